	.target	sm_90a

	.elftype	@"ET_EXEC"


//--------------------- .note.nv.tkinfo           --------------------------
	.section	.note.nv.tkinfo,"",@"SHT_NOTE"
	.sectionflags	@"SHF_NOTE_NV_TKINFO"
	.tkinfo
        /*0018*/ 	.word	0x00000002
        /*0030*/ 	.string	""
        /*0030*/ 	.string	"ptxas"
        /*0030*/ 	.string	"Cuda compilation tools, release 13.0, V13.0.88"
        /*0030*/ 	.string	"Build cuda_13.0.r13.0/compiler.36424714_0"
        /*0030*/ 	.string	"-arch sm_90a -m 64 "



//--------------------- .note.nv.cuinfo           --------------------------
	.section	.note.nv.cuinfo,"",@"SHT_NOTE"
	.sectionflags	@"SHF_NOTE_NV_CUINFO"
        /*0018*/ 	.short	0x0002
        /*001a*/ 	.short	0x005a
        /*001c*/ 	.short	0x0082
	.zero		2


//--------------------- .nv.info                  --------------------------
	.section	.nv.info,"",@"SHT_CUDA_INFO"
	.align	4


	//----- nvinfo : EIATTR_REGCOUNT
	.align		4
        /*0000*/ 	.byte	0x04, 0x2f
        /*0002*/ 	.short	(.L_12 - .L_11)
	.align		4
.L_11:
        /*0004*/ 	.word	index@(_ZN5flash16flash_fwd_kernelI23Flash_fwd_kernel_traitsILi192ELi64ELi64ELi4ELb0ELb0EN7cutlass10bfloat16_tE19Flash_kernel_traitsILi192ELi64ELi64ELi4ES3_EELb0ELb0ELb1ELb1ELb0ELb0ELb1ELb0EEEvNS_16Flash_fwd_paramsE)
        /*0008*/ 	.word	0x000000ff


	//----- nvinfo : EIATTR_FRAME_SIZE
	.align		4
.L_12:
        /*000c*/ 	.byte	0x04, 0x11
        /*000e*/ 	.short	(.L_14 - .L_13)
	.align		4
.L_13:
        /*0010*/ 	.word	index@(_ZN5flash16flash_fwd_kernelI23Flash_fwd_kernel_traitsILi192ELi64ELi64ELi4ELb0ELb0EN7cutlass10bfloat16_tE19Flash_kernel_traitsILi192ELi64ELi64ELi4ES3_EELb0ELb0ELb1ELb1ELb0ELb0ELb1ELb0EEEvNS_16Flash_fwd_paramsE)
        /*0014*/ 	.word	0x00000000


	//----- nvinfo : EIATTR_REGCOUNT
	.align		4
.L_14:
        /*0018*/ 	.byte	0x04, 0x2f
        /*001a*/ 	.short	(.L_16 - .L_15)
	.align		4
.L_15:
        /*001c*/ 	.word	index@(_ZN5flash16flash_fwd_kernelI23Flash_fwd_kernel_traitsILi192ELi64ELi64ELi4ELb0ELb0EN7cutlass10bfloat16_tE19Flash_kernel_traitsILi192ELi64ELi64ELi4ES3_EELb1ELb0ELb1ELb1ELb0ELb0ELb0ELb1EEEvNS_16Flash_fwd_paramsE)
        /*0020*/ 	.word	0x000000ff


	//----- nvinfo : EIATTR_FRAME_SIZE
	.align		4
.L_16:
        /*0024*/ 	.byte	0x04, 0x11
        /*0026*/ 	.short	(.L_18 - .L_17)
	.align		4
.L_17:
        /*0028*/ 	.word	index@(_ZN5flash16flash_fwd_kernelI23Flash_fwd_kernel_traitsILi192ELi64ELi64ELi4ELb0ELb0EN7cutlass10bfloat16_tE19Flash_kernel_traitsILi192ELi64ELi64ELi4ES3_EELb1ELb0ELb1ELb1ELb0ELb0ELb0ELb1EEEvNS_16Flash_fwd_paramsE)
        /*002c*/ 	.word	0x000000e0


	//----- nvinfo : EIATTR_REGCOUNT
	.align		4
.L_18:
        /*0030*/ 	.byte	0x04, 0x2f
        /*0032*/ 	.short	(.L_20 - .L_19)
	.align		4
.L_19:
        /*0034*/ 	.word	index@(_ZN5flash16flash_fwd_kernelI23Flash_fwd_kernel_traitsILi192ELi64ELi64ELi4ELb0ELb0EN7cutlass10bfloat16_tE19Flash_kernel_traitsILi192ELi64ELi64ELi4ES3_EELb0ELb0ELb1ELb0ELb0ELb0ELb1ELb0EEEvNS_16Flash_fwd_paramsE)
        /*0038*/ 	.word	0x000000ff


	//----- nvinfo : EIATTR_FRAME_SIZE
	.align		4
.L_20:
        /*003c*/ 	.byte	0x04, 0x11
        /*003e*/ 	.short	(.L_22 - .L_21)
	.align		4
.L_21:
        /*0040*/ 	.word	index@(_ZN5flash16flash_fwd_kernelI23Flash_fwd_kernel_traitsILi192ELi64ELi64ELi4ELb0ELb0EN7cutlass10bfloat16_tE19Flash_kernel_traitsILi192ELi64ELi64ELi4ES3_EELb0ELb0ELb1ELb0ELb0ELb0ELb1ELb0EEEvNS_16Flash_fwd_paramsE)
        /*0044*/ 	.word	0x00000000


	//----- nvinfo : EIATTR_REGCOUNT
	.align		4
.L_22:
        /*0048*/ 	.byte	0x04, 0x2f
        /*004a*/ 	.short	(.L_24 - .L_23)
	.align		4
.L_23:
        /*004c*/ 	.word	index@(_ZN5flash16flash_fwd_kernelI23Flash_fwd_kernel_traitsILi192ELi64ELi64ELi4ELb0ELb0EN7cutlass10bfloat16_tE19Flash_kernel_traitsILi192ELi64ELi64ELi4ES3_EELb1ELb0ELb1ELb0ELb0ELb0ELb0ELb1EEEvNS_16Flash_fwd_paramsE)
        /*0050*/ 	.word	0x000000ff


	//----- nvinfo : EIATTR_FRAME_SIZE
	.align		4
.L_24:
        /*0054*/ 	.byte	0x04, 0x11
        /*0056*/ 	.short	(.L_26 - .L_25)
	.align		4
.L_25:
        /*0058*/ 	.word	index@(_ZN5flash16flash_fwd_kernelI23Flash_fwd_kernel_traitsILi192ELi64ELi64ELi4ELb0ELb0EN7cutlass10bfloat16_tE19Flash_kernel_traitsILi192ELi64ELi64ELi4ES3_EELb1ELb0ELb1ELb0ELb0ELb0ELb0ELb1EEEvNS_16Flash_fwd_paramsE)
        /*005c*/ 	.word	0x000000c8


	//----- nvinfo : EIATTR_REGCOUNT
	.align		4
.L_26:
        /*0060*/ 	.byte	0x04, 0x2f
        /*0062*/ 	.short	(.L_28 - .L_27)
	.align		4
.L_27:
        /*0064*/ 	.word	index@(_ZN5flash16flash_fwd_kernelI23Flash_fwd_kernel_traitsILi192ELi64ELi64ELi4ELb0ELb0EN7cutlass10bfloat16_tE19Flash_kernel_traitsILi192ELi64ELi64ELi4ES3_EELb1ELb0ELb1ELb1ELb0ELb0ELb0ELb0EEEvNS_16Flash_fwd_paramsE)
        /*0068*/ 	.word	0x000000ff


	//----- nvinfo : EIATTR_FRAME_SIZE
	.align		4
.L_28:
        /*006c*/ 	.byte	0x04, 0x11
        /*006e*/ 	.short	(.L_30 - .L_29)
	.align		4
.L_29:
        /*0070*/ 	.word	index@(_ZN5flash16flash_fwd_kernelI23Flash_fwd_kernel_traitsILi192ELi64ELi64ELi4ELb0ELb0EN7cutlass10bfloat16_tE19Flash_kernel_traitsILi192ELi64ELi64ELi4ES3_EELb1ELb0ELb1ELb1ELb0ELb0ELb0ELb0EEEvNS_16Flash_fwd_paramsE)
        /*0074*/ 	.word	0x00000000


	//----- nvinfo : EIATTR_REGCOUNT
	.align		4
.L_30:
        /*0078*/ 	.byte	0x04, 0x2f
        /*007a*/ 	.short	(.L_32 - .L_31)
	.align		4
.L_31:
        /*007c*/ 	.word	index@(_ZN5flash16flash_fwd_kernelI23Flash_fwd_kernel_traitsILi192ELi64ELi64ELi4ELb0ELb0EN7cutlass10bfloat16_tE19Flash_kernel_traitsILi192ELi64ELi64ELi4ES3_EELb0ELb0ELb1ELb0ELb0ELb1ELb1ELb0EEEvNS_16Flash_fwd_paramsE)
        /*0080*/ 	.word	0x000000ff


	//----- nvinfo : EIATTR_FRAME_SIZE
	.align		4
.L_32:
        /*0084*/ 	.byte	0x04, 0x11
        /*0086*/ 	.short	(.L_34 - .L_33)
	.align		4
.L_33:
        /*0088*/ 	.word	index@(_ZN5flash16flash_fwd_kernelI23Flash_fwd_kernel_traitsILi192ELi64ELi64ELi4ELb0ELb0EN7cutlass10bfloat16_tE19Flash_kernel_traitsILi192ELi64ELi64ELi4ES3_EELb0ELb0ELb1ELb0ELb0ELb1ELb1ELb0EEEvNS_16Flash_fwd_paramsE)
        /*008c*/ 	.word	0x00000000


	//----- nvinfo : EIATTR_REGCOUNT
	.align		4
.L_34:
        /*0090*/ 	.byte	0x04, 0x2f
        /*0092*/ 	.short	(.L_36 - .L_35)
	.align		4
.L_35:
        /*0094*/ 	.word	index@(_ZN5flash16flash_fwd_kernelI23Flash_fwd_kernel_traitsILi192ELi64ELi64ELi4ELb0ELb0EN7cutlass10bfloat16_tE19Flash_kernel_traitsILi192ELi64ELi64ELi4ES3_EELb1ELb0ELb1ELb0ELb0ELb1ELb0ELb0EEEvNS_16Flash_fwd_paramsE)
        /*0098*/ 	.word	0x000000ff


	//----- nvinfo : EIATTR_FRAME_SIZE
	.align		4
.L_36:
        /*009c*/ 	.byte	0x04, 0x11
        /*009e*/ 	.short	(.L_38 - .L_37)
	.align		4
.L_37:
        /*00a0*/ 	.word	index@(_ZN5flash16flash_fwd_kernelI23Flash_fwd_kernel_traitsILi192ELi64ELi64ELi4ELb0ELb0EN7cutlass10bfloat16_tE19Flash_kernel_traitsILi192ELi64ELi64ELi4ES3_EELb1ELb0ELb1ELb0ELb0ELb1ELb0ELb0EEEvNS_16Flash_fwd_paramsE)
        /*00a4*/ 	.word	0x00000000


	//----- nvinfo : EIATTR_REGCOUNT
	.align		4
.L_38:
        /*00a8*/ 	.byte	0x04, 0x2f
        /*00aa*/ 	.short	(.L_40 - .L_39)
	.align		4
.L_39:
        /*00ac*/ 	.word	index@(_ZN5flash16flash_fwd_kernelI23Flash_fwd_kernel_traitsILi192ELi64ELi64ELi4ELb0ELb0EN7cutlass10bfloat16_tE19Flash_kernel_traitsILi192ELi64ELi64ELi4ES3_EELb0ELb0ELb0ELb1ELb0ELb0ELb1ELb0EEEvNS_16Flash_fwd_paramsE)
        /*00b0*/ 	.word	0x000000ff


	//----- nvinfo : EIATTR_FRAME_SIZE
	.align		4
.L_40:
        /*00b4*/ 	.byte	0x04, 0x11
        /*00b6*/ 	.short	(.L_42 - .L_41)
	.align		4
.L_41:
        /*00b8*/ 	.word	index@(_ZN5flash16flash_fwd_kernelI23Flash_fwd_kernel_traitsILi192ELi64ELi64ELi4ELb0ELb0EN7cutlass10bfloat16_tE19Flash_kernel_traitsILi192ELi64ELi64ELi4ES3_EELb0ELb0ELb0ELb1ELb0ELb0ELb1ELb0EEEvNS_16Flash_fwd_paramsE)
        /*00bc*/ 	.word	0x00000000


	//----- nvinfo : EIATTR_REGCOUNT
	.align		4
.L_42:
        /*00c0*/ 	.byte	0x04, 0x2f
        /*00c2*/ 	.short	(.L_44 - .L_43)
	.align		4
.L_43:
        /*00c4*/ 	.word	index@(_ZN5flash16flash_fwd_kernelI23Flash_fwd_kernel_traitsILi192ELi64ELi64ELi4ELb0ELb0EN7cutlass10bfloat16_tE19Flash_kernel_traitsILi192ELi64ELi64ELi4ES3_EELb1ELb0ELb0ELb1ELb0ELb0ELb0ELb1EEEvNS_16Flash_fwd_paramsE)
        /*00c8*/ 	.word	0x000000ff


	//----- nvinfo : EIATTR_FRAME_SIZE
	.align		4
.L_44:
        /*00cc*/ 	.byte	0x04, 0x11
        /*00ce*/ 	.short	(.L_46 - .L_45)
	.align		4
.L_45:
        /*00d0*/ 	.word	index@(_ZN5flash16flash_fwd_kernelI23Flash_fwd_kernel_traitsILi192ELi64ELi64ELi4ELb0ELb0EN7cutlass10bfloat16_tE19Flash_kernel_traitsILi192ELi64ELi64ELi4ES3_EELb1ELb0ELb0ELb1ELb0ELb0ELb0ELb1EEEvNS_16Flash_fwd_paramsE)
        /*00d4*/ 	.word	0x000000e0


	//----- nvinfo : EIATTR_REGCOUNT
	.align		4
.L_46:
        /*00d8*/ 	.byte	0x04, 0x2f
        /*00da*/ 	.short	(.L_48 - .L_47)
	.align		4
.L_47:
        /*00dc*/ 	.word	index@(_ZN5flash16flash_fwd_kernelI23Flash_fwd_kernel_traitsILi192ELi64ELi64ELi4ELb0ELb0EN7cutlass10bfloat16_tE19Flash_kernel_traitsILi192ELi64ELi64ELi4ES3_EELb0ELb0ELb0ELb0ELb0ELb0ELb1ELb0EEEvNS_16Flash_fwd_paramsE)
        /*00e0*/ 	.word	0x000000ff


	//----- nvinfo : EIATTR_FRAME_SIZE
	.align		4
.L_48:
        /*00e4*/ 	.byte	0x04, 0x11
        /*00e6*/ 	.short	(.L_50 - .L_49)
	.align		4
.L_49:
        /*00e8*/ 	.word	index@(_ZN5flash16flash_fwd_kernelI23Flash_fwd_kernel_traitsILi192ELi64ELi64ELi4ELb0ELb0EN7cutlass10bfloat16_tE19Flash_kernel_traitsILi192ELi64ELi64ELi4ES3_EELb0ELb0ELb0ELb0ELb0ELb0ELb1ELb0EEEvNS_16Flash_fwd_paramsE)
        /*00ec*/ 	.word	0x00000000


	//----- nvinfo : EIATTR_REGCOUNT
	.align		4
.L_50:
        /*00f0*/ 	.byte	0x04, 0x2f
        /*00f2*/ 	.short	(.L_52 - .L_51)
	.align		4
.L_51:
        /*00f4*/ 	.word	index@(_ZN5flash16flash_fwd_kernelI23Flash_fwd_kernel_traitsILi192ELi64ELi64ELi4ELb0ELb0EN7cutlass10bfloat16_tE19Flash_kernel_traitsILi192ELi64ELi64ELi4ES3_EELb1ELb0ELb0ELb0ELb0ELb0ELb0ELb1EEEvNS_16Flash_fwd_paramsE)
        /*00f8*/ 	.word	0x000000ff


	//----- nvinfo : EIATTR_FRAME_SIZE
	.align		4
.L_52:
        /*00fc*/ 	.byte	0x04, 0x11
        /*00fe*/ 	.short	(.L_54 - .L_53)
	.align		4
.L_53:
        /*0100*/ 	.word	index@(_ZN5flash16flash_fwd_kernelI23Flash_fwd_kernel_traitsILi192ELi64ELi64ELi4ELb0ELb0EN7cutlass10bfloat16_tE19Flash_kernel_traitsILi192ELi64ELi64ELi4ES3_EELb1ELb0ELb0ELb0ELb0ELb0ELb0ELb1EEEvNS_16Flash_fwd_paramsE)
        /*0104*/ 	.word	0x000000c0


	//----- nvinfo : EIATTR_REGCOUNT
	.align		4
.L_54:
        /*0108*/ 	.byte	0x04, 0x2f
        /*010a*/ 	.short	(.L_56 - .L_55)
	.align		4
.L_55:
        /*010c*/ 	.word	index@(_ZN5flash16flash_fwd_kernelI23Flash_fwd_kernel_traitsILi192ELi64ELi64ELi4ELb0ELb0EN7cutlass10bfloat16_tE19Flash_kernel_traitsILi192ELi64ELi64ELi4ES3_EELb1ELb0ELb0ELb1ELb0ELb0ELb0ELb0EEEvNS_16Flash_fwd_paramsE)
        /*0110*/ 	.word	0x000000f6


	//----- nvinfo : EIATTR_FRAME_SIZE
	.align		4
.L_56:
        /*0114*/ 	.byte	0x04, 0x11
        /*0116*/ 	.short	(.L_58 - .L_57)
	.align		4
.L_57:
        /*0118*/ 	.word	index@(_ZN5flash16flash_fwd_kernelI23Flash_fwd_kernel_traitsILi192ELi64ELi64ELi4ELb0ELb0EN7cutlass10bfloat16_tE19Flash_kernel_traitsILi192ELi64ELi64ELi4ES3_EELb1ELb0ELb0ELb1ELb0ELb0ELb0ELb0EEEvNS_16Flash_fwd_paramsE)
        /*011c*/ 	.word	0x00000000


	//----- nvinfo : EIATTR_REGCOUNT
	.align		4
.L_58:
        /*0120*/ 	.byte	0x04, 0x2f
        /*0122*/ 	.short	(.L_60 - .L_59)
	.align		4
.L_59:
        /*0124*/ 	.word	index@(_ZN5flash16flash_fwd_kernelI23Flash_fwd_kernel_traitsILi192ELi64ELi64ELi4ELb0ELb0EN7cutlass10bfloat16_tE19Flash_kernel_traitsILi192ELi64ELi64ELi4ES3_EELb0ELb0ELb0ELb0ELb0ELb1ELb1ELb0EEEvNS_16Flash_fwd_paramsE)
        /*0128*/ 	.word	0x000000ff


	//----- nvinfo : EIATTR_FRAME_SIZE
	.align		4
.L_60:
        /*012c*/ 	.byte	0x04, 0x11
        /*012e*/ 	.short	(.L_62 - .L_61)
	.align		4
.L_61:
        /*0130*/ 	.word	index@(_ZN5flash16flash_fwd_kernelI23Flash_fwd_kernel_traitsILi192ELi64ELi64ELi4ELb0ELb0EN7cutlass10bfloat16_tE19Flash_kernel_traitsILi192ELi64ELi64ELi4ES3_EELb0ELb0ELb0ELb0ELb0ELb1ELb1ELb0EEEvNS_16Flash_fwd_paramsE)
        /*0134*/ 	.word	0x00000000


	//----- nvinfo : EIATTR_REGCOUNT
	.align		4
.L_62:
        /*0138*/ 	.byte	0x04, 0x2f
        /*013a*/ 	.short	(.L_64 - .L_63)
	.align		4
.L_63:
        /*013c*/ 	.word	index@(_ZN5flash16flash_fwd_kernelI23Flash_fwd_kernel_traitsILi192ELi64ELi64ELi4ELb0ELb0EN7cutlass10bfloat16_tE19Flash_kernel_traitsILi192ELi64ELi64ELi4ES3_EELb1ELb0ELb0ELb0ELb0ELb1ELb0ELb0EEEvNS_16Flash_fwd_paramsE)
        /*0140*/ 	.word	0x000000e6


	//----- nvinfo : EIATTR_FRAME_SIZE
	.align		4
.L_64:
        /*0144*/ 	.byte	0x04, 0x11
        /*0146*/ 	.short	(.L_66 - .L_65)
	.align		4
.L_65:
        /*0148*/ 	.word	index@(_ZN5flash16flash_fwd_kernelI23Flash_fwd_kernel_traitsILi192ELi64ELi64ELi4ELb0ELb0EN7cutlass10bfloat16_tE19Flash_kernel_traitsILi192ELi64ELi64ELi4ES3_EELb1ELb0ELb0ELb0ELb0ELb1ELb0ELb0EEEvNS_16Flash_fwd_paramsE)
        /*014c*/ 	.word	0x00000000


	//----- nvinfo : EIATTR_REGCOUNT
	.align		4
.L_66:
        /*0150*/ 	.byte	0x04, 0x2f
        /*0152*/ 	.short	(.L_68 - .L_67)
	.align		4
.L_67:
        /*0154*/ 	.word	index@(_ZN5flash16flash_fwd_kernelI23Flash_fwd_kernel_traitsILi192ELi64ELi64ELi4ELb0ELb0EN7cutlass10bfloat16_tE19Flash_kernel_traitsILi192ELi64ELi64ELi4ES3_EELb1ELb0ELb1ELb0ELb0ELb0ELb0ELb0EEEvNS_16Flash_fwd_paramsE)
        /*0158*/ 	.word	0x000000ff


	//----- nvinfo : EIATTR_FRAME_SIZE
	.align		4
.L_68:
        /*015c*/ 	.byte	0x04, 0x11
        /*015e*/ 	.short	(.L_70 - .L_69)
	.align		4
.L_69:
        /*0160*/ 	.word	index@(_ZN5flash16flash_fwd_kernelI23Flash_fwd_kernel_traitsILi192ELi64ELi64ELi4ELb0ELb0EN7cutlass10bfloat16_tE19Flash_kernel_traitsILi192ELi64ELi64ELi4ES3_EELb1ELb0ELb1ELb0ELb0ELb0ELb0ELb0EEEvNS_16Flash_fwd_paramsE)
        /*0164*/ 	.word	0x00000000


	//----- nvinfo : EIATTR_REGCOUNT
	.align		4
.L_70:
        /*0168*/ 	.byte	0x04, 0x2f
        /*016a*/ 	.short	(.L_72 - .L_71)
	.align		4
.L_71:
        /*016c*/ 	.word	index@(_ZN5flash16flash_fwd_kernelI23Flash_fwd_kernel_traitsILi192ELi64ELi64ELi4ELb0ELb0EN7cutlass10bfloat16_tE19Flash_kernel_traitsILi192ELi64ELi64ELi4ES3_EELb1ELb0ELb0ELb0ELb0ELb0ELb0ELb0EEEvNS_16Flash_fwd_paramsE)
        /*0170*/ 	.word	0x000000fe


	//----- nvinfo : EIATTR_FRAME_SIZE
	.align		4
.L_72:
        /*0174*/ 	.byte	0x04, 0x11
        /*0176*/ 	.short	(.L_74 - .L_73)
	.align		4
.L_73:
        /*0178*/ 	.word	index@(_ZN5flash16flash_fwd_kernelI23Flash_fwd_kernel_traitsILi192ELi64ELi64ELi4ELb0ELb0EN7cutlass10bfloat16_tE19Flash_kernel_traitsILi192ELi64ELi64ELi4ES3_EELb1ELb0ELb0ELb0ELb0ELb0ELb0ELb0EEEvNS_16Flash_fwd_paramsE)
        /*017c*/ 	.word	0x00000000


	//----- nvinfo : EIATTR_REGCOUNT
	.align		4
.L_74:
        /*0180*/ 	.byte	0x04, 0x2f
        /*0182*/ 	.short	(.L_76 - .L_75)
	.align		4
.L_75:
        /*0184*/ 	.word	index@(_ZN5flash16flash_fwd_kernelI23Flash_fwd_kernel_traitsILi192ELi128ELi64ELi8ELb0ELb0EN7cutlass10bfloat16_tE19Flash_kernel_traitsILi192ELi128ELi64ELi8ES3_EELb0ELb0ELb1ELb1ELb0ELb0ELb1ELb0EEEvNS_16Flash_fwd_paramsE)
        /*0188*/ 	.word	0x000000ff


	//----- nvinfo : EIATTR_FRAME_SIZE
	.align		4
.L_76:
        /*018c*/ 	.byte	0x04, 0x11
        /*018e*/ 	.short	(.L_78 - .L_77)
	.align		4
.L_77:
        /*0190*/ 	.word	index@(_ZN5flash16flash_fwd_kernelI23Flash_fwd_kernel_traitsILi192ELi128ELi64ELi8ELb0ELb0EN7cutlass10bfloat16_tE19Flash_kernel_traitsILi192ELi128ELi64ELi8ES3_EELb0ELb0ELb1ELb1ELb0ELb0ELb1ELb0EEEvNS_16Flash_fwd_paramsE)
        /*0194*/ 	.word	0x00000000


	//----- nvinfo : EIATTR_REGCOUNT
	.align		4
.L_78:
        /*0198*/ 	.byte	0x04, 0x2f
        /*019a*/ 	.short	(.L_80 - .L_79)
	.align		4
.L_79:
        /*019c*/ 	.word	index@(_ZN5flash16flash_fwd_kernelI23Flash_fwd_kernel_traitsILi192ELi128ELi64ELi8ELb0ELb0EN7cutlass10bfloat16_tE19Flash_kernel_traitsILi192ELi128ELi64ELi8ES3_EELb0ELb0ELb1ELb1ELb0ELb0ELb0ELb0EEEvNS_16Flash_fwd_paramsE)
        /*01a0*/ 	.word	0x000000ff


	//----- nvinfo : EIATTR_FRAME_SIZE
	.align		4
.L_80:
        /*01a4*/ 	.byte	0x04, 0x11
        /*01a6*/ 	.short	(.L_82 - .L_81)
	.align		4
.L_81:
        /*01a8*/ 	.word	index@(_ZN5flash16flash_fwd_kernelI23Flash_fwd_kernel_traitsILi192ELi128ELi64ELi8ELb0ELb0EN7cutlass10bfloat16_tE19Flash_kernel_traitsILi192ELi128ELi64ELi8ES3_EELb0ELb0ELb1ELb1ELb0ELb0ELb0ELb0EEEvNS_16Flash_fwd_paramsE)
        /*01ac*/ 	.word	0x00000000


	//----- nvinfo : EIATTR_REGCOUNT
	.align		4
.L_82:
        /*01b0*/ 	.byte	0x04, 0x2f
        /*01b2*/ 	.short	(.L_84 - .L_83)
	.align		4
.L_83:
        /*01b4*/ 	.word	index@(_ZN5flash16flash_fwd_kernelI23Flash_fwd_kernel_traitsILi192ELi128ELi64ELi8ELb0ELb0EN7cutlass10bfloat16_tE19Flash_kernel_traitsILi192ELi128ELi64ELi8ES3_EELb0ELb0ELb1ELb0ELb0ELb0ELb1ELb0EEEvNS_16Flash_fwd_paramsE)
        /*01b8*/ 	.word	0x000000ff


	//----- nvinfo : EIATTR_FRAME_SIZE
	.align		4
.L_84:
        /*01bc*/ 	.byte	0x04, 0x11
        /*01be*/ 	.short	(.L_86 - .L_85)
	.align		4
.L_85:
        /*01c0*/ 	.word	index@(_ZN5flash16flash_fwd_kernelI23Flash_fwd_kernel_traitsILi192ELi128ELi64ELi8ELb0ELb0EN7cutlass10bfloat16_tE19Flash_kernel_traitsILi192ELi128ELi64ELi8ES3_EELb0ELb0ELb1ELb0ELb0ELb0ELb1ELb0EEEvNS_16Flash_fwd_paramsE)
        /*01c4*/ 	.word	0x00000000


	//----- nvinfo : EIATTR_REGCOUNT
	.align		4
.L_86:
        /*01c8*/ 	.byte	0x04, 0x2f
        /*01ca*/ 	.short	(.L_88 - .L_87)
	.align		4
.L_87:
        /*01cc*/ 	.word	index@(_ZN5flash16flash_fwd_kernelI23Flash_fwd_kernel_traitsILi192ELi128ELi64ELi8ELb0ELb0EN7cutlass10bfloat16_tE19Flash_kernel_traitsILi192ELi128ELi64ELi8ES3_EELb0ELb0ELb1ELb0ELb0ELb0ELb0ELb0EEEvNS_16Flash_fwd_paramsE)
        /*01d0*/ 	.word	0x000000ff


	//----- nvinfo : EIATTR_FRAME_SIZE
	.align		4
.L_88:
        /*01d4*/ 	.byte	0x04, 0x11
        /*01d6*/ 	.short	(.L_90 - .L_89)
	.align		4
.L_89:
        /*01d8*/ 	.word	index@(_ZN5flash16flash_fwd_kernelI23Flash_fwd_kernel_traitsILi192ELi128ELi64ELi8ELb0ELb0EN7cutlass10bfloat16_tE19Flash_kernel_traitsILi192ELi128ELi64ELi8ES3_EELb0ELb0ELb1ELb0ELb0ELb0ELb0ELb0EEEvNS_16Flash_fwd_paramsE)
        /*01dc*/ 	.word	0x00000000


	//----- nvinfo : EIATTR_REGCOUNT
	.align		4
.L_90:
        /*01e0*/ 	.byte	0x04, 0x2f
        /*01e2*/ 	.short	(.L_92 - .L_91)
	.align		4
.L_91:
        /*01e4*/ 	.word	index@(_ZN5flash16flash_fwd_kernelI23Flash_fwd_kernel_traitsILi192ELi128ELi64ELi8ELb0ELb0EN7cutlass10bfloat16_tE19Flash_kernel_traitsILi192ELi128ELi64ELi8ES3_EELb0ELb0ELb1ELb0ELb0ELb1ELb1ELb0EEEvNS_16Flash_fwd_paramsE)
        /*01e8*/ 	.word	0x000000ff


	//----- nvinfo : EIATTR_FRAME_SIZE
	.align		4
.L_92:
        /*01ec*/ 	.byte	0x04, 0x11
        /*01ee*/ 	.short	(.L_94 - .L_93)
	.align		4
.L_93:
        /*01f0*/ 	.word	index@(_ZN5flash16flash_fwd_kernelI23Flash_fwd_kernel_traitsILi192ELi128ELi64ELi8ELb0ELb0EN7cutlass10bfloat16_tE19Flash_kernel_traitsILi192ELi128ELi64ELi8ES3_EELb0ELb0ELb1ELb0ELb0ELb1ELb1ELb0EEEvNS_16Flash_fwd_paramsE)
        /*01f4*/ 	.word	0x00000000


	//----- nvinfo : EIATTR_REGCOUNT
	.align		4
.L_94:
        /*01f8*/ 	.byte	0x04, 0x2f
        /*01fa*/ 	.short	(.L_96 - .L_95)
	.align		4
.L_95:
        /*01fc*/ 	.word	index@(_ZN5flash16flash_fwd_kernelI23Flash_fwd_kernel_traitsILi192ELi128ELi64ELi8ELb0ELb0EN7cutlass10bfloat16_tE19Flash_kernel_traitsILi192ELi128ELi64ELi8ES3_EELb0ELb0ELb1ELb0ELb0ELb1ELb0ELb0EEEvNS_16Flash_fwd_paramsE)
        /*0200*/ 	.word	0x000000ff


	//----- nvinfo : EIATTR_FRAME_SIZE
	.align		4
.L_96:
        /*0204*/ 	.byte	0x04, 0x11
        /*0206*/ 	.short	(.L_98 - .L_97)
	.align		4
.L_97:
        /*0208*/ 	.word	index@(_ZN5flash16flash_fwd_kernelI23Flash_fwd_kernel_traitsILi192ELi128ELi64ELi8ELb0ELb0EN7cutlass10bfloat16_tE19Flash_kernel_traitsILi192ELi128ELi64ELi8ES3_EELb0ELb0ELb1ELb0ELb0ELb1ELb0ELb0EEEvNS_16Flash_fwd_paramsE)
        /*020c*/ 	.word	0x00000000


	//----- nvinfo : EIATTR_REGCOUNT
	.align		4
.L_98:
        /*0210*/ 	.byte	0x04, 0x2f
        /*0212*/ 	.short	(.L_100 - .L_99)
	.align		4
.L_99:
        /*0214*/ 	.word	index@(_ZN5flash16flash_fwd_kernelI23Flash_fwd_kernel_traitsILi192ELi128ELi64ELi8ELb0ELb0EN7cutlass10bfloat16_tE19Flash_kernel_traitsILi192ELi128ELi64ELi8ES3_EELb0ELb0ELb0ELb1ELb0ELb0ELb1ELb0EEEvNS_16Flash_fwd_paramsE)
        /*0218*/ 	.word	0x000000ff


	//----- nvinfo : EIATTR_FRAME_SIZE
	.align		4
.L_100:
        /*021c*/ 	.byte	0x04, 0x11
        /*021e*/ 	.short	(.L_102 - .L_101)
	.align		4
.L_101:
        /*0220*/ 	.word	index@(_ZN5flash16flash_fwd_kernelI23Flash_fwd_kernel_traitsILi192ELi128ELi64ELi8ELb0ELb0EN7cutlass10bfloat16_tE19Flash_kernel_traitsILi192ELi128ELi64ELi8ES3_EELb0ELb0ELb0ELb1ELb0ELb0ELb1ELb0EEEvNS_16Flash_fwd_paramsE)
        /*0224*/ 	.word	0x00000000


	//----- nvinfo : EIATTR_REGCOUNT
	.align		4
.L_102:
        /*0228*/ 	.byte	0x04, 0x2f
        /*022a*/ 	.short	(.L_104 - .L_103)
	.align		4
.L_103:
        /*022c*/ 	.word	index@(_ZN5flash16flash_fwd_kernelI23Flash_fwd_kernel_traitsILi192ELi128ELi64ELi8ELb0ELb0EN7cutlass10bfloat16_tE19Flash_kernel_traitsILi192ELi128ELi64ELi8ES3_EELb0ELb0ELb0ELb1ELb0ELb0ELb0ELb0EEEvNS_16Flash_fwd_paramsE)
        /*0230*/ 	.word	0x000000f4


	//----- nvinfo : EIATTR_FRAME_SIZE
	.align		4
.L_104:
        /*0234*/ 	.byte	0x04, 0x11
        /*0236*/ 	.short	(.L_106 - .L_105)
	.align		4
.L_105:
        /*0238*/ 	.word	index@(_ZN5flash16flash_fwd_kernelI23Flash_fwd_kernel_traitsILi192ELi128ELi64ELi8ELb0ELb0EN7cutlass10bfloat16_tE19Flash_kernel_traitsILi192ELi128ELi64ELi8ES3_EELb0ELb0ELb0ELb1ELb0ELb0ELb0ELb0EEEvNS_16Flash_fwd_paramsE)
        /*023c*/ 	.word	0x00000000


	//----- nvinfo : EIATTR_REGCOUNT
	.align		4
.L_106:
        /*0240*/ 	.byte	0x04, 0x2f
        /*0242*/ 	.short	(.L_108 - .L_107)
	.align		4
.L_107:
        /*0244*/ 	.word	index@(_ZN5flash16flash_fwd_kernelI23Flash_fwd_kernel_traitsILi192ELi128ELi64ELi8ELb0ELb0EN7cutlass10bfloat16_tE19Flash_kernel_traitsILi192ELi128ELi64ELi8ES3_EELb0ELb0ELb0ELb0ELb0ELb0ELb1ELb0EEEvNS_16Flash_fwd_paramsE)
        /*0248*/ 	.word	0x000000ff


	//----- nvinfo : EIATTR_FRAME_SIZE
	.align		4
.L_108:
        /*024c*/ 	.byte	0x04, 0x11
        /*024e*/ 	.short	(.L_110 - .L_109)
	.align		4
.L_109:
        /*0250*/ 	.word	index@(_ZN5flash16flash_fwd_kernelI23Flash_fwd_kernel_traitsILi192ELi128ELi64ELi8ELb0ELb0EN7cutlass10bfloat16_tE19Flash_kernel_traitsILi192ELi128ELi64ELi8ES3_EELb0ELb0ELb0ELb0ELb0ELb0ELb1ELb0EEEvNS_16Flash_fwd_paramsE)
        /*0254*/ 	.word	0x00000000


	//----- nvinfo : EIATTR_REGCOUNT
	.align		4
.L_110:
        /*0258*/ 	.byte	0x04, 0x2f
        /*025a*/ 	.short	(.L_112 - .L_111)
	.align		4
.L_111:
        /*025c*/ 	.word	index@(_ZN5flash16flash_fwd_kernelI23Flash_fwd_kernel_traitsILi192ELi128ELi64ELi8ELb0ELb0EN7cutlass10bfloat16_tE19Flash_kernel_traitsILi192ELi128ELi64ELi8ES3_EELb0ELb0ELb0ELb0ELb0ELb0ELb0ELb0EEEvNS_16Flash_fwd_paramsE)
        /*0260*/ 	.word	0x000000f2


	//----- nvinfo : EIATTR_FRAME_SIZE
	.align		4
.L_112:
        /*0264*/ 	.byte	0x04, 0x11
        /*0266*/ 	.short	(.L_114 - .L_113)
	.align		4
.L_113:
        /*0268*/ 	.word	index@(_ZN5flash16flash_fwd_kernelI23Flash_fwd_kernel_traitsILi192ELi128ELi64ELi8ELb0ELb0EN7cutlass10bfloat16_tE19Flash_kernel_traitsILi192ELi128ELi64ELi8ES3_EELb0ELb0ELb0ELb0ELb0ELb0ELb0ELb0EEEvNS_16Flash_fwd_paramsE)
        /*026c*/ 	.word	0x00000000


	//----- nvinfo : EIATTR_REGCOUNT
	.align		4
.L_114:
        /*0270*/ 	.byte	0x04, 0x2f
        /*0272*/ 	.short	(.L_116 - .L_115)
	.align		4
.L_115:
        /*0274*/ 	.word	index@(_ZN5flash16flash_fwd_kernelI23Flash_fwd_kernel_traitsILi192ELi128ELi64ELi8ELb0ELb0EN7cutlass10bfloat16_tE19Flash_kernel_traitsILi192ELi128ELi64ELi8ES3_EELb0ELb0ELb0ELb0ELb0ELb1ELb1ELb0EEEvNS_16Flash_fwd_paramsE)
        /*0278*/ 	.word	0x000000ff


	//----- nvinfo : EIATTR_FRAME_SIZE
	.align		4
.L_116:
        /*027c*/ 	.byte	0x04, 0x11
        /*027e*/ 	.short	(.L_118 - .L_117)
	.align		4
.L_117:
        /*0280*/ 	.word	index@(_ZN5flash16flash_fwd_kernelI23Flash_fwd_kernel_traitsILi192ELi128ELi64ELi8ELb0ELb0EN7cutlass10bfloat16_tE19Flash_kernel_traitsILi192ELi128ELi64ELi8ES3_EELb0ELb0ELb0ELb0ELb0ELb1ELb1ELb0EEEvNS_16Flash_fwd_paramsE)
        /*0284*/ 	.word	0x00000000


	//----- nvinfo : EIATTR_REGCOUNT
	.align		4
.L_118:
        /*0288*/ 	.byte	0x04, 0x2f
        /*028a*/ 	.short	(.L_120 - .L_119)
	.align		4
.L_119:
        /*028c*/ 	.word	index@(_ZN5flash16flash_fwd_kernelI23Flash_fwd_kernel_traitsILi192ELi128ELi64ELi8ELb0ELb0EN7cutlass10bfloat16_tE19Flash_kernel_traitsILi192ELi128ELi64ELi8ES3_EELb0ELb0ELb0ELb0ELb0ELb1ELb0ELb0EEEvNS_16Flash_fwd_paramsE)
        /*0290*/ 	.word	0x000000e4


	//----- nvinfo : EIATTR_FRAME_SIZE
	.align		4
.L_120:
        /*0294*/ 	.byte	0x04, 0x11
        /*0296*/ 	.short	(.L_122 - .L_121)
	.align		4
.L_121:
        /*0298*/ 	.word	index@(_ZN5flash16flash_fwd_kernelI23Flash_fwd_kernel_traitsILi192ELi128ELi64ELi8ELb0ELb0EN7cutlass10bfloat16_tE19Flash_kernel_traitsILi192ELi128ELi64ELi8ES3_EELb0ELb0ELb0ELb0ELb0ELb1ELb0ELb0EEEvNS_16Flash_fwd_paramsE)
        /*029c*/ 	.word	0x00000000


	//----- nvinfo : EIATTR_MIN_STACK_SIZE
	.align		4
.L_122:
        /*02a0*/ 	.byte	0x04, 0x12
        /*02a2*/ 	.short	(.L_124 - .L_123)
	.align		4
.L_123:
        /*02a4*/ 	.word	index@(_ZN5flash16flash_fwd_kernelI23Flash_fwd_kernel_traitsILi192ELi128ELi64ELi8ELb0ELb0EN7cutlass10bfloat16_tE19Flash_kernel_traitsILi192ELi128ELi64ELi8ES3_EELb0ELb0ELb0ELb0ELb0ELb1ELb0ELb0EEEvNS_16Flash_fwd_paramsE)
        /*02a8*/ 	.word	0x00000000


	//----- nvinfo : EIATTR_MIN_STACK_SIZE
	.align		4
.L_124:
        /*02ac*/ 	.byte	0x04, 0x12
        /*02ae*/ 	.short	(.L_126 - .L_125)
	.align		4
.L_125:
        /*02b0*/ 	.word	index@(_ZN5flash16flash_fwd_kernelI23Flash_fwd_kernel_traitsILi192ELi128ELi64ELi8ELb0ELb0EN7cutlass10bfloat16_tE19Flash_kernel_traitsILi192ELi128ELi64ELi8ES3_EELb0ELb0ELb0ELb0ELb0ELb1ELb1ELb0EEEvNS_16Flash_fwd_paramsE)
        /*02b4*/ 	.word	0x00000000


	//----- nvinfo : EIATTR_MIN_STACK_SIZE
	.align		4
.L_126:
        /*02b8*/ 	.byte	0x04, 0x12
        /*02ba*/ 	.short	(.L_128 - .L_127)
	.align		4
.L_127:
        /*02bc*/ 	.word	index@(_ZN5flash16flash_fwd_kernelI23Flash_fwd_kernel_traitsILi192ELi128ELi64ELi8ELb0ELb0EN7cutlass10bfloat16_tE19Flash_kernel_traitsILi192ELi128ELi64ELi8ES3_EELb0ELb0ELb0ELb0ELb0ELb0ELb0ELb0EEEvNS_16Flash_fwd_paramsE)
        /*02c0*/ 	.word	0x00000000


	//----- nvinfo : EIATTR_MIN_STACK_SIZE
	.align		4
.L_128:
        /*02c4*/ 	.byte	0x04, 0x12
        /*02c6*/ 	.short	(.L_130 - .L_129)
	.align		4
.L_129:
        /*02c8*/ 	.word	index@(_ZN5flash16flash_fwd_kernelI23Flash_fwd_kernel_traitsILi192ELi128ELi64ELi8ELb0ELb0EN7cutlass10bfloat16_tE19Flash_kernel_traitsILi192ELi128ELi64ELi8ES3_EELb0ELb0ELb0ELb0ELb0ELb0ELb1ELb0EEEvNS_16Flash_fwd_paramsE)
        /*02cc*/ 	.word	0x00000000


	//----- nvinfo : EIATTR_MIN_STACK_SIZE
	.align		4
.L_130:
        /*02d0*/ 	.byte	0x04, 0x12
        /*02d2*/ 	.short	(.L_132 - .L_131)
	.align		4
.L_131:
        /*02d4*/ 	.word	index@(_ZN5flash16flash_fwd_kernelI23Flash_fwd_kernel_traitsILi192ELi128ELi64ELi8ELb0ELb0EN7cutlass10bfloat16_tE19Flash_kernel_traitsILi192ELi128ELi64ELi8ES3_EELb0ELb0ELb0ELb1ELb0ELb0ELb0ELb0EEEvNS_16Flash_fwd_paramsE)
        /*02d8*/ 	.word	0x00000000


	//----- nvinfo : EIATTR_MIN_STACK_SIZE
	.align		4
.L_132:
        /*02dc*/ 	.byte	0x04, 0x12
        /*02de*/ 	.short	(.L_134 - .L_133)
	.align		4
.L_133:
        /*02e0*/ 	.word	index@(_ZN5flash16flash_fwd_kernelI23Flash_fwd_kernel_traitsILi192ELi128ELi64ELi8ELb0ELb0EN7cutlass10bfloat16_tE19Flash_kernel_traitsILi192ELi128ELi64ELi8ES3_EELb0ELb0ELb0ELb1ELb0ELb0ELb1ELb0EEEvNS_16Flash_fwd_paramsE)
        /*02e4*/ 	.word	0x00000000


	//----- nvinfo : EIATTR_MIN_STACK_SIZE
	.align		4
.L_134:
        /*02e8*/ 	.byte	0x04, 0x12
        /*02ea*/ 	.short	(.L_136 - .L_135)
	.align		4
.L_135:
        /*02ec*/ 	.word	index@(_ZN5flash16flash_fwd_kernelI23Flash_fwd_kernel_traitsILi192ELi128ELi64ELi8ELb0ELb0EN7cutlass10bfloat16_tE19Flash_kernel_traitsILi192ELi128ELi64ELi8ES3_EELb0ELb0ELb1ELb0ELb0ELb1ELb0ELb0EEEvNS_16Flash_fwd_paramsE)
        /*02f0*/ 	.word	0x00000000


	//----- nvinfo : EIATTR_MIN_STACK_SIZE
	.align		4
.L_136:
        /*02f4*/ 	.byte	0x04, 0x12
        /*02f6*/ 	.short	(.L_138 - .L_137)
	.align		4
.L_137:
        /*02f8*/ 	.word	index@(_ZN5flash16flash_fwd_kernelI23Flash_fwd_kernel_traitsILi192ELi128ELi64ELi8ELb0ELb0EN7cutlass10bfloat16_tE19Flash_kernel_traitsILi192ELi128ELi64ELi8ES3_EELb0ELb0ELb1ELb0ELb0ELb1ELb1ELb0EEEvNS_16Flash_fwd_paramsE)
        /*02fc*/ 	.word	0x00000000


	//----- nvinfo : EIATTR_MIN_STACK_SIZE
	.align		4
.L_138:
        /*0300*/ 	.byte	0x04, 0x12
        /*0302*/ 	.short	(.L_140 - .L_139)
	.align		4
.L_139:
        /*0304*/ 	.word	index@(_ZN5flash16flash_fwd_kernelI23Flash_fwd_kernel_traitsILi192ELi128ELi64ELi8ELb0ELb0EN7cutlass10bfloat16_tE19Flash_kernel_traitsILi192ELi128ELi64ELi8ES3_EELb0ELb0ELb1ELb0ELb0ELb0ELb0ELb0EEEvNS_16Flash_fwd_paramsE)
        /*0308*/ 	.word	0x00000000


	//----- nvinfo : EIATTR_MIN_STACK_SIZE
	.align		4
.L_140:
        /*030c*/ 	.byte	0x04, 0x12
        /*030e*/ 	.short	(.L_142 - .L_141)
	.align		4
.L_141:
        /*0310*/ 	.word	index@(_ZN5flash16flash_fwd_kernelI23Flash_fwd_kernel_traitsILi192ELi128ELi64ELi8ELb0ELb0EN7cutlass10bfloat16_tE19Flash_kernel_traitsILi192ELi128ELi64ELi8ES3_EELb0ELb0ELb1ELb0ELb0ELb0ELb1ELb0EEEvNS_16Flash_fwd_paramsE)
        /*0314*/ 	.word	0x00000000


	//----- nvinfo : EIATTR_MIN_STACK_SIZE
	.align		4
.L_142:
        /*0318*/ 	.byte	0x04, 0x12
        /*031a*/ 	.short	(.L_144 - .L_143)
	.align		4
.L_143:
        /*031c*/ 	.word	index@(_ZN5flash16flash_fwd_kernelI23Flash_fwd_kernel_traitsILi192ELi128ELi64ELi8ELb0ELb0EN7cutlass10bfloat16_tE19Flash_kernel_traitsILi192ELi128ELi64ELi8ES3_EELb0ELb0ELb1ELb1ELb0ELb0ELb0ELb0EEEvNS_16Flash_fwd_paramsE)
        /*0320*/ 	.word	0x00000000


	//----- nvinfo : EIATTR_MIN_STACK_SIZE
	.align		4
.L_144:
        /*0324*/ 	.byte	0x04, 0x12
        /*0326*/ 	.short	(.L_146 - .L_145)
	.align		4
.L_145:
        /*0328*/ 	.word	index@(_ZN5flash16flash_fwd_kernelI23Flash_fwd_kernel_traitsILi192ELi128ELi64ELi8ELb0ELb0EN7cutlass10bfloat16_tE19Flash_kernel_traitsILi192ELi128ELi64ELi8ES3_EELb0ELb0ELb1ELb1ELb0ELb0ELb1ELb0EEEvNS_16Flash_fwd_paramsE)
        /*032c*/ 	.word	0x00000000


	//----- nvinfo : EIATTR_MIN_STACK_SIZE
	.align		4
.L_146:
        /*0330*/ 	.byte	0x04, 0x12
        /*0332*/ 	.short	(.L_148 - .L_147)
	.align		4
.L_147:
        /*0334*/ 	.word	index@(_ZN5flash16flash_fwd_kernelI23Flash_fwd_kernel_traitsILi192ELi64ELi64ELi4ELb0ELb0EN7cutlass10bfloat16_tE19Flash_kernel_traitsILi192ELi64ELi64ELi4ES3_EELb1ELb0ELb0ELb0ELb0ELb0ELb0ELb0EEEvNS_16Flash_fwd_paramsE)
        /*0338*/ 	.word	0x00000000


	//----- nvinfo : EIATTR_MIN_STACK_SIZE
	.align		4
.L_148:
        /*033c*/ 	.byte	0x04, 0x12
        /*033e*/ 	.short	(.L_150 - .L_149)
	.align		4
.L_149:
        /*0340*/ 	.word	index@(_ZN5flash16flash_fwd_kernelI23Flash_fwd_kernel_traitsILi192ELi64ELi64ELi4ELb0ELb0EN7cutlass10bfloat16_tE19Flash_kernel_traitsILi192ELi64ELi64ELi4ES3_EELb1ELb0ELb1ELb0ELb0ELb0ELb0ELb0EEEvNS_16Flash_fwd_paramsE)
        /*0344*/ 	.word	0x00000000


	//----- nvinfo : EIATTR_MIN_STACK_SIZE
	.align		4
.L_150:
        /*0348*/ 	.byte	0x04, 0x12
        /*034a*/ 	.short	(.L_152 - .L_151)
	.align		4
.L_151:
        /*034c*/ 	.word	index@(_ZN5flash16flash_fwd_kernelI23Flash_fwd_kernel_traitsILi192ELi64ELi64ELi4ELb0ELb0EN7cutlass10bfloat16_tE19Flash_kernel_traitsILi192ELi64ELi64ELi4ES3_EELb1ELb0ELb0ELb0ELb0ELb1ELb0ELb0EEEvNS_16Flash_fwd_paramsE)
        /*0350*/ 	.word	0x00000000


	//----- nvinfo : EIATTR_MIN_STACK_SIZE
	.align		4
.L_152:
        /*0354*/ 	.byte	0x04, 0x12
        /*0356*/ 	.short	(.L_154 - .L_153)
	.align		4
.L_153:
        /*0358*/ 	.word	index@(_ZN5flash16flash_fwd_kernelI23Flash_fwd_kernel_traitsILi192ELi64ELi64ELi4ELb0ELb0EN7cutlass10bfloat16_tE19Flash_kernel_traitsILi192ELi64ELi64ELi4ES3_EELb0ELb0ELb0ELb0ELb0ELb1ELb1ELb0EEEvNS_16Flash_fwd_paramsE)
        /*035c*/ 	.word	0x00000000


	//----- nvinfo : EIATTR_MIN_STACK_SIZE
	.align		4
.L_154:
        /*0360*/ 	.byte	0x04, 0x12
        /*0362*/ 	.short	(.L_156 - .L_155)
	.align		4
.L_155:
        /*0364*/ 	.word	index@(_ZN5flash16flash_fwd_kernelI23Flash_fwd_kernel_traitsILi192ELi64ELi64ELi4ELb0ELb0EN7cutlass10bfloat16_tE19Flash_kernel_traitsILi192ELi64ELi64ELi4ES3_EELb1ELb0ELb0ELb1ELb0ELb0ELb0ELb0EEEvNS_16Flash_fwd_paramsE)
        /*0368*/ 	.word	0x00000000


	//----- nvinfo : EIATTR_MIN_STACK_SIZE
	.align		4
.L_156:
        /*036c*/ 	.byte	0x04, 0x12
        /*036e*/ 	.short	(.L_158 - .L_157)
	.align		4
.L_157:
        /*0370*/ 	.word	index@(_ZN5flash16flash_fwd_kernelI23Flash_fwd_kernel_traitsILi192ELi64ELi64ELi4ELb0ELb0EN7cutlass10bfloat16_tE19Flash_kernel_traitsILi192ELi64ELi64ELi4ES3_EELb1ELb0ELb0ELb0ELb0ELb0ELb0ELb1EEEvNS_16Flash_fwd_paramsE)
        /*0374*/ 	.word	0x000000c0


	//----- nvinfo : EIATTR_MIN_STACK_SIZE
	.align		4
.L_158:
        /*0378*/ 	.byte	0x04, 0x12
        /*037a*/ 	.short	(.L_160 - .L_159)
	.align		4
.L_159:
        /*037c*/ 	.word	index@(_ZN5flash16flash_fwd_kernelI23Flash_fwd_kernel_traitsILi192ELi64ELi64ELi4ELb0ELb0EN7cutlass10bfloat16_tE19Flash_kernel_traitsILi192ELi64ELi64ELi4ES3_EELb0ELb0ELb0ELb0ELb0ELb0ELb1ELb0EEEvNS_16Flash_fwd_paramsE)
        /*0380*/ 	.word	0x00000000


	//----- nvinfo : EIATTR_MIN_STACK_SIZE
	.align		4
.L_160:
        /*0384*/ 	.byte	0x04, 0x12
        /*0386*/ 	.short	(.L_162 - .L_161)
	.align		4
.L_161:
        /*0388*/ 	.word	index@(_ZN5flash16flash_fwd_kernelI23Flash_fwd_kernel_traitsILi192ELi64ELi64ELi4ELb0ELb0EN7cutlass10bfloat16_tE19Flash_kernel_traitsILi192ELi64ELi64ELi4ES3_EELb1ELb0ELb0ELb1ELb0ELb0ELb0ELb1EEEvNS_16Flash_fwd_paramsE)
        /*038c*/ 	.word	0x000000e0


	//----- nvinfo : EIATTR_MIN_STACK_SIZE
	.align		4
.L_162:
        /*0390*/ 	.byte	0x04, 0x12
        /*0392*/ 	.short	(.L_164 - .L_163)
	.align		4
.L_163:
        /*0394*/ 	.word	index@(_ZN5flash16flash_fwd_kernelI23Flash_fwd_kernel_traitsILi192ELi64ELi64ELi4ELb0ELb0EN7cutlass10bfloat16_tE19Flash_kernel_traitsILi192ELi64ELi64ELi4ES3_EELb0ELb0ELb0ELb1ELb0ELb0ELb1ELb0EEEvNS_16Flash_fwd_paramsE)
        /*0398*/ 	.word	0x00000000


	//----- nvinfo : EIATTR_MIN_STACK_SIZE
	.align		4
.L_164:
        /*039c*/ 	.byte	0x04, 0x12
        /*039e*/ 	.short	(.L_166 - .L_165)
	.align		4
.L_165:
        /*03a0*/ 	.word	index@(_ZN5flash16flash_fwd_kernelI23Flash_fwd_kernel_traitsILi192ELi64ELi64ELi4ELb0ELb0EN7cutlass10bfloat16_tE19Flash_kernel_traitsILi192ELi64ELi64ELi4ES3_EELb1ELb0ELb1ELb0ELb0ELb1ELb0ELb0EEEvNS_16Flash_fwd_paramsE)
        /*03a4*/ 	.word	0x00000000


	//----- nvinfo : EIATTR_MIN_STACK_SIZE
	.align		4
.L_166:
        /*03a8*/ 	.byte	0x04, 0x12
        /*03aa*/ 	.short	(.L_168 - .L_167)
	.align		4
.L_167:
        /*03ac*/ 	.word	index@(_ZN5flash16flash_fwd_kernelI23Flash_fwd_kernel_traitsILi192ELi64ELi64ELi4ELb0ELb0EN7cutlass10bfloat16_tE19Flash_kernel_traitsILi192ELi64ELi64ELi4ES3_EELb0ELb0ELb1ELb0ELb0ELb1ELb1ELb0EEEvNS_16Flash_fwd_paramsE)
        /*03b0*/ 	.word	0x00000000


	//----- nvinfo : EIATTR_MIN_STACK_SIZE
	.align		4
.L_168:
        /*03b4*/ 	.byte	0x04, 0x12
        /*03b6*/ 	.short	(.L_170 - .L_169)
	.align		4
.L_169:
        /*03b8*/ 	.word	index@(_ZN5flash16flash_fwd_kernelI23Flash_fwd_kernel_traitsILi192ELi64ELi64ELi4ELb0ELb0EN7cutlass10bfloat16_tE19Flash_kernel_traitsILi192ELi64ELi64ELi4ES3_EELb1ELb0ELb1ELb1ELb0ELb0ELb0ELb0EEEvNS_16Flash_fwd_paramsE)
        /*03bc*/ 	.word	0x00000000


	//----- nvinfo : EIATTR_MIN_STACK_SIZE
	.align		4
.L_170:
        /*03c0*/ 	.byte	0x04, 0x12
        /*03c2*/ 	.short	(.L_172 - .L_171)
	.align		4
.L_171:
        /*03c4*/ 	.word	index@(_ZN5flash16flash_fwd_kernelI23Flash_fwd_kernel_traitsILi192ELi64ELi64ELi4ELb0ELb0EN7cutlass10bfloat16_tE19Flash_kernel_traitsILi192ELi64ELi64ELi4ES3_EELb1ELb0ELb1ELb0ELb0ELb0ELb0ELb1EEEvNS_16Flash_fwd_paramsE)
        /*03c8*/ 	.word	0x000000c8


	//----- nvinfo : EIATTR_MIN_STACK_SIZE
	.align		4
.L_172:
        /*03cc*/ 	.byte	0x04, 0x12
        /*03ce*/ 	.short	(.L_174 - .L_173)
	.align		4
.L_173:
        /*03d0*/ 	.word	index@(_ZN5flash16flash_fwd_kernelI23Flash_fwd_kernel_traitsILi192ELi64ELi64ELi4ELb0ELb0EN7cutlass10bfloat16_tE19Flash_kernel_traitsILi192ELi64ELi64ELi4ES3_EELb0ELb0ELb1ELb0ELb0ELb0ELb1ELb0EEEvNS_16Flash_fwd_paramsE)
        /*03d4*/ 	.word	0x00000000


	//----- nvinfo : EIATTR_MIN_STACK_SIZE
	.align		4
.L_174:
        /*03d8*/ 	.byte	0x04, 0x12
        /*03da*/ 	.short	(.L_176 - .L_175)
	.align		4
.L_175:
        /*03dc*/ 	.word	index@(_ZN5flash16flash_fwd_kernelI23Flash_fwd_kernel_traitsILi192ELi64ELi64ELi4ELb0ELb0EN7cutlass10bfloat16_tE19Flash_kernel_traitsILi192ELi64ELi64ELi4ES3_EELb1ELb0ELb1ELb1ELb0ELb0ELb0ELb1EEEvNS_16Flash_fwd_paramsE)
        /*03e0*/ 	.word	0x000000e0


	//----- nvinfo : EIATTR_MIN_STACK_SIZE
	.align		4
.L_176:
        /*03e4*/ 	.byte	0x04, 0x12
        /*03e6*/ 	.short	(.L_178 - .L_177)
	.align		4
.L_177:
        /*03e8*/ 	.word	index@(_ZN5flash16flash_fwd_kernelI23Flash_fwd_kernel_traitsILi192ELi64ELi64ELi4ELb0ELb0EN7cutlass10bfloat16_tE19Flash_kernel_traitsILi192ELi64ELi64ELi4ES3_EELb0ELb0ELb1ELb1ELb0ELb0ELb1ELb0EEEvNS_16Flash_fwd_paramsE)
        /*03ec*/ 	.word	0x00000000
.L_178:


//--------------------- .nv.compat                --------------------------
	.section	.nv.compat,"",@"SHT_CUDA_COMPAT_INFO"
	.align	4
        /*0000*/ 	.byte	0x02, 0x09, 0x01, 0x00, 0x02, 0x02, 0x01, 0x00, 0x02, 0x05, 0x05, 0x00, 0x03, 0x07, 0x01, 0x01
        /*0010*/ 	.byte	0x02, 0x03, 0x00, 0x00, 0x02, 0x06, 0x01, 0x00, 0x04, 0x0b, 0x08, 0x00, 0x00, 0x00, 0x00, 0x00
        /*0020*/ 	.byte	0x00, 0x00, 0x00, 0x00


//--------------------- .nv.info._ZN5flash16flash_fwd_kernelI23Flash_fwd_kernel_traitsILi192ELi128ELi64ELi8ELb0ELb0EN7cutlass10bfloat16_tE19Flash_kernel_traitsILi192ELi128ELi64ELi8ES3_EELb0ELb0ELb0ELb0ELb0ELb1ELb0ELb0EEEvNS_16Flash_fwd_paramsE --------------------------
	.section	.nv.info._ZN5flash16flash_fwd_kernelI23Flash_fwd_kernel_traitsILi192ELi128ELi64ELi8ELb0ELb0EN7cutlass10bfloat16_tE19Flash_kernel_traitsILi192ELi128ELi64ELi8ES3_EELb0ELb0ELb0ELb0ELb0ELb1ELb0ELb0EEEvNS_16Flash_fwd_paramsE,"",@"SHT_CUDA_INFO"
	.sectionflags	@""
	.align	4


	//----- nvinfo : EIATTR_CUDA_API_VERSION
	.align		4
        /*0000*/ 	.byte	0x04, 0x37
        /*0002*/ 	.short	(.L_180 - .L_179)
.L_179:
        /*0004*/ 	.word	0x00000082


	//----- nvinfo : EIATTR_KPARAM_INFO
	.align		4
.L_180:
        /*0008*/ 	.byte	0x04, 0x17
        /*000a*/ 	.short	(.L_182 - .L_181)
.L_181:
        /*000c*/ 	.word	0x00000000
        /*0010*/ 	.short	0x0000
        /*0012*/ 	.short	0x0000
        /*0014*/ 	.byte	0x00, 0xf0, 0x41, 0x07


	//----- nvinfo : EIATTR_SPARSE_MMA_MASK
	.align		4
.L_182:
        /*0018*/ 	.byte	0x03, 0x50
        /*001a*/ 	.short	0x0000


	//----- nvinfo : EIATTR_MAXREG_COUNT
	.align		4
        /*001c*/ 	.byte	0x03, 0x1b
        /*001e*/ 	.short	0x00ff


	//----- nvinfo : EIATTR_NUM_BARRIERS
	.align		4
        /*0020*/ 	.byte	0x02, 0x4c
        /*0022*/ 	.byte	0x01
	.zero		1


	//----- nvinfo : EIATTR_MERCURY_ISA_VERSION
	.align		4
        /*0024*/ 	.byte	0x03, 0x5f
        /*0026*/ 	.short	0x0101


	//----- nvinfo : EIATTR_COOP_GROUP_MASK_REGIDS
	.align		4
        /*0028*/ 	.byte	0x04, 0x29
        /*002a*/ 	.short	(.L_184 - .L_183)


	//   ....[0]....
.L_183:
        /*002c*/ 	.word	0xffffffff


	//   ....[1]....
        /*0030*/ 	.word	0xffffffff


	//   ....[2]....
        /*0034*/ 	.word	0xffffffff


	//   ....[3]....
        /*0038*/ 	.word	0xffffffff


	//   ....[4]....
        /*003c*/ 	.word	0xffffffff


	//   ....[5]....
        /*0040*/ 	.word	0xffffffff


	//   ....[6]....
        /*0044*/ 	.word	0xffffffff


	//   ....[7]....
        /*0048*/ 	.word	0xffffffff


	//   ....[8]....
        /*004c*/ 	.word	0xffffffff


	//   ....[9]....
        /*0050*/ 	.word	0xffffffff


	//   ....[10]....
        /*0054*/ 	.word	0xffffffff


	//   ....[11]....
        /*0058*/ 	.word	0xffffffff


	//----- nvinfo : EIATTR_COOP_GROUP_INSTR_OFFSETS
	.align		4
.L_184:
        /*005c*/ 	.byte	0x04, 0x28
        /*005e*/ 	.short	(.L_186 - .L_185)


	//   ....[0]....
.L_185:
        /*0060*/ 	.word	0x00002940


	//   ....[1]....
        /*0064*/ 	.word	0x00002a60


	//   ....[2]....
        /*0068*/ 	.word	0x00002a90


	//   ....[3]....
        /*006c*/ 	.word	0x00002ba0


	//   ....[4]....
        /*0070*/ 	.word	0x00004b50


	//   ....[5]....
        /*0074*/ 	.word	0x00004b70


	//   ....[6]....
        /*0078*/ 	.word	0x00004bf0


	//   ....[7]....
        /*007c*/ 	.word	0x00004c00


	//   ....[8]....
        /*0080*/ 	.word	0x000062d0


	//   ....[9]....
        /*0084*/ 	.word	0x00006310


	//   ....[10]....
        /*0088*/ 	.word	0x00006370


	//   ....[11]....
        /*008c*/ 	.word	0x00006380


	//----- nvinfo : EIATTR_EXIT_INSTR_OFFSETS
	.align		4
.L_186:
        /*0090*/ 	.byte	0x04, 0x1c
        /*0092*/ 	.short	(.L_188 - .L_187)


	//   ....[0]....
.L_187:
        /*0094*/ 	.word	0x00000370


	//   ....[1]....
        /*0098*/ 	.word	0x00007d60


	//   ....[2]....
        /*009c*/ 	.word	0x00007e60


	//   ....[3]....
        /*00a0*/ 	.word	0x00008920


	//   ....[4]....
        /*00a4*/ 	.word	0x000089b0


	//----- nvinfo : EIATTR_CRS_STACK_SIZE
	.align		4
.L_188:
        /*00a8*/ 	.byte	0x04, 0x1e
        /*00aa*/ 	.short	(.L_190 - .L_189)
.L_189:
        /*00ac*/ 	.word	0x00000000


	//----- nvinfo : EIATTR_CBANK_PARAM_SIZE
	.align		4
.L_190:
        /*00b0*/ 	.byte	0x03, 0x19
        /*00b2*/ 	.short	0x01d0


	//----- nvinfo : EIATTR_PARAM_CBANK
	.align		4
        /*00b4*/ 	.byte	0x04, 0x0a
        /*00b6*/ 	.short	(.L_192 - .L_191)
	.align		4
.L_191:
        /*00b8*/ 	.word	index@(.nv.constant0._ZN5flash16flash_fwd_kernelI23Flash_fwd_kernel_traitsILi192ELi128ELi64ELi8ELb0ELb0EN7cutlass10bfloat16_tE19Flash_kernel_traitsILi192ELi128ELi64ELi8ES3_EELb0ELb0ELb0ELb0ELb0ELb1ELb0ELb0EEEvNS_16Flash_fwd_paramsE)
        /*00bc*/ 	.short	0x0210
        /*00be*/ 	.short	0x01d0


	//----- nvinfo : EIATTR_SW_WAR
	.align		4
.L_192:
        /*00c0*/ 	.byte	0x04, 0x36
        /*00c2*/ 	.short	(.L_194 - .L_193)
.L_193:
        /*00c4*/ 	.word	0x00000008
.L_194:


//--------------------- .nv.info._ZN5flash16flash_fwd_kernelI23Flash_fwd_kernel_traitsILi192ELi128ELi64ELi8ELb0ELb0EN7cutlass10bfloat16_tE19Flash_kernel_traitsILi192ELi128ELi64ELi8ES3_EELb0ELb0ELb0ELb0ELb0ELb1ELb1ELb0EEEvNS_16Flash_fwd_paramsE --------------------------
	.section	.nv.info._ZN5flash16flash_fwd_kernelI23Flash_fwd_kernel_traitsILi192ELi128ELi64ELi8ELb0ELb0EN7cutlass10bfloat16_tE19Flash_kernel_traitsILi192ELi128ELi64ELi8ES3_EELb0ELb0ELb0ELb0ELb0ELb1ELb1ELb0EEEvNS_16Flash_fwd_paramsE,"",@"SHT_CUDA_INFO"
	.sectionflags	@""
	.align	4


	//----- nvinfo : EIATTR_CUDA_API_VERSION
	.align		4
        /*0000*/ 	.byte	0x04, 0x37
        /*0002*/ 	.short	(.L_196 - .L_195)
.L_195:
        /*0004*/ 	.word	0x00000082


	//----- nvinfo : EIATTR_KPARAM_INFO
	.align		4
.L_196:
        /*0008*/ 	.byte	0x04, 0x17
        /*000a*/ 	.short	(.L_198 - .L_197)
.L_197:
        /*000c*/ 	.word	0x00000000
        /*0010*/ 	.short	0x0000
        /*0012*/ 	.short	0x0000
        /*0014*/ 	.byte	0x00, 0xf0, 0x41, 0x07


	//----- nvinfo : EIATTR_SPARSE_MMA_MASK
	.align		4
.L_198:
        /*0018*/ 	.byte	0x03, 0x50
        /*001a*/ 	.short	0x0000


	//----- nvinfo : EIATTR_MAXREG_COUNT
	.align		4
        /*001c*/ 	.byte	0x03, 0x1b
        /*001e*/ 	.short	0x00ff


	//----- nvinfo : EIATTR_NUM_BARRIERS
	.align		4
        /*0020*/ 	.byte	0x02, 0x4c
        /*0022*/ 	.byte	0x01
	.zero		1


	//----- nvinfo : EIATTR_MERCURY_ISA_VERSION
	.align		4
        /*0024*/ 	.byte	0x03, 0x5f
        /*0026*/ 	.short	0x0101


	//----- nvinfo : EIATTR_COOP_GROUP_MASK_REGIDS
	.align		4
        /*0028*/ 	.byte	0x04, 0x29
        /*002a*/ 	.short	(.L_200 - .L_199)


	//   ....[0]....
.L_199:
        /*002c*/ 	.word	0xffffffff


	//   ....[1]....
        /*0030*/ 	.word	0xffffffff


	//   ....[2]....
        /*0034*/ 	.word	0xffffffff


	//   ....[3]....
        /*0038*/ 	.word	0xffffffff


	//   ....[4]....
        /*003c*/ 	.word	0xffffffff


	//   ....[5]....
        /*0040*/ 	.word	0xffffffff


	//   ....[6]....
        /*0044*/ 	.word	0xffffffff


	//   ....[7]....
        /*0048*/ 	.word	0xffffffff


	//   ....[8]....
        /*004c*/ 	.word	0xffffffff


	//   ....[9]....
        /*0050*/ 	.word	0xffffffff


	//   ....[10]....
        /*0054*/ 	.word	0xffffffff


	//   ....[11]....
        /*0058*/ 	.word	0xffffffff


	//----- nvinfo : EIATTR_COOP_GROUP_INSTR_OFFSETS
	.align		4
.L_200:
        /*005c*/ 	.byte	0x04, 0x28
        /*005e*/ 	.short	(.L_202 - .L_201)


	//   ....[0]....
.L_201:
        /*0060*/ 	.word	0x00002d60


	//   ....[1]....
        /*0064*/ 	.word	0x00002e50


	//   ....[2]....
        /*0068*/ 	.word	0x00002e80


	//   ....[3]....
        /*006c*/ 	.word	0x00002fd0


	//   ....[4]....
        /*0070*/ 	.word	0x00005380


	//   ....[5]....
        /*0074*/ 	.word	0x000053c0


	//   ....[6]....
        /*0078*/ 	.word	0x00005460


	//   ....[7]....
        /*007c*/ 	.word	0x00005470


	//   ....[8]....
        /*0080*/ 	.word	0x00006b30


	//   ....[9]....
        /*0084*/ 	.word	0x00006b70


	//   ....[10]....
        /*0088*/ 	.word	0x00006bd0


	//   ....[11]....
        /*008c*/ 	.word	0x00006be0


	//----- nvinfo : EIATTR_EXIT_INSTR_OFFSETS
	.align		4
.L_202:
        /*0090*/ 	.byte	0x04, 0x1c
        /*0092*/ 	.short	(.L_204 - .L_203)


	//   ....[0]....
.L_203:
        /*0094*/ 	.word	0x00000370


	//   ....[1]....
        /*0098*/ 	.word	0x000085c0


	//   ....[2]....
        /*009c*/ 	.word	0x000086c0


	//   ....[3]....
        /*00a0*/ 	.word	0x00009180


	//   ....[4]....
        /*00a4*/ 	.word	0x00009210


	//----- nvinfo : EIATTR_CRS_STACK_SIZE
	.align		4
.L_204:
        /*00a8*/ 	.byte	0x04, 0x1e
        /*00aa*/ 	.short	(.L_206 - .L_205)
.L_205:
        /*00ac*/ 	.word	0x00000000


	//----- nvinfo : EIATTR_CBANK_PARAM_SIZE
	.align		4
.L_206:
        /*00b0*/ 	.byte	0x03, 0x19
        /*00b2*/ 	.short	0x01d0


	//----- nvinfo : EIATTR_PARAM_CBANK
	.align		4
        /*00b4*/ 	.byte	0x04, 0x0a
        /*00b6*/ 	.short	(.L_208 - .L_207)
	.align		4
.L_207:
        /*00b8*/ 	.word	index@(.nv.constant0._ZN5flash16flash_fwd_kernelI23Flash_fwd_kernel_traitsILi192ELi128ELi64ELi8ELb0ELb0EN7cutlass10bfloat16_tE19Flash_kernel_traitsILi192ELi128ELi64ELi8ES3_EELb0ELb0ELb0ELb0ELb0ELb1ELb1ELb0EEEvNS_16Flash_fwd_paramsE)
        /*00bc*/ 	.short	0x0210
        /*00be*/ 	.short	0x01d0


	//----- nvinfo : EIATTR_SW_WAR
	.align		4
.L_208:
        /*00c0*/ 	.byte	0x04, 0x36
        /*00c2*/ 	.short	(.L_210 - .L_209)
.L_209:
        /*00c4*/ 	.word	0x00000008
.L_210:


//--------------------- .nv.info._ZN5flash16flash_fwd_kernelI23Flash_fwd_kernel_traitsILi192ELi128ELi64ELi8ELb0ELb0EN7cutlass10bfloat16_tE19Flash_kernel_traitsILi192ELi128ELi64ELi8ES3_EELb0ELb0ELb0ELb0ELb0ELb0ELb0ELb0EEEvNS_16Flash_fwd_paramsE --------------------------
	.section	.nv.info._ZN5flash16flash_fwd_kernelI23Flash_fwd_kernel_traitsILi192ELi128ELi64ELi8ELb0ELb0EN7cutlass10bfloat16_tE19Flash_kernel_traitsILi192ELi128ELi64ELi8ES3_EELb0ELb0ELb0ELb0ELb0ELb0ELb0ELb0EEEvNS_16Flash_fwd_paramsE,"",@"SHT_CUDA_INFO"
	.sectionflags	@""
	.align	4


	//----- nvinfo : EIATTR_CUDA_API_VERSION
	.align		4
        /*0000*/ 	.byte	0x04, 0x37
        /*0002*/ 	.short	(.L_212 - .L_211)
.L_211:
        /*0004*/ 	.word	0x00000082


	//----- nvinfo : EIATTR_KPARAM_INFO
	.align		4
.L_212:
        /*0008*/ 	.byte	0x04, 0x17
        /*000a*/ 	.short	(.L_214 - .L_213)
.L_213:
        /*000c*/ 	.word	0x00000000
        /*0010*/ 	.short	0x0000
        /*0012*/ 	.short	0x0000
        /*0014*/ 	.byte	0x00, 0xf0, 0x41, 0x07


	//----- nvinfo : EIATTR_SPARSE_MMA_MASK
	.align		4
.L_214:
        /*0018*/ 	.byte	0x03, 0x50
        /*001a*/ 	.short	0x0000


	//----- nvinfo : EIATTR_MAXREG_COUNT
	.align		4
        /*001c*/ 	.byte	0x03, 0x1b
        /*001e*/ 	.short	0x00ff


	//----- nvinfo : EIATTR_NUM_BARRIERS
	.align		4
        /*0020*/ 	.byte	0x02, 0x4c
        /*0022*/ 	.byte	0x01
	.zero		1


	//----- nvinfo : EIATTR_MERCURY_ISA_VERSION
	.align		4
        /*0024*/ 	.byte	0x03, 0x5f
        /*0026*/ 	.short	0x0101


	//----- nvinfo : EIATTR_COOP_GROUP_MASK_REGIDS
	.align		4
        /*0028*/ 	.byte	0x04, 0x29
        /*002a*/ 	.short	(.L_216 - .L_215)


	//   ....[0]....
.L_215:
        /*002c*/ 	.word	0xffffffff


	//   ....[1]....
        /*0030*/ 	.word	0xffffffff


	//   ....[2]....
        /*0034*/ 	.word	0xffffffff


	//   ....[3]....
        /*0038*/ 	.word	0xffffffff


	//   ....[4]....
        /*003c*/ 	.word	0xffffffff


	//   ....[5]....
        /*0040*/ 	.word	0xffffffff


	//   ....[6]....
        /*0044*/ 	.word	0xffffffff


	//   ....[7]....
        /*0048*/ 	.word	0xffffffff


	//   ....[8]....
        /*004c*/ 	.word	0xffffffff


	//   ....[9]....
        /*0050*/ 	.word	0xffffffff


	//   ....[10]....
        /*0054*/ 	.word	0xffffffff


	//   ....[11]....
        /*0058*/ 	.word	0xffffffff


	//----- nvinfo : EIATTR_COOP_GROUP_INSTR_OFFSETS
	.align		4
.L_216:
        /*005c*/ 	.byte	0x04, 0x28
        /*005e*/ 	.short	(.L_218 - .L_217)


	//   ....[0]....
.L_217:
        /*0060*/ 	.word	0x00003880


	//   ....[1]....
        /*0064*/ 	.word	0x000038a0


	//   ....[2]....
        /*0068*/ 	.word	0x00003940


	//   ....[3]....
        /*006c*/ 	.word	0x00003950


	//   ....[4]....
        /*0070*/ 	.word	0x00005dd0


	//   ....[5]....
        /*0074*/ 	.word	0x00005df0


	//   ....[6]....
        /*0078*/ 	.word	0x00005e70


	//   ....[7]....
        /*007c*/ 	.word	0x00005e80


	//   ....[8]....
        /*0080*/ 	.word	0x00007550


	//   ....[9]....
        /*0084*/ 	.word	0x00007590


	//   ....[10]....
        /*0088*/ 	.word	0x000075f0


	//   ....[11]....
        /*008c*/ 	.word	0x00007600


	//----- nvinfo : EIATTR_EXIT_INSTR_OFFSETS
	.align		4
.L_218:
        /*0090*/ 	.byte	0x04, 0x1c
        /*0092*/ 	.short	(.L_220 - .L_219)


	//   ....[0]....
.L_219:
        /*0094*/ 	.word	0x00000370


	//   ....[1]....
        /*0098*/ 	.word	0x000090a0


	//   ....[2]....
        /*009c*/ 	.word	0x000091d0


	//   ....[3]....
        /*00a0*/ 	.word	0x000091f0


	//   ....[4]....
        /*00a4*/ 	.word	0x00009df0


	//   ....[5]....
        /*00a8*/ 	.word	0x00009e80


	//----- nvinfo : EIATTR_CRS_STACK_SIZE
	.align		4
.L_220:
        /*00ac*/ 	.byte	0x04, 0x1e
        /*00ae*/ 	.short	(.L_222 - .L_221)
.L_221:
        /*00b0*/ 	.word	0x00000000


	//----- nvinfo : EIATTR_CBANK_PARAM_SIZE
	.align		4
.L_222:
        /*00b4*/ 	.byte	0x03, 0x19
        /*00b6*/ 	.short	0x01d0


	//----- nvinfo : EIATTR_PARAM_CBANK
	.align		4
        /*00b8*/ 	.byte	0x04, 0x0a
        /*00ba*/ 	.short	(.L_224 - .L_223)
	.align		4
.L_223:
        /*00bc*/ 	.word	index@(.nv.constant0._ZN5flash16flash_fwd_kernelI23Flash_fwd_kernel_traitsILi192ELi128ELi64ELi8ELb0ELb0EN7cutlass10bfloat16_tE19Flash_kernel_traitsILi192ELi128ELi64ELi8ES3_EELb0ELb0ELb0ELb0ELb0ELb0ELb0ELb0EEEvNS_16Flash_fwd_paramsE)
        /*00c0*/ 	.short	0x0210
        /*00c2*/ 	.short	0x01d0


	//----- nvinfo : EIATTR_SW_WAR
	.align		4
.L_224:
        /*00c4*/ 	.byte	0x04, 0x36
        /*00c6*/ 	.short	(.L_226 - .L_225)
.L_225:
        /*00c8*/ 	.word	0x00000008
.L_226:


//--------------------- .nv.info._ZN5flash16flash_fwd_kernelI23Flash_fwd_kernel_traitsILi192ELi128ELi64ELi8ELb0ELb0EN7cutlass10bfloat16_tE19Flash_kernel_traitsILi192ELi128ELi64ELi8ES3_EELb0ELb0ELb0ELb0ELb0ELb0ELb1ELb0EEEvNS_16Flash_fwd_paramsE --------------------------
	.section	.nv.info._ZN5flash16flash_fwd_kernelI23Flash_fwd_kernel_traitsILi192ELi128ELi64ELi8ELb0ELb0EN7cutlass10bfloat16_tE19Flash_kernel_traitsILi192ELi128ELi64ELi8ES3_EELb0ELb0ELb0ELb0ELb0ELb0ELb1ELb0EEEvNS_16Flash_fwd_paramsE,"",@"SHT_CUDA_INFO"
	.sectionflags	@""
	.align	4


	//----- nvinfo : EIATTR_CUDA_API_VERSION
	.align		4
        /*0000*/ 	.byte	0x04, 0x37
        /*0002*/ 	.short	(.L_228 - .L_227)
.L_227:
        /*0004*/ 	.word	0x00000082


	//----- nvinfo : EIATTR_KPARAM_INFO
	.align		4
.L_228:
        /*0008*/ 	.byte	0x04, 0x17
        /*000a*/ 	.short	(.L_230 - .L_229)
.L_229:
        /*000c*/ 	.word	0x00000000
        /*0010*/ 	.short	0x0000
        /*0012*/ 	.short	0x0000
        /*0014*/ 	.byte	0x00, 0xf0, 0x41, 0x07


	//----- nvinfo : EIATTR_SPARSE_MMA_MASK
	.align		4
.L_230:
        /*0018*/ 	.byte	0x03, 0x50
        /*001a*/ 	.short	0x0000


	//----- nvinfo : EIATTR_MAXREG_COUNT
	.align		4
        /*001c*/ 	.byte	0x03, 0x1b
        /*001e*/ 	.short	0x00ff


	//----- nvinfo : EIATTR_NUM_BARRIERS
	.align		4
        /*0020*/ 	.byte	0x02, 0x4c
        /*0022*/ 	.byte	0x01
	.zero		1


	//----- nvinfo : EIATTR_MERCURY_ISA_VERSION
	.align		4
        /*0024*/ 	.byte	0x03, 0x5f
        /*0026*/ 	.short	0x0101


	//----- nvinfo : EIATTR_COOP_GROUP_MASK_REGIDS
	.align		4
        /*0028*/ 	.byte	0x04, 0x29
        /*002a*/ 	.short	(.L_232 - .L_231)


	//   ....[0]....
.L_231:
        /*002c*/ 	.word	0xffffffff


	//   ....[1]....
        /*0030*/ 	.word	0xffffffff


	//   ....[2]....
        /*0034*/ 	.word	0xffffffff


	//   ....[3]....
        /*0038*/ 	.word	0xffffffff


	//   ....[4]....
        /*003c*/ 	.word	0xffffffff


	//   ....[5]....
        /*0040*/ 	.word	0xffffffff


	//   ....[6]....
        /*0044*/ 	.word	0xffffffff


	//   ....[7]....
        /*0048*/ 	.word	0xffffffff


	//   ....[8]....
        /*004c*/ 	.word	0xffffffff


	//   ....[9]....
        /*0050*/ 	.word	0xffffffff


	//   ....[10]....
        /*0054*/ 	.word	0xffffffff


	//   ....[11]....
        /*0058*/ 	.word	0xffffffff


	//----- nvinfo : EIATTR_COOP_GROUP_INSTR_OFFSETS
	.align		4
.L_232:
        /*005c*/ 	.byte	0x04, 0x28
        /*005e*/ 	.short	(.L_234 - .L_233)


	//   ....[0]....
.L_233:
        /*0060*/ 	.word	0x00003c90


	//   ....[1]....
        /*0064*/ 	.word	0x00003cb0


	//   ....[2]....
        /*0068*/ 	.word	0x00003d50


	//   ....[3]....
        /*006c*/ 	.word	0x00003d60


	//   ....[4]....
        /*0070*/ 	.word	0x000065e0


	//   ....[5]....
        /*0074*/ 	.word	0x00006620


	//   ....[6]....
        /*0078*/ 	.word	0x000066b0


	//   ....[7]....
        /*007c*/ 	.word	0x000066c0


	//   ....[8]....
        /*0080*/ 	.word	0x00007d90


	//   ....[9]....
        /*0084*/ 	.word	0x00007dd0


	//   ....[10]....
        /*0088*/ 	.word	0x00007e30


	//   ....[11]....
        /*008c*/ 	.word	0x00007e40


	//----- nvinfo : EIATTR_EXIT_INSTR_OFFSETS
	.align		4
.L_234:
        /*0090*/ 	.byte	0x04, 0x1c
        /*0092*/ 	.short	(.L_236 - .L_235)


	//   ....[0]....
.L_235:
        /*0094*/ 	.word	0x00000370


	//   ....[1]....
        /*0098*/ 	.word	0x000098e0


	//   ....[2]....
        /*009c*/ 	.word	0x00009a10


	//   ....[3]....
        /*00a0*/ 	.word	0x00009a30


	//   ....[4]....
        /*00a4*/ 	.word	0x0000a630


	//   ....[5]....
        /*00a8*/ 	.word	0x0000a6c0


	//----- nvinfo : EIATTR_CRS_STACK_SIZE
	.align		4
.L_236:
        /*00ac*/ 	.byte	0x04, 0x1e
        /*00ae*/ 	.short	(.L_238 - .L_237)
.L_237:
        /*00b0*/ 	.word	0x00000000


	//----- nvinfo : EIATTR_CBANK_PARAM_SIZE
	.align		4
.L_238:
        /*00b4*/ 	.byte	0x03, 0x19
        /*00b6*/ 	.short	0x01d0


	//----- nvinfo : EIATTR_PARAM_CBANK
	.align		4
        /*00b8*/ 	.byte	0x04, 0x0a
        /*00ba*/ 	.short	(.L_240 - .L_239)
	.align		4
.L_239:
        /*00bc*/ 	.word	index@(.nv.constant0._ZN5flash16flash_fwd_kernelI23Flash_fwd_kernel_traitsILi192ELi128ELi64ELi8ELb0ELb0EN7cutlass10bfloat16_tE19Flash_kernel_traitsILi192ELi128ELi64ELi8ES3_EELb0ELb0ELb0ELb0ELb0ELb0ELb1ELb0EEEvNS_16Flash_fwd_paramsE)
        /*00c0*/ 	.short	0x0210
        /*00c2*/ 	.short	0x01d0


	//----- nvinfo : EIATTR_SW_WAR
	.align		4
.L_240:
        /*00c4*/ 	.byte	0x04, 0x36
        /*00c6*/ 	.short	(.L_242 - .L_241)
.L_241:
        /*00c8*/ 	.word	0x00000008
.L_242:


//--------------------- .nv.info._ZN5flash16flash_fwd_kernelI23Flash_fwd_kernel_traitsILi192ELi128ELi64ELi8ELb0ELb0EN7cutlass10bfloat16_tE19Flash_kernel_traitsILi192ELi128ELi64ELi8ES3_EELb0ELb0ELb0ELb1ELb0ELb0ELb0ELb0EEEvNS_16Flash_fwd_paramsE --------------------------
	.section	.nv.info._ZN5flash16flash_fwd_kernelI23Flash_fwd_kernel_traitsILi192ELi128ELi64ELi8ELb0ELb0EN7cutlass10bfloat16_tE19Flash_kernel_traitsILi192ELi128ELi64ELi8ES3_EELb0ELb0ELb0ELb1ELb0ELb0ELb0ELb0EEEvNS_16Flash_fwd_paramsE,"",@"SHT_CUDA_INFO"
	.sectionflags	@""
	.align	4


	//----- nvinfo : EIATTR_CUDA_API_VERSION
	.align		4
        /*0000*/ 	.byte	0x04, 0x37
        /*0002*/ 	.short	(.L_244 - .L_243)
.L_243:
        /*0004*/ 	.word	0x00000082


	//----- nvinfo : EIATTR_KPARAM_INFO
	.align		4
.L_244:
        /*0008*/ 	.byte	0x04, 0x17
        /*000a*/ 	.short	(.L_246 - .L_245)
.L_245:
        /*000c*/ 	.word	0x00000000
        /*0010*/ 	.short	0x0000
        /*0012*/ 	.short	0x0000
        /*0014*/ 	.byte	0x00, 0xf0, 0x41, 0x07


	//----- nvinfo : EIATTR_SPARSE_MMA_MASK
	.align		4
.L_246:
        /*0018*/ 	.byte	0x03, 0x50
        /*001a*/ 	.short	0x0000


	//----- nvinfo : EIATTR_MAXREG_COUNT
	.align		4
        /*001c*/ 	.byte	0x03, 0x1b
        /*001e*/ 	.short	0x00ff


	//----- nvinfo : EIATTR_NUM_BARRIERS
	.align		4
        /*0020*/ 	.byte	0x02, 0x4c
        /*0022*/ 	.byte	0x01
	.zero		1


	//----- nvinfo : EIATTR_MERCURY_ISA_VERSION
	.align		4
        /*0024*/ 	.byte	0x03, 0x5f
        /*0026*/ 	.short	0x0101


	//----- nvinfo : EIATTR_COOP_GROUP_MASK_REGIDS
	.align		4
        /*0028*/ 	.byte	0x04, 0x29
        /*002a*/ 	.short	(.L_248 - .L_247)


	//   ....[0]....
.L_247:
        /*002c*/ 	.word	0xffffffff


	//   ....[1]....
        /*0030*/ 	.word	0xffffffff


	//   ....[2]....
        /*0034*/ 	.word	0xffffffff


	//   ....[3]....
        /*0038*/ 	.word	0xffffffff


	//   ....[4]....
        /*003c*/ 	.word	0xffffffff


	//   ....[5]....
        /*0040*/ 	.word	0xffffffff


	//   ....[6]....
        /*0044*/ 	.word	0xffffffff


	//   ....[7]....
        /*0048*/ 	.word	0xffffffff


	//   ....[8]....
        /*004c*/ 	.word	0xffffffff


	//   ....[9]....
        /*0050*/ 	.word	0xffffffff


	//   ....[10]....
        /*0054*/ 	.word	0xffffffff


	//   ....[11]....
        /*0058*/ 	.word	0xffffffff


	//----- nvinfo : EIATTR_COOP_GROUP_INSTR_OFFSETS
	.align		4
.L_248:
        /*005c*/ 	.byte	0x04, 0x28
        /*005e*/ 	.short	(.L_250 - .L_249)


	//   ....[0]....
.L_249:
        /*0060*/ 	.word	0x00004210


	//   ....[1]....
        /*0064*/ 	.word	0x00004230


	//   ....[2]....
        /*0068*/ 	.word	0x000042d0


	//   ....[3]....
        /*006c*/ 	.word	0x000042e0


	//   ....[4]....
        /*0070*/ 	.word	0x00006e30


	//   ....[5]....
        /*0074*/ 	.word	0x00006e50


	//   ....[6]....
        /*0078*/ 	.word	0x00006ee0


	//   ....[7]....
        /*007c*/ 	.word	0x00006ef0


	//   ....[8]....
        /*0080*/ 	.word	0x000085d0


	//   ....[9]....
        /*0084*/ 	.word	0x00008610


	//   ....[10]....
        /*0088*/ 	.word	0x00008670


	//   ....[11]....
        /*008c*/ 	.word	0x00008680


	//----- nvinfo : EIATTR_EXIT_INSTR_OFFSETS
	.align		4
.L_250:
        /*0090*/ 	.byte	0x04, 0x1c
        /*0092*/ 	.short	(.L_252 - .L_251)


	//   ....[0]....
.L_251:
        /*0094*/ 	.word	0x00000370


	//   ....[1]....
        /*0098*/ 	.word	0x0000a150


	//   ....[2]....
        /*009c*/ 	.word	0x0000a280


	//   ....[3]....
        /*00a0*/ 	.word	0x0000a2a0


	//   ....[4]....
        /*00a4*/ 	.word	0x0000aeb0


	//   ....[5]....
        /*00a8*/ 	.word	0x0000af40


	//----- nvinfo : EIATTR_CRS_STACK_SIZE
	.align		4
.L_252:
        /*00ac*/ 	.byte	0x04, 0x1e
        /*00ae*/ 	.short	(.L_254 - .L_253)
.L_253:
        /*00b0*/ 	.word	0x00000000


	//----- nvinfo : EIATTR_CBANK_PARAM_SIZE
	.align		4
.L_254:
        /*00b4*/ 	.byte	0x03, 0x19
        /*00b6*/ 	.short	0x01d0


	//----- nvinfo : EIATTR_PARAM_CBANK
	.align		4
        /*00b8*/ 	.byte	0x04, 0x0a
        /*00ba*/ 	.short	(.L_256 - .L_255)
	.align		4
.L_255:
        /*00bc*/ 	.word	index@(.nv.constant0._ZN5flash16flash_fwd_kernelI23Flash_fwd_kernel_traitsILi192ELi128ELi64ELi8ELb0ELb0EN7cutlass10bfloat16_tE19Flash_kernel_traitsILi192ELi128ELi64ELi8ES3_EELb0ELb0ELb0ELb1ELb0ELb0ELb0ELb0EEEvNS_16Flash_fwd_paramsE)
        /*00c0*/ 	.short	0x0210
        /*00c2*/ 	.short	0x01d0


	//----- nvinfo : EIATTR_SW_WAR
	.align		4
.L_256:
        /*00c4*/ 	.byte	0x04, 0x36
        /*00c6*/ 	.short	(.L_258 - .L_257)
.L_257:
        /*00c8*/ 	.word	0x00000008
.L_258:


//--------------------- .nv.info._ZN5flash16flash_fwd_kernelI23Flash_fwd_kernel_traitsILi192ELi128ELi64ELi8ELb0ELb0EN7cutlass10bfloat16_tE19Flash_kernel_traitsILi192ELi128ELi64ELi8ES3_EELb0ELb0ELb0ELb1ELb0ELb0ELb1ELb0EEEvNS_16Flash_fwd_paramsE --------------------------
	.section	.nv.info._ZN5flash16flash_fwd_kernelI23Flash_fwd_kernel_traitsILi192ELi128ELi64ELi8ELb0ELb0EN7cutlass10bfloat16_tE19Flash_kernel_traitsILi192ELi128ELi64ELi8ES3_EELb0ELb0ELb0ELb1ELb0ELb0ELb1ELb0EEEvNS_16Flash_fwd_paramsE,"",@"SHT_CUDA_INFO"
	.sectionflags	@""
	.align	4


	//----- nvinfo : EIATTR_CUDA_API_VERSION
	.align		4
        /*0000*/ 	.byte	0x04, 0x37
        /*0002*/ 	.short	(.L_260 - .L_259)
.L_259:
        /*0004*/ 	.word	0x00000082


	//----- nvinfo : EIATTR_KPARAM_INFO
	.align		4
.L_260:
        /*0008*/ 	.byte	0x04, 0x17
        /*000a*/ 	.short	(.L_262 - .L_261)
.L_261:
        /*000c*/ 	.word	0x00000000
        /*0010*/ 	.short	0x0000
        /*0012*/ 	.short	0x0000
        /*0014*/ 	.byte	0x00, 0xf0, 0x41, 0x07


	//----- nvinfo : EIATTR_SPARSE_MMA_MASK
	.align		4
.L_262:
        /*0018*/ 	.byte	0x03, 0x50
        /*001a*/ 	.short	0x0000


	//----- nvinfo : EIATTR_MAXREG_COUNT
	.align		4
        /*001c*/ 	.byte	0x03, 0x1b
        /*001e*/ 	.short	0x00ff


	//----- nvinfo : EIATTR_NUM_BARRIERS
	.align		4
        /*0020*/ 	.byte	0x02, 0x4c
        /*0022*/ 	.byte	0x01
	.zero		1


	//----- nvinfo : EIATTR_MERCURY_ISA_VERSION
	.align		4
        /*0024*/ 	.byte	0x03, 0x5f
        /*0026*/ 	.short	0x0101


	//----- nvinfo : EIATTR_COOP_GROUP_MASK_REGIDS
	.align		4
        /*0028*/ 	.byte	0x04, 0x29
        /*002a*/ 	.short	(.L_264 - .L_263)


	//   ....[0]....
.L_263:
        /*002c*/ 	.word	0xffffffff


	//   ....[1]....
        /*0030*/ 	.word	0xffffffff


	//   ....[2]....
        /*0034*/ 	.word	0xffffffff


	//   ....[3]....
        /*0038*/ 	.word	0xffffffff


	//   ....[4]....
        /*003c*/ 	.word	0xffffffff


	//   ....[5]....
        /*0040*/ 	.word	0xffffffff


	//   ....[6]....
        /*0044*/ 	.word	0xffffffff


	//   ....[7]....
        /*0048*/ 	.word	0xffffffff


	//   ....[8]....
        /*004c*/ 	.word	0xffffffff


	//   ....[9]....
        /*0050*/ 	.word	0xffffffff


	//   ....[10]....
        /*0054*/ 	.word	0xffffffff


	//   ....[11]....
        /*0058*/ 	.word	0xffffffff


	//----- nvinfo : EIATTR_COOP_GROUP_INSTR_OFFSETS
	.align		4
.L_264:
        /*005c*/ 	.byte	0x04, 0x28
        /*005e*/ 	.short	(.L_266 - .L_265)


	//   ....[0]....
.L_265:
        /*0060*/ 	.word	0x00004610


	//   ....[1]....
        /*0064*/ 	.word	0x00004630


	//   ....[2]....
        /*0068*/ 	.word	0x000046d0


	//   ....[3]....
        /*006c*/ 	.word	0x000046e0


	//   ....[4]....
        /*0070*/ 	.word	0x00007640


	//   ....[5]....
        /*0074*/ 	.word	0x00007660


	//   ....[6]....
        /*0078*/ 	.word	0x000076f0


	//   ....[7]....
        /*007c*/ 	.word	0x00007700


	//   ....[8]....
        /*0080*/ 	.word	0x00008de0


	//   ....[9]....
        /*0084*/ 	.word	0x00008e20


	//   ....[10]....
        /*0088*/ 	.word	0x00008e80


	//   ....[11]....
        /*008c*/ 	.word	0x00008e90


	//----- nvinfo : EIATTR_EXIT_INSTR_OFFSETS
	.align		4
.L_266:
        /*0090*/ 	.byte	0x04, 0x1c
        /*0092*/ 	.short	(.L_268 - .L_267)


	//   ....[0]....
.L_267:
        /*0094*/ 	.word	0x00000370


	//   ....[1]....
        /*0098*/ 	.word	0x0000a960


	//   ....[2]....
        /*009c*/ 	.word	0x0000aa90


	//   ....[3]....
        /*00a0*/ 	.word	0x0000aab0


	//   ....[4]....
        /*00a4*/ 	.word	0x0000b6c0


	//   ....[5]....
        /*00a8*/ 	.word	0x0000b750


	//----- nvinfo : EIATTR_CRS_STACK_SIZE
	.align		4
.L_268:
        /*00ac*/ 	.byte	0x04, 0x1e
        /*00ae*/ 	.short	(.L_270 - .L_269)
.L_269:
        /*00b0*/ 	.word	0x00000000


	//----- nvinfo : EIATTR_CBANK_PARAM_SIZE
	.align		4
.L_270:
        /*00b4*/ 	.byte	0x03, 0x19
        /*00b6*/ 	.short	0x01d0


	//----- nvinfo : EIATTR_PARAM_CBANK
	.align		4
        /*00b8*/ 	.byte	0x04, 0x0a
        /*00ba*/ 	.short	(.L_272 - .L_271)
	.align		4
.L_271:
        /*00bc*/ 	.word	index@(.nv.constant0._ZN5flash16flash_fwd_kernelI23Flash_fwd_kernel_traitsILi192ELi128ELi64ELi8ELb0ELb0EN7cutlass10bfloat16_tE19Flash_kernel_traitsILi192ELi128ELi64ELi8ES3_EELb0ELb0ELb0ELb1ELb0ELb0ELb1ELb0EEEvNS_16Flash_fwd_paramsE)
        /*00c0*/ 	.short	0x0210
        /*00c2*/ 	.short	0x01d0


	//----- nvinfo : EIATTR_SW_WAR
	.align		4
.L_272:
        /*00c4*/ 	.byte	0x04, 0x36
        /*00c6*/ 	.short	(.L_274 - .L_273)
.L_273:
        /*00c8*/ 	.word	0x00000008
.L_274:


//--------------------- .nv.info._ZN5flash16flash_fwd_kernelI23Flash_fwd_kernel_traitsILi192ELi128ELi64ELi8ELb0ELb0EN7cutlass10bfloat16_tE19Flash_kernel_traitsILi192ELi128ELi64ELi8ES3_EELb0ELb0ELb1ELb0ELb0ELb1ELb0ELb0EEEvNS_16Flash_fwd_paramsE --------------------------
	.section	.nv.info._ZN5flash16flash_fwd_kernelI23Flash_fwd_kernel_traitsILi192ELi128ELi64ELi8ELb0ELb0EN7cutlass10bfloat16_tE19Flash_kernel_traitsILi192ELi128ELi64ELi8ES3_EELb0ELb0ELb1ELb0ELb0ELb1ELb0ELb0EEEvNS_16Flash_fwd_paramsE,"",@"SHT_CUDA_INFO"
	.sectionflags	@""
	.align	4


	//----- nvinfo : EIATTR_CUDA_API_VERSION
	.align		4
        /*0000*/ 	.byte	0x04, 0x37
        /*0002*/ 	.short	(.L_276 - .L_275)
.L_275:
        /*0004*/ 	.word	0x00000082


	//----- nvinfo : EIATTR_KPARAM_INFO
	.align		4
.L_276:
        /*0008*/ 	.byte	0x04, 0x17
        /*000a*/ 	.short	(.L_278 - .L_277)
.L_277:
        /*000c*/ 	.word	0x00000000
        /*0010*/ 	.short	0x0000
        /*0012*/ 	.short	0x0000
        /*0014*/ 	.byte	0x00, 0xf0, 0x41, 0x07


	//----- nvinfo : EIATTR_SPARSE_MMA_MASK
	.align		4
.L_278:
        /*0018*/ 	.byte	0x03, 0x50
        /*001a*/ 	.short	0x0000


	//----- nvinfo : EIATTR_MAXREG_COUNT
	.align		4
        /*001c*/ 	.byte	0x03, 0x1b
        /*001e*/ 	.short	0x00ff


	//----- nvinfo : EIATTR_NUM_BARRIERS
	.align		4
        /*0020*/ 	.byte	0x02, 0x4c
        /*0022*/ 	.byte	0x01
	.zero		1


	//----- nvinfo : EIATTR_MERCURY_ISA_VERSION
	.align		4
        /*0024*/ 	.byte	0x03, 0x5f
        /*0026*/ 	.short	0x0101


	//----- nvinfo : EIATTR_COOP_GROUP_MASK_REGIDS
	.align		4
        /*0028*/ 	.byte	0x04, 0x29
        /*002a*/ 	.short	(.L_280 - .L_279)


	//   ....[0]....
.L_279:
        /*002c*/ 	.word	0xffffffff


	//   ....[1]....
        /*0030*/ 	.word	0xffffffff


	//   ....[2]....
        /*0034*/ 	.word	0xffffffff


	//   ....[3]....
        /*0038*/ 	.word	0xffffffff


	//   ....[4]....
        /*003c*/ 	.word	0xffffffff


	//   ....[5]....
        /*0040*/ 	.word	0xffffffff


	//   ....[6]....
        /*0044*/ 	.word	0xffffffff


	//   ....[7]....
        /*0048*/ 	.word	0xffffffff


	//   ....[8]....
        /*004c*/ 	.word	0xffffffff


	//   ....[9]....
        /*0050*/ 	.word	0xffffffff


	//   ....[10]....
        /*0054*/ 	.word	0xffffffff


	//   ....[11]....
        /*0058*/ 	.word	0xffffffff


	//   ....[12]....
        /*005c*/ 	.word	0xffffffff


	//   ....[13]....
        /*0060*/ 	.word	0xffffffff


	//   ....[14]....
        /*0064*/ 	.word	0xffffffff


	//   ....[15]....
        /*0068*/ 	.word	0xffffffff


	//   ....[16]....
        /*006c*/ 	.word	0xffffffff


	//   ....[17]....
        /*0070*/ 	.word	0xffffffff


	//   ....[18]....
        /*0074*/ 	.word	0xffffffff


	//   ....[19]....
        /*0078*/ 	.word	0xffffffff


	//----- nvinfo : EIATTR_COOP_GROUP_INSTR_OFFSETS
	.align		4
.L_280:
        /*007c*/ 	.byte	0x04, 0x28
        /*007e*/ 	.short	(.L_282 - .L_281)


	//   ....[0]....
.L_281:
        /*0080*/ 	.word	0x00003ba0


	//   ....[1]....
        /*0084*/ 	.word	0x00003cd0


	//   ....[2]....
        /*0088*/ 	.word	0x00003d00


	//   ....[3]....
        /*008c*/ 	.word	0x00003e90


	//   ....[4]....
        /*0090*/ 	.word	0x000064a0


	//   ....[5]....
        /*0094*/ 	.word	0x00006570


	//   ....[6]....
        /*0098*/ 	.word	0x00006590


	//   ....[7]....
        /*009c*/ 	.word	0x000065c0


	//   ....[8]....
        /*00a0*/ 	.word	0x000092e0


	//   ....[9]....
        /*00a4*/ 	.word	0x00009390


	//   ....[10]....
        /*00a8*/ 	.word	0x000093b0


	//   ....[11]....
        /*00ac*/ 	.word	0x000093d0


	//   ....[12]....
        /*00b0*/ 	.word	0x0000c190


	//   ....[13]....
        /*00b4*/ 	.word	0x0000c280


	//   ....[14]....
        /*00b8*/ 	.word	0x0000c300


	//   ....[15]....
        /*00bc*/ 	.word	0x0000c310


	//   ....[16]....
        /*00c0*/ 	.word	0x0000da00


	//   ....[17]....
        /*00c4*/ 	.word	0x0000da40


	//   ....[18]....
        /*00c8*/ 	.word	0x0000dac0


	//   ....[19]....
        /*00cc*/ 	.word	0x0000dad0


	//----- nvinfo : EIATTR_EXIT_INSTR_OFFSETS
	.align		4
.L_282:
        /*00d0*/ 	.byte	0x04, 0x1c
        /*00d2*/ 	.short	(.L_284 - .L_283)


	//   ....[0]....
.L_283:
        /*00d4*/ 	.word	0x000004b0


	//   ....[1]....
        /*00d8*/ 	.word	0x00001120


	//   ....[2]....
        /*00dc*/ 	.word	0x000011b0


	//   ....[3]....
        /*00e0*/ 	.word	0x0000f4d0


	//   ....[4]....
        /*00e4*/ 	.word	0x0000f5d0


	//----- nvinfo : EIATTR_CRS_STACK_SIZE
	.align		4
.L_284:
        /*00e8*/ 	.byte	0x04, 0x1e
        /*00ea*/ 	.short	(.L_286 - .L_285)
.L_285:
        /*00ec*/ 	.word	0x00000000


	//----- nvinfo : EIATTR_CBANK_PARAM_SIZE
	.align		4
.L_286:
        /*00f0*/ 	.byte	0x03, 0x19
        /*00f2*/ 	.short	0x01d0


	//----- nvinfo : EIATTR_PARAM_CBANK
	.align		4
        /*00f4*/ 	.byte	0x04, 0x0a
        /*00f6*/ 	.short	(.L_288 - .L_287)
	.align		4
.L_287:
        /*00f8*/ 	.word	index@(.nv.constant0._ZN5flash16flash_fwd_kernelI23Flash_fwd_kernel_traitsILi192ELi128ELi64ELi8ELb0ELb0EN7cutlass10bfloat16_tE19Flash_kernel_traitsILi192ELi128ELi64ELi8ES3_EELb0ELb0ELb1ELb0ELb0ELb1ELb0ELb0EEEvNS_16Flash_fwd_paramsE)
        /*00fc*/ 	.short	0x0210
        /*00fe*/ 	.short	0x01d0


	//----- nvinfo : EIATTR_SW_WAR
	.align		4
.L_288:
        /*0100*/ 	.byte	0x04, 0x36
        /*0102*/ 	.short	(.L_290 - .L_289)
.L_289:
        /*0104*/ 	.word	0x00000008
.L_290:


//--------------------- .nv.info._ZN5flash16flash_fwd_kernelI23Flash_fwd_kernel_traitsILi192ELi128ELi64ELi8ELb0ELb0EN7cutlass10bfloat16_tE19Flash_kernel_traitsILi192ELi128ELi64ELi8ES3_EELb0ELb0ELb1ELb0ELb0ELb1ELb1ELb0EEEvNS_16Flash_fwd_paramsE --------------------------
	.section	.nv.info._ZN5flash16flash_fwd_kernelI23Flash_fwd_kernel_traitsILi192ELi128ELi64ELi8ELb0ELb0EN7cutlass10bfloat16_tE19Flash_kernel_traitsILi192ELi128ELi64ELi8ES3_EELb0ELb0ELb1ELb0ELb0ELb1ELb1ELb0EEEvNS_16Flash_fwd_paramsE,"",@"SHT_CUDA_INFO"
	.sectionflags	@""
	.align	4


	//----- nvinfo : EIATTR_CUDA_API_VERSION
	.align		4
        /*0000*/ 	.byte	0x04, 0x37
        /*0002*/ 	.short	(.L_292 - .L_291)
.L_291:
        /*0004*/ 	.word	0x00000082


	//----- nvinfo : EIATTR_KPARAM_INFO
	.align		4
.L_292:
        /*0008*/ 	.byte	0x04, 0x17
        /*000a*/ 	.short	(.L_294 - .L_293)
.L_293:
        /*000c*/ 	.word	0x00000000
        /*0010*/ 	.short	0x0000
        /*0012*/ 	.short	0x0000
        /*0014*/ 	.byte	0x00, 0xf0, 0x41, 0x07


	//----- nvinfo : EIATTR_SPARSE_MMA_MASK
	.align		4
.L_294:
        /*0018*/ 	.byte	0x03, 0x50
        /*001a*/ 	.short	0x0000


	//----- nvinfo : EIATTR_MAXREG_COUNT
	.align		4
        /*001c*/ 	.byte	0x03, 0x1b
        /*001e*/ 	.short	0x00ff


	//----- nvinfo : EIATTR_NUM_BARRIERS
	.align		4
        /*0020*/ 	.byte	0x02, 0x4c
        /*0022*/ 	.byte	0x01
	.zero		1


	//----- nvinfo : EIATTR_MERCURY_ISA_VERSION
	.align		4
        /*0024*/ 	.byte	0x03, 0x5f
        /*0026*/ 	.short	0x0101


	//----- nvinfo : EIATTR_COOP_GROUP_MASK_REGIDS
	.align		4
        /*0028*/ 	.byte	0x04, 0x29
        /*002a*/ 	.short	(.L_296 - .L_295)


	//   ....[0]....
.L_295:
        /*002c*/ 	.word	0xffffffff


	//   ....[1]....
        /*0030*/ 	.word	0xffffffff


	//   ....[2]....
        /*0034*/ 	.word	0xffffffff


	//   ....[3]....
        /*0038*/ 	.word	0xffffffff


	//   ....[4]....
        /*003c*/ 	.word	0xffffffff


	//   ....[5]....
        /*0040*/ 	.word	0xffffffff


	//   ....[6]....
        /*0044*/ 	.word	0xffffffff


	//   ....[7]....
        /*0048*/ 	.word	0xffffffff


	//   ....[8]....
        /*004c*/ 	.word	0xffffffff


	//   ....[9]....
        /*0050*/ 	.word	0xffffffff


	//   ....[10]....
        /*0054*/ 	.word	0xffffffff


	//   ....[11]....
        /*0058*/ 	.word	0xffffffff


	//   ....[12]....
        /*005c*/ 	.word	0xffffffff


	//   ....[13]....
        /*0060*/ 	.word	0xffffffff


	//   ....[14]....
        /*0064*/ 	.word	0xffffffff


	//   ....[15]....
        /*0068*/ 	.word	0xffffffff


	//   ....[16]....
        /*006c*/ 	.word	0xffffffff


	//   ....[17]....
        /*0070*/ 	.word	0xffffffff


	//   ....[18]....
        /*0074*/ 	.word	0xffffffff


	//   ....[19]....
        /*0078*/ 	.word	0xffffffff


	//----- nvinfo : EIATTR_COOP_GROUP_INSTR_OFFSETS
	.align		4
.L_296:
        /*007c*/ 	.byte	0x04, 0x28
        /*007e*/ 	.short	(.L_298 - .L_297)


	//   ....[0]....
.L_297:
        /*0080*/ 	.word	0x00003ff0


	//   ....[1]....
        /*0084*/ 	.word	0x000040f0


	//   ....[2]....
        /*0088*/ 	.word	0x00004120


	//   ....[3]....
        /*008c*/ 	.word	0x00004270


	//   ....[4]....
        /*0090*/ 	.word	0x00006cb0


	//   ....[5]....
        /*0094*/ 	.word	0x00006d70


	//   ....[6]....
        /*0098*/ 	.word	0x00006d90


	//   ....[7]....
        /*009c*/ 	.word	0x00006db0


	//   ....[8]....
        /*00a0*/ 	.word	0x00009ee0


	//   ....[9]....
        /*00a4*/ 	.word	0x00009fb0


	//   ....[10]....
        /*00a8*/ 	.word	0x00009fc0


	//   ....[11]....
        /*00ac*/ 	.word	0x00009ff0


	//   ....[12]....
        /*00b0*/ 	.word	0x0000d1b0


	//   ....[13]....
        /*00b4*/ 	.word	0x0000d2a0


	//   ....[14]....
        /*00b8*/ 	.word	0x0000d320


	//   ....[15]....
        /*00bc*/ 	.word	0x0000d330


	//   ....[16]....
        /*00c0*/ 	.word	0x0000ea20


	//   ....[17]....
        /*00c4*/ 	.word	0x0000ea60


	//   ....[18]....
        /*00c8*/ 	.word	0x0000eae0


	//   ....[19]....
        /*00cc*/ 	.word	0x0000eaf0


	//----- nvinfo : EIATTR_EXIT_INSTR_OFFSETS
	.align		4
.L_298:
        /*00d0*/ 	.byte	0x04, 0x1c
        /*00d2*/ 	.short	(.L_300 - .L_299)


	//   ....[0]....
.L_299:
        /*00d4*/ 	.word	0x000004b0


	//   ....[1]....
        /*00d8*/ 	.word	0x00001120


	//   ....[2]....
        /*00dc*/ 	.word	0x000011b0


	//   ....[3]....
        /*00e0*/ 	.word	0x000104f0


	//   ....[4]....
        /*00e4*/ 	.word	0x000105f0


	//----- nvinfo : EIATTR_CRS_STACK_SIZE
	.align		4
.L_300:
        /*00e8*/ 	.byte	0x04, 0x1e
        /*00ea*/ 	.short	(.L_302 - .L_301)
.L_301:
        /*00ec*/ 	.word	0x00000000


	//----- nvinfo : EIATTR_CBANK_PARAM_SIZE
	.align		4
.L_302:
        /*00f0*/ 	.byte	0x03, 0x19
        /*00f2*/ 	.short	0x01d0


	//----- nvinfo : EIATTR_PARAM_CBANK
	.align		4
        /*00f4*/ 	.byte	0x04, 0x0a
        /*00f6*/ 	.short	(.L_304 - .L_303)
	.align		4
.L_303:
        /*00f8*/ 	.word	index@(.nv.constant0._ZN5flash16flash_fwd_kernelI23Flash_fwd_kernel_traitsILi192ELi128ELi64ELi8ELb0ELb0EN7cutlass10bfloat16_tE19Flash_kernel_traitsILi192ELi128ELi64ELi8ES3_EELb0ELb0ELb1ELb0ELb0ELb1ELb1ELb0EEEvNS_16Flash_fwd_paramsE)
        /*00fc*/ 	.short	0x0210
        /*00fe*/ 	.short	0x01d0


	//----- nvinfo : EIATTR_SW_WAR
	.align		4
.L_304:
        /*0100*/ 	.byte	0x04, 0x36
        /*0102*/ 	.short	(.L_306 - .L_305)
.L_305:
        /*0104*/ 	.word	0x00000008
.L_306:


//--------------------- .nv.info._ZN5flash16flash_fwd_kernelI23Flash_fwd_kernel_traitsILi192ELi128ELi64ELi8ELb0ELb0EN7cutlass10bfloat16_tE19Flash_kernel_traitsILi192ELi128ELi64ELi8ES3_EELb0ELb0ELb1ELb0ELb0ELb0ELb0ELb0EEEvNS_16Flash_fwd_paramsE --------------------------
	.section	.nv.info._ZN5flash16flash_fwd_kernelI23Flash_fwd_kernel_traitsILi192ELi128ELi64ELi8ELb0ELb0EN7cutlass10bfloat16_tE19Flash_kernel_traitsILi192ELi128ELi64ELi8ES3_EELb0ELb0ELb1ELb0ELb0ELb0ELb0ELb0EEEvNS_16Flash_fwd_paramsE,"",@"SHT_CUDA_INFO"
	.sectionflags	@""
	.align	4


	//----- nvinfo : EIATTR_CUDA_API_VERSION
	.align		4
        /*0000*/ 	.byte	0x04, 0x37
        /*0002*/ 	.short	(.L_308 - .L_307)
.L_307:
        /*0004*/ 	.word	0x00000082


	//----- nvinfo : EIATTR_KPARAM_INFO
	.align		4
.L_308:
        /*0008*/ 	.byte	0x04, 0x17
        /*000a*/ 	.short	(.L_310 - .L_309)
.L_309:
        /*000c*/ 	.word	0x00000000
        /*0010*/ 	.short	0x0000
        /*0012*/ 	.short	0x0000
        /*0014*/ 	.byte	0x00, 0xf0, 0x41, 0x07


	//----- nvinfo : EIATTR_SPARSE_MMA_MASK
	.align		4
.L_310:
        /*0018*/ 	.byte	0x03, 0x50
        /*001a*/ 	.short	0x0000


	//----- nvinfo : EIATTR_MAXREG_COUNT
	.align		4
        /*001c*/ 	.byte	0x03, 0x1b
        /*001e*/ 	.short	0x00ff


	//----- nvinfo : EIATTR_NUM_BARRIERS
	.align		4
        /*0020*/ 	.byte	0x02, 0x4c
        /*0022*/ 	.byte	0x01
	.zero		1


	//----- nvinfo : EIATTR_MERCURY_ISA_VERSION
	.align		4
        /*0024*/ 	.byte	0x03, 0x5f
        /*0026*/ 	.short	0x0101


	//----- nvinfo : EIATTR_COOP_GROUP_MASK_REGIDS
	.align		4
        /*0028*/ 	.byte	0x04, 0x29
        /*002a*/ 	.short	(.L_312 - .L_311)


	//   ....[0]....
.L_311:
        /*002c*/ 	.word	0xffffffff


	//   ....[1]....
        /*0030*/ 	.word	0xffffffff


	//   ....[2]....
        /*0034*/ 	.word	0xffffffff


	//   ....[3]....
        /*0038*/ 	.word	0xffffffff


	//   ....[4]....
        /*003c*/ 	.word	0xffffffff


	//   ....[5]....
        /*0040*/ 	.word	0xffffffff


	//   ....[6]....
        /*0044*/ 	.word	0xffffffff


	//   ....[7]....
        /*0048*/ 	.word	0xffffffff


	//   ....[8]....
        /*004c*/ 	.word	0xffffffff


	//   ....[9]....
        /*0050*/ 	.word	0xffffffff


	//   ....[10]....
        /*0054*/ 	.word	0xffffffff


	//   ....[11]....
        /*0058*/ 	.word	0xffffffff


	//   ....[12]....
        /*005c*/ 	.word	0xffffffff


	//   ....[13]....
        /*0060*/ 	.word	0xffffffff


	//   ....[14]....
        /*0064*/ 	.word	0xffffffff


	//   ....[15]....
        /*0068*/ 	.word	0xffffffff


	//   ....[16]....
        /*006c*/ 	.word	0xffffffff


	//   ....[17]....
        /*0070*/ 	.word	0xffffffff


	//   ....[18]....
        /*0074*/ 	.word	0xffffffff


	//   ....[19]....
        /*0078*/ 	.word	0xffffffff


	//----- nvinfo : EIATTR_COOP_GROUP_INSTR_OFFSETS
	.align		4
.L_312:
        /*007c*/ 	.byte	0x04, 0x28
        /*007e*/ 	.short	(.L_314 - .L_313)


	//   ....[0]....
.L_313:
        /*0080*/ 	.word	0x00004c30


	//   ....[1]....
        /*0084*/ 	.word	0x00004c50


	//   ....[2]....
        /*0088*/ 	.word	0x00004cf0


	//   ....[3]....
        /*008c*/ 	.word	0x00004d00


	//   ....[4]....
        /*0090*/ 	.word	0x000078d0


	//   ....[5]....
        /*0094*/ 	.word	0x000078e0


	//   ....[6]....
        /*0098*/ 	.word	0x00007920


	//   ....[7]....
        /*009c*/ 	.word	0x00007930


	//   ....[8]....
        /*00a0*/ 	.word	0x0000aaf0


	//   ....[9]....
        /*00a4*/ 	.word	0x0000abd0


	//   ....[10]....
        /*00a8*/ 	.word	0x0000abe0


	//   ....[11]....
        /*00ac*/ 	.word	0x0000ac10


	//   ....[12]....
        /*00b0*/ 	.word	0x0000de70


	//   ....[13]....
        /*00b4*/ 	.word	0x0000df60


	//   ....[14]....
        /*00b8*/ 	.word	0x0000dfe0


	//   ....[15]....
        /*00bc*/ 	.word	0x0000dff0


	//   ....[16]....
        /*00c0*/ 	.word	0x0000f6e0


	//   ....[17]....
        /*00c4*/ 	.word	0x0000f720


	//   ....[18]....
        /*00c8*/ 	.word	0x0000f7a0


	//   ....[19]....
        /*00cc*/ 	.word	0x0000f7d0


	//----- nvinfo : EIATTR_EXIT_INSTR_OFFSETS
	.align		4
.L_314:
        /*00d0*/ 	.byte	0x04, 0x1c
        /*00d2*/ 	.short	(.L_316 - .L_315)


	//   ....[0]....
.L_315:
        /*00d4*/ 	.word	0x000004a0


	//   ....[1]....
        /*00d8*/ 	.word	0x00001250


	//   ....[2]....
        /*00dc*/ 	.word	0x000012e0


	//   ....[3]....
        /*00e0*/ 	.word	0x000112a0


	//   ....[4]....
        /*00e4*/ 	.word	0x000113d0


	//   ....[5]....
        /*00e8*/ 	.word	0x000113f0


	//----- nvinfo : EIATTR_CRS_STACK_SIZE
	.align		4
.L_316:
        /*00ec*/ 	.byte	0x04, 0x1e
        /*00ee*/ 	.short	(.L_318 - .L_317)
.L_317:
        /*00f0*/ 	.word	0x00000000


	//----- nvinfo : EIATTR_CBANK_PARAM_SIZE
	.align		4
.L_318:
        /*00f4*/ 	.byte	0x03, 0x19
        /*00f6*/ 	.short	0x01d0


	//----- nvinfo : EIATTR_PARAM_CBANK
	.align		4
        /*00f8*/ 	.byte	0x04, 0x0a
        /*00fa*/ 	.short	(.L_320 - .L_319)
	.align		4
.L_319:
        /*00fc*/ 	.word	index@(.nv.constant0._ZN5flash16flash_fwd_kernelI23Flash_fwd_kernel_traitsILi192ELi128ELi64ELi8ELb0ELb0EN7cutlass10bfloat16_tE19Flash_kernel_traitsILi192ELi128ELi64ELi8ES3_EELb0ELb0ELb1ELb0ELb0ELb0ELb0ELb0EEEvNS_16Flash_fwd_paramsE)
        /*0100*/ 	.short	0x0210
        /*0102*/ 	.short	0x01d0


	//----- nvinfo : EIATTR_SW_WAR
	.align		4
.L_320:
        /*0104*/ 	.byte	0x04, 0x36
        /*0106*/ 	.short	(.L_322 - .L_321)
.L_321:
        /*0108*/ 	.word	0x00000008
.L_322:


//--------------------- .nv.info._ZN5flash16flash_fwd_kernelI23Flash_fwd_kernel_traitsILi192ELi128ELi64ELi8ELb0ELb0EN7cutlass10bfloat16_tE19Flash_kernel_traitsILi192ELi128ELi64ELi8ES3_EELb0ELb0ELb1ELb0ELb0ELb0ELb1ELb0EEEvNS_16Flash_fwd_paramsE --------------------------
	.section	.nv.info._ZN5flash16flash_fwd_kernelI23Flash_fwd_kernel_traitsILi192ELi128ELi64ELi8ELb0ELb0EN7cutlass10bfloat16_tE19Flash_kernel_traitsILi192ELi128ELi64ELi8ES3_EELb0ELb0ELb1ELb0ELb0ELb0ELb1ELb0EEEvNS_16Flash_fwd_paramsE,"",@"SHT_CUDA_INFO"
	.sectionflags	@""
	.align	4


	//----- nvinfo : EIATTR_CUDA_API_VERSION
	.align		4
        /*0000*/ 	.byte	0x04, 0x37
        /*0002*/ 	.short	(.L_324 - .L_323)
.L_323:
        /*0004*/ 	.word	0x00000082


	//----- nvinfo : EIATTR_KPARAM_INFO
	.align		4
.L_324:
        /*0008*/ 	.byte	0x04, 0x17
        /*000a*/ 	.short	(.L_326 - .L_325)
.L_325:
        /*000c*/ 	.word	0x00000000
        /*0010*/ 	.short	0x0000
        /*0012*/ 	.short	0x0000
        /*0014*/ 	.byte	0x00, 0xf0, 0x41, 0x07


	//----- nvinfo : EIATTR_SPARSE_MMA_MASK
	.align		4
.L_326:
        /*0018*/ 	.byte	0x03, 0x50
        /*001a*/ 	.short	0x0000


	//----- nvinfo : EIATTR_MAXREG_COUNT
	.align		4
        /*001c*/ 	.byte	0x03, 0x1b
        /*001e*/ 	.short	0x00ff


	//----- nvinfo : EIATTR_NUM_BARRIERS
	.align		4
        /*0020*/ 	.byte	0x02, 0x4c
        /*0022*/ 	.byte	0x01
	.zero		1


	//----- nvinfo : EIATTR_MERCURY_ISA_VERSION
	.align		4
        /*0024*/ 	.byte	0x03, 0x5f
        /*0026*/ 	.short	0x0101


	//----- nvinfo : EIATTR_COOP_GROUP_MASK_REGIDS
	.align		4
        /*0028*/ 	.byte	0x04, 0x29
        /*002a*/ 	.short	(.L_328 - .L_327)


	//   ....[0]....
.L_327:
        /*002c*/ 	.word	0xffffffff


	//   ....[1]....
        /*0030*/ 	.word	0xffffffff


	//   ....[2]....
        /*0034*/ 	.word	0xffffffff


	//   ....[3]....
        /*0038*/ 	.word	0xffffffff


	//   ....[4]....
        /*003c*/ 	.word	0xffffffff


	//   ....[5]....
        /*0040*/ 	.word	0xffffffff


	//   ....[6]....
        /*0044*/ 	.word	0xffffffff


	//   ....[7]....
        /*0048*/ 	.word	0xffffffff


	//   ....[8]....
        /*004c*/ 	.word	0xffffffff


	//   ....[9]....
        /*0050*/ 	.word	0xffffffff


	//   ....[10]....
        /*0054*/ 	.word	0xffffffff


	//   ....[11]....
        /*0058*/ 	.word	0xffffffff


	//   ....[12]....
        /*005c*/ 	.word	0xffffffff


	//   ....[13]....
        /*0060*/ 	.word	0xffffffff


	//   ....[14]....
        /*0064*/ 	.word	0xffffffff


	//   ....[15]....
        /*0068*/ 	.word	0xffffffff


	//   ....[16]....
        /*006c*/ 	.word	0xffffffff


	//   ....[17]....
        /*0070*/ 	.word	0xffffffff


	//   ....[18]....
        /*0074*/ 	.word	0xffffffff


	//   ....[19]....
        /*0078*/ 	.word	0xffffffff


	//----- nvinfo : EIATTR_COOP_GROUP_INSTR_OFFSETS
	.align		4
.L_328:
        /*007c*/ 	.byte	0x04, 0x28
        /*007e*/ 	.short	(.L_330 - .L_329)


	//   ....[0]....
.L_329:
        /*0080*/ 	.word	0x00005040


	//   ....[1]....
        /*0084*/ 	.word	0x00005060


	//   ....[2]....
        /*0088*/ 	.word	0x00005100


	//   ....[3]....
        /*008c*/ 	.word	0x00005110


	//   ....[4]....
        /*0090*/ 	.word	0x000080c0


	//   ....[5]....
        /*0094*/ 	.word	0x000080d0


	//   ....[6]....
        /*0098*/ 	.word	0x00008110


	//   ....[7]....
        /*009c*/ 	.word	0x00008120


	//   ....[8]....
        /*00a0*/ 	.word	0x0000b770


	//   ....[9]....
        /*00a4*/ 	.word	0x0000b780


	//   ....[10]....
        /*00a8*/ 	.word	0x0000b7b0


	//   ....[11]....
        /*00ac*/ 	.word	0x0000b7c0


	//   ....[12]....
        /*00b0*/ 	.word	0x0000ee70


	//   ....[13]....
        /*00b4*/ 	.word	0x0000ef60


	//   ....[14]....
        /*00b8*/ 	.word	0x0000efe0


	//   ....[15]....
        /*00bc*/ 	.word	0x0000eff0


	//   ....[16]....
        /*00c0*/ 	.word	0x000106e0


	//   ....[17]....
        /*00c4*/ 	.word	0x00010720


	//   ....[18]....
        /*00c8*/ 	.word	0x000107a0


	//   ....[19]....
        /*00cc*/ 	.word	0x000107d0


	//----- nvinfo : EIATTR_EXIT_INSTR_OFFSETS
	.align		4
.L_330:
        /*00d0*/ 	.byte	0x04, 0x1c
        /*00d2*/ 	.short	(.L_332 - .L_331)


	//   ....[0]....
.L_331:
        /*00d4*/ 	.word	0x000004a0


	//   ....[1]....
        /*00d8*/ 	.word	0x00001250


	//   ....[2]....
        /*00dc*/ 	.word	0x000012e0


	//   ....[3]....
        /*00e0*/ 	.word	0x000122a0


	//   ....[4]....
        /*00e4*/ 	.word	0x000123d0


	//   ....[5]....
        /*00e8*/ 	.word	0x000123f0


	//----- nvinfo : EIATTR_CRS_STACK_SIZE
	.align		4
.L_332:
        /*00ec*/ 	.byte	0x04, 0x1e
        /*00ee*/ 	.short	(.L_334 - .L_333)
.L_333:
        /*00f0*/ 	.word	0x00000000


	//----- nvinfo : EIATTR_CBANK_PARAM_SIZE
	.align		4
.L_334:
        /*00f4*/ 	.byte	0x03, 0x19
        /*00f6*/ 	.short	0x01d0


	//----- nvinfo : EIATTR_PARAM_CBANK
	.align		4
        /*00f8*/ 	.byte	0x04, 0x0a
        /*00fa*/ 	.short	(.L_336 - .L_335)
	.align		4
.L_335:
        /*00fc*/ 	.word	index@(.nv.constant0._ZN5flash16flash_fwd_kernelI23Flash_fwd_kernel_traitsILi192ELi128ELi64ELi8ELb0ELb0EN7cutlass10bfloat16_tE19Flash_kernel_traitsILi192ELi128ELi64ELi8ES3_EELb0ELb0ELb1ELb0ELb0ELb0ELb1ELb0EEEvNS_16Flash_fwd_paramsE)
        /*0100*/ 	.short	0x0210
        /*0102*/ 	.short	0x01d0


	//----- nvinfo : EIATTR_SW_WAR
	.align		4
.L_336:
        /*0104*/ 	.byte	0x04, 0x36
        /*0106*/ 	.short	(.L_338 - .L_337)
.L_337:
        /*0108*/ 	.word	0x00000008
.L_338:


//--------------------- .nv.info._ZN5flash16flash_fwd_kernelI23Flash_fwd_kernel_traitsILi192ELi128ELi64ELi8ELb0ELb0EN7cutlass10bfloat16_tE19Flash_kernel_traitsILi192ELi128ELi64ELi8ES3_EELb0ELb0ELb1ELb1ELb0ELb0ELb0ELb0EEEvNS_16Flash_fwd_paramsE --------------------------
	.section	.nv.info._ZN5flash16flash_fwd_kernelI23Flash_fwd_kernel_traitsILi192ELi128ELi64ELi8ELb0ELb0EN7cutlass10bfloat16_tE19Flash_kernel_traitsILi192ELi128ELi64ELi8ES3_EELb0ELb0ELb1ELb1ELb0ELb0ELb0ELb0EEEvNS_16Flash_fwd_paramsE,"",@"SHT_CUDA_INFO"
	.sectionflags	@""
	.align	4


	//----- nvinfo : EIATTR_CUDA_API_VERSION
	.align		4
        /*0000*/ 	.byte	0x04, 0x37
        /*0002*/ 	.short	(.L_340 - .L_339)
.L_339:
        /*0004*/ 	.word	0x00000082


	//----- nvinfo : EIATTR_KPARAM_INFO
	.align		4
.L_340:
        /*0008*/ 	.byte	0x04, 0x17
        /*000a*/ 	.short	(.L_342 - .L_341)
.L_341:
        /*000c*/ 	.word	0x00000000
        /*0010*/ 	.short	0x0000
        /*0012*/ 	.short	0x0000
        /*0014*/ 	.byte	0x00, 0xf0, 0x41, 0x07


	//----- nvinfo : EIATTR_SPARSE_MMA_MASK
	.align		4
.L_342:
        /*0018*/ 	.byte	0x03, 0x50
        /*001a*/ 	.short	0x0000


	//----- nvinfo : EIATTR_MAXREG_COUNT
	.align		4
        /*001c*/ 	.byte	0x03, 0x1b
        /*001e*/ 	.short	0x00ff


	//----- nvinfo : EIATTR_NUM_BARRIERS
	.align		4
        /*0020*/ 	.byte	0x02, 0x4c
        /*0022*/ 	.byte	0x01
	.zero		1


	//----- nvinfo : EIATTR_MERCURY_ISA_VERSION
	.align		4
        /*0024*/ 	.byte	0x03, 0x5f
        /*0026*/ 	.short	0x0101


	//----- nvinfo : EIATTR_COOP_GROUP_MASK_REGIDS
	.align		4
        /*0028*/ 	.byte	0x04, 0x29
        /*002a*/ 	.short	(.L_344 - .L_343)


	//   ....[0]....
.L_343:
        /*002c*/ 	.word	0xffffffff


	//   ....[1]....
        /*0030*/ 	.word	0xffffffff


	//   ....[2]....
        /*0034*/ 	.word	0xffffffff


	//   ....[3]....
        /*0038*/ 	.word	0xffffffff


	//   ....[4]....
        /*003c*/ 	.word	0xffffffff


	//   ....[5]....
        /*0040*/ 	.word	0xffffffff


	//   ....[6]....
        /*0044*/ 	.word	0xffffffff


	//   ....[7]....
        /*0048*/ 	.word	0xffffffff


	//   ....[8]....
        /*004c*/ 	.word	0xffffffff


	//   ....[9]....
        /*0050*/ 	.word	0xffffffff


	//   ....[10]....
        /*0054*/ 	.word	0xffffffff


	//   ....[11]....
        /*0058*/ 	.word	0xffffffff


	//   ....[12]....
        /*005c*/ 	.word	0xffffffff


	//   ....[13]....
        /*0060*/ 	.word	0xffffffff


	//   ....[14]....
        /*0064*/ 	.word	0xffffffff


	//   ....[15]....
        /*0068*/ 	.word	0xffffffff


	//   ....[16]....
        /*006c*/ 	.word	0xffffffff


	//   ....[17]....
        /*0070*/ 	.word	0xffffffff


	//   ....[18]....
        /*0074*/ 	.word	0xffffffff


	//   ....[19]....
        /*0078*/ 	.word	0xffffffff


	//----- nvinfo : EIATTR_COOP_GROUP_INSTR_OFFSETS
	.align		4
.L_344:
        /*007c*/ 	.byte	0x04, 0x28
        /*007e*/ 	.short	(.L_346 - .L_345)


	//   ....[0]....
.L_345:
        /*0080*/ 	.word	0x000055e0


	//   ....[1]....
        /*0084*/ 	.word	0x00005600


	//   ....[2]....
        /*0088*/ 	.word	0x000056a0


	//   ....[3]....
        /*008c*/ 	.word	0x000056b0


	//   ....[4]....
        /*0090*/ 	.word	0x00008a80


	//   ....[5]....
        /*0094*/ 	.word	0x00008a90


	//   ....[6]....
        /*0098*/ 	.word	0x00008ad0


	//   ....[7]....
        /*009c*/ 	.word	0x00008ae0


	//   ....[8]....
        /*00a0*/ 	.word	0x0000c550


	//   ....[9]....
        /*00a4*/ 	.word	0x0000c560


	//   ....[10]....
        /*00a8*/ 	.word	0x0000c590


	//   ....[11]....
        /*00ac*/ 	.word	0x0000c5a0


	//   ....[12]....
        /*00b0*/ 	.word	0x00010040


	//   ....[13]....
        /*00b4*/ 	.word	0x000100f0


	//   ....[14]....
        /*00b8*/ 	.word	0x00010180


	//   ....[15]....
        /*00bc*/ 	.word	0x00010190


	//   ....[16]....
        /*00c0*/ 	.word	0x00011880


	//   ....[17]....
        /*00c4*/ 	.word	0x000118c0


	//   ....[18]....
        /*00c8*/ 	.word	0x00011940


	//   ....[19]....
        /*00cc*/ 	.word	0x00011970


	//----- nvinfo : EIATTR_EXIT_INSTR_OFFSETS
	.align		4
.L_346:
        /*00d0*/ 	.byte	0x04, 0x1c
        /*00d2*/ 	.short	(.L_348 - .L_347)


	//   ....[0]....
.L_347:
        /*00d4*/ 	.word	0x000004a0


	//   ....[1]....
        /*00d8*/ 	.word	0x00001250


	//   ....[2]....
        /*00dc*/ 	.word	0x000012e0


	//   ....[3]....
        /*00e0*/ 	.word	0x00013440


	//   ....[4]....
        /*00e4*/ 	.word	0x00013570


	//   ....[5]....
        /*00e8*/ 	.word	0x00013590


	//----- nvinfo : EIATTR_CRS_STACK_SIZE
	.align		4
.L_348:
        /*00ec*/ 	.byte	0x04, 0x1e
        /*00ee*/ 	.short	(.L_350 - .L_349)
.L_349:
        /*00f0*/ 	.word	0x00000000


	//----- nvinfo : EIATTR_CBANK_PARAM_SIZE
	.align		4
.L_350:
        /*00f4*/ 	.byte	0x03, 0x19
        /*00f6*/ 	.short	0x01d0


	//----- nvinfo : EIATTR_PARAM_CBANK
	.align		4
        /*00f8*/ 	.byte	0x04, 0x0a
        /*00fa*/ 	.short	(.L_352 - .L_351)
	.align		4
.L_351:
        /*00fc*/ 	.word	index@(.nv.constant0._ZN5flash16flash_fwd_kernelI23Flash_fwd_kernel_traitsILi192ELi128ELi64ELi8ELb0ELb0EN7cutlass10bfloat16_tE19Flash_kernel_traitsILi192ELi128ELi64ELi8ES3_EELb0ELb0ELb1ELb1ELb0ELb0ELb0ELb0EEEvNS_16Flash_fwd_paramsE)
        /*0100*/ 	.short	0x0210
        /*0102*/ 	.short	0x01d0


	//----- nvinfo : EIATTR_SW_WAR
	.align		4
.L_352:
        /*0104*/ 	.byte	0x04, 0x36
        /*0106*/ 	.short	(.L_354 - .L_353)
.L_353:
        /*0108*/ 	.word	0x00000008
.L_354:


//--------------------- .nv.info._ZN5flash16flash_fwd_kernelI23Flash_fwd_kernel_traitsILi192ELi128ELi64ELi8ELb0ELb0EN7cutlass10bfloat16_tE19Flash_kernel_traitsILi192ELi128ELi64ELi8ES3_EELb0ELb0ELb1ELb1ELb0ELb0ELb1ELb0EEEvNS_16Flash_fwd_paramsE --------------------------
	.section	.nv.info._ZN5flash16flash_fwd_kernelI23Flash_fwd_kernel_traitsILi192ELi128ELi64ELi8ELb0ELb0EN7cutlass10bfloat16_tE19Flash_kernel_traitsILi192ELi128ELi64ELi8ES3_EELb0ELb0ELb1ELb1ELb0ELb0ELb1ELb0EEEvNS_16Flash_fwd_paramsE,"",@"SHT_CUDA_INFO"
	.sectionflags	@""
	.align	4


	//----- nvinfo : EIATTR_CUDA_API_VERSION
	.align		4
        /*0000*/ 	.byte	0x04, 0x37
        /*0002*/ 	.short	(.L_356 - .L_355)
.L_355:
        /*0004*/ 	.word	0x00000082


	//----- nvinfo : EIATTR_KPARAM_INFO
	.align		4
.L_356:
        /*0008*/ 	.byte	0x04, 0x17
        /*000a*/ 	.short	(.L_358 - .L_357)
.L_357:
        /*000c*/ 	.word	0x00000000
        /*0010*/ 	.short	0x0000
        /*0012*/ 	.short	0x0000
        /*0014*/ 	.byte	0x00, 0xf0, 0x41, 0x07


	//----- nvinfo : EIATTR_SPARSE_MMA_MASK
	.align		4
.L_358:
        /*0018*/ 	.byte	0x03, 0x50
        /*001a*/ 	.short	0x0000


	//----- nvinfo : EIATTR_MAXREG_COUNT
	.align		4
        /*001c*/ 	.byte	0x03, 0x1b
        /*001e*/ 	.short	0x00ff


	//----- nvinfo : EIATTR_NUM_BARRIERS
	.align		4
        /*0020*/ 	.byte	0x02, 0x4c
        /*0022*/ 	.byte	0x01
	.zero		1


	//----- nvinfo : EIATTR_MERCURY_ISA_VERSION
	.align		4
        /*0024*/ 	.byte	0x03, 0x5f
        /*0026*/ 	.short	0x0101


	//----- nvinfo : EIATTR_COOP_GROUP_MASK_REGIDS
	.align		4
        /*0028*/ 	.byte	0x04, 0x29
        /*002a*/ 	.short	(.L_360 - .L_359)


	//   ....[0]....
.L_359:
        /*002c*/ 	.word	0xffffffff


	//   ....[1]....
        /*0030*/ 	.word	0xffffffff


	//   ....[2]....
        /*0034*/ 	.word	0xffffffff


	//   ....[3]....
        /*0038*/ 	.word	0xffffffff


	//   ....[4]....
        /*003c*/ 	.word	0xffffffff


	//   ....[5]....
        /*0040*/ 	.word	0xffffffff


	//   ....[6]....
        /*0044*/ 	.word	0xffffffff


	//   ....[7]....
        /*0048*/ 	.word	0xffffffff


	//   ....[8]....
        /*004c*/ 	.word	0xffffffff


	//   ....[9]....
        /*0050*/ 	.word	0xffffffff


	//   ....[10]....
        /*0054*/ 	.word	0xffffffff


	//   ....[11]....
        /*0058*/ 	.word	0xffffffff


	//   ....[12]....
        /*005c*/ 	.word	0xffffffff


	//   ....[13]....
        /*0060*/ 	.word	0xffffffff


	//   ....[14]....
        /*0064*/ 	.word	0xffffffff


	//   ....[15]....
        /*0068*/ 	.word	0xffffffff


	//   ....[16]....
        /*006c*/ 	.word	0xffffffff


	//   ....[17]....
        /*0070*/ 	.word	0xffffffff


	//   ....[18]....
        /*0074*/ 	.word	0xffffffff


	//   ....[19]....
        /*0078*/ 	.word	0xffffffff


	//----- nvinfo : EIATTR_COOP_GROUP_INSTR_OFFSETS
	.align		4
.L_360:
        /*007c*/ 	.byte	0x04, 0x28
        /*007e*/ 	.short	(.L_362 - .L_361)


	//   ....[0]....
.L_361:
        /*0080*/ 	.word	0x00005a10


	//   ....[1]....
        /*0084*/ 	.word	0x00005a30


	//   ....[2]....
        /*0088*/ 	.word	0x00005ad0


	//   ....[3]....
        /*008c*/ 	.word	0x00005ae0


	//   ....[4]....
        /*0090*/ 	.word	0x00009290


	//   ....[5]....
        /*0094*/ 	.word	0x000092a0


	//   ....[6]....
        /*0098*/ 	.word	0x000092e0


	//   ....[7]....
        /*009c*/ 	.word	0x000092f0


	//   ....[8]....
        /*00a0*/ 	.word	0x0000d170


	//   ....[9]....
        /*00a4*/ 	.word	0x0000d180


	//   ....[10]....
        /*00a8*/ 	.word	0x0000d1b0


	//   ....[11]....
        /*00ac*/ 	.word	0x0000d1c0


	//   ....[12]....
        /*00b0*/ 	.word	0x00011080


	//   ....[13]....
        /*00b4*/ 	.word	0x00011130


	//   ....[14]....
        /*00b8*/ 	.word	0x000111b0


	//   ....[15]....
        /*00bc*/ 	.word	0x000111c0


	//   ....[16]....
        /*00c0*/ 	.word	0x000128c0


	//   ....[17]....
        /*00c4*/ 	.word	0x00012900


	//   ....[18]....
        /*00c8*/ 	.word	0x00012980


	//   ....[19]....
        /*00cc*/ 	.word	0x000129b0


	//----- nvinfo : EIATTR_EXIT_INSTR_OFFSETS
	.align		4
.L_362:
        /*00d0*/ 	.byte	0x04, 0x1c
        /*00d2*/ 	.short	(.L_364 - .L_363)


	//   ....[0]....
.L_363:
        /*00d4*/ 	.word	0x000004a0


	//   ....[1]....
        /*00d8*/ 	.word	0x00001250


	//   ....[2]....
        /*00dc*/ 	.word	0x000012e0


	//   ....[3]....
        /*00e0*/ 	.word	0x00014480


	//   ....[4]....
        /*00e4*/ 	.word	0x000145b0


	//   ....[5]....
        /*00e8*/ 	.word	0x000145d0


	//----- nvinfo : EIATTR_CRS_STACK_SIZE
	.align		4
.L_364:
        /*00ec*/ 	.byte	0x04, 0x1e
        /*00ee*/ 	.short	(.L_366 - .L_365)
.L_365:
        /*00f0*/ 	.word	0x00000000


	//----- nvinfo : EIATTR_CBANK_PARAM_SIZE
	.align		4
.L_366:
        /*00f4*/ 	.byte	0x03, 0x19
        /*00f6*/ 	.short	0x01d0


	//----- nvinfo : EIATTR_PARAM_CBANK
	.align		4
        /*00f8*/ 	.byte	0x04, 0x0a
        /*00fa*/ 	.short	(.L_368 - .L_367)
	.align		4
.L_367:
        /*00fc*/ 	.word	index@(.nv.constant0._ZN5flash16flash_fwd_kernelI23Flash_fwd_kernel_traitsILi192ELi128ELi64ELi8ELb0ELb0EN7cutlass10bfloat16_tE19Flash_kernel_traitsILi192ELi128ELi64ELi8ES3_EELb0ELb0ELb1ELb1ELb0ELb0ELb1ELb0EEEvNS_16Flash_fwd_paramsE)
        /*0100*/ 	.short	0x0210
        /*0102*/ 	.short	0x01d0


	//----- nvinfo : EIATTR_SW_WAR
	.align		4
.L_368:
        /*0104*/ 	.byte	0x04, 0x36
        /*0106*/ 	.short	(.L_370 - .L_369)
.L_369:
        /*0108*/ 	.word	0x00000008
.L_370:


//--------------------- .nv.info._ZN5flash16flash_fwd_kernelI23Flash_fwd_kernel_traitsILi192ELi64ELi64ELi4ELb0ELb0EN7cutlass10bfloat16_tE19Flash_kernel_traitsILi192ELi64ELi64ELi4ES3_EELb1ELb0ELb0ELb0ELb0ELb0ELb0ELb0EEEvNS_16Flash_fwd_paramsE --------------------------
	.section	.nv.info._ZN5flash16flash_fwd_kernelI23Flash_fwd_kernel_traitsILi192ELi64ELi64ELi4ELb0ELb0EN7cutlass10bfloat16_tE19Flash_kernel_traitsILi192ELi64ELi64ELi4ES3_EELb1ELb0ELb0ELb0ELb0ELb0ELb0ELb0EEEvNS_16Flash_fwd_paramsE,"",@"SHT_CUDA_INFO"
	.sectionflags	@""
	.align	4


	//----- nvinfo : EIATTR_CUDA_API_VERSION
	.align		4
        /*0000*/ 	.byte	0x04, 0x37
        /*0002*/ 	.short	(.L_372 - .L_371)
.L_371:
        /*0004*/ 	.word	0x00000082


	//----- nvinfo : EIATTR_KPARAM_INFO
	.align		4
.L_372:
        /*0008*/ 	.byte	0x04, 0x17
        /*000a*/ 	.short	(.L_374 - .L_373)
.L_373:
        /*000c*/ 	.word	0x00000000
        /*0010*/ 	.short	0x0000
        /*0012*/ 	.short	0x0000
        /*0014*/ 	.byte	0x00, 0xf0, 0x41, 0x07


	//----- nvinfo : EIATTR_SPARSE_MMA_MASK
	.align		4
.L_374:
        /*0018*/ 	.byte	0x03, 0x50
        /*001a*/ 	.short	0x0000


	//----- nvinfo : EIATTR_MAXREG_COUNT
	.align		4
        /*001c*/ 	.byte	0x03, 0x1b
        /*001e*/ 	.short	0x00ff


	//----- nvinfo : EIATTR_NUM_BARRIERS
	.align		4
        /*0020*/ 	.byte	0x02, 0x4c
        /*0022*/ 	.byte	0x01
	.zero		1


	//----- nvinfo : EIATTR_MERCURY_ISA_VERSION
	.align		4
        /*0024*/ 	.byte	0x03, 0x5f
        /*0026*/ 	.short	0x0101


	//----- nvinfo : EIATTR_COOP_GROUP_MASK_REGIDS
	.align		4
        /*0028*/ 	.byte	0x04, 0x29
        /*002a*/ 	.short	(.L_376 - .L_375)


	//   ....[0]....
.L_375:
        /*002c*/ 	.word	0xffffffff


	//   ....[1]....
        /*0030*/ 	.word	0xffffffff


	//   ....[2]....
        /*0034*/ 	.word	0xffffffff


	//   ....[3]....
        /*0038*/ 	.word	0xffffffff


	//   ....[4]....
        /*003c*/ 	.word	0xffffffff


	//   ....[5]....
        /*0040*/ 	.word	0xffffffff


	//   ....[6]....
        /*0044*/ 	.word	0xffffffff


	//   ....[7]....
        /*0048*/ 	.word	0xffffffff


	//   ....[8]....
        /*004c*/ 	.word	0xffffffff


	//   ....[9]....
        /*0050*/ 	.word	0xffffffff


	//   ....[10]....
        /*0054*/ 	.word	0xffffffff


	//   ....[11]....
        /*0058*/ 	.word	0xffffffff


	//----- nvinfo : EIATTR_COOP_GROUP_INSTR_OFFSETS
	.align		4
.L_376:
        /*005c*/ 	.byte	0x04, 0x28
        /*005e*/ 	.short	(.L_378 - .L_377)


	//   ....[0]....
.L_377:
        /*0060*/ 	.word	0x000047d0


	//   ....[1]....
        /*0064*/ 	.word	0x00004800


	//   ....[2]....
        /*0068*/ 	.word	0x00004900


	//   ....[3]....
        /*006c*/ 	.word	0x00004930


	//   ....[4]....
        /*0070*/ 	.word	0x00007d20


	//   ....[5]....
        /*0074*/ 	.word	0x00007da0


	//   ....[6]....
        /*0078*/ 	.word	0x00007e60


	//   ....[7]....
        /*007c*/ 	.word	0x00007ec0


	//   ....[8]....
        /*0080*/ 	.word	0x00009e80


	//   ....[9]....
        /*0084*/ 	.word	0x00009ec0


	//   ....[10]....
        /*0088*/ 	.word	0x00009f00


	//   ....[11]....
        /*008c*/ 	.word	0x00009f10


	//----- nvinfo : EIATTR_EXIT_INSTR_OFFSETS
	.align		4
.L_378:
        /*0090*/ 	.byte	0x04, 0x1c
        /*0092*/ 	.short	(.L_380 - .L_379)


	//   ....[0]....
.L_379:
        /*0094*/ 	.word	0x00000530


	//   ....[1]....
        /*0098*/ 	.word	0x0000ba20


	//   ....[2]....
        /*009c*/ 	.word	0x0000bb50


	//   ....[3]....
        /*00a0*/ 	.word	0x0000bb70


	//   ....[4]....
        /*00a4*/ 	.word	0x0000c760


	//   ....[5]....
        /*00a8*/ 	.word	0x0000c7f0


	//----- nvinfo : EIATTR_CRS_STACK_SIZE
	.align		4
.L_380:
        /*00ac*/ 	.byte	0x04, 0x1e
        /*00ae*/ 	.short	(.L_382 - .L_381)
.L_381:
        /*00b0*/ 	.word	0x00000000


	//----- nvinfo : EIATTR_CBANK_PARAM_SIZE
	.align		4
.L_382:
        /*00b4*/ 	.byte	0x03, 0x19
        /*00b6*/ 	.short	0x01d0


	//----- nvinfo : EIATTR_PARAM_CBANK
	.align		4
        /*00b8*/ 	.byte	0x04, 0x0a
        /*00ba*/ 	.short	(.L_384 - .L_383)
	.align		4
.L_383:
        /*00bc*/ 	.word	index@(.nv.constant0._ZN5flash16flash_fwd_kernelI23Flash_fwd_kernel_traitsILi192ELi64ELi64ELi4ELb0ELb0EN7cutlass10bfloat16_tE19Flash_kernel_traitsILi192ELi64ELi64ELi4ES3_EELb1ELb0ELb0ELb0ELb0ELb0ELb0ELb0EEEvNS_16Flash_fwd_paramsE)
        /*00c0*/ 	.short	0x0210
        /*00c2*/ 	.short	0x01d0


	//----- nvinfo : EIATTR_SW_WAR
	.align		4
.L_384:
        /*00c4*/ 	.byte	0x04, 0x36
        /*00c6*/ 	.short	(.L_386 - .L_385)
.L_385:
        /*00c8*/ 	.word	0x00000008
.L_386:


//--------------------- .nv.info._ZN5flash16flash_fwd_kernelI23Flash_fwd_kernel_traitsILi192ELi64ELi64ELi4ELb0ELb0EN7cutlass10bfloat16_tE19Flash_kernel_traitsILi192ELi64ELi64ELi4ES3_EELb1ELb0ELb1ELb0ELb0ELb0ELb0ELb0EEEvNS_16Flash_fwd_paramsE --------------------------
	.section	.nv.info._ZN5flash16flash_fwd_kernelI23Flash_fwd_kernel_traitsILi192ELi64ELi64ELi4ELb0ELb0EN7cutlass10bfloat16_tE19Flash_kernel_traitsILi192ELi64ELi64ELi4ES3_EELb1ELb0ELb1ELb0ELb0ELb0ELb0ELb0EEEvNS_16Flash_fwd_paramsE,"",@"SHT_CUDA_INFO"
	.sectionflags	@""
	.align	4


	//----- nvinfo : EIATTR_CUDA_API_VERSION
	.align		4
        /*0000*/ 	.byte	0x04, 0x37
        /*0002*/ 	.short	(.L_388 - .L_387)
.L_387:
        /*0004*/ 	.word	0x00000082


	//----- nvinfo : EIATTR_KPARAM_INFO
	.align		4
.L_388:
        /*0008*/ 	.byte	0x04, 0x17
        /*000a*/ 	.short	(.L_390 - .L_389)
.L_389:
        /*000c*/ 	.word	0x00000000
        /*0010*/ 	.short	0x0000
        /*0012*/ 	.short	0x0000
        /*0014*/ 	.byte	0x00, 0xf0, 0x41, 0x07


	//----- nvinfo : EIATTR_SPARSE_MMA_MASK
	.align		4
.L_390:
        /*0018*/ 	.byte	0x03, 0x50
        /*001a*/ 	.short	0x0000


	//----- nvinfo : EIATTR_MAXREG_COUNT
	.align		4
        /*001c*/ 	.byte	0x03, 0x1b
        /*001e*/ 	.short	0x00ff


	//----- nvinfo : EIATTR_NUM_BARRIERS
	.align		4
        /*0020*/ 	.byte	0x02, 0x4c
        /*0022*/ 	.byte	0x01
	.zero		1


	//----- nvinfo : EIATTR_MERCURY_ISA_VERSION
	.align		4
        /*0024*/ 	.byte	0x03, 0x5f
        /*0026*/ 	.short	0x0101


	//----- nvinfo : EIATTR_COOP_GROUP_MASK_REGIDS
	.align		4
        /*0028*/ 	.byte	0x04, 0x29
        /*002a*/ 	.short	(.L_392 - .L_391)


	//   ....[0]....
.L_391:
        /*002c*/ 	.word	0xffffffff


	//   ....[1]....
        /*0030*/ 	.word	0xffffffff


	//   ....[2]....
        /*0034*/ 	.word	0xffffffff


	//   ....[3]....
        /*0038*/ 	.word	0xffffffff


	//   ....[4]....
        /*003c*/ 	.word	0xffffffff


	//   ....[5]....
        /*0040*/ 	.word	0xffffffff


	//   ....[6]....
        /*0044*/ 	.word	0xffffffff


	//   ....[7]....
        /*0048*/ 	.word	0xffffffff


	//   ....[8]....
        /*004c*/ 	.word	0xffffffff


	//   ....[9]....
        /*0050*/ 	.word	0xffffffff


	//   ....[10]....
        /*0054*/ 	.word	0xffffffff


	//   ....[11]....
        /*0058*/ 	.word	0xffffffff


	//   ....[12]....
        /*005c*/ 	.word	0xffffffff


	//   ....[13]....
        /*0060*/ 	.word	0xffffffff


	//   ....[14]....
        /*0064*/ 	.word	0xffffffff


	//   ....[15]....
        /*0068*/ 	.word	0xffffffff


	//----- nvinfo : EIATTR_COOP_GROUP_INSTR_OFFSETS
	.align		4
.L_392:
        /*006c*/ 	.byte	0x04, 0x28
        /*006e*/ 	.short	(.L_394 - .L_393)


	//   ....[0]....
.L_393:
        /*0070*/ 	.word	0x00005b60


	//   ....[1]....
        /*0074*/ 	.word	0x00005c10


	//   ....[2]....
        /*0078*/ 	.word	0x00005c90


	//   ....[3]....
        /*007c*/ 	.word	0x00005d40


	//   ....[4]....
        /*0080*/ 	.word	0x00009830


	//   ....[5]....
        /*0084*/ 	.word	0x000098f0


	//   ....[6]....
        /*0088*/ 	.word	0x00009950


	//   ....[7]....
        /*008c*/ 	.word	0x000099e0


	//   ....[8]....
        /*0090*/ 	.word	0x0000db40


	//   ....[9]....
        /*0094*/ 	.word	0x0000dc40


	//   ....[10]....
        /*0098*/ 	.word	0x0000dd50


	//   ....[11]....
        /*009c*/ 	.word	0x0000dd80


	//   ....[12]....
        /*00a0*/ 	.word	0x0000fd40


	//   ....[13]....
        /*00a4*/ 	.word	0x0000fd80


	//   ....[14]....
        /*00a8*/ 	.word	0x0000fde0


	//   ....[15]....
        /*00ac*/ 	.word	0x0000fdf0


	//----- nvinfo : EIATTR_EXIT_INSTR_OFFSETS
	.align		4
.L_394:
        /*00b0*/ 	.byte	0x04, 0x1c
        /*00b2*/ 	.short	(.L_396 - .L_395)


	//   ....[0]....
.L_395:
        /*00b4*/ 	.word	0x00000670


	//   ....[1]....
        /*00b8*/ 	.word	0x000013e0


	//   ....[2]....
        /*00bc*/ 	.word	0x00001470


	//   ....[3]....
        /*00c0*/ 	.word	0x00011920


	//   ....[4]....
        /*00c4*/ 	.word	0x00011a50


	//   ....[5]....
        /*00c8*/ 	.word	0x00011a70


	//----- nvinfo : EIATTR_CRS_STACK_SIZE
	.align		4
.L_396:
        /*00cc*/ 	.byte	0x04, 0x1e
        /*00ce*/ 	.short	(.L_398 - .L_397)
.L_397:
        /*00d0*/ 	.word	0x00000000


	//----- nvinfo : EIATTR_CBANK_PARAM_SIZE
	.align		4
.L_398:
        /*00d4*/ 	.byte	0x03, 0x19
        /*00d6*/ 	.short	0x01d0


	//----- nvinfo : EIATTR_PARAM_CBANK
	.align		4
        /*00d8*/ 	.byte	0x04, 0x0a
        /*00da*/ 	.short	(.L_400 - .L_399)
	.align		4
.L_399:
        /*00dc*/ 	.word	index@(.nv.constant0._ZN5flash16flash_fwd_kernelI23Flash_fwd_kernel_traitsILi192ELi64ELi64ELi4ELb0ELb0EN7cutlass10bfloat16_tE19Flash_kernel_traitsILi192ELi64ELi64ELi4ES3_EELb1ELb0ELb1ELb0ELb0ELb0ELb0ELb0EEEvNS_16Flash_fwd_paramsE)
        /*00e0*/ 	.short	0x0210
        /*00e2*/ 	.short	0x01d0


	//----- nvinfo : EIATTR_SW_WAR
	.align		4
.L_400:
        /*00e4*/ 	.byte	0x04, 0x36
        /*00e6*/ 	.short	(.L_402 - .L_401)
.L_401:
        /*00e8*/ 	.word	0x00000008
.L_402:


//--------------------- .nv.info._ZN5flash16flash_fwd_kernelI23Flash_fwd_kernel_traitsILi192ELi64ELi64ELi4ELb0ELb0EN7cutlass10bfloat16_tE19Flash_kernel_traitsILi192ELi64ELi64ELi4ES3_EELb1ELb0ELb0ELb0ELb0ELb1ELb0ELb0EEEvNS_16Flash_fwd_paramsE --------------------------
	.section	.nv.info._ZN5flash16flash_fwd_kernelI23Flash_fwd_kernel_traitsILi192ELi64ELi64ELi4ELb0ELb0EN7cutlass10bfloat16_tE19Flash_kernel_traitsILi192ELi64ELi64ELi4ES3_EELb1ELb0ELb0ELb0ELb0ELb1ELb0ELb0EEEvNS_16Flash_fwd_paramsE,"",@"SHT_CUDA_INFO"
	.sectionflags	@""
	.align	4


	//----- nvinfo : EIATTR_CUDA_API_VERSION
	.align		4
        /*0000*/ 	.byte	0x04, 0x37
        /*0002*/ 	.short	(.L_404 - .L_403)
.L_403:
        /*0004*/ 	.word	0x00000082


	//----- nvinfo : EIATTR_KPARAM_INFO
	.align		4
.L_404:
        /*0008*/ 	.byte	0x04, 0x17
        /*000a*/ 	.short	(.L_406 - .L_405)
.L_405:
        /*000c*/ 	.word	0x00000000
        /*0010*/ 	.short	0x0000
        /*0012*/ 	.short	0x0000
        /*0014*/ 	.byte	0x00, 0xf0, 0x41, 0x07


	//----- nvinfo : EIATTR_SPARSE_MMA_MASK
	.align		4
.L_406:
        /*0018*/ 	.byte	0x03, 0x50
        /*001a*/ 	.short	0x0000


	//----- nvinfo : EIATTR_MAXREG_COUNT
	.align		4
        /*001c*/ 	.byte	0x03, 0x1b
        /*001e*/ 	.short	0x00ff


	//----- nvinfo : EIATTR_NUM_BARRIERS
	.align		4
        /*0020*/ 	.byte	0x02, 0x4c
        /*0022*/ 	.byte	0x01
	.zero		1


	//----- nvinfo : EIATTR_MERCURY_ISA_VERSION
	.align		4
        /*0024*/ 	.byte	0x03, 0x5f
        /*0026*/ 	.short	0x0101


	//----- nvinfo : EIATTR_INT_WARP_WIDE_INSTR_OFFSETS
	.align		4
        /*0028*/ 	.byte	0x04, 0x31
        /*002a*/ 	.short	(.L_408 - .L_407)


	//   ....[0]....
.L_407:
        /*002c*/ 	.word	0x00001440


	//   ....[1]....
        /*0030*/ 	.word	0x000018e0


	//----- nvinfo : EIATTR_COOP_GROUP_MASK_REGIDS
	.align		4
.L_408:
        /*0034*/ 	.byte	0x04, 0x29
        /*0036*/ 	.short	(.L_410 - .L_409)


	//   ....[0]....
.L_409:
        /*0038*/ 	.word	0xffffffff


	//   ....[1]....
        /*003c*/ 	.word	0xffffffff


	//   ....[2]....
        /*0040*/ 	.word	0xffffffff


	//   ....[3]....
        /*0044*/ 	.word	0xffffffff


	//   ....[4]....
        /*0048*/ 	.word	0xffffffff


	//   ....[5]....
        /*004c*/ 	.word	0xffffffff


	//   ....[6]....
        /*0050*/ 	.word	0xffffffff


	//   ....[7]....
        /*0054*/ 	.word	0xffffffff


	//   ....[8]....
        /*0058*/ 	.word	0xffffffff


	//   ....[9]....
        /*005c*/ 	.word	0xffffffff


	//   ....[10]....
        /*0060*/ 	.word	0xffffffff


	//   ....[11]....
        /*0064*/ 	.word	0xffffffff


	//----- nvinfo : EIATTR_COOP_GROUP_INSTR_OFFSETS
	.align		4
.L_410:
        /*0068*/ 	.byte	0x04, 0x28
        /*006a*/ 	.short	(.L_412 - .L_411)


	//   ....[0]....
.L_411:
        /*006c*/ 	.word	0x000032a0


	//   ....[1]....
        /*0070*/ 	.word	0x00003430


	//   ....[2]....
        /*0074*/ 	.word	0x00003460


	//   ....[3]....
        /*0078*/ 	.word	0x000035e0


	//   ....[4]....
        /*007c*/ 	.word	0x00006050


	//   ....[5]....
        /*0080*/ 	.word	0x00006140


	//   ....[6]....
        /*0084*/ 	.word	0x00006170


	//   ....[7]....
        /*0088*/ 	.word	0x000061b0


	//   ....[8]....
        /*008c*/ 	.word	0x00008180


	//   ....[9]....
        /*0090*/ 	.word	0x000081c0


	//   ....[10]....
        /*0094*/ 	.word	0x00008220


	//   ....[11]....
        /*0098*/ 	.word	0x00008230


	//----- nvinfo : EIATTR_EXIT_INSTR_OFFSETS
	.align		4
.L_412:
        /*009c*/ 	.byte	0x04, 0x1c
        /*009e*/ 	.short	(.L_414 - .L_413)


	//   ....[0]....
.L_413:
        /*00a0*/ 	.word	0x000006c0


	//   ....[1]....
        /*00a4*/ 	.word	0x00009c50


	//   ....[2]....
        /*00a8*/ 	.word	0x00009d50


	//   ....[3]....
        /*00ac*/ 	.word	0x0000a830


	//   ....[4]....
        /*00b0*/ 	.word	0x0000a8c0


	//----- nvinfo : EIATTR_CRS_STACK_SIZE
	.align		4
.L_414:
        /*00b4*/ 	.byte	0x04, 0x1e
        /*00b6*/ 	.short	(.L_416 - .L_415)
.L_415:
        /*00b8*/ 	.word	0x00000000


	//----- nvinfo : EIATTR_CBANK_PARAM_SIZE
	.align		4
.L_416:
        /*00bc*/ 	.byte	0x03, 0x19
        /*00be*/ 	.short	0x01d0


	//----- nvinfo : EIATTR_PARAM_CBANK
	.align		4
        /*00c0*/ 	.byte	0x04, 0x0a
        /*00c2*/ 	.short	(.L_418 - .L_417)
	.align		4
.L_417:
        /*00c4*/ 	.word	index@(.nv.constant0._ZN5flash16flash_fwd_kernelI23Flash_fwd_kernel_traitsILi192ELi64ELi64ELi4ELb0ELb0EN7cutlass10bfloat16_tE19Flash_kernel_traitsILi192ELi64ELi64ELi4ES3_EELb1ELb0ELb0ELb0ELb0ELb1ELb0ELb0EEEvNS_16Flash_fwd_paramsE)
        /*00c8*/ 	.short	0x0210
        /*00ca*/ 	.short	0x01d0


	//----- nvinfo : EIATTR_SW_WAR
	.align		4
.L_418:
        /*00cc*/ 	.byte	0x04, 0x36
        /*00ce*/ 	.short	(.L_420 - .L_419)
.L_419:
        /*00d0*/ 	.word	0x00000008
.L_420:


//--------------------- .nv.info._ZN5flash16flash_fwd_kernelI23Flash_fwd_kernel_traitsILi192ELi64ELi64ELi4ELb0ELb0EN7cutlass10bfloat16_tE19Flash_kernel_traitsILi192ELi64ELi64ELi4ES3_EELb0ELb0ELb0ELb0ELb0ELb1ELb1ELb0EEEvNS_16Flash_fwd_paramsE --------------------------
	.section	.nv.info._ZN5flash16flash_fwd_kernelI23Flash_fwd_kernel_traitsILi192ELi64ELi64ELi4ELb0ELb0EN7cutlass10bfloat16_tE19Flash_kernel_traitsILi192ELi64ELi64ELi4ES3_EELb0ELb0ELb0ELb0ELb0ELb1ELb1ELb0EEEvNS_16Flash_fwd_paramsE,"",@"SHT_CUDA_INFO"
	.sectionflags	@""
	.align	4


	//----- nvinfo : EIATTR_CUDA_API_VERSION
	.align		4
        /*0000*/ 	.byte	0x04, 0x37
        /*0002*/ 	.short	(.L_422 - .L_421)
.L_421:
        /*0004*/ 	.word	0x00000082


	//----- nvinfo : EIATTR_KPARAM_INFO
	.align		4
.L_422:
        /*0008*/ 	.byte	0x04, 0x17
        /*000a*/ 	.short	(.L_424 - .L_423)
.L_423:
        /*000c*/ 	.word	0x00000000
        /*0010*/ 	.short	0x0000
        /*0012*/ 	.short	0x0000
        /*0014*/ 	.byte	0x00, 0xf0, 0x41, 0x07


	//----- nvinfo : EIATTR_SPARSE_MMA_MASK
	.align		4
.L_424:
        /*0018*/ 	.byte	0x03, 0x50
        /*001a*/ 	.short	0x0000


	//----- nvinfo : EIATTR_MAXREG_COUNT
	.align		4
        /*001c*/ 	.byte	0x03, 0x1b
        /*001e*/ 	.short	0x00ff


	//----- nvinfo : EIATTR_NUM_BARRIERS
	.align		4
        /*0020*/ 	.byte	0x02, 0x4c
        /*0022*/ 	.byte	0x01
	.zero		1


	//----- nvinfo : EIATTR_MERCURY_ISA_VERSION
	.align		4
        /*0024*/ 	.byte	0x03, 0x5f
        /*0026*/ 	.short	0x0101


	//----- nvinfo : EIATTR_COOP_GROUP_MASK_REGIDS
	.align		4
        /*0028*/ 	.byte	0x04, 0x29
        /*002a*/ 	.short	(.L_426 - .L_425)


	//   ....[0]....
.L_425:
        /*002c*/ 	.word	0xffffffff


	//   ....[1]....
        /*0030*/ 	.word	0xffffffff


	//   ....[2]....
        /*0034*/ 	.word	0xffffffff


	//   ....[3]....
        /*0038*/ 	.word	0xffffffff


	//   ....[4]....
        /*003c*/ 	.word	0xffffffff


	//   ....[5]....
        /*0040*/ 	.word	0xffffffff


	//   ....[6]....
        /*0044*/ 	.word	0xffffffff


	//   ....[7]....
        /*0048*/ 	.word	0xffffffff


	//   ....[8]....
        /*004c*/ 	.word	0xffffffff


	//   ....[9]....
        /*0050*/ 	.word	0xffffffff


	//   ....[10]....
        /*0054*/ 	.word	0xffffffff


	//   ....[11]....
        /*0058*/ 	.word	0xffffffff


	//----- nvinfo : EIATTR_COOP_GROUP_INSTR_OFFSETS
	.align		4
.L_426:
        /*005c*/ 	.byte	0x04, 0x28
        /*005e*/ 	.short	(.L_428 - .L_427)


	//   ....[0]....
.L_427:
        /*0060*/ 	.word	0x000031d0


	//   ....[1]....
        /*0064*/ 	.word	0x000032c0


	//   ....[2]....
        /*0068*/ 	.word	0x000032f0


	//   ....[3]....
        /*006c*/ 	.word	0x00003440


	//   ....[4]....
        /*0070*/ 	.word	0x00005950


	//   ....[5]....
        /*0074*/ 	.word	0x00005990


	//   ....[6]....
        /*0078*/ 	.word	0x00005a30


	//   ....[7]....
        /*007c*/ 	.word	0x00005a40


	//   ....[8]....
        /*0080*/ 	.word	0x00007100


	//   ....[9]....
        /*0084*/ 	.word	0x00007140


	//   ....[10]....
        /*0088*/ 	.word	0x000071a0


	//   ....[11]....
        /*008c*/ 	.word	0x000071b0


	//----- nvinfo : EIATTR_EXIT_INSTR_OFFSETS
	.align		4
.L_428:
        /*0090*/ 	.byte	0x04, 0x1c
        /*0092*/ 	.short	(.L_430 - .L_429)


	//   ....[0]....
.L_429:
        /*0094*/ 	.word	0x00000370


	//   ....[1]....
        /*0098*/ 	.word	0x00008b90


	//   ....[2]....
        /*009c*/ 	.word	0x00008c90


	//   ....[3]....
        /*00a0*/ 	.word	0x00009750


	//   ....[4]....
        /*00a4*/ 	.word	0x000097e0


	//----- nvinfo : EIATTR_CRS_STACK_SIZE
	.align		4
.L_430:
        /*00a8*/ 	.byte	0x04, 0x1e
        /*00aa*/ 	.short	(.L_432 - .L_431)
.L_431:
        /*00ac*/ 	.word	0x00000000


	//----- nvinfo : EIATTR_CBANK_PARAM_SIZE
	.align		4
.L_432:
        /*00b0*/ 	.byte	0x03, 0x19
        /*00b2*/ 	.short	0x01d0


	//----- nvinfo : EIATTR_PARAM_CBANK
	.align		4
        /*00b4*/ 	.byte	0x04, 0x0a
        /*00b6*/ 	.short	(.L_434 - .L_433)
	.align		4
.L_433:
        /*00b8*/ 	.word	index@(.nv.constant0._ZN5flash16flash_fwd_kernelI23Flash_fwd_kernel_traitsILi192ELi64ELi64ELi4ELb0ELb0EN7cutlass10bfloat16_tE19Flash_kernel_traitsILi192ELi64ELi64ELi4ES3_EELb0ELb0ELb0ELb0ELb0ELb1ELb1ELb0EEEvNS_16Flash_fwd_paramsE)
        /*00bc*/ 	.short	0x0210
        /*00be*/ 	.short	0x01d0


	//----- nvinfo : EIATTR_SW_WAR
	.align		4
.L_434:
        /*00c0*/ 	.byte	0x04, 0x36
        /*00c2*/ 	.short	(.L_436 - .L_435)
.L_435:
        /*00c4*/ 	.word	0x00000008
.L_436:


//--------------------- .nv.info._ZN5flash16flash_fwd_kernelI23Flash_fwd_kernel_traitsILi192ELi64ELi64ELi4ELb0ELb0EN7cutlass10bfloat16_tE19Flash_kernel_traitsILi192ELi64ELi64ELi4ES3_EELb1ELb0ELb0ELb1ELb0ELb0ELb0ELb0EEEvNS_16Flash_fwd_paramsE --------------------------
	.section	.nv.info._ZN5flash16flash_fwd_kernelI23Flash_fwd_kernel_traitsILi192ELi64ELi64ELi4ELb0ELb0EN7cutlass10bfloat16_tE19Flash_kernel_traitsILi192ELi64ELi64ELi4ES3_EELb1ELb0ELb0ELb1ELb0ELb0ELb0ELb0EEEvNS_16Flash_fwd_paramsE,"",@"SHT_CUDA_INFO"
	.sectionflags	@""
	.align	4


	//----- nvinfo : EIATTR_CUDA_API_VERSION
	.align		4
        /*0000*/ 	.byte	0x04, 0x37
        /*0002*/ 	.short	(.L_438 - .L_437)
.L_437:
        /*0004*/ 	.word	0x00000082


	//----- nvinfo : EIATTR_KPARAM_INFO
	.align		4
.L_438:
        /*0008*/ 	.byte	0x04, 0x17
        /*000a*/ 	.short	(.L_440 - .L_439)
.L_439:
        /*000c*/ 	.word	0x00000000
        /*0010*/ 	.short	0x0000
        /*0012*/ 	.short	0x0000
        /*0014*/ 	.byte	0x00, 0xf0, 0x41, 0x07


	//----- nvinfo : EIATTR_SPARSE_MMA_MASK
	.align		4
.L_440:
        /*0018*/ 	.byte	0x03, 0x50
        /*001a*/ 	.short	0x0000


	//----- nvinfo : EIATTR_MAXREG_COUNT
	.align		4
        /*001c*/ 	.byte	0x03, 0x1b
        /*001e*/ 	.short	0x00ff


	//----- nvinfo : EIATTR_NUM_BARRIERS
	.align		4
        /*0020*/ 	.byte	0x02, 0x4c
        /*0022*/ 	.byte	0x01
	.zero		1


	//----- nvinfo : EIATTR_MERCURY_ISA_VERSION
	.align		4
        /*0024*/ 	.byte	0x03, 0x5f
        /*0026*/ 	.short	0x0101


	//----- nvinfo : EIATTR_COOP_GROUP_MASK_REGIDS
	.align		4
        /*0028*/ 	.byte	0x04, 0x29
        /*002a*/ 	.short	(.L_442 - .L_441)


	//   ....[0]....
.L_441:
        /*002c*/ 	.word	0xffffffff


	//   ....[1]....
        /*0030*/ 	.word	0xffffffff


	//   ....[2]....
        /*0034*/ 	.word	0xffffffff


	//   ....[3]....
        /*0038*/ 	.word	0xffffffff


	//   ....[4]....
        /*003c*/ 	.word	0xffffffff


	//   ....[5]....
        /*0040*/ 	.word	0xffffffff


	//   ....[6]....
        /*0044*/ 	.word	0xffffffff


	//   ....[7]....
        /*0048*/ 	.word	0xffffffff


	//   ....[8]....
        /*004c*/ 	.word	0xffffffff


	//   ....[9]....
        /*0050*/ 	.word	0xffffffff


	//   ....[10]....
        /*0054*/ 	.word	0xffffffff


	//   ....[11]....
        /*0058*/ 	.word	0xffffffff


	//----- nvinfo : EIATTR_COOP_GROUP_INSTR_OFFSETS
	.align		4
.L_442:
        /*005c*/ 	.byte	0x04, 0x28
        /*005e*/ 	.short	(.L_444 - .L_443)


	//   ....[0]....
.L_443:
        /*0060*/ 	.word	0x000053f0


	//   ....[1]....
        /*0064*/ 	.word	0x00005430


	//   ....[2]....
        /*0068*/ 	.word	0x00005540


	//   ....[3]....
        /*006c*/ 	.word	0x00005560


	//   ....[4]....
        /*0070*/ 	.word	0x000090b0


	//   ....[5]....
        /*0074*/ 	.word	0x000091b0


	//   ....[6]....
        /*0078*/ 	.word	0x00009250


	//   ....[7]....
        /*007c*/ 	.word	0x000092b0


	//   ....[8]....
        /*0080*/ 	.word	0x0000b270


	//   ....[9]....
        /*0084*/ 	.word	0x0000b2b0


	//   ....[10]....
        /*0088*/ 	.word	0x0000b310


	//   ....[11]....
        /*008c*/ 	.word	0x0000b320


	//----- nvinfo : EIATTR_EXIT_INSTR_OFFSETS
	.align		4
.L_444:
        /*0090*/ 	.byte	0x04, 0x1c
        /*0092*/ 	.short	(.L_446 - .L_445)


	//   ....[0]....
.L_445:
        /*0094*/ 	.word	0x00000680


	//   ....[1]....
        /*0098*/ 	.word	0x0000ce60


	//   ....[2]....
        /*009c*/ 	.word	0x0000cf90


	//   ....[3]....
        /*00a0*/ 	.word	0x0000cfb0


	//   ....[4]....
        /*00a4*/ 	.word	0x0000dbb0


	//   ....[5]....
        /*00a8*/ 	.word	0x0000dc40


	//----- nvinfo : EIATTR_CRS_STACK_SIZE
	.align		4
.L_446:
        /*00ac*/ 	.byte	0x04, 0x1e
        /*00ae*/ 	.short	(.L_448 - .L_447)
.L_447:
        /*00b0*/ 	.word	0x00000000


	//----- nvinfo : EIATTR_CBANK_PARAM_SIZE
	.align		4
.L_448:
        /*00b4*/ 	.byte	0x03, 0x19
        /*00b6*/ 	.short	0x01d0


	//----- nvinfo : EIATTR_PARAM_CBANK
	.align		4
        /*00b8*/ 	.byte	0x04, 0x0a
        /*00ba*/ 	.short	(.L_450 - .L_449)
	.align		4
.L_449:
        /*00bc*/ 	.word	index@(.nv.constant0._ZN5flash16flash_fwd_kernelI23Flash_fwd_kernel_traitsILi192ELi64ELi64ELi4ELb0ELb0EN7cutlass10bfloat16_tE19Flash_kernel_traitsILi192ELi64ELi64ELi4ES3_EELb1ELb0ELb0ELb1ELb0ELb0ELb0ELb0EEEvNS_16Flash_fwd_paramsE)
        /*00c0*/ 	.short	0x0210
        /*00c2*/ 	.short	0x01d0


	//----- nvinfo : EIATTR_SW_WAR
	.align		4
.L_450:
        /*00c4*/ 	.byte	0x04, 0x36
        /*00c6*/ 	.short	(.L_452 - .L_451)
.L_451:
        /*00c8*/ 	.word	0x00000008
.L_452:


//--------------------- .nv.info._ZN5flash16flash_fwd_kernelI23Flash_fwd_kernel_traitsILi192ELi64ELi64ELi4ELb0ELb0EN7cutlass10bfloat16_tE19Flash_kernel_traitsILi192ELi64ELi64ELi4ES3_EELb1ELb0ELb0ELb0ELb0ELb0ELb0ELb1EEEvNS_16Flash_fwd_paramsE --------------------------
	.section	.nv.info._ZN5flash16flash_fwd_kernelI23Flash_fwd_kernel_traitsILi192ELi64ELi64ELi4ELb0ELb0EN7cutlass10bfloat16_tE19Flash_kernel_traitsILi192ELi64ELi64ELi4ES3_EELb1ELb0ELb0ELb0ELb0ELb0ELb0ELb1EEEvNS_16Flash_fwd_paramsE,"",@"SHT_CUDA_INFO"
	.sectionflags	@""
	.align	4


	//----- nvinfo : EIATTR_CUDA_API_VERSION
	.align		4
        /*0000*/ 	.byte	0x04, 0x37
        /*0002*/ 	.short	(.L_454 - .L_453)
.L_453:
        /*0004*/ 	.word	0x00000082


	//----- nvinfo : EIATTR_KPARAM_INFO
	.align		4
.L_454:
        /*0008*/ 	.byte	0x04, 0x17
        /*000a*/ 	.short	(.L_456 - .L_455)
.L_455:
        /*000c*/ 	.word	0x00000000
        /*0010*/ 	.short	0x0000
        /*0012*/ 	.short	0x0000
        /*0014*/ 	.byte	0x00, 0xf0, 0x41, 0x07


	//----- nvinfo : EIATTR_SPARSE_MMA_MASK
	.align		4
.L_456:
        /*0018*/ 	.byte	0x03, 0x50
        /*001a*/ 	.short	0x0000


	//----- nvinfo : EIATTR_MAXREG_COUNT
	.align		4
        /*001c*/ 	.byte	0x03, 0x1b
        /*001e*/ 	.short	0x00ff


	//----- nvinfo : EIATTR_NUM_BARRIERS
	.align		4
        /*0020*/ 	.byte	0x02, 0x4c
        /*0022*/ 	.byte	0x01
	.zero		1


	//----- nvinfo : EIATTR_ANNOTATIONS
	.align		4
        /*0024*/ 	.byte	0x04, 0x55
        /*0026*/ 	.short	(.L_458 - .L_457)


	//   ....[0]....
.L_457:
        /*0028*/ 	.word	0x00000001
        /*002c*/ 	.byte	0x40, 0x09, 0x00, 0x00, 0x01, 0x00, 0x00, 0x00, 0x20, 0x10, 0x00, 0x00, 0x01, 0x00, 0x00, 0x00
        /* <DEDUP_REMOVED lines=39> */
        /*02ac*/ 	.byte	0xb0, 0xe6, 0x00, 0x00


	//----- nvinfo : EIATTR_MERCURY_ISA_VERSION
	.align		4
.L_458:
        /*02b0*/ 	.byte	0x03, 0x5f
        /*02b2*/ 	.short	0x0101


	//----- nvinfo : EIATTR_COOP_GROUP_MASK_REGIDS
	.align		4
        /*02b4*/ 	.byte	0x04, 0x29
        /*02b6*/ 	.short	(.L_460 - .L_459)


	//   ....[0]....
.L_459:
        /*02b8*/ 	.word	0xffffffff


	//   ....[1]....
        /*02bc*/ 	.word	0xffffffff


	//   ....[2]....
        /*02c0*/ 	.word	0xffffffff


	//   ....[3]....
        /*02c4*/ 	.word	0xffffffff


	//   ....[4]....
        /*02c8*/ 	.word	0xffffffff


	//   ....[5]....
        /*02cc*/ 	.word	0xffffffff


	//   ....[6]....
        /*02d0*/ 	.word	0xffffffff


	//   ....[7]....
        /*02d4*/ 	.word	0xffffffff


	//   ....[8]....
        /*02d8*/ 	.word	0xffffffff


	//   ....[9]....
        /*02dc*/ 	.word	0xffffffff


	//   ....[10]....
        /*02e0*/ 	.word	0xffffffff


	//   ....[11]....
        /*02e4*/ 	.word	0xffffffff


	//----- nvinfo : EIATTR_COOP_GROUP_INSTR_OFFSETS
	.align		4
.L_460:
        /*02e8*/ 	.byte	0x04, 0x28
        /*02ea*/ 	.short	(.L_462 - .L_461)


	//   ....[0]....
.L_461:
        /*02ec*/ 	.word	0x00004d30


	//   ....[1]....
        /*02f0*/ 	.word	0x00004db0


	//   ....[2]....
        /*02f4*/ 	.word	0x00004dd0


	//   ....[3]....
        /*02f8*/ 	.word	0x00004ec0


	//   ....[4]....
        /*02fc*/ 	.word	0x00009e60


	//   ....[5]....
        /*0300*/ 	.word	0x00009f30


	//   ....[6]....
        /*0304*/ 	.word	0x00009fb0


	//   ....[7]....
        /*0308*/ 	.word	0x00009ff0


	//   ....[8]....
        /*030c*/ 	.word	0x0000d070


	//   ....[9]....
        /*0310*/ 	.word	0x0000d080


	//   ....[10]....
        /*0314*/ 	.word	0x0000d0b0


	//   ....[11]....
        /*0318*/ 	.word	0x0000d0c0


	//----- nvinfo : EIATTR_EXIT_INSTR_OFFSETS
	.align		4
.L_462:
        /*031c*/ 	.byte	0x04, 0x1c
        /*031e*/ 	.short	(.L_464 - .L_463)


	//   ....[0]....
.L_463:
        /*0320*/ 	.word	0x00000690


	//   ....[1]....
        /*0324*/ 	.word	0x0000ec40


	//   ....[2]....
        /*0328*/ 	.word	0x0000ed70


	//   ....[3]....
        /*032c*/ 	.word	0x0000ed90


	//   ....[4]....
        /*0330*/ 	.word	0x0000f9c0


	//   ....[5]....
        /*0334*/ 	.word	0x0000fa50


	//----- nvinfo : EIATTR_CRS_STACK_SIZE
	.align		4
.L_464:
        /*0338*/ 	.byte	0x04, 0x1e
        /*033a*/ 	.short	(.L_466 - .L_465)
.L_465:
        /*033c*/ 	.word	0x00000000


	//----- nvinfo : EIATTR_CBANK_PARAM_SIZE
	.align		4
.L_466:
        /*0340*/ 	.byte	0x03, 0x19
        /*0342*/ 	.short	0x01d0


	//----- nvinfo : EIATTR_PARAM_CBANK
	.align		4
        /*0344*/ 	.byte	0x04, 0x0a
        /*0346*/ 	.short	(.L_468 - .L_467)
	.align		4
.L_467:
        /*0348*/ 	.word	index@(.nv.constant0._ZN5flash16flash_fwd_kernelI23Flash_fwd_kernel_traitsILi192ELi64ELi64ELi4ELb0ELb0EN7cutlass10bfloat16_tE19Flash_kernel_traitsILi192ELi64ELi64ELi4ES3_EELb1ELb0ELb0ELb0ELb0ELb0ELb0ELb1EEEvNS_16Flash_fwd_paramsE)
        /*034c*/ 	.short	0x0210
        /*034e*/ 	.short	0x01d0


	//----- nvinfo : EIATTR_SW_WAR
	.align		4
.L_468:
        /*0350*/ 	.byte	0x04, 0x36
        /*0352*/ 	.short	(.L_470 - .L_469)
.L_469:
        /*0354*/ 	.word	0x00000008
.L_470:


//--------------------- .nv.info._ZN5flash16flash_fwd_kernelI23Flash_fwd_kernel_traitsILi192ELi64ELi64ELi4ELb0ELb0EN7cutlass10bfloat16_tE19Flash_kernel_traitsILi192ELi64ELi64ELi4ES3_EELb0ELb0ELb0ELb0ELb0ELb0ELb1ELb0EEEvNS_16Flash_fwd_paramsE --------------------------
	.section	.nv.info._ZN5flash16flash_fwd_kernelI23Flash_fwd_kernel_traitsILi192ELi64ELi64ELi4ELb0ELb0EN7cutlass10bfloat16_tE19Flash_kernel_traitsILi192ELi64ELi64ELi4ES3_EELb0ELb0ELb0ELb0ELb0ELb0ELb1ELb0EEEvNS_16Flash_fwd_paramsE,"",@"SHT_CUDA_INFO"
	.sectionflags	@""
	.align	4


	//----- nvinfo : EIATTR_CUDA_API_VERSION
	.align		4
        /*0000*/ 	.byte	0x04, 0x37
        /*0002*/ 	.short	(.L_472 - .L_471)
.L_471:
        /*0004*/ 	.word	0x00000082


	//----- nvinfo : EIATTR_KPARAM_INFO
	.align		4
.L_472:
        /*0008*/ 	.byte	0x04, 0x17
        /*000a*/ 	.short	(.L_474 - .L_473)
.L_473:
        /*000c*/ 	.word	0x00000000
        /*0010*/ 	.short	0x0000
        /*0012*/ 	.short	0x0000
        /*0014*/ 	.byte	0x00, 0xf0, 0x41, 0x07


	//----- nvinfo : EIATTR_SPARSE_MMA_MASK
	.align		4
.L_474:
        /*0018*/ 	.byte	0x03, 0x50
        /*001a*/ 	.short	0x0000


	//----- nvinfo : EIATTR_MAXREG_COUNT
	.align		4
        /*001c*/ 	.byte	0x03, 0x1b
        /*001e*/ 	.short	0x00ff


	//----- nvinfo : EIATTR_NUM_BARRIERS
	.align		4
        /*0020*/ 	.byte	0x02, 0x4c
        /*0022*/ 	.byte	0x01
	.zero		1


	//----- nvinfo : EIATTR_MERCURY_ISA_VERSION
	.align		4
        /*0024*/ 	.byte	0x03, 0x5f
        /*0026*/ 	.short	0x0101


	//----- nvinfo : EIATTR_COOP_GROUP_MASK_REGIDS
	.align		4
        /*0028*/ 	.byte	0x04, 0x29
        /*002a*/ 	.short	(.L_476 - .L_475)


	//   ....[0]....
.L_475:
        /*002c*/ 	.word	0xffffffff


	//   ....[1]....
        /*0030*/ 	.word	0xffffffff


	//   ....[2]....
        /*0034*/ 	.word	0xffffffff


	//   ....[3]....
        /*0038*/ 	.word	0xffffffff


	//   ....[4]....
        /*003c*/ 	.word	0xffffffff


	//   ....[5]....
        /*0040*/ 	.word	0xffffffff


	//   ....[6]....
        /*0044*/ 	.word	0xffffffff


	//   ....[7]....
        /*0048*/ 	.word	0xffffffff


	//   ....[8]....
        /*004c*/ 	.word	0xffffffff


	//   ....[9]....
        /*0050*/ 	.word	0xffffffff


	//   ....[10]....
        /*0054*/ 	.word	0xffffffff


	//   ....[11]....
        /*0058*/ 	.word	0xffffffff


	//----- nvinfo : EIATTR_COOP_GROUP_INSTR_OFFSETS
	.align		4
.L_476:
        /*005c*/ 	.byte	0x04, 0x28
        /*005e*/ 	.short	(.L_478 - .L_477)


	//   ....[0]....
.L_477:
        /*0060*/ 	.word	0x00004930


	//   ....[1]....
        /*0064*/ 	.word	0x00004950


	//   ....[2]....
        /*0068*/ 	.word	0x000049f0


	//   ....[3]....
        /*006c*/ 	.word	0x00004a00


	//   ....[4]....
        /*0070*/ 	.word	0x00007920


	//   ....[5]....
        /*0074*/ 	.word	0x00007960


	//   ....[6]....
        /*0078*/ 	.word	0x000079f0


	//   ....[7]....
        /*007c*/ 	.word	0x00007a00


	//   ....[8]....
        /*0080*/ 	.word	0x000090d0


	//   ....[9]....
        /*0084*/ 	.word	0x00009110


	//   ....[10]....
        /*0088*/ 	.word	0x00009170


	//   ....[11]....
        /*008c*/ 	.word	0x00009180


	//----- nvinfo : EIATTR_EXIT_INSTR_OFFSETS
	.align		4
.L_478:
        /*0090*/ 	.byte	0x04, 0x1c
        /*0092*/ 	.short	(.L_480 - .L_479)


	//   ....[0]....
.L_479:
        /*0094*/ 	.word	0x00000370


	//   ....[1]....
        /*0098*/ 	.word	0x0000ac40


	//   ....[2]....
        /*009c*/ 	.word	0x0000ad70


	//   ....[3]....
        /*00a0*/ 	.word	0x0000ad90


	//   ....[4]....
        /*00a4*/ 	.word	0x0000b990


	//   ....[5]....
        /*00a8*/ 	.word	0x0000ba20


	//----- nvinfo : EIATTR_CRS_STACK_SIZE
	.align		4
.L_480:
        /*00ac*/ 	.byte	0x04, 0x1e
        /*00ae*/ 	.short	(.L_482 - .L_481)
.L_481:
        /*00b0*/ 	.word	0x00000000


	//----- nvinfo : EIATTR_CBANK_PARAM_SIZE
	.align		4
.L_482:
        /*00b4*/ 	.byte	0x03, 0x19
        /*00b6*/ 	.short	0x01d0


	//----- nvinfo : EIATTR_PARAM_CBANK
	.align		4
        /*00b8*/ 	.byte	0x04, 0x0a
        /*00ba*/ 	.short	(.L_484 - .L_483)
	.align		4
.L_483:
        /*00bc*/ 	.word	index@(.nv.constant0._ZN5flash16flash_fwd_kernelI23Flash_fwd_kernel_traitsILi192ELi64ELi64ELi4ELb0ELb0EN7cutlass10bfloat16_tE19Flash_kernel_traitsILi192ELi64ELi64ELi4ES3_EELb0ELb0ELb0ELb0ELb0ELb0ELb1ELb0EEEvNS_16Flash_fwd_paramsE)
        /*00c0*/ 	.short	0x0210
        /*00c2*/ 	.short	0x01d0


	//----- nvinfo : EIATTR_SW_WAR
	.align		4
.L_484:
        /*00c4*/ 	.byte	0x04, 0x36
        /*00c6*/ 	.short	(.L_486 - .L_485)
.L_485:
        /*00c8*/ 	.word	0x00000008
.L_486:


//--------------------- .nv.info._ZN5flash16flash_fwd_kernelI23Flash_fwd_kernel_traitsILi192ELi64ELi64ELi4ELb0ELb0EN7cutlass10bfloat16_tE19Flash_kernel_traitsILi192ELi64ELi64ELi4ES3_EELb1ELb0ELb0ELb1ELb0ELb0ELb0ELb1EEEvNS_16Flash_fwd_paramsE --------------------------
	.section	.nv.info._ZN5flash16flash_fwd_kernelI23Flash_fwd_kernel_traitsILi192ELi64ELi64ELi4ELb0ELb0EN7cutlass10bfloat16_tE19Flash_kernel_traitsILi192ELi64ELi64ELi4ES3_EELb1ELb0ELb0ELb1ELb0ELb0ELb0ELb1EEEvNS_16Flash_fwd_paramsE,"",@"SHT_CUDA_INFO"
	.sectionflags	@""
	.align	4


	//----- nvinfo : EIATTR_CUDA_API_VERSION
	.align		4
        /*0000*/ 	.byte	0x04, 0x37
        /*0002*/ 	.short	(.L_488 - .L_487)
.L_487:
        /*0004*/ 	.word	0x00000082


	//----- nvinfo : EIATTR_KPARAM_INFO
	.align		4
.L_488:
        /*0008*/ 	.byte	0x04, 0x17
        /*000a*/ 	.short	(.L_490 - .L_489)
.L_489:
        /*000c*/ 	.word	0x00000000
        /*0010*/ 	.short	0x0000
        /*0012*/ 	.short	0x0000
        /*0014*/ 	.byte	0x00, 0xf0, 0x41, 0x07


	//----- nvinfo : EIATTR_SPARSE_MMA_MASK
	.align		4
.L_490:
        /*0018*/ 	.byte	0x03, 0x50
        /*001a*/ 	.short	0x0000


	//----- nvinfo : EIATTR_MAXREG_COUNT
	.align		4
        /*001c*/ 	.byte	0x03, 0x1b
        /*001e*/ 	.short	0x00ff


	//----- nvinfo : EIATTR_NUM_BARRIERS
	.align		4
        /*0020*/ 	.byte	0x02, 0x4c
        /*0022*/ 	.byte	0x01
	.zero		1


	//----- nvinfo : EIATTR_ANNOTATIONS
	.align		4
        /*0024*/ 	.byte	0x04, 0x55
        /*0026*/ 	.short	(.L_492 - .L_491)


	//   ....[0]....
.L_491:
        /* <DEDUP_REMOVED lines=49> */
        /*032c*/ 	.byte	0x10, 0xfb, 0x00, 0x00, 0x01, 0x00, 0x00, 0x00, 0x20, 0xfb, 0x00, 0x00


	//----- nvinfo : EIATTR_MERCURY_ISA_VERSION
	.align		4
.L_492:
        /*0338*/ 	.byte	0x03, 0x5f
        /*033a*/ 	.short	0x0101


	//----- nvinfo : EIATTR_COOP_GROUP_MASK_REGIDS
	.align		4
        /*033c*/ 	.byte	0x04, 0x29
        /*033e*/ 	.short	(.L_494 - .L_493)


	//   ....[0]....
.L_493:
        /*0340*/ 	.word	0xffffffff


	//   ....[1]....
        /*0344*/ 	.word	0xffffffff


	//   ....[2]....
        /*0348*/ 	.word	0xffffffff


	//   ....[3]....
        /*034c*/ 	.word	0xffffffff


	//   ....[4]....
        /*0350*/ 	.word	0xffffffff


	//   ....[5]....
        /*0354*/ 	.word	0xffffffff


	//   ....[6]....
        /*0358*/ 	.word	0xffffffff


	//   ....[7]....
        /*035c*/ 	.word	0xffffffff


	//   ....[8]....
        /*0360*/ 	.word	0xffffffff


	//   ....[9]....
        /*0364*/ 	.word	0xffffffff


	//   ....[10]....
        /*0368*/ 	.word	0xffffffff


	//   ....[11]....
        /*036c*/ 	.word	0xffffffff


	//----- nvinfo : EIATTR_COOP_GROUP_INSTR_OFFSETS
	.align		4
.L_494:
        /*0370*/ 	.byte	0x04, 0x28
        /*0372*/ 	.short	(.L_496 - .L_495)


	//   ....[0]....
.L_495:
        /*0374*/ 	.word	0x00005860


	//   ....[1]....
        /*0378*/ 	.word	0x000058c0


	//   ....[2]....
        /*037c*/ 	.word	0x00005910


	//   ....[3]....
        /*0380*/ 	.word	0x00005960


	//   ....[4]....
        /*0384*/ 	.word	0x0000b360


	//   ....[5]....
        /*0388*/ 	.word	0x0000b440


	//   ....[6]....
        /*038c*/ 	.word	0x0000b4d0


	//   ....[7]....
        /*0390*/ 	.word	0x0000b510


	//   ....[8]....
        /*0394*/ 	.word	0x0000e4e0


	//   ....[9]....
        /*0398*/ 	.word	0x0000e4f0


	//   ....[10]....
        /*039c*/ 	.word	0x0000e520


	//   ....[11]....
        /*03a0*/ 	.word	0x0000e530


	//----- nvinfo : EIATTR_EXIT_INSTR_OFFSETS
	.align		4
.L_496:
        /*03a4*/ 	.byte	0x04, 0x1c
        /*03a6*/ 	.short	(.L_498 - .L_497)


	//   ....[0]....
.L_497:
        /*03a8*/ 	.word	0x00000690


	//   ....[1]....
        /*03ac*/ 	.word	0x000100b0


	//   ....[2]....
        /*03b0*/ 	.word	0x000101e0


	//   ....[3]....
        /*03b4*/ 	.word	0x00010200


	//   ....[4]....
        /*03b8*/ 	.word	0x00010e40


	//   ....[5]....
        /*03bc*/ 	.word	0x00010ed0


	//----- nvinfo : EIATTR_CRS_STACK_SIZE
	.align		4
.L_498:
        /*03c0*/ 	.byte	0x04, 0x1e
        /*03c2*/ 	.short	(.L_500 - .L_499)
.L_499:
        /*03c4*/ 	.word	0x00000000


	//----- nvinfo : EIATTR_CBANK_PARAM_SIZE
	.align		4
.L_500:
        /*03c8*/ 	.byte	0x03, 0x19
        /*03ca*/ 	.short	0x01d0


	//----- nvinfo : EIATTR_PARAM_CBANK
	.align		4
        /*03cc*/ 	.byte	0x04, 0x0a
        /*03ce*/ 	.short	(.L_502 - .L_501)
	.align		4
.L_501:
        /*03d0*/ 	.word	index@(.nv.constant0._ZN5flash16flash_fwd_kernelI23Flash_fwd_kernel_traitsILi192ELi64ELi64ELi4ELb0ELb0EN7cutlass10bfloat16_tE19Flash_kernel_traitsILi192ELi64ELi64ELi4ES3_EELb1ELb0ELb0ELb1ELb0ELb0ELb0ELb1EEEvNS_16Flash_fwd_paramsE)
        /*03d4*/ 	.short	0x0210
        /*03d6*/ 	.short	0x01d0


	//----- nvinfo : EIATTR_SW_WAR
	.align		4
.L_502:
        /*03d8*/ 	.byte	0x04, 0x36
        /*03da*/ 	.short	(.L_504 - .L_503)
.L_503:
        /*03dc*/ 	.word	0x00000008
.L_504:


//--------------------- .nv.info._ZN5flash16flash_fwd_kernelI23Flash_fwd_kernel_traitsILi192ELi64ELi64ELi4ELb0ELb0EN7cutlass10bfloat16_tE19Flash_kernel_traitsILi192ELi64ELi64ELi4ES3_EELb0ELb0ELb0ELb1ELb0ELb0ELb1ELb0EEEvNS_16Flash_fwd_paramsE --------------------------
	.section	.nv.info._ZN5flash16flash_fwd_kernelI23Flash_fwd_kernel_traitsILi192ELi64ELi64ELi4ELb0ELb0EN7cutlass10bfloat16_tE19Flash_kernel_traitsILi192ELi64ELi64ELi4ES3_EELb0ELb0ELb0ELb1ELb0ELb0ELb1ELb0EEEvNS_16Flash_fwd_paramsE,"",@"SHT_CUDA_INFO"
	.sectionflags	@""
	.align	4


	//----- nvinfo : EIATTR_CUDA_API_VERSION
	.align		4
        /*0000*/ 	.byte	0x04, 0x37
        /*0002*/ 	.short	(.L_506 - .L_505)
.L_505:
        /*0004*/ 	.word	0x00000082


	//----- nvinfo : EIATTR_KPARAM_INFO
	.align		4
.L_506:
        /*0008*/ 	.byte	0x04, 0x17
        /*000a*/ 	.short	(.L_508 - .L_507)
.L_507:
        /*000c*/ 	.word	0x00000000
        /*0010*/ 	.short	0x0000
        /*0012*/ 	.short	0x0000
        /*0014*/ 	.byte	0x00, 0xf0, 0x41, 0x07


	//----- nvinfo : EIATTR_SPARSE_MMA_MASK
	.align		4
.L_508:
        /*0018*/ 	.byte	0x03, 0x50
        /*001a*/ 	.short	0x0000


	//----- nvinfo : EIATTR_MAXREG_COUNT
	.align		4
        /*001c*/ 	.byte	0x03, 0x1b
        /*001e*/ 	.short	0x00ff


	//----- nvinfo : EIATTR_NUM_BARRIERS
	.align		4
        /*0020*/ 	.byte	0x02, 0x4c
        /*0022*/ 	.byte	0x01
	.zero		1


	//----- nvinfo : EIATTR_MERCURY_ISA_VERSION
	.align		4
        /*0024*/ 	.byte	0x03, 0x5f
        /*0026*/ 	.short	0x0101


	//----- nvinfo : EIATTR_COOP_GROUP_MASK_REGIDS
	.align		4
        /*0028*/ 	.byte	0x04, 0x29
        /*002a*/ 	.short	(.L_510 - .L_509)


	//   ....[0]....
.L_509:
        /*002c*/ 	.word	0xffffffff


	//   ....[1]....
        /*0030*/ 	.word	0xffffffff


	//   ....[2]....
        /*0034*/ 	.word	0xffffffff


	//   ....[3]....
        /*0038*/ 	.word	0xffffffff


	//   ....[4]....
        /*003c*/ 	.word	0xffffffff


	//   ....[5]....
        /*0040*/ 	.word	0xffffffff


	//   ....[6]....
        /*0044*/ 	.word	0xffffffff


	//   ....[7]....
        /*0048*/ 	.word	0xffffffff


	//   ....[8]....
        /*004c*/ 	.word	0xffffffff


	//   ....[9]....
        /*0050*/ 	.word	0xffffffff


	//   ....[10]....
        /*0054*/ 	.word	0xffffffff


	//   ....[11]....
        /*0058*/ 	.word	0xffffffff


	//----- nvinfo : EIATTR_COOP_GROUP_INSTR_OFFSETS
	.align		4
.L_510:
        /*005c*/ 	.byte	0x04, 0x28
        /*005e*/ 	.short	(.L_512 - .L_511)


	//   ....[0]....
.L_511:
        /*0060*/ 	.word	0x000052b0


	//   ....[1]....
        /*0064*/ 	.word	0x000052d0


	//   ....[2]....
        /*0068*/ 	.word	0x00005370


	//   ....[3]....
        /*006c*/ 	.word	0x00005380


	//   ....[4]....
        /*0070*/ 	.word	0x00008950


	//   ....[5]....
        /*0074*/ 	.word	0x00008970


	//   ....[6]....
        /*0078*/ 	.word	0x00008a10


	//   ....[7]....
        /*007c*/ 	.word	0x00008a20


	//   ....[8]....
        /*0080*/ 	.word	0x0000a0f0


	//   ....[9]....
        /*0084*/ 	.word	0x0000a130


	//   ....[10]....
        /*0088*/ 	.word	0x0000a1c0


	//   ....[11]....
        /*008c*/ 	.word	0x0000a1d0


	//----- nvinfo : EIATTR_EXIT_INSTR_OFFSETS
	.align		4
.L_512:
        /*0090*/ 	.byte	0x04, 0x1c
        /*0092*/ 	.short	(.L_514 - .L_513)


	//   ....[0]....
.L_513:
        /*0094*/ 	.word	0x00000370


	//   ....[1]....
        /*0098*/ 	.word	0x0000bca0


	//   ....[2]....
        /*009c*/ 	.word	0x0000bdd0


	//   ....[3]....
        /*00a0*/ 	.word	0x0000bdf0


	//   ....[4]....
        /*00a4*/ 	.word	0x0000c9f0


	//   ....[5]....
        /*00a8*/ 	.word	0x0000ca80


	//----- nvinfo : EIATTR_CRS_STACK_SIZE
	.align		4
.L_514:
        /*00ac*/ 	.byte	0x04, 0x1e
        /*00ae*/ 	.short	(.L_516 - .L_515)
.L_515:
        /*00b0*/ 	.word	0x00000000


	//----- nvinfo : EIATTR_CBANK_PARAM_SIZE
	.align		4
.L_516:
        /*00b4*/ 	.byte	0x03, 0x19
        /*00b6*/ 	.short	0x01d0


	//----- nvinfo : EIATTR_PARAM_CBANK
	.align		4
        /*00b8*/ 	.byte	0x04, 0x0a
        /*00ba*/ 	.short	(.L_518 - .L_517)
	.align		4
.L_517:
        /*00bc*/ 	.word	index@(.nv.constant0._ZN5flash16flash_fwd_kernelI23Flash_fwd_kernel_traitsILi192ELi64ELi64ELi4ELb0ELb0EN7cutlass10bfloat16_tE19Flash_kernel_traitsILi192ELi64ELi64ELi4ES3_EELb0ELb0ELb0ELb1ELb0ELb0ELb1ELb0EEEvNS_16Flash_fwd_paramsE)
        /*00c0*/ 	.short	0x0210
        /*00c2*/ 	.short	0x01d0


	//----- nvinfo : EIATTR_SW_WAR
	.align		4
.L_518:
        /*00c4*/ 	.byte	0x04, 0x36
        /*00c6*/ 	.short	(.L_520 - .L_519)
.L_519:
        /*00c8*/ 	.word	0x00000008
.L_520:


//--------------------- .nv.info._ZN5flash16flash_fwd_kernelI23Flash_fwd_kernel_traitsILi192ELi64ELi64ELi4ELb0ELb0EN7cutlass10bfloat16_tE19Flash_kernel_traitsILi192ELi64ELi64ELi4ES3_EELb1ELb0ELb1ELb0ELb0ELb1ELb0ELb0EEEvNS_16Flash_fwd_paramsE --------------------------
	.section	.nv.info._ZN5flash16flash_fwd_kernelI23Flash_fwd_kernel_traitsILi192ELi64ELi64ELi4ELb0ELb0EN7cutlass10bfloat16_tE19Flash_kernel_traitsILi192ELi64ELi64ELi4ES3_EELb1ELb0ELb1ELb0ELb0ELb1ELb0ELb0EEEvNS_16Flash_fwd_paramsE,"",@"SHT_CUDA_INFO"
	.sectionflags	@""
	.align	4


	//----- nvinfo : EIATTR_CUDA_API_VERSION
	.align		4
        /*0000*/ 	.byte	0x04, 0x37
        /*0002*/ 	.short	(.L_522 - .L_521)
.L_521:
        /*0004*/ 	.word	0x00000082


	//----- nvinfo : EIATTR_KPARAM_INFO
	.align		4
.L_522:
        /*0008*/ 	.byte	0x04, 0x17
        /*000a*/ 	.short	(.L_524 - .L_523)
.L_523:
        /*000c*/ 	.word	0x00000000
        /*0010*/ 	.short	0x0000
        /*0012*/ 	.short	0x0000
        /*0014*/ 	.byte	0x00, 0xf0, 0x41, 0x07


	//----- nvinfo : EIATTR_SPARSE_MMA_MASK
	.align		4
.L_524:
        /*0018*/ 	.byte	0x03, 0x50
        /*001a*/ 	.short	0x0000


	//----- nvinfo : EIATTR_MAXREG_COUNT
	.align		4
        /*001c*/ 	.byte	0x03, 0x1b
        /*001e*/ 	.short	0x00ff


	//----- nvinfo : EIATTR_NUM_BARRIERS
	.align		4
        /*0020*/ 	.byte	0x02, 0x4c
        /*0022*/ 	.byte	0x01
	.zero		1


	//----- nvinfo : EIATTR_MERCURY_ISA_VERSION
	.align		4
        /*0024*/ 	.byte	0x03, 0x5f
        /*0026*/ 	.short	0x0101


	//----- nvinfo : EIATTR_INT_WARP_WIDE_INSTR_OFFSETS
	.align		4
        /*0028*/ 	.byte	0x04, 0x31
        /*002a*/ 	.short	(.L_526 - .L_525)


	//   ....[0]....
.L_525:
        /*002c*/ 	.word	0x000021a0


	//   ....[1]....
        /*0030*/ 	.word	0x000026c0


	//----- nvinfo : EIATTR_COOP_GROUP_MASK_REGIDS
	.align		4
.L_526:
        /*0034*/ 	.byte	0x04, 0x29
        /*0036*/ 	.short	(.L_528 - .L_527)


	//   ....[0]....
.L_527:
        /*0038*/ 	.word	0xffffffff


	//   ....[1]....
        /*003c*/ 	.word	0xffffffff


	//   ....[2]....
        /*0040*/ 	.word	0xffffffff


	//   ....[3]....
        /*0044*/ 	.word	0xffffffff


	//   ....[4]....
        /*0048*/ 	.word	0xffffffff


	//   ....[5]....
        /*004c*/ 	.word	0xffffffff


	//   ....[6]....
        /*0050*/ 	.word	0xffffffff


	//   ....[7]....
        /*0054*/ 	.word	0xffffffff


	//   ....[8]....
        /*0058*/ 	.word	0xffffffff


	//   ....[9]....
        /*005c*/ 	.word	0xffffffff


	//   ....[10]....
        /*0060*/ 	.word	0xffffffff


	//   ....[11]....
        /*0064*/ 	.word	0xffffffff


	//   ....[12]....
        /*0068*/ 	.word	0xffffffff


	//   ....[13]....
        /*006c*/ 	.word	0xffffffff


	//   ....[14]....
        /*0070*/ 	.word	0xffffffff


	//   ....[15]....
        /*0074*/ 	.word	0xffffffff


	//----- nvinfo : EIATTR_COOP_GROUP_INSTR_OFFSETS
	.align		4
.L_528:
        /*0078*/ 	.byte	0x04, 0x28
        /*007a*/ 	.short	(.L_530 - .L_529)


	//   ....[0]....
.L_529:
        /*007c*/ 	.word	0x00004210


	//   ....[1]....
        /*0080*/ 	.word	0x000044b0


	//   ....[2]....
        /*0084*/ 	.word	0x000044f0


	//   ....[3]....
        /*0088*/ 	.word	0x00004640


	//   ....[4]....
        /*008c*/ 	.word	0x00007680


	//   ....[5]....
        /*0090*/ 	.word	0x000077f0


	//   ....[6]....
        /*0094*/ 	.word	0x00007850


	//   ....[7]....
        /*0098*/ 	.word	0x00007900


	//   ....[8]....
        /*009c*/ 	.word	0x0000b120


	//   ....[9]....
        /*00a0*/ 	.word	0x0000b210


	//   ....[10]....
        /*00a4*/ 	.word	0x0000b270


	//   ....[11]....
        /*00a8*/ 	.word	0x0000b290


	//   ....[12]....
        /*00ac*/ 	.word	0x0000d280


	//   ....[13]....
        /*00b0*/ 	.word	0x0000d2c0


	//   ....[14]....
        /*00b4*/ 	.word	0x0000d320


	//   ....[15]....
        /*00b8*/ 	.word	0x0000d330


	//----- nvinfo : EIATTR_EXIT_INSTR_OFFSETS
	.align		4
.L_530:
        /*00bc*/ 	.byte	0x04, 0x1c
        /*00be*/ 	.short	(.L_532 - .L_531)


	//   ....[0]....
.L_531:
        /*00c0*/ 	.word	0x000006d0


	//   ....[1]....
        /*00c4*/ 	.word	0x00001320


	//   ....[2]....
        /*00c8*/ 	.word	0x000013b0


	//   ....[3]....
        /*00cc*/ 	.word	0x0000ed70


	//   ....[4]....
        /*00d0*/ 	.word	0x0000ee70


	//----- nvinfo : EIATTR_CRS_STACK_SIZE
	.align		4
.L_532:
        /*00d4*/ 	.byte	0x04, 0x1e
        /*00d6*/ 	.short	(.L_534 - .L_533)
.L_533:
        /*00d8*/ 	.word	0x00000000


	//----- nvinfo : EIATTR_CBANK_PARAM_SIZE
	.align		4
.L_534:
        /*00dc*/ 	.byte	0x03, 0x19
        /*00de*/ 	.short	0x01d0


	//----- nvinfo : EIATTR_PARAM_CBANK
	.align		4
        /*00e0*/ 	.byte	0x04, 0x0a
        /*00e2*/ 	.short	(.L_536 - .L_535)
	.align		4
.L_535:
        /*00e4*/ 	.word	index@(.nv.constant0._ZN5flash16flash_fwd_kernelI23Flash_fwd_kernel_traitsILi192ELi64ELi64ELi4ELb0ELb0EN7cutlass10bfloat16_tE19Flash_kernel_traitsILi192ELi64ELi64ELi4ES3_EELb1ELb0ELb1ELb0ELb0ELb1ELb0ELb0EEEvNS_16Flash_fwd_paramsE)
        /*00e8*/ 	.short	0x0210
        /*00ea*/ 	.short	0x01d0


	//----- nvinfo : EIATTR_SW_WAR
	.align		4
.L_536:
        /*00ec*/ 	.byte	0x04, 0x36
        /*00ee*/ 	.short	(.L_538 - .L_537)
.L_537:
        /*00f0*/ 	.word	0x00000008
.L_538:


//--------------------- .nv.info._ZN5flash16flash_fwd_kernelI23Flash_fwd_kernel_traitsILi192ELi64ELi64ELi4ELb0ELb0EN7cutlass10bfloat16_tE19Flash_kernel_traitsILi192ELi64ELi64ELi4ES3_EELb0ELb0ELb1ELb0ELb0ELb1ELb1ELb0EEEvNS_16Flash_fwd_paramsE --------------------------
	.section	.nv.info._ZN5flash16flash_fwd_kernelI23Flash_fwd_kernel_traitsILi192ELi64ELi64ELi4ELb0ELb0EN7cutlass10bfloat16_tE19Flash_kernel_traitsILi192ELi64ELi64ELi4ES3_EELb0ELb0ELb1ELb0ELb0ELb1ELb1ELb0EEEvNS_16Flash_fwd_paramsE,"",@"SHT_CUDA_INFO"
	.sectionflags	@""
	.align	4


	//----- nvinfo : EIATTR_CUDA_API_VERSION
	.align		4
        /*0000*/ 	.byte	0x04, 0x37
        /*0002*/ 	.short	(.L_540 - .L_539)
.L_539:
        /*0004*/ 	.word	0x00000082


	//----- nvinfo : EIATTR_KPARAM_INFO
	.align		4
.L_540:
        /*0008*/ 	.byte	0x04, 0x17
        /*000a*/ 	.short	(.L_542 - .L_541)
.L_541:
        /*000c*/ 	.word	0x00000000
        /*0010*/ 	.short	0x0000
        /*0012*/ 	.short	0x0000
        /*0014*/ 	.byte	0x00, 0xf0, 0x41, 0x07


	//----- nvinfo : EIATTR_SPARSE_MMA_MASK
	.align		4
.L_542:
        /*0018*/ 	.byte	0x03, 0x50
        /*001a*/ 	.short	0x0000


	//----- nvinfo : EIATTR_MAXREG_COUNT
	.align		4
        /*001c*/ 	.byte	0x03, 0x1b
        /*001e*/ 	.short	0x00ff


	//----- nvinfo : EIATTR_NUM_BARRIERS
	.align		4
        /*0020*/ 	.byte	0x02, 0x4c
        /*0022*/ 	.byte	0x01
	.zero		1


	//----- nvinfo : EIATTR_MERCURY_ISA_VERSION
	.align		4
        /*0024*/ 	.byte	0x03, 0x5f
        /*0026*/ 	.short	0x0101


	//----- nvinfo : EIATTR_INT_WARP_WIDE_INSTR_OFFSETS
	.align		4
        /*0028*/ 	.byte	0x04, 0x31
        /*002a*/ 	.short	(.L_544 - .L_543)


	//   ....[0]....
.L_543:
        /*002c*/ 	.word	0x00001f90


	//   ....[1]....
        /*0030*/ 	.word	0x000025d0


	//----- nvinfo : EIATTR_COOP_GROUP_MASK_REGIDS
	.align		4
.L_544:
        /*0034*/ 	.byte	0x04, 0x29
        /*0036*/ 	.short	(.L_546 - .L_545)


	//   ....[0]....
.L_545:
        /*0038*/ 	.word	0xffffffff


	//   ....[1]....
        /*003c*/ 	.word	0xffffffff


	//   ....[2]....
        /*0040*/ 	.word	0xffffffff


	//   ....[3]....
        /*0044*/ 	.word	0xffffffff


	//   ....[4]....
        /*0048*/ 	.word	0xffffffff


	//   ....[5]....
        /*004c*/ 	.word	0xffffffff


	//   ....[6]....
        /*0050*/ 	.word	0xffffffff


	//   ....[7]....
        /*0054*/ 	.word	0xffffffff


	//   ....[8]....
        /*0058*/ 	.word	0xffffffff


	//   ....[9]....
        /*005c*/ 	.word	0xffffffff


	//   ....[10]....
        /*0060*/ 	.word	0xffffffff


	//   ....[11]....
        /*0064*/ 	.word	0xffffffff


	//   ....[12]....
        /*0068*/ 	.word	0xffffffff


	//   ....[13]....
        /*006c*/ 	.word	0xffffffff


	//   ....[14]....
        /*0070*/ 	.word	0xffffffff


	//   ....[15]....
        /*0074*/ 	.word	0xffffffff


	//----- nvinfo : EIATTR_COOP_GROUP_INSTR_OFFSETS
	.align		4
.L_546:
        /*0078*/ 	.byte	0x04, 0x28
        /*007a*/ 	.short	(.L_548 - .L_547)


	//   ....[0]....
.L_547:
        /*007c*/ 	.word	0x00004570


	//   ....[1]....
        /*0080*/ 	.word	0x000045c0


	//   ....[2]....
        /*0084*/ 	.word	0x000046e0


	//   ....[3]....
        /*0088*/ 	.word	0x00004730


	//   ....[4]....
        /*008c*/ 	.word	0x000072d0


	//   ....[5]....
        /*0090*/ 	.word	0x00007390


	//   ....[6]....
        /*0094*/ 	.word	0x000073b0


	//   ....[7]....
        /*0098*/ 	.word	0x000073d0


	//   ....[8]....
        /*009c*/ 	.word	0x0000a6f0


	//   ....[9]....
        /*00a0*/ 	.word	0x0000a7e0


	//   ....[10]....
        /*00a4*/ 	.word	0x0000a860


	//   ....[11]....
        /*00a8*/ 	.word	0x0000a870


	//   ....[12]....
        /*00ac*/ 	.word	0x0000bf60


	//   ....[13]....
        /*00b0*/ 	.word	0x0000bfa0


	//   ....[14]....
        /*00b4*/ 	.word	0x0000c030


	//   ....[15]....
        /*00b8*/ 	.word	0x0000c050


	//----- nvinfo : EIATTR_EXIT_INSTR_OFFSETS
	.align		4
.L_548:
        /*00bc*/ 	.byte	0x04, 0x1c
        /*00be*/ 	.short	(.L_550 - .L_549)


	//   ....[0]....
.L_549:
        /*00c0*/ 	.word	0x000004b0


	//   ....[1]....
        /*00c4*/ 	.word	0x00001120


	//   ....[2]....
        /*00c8*/ 	.word	0x000011b0


	//   ....[3]....
        /*00cc*/ 	.word	0x0000da30


	//   ....[4]....
        /*00d0*/ 	.word	0x0000db30


	//----- nvinfo : EIATTR_CRS_STACK_SIZE
	.align		4
.L_550:
        /*00d4*/ 	.byte	0x04, 0x1e
        /*00d6*/ 	.short	(.L_552 - .L_551)
.L_551:
        /*00d8*/ 	.word	0x00000000


	//----- nvinfo : EIATTR_CBANK_PARAM_SIZE
	.align		4
.L_552:
        /*00dc*/ 	.byte	0x03, 0x19
        /*00de*/ 	.short	0x01d0


	//----- nvinfo : EIATTR_PARAM_CBANK
	.align		4
        /*00e0*/ 	.byte	0x04, 0x0a
        /*00e2*/ 	.short	(.L_554 - .L_553)
	.align		4
.L_553:
        /*00e4*/ 	.word	index@(.nv.constant0._ZN5flash16flash_fwd_kernelI23Flash_fwd_kernel_traitsILi192ELi64ELi64ELi4ELb0ELb0EN7cutlass10bfloat16_tE19Flash_kernel_traitsILi192ELi64ELi64ELi4ES3_EELb0ELb0ELb1ELb0ELb0ELb1ELb1ELb0EEEvNS_16Flash_fwd_paramsE)
        /*00e8*/ 	.short	0x0210
        /*00ea*/ 	.short	0x01d0


	//----- nvinfo : EIATTR_SW_WAR
	.align		4
.L_554:
        /*00ec*/ 	.byte	0x04, 0x36
        /*00ee*/ 	.short	(.L_556 - .L_555)
.L_555:
        /*00f0*/ 	.word	0x00000008
.L_556:


//--------------------- .nv.info._ZN5flash16flash_fwd_kernelI23Flash_fwd_kernel_traitsILi192ELi64ELi64ELi4ELb0ELb0EN7cutlass10bfloat16_tE19Flash_kernel_traitsILi192ELi64ELi64ELi4ES3_EELb1ELb0ELb1ELb1ELb0ELb0ELb0ELb0EEEvNS_16Flash_fwd_paramsE --------------------------
	.section	.nv.info._ZN5flash16flash_fwd_kernelI23Flash_fwd_kernel_traitsILi192ELi64ELi64ELi4ELb0ELb0EN7cutlass10bfloat16_tE19Flash_kernel_traitsILi192ELi64ELi64ELi4ES3_EELb1ELb0ELb1ELb1ELb0ELb0ELb0ELb0EEEvNS_16Flash_fwd_paramsE,"",@"SHT_CUDA_INFO"
	.sectionflags	@""
	.align	4


	//----- nvinfo : EIATTR_CUDA_API_VERSION
	.align		4
        /*0000*/ 	.byte	0x04, 0x37
        /*0002*/ 	.short	(.L_558 - .L_557)
.L_557:
        /*0004*/ 	.word	0x00000082


	//----- nvinfo : EIATTR_KPARAM_INFO
	.align		4
.L_558:
        /*0008*/ 	.byte	0x04, 0x17
        /*000a*/ 	.short	(.L_560 - .L_559)
.L_559:
        /*000c*/ 	.word	0x00000000
        /*0010*/ 	.short	0x0000
        /*0012*/ 	.short	0x0000
        /*0014*/ 	.byte	0x00, 0xf0, 0x41, 0x07


	//----- nvinfo : EIATTR_SPARSE_MMA_MASK
	.align		4
.L_560:
        /*0018*/ 	.byte	0x03, 0x50
        /*001a*/ 	.short	0x0000


	//----- nvinfo : EIATTR_MAXREG_COUNT
	.align		4
        /*001c*/ 	.byte	0x03, 0x1b
        /*001e*/ 	.short	0x00ff


	//----- nvinfo : EIATTR_NUM_BARRIERS
	.align		4
        /*0020*/ 	.byte	0x02, 0x4c
        /*0022*/ 	.byte	0x01
	.zero		1


	//----- nvinfo : EIATTR_MERCURY_ISA_VERSION
	.align		4
        /*0024*/ 	.byte	0x03, 0x5f
        /*0026*/ 	.short	0x0101


	//----- nvinfo : EIATTR_COOP_GROUP_MASK_REGIDS
	.align		4
        /*0028*/ 	.byte	0x04, 0x29
        /*002a*/ 	.short	(.L_562 - .L_561)


	//   ....[0]....
.L_561:
        /*002c*/ 	.word	0xffffffff


	//   ....[1]....
        /*0030*/ 	.word	0xffffffff


	//   ....[2]....
        /*0034*/ 	.word	0xffffffff


	//   ....[3]....
        /*0038*/ 	.word	0xffffffff


	//   ....[4]....
        /*003c*/ 	.word	0xffffffff


	//   ....[5]....
        /*0040*/ 	.word	0xffffffff


	//   ....[6]....
        /*0044*/ 	.word	0xffffffff


	//   ....[7]....
        /*0048*/ 	.word	0xffffffff


	//   ....[8]....
        /*004c*/ 	.word	0xffffffff


	//   ....[9]....
        /*0050*/ 	.word	0xffffffff


	//   ....[10]....
        /*0054*/ 	.word	0xffffffff


	//   ....[11]....
        /*0058*/ 	.word	0xffffffff


	//   ....[12]....
        /*005c*/ 	.word	0xffffffff


	//   ....[13]....
        /*0060*/ 	.word	0xffffffff


	//   ....[14]....
        /*0064*/ 	.word	0xffffffff


	//   ....[15]....
        /*0068*/ 	.word	0xffffffff


	//----- nvinfo : EIATTR_COOP_GROUP_INSTR_OFFSETS
	.align		4
.L_562:
        /*006c*/ 	.byte	0x04, 0x28
        /*006e*/ 	.short	(.L_564 - .L_563)


	//   ....[0]....
.L_563:
        /*0070*/ 	.word	0x00006590


	//   ....[1]....
        /*0074*/ 	.word	0x000065c0


	//   ....[2]....
        /*0078*/ 	.word	0x00006700


	//   ....[3]....
        /*007c*/ 	.word	0x000067f0


	//   ....[4]....
        /*0080*/ 	.word	0x0000aaa0


	//   ....[5]....
        /*0084*/ 	.word	0x0000aac0


	//   ....[6]....
        /*0088*/ 	.word	0x0000ab40


	//   ....[7]....
        /*008c*/ 	.word	0x0000ab70


	//   ....[8]....
        /*0090*/ 	.word	0x0000f5a0


	//   ....[9]....
        /*0094*/ 	.word	0x0000f650


	//   ....[10]....
        /*0098*/ 	.word	0x0000f770


	//   ....[11]....
        /*009c*/ 	.word	0x0000f790


	//   ....[12]....
        /*00a0*/ 	.word	0x00011790


	//   ....[13]....
        /*00a4*/ 	.word	0x000117d0


	//   ....[14]....
        /*00a8*/ 	.word	0x00011830


	//   ....[15]....
        /*00ac*/ 	.word	0x00011840


	//----- nvinfo : EIATTR_EXIT_INSTR_OFFSETS
	.align		4
.L_564:
        /*00b0*/ 	.byte	0x04, 0x1c
        /*00b2*/ 	.short	(.L_566 - .L_565)


	//   ....[0]....
.L_565:
        /*00b4*/ 	.word	0x000006b0


	//   ....[1]....
        /*00b8*/ 	.word	0x00001430


	//   ....[2]....
        /*00bc*/ 	.word	0x000014c0


	//   ....[3]....
        /*00c0*/ 	.word	0x00013370


	//   ....[4]....
        /*00c4*/ 	.word	0x000134a0


	//   ....[5]....
        /*00c8*/ 	.word	0x000134c0


	//----- nvinfo : EIATTR_CRS_STACK_SIZE
	.align		4
.L_566:
        /*00cc*/ 	.byte	0x04, 0x1e
        /*00ce*/ 	.short	(.L_568 - .L_567)
.L_567:
        /*00d0*/ 	.word	0x00000000


	//----- nvinfo : EIATTR_CBANK_PARAM_SIZE
	.align		4
.L_568:
        /*00d4*/ 	.byte	0x03, 0x19
        /*00d6*/ 	.short	0x01d0


	//----- nvinfo : EIATTR_PARAM_CBANK
	.align		4
        /*00d8*/ 	.byte	0x04, 0x0a
        /*00da*/ 	.short	(.L_570 - .L_569)
	.align		4
.L_569:
        /*00dc*/ 	.word	index@(.nv.constant0._ZN5flash16flash_fwd_kernelI23Flash_fwd_kernel_traitsILi192ELi64ELi64ELi4ELb0ELb0EN7cutlass10bfloat16_tE19Flash_kernel_traitsILi192ELi64ELi64ELi4ES3_EELb1ELb0ELb1ELb1ELb0ELb0ELb0ELb0EEEvNS_16Flash_fwd_paramsE)
        /*00e0*/ 	.short	0x0210
        /*00e2*/ 	.short	0x01d0


	//----- nvinfo : EIATTR_SW_WAR
	.align		4
.L_570:
        /*00e4*/ 	.byte	0x04, 0x36
        /*00e6*/ 	.short	(.L_572 - .L_571)
.L_571:
        /*00e8*/ 	.word	0x00000008
.L_572:


//--------------------- .nv.info._ZN5flash16flash_fwd_kernelI23Flash_fwd_kernel_traitsILi192ELi64ELi64ELi4ELb0ELb0EN7cutlass10bfloat16_tE19Flash_kernel_traitsILi192ELi64ELi64ELi4ES3_EELb1ELb0ELb1ELb0ELb0ELb0ELb0ELb1EEEvNS_16Flash_fwd_paramsE --------------------------
	.section	.nv.info._ZN5flash16flash_fwd_kernelI23Flash_fwd_kernel_traitsILi192ELi64ELi64ELi4ELb0ELb0EN7cutlass10bfloat16_tE19Flash_kernel_traitsILi192ELi64ELi64ELi4ES3_EELb1ELb0ELb1ELb0ELb0ELb0ELb0ELb1EEEvNS_16Flash_fwd_paramsE,"",@"SHT_CUDA_INFO"
	.sectionflags	@""
	.align	4


	//----- nvinfo : EIATTR_CUDA_API_VERSION
	.align		4
        /*0000*/ 	.byte	0x04, 0x37
        /*0002*/ 	.short	(.L_574 - .L_573)
.L_573:
        /*0004*/ 	.word	0x00000082


	//----- nvinfo : EIATTR_KPARAM_INFO
	.align		4
.L_574:
        /*0008*/ 	.byte	0x04, 0x17
        /*000a*/ 	.short	(.L_576 - .L_575)
.L_575:
        /*000c*/ 	.word	0x00000000
        /*0010*/ 	.short	0x0000
        /*0012*/ 	.short	0x0000
        /*0014*/ 	.byte	0x00, 0xf0, 0x41, 0x07


	//----- nvinfo : EIATTR_SPARSE_MMA_MASK
	.align		4
.L_576:
        /*0018*/ 	.byte	0x03, 0x50
        /*001a*/ 	.short	0x0000


	//----- nvinfo : EIATTR_MAXREG_COUNT
	.align		4
        /*001c*/ 	.byte	0x03, 0x1b
        /*001e*/ 	.short	0x00ff


	//----- nvinfo : EIATTR_NUM_BARRIERS
	.align		4
        /*0020*/ 	.byte	0x02, 0x4c
        /*0022*/ 	.byte	0x01
	.zero		1


	//----- nvinfo : EIATTR_ANNOTATIONS
	.align		4
        /*0024*/ 	.byte	0x04, 0x55
        /*0026*/ 	.short	(.L_578 - .L_577)


	//   ....[0]....
.L_577:
        /* <DEDUP_REMOVED lines=68> */


	//----- nvinfo : EIATTR_MERCURY_ISA_VERSION
	.align		4
.L_578:
        /*0450*/ 	.byte	0x03, 0x5f
        /*0452*/ 	.short	0x0101


	//----- nvinfo : EIATTR_COOP_GROUP_MASK_REGIDS
	.align		4
        /*0454*/ 	.byte	0x04, 0x29
        /*0456*/ 	.short	(.L_580 - .L_579)


	//   ....[0]....
.L_579:
        /*0458*/ 	.word	0xffffffff


	//   ....[1]....
        /*045c*/ 	.word	0xffffffff


	//   ....[2]....
        /*0460*/ 	.word	0xffffffff


	//   ....[3]....
        /*0464*/ 	.word	0xffffffff


	//   ....[4]....
        /*0468*/ 	.word	0xffffffff


	//   ....[5]....
        /*046c*/ 	.word	0xffffffff


	//   ....[6]....
        /*0470*/ 	.word	0xffffffff


	//   ....[7]....
        /*0474*/ 	.word	0xffffffff


	//   ....[8]....
        /*0478*/ 	.word	0xffffffff


	//   ....[9]....
        /*047c*/ 	.word	0xffffffff


	//   ....[10]....
        /*0480*/ 	.word	0xffffffff


	//   ....[11]....
        /*0484*/ 	.word	0xffffffff


	//   ....[12]....
        /*0488*/ 	.word	0xffffffff


	//   ....[13]....
        /*048c*/ 	.word	0xffffffff


	//   ....[14]....
        /*0490*/ 	.word	0xffffffff


	//   ....[15]....
        /*0494*/ 	.word	0xffffffff


	//----- nvinfo : EIATTR_COOP_GROUP_INSTR_OFFSETS
	.align		4
.L_580:
        /*0498*/ 	.byte	0x04, 0x28
        /*049a*/ 	.short	(.L_582 - .L_581)


	//   ....[0]....
.L_581:
        /*049c*/ 	.word	0x00005e40


	//   ....[1]....
        /*04a0*/ 	.word	0x00005e60


	//   ....[2]....
        /*04a4*/ 	.word	0x00005f30


	//   ....[3]....
        /*04a8*/ 	.word	0x00006090


	//   ....[4]....
        /*04ac*/ 	.word	0x0000b610


	//   ....[5]....
        /*04b0*/ 	.word	0x0000b6a0


	//   ....[6]....
        /*04b4*/ 	.word	0x0000b6e0


	//   ....[7]....
        /*04b8*/ 	.word	0x0000b7f0


	//   ....[8]....
        /*04bc*/ 	.word	0x00011b00


	//   ....[9]....
        /*04c0*/ 	.word	0x00011b90


	//   ....[10]....
        /*04c4*/ 	.word	0x00011c80


	//   ....[11]....
        /*04c8*/ 	.word	0x00011cd0


	//   ....[12]....
        /*04cc*/ 	.word	0x00014e80


	//   ....[13]....
        /*04d0*/ 	.word	0x00014eb0


	//   ....[14]....
        /*04d4*/ 	.word	0x00015300


	//   ....[15]....
        /*04d8*/ 	.word	0x00015320


	//----- nvinfo : EIATTR_EXIT_INSTR_OFFSETS
	.align		4
.L_582:
        /*04dc*/ 	.byte	0x04, 0x1c
        /*04de*/ 	.short	(.L_584 - .L_583)


	//   ....[0]....
.L_583:
        /*04e0*/ 	.word	0x00000680


	//   ....[1]....
        /*04e4*/ 	.word	0x00001450


	//   ....[2]....
        /*04e8*/ 	.word	0x000014e0


	//   ....[3]....
        /*04ec*/ 	.word	0x00016a90


	//   ....[4]....
        /*04f0*/ 	.word	0x00016bc0


	//   ....[5]....
        /*04f4*/ 	.word	0x00016be0


	//----- nvinfo : EIATTR_CRS_STACK_SIZE
	.align		4
.L_584:
        /*04f8*/ 	.byte	0x04, 0x1e
        /*04fa*/ 	.short	(.L_586 - .L_585)
.L_585:
        /*04fc*/ 	.word	0x00000000


	//----- nvinfo : EIATTR_CBANK_PARAM_SIZE
	.align		4
.L_586:
        /*0500*/ 	.byte	0x03, 0x19
        /*0502*/ 	.short	0x01d0


	//----- nvinfo : EIATTR_PARAM_CBANK
	.align		4
        /*0504*/ 	.byte	0x04, 0x0a
        /*0506*/ 	.short	(.L_588 - .L_587)
	.align		4
.L_587:
        /*0508*/ 	.word	index@(.nv.constant0._ZN5flash16flash_fwd_kernelI23Flash_fwd_kernel_traitsILi192ELi64ELi64ELi4ELb0ELb0EN7cutlass10bfloat16_tE19Flash_kernel_traitsILi192ELi64ELi64ELi4ES3_EELb1ELb0ELb1ELb0ELb0ELb0ELb0ELb1EEEvNS_16Flash_fwd_paramsE)
        /*050c*/ 	.short	0x0210
        /*050e*/ 	.short	0x01d0


	//----- nvinfo : EIATTR_SW_WAR
	.align		4
.L_588:
        /*0510*/ 	.byte	0x04, 0x36
        /*0512*/ 	.short	(.L_590 - .L_589)
.L_589:
        /*0514*/ 	.word	0x00000008
.L_590:


//--------------------- .nv.info._ZN5flash16flash_fwd_kernelI23Flash_fwd_kernel_traitsILi192ELi64ELi64ELi4ELb0ELb0EN7cutlass10bfloat16_tE19Flash_kernel_traitsILi192ELi64ELi64ELi4ES3_EELb0ELb0ELb1ELb0ELb0ELb0ELb1ELb0EEEvNS_16Flash_fwd_paramsE --------------------------
	.section	.nv.info._ZN5flash16flash_fwd_kernelI23Flash_fwd_kernel_traitsILi192ELi64ELi64ELi4ELb0ELb0EN7cutlass10bfloat16_tE19Flash_kernel_traitsILi192ELi64ELi64ELi4ES3_EELb0ELb0ELb1ELb0ELb0ELb0ELb1ELb0EEEvNS_16Flash_fwd_paramsE,"",@"SHT_CUDA_INFO"
	.sectionflags	@""
	.align	4


	//----- nvinfo : EIATTR_CUDA_API_VERSION
	.align		4
        /*0000*/ 	.byte	0x04, 0x37
        /*0002*/ 	.short	(.L_592 - .L_591)
.L_591:
        /*0004*/ 	.word	0x00000082


	//----- nvinfo : EIATTR_KPARAM_INFO
	.align		4
.L_592:
        /*0008*/ 	.byte	0x04, 0x17
        /*000a*/ 	.short	(.L_594 - .L_593)
.L_593:
        /*000c*/ 	.word	0x00000000
        /*0010*/ 	.short	0x0000
        /*0012*/ 	.short	0x0000
        /*0014*/ 	.byte	0x00, 0xf0, 0x41, 0x07


	//----- nvinfo : EIATTR_SPARSE_MMA_MASK
	.align		4
.L_594:
        /*0018*/ 	.byte	0x03, 0x50
        /*001a*/ 	.short	0x0000


	//----- nvinfo : EIATTR_MAXREG_COUNT
	.align		4
        /*001c*/ 	.byte	0x03, 0x1b
        /*001e*/ 	.short	0x00ff


	//----- nvinfo : EIATTR_NUM_BARRIERS
	.align		4
        /*0020*/ 	.byte	0x02, 0x4c
        /*0022*/ 	.byte	0x01
	.zero		1


	//----- nvinfo : EIATTR_MERCURY_ISA_VERSION
	.align		4
        /*0024*/ 	.byte	0x03, 0x5f
        /*0026*/ 	.short	0x0101


	//----- nvinfo : EIATTR_COOP_GROUP_MASK_REGIDS
	.align		4
        /*0028*/ 	.byte	0x04, 0x29
        /*002a*/ 	.short	(.L_596 - .L_595)


	//   ....[0]....
.L_595:
        /*002c*/ 	.word	0xffffffff


	//   ....[1]....
        /*0030*/ 	.word	0xffffffff


	//   ....[2]....
        /*0034*/ 	.word	0xffffffff


	//   ....[3]....
        /*0038*/ 	.word	0xffffffff


	//   ....[4]....
        /*003c*/ 	.word	0xffffffff


	//   ....[5]....
        /*0040*/ 	.word	0xffffffff


	//   ....[6]....
        /*0044*/ 	.word	0xffffffff


	//   ....[7]....
        /*0048*/ 	.word	0xffffffff


	//   ....[8]....
        /*004c*/ 	.word	0xffffffff


	//   ....[9]....
        /*0050*/ 	.word	0xffffffff


	//   ....[10]....
        /*0054*/ 	.word	0xffffffff


	//   ....[11]....
        /*0058*/ 	.word	0xffffffff


	//   ....[12]....
        /*005c*/ 	.word	0xffffffff


	//   ....[13]....
        /*0060*/ 	.word	0xffffffff


	//   ....[14]....
        /*0064*/ 	.word	0xffffffff


	//   ....[15]....
        /*0068*/ 	.word	0xffffffff


	//----- nvinfo : EIATTR_COOP_GROUP_INSTR_OFFSETS
	.align		4
.L_596:
        /*006c*/ 	.byte	0x04, 0x28
        /*006e*/ 	.short	(.L_598 - .L_597)


	//   ....[0]....
.L_597:
        /*0070*/ 	.word	0x00005d40


	//   ....[1]....
        /*0074*/ 	.word	0x00005d60


	//   ....[2]....
        /*0078*/ 	.word	0x00005e00


	//   ....[3]....
        /*007c*/ 	.word	0x00005e10


	//   ....[4]....
        /*0080*/ 	.word	0x00009450


	//   ....[5]....
        /*0084*/ 	.word	0x00009460


	//   ....[6]....
        /*0088*/ 	.word	0x00009490


	//   ....[7]....
        /*008c*/ 	.word	0x000094a0


	//   ....[8]....
        /*0090*/ 	.word	0x0000d160


	//   ....[9]....
        /*0094*/ 	.word	0x0000d250


	//   ....[10]....
        /*0098*/ 	.word	0x0000d2b0


	//   ....[11]....
        /*009c*/ 	.word	0x0000d2c0


	//   ....[12]....
        /*00a0*/ 	.word	0x0000e9d0


	//   ....[13]....
        /*00a4*/ 	.word	0x0000ea10


	//   ....[14]....
        /*00a8*/ 	.word	0x0000ea90


	//   ....[15]....
        /*00ac*/ 	.word	0x0000eaa0


	//----- nvinfo : EIATTR_EXIT_INSTR_OFFSETS
	.align		4
.L_598:
        /*00b0*/ 	.byte	0x04, 0x1c
        /*00b2*/ 	.short	(.L_600 - .L_599)


	//   ....[0]....
.L_599:
        /*00b4*/ 	.word	0x000004b0


	//   ....[1]....
        /*00b8*/ 	.word	0x00001250


	//   ....[2]....
        /*00bc*/ 	.word	0x000012e0


	//   ....[3]....
        /*00c0*/ 	.word	0x00010590


	//   ....[4]....
        /*00c4*/ 	.word	0x000106c0


	//   ....[5]....
        /*00c8*/ 	.word	0x000106e0


	//----- nvinfo : EIATTR_CRS_STACK_SIZE
	.align		4
.L_600:
        /*00cc*/ 	.byte	0x04, 0x1e
        /*00ce*/ 	.short	(.L_602 - .L_601)
.L_601:
        /*00d0*/ 	.word	0x00000000


	//----- nvinfo : EIATTR_CBANK_PARAM_SIZE
	.align		4
.L_602:
        /*00d4*/ 	.byte	0x03, 0x19
        /*00d6*/ 	.short	0x01d0


	//----- nvinfo : EIATTR_PARAM_CBANK
	.align		4
        /*00d8*/ 	.byte	0x04, 0x0a
        /*00da*/ 	.short	(.L_604 - .L_603)
	.align		4
.L_603:
        /*00dc*/ 	.word	index@(.nv.constant0._ZN5flash16flash_fwd_kernelI23Flash_fwd_kernel_traitsILi192ELi64ELi64ELi4ELb0ELb0EN7cutlass10bfloat16_tE19Flash_kernel_traitsILi192ELi64ELi64ELi4ES3_EELb0ELb0ELb1ELb0ELb0ELb0ELb1ELb0EEEvNS_16Flash_fwd_paramsE)
        /*00e0*/ 	.short	0x0210
        /*00e2*/ 	.short	0x01d0


	//----- nvinfo : EIATTR_SW_WAR
	.align		4
.L_604:
        /*00e4*/ 	.byte	0x04, 0x36
        /*00e6*/ 	.short	(.L_606 - .L_605)
.L_605:
        /*00e8*/ 	.word	0x00000008
.L_606:


//--------------------- .nv.info._ZN5flash16flash_fwd_kernelI23Flash_fwd_kernel_traitsILi192ELi64ELi64ELi4ELb0ELb0EN7cutlass10bfloat16_tE19Flash_kernel_traitsILi192ELi64ELi64ELi4ES3_EELb1ELb0ELb1ELb1ELb0ELb0ELb0ELb1EEEvNS_16Flash_fwd_paramsE --------------------------
	.section	.nv.info._ZN5flash16flash_fwd_kernelI23Flash_fwd_kernel_traitsILi192ELi64ELi64ELi4ELb0ELb0EN7cutlass10bfloat16_tE19Flash_kernel_traitsILi192ELi64ELi64ELi4ES3_EELb1ELb0ELb1ELb1ELb0ELb0ELb0ELb1EEEvNS_16Flash_fwd_paramsE,"",@"SHT_CUDA_INFO"
	.sectionflags	@""
	.align	4


	//----- nvinfo : EIATTR_CUDA_API_VERSION
	.align		4
        /*0000*/ 	.byte	0x04, 0x37
        /*0002*/ 	.short	(.L_608 - .L_607)
.L_607:
        /*0004*/ 	.word	0x00000082


	//----- nvinfo : EIATTR_KPARAM_INFO
	.align		4
.L_608:
        /*0008*/ 	.byte	0x04, 0x17
        /*000a*/ 	.short	(.L_610 - .L_609)
.L_609:
        /*000c*/ 	.word	0x00000000
        /*0010*/ 	.short	0x0000
        /*0012*/ 	.short	0x0000
        /*0014*/ 	.byte	0x00, 0xf0, 0x41, 0x07


	//----- nvinfo : EIATTR_SPARSE_MMA_MASK
	.align		4
.L_610:
        /*0018*/ 	.byte	0x03, 0x50
        /*001a*/ 	.short	0x0000


	//----- nvinfo : EIATTR_MAXREG_COUNT
	.align		4
        /*001c*/ 	.byte	0x03, 0x1b
        /*001e*/ 	.short	0x00ff


	//----- nvinfo : EIATTR_NUM_BARRIERS
	.align		4
        /*0020*/ 	.byte	0x02, 0x4c
        /*0022*/ 	.byte	0x01
	.zero		1


	//----- nvinfo : EIATTR_ANNOTATIONS
	.align		4
        /*0024*/ 	.byte	0x04, 0x55
        /*0026*/ 	.short	(.L_612 - .L_611)


	//   ....[0]....
.L_611:
        /* <DEDUP_REMOVED lines=68> */


	//----- nvinfo : EIATTR_MERCURY_ISA_VERSION
	.align		4
.L_612:
        /*0450*/ 	.byte	0x03, 0x5f
        /*0452*/ 	.short	0x0101


	//----- nvinfo : EIATTR_COOP_GROUP_MASK_REGIDS
	.align		4
        /*0454*/ 	.byte	0x04, 0x29
        /*0456*/ 	.short	(.L_614 - .L_613)


	//   ....[0]....
.L_613:
        /*0458*/ 	.word	0xffffffff


	//   ....[1]....
        /*045c*/ 	.word	0xffffffff


	//   ....[2]....
        /*0460*/ 	.word	0xffffffff


	//   ....[3]....
        /*0464*/ 	.word	0xffffffff


	//   ....[4]....
        /*0468*/ 	.word	0xffffffff


	//   ....[5]....
        /*046c*/ 	.word	0xffffffff


	//   ....[6]....
        /*0470*/ 	.word	0xffffffff


	//   ....[7]....
        /*0474*/ 	.word	0xffffffff


	//   ....[8]....
        /*0478*/ 	.word	0xffffffff


	//   ....[9]....
        /*047c*/ 	.word	0xffffffff


	//   ....[10]....
        /*0480*/ 	.word	0xffffffff


	//   ....[11]....
        /*0484*/ 	.word	0xffffffff


	//   ....[12]....
        /*0488*/ 	.word	0xffffffff


	//   ....[13]....
        /*048c*/ 	.word	0xffffffff


	//   ....[14]....
        /*0490*/ 	.word	0xffffffff


	//   ....[15]....
        /*0494*/ 	.word	0xffffffff


	//----- nvinfo : EIATTR_COOP_GROUP_INSTR_OFFSETS
	.align		4
.L_614:
        /*0498*/ 	.byte	0x04, 0x28
        /*049a*/ 	.short	(.L_616 - .L_615)


	//   ....[0]....
.L_615:
        /*049c*/ 	.word	0x00006900


	//   ....[1]....
        /*04a0*/ 	.word	0x000069e0


	//   ....[2]....
        /*04a4*/ 	.word	0x00006b60


	//   ....[3]....
        /*04a8*/ 	.word	0x00006c50


	//   ....[4]....
        /*04ac*/ 	.word	0x0000cbd0


	//   ....[5]....
        /*04b0*/ 	.word	0x0000cc30


	//   ....[6]....
        /*04b4*/ 	.word	0x0000cc50


	//   ....[7]....
        /*04b8*/ 	.word	0x0000cd10


	//   ....[8]....
        /*04bc*/ 	.word	0x00013410


	//   ....[9]....
        /*04c0*/ 	.word	0x00013490


	//   ....[10]....
        /*04c4*/ 	.word	0x00013560


	//   ....[11]....
        /*04c8*/ 	.word	0x000135b0


	//   ....[12]....
        /*04cc*/ 	.word	0x000167c0


	//   ....[13]....
        /*04d0*/ 	.word	0x000167f0


	//   ....[14]....
        /*04d4*/ 	.word	0x00016c40


	//   ....[15]....
        /*04d8*/ 	.word	0x00016c60


	//----- nvinfo : EIATTR_EXIT_INSTR_OFFSETS
	.align		4
.L_616:
        /*04dc*/ 	.byte	0x04, 0x1c
        /*04de*/ 	.short	(.L_618 - .L_617)


	//   ....[0]....
.L_617:
        /*04e0*/ 	.word	0x00000680


	//   ....[1]....
        /*04e4*/ 	.word	0x00001450


	//   ....[2]....
        /*04e8*/ 	.word	0x000014e0


	//   ....[3]....
        /*04ec*/ 	.word	0x000183d0


	//   ....[4]....
        /*04f0*/ 	.word	0x00018500


	//   ....[5]....
        /*04f4*/ 	.word	0x00018520


	//----- nvinfo : EIATTR_CRS_STACK_SIZE
	.align		4
.L_618:
        /*04f8*/ 	.byte	0x04, 0x1e
        /*04fa*/ 	.short	(.L_620 - .L_619)
.L_619:
        /*04fc*/ 	.word	0x00000000


	//----- nvinfo : EIATTR_CBANK_PARAM_SIZE
	.align		4
.L_620:
        /*0500*/ 	.byte	0x03, 0x19
        /*0502*/ 	.short	0x01d0


	//----- nvinfo : EIATTR_PARAM_CBANK
	.align		4
        /*0504*/ 	.byte	0x04, 0x0a
        /*0506*/ 	.short	(.L_622 - .L_621)
	.align		4
.L_621:
        /*0508*/ 	.word	index@(.nv.constant0._ZN5flash16flash_fwd_kernelI23Flash_fwd_kernel_traitsILi192ELi64ELi64ELi4ELb0ELb0EN7cutlass10bfloat16_tE19Flash_kernel_traitsILi192ELi64ELi64ELi4ES3_EELb1ELb0ELb1ELb1ELb0ELb0ELb0ELb1EEEvNS_16Flash_fwd_paramsE)
        /*050c*/ 	.short	0x0210
        /*050e*/ 	.short	0x01d0


	//----- nvinfo : EIATTR_SW_WAR
	.align		4
.L_622:
        /*0510*/ 	.byte	0x04, 0x36
        /*0512*/ 	.short	(.L_624 - .L_623)
.L_623:
        /*0514*/ 	.word	0x00000008
.L_624:


//--------------------- .nv.info._ZN5flash16flash_fwd_kernelI23Flash_fwd_kernel_traitsILi192ELi64ELi64ELi4ELb0ELb0EN7cutlass10bfloat16_tE19Flash_kernel_traitsILi192ELi64ELi64ELi4ES3_EELb0ELb0ELb1ELb1ELb0ELb0ELb1ELb0EEEvNS_16Flash_fwd_paramsE --------------------------
	.section	.nv.info._ZN5flash16flash_fwd_kernelI23Flash_fwd_kernel_traitsILi192ELi64ELi64ELi4ELb0ELb0EN7cutlass10bfloat16_tE19Flash_kernel_traitsILi192ELi64ELi64ELi4ES3_EELb0ELb0ELb1ELb1ELb0ELb0ELb1ELb0EEEvNS_16Flash_fwd_paramsE,"",@"SHT_CUDA_INFO"
	.sectionflags	@""
	.align	4


	//----- nvinfo : EIATTR_CUDA_API_VERSION
	.align		4
        /*0000*/ 	.byte	0x04, 0x37
        /*0002*/ 	.short	(.L_626 - .L_625)
.L_625:
        /*0004*/ 	.word	0x00000082


	//----- nvinfo : EIATTR_KPARAM_INFO
	.align		4
.L_626:
        /*0008*/ 	.byte	0x04, 0x17
        /*000a*/ 	.short	(.L_628 - .L_627)
.L_627:
        /*000c*/ 	.word	0x00000000
        /*0010*/ 	.short	0x0000
        /*0012*/ 	.short	0x0000
        /*0014*/ 	.byte	0x00, 0xf0, 0x41, 0x07


	//----- nvinfo : EIATTR_SPARSE_MMA_MASK
	.align		4
.L_628:
        /*0018*/ 	.byte	0x03, 0x50
        /*001a*/ 	.short	0x0000


	//----- nvinfo : EIATTR_MAXREG_COUNT
	.align		4
        /*001c*/ 	.byte	0x03, 0x1b
        /*001e*/ 	.short	0x00ff


	//----- nvinfo : EIATTR_NUM_BARRIERS
	.align		4
        /*0020*/ 	.byte	0x02, 0x4c
        /*0022*/ 	.byte	0x01
	.zero		1


	//----- nvinfo : EIATTR_MERCURY_ISA_VERSION
	.align		4
        /*0024*/ 	.byte	0x03, 0x5f
        /*0026*/ 	.short	0x0101


	//----- nvinfo : EIATTR_COOP_GROUP_MASK_REGIDS
	.align		4
        /*0028*/ 	.byte	0x04, 0x29
        /*002a*/ 	.short	(.L_630 - .L_629)


	//   ....[0]....
.L_629:
        /*002c*/ 	.word	0xffffffff


	//   ....[1]....
        /*0030*/ 	.word	0xffffffff


	//   ....[2]....
        /*0034*/ 	.word	0xffffffff


	//   ....[3]....
        /*0038*/ 	.word	0xffffffff


	//   ....[4]....
        /*003c*/ 	.word	0xffffffff


	//   ....[5]....
        /*0040*/ 	.word	0xffffffff


	//   ....[6]....
        /*0044*/ 	.word	0xffffffff


	//   ....[7]....
        /*0048*/ 	.word	0xffffffff


	//   ....[8]....
        /*004c*/ 	.word	0xffffffff


	//   ....[9]....
        /*0050*/ 	.word	0xffffffff


	//   ....[10]....
        /*0054*/ 	.word	0xffffffff


	//   ....[11]....
        /*0058*/ 	.word	0xffffffff


	//   ....[12]....
        /*005c*/ 	.word	0xffffffff


	//   ....[13]....
        /*0060*/ 	.word	0xffffffff


	//   ....[14]....
        /*0064*/ 	.word	0xffffffff


	//   ....[15]....
        /*0068*/ 	.word	0xffffffff


	//----- nvinfo : EIATTR_COOP_GROUP_INSTR_OFFSETS
	.align		4
.L_630:
        /*006c*/ 	.byte	0x04, 0x28
        /*006e*/ 	.short	(.L_632 - .L_631)


	//   ....[0]....
.L_631:
        /*0070*/ 	.word	0x000066e0


	//   ....[1]....
        /*0074*/ 	.word	0x00006700


	//   ....[2]....
        /*0078*/ 	.word	0x000067a0


	//   ....[3]....
        /*007c*/ 	.word	0x000067b0


	//   ....[4]....
        /*0080*/ 	.word	0x0000a5e0


	//   ....[5]....
        /*0084*/ 	.word	0x0000a5f0


	//   ....[6]....
        /*0088*/ 	.word	0x0000a620


	//   ....[7]....
        /*008c*/ 	.word	0x0000a630


	//   ....[8]....
        /*0090*/ 	.word	0x0000eb30


	//   ....[9]....
        /*0094*/ 	.word	0x0000ebe0


	//   ....[10]....
        /*0098*/ 	.word	0x0000ec10


	//   ....[11]....
        /*009c*/ 	.word	0x0000ec40


	//   ....[12]....
        /*00a0*/ 	.word	0x00010370


	//   ....[13]....
        /*00a4*/ 	.word	0x000103b0


	//   ....[14]....
        /*00a8*/ 	.word	0x00010430


	//   ....[15]....
        /*00ac*/ 	.word	0x00010440


	//----- nvinfo : EIATTR_EXIT_INSTR_OFFSETS
	.align		4
.L_632:
        /*00b0*/ 	.byte	0x04, 0x1c
        /*00b2*/ 	.short	(.L_634 - .L_633)


	//   ....[0]....
.L_633:
        /*00b4*/ 	.word	0x000004b0


	//   ....[1]....
        /*00b8*/ 	.word	0x00001250


	//   ....[2]....
        /*00bc*/ 	.word	0x000012e0


	//   ....[3]....
        /*00c0*/ 	.word	0x00011f30


	//   ....[4]....
        /*00c4*/ 	.word	0x00012060


	//   ....[5]....
        /*00c8*/ 	.word	0x00012080


	//----- nvinfo : EIATTR_CRS_STACK_SIZE
	.align		4
.L_634:
        /*00cc*/ 	.byte	0x04, 0x1e
        /*00ce*/ 	.short	(.L_636 - .L_635)
.L_635:
        /*00d0*/ 	.word	0x00000000


	//----- nvinfo : EIATTR_CBANK_PARAM_SIZE
	.align		4
.L_636:
        /*00d4*/ 	.byte	0x03, 0x19
        /*00d6*/ 	.short	0x01d0


	//----- nvinfo : EIATTR_PARAM_CBANK
	.align		4
        /*00d8*/ 	.byte	0x04, 0x0a
        /*00da*/ 	.short	(.L_638 - .L_637)
	.align		4
.L_637:
        /*00dc*/ 	.word	index@(.nv.constant0._ZN5flash16flash_fwd_kernelI23Flash_fwd_kernel_traitsILi192ELi64ELi64ELi4ELb0ELb0EN7cutlass10bfloat16_tE19Flash_kernel_traitsILi192ELi64ELi64ELi4ES3_EELb0ELb0ELb1ELb1ELb0ELb0ELb1ELb0EEEvNS_16Flash_fwd_paramsE)
        /*00e0*/ 	.short	0x0210
        /*00e2*/ 	.short	0x01d0


	//----- nvinfo : EIATTR_SW_WAR
	.align		4
.L_638:
        /*00e4*/ 	.byte	0x04, 0x36
        /*00e6*/ 	.short	(.L_640 - .L_639)
.L_639:
        /*00e8*/ 	.word	0x00000008
.L_640:


//--------------------- .nv.callgraph             --------------------------
	.section	.nv.callgraph,"",@"SHT_CUDA_CALLGRAPH"
	.align	4
	.sectionentsize	8
	.align		4
        /*0000*/ 	.word	0x00000000
	.align		4
        /*0004*/ 	.word	0xffffffff
	.align		4
        /*0008*/ 	.word	0x00000000
	.align		4
        /*000c*/ 	.word	0xfffffffe
	.align		4
        /*0010*/ 	.word	0x00000000
	.align		4
        /*0014*/ 	.word	0xfffffffd
	.align		4
        /*0018*/ 	.word	0x00000000
	.align		4
        /*001c*/ 	.word	0xfffffffc


//--------------------- .nv.constant4             --------------------------
	.section	.nv.constant4,"a",@progbits
	.align	8
	.align		8
.nv.constant4:
        /*0000*/ 	.dword	_ZN66_INTERNAL_9144f5bb_30_flash_fwd_hdim192_bf16_sm80_cu_0106449f_30274cuda3std3__45__cpo5beginE
	.align		8
        /*0008*/ 	.dword	_ZN66_INTERNAL_9144f5bb_30_flash_fwd_hdim192_bf16_sm80_cu_0106449f_30274cuda3std3__45__cpo3endE
	.align		8
        /*0010*/ 	.dword	_ZN66_INTERNAL_9144f5bb_30_flash_fwd_hdim192_bf16_sm80_cu_0106449f_30274cuda3std3__45__cpo6cbeginE
	.align		8
        /*0018*/ 	.dword	_ZN66_INTERNAL_9144f5bb_30_flash_fwd_hdim192_bf16_sm80_cu_0106449f_30274cuda3std3__45__cpo4cendE
	.align		8
        /*0020*/ 	.dword	_ZN66_INTERNAL_9144f5bb_30_flash_fwd_hdim192_bf16_sm80_cu_0106449f_30274cuda3std3__468_GLOBAL__N__9144f5bb_30_flash_fwd_hdim192_bf16_sm80_cu_0106449f_30276ignoreE
	.align		8
        /*0028*/ 	.dword	_ZN66_INTERNAL_9144f5bb_30_flash_fwd_hdim192_bf16_sm80_cu_0106449f_30274cuda3std3__419piecewise_constructE
	.align		8
        /*0030*/ 	.dword	_ZN66_INTERNAL_9144f5bb_30_flash_fwd_hdim192_bf16_sm80_cu_0106449f_30274cuda3std3__48in_placeE
	.align		8
        /*0038*/ 	.dword	_ZN66_INTERNAL_9144f5bb_30_flash_fwd_hdim192_bf16_sm80_cu_0106449f_30274cuda3std6ranges3__45__cpo4swapE
	.align		8
        /*0040*/ 	.dword	_ZN66_INTERNAL_9144f5bb_30_flash_fwd_hdim192_bf16_sm80_cu_0106449f_30274cuda3std6ranges3__45__cpo9iter_moveE
	.align		8
        /*0048*/ 	.dword	_ZN66_INTERNAL_9144f5bb_30_flash_fwd_hdim192_bf16_sm80_cu_0106449f_30274cute7productE
	.align		8
        /*0050*/ 	.dword	_ZN66_INTERNAL_9144f5bb_30_flash_fwd_hdim192_bf16_sm80_cu_0106449f_30274cute1_E


//--------------------- .text._ZN5flash16flash_fwd_kernelI23Flash_fwd_kernel_traitsILi192ELi128ELi64ELi8ELb0ELb0EN7cutlass10bfloat16_tE19Flash_kernel_traitsILi192ELi128ELi64ELi8ES3_EELb0ELb0ELb0ELb0ELb0ELb1ELb0ELb0EEEvNS_16Flash_fwd_paramsE --------------------------
	.section	.text._ZN5flash16flash_fwd_kernelI23Flash_fwd_kernel_traitsILi192ELi128ELi64ELi8ELb0ELb0EN7cutlass10bfloat16_tE19Flash_kernel_traitsILi192ELi128ELi64ELi8ES3_EELb0ELb0ELb0ELb0ELb0ELb1ELb0ELb0EEEvNS_16Flash_fwd_paramsE,"ax",@progbits
	.align	128
        .global         _ZN5flash16flash_fwd_kernelI23Flash_fwd_kernel_traitsILi192ELi128ELi64ELi8ELb0ELb0EN7cutlass10bfloat16_tE19Flash_kernel_traitsILi192ELi128ELi64ELi8ES3_EELb0ELb0ELb0ELb0ELb0ELb1ELb0ELb0EEEvNS_16Flash_fwd_paramsE
        .type           _ZN5flash16flash_fwd_kernelI23Flash_fwd_kernel_traitsILi192ELi128ELi64ELi8ELb0ELb0EN7cutlass10bfloat16_tE19Flash_kernel_traitsILi192ELi128ELi64ELi8ES3_EELb0ELb0ELb0ELb0ELb0ELb1ELb0ELb0EEEvNS_16Flash_fwd_paramsE,@function
        .size           _ZN5flash16flash_fwd_kernelI23Flash_fwd_kernel_traitsILi192ELi128ELi64ELi8ELb0ELb0EN7cutlass10bfloat16_tE19Flash_kernel_traitsILi192ELi128ELi64ELi8ES3_EELb0ELb0ELb0ELb0ELb0ELb1ELb0ELb0EEEvNS_16Flash_fwd_paramsE,(.L_x_1508 - _ZN5flash16flash_fwd_kernelI23Flash_fwd_kernel_traitsILi192ELi128ELi64ELi8ELb0ELb0EN7cutlass10bfloat16_tE19Flash_kernel_traitsILi192ELi128ELi64ELi8ES3_EELb0ELb0ELb0ELb0ELb0ELb1ELb0ELb0EEEvNS_16Flash_fwd_paramsE)
        .other          _ZN5flash16flash_fwd_kernelI23Flash_fwd_kernel_traitsILi192ELi128ELi64ELi8ELb0ELb0EN7cutlass10bfloat16_tE19Flash_kernel_traitsILi192ELi128ELi64ELi8ES3_EELb0ELb0ELb0ELb0ELb0ELb1ELb0ELb0EEEvNS_16Flash_fwd_paramsE,@"STO_CUDA_ENTRY STV_DEFAULT"
_ZN5flash16flash_fwd_kernelI23Flash_fwd_kernel_traitsILi192ELi128ELi64ELi8ELb0ELb0EN7cutlass10bfloat16_tE19Flash_kernel_traitsILi192ELi128ELi64ELi8ES3_EELb0ELb0ELb0ELb0ELb0ELb1ELb0ELb0EEEvNS_16Flash_fwd_paramsE:
.text._ZN5flash16flash_fwd_kernelI23Flash_fwd_kernel_traitsILi192ELi128ELi64ELi8ELb0ELb0EN7cutlass10bfloat16_tE19Flash_kernel_traitsILi192ELi128ELi64ELi8ES3_EELb0ELb0ELb0ELb0ELb0ELb1ELb0ELb0EEEvNS_16Flash_fwd_paramsE:
[----:B------:R-:W-:Y:S08]  /*0000*/  LDC R1, c[0x0][0x28] ;  /* 0x00000a00ff017b82 */ /* 0x000ff00000000800 */
[----:B------:R-:W1:Y:S01]  /*0010*/  LDC.64 R2, c[0x0][0x300] ;  /* 0x0000c000ff027b82 */ /* 0x000e620000000a00 */
[----:B------:R-:W2:Y:S01]  /*0020*/  S2R R17, SR_CTAID.Y ;  /* 0x0000000000117919 */ /* 0x000ea20000002600 */
[----:B------:R-:W-:Y:S01]  /*0030*/  ULDC.64 UR4, c[0x0][0x2f0] ;  /* 0x0000bc0000047ab9 */ /* 0x000fe20000000a00 */
[----:B------:R-:W-:Y:S01]  /*0040*/  IMAD.MOV.U32 R207, RZ, RZ, -0x1 ;  /* 0xffffffffffcf7424 */ /* 0x000fe200078e00ff */
[----:B------:R-:W-:Y:S01]  /*0050*/  ISETP.NE.U32.AND P2, PT, RZ, UR4, PT ;  /* 0x00000004ff007c0c */ /* 0x000fe2000bf45070 */
[----:B------:R-:W-:-:S03]  /*0060*/  ULDC.64 UR14, c[0x0][0x208] ;  /* 0x00008200000e7ab9 */ /* 0x000fc60000000a00 */
[----:B------:R-:W2:Y:S01]  /*0070*/  LDC.64 R6, c[0x0][0x2f0] ;  /* 0x0000bc00ff067b82 */ /* 0x000ea20000000a00 */
[----:B------:R-:W-:-:S07]  /*0080*/  ISETP.NE.AND.EX P2, PT, RZ, UR5, PT, P2 ;  /* 0x00000005ff007c0c */ /* 0x000fce000bf45320 */
[----:B------:R-:W3:Y:S01]  /*0090*/  LDC.U8 R0, c[0x0][0x3c2] ;  /* 0x0000f080ff007b82 */ /* 0x000ee20000000000 */
[----:B-1----:R-:W-:-:S07]  /*00a0*/  ISETP.NE.U32.AND P1, PT, R2, RZ, PT ;  /* 0x000000ff0200720c */ /* 0x002fce0003f25070 */
[----:B------:R-:W1:Y:S01]  /*00b0*/  LDC.64 R4, c[0x0][0x2f8] ;  /* 0x0000be00ff047b82 */ /* 0x000e620000000a00 */
[----:B------:R-:W-:Y:S01]  /*00c0*/  ISETP.NE.AND.EX P1, PT, R3, RZ, PT, P1 ;  /* 0x000000ff0300720c */ /* 0x000fe20003f25310 */
[----:B--2---:R-:W-:-:S06]  /*00d0*/  IMAD.WIDE R8, R17, 0x4, R6 ;  /* 0x0000000411087825 */ /* 0x004fcc00078e0206 */
[----:B------:R-:W2:Y:S01]  /*00e0*/  LDC.64 R10, c[0x0][0x2f8] ;  /* 0x0000be00ff0a7b82 */ /* 0x000ea20000000a00 */
[----:B------:R-:W4:Y:S04]  /*00f0*/  @P2 LDG.E R207, desc[UR14][R8.64] ;  /* 0x0000000e08cf2981 */ /* 0x000f28000c1e1900 */
[----:B------:R2:W4:Y:S03]  /*0100*/  @P2 LDG.E R210, desc[UR14][R8.64+0x4] ;  /* 0x0000040e08d22981 */ /* 0x000526000c1e1900 */
[----:B------:R-:W3:Y:S01]  /*0110*/  @P1 LDC.64 R6, c[0x0][0x300] ;  /* 0x0000c000ff061b82 */ /* 0x000ee20000000a00 */
[----:B------:R-:W-:Y:S02]  /*0120*/  IMAD.MOV.U32 R20, RZ, RZ, RZ ;  /* 0x000000ffff147224 */ /* 0x000fe400078e00ff */
[----:B---3--:R-:W-:-:S05]  /*0130*/  @P1 IMAD.WIDE R6, R17, 0x4, R6 ;  /* 0x0000000411061825 */ /* 0x008fca00078e0206 */
[----:B------:R3:W5:Y:S01]  /*0140*/  @P1 LDG.E R20, desc[UR14][R6.64] ;  /* 0x0000000e06141981 */ /* 0x000762000c1e1900 */
[----:B------:R-:W-:Y:S02]  /*0150*/  ISETP.NE.AND P3, PT, R0, RZ, PT ;  /* 0x000000ff0000720c */ /* 0x000fe40003f65270 */
[----:B-1----:R-:W-:-:S04]  /*0160*/  ISETP.EQ.U32.AND P0, PT, R4, RZ, PT ;  /* 0x000000ff0400720c */ /* 0x002fc80003f02070 */
[----:B------:R-:W-:Y:S01]  /*0170*/  ISETP.EQ.OR.EX P0, PT, R5, RZ, !P3, P0 ;  /* 0x000000ff0500720c */ /* 0x000fe20005f02700 */
[----:B------:R-:W-:Y:S02]  /*0180*/  IMAD.MOV.U32 R3, RZ, RZ, -0x1 ;  /* 0xffffffffff037424 */ /* 0x000fe400078e00ff */
[----:B--2---:R-:W-:Y:S01]  /*0190*/  IMAD.WIDE R10, R17, 0x4, R10 ;  /* 0x00000004110a7825 */ /* 0x004fe200078e020a */
[----:B------:R-:W1:Y:S01]  /*01a0*/  S2R R208, SR_CTAID.X ;  /* 0x0000000000d07919 */ /* 0x000e620000002500 */
[----:B------:R-:W2:Y:S01]  /*01b0*/  S2R R9, SR_CTAID.Z ;  /* 0x0000000000097919 */ /* 0x000ea20000002700 */
[----:B------:R-:W1:Y:S07]  /*01c0*/  S2R R86, SR_TID.X ;  /* 0x0000000000567919 */ /* 0x000e6e0000002100 */
[----:B------:R3:W5:Y:S01]  /*01d0*/  @!P0 LDG.E R3, desc[UR14][R10.64] ;  /* 0x0000000e0a038981 */ /* 0x000762000c1e1900 */
[----:B------:R-:W-:-:S04]  /*01e0*/  ISETP.NE.U32.AND P0, PT, R4, RZ, PT ;  /* 0x000000ff0400720c */ /* 0x000fc80003f05070 */
[----:B------:R-:W-:Y:S01]  /*01f0*/  ISETP.NE.AND.EX P0, PT, R5, RZ, PT, P0 ;  /* 0x000000ff0500720c */ /* 0x000fe20003f05300 */
[----:B----4-:R-:W-:-:S06]  /*0200*/  @P2 IMAD.IADD R210, R210, 0x1, -R207 ;  /* 0x00000001d2d22824 */ /* 0x010fcc00078e0acf */
[----:B------:R-:W4:Y:S06]  /*0210*/  @!P2 LDC R210, c[0x0][0x2c4] ;  /* 0x0000b100ffd2ab82 */ /* 0x000f2c0000000800 */
[----:B-123--:R-:W-:Y:S05]  /*0220*/  @!P0 BRA `(.L_x_0) ;  /* 0x0000000000108947 */ /* 0x00efea0003800000 */
[----:B------:R-:W2:Y:S02]  /*0230*/  @P3 LDG.E R0, desc[UR14][R10.64+0x4] ;  /* 0x0000040e0a003981 */ /* 0x000ea4000c1e1900 */
[----:B--2--5:R-:W-:-:S06]  /*0240*/  @P3 IADD3 R7, R0, -R3, RZ ;  /* 0x8000000300073210 */ /* 0x024fcc0007ffe0ff */
[----:B------:R2:W5:Y:S01]  /*0250*/  @!P3 LDG.E R7, desc[UR14][R10.64] ;  /* 0x0000000e0a07b981 */ /* 0x000562000c1e1900 */
[----:B------:R-:W-:Y:S05]  /*0260*/  BRA `(.L_x_1) ;  /* 0x0000000000047947 */ /* 0x000fea0003800000 */
.L_x_0:
[----:B------:R-:W1:Y:S02]  /*0270*/  LDC R7, c[0x0][0x2c8] ;  /* 0x0000b200ff077b82 */ /* 0x000e640000000800 */
.L_x_1:
[----:B------:R-:W3:Y:S02]  /*0280*/  LDC.64 R4, c[0x0][0x308] ;  /* 0x0000c200ff047b82 */ /* 0x000ee40000000a00 */
[----:B---3--:R-:W-:-:S04]  /*0290*/  ISETP.NE.U32.AND P2, PT, R4, RZ, PT ;  /* 0x000000ff0400720c */ /* 0x008fc80003f45070 */
[----:B------:R-:W-:-:S13]  /*02a0*/  ISETP.NE.AND.EX P2, PT, R5, RZ, PT, P2 ;  /* 0x000000ff0500720c */ /* 0x000fda0003f45320 */
[----:B------:R-:W3:Y:S08]  /*02b0*/  @P2 LDC.64 R4, c[0x0][0x308] ;  /* 0x0000c200ff042b82 */ /* 0x000ef00000000a00 */
[----:B------:R-:W1:Y:S01]  /*02c0*/  @!P2 LDC R0, c[0x0][0x2cc] ;  /* 0x0000b300ff00ab82 */ /* 0x000e620000000800 */
[----:B---3--:R-:W-:-:S07]  /*02d0*/  @P2 IMAD.WIDE R12, R17, 0x4, R4 ;  /* 0x00000004110c2825 */ /* 0x008fce00078e0204 */
[----:B------:R-:W3:Y:S01]  /*02e0*/  @!P2 LDC.64 R4, c[0x0][0x318] ;  /* 0x0000c600ff04ab82 */ /* 0x000ee20000000a00 */
[----:B------:R-:W3:Y:S01]  /*02f0*/  @P2 LDG.E R13, desc[UR14][R12.64] ;  /* 0x0000000e0c0d2981 */ /* 0x000ee2000c1e1900 */
[----:B--2---:R-:W-:-:S05]  /*0300*/  IMAD.SHL.U32 R11, R208, 0x80, RZ ;  /* 0x00000080d00b7824 */ /* 0x004fca00078e00ff */
[----:B----4-:R-:W-:Y:S02]  /*0310*/  ISETP.GT.AND P0, PT, R210, R11, PT ;  /* 0x0000000bd200720c */ /* 0x010fe40003f04270 */
[----:B---3--:R-:W-:-:S04]  /*0320*/  @!P2 ISETP.NE.U32.AND P1, PT, R4, RZ, PT ;  /* 0x000000ff0400a20c */ /* 0x008fc80003f25070 */
[----:B------:R-:W-:-:S04]  /*0330*/  @!P2 ISETP.NE.AND.EX P1, PT, R5, RZ, PT, P1 ;  /* 0x000000ff0500a20c */ /* 0x000fc80003f25310 */
[----:B-1----:R-:W-:Y:S01]  /*0340*/  @!P2 SEL R0, R0, RZ, P1 ;  /* 0x000000ff0000a207 */ /* 0x002fe20000800000 */
[----:B-----5:R-:W-:-:S03]  /*0350*/  @P2 IMAD.IADD R84, R13, 0x1, -R20 ;  /* 0x000000010d542824 */ /* 0x020fc600078e0a14 */
[----:B------:R-:W-:Y:S01]  /*0360*/  @!P2 IADD3 R84, R0, R7, -R20 ;  /* 0x000000070054a210 */ /* 0x000fe20007ffe814 */
[----:B------:R-:W-:Y:S06]  /*0370*/  @!P0 EXIT ;  /* 0x000000000000894d */ /* 0x000fec0003800000 */
[C---:B------:R-:W-:Y:S01]  /*0380*/  ISETP.GE.AND P0, PT, R84.reuse, 0x1, PT ;  /* 0x000000015400780c */ /* 0x040fe20003f06270 */
[----:B------:R-:W-:-:S05]  /*0390*/  VIADD R5, R84, 0x3f ;  /* 0x0000003f54057836 */ /* 0x000fca0000000000 */
[----:B------:R-:W-:-:S04]  /*03a0*/  SHF.R.S32.HI R2, RZ, 0x1f, R5 ;  /* 0x0000001fff027819 */ /* 0x000fc80000011405 */
[----:B------:R-:W-:-:S03]  /*03b0*/  LEA.HI R2, R2, R5, RZ, 0x6 ;  /* 0x0000000502027211 */ /* 0x000fc600078f30ff */
[----:B------:R-:W-:Y:S05]  /*03c0*/  @!P0 BRA `(.L_x_2) ;  /* 0x0000007800a88947 */ /* 0x000fea0003800000 */
[----:B------:R-:W1:Y:S01]  /*03d0*/  LDC R24, c[0x0][0x278] ;  /* 0x00009e00ff187b82 */ /* 0x000e620000000800 */
[----:B------:R-:W-:Y:S01]  /*03e0*/  ISETP.NE.AND P4, PT, R207, -0x1, PT ;  /* 0xffffffffcf00780c */ /* 0x000fe20003f85270 */
[----:B------:R-:W-:Y:S01]  /*03f0*/  IMAD.IADD R204, R210, 0x1, -R11 ;  /* 0x00000001d2cc7824 */ /* 0x000fe200078e0a0b */
[----:B------:R-:W-:Y:S01]  /*0400*/  SHF.R.S32.HI R15, RZ, 0x1f, R86 ;  /* 0x0000001fff0f7819 */ /* 0x000fe20000011456 */
[----:B------:R-:W-:Y:S01]  /*0410*/  ULDC.64 UR4, c[0x0][0x258] ;  /* 0x0000960000047ab9 */ /* 0x000fe20000000a00 */
[----:B------:R-:W-:Y:S02]  /*0420*/  LEA.HI.SX32 R87, R2, 0xffffffff, 0x1a ;  /* 0xffffffff02577811 */ /* 0x000fe400078fd2ff */
[CC--:B------:R-:W-:Y:S01]  /*0430*/  LEA.HI R19, R15.reuse, R86.reuse, RZ, 0x3 ;  /* 0x000000560f137211 */ /* 0x0c0fe200078f18ff */
[----:B------:R-:W2:Y:S01]  /*0440*/  S2UR UR6, SR_CgaCtaId ;  /* 0x00000000000679c3 */ /* 0x000ea20000008800 */
[----:B------:R-:W-:Y:S01]  /*0450*/  LEA.HI R31, R15, R86, RZ, 0x6 ;  /* 0x000000560f1f7211 */ /* 0x000fe200078f30ff */
[----:B------:R-:W-:Y:S01]  /*0460*/  IMAD R14, R87, -0x40, R84 ;  /* 0xffffffc0570e7824 */ /* 0x000fe200078e0254 */
[----:B------:R-:W-:-:S02]  /*0470*/  SHF.R.S32.HI R18, RZ, 0x3, R19 ;  /* 0x00000003ff127819 */ /* 0x000fc40000011413 */
[----:B------:R-:W-:Y:S01]  /*0480*/  LOP3.LUT R19, R19, 0xfffffff8, RZ, 0xc0, !PT ;  /* 0xfffffff813137812 */ /* 0x000fe200078ec0ff */
[----:B------:R-:W-:Y:S01]  /*0490*/  IMAD.SHL.U32 R31, R31, 0x8, RZ ;  /* 0x000000081f1f7824 */ /* 0x000fe200078e00ff */
[----:B------:R-:W-:Y:S01]  /*04a0*/  @!P4 SHF.R.S32.HI R11, RZ, 0x1f, R17 ;  /* 0x0000001fff0bc819 */ /* 0x000fe20000011411 */
[----:B------:R-:W3:Y:S01]  /*04b0*/  @!P4 LDC.64 R6, c[0x0][0x228] ;  /* 0x00008a00ff06cb82 */ /* 0x000ee20000000a00 */
[C---:B------:R-:W-:Y:S01]  /*04c0*/  VIADD R21, R18.reuse, 0x20 ;  /* 0x0000002012157836 */ /* 0x040fe20000000000 */
[C---:B------:R-:W-:Y:S01]  /*04d0*/  ISETP.GE.AND P2, PT, R18.reuse, R204, PT ;  /* 0x000000cc1200720c */ /* 0x040fe20003f46270 */
[----:B------:R-:W-:-:S03]  /*04e0*/  IMAD.SHL.U32 R29, R18, 0x40, RZ ;  /* 0x00000040121d7824 */ /* 0x000fc600078e00ff */
[----:B------:R-:W-:Y:S02]  /*04f0*/  ISETP.GE.AND P3, PT, R21, R204, PT ;  /* 0x000000cc1500720c */ /* 0x000fe40003f66270 */
[----:B-1----:R-:W-:Y:S01]  /*0500*/  IABS R8, R24 ;  /* 0x0000001800087213 */ /* 0x002fe20000000000 */
[----:B------:R-:W1:Y:S01]  /*0510*/  @P4 LDC.64 R4, c[0x0][0x240] ;  /* 0x00009000ff044b82 */ /* 0x000e620000000a00 */
[----:B------:R-:W-:Y:S02]  /*0520*/  LOP3.LUT R29, R29, 0x1c0, RZ, 0xc0, !PT ;  /* 0x000001c01d1d7812 */ /* 0x000fe400078ec0ff */
[----:B------:R-:W4:Y:S02]  /*0530*/  I2F.RP R0, R8 ;  /* 0x0000000800007306 */ /* 0x000f240000209400 */
[----:B------:R-:W-:-:S05]  /*0540*/  SHF.R.U32.HI R16, RZ, 0x3, R29 ;  /* 0x00000003ff107819 */ /* 0x000fca000001161d */
[----:B------:R-:W5:Y:S01]  /*0550*/  @!P3 S2R R25, SR_CgaCtaId ;  /* 0x000000000019b919 */ /* 0x000f620000008800 */
[----:B---3--:R-:W-:Y:S01]  /*0560*/  @!P4 IMAD R10, R11, R6, RZ ;  /* 0x000000060b0ac224 */ /* 0x008fe200078e02ff */
[----:B----4-:R3:W4:Y:S03]  /*0570*/  MUFU.RCP R22, R0 ;  /* 0x0000000000167308 */ /* 0x0107260000001000 */
[----:B------:R-:W-:Y:S01]  /*0580*/  @!P4 IMAD R7, R17, R7, R10 ;  /* 0x000000071107c224 */ /* 0x000fe200078e020a */
[----:B------:R-:W-:Y:S01]  /*0590*/  SHF.R.S32.HI R10, RZ, 0x1f, R9 ;  /* 0x0000001fff0a7819 */ /* 0x000fe20000011409 */
[----:B-1----:R-:W-:-:S04]  /*05a0*/  @P4 IMAD.WIDE.U32 R26, R207, R4, RZ ;  /* 0x00000004cf1a4225 */ /* 0x002fc800078e00ff */
[----:B------:R-:W-:Y:S02]  /*05b0*/  @P4 IMAD R5, R207, R5, R27 ;  /* 0x00000005cf054224 */ /* 0x000fe400078e021b */
[----:B------:R-:W-:Y:S02]  /*05c0*/  @P4 IMAD.MOV.U32 R4, RZ, RZ, R26 ;  /* 0x000000ffff044224 */ /* 0x000fe400078e001a */
[----:B------:R-:W-:Y:S02]  /*05d0*/  VIADD R27, R18, 0x40 ;  /* 0x00000040121b7836 */ /* 0x000fe40000000000 */
[----:B------:R-:W-:Y:S01]  /*05e0*/  IMAD R10, R10, UR4, RZ ;  /* 0x000000040a0a7c24 */ /* 0x000fe2000f8e02ff */
[----:B---3--:R-:W-:Y:S01]  /*05f0*/  IABS R0, R9 ;  /* 0x0000000900007213 */ /* 0x008fe20000000000 */
[----:B----4-:R-:W-:Y:S01]  /*0600*/  VIADD R22, R22, 0xffffffe ;  /* 0x0ffffffe16167836 */ /* 0x010fe20000000000 */
[----:B------:R-:W-:Y:S01]  /*0610*/  ISETP.GE.AND P1, PT, R27, R204, PT ;  /* 0x000000cc1b00720c */ /* 0x000fe20003f26270 */
[----:B------:R-:W-:-:S02]  /*0620*/  IMAD R27, R9, UR5, R10 ;  /* 0x00000005091b7c24 */ /* 0x000fc4000f8e020a */
[----:B------:R-:W1:Y:S02]  /*0630*/  F2I.FTZ.U32.TRUNC.NTZ R23, R22 ;  /* 0x0000001600177305 */ /* 0x000e64000021f000 */
[----:B-1----:R-:W-:Y:S02]  /*0640*/  IMAD.MOV R13, RZ, RZ, -R23 ;  /* 0x000000ffff0d7224 */ /* 0x002fe400078e0a17 */
[----:B------:R-:W-:Y:S02]  /*0650*/  IMAD.MOV.U32 R22, RZ, RZ, RZ ;  /* 0x000000ffff167224 */ /* 0x000fe400078e00ff */
[----:B------:R-:W-:-:S04]  /*0660*/  IMAD R13, R13, R8, RZ ;  /* 0x000000080d0d7224 */ /* 0x000fc800078e02ff */
[----:B------:R-:W-:-:S04]  /*0670*/  IMAD.HI.U32 R13, R23, R13, R22 ;  /* 0x0000000d170d7227 */ /* 0x000fc800078e0016 */
[----:B------:R-:W-:Y:S02]  /*0680*/  VIADD R23, R18, 0x60 ;  /* 0x0000006012177836 */ /* 0x000fe40000000000 */
[----:B------:R-:W-:-:S03]  /*0690*/  IMAD.HI.U32 R212, R13, R0, RZ ;  /* 0x000000000dd47227 */ /* 0x000fc600078e00ff */
[----:B------:R-:W-:Y:S01]  /*06a0*/  ISETP.GE.AND P0, PT, R23, R204, PT ;  /* 0x000000cc1700720c */ /* 0x000fe20003f06270 */
[----:B------:R-:W-:Y:S02]  /*06b0*/  IMAD.MOV R11, RZ, RZ, -R212 ;  /* 0x000000ffff0b7224 */ /* 0x000fe400078e0ad4 */
[----:B------:R-:W-:-:S04]  /*06c0*/  @!P4 IMAD.WIDE.U32 R12, R17, R6, RZ ;  /* 0x00000006110cc225 */ /* 0x000fc800078e00ff */
[----:B------:R-:W-:Y:S02]  /*06d0*/  IMAD R11, R8, R11, R0 ;  /* 0x0000000b080b7224 */ /* 0x000fe400078e0200 */
[----:B------:R-:W-:Y:S02]  /*06e0*/  @!P4 IMAD.IADD R5, R13, 0x1, R7 ;  /* 0x000000010d05c824 */ /* 0x000fe400078e0207 */
[----:B------:R-:W-:Y:S01]  /*06f0*/  IMAD.IADD R0, R86, 0x1, -R19 ;  /* 0x0000000156007824 */ /* 0x000fe200078e0a13 */
[----:B------:R-:W-:Y:S01]  /*0700*/  ISETP.GT.U32.AND P6, PT, R8, R11, PT ;  /* 0x0000000b0800720c */ /* 0x000fe20003fc4070 */
[----:B------:R-:W1:Y:S01]  /*0710*/  @!P2 LDC.64 R6, c[0x0][0x240] ;  /* 0x00009000ff06ab82 */ /* 0x000e620000000a00 */
[----:B------:R-:W-:Y:S01]  /*0720*/  @!P4 IMAD.MOV.U32 R4, RZ, RZ, R12 ;  /* 0x000000ffff04c224 */ /* 0x000fe200078e000c */
[----:B------:R-:W-:Y:S02]  /*0730*/  @!P3 MOV R12, 0x400 ;  /* 0x00000400000cb802 */ /* 0x000fe40000000f00 */
[----:B------:R-:W-:-:S02]  /*0740*/  SHF.L.U32 R22, R0, 0x3, RZ ;  /* 0x0000000300167819 */ /* 0x000fc400000006ff */
[----:B-----5:R-:W-:Y:S02]  /*0750*/  @!P3 LEA R25, R25, R12, 0x18 ;  /* 0x0000000c1919b211 */ /* 0x020fe400078ec0ff */
[----:B------:R-:W-:Y:S02]  /*0760*/  SHF.R.S32.HI R23, RZ, 0x1f, R22 ;  /* 0x0000001fff177819 */ /* 0x000fe40000011416 */
[----:B------:R-:W-:Y:S02]  /*0770*/  IADD3 R4, P4, R22, R4, RZ ;  /* 0x0000000416047210 */ /* 0x000fe40007f9e0ff */
[----:B------:R-:W-:Y:S01]  /*0780*/  @!P6 IMAD.IADD R11, R11, 0x1, -R8 ;  /* 0x000000010b0be824 */ /* 0x000fe200078e0a08 */
[----:B------:R-:W-:Y:S01]  /*0790*/  LOP3.LUT R19, R29, 0x38, R22, 0xf8, !PT ;  /* 0x000000381d137812 */ /* 0x000fe200078ef816 */
[----:B------:R-:W-:Y:S01]  /*07a0*/  @!P6 VIADD R212, R212, 0x1 ;  /* 0x00000001d4d4e836 */ /* 0x000fe20000000000 */
[----:B------:R-:W-:Y:S02]  /*07b0*/  IADD3.X R5, R23, R5, RZ, P4, !PT ;  /* 0x0000000517057210 */ /* 0x000fe400027fe4ff */
[----:B------:R-:W-:-:S02]  /*07c0*/  LOP3.LUT R16, R19, R16, RZ, 0x3c, !PT ;  /* 0x0000001013107212 */ /* 0x000fc400078e3cff */
[----:B------:R-:W-:Y:S01]  /*07d0*/  ISETP.GE.U32.AND P4, PT, R11, R8, PT ;  /* 0x000000080b00720c */ /* 0x000fe20003f86070 */
[C---:B------:R-:W-:Y:S01]  /*07e0*/  IMAD.WIDE.U32 R12, R9.reuse, UR4, R4 ;  /* 0x00000004090c7c25 */ /* 0x040fe2000f8e0004 */
[--C-:B------:R-:W-:Y:S01]  /*07f0*/  SHF.R.S32.HI R19, RZ, 0x1f, R18.reuse ;  /* 0x0000001fff137819 */ /* 0x100fe20000011412 */
[----:B------:R-:W3:Y:S01]  /*0800*/  @!P2 LDC.64 R10, c[0x0][0x210] ;  /* 0x00008400ff0aab82 */ /* 0x000ee20000000a00 */
[----:B------:R-:W-:Y:S01]  /*0810*/  LOP3.LUT R9, R9, R24, RZ, 0x3c, !PT ;  /* 0x0000001809097212 */ /* 0x000fe200078e3cff */
[----:B------:R-:W-:Y:S01]  /*0820*/  IMAD.IADD R27, R13, 0x1, R27 ;  /* 0x000000010d1b7824 */ /* 0x000fe200078e021b */
[----:B------:R-:W-:Y:S01]  /*0830*/  LOP3.LUT R16, R16, 0xfffffe00, R31, 0xf8, !PT ;  /* 0xfffffe0010107812 */ /* 0x000fe200078ef81f */
[----:B------:R-:W-:Y:S01]  /*0840*/  IMAD.WIDE R28, R208, 0x80, R18 ;  /* 0x00000080d01c7825 */ /* 0x000fe200078e0212 */
[----:B------:R-:W-:Y:S01]  /*0850*/  ISETP.GE.AND P5, PT, R9, RZ, PT ;  /* 0x000000ff0900720c */ /* 0x000fe20003fa6270 */
[----:B------:R-:W-:Y:S01]  /*0860*/  UMOV UR4, 0x400 ;  /* 0x0000040000047882 */ /* 0x000fe20000000000 */
[----:B------:R-:W-:Y:S01]  /*0870*/  ISETP.NE.AND P6, PT, R24, RZ, PT ;  /* 0x000000ff1800720c */ /* 0x000fe20003fc5270 */
[----:B------:R-:W4:Y:S01]  /*0880*/  @!P3 LDC.64 R4, c[0x0][0x240] ;  /* 0x00009000ff04bb82 */ /* 0x000f220000000a00 */
[----:B-1----:R-:W-:Y:S01]  /*0890*/  @!P2 IMAD R8, R29, R6, RZ ;  /* 0x000000061d08a224 */ /* 0x002fe200078e02ff */
[----:B--2---:R-:W-:Y:S01]  /*08a0*/  ULEA UR4, UR6, UR4, 0x18 ;  /* 0x0000000406047291 */ /* 0x004fe2000f8ec03f */
[----:B------:R-:W-:-:S02]  /*08b0*/  @!P2 IMAD.MOV.U32 R26, RZ, RZ, R12 ;  /* 0x000000ffff1aa224 */ /* 0x000fc400078e000c */
[----:B------:R-:W-:Y:S02]  /*08c0*/  @!P2 IMAD R7, R28, R7, R8 ;  /* 0x000000071c07a224 */ /* 0x000fe400078e0208 */
[----:B------:R-:W-:Y:S01]  /*08d0*/  @P4 VIADD R212, R212, 0x1 ;  /* 0x00000001d4d44836 */ /* 0x000fe20000000000 */
[----:B------:R-:W1:Y:S01]  /*08e0*/  @!P3 LDC.64 R8, c[0x0][0x210] ;  /* 0x00008400ff08bb82 */ /* 0x000e620000000a00 */
[C---:B------:R-:W-:Y:S01]  /*08f0*/  @!P2 IMAD.WIDE.U32 R34, R28.reuse, R6, R26 ;  /* 0x000000061c22a225 */ /* 0x040fe200078e001a */
[----:B------:R-:W-:Y:S02]  /*0900*/  @!P3 IADD3 R30, P4, R28, 0x20, RZ ;  /* 0x000000201c1eb810 */ /* 0x000fe40007f9e0ff */
[----:B------:R-:W-:Y:S01]  /*0910*/  LEA R209, R16, UR4, 0x1 ;  /* 0x0000000410d17c11 */ /* 0x000fe2000f8e08ff */
[----:B------:R-:W-:Y:S01]  /*0920*/  @!P2 IMAD.IADD R32, R35, 0x1, R7 ;  /* 0x000000012320a824 */ /* 0x000fe200078e0207 */
[----:B------:R-:W-:Y:S01]  /*0930*/  @!P3 IADD3.X R31, RZ, R29, RZ, P4, !PT ;  /* 0x0000001dff1fb210 */ /* 0x000fe200027fe4ff */
[----:B------:R-:W-:Y:S01]  /*0940*/  @!P3 IMAD.MOV.U32 R33, RZ, RZ, R27 ;  /* 0x000000ffff21b224 */ /* 0x000fe200078e001b */
[----:B---3--:R-:W-:Y:S01]  /*0950*/  @!P2 LEA R10, P4, R34, R10, 0x1 ;  /* 0x0000000a220aa211 */ /* 0x008fe200078808ff */
[----:B------:R-:W2:Y:S01]  /*0960*/  @!P1 LDC.64 R6, c[0x0][0x240] ;  /* 0x00009000ff069b82 */ /* 0x000ea20000000a00 */
[----:B------:R-:W-:Y:S01]  /*0970*/  @!P5 IMAD.MOV R212, RZ, RZ, -R212 ;  /* 0x000000ffffd4d224 */ /* 0x000fe200078e0ad4 */
[----:B------:R-:W-:-:S02]  /*0980*/  @!P6 LOP3.LUT R212, RZ, R24, RZ, 0x33, !PT ;  /* 0x00000018ffd4e212 */ /* 0x000fc400078e33ff */
[----:B------:R-:W-:Y:S01]  /*0990*/  @!P2 LEA.HI.X R11, R34, R11, R32, 0x1, P4 ;  /* 0x0000000b220ba211 */ /* 0x000fe200020f0c20 */
[----:B------:R-:W-:Y:S01]  /*09a0*/  @!P3 IMAD.MOV.U32 R32, RZ, RZ, R12 ;  /* 0x000000ffff20b224 */ /* 0x000fe200078e000c */
[----:B------:R-:W-:Y:S01]  /*09b0*/  ISETP.GE.AND P6, PT, R18, R14, PT ;  /* 0x0000000e1200720c */ /* 0x000fe20003fc6270 */
[----:B----4-:R-:W-:Y:S01]  /*09c0*/  @!P3 IMAD R31, R31, R4, RZ ;  /* 0x000000041f1fb224 */ /* 0x010fe200078e02ff */
[----:B------:R-:W-:Y:S01]  /*09d0*/  ISETP.GE.AND P5, PT, R21, R14, PT ;  /* 0x0000000e1500720c */ /* 0x000fe20003fa6270 */
[----:B------:R-:W-:Y:S01]  /*09e0*/  @!PT LDS RZ, [RZ] ;  /* 0x00000000fffff984 */ /* 0x000fe20000000800 */
[----:B------:R-:W-:Y:S01]  /*09f0*/  @!PT LDS RZ, [RZ] ;  /* 0x00000000fffff984 */ /* 0x000fe20000000800 */
[----:B------:R-:W-:Y:S01]  /*0a00*/  @!PT LDS RZ, [RZ] ;  /* 0x00000000fffff984 */ /* 0x000fe20000000800 */
[----:B------:R-:W-:Y:S02]  /*0a10*/  @!P2 LDGSTS.E.BYPASS.LTC128B.128 [R209], desc[UR14][R10.64] ;  /* 0x000000000ad1afae */ /* 0x000fe4000b901d4e */
[C---:B------:R-:W-:Y:S02]  /*0a20*/  @!P3 IMAD R5, R30.reuse, R5, R31 ;  /* 0x000000051e05b224 */ /* 0x040fe400078e021f */
[----:B------:R-:W-:Y:S01]  /*0a30*/  @!P3 IMAD.WIDE.U32 R30, R30, R4, R32 ;  /* 0x000000041e1eb225 */ /* 0x000fe200078e0020 */
[----:B------:R-:W-:Y:S03]  /*0a40*/  @!P2 LDGSTS.E.BYPASS.LTC128B.128 [R209+0x4000], desc[UR14][R10.64+0x80] ;  /* 0x040000800ad1afae */ /* 0x000fe6000b901d4e */
[----:B------:R-:W-:Y:S01]  /*0a50*/  @!P3 IMAD.IADD R24, R31, 0x1, R5 ;  /* 0x000000011f18b824 */ /* 0x000fe200078e0205 */
[----:B------:R3:W-:Y:S01]  /*0a60*/  @!P2 LDGSTS.E.BYPASS.LTC128B.128 [R209+0x8000], desc[UR14][R10.64+0x100] ;  /* 0x080001000ad1afae */ /* 0x0007e2000b901d4e */
[----:B------:R-:W4:Y:S01]  /*0a70*/  @!P1 LDC.64 R4, c[0x0][0x210] ;  /* 0x00008400ff049b82 */ /* 0x000f220000000a00 */
[----:B-1----:R-:W-:Y:S01]  /*0a80*/  @!P3 LEA R36, P4, R30, R8, 0x1 ;  /* 0x000000081e24b211 */ /* 0x002fe200078808ff */
[----:B------:R-:W-:Y:S01]  /*0a90*/  @!P3 IMAD R32, R16, 0x2, R25 ;  /* 0x000000021020b824 */ /* 0x000fe200078e0219 */
[----:B------:R-:W-:Y:S01]  /*0aa0*/  @!P1 IADD3 R34, P2, R28, 0x40, RZ ;  /* 0x000000401c229810 */ /* 0x000fe20007f5e0ff */
[----:B------:R-:W1:Y:S01]  /*0ab0*/  @!P1 S2R R33, SR_CgaCtaId ;  /* 0x0000000000219919 */ /* 0x000e620000008800 */
[----:B------:R-:W-:-:S02]  /*0ac0*/  @!P3 LEA.HI.X R37, R30, R9, R24, 0x1, P4 ;  /* 0x000000091e25b211 */ /* 0x000fc400020f0c18 */
[----:B------:R-:W-:Y:S01]  /*0ad0*/  @!P1 MOV R8, R12 ;  /* 0x0000000c00089202 */ /* 0x000fe20000000f00 */
[----:B------:R-:W-:Y:S01]  /*0ae0*/  @!P1 IMAD.X R9, RZ, RZ, R29, P2 ;  /* 0x000000ffff099224 */ /* 0x000fe200010e061d */
[----:B------:R-:W-:Y:S01]  /*0af0*/  ISETP.NE.AND P2, PT, R3, -0x1, PT ;  /* 0xffffffff0300780c */ /* 0x000fe20003f45270 */
[----:B------:R-:W5:Y:S02]  /*0b00*/  @!P6 S2R R31, SR_CgaCtaId ;  /* 0x00000000001fe919 */ /* 0x000f640000008800 */
[----:B--2---:R-:W-:Y:S01]  /*0b10*/  @!P1 IMAD R9, R9, R6, RZ ;  /* 0x0000000609099224 */ /* 0x004fe200078e02ff */
[----:B------:R-:W2:Y:S03]  /*0b20*/  @!P0 S2R R24, SR_CgaCtaId ;  /* 0x0000000000188919 */ /* 0x000ea60000008800 */
[C---:B------:R-:W-:Y:S01]  /*0b30*/  @!P1 IMAD R30, R34.reuse, R7, R9 ;  /* 0x00000007221e9224 */ /* 0x040fe200078e0209 */
[----:B------:R-:W-:Y:S01]  /*0b40*/  LEA.HI R7, R15, R86, RZ, 0x4 ;  /* 0x000000560f077211 */ /* 0x000fe200078f20ff */
[----:B------:R-:W-:Y:S01]  /*0b50*/  @!P1 IMAD.MOV.U32 R9, RZ, RZ, R27 ;  /* 0x000000ffff099224 */ /* 0x000fe200078e001b */
[----:B------:R-:W2:Y:S01]  /*0b60*/  @!P5 S2R R25, SR_CgaCtaId ;  /* 0x000000000019d919 */ /* 0x000ea20000008800 */
[----:B------:R-:W-:Y:S01]  /*0b70*/  @!P1 IMAD.WIDE.U32 R34, R34, R6, R8 ;  /* 0x0000000622229225 */ /* 0x000fe200078e0008 */
[----:B------:R-:W-:Y:S01]  /*0b80*/  @!P3 LDGSTS.E.BYPASS.LTC128B.128 [R32+0x1000], desc[UR14][R36.64] ;  /* 0x010000002420bfae */ /* 0x000fe2000b901d4e */
[----:B------:R-:W-:Y:S01]  /*0b90*/  SHF.R.S32.HI R6, RZ, 0x4, R7 ;  /* 0x00000004ff067819 */ /* 0x000fe20000011407 */
[----:B------:R-:W1:Y:S01]  /*0ba0*/  @P2 LDC.64 R134, c[0x0][0x250] ;  /* 0x00009400ff862b82 */ /* 0x000e620000000a00 */
[----:B------:R-:W-:Y:S01]  /*0bb0*/  @!P1 IMAD.IADD R30, R35, 0x1, R30 ;  /* 0x00000001231e9824 */ /* 0x000fe200078e021e */
[----:B------:R-:W-:Y:S04]  /*0bc0*/  @!P3 LDGSTS.E.BYPASS.LTC128B.128 [R32+0x5000], desc[UR14][R36.64+0x80] ;  /* 0x050000802420bfae */ /* 0x000fe8000b901d4e */
[----:B------:R2:W-:Y:S01]  /*0bd0*/  @!P3 LDGSTS.E.BYPASS.LTC128B.128 [R32+0x9000], desc[UR14][R36.64+0x100] ;  /* 0x090001002420bfae */ /* 0x0005e2000b901d4e */
[----:B------:R-:W-:Y:S01]  /*0be0*/  @!P0 IADD3 R8, P3, R28, 0x60, RZ ;  /* 0x000000601c088810 */ /* 0x000fe20007f7e0ff */
[----:B---3--:R-:W3:Y:S01]  /*0bf0*/  @P2 LDC.64 R10, c[0x0][0x248] ;  /* 0x00009200ff0a2b82 */ /* 0x008ee20000000a00 */
[----:B----4-:R-:W-:-:S02]  /*0c00*/  @!P1 LEA R28, P4, R34, R4, 0x1 ;  /* 0x00000004221c9211 */ /* 0x010fc400078808ff */
[----:B------:R-:W-:Y:S01]  /*0c10*/  LEA.HI R4, R7, R6, RZ, 0x1 ;  /* 0x0000000607047211 */ /* 0x000fe200078f08ff */
[----:B------:R-:W-:Y:S01]  /*0c20*/  @!P0 IMAD.X R9, RZ, RZ, R29, P3 ;  /* 0x000000ffff098224 */ /* 0x000fe200018e061d */
[----:B------:R-:W-:Y:S02]  /*0c30*/  @!P1 LEA.HI.X R29, R34, R5, R30, 0x1, P4 ;  /* 0x00000005221d9211 */ /* 0x000fe400020f0c1e */
[----:B------:R-:W-:Y:S02]  /*0c40*/  LOP3.LUT R201, R4, 0xfffffffe, RZ, 0xc0, !PT ;  /* 0xfffffffe04c97812 */ /* 0x000fe400078ec0ff */
[----:B------:R-:W4:Y:S01]  /*0c50*/  @!P0 LDC.64 R4, c[0x0][0x240] ;  /* 0x00009000ff048b82 */ /* 0x000f220000000a00 */
[-C--:B------:R-:W-:Y:S02]  /*0c60*/  ISETP.GE.AND P4, PT, R18, R14.reuse, PT ;  /* 0x0000000e1200720c */ /* 0x080fe40003f86270 */
[----:B------:R-:W-:Y:S01]  /*0c70*/  ISETP.GE.AND P3, PT, R21, R14, PT ;  /* 0x0000000e1500720c */ /* 0x000fe20003f66270 */
[----:B------:R-:W-:Y:S01]  /*0c80*/  IMAD.IADD R201, R6, 0x1, -R201 ;  /* 0x0000000106c97824 */ /* 0x000fe200078e0ac9 */
[----:B------:R-:W-:Y:S01]  /*0c90*/  @!P1 MOV R14, 0x400 ;  /* 0x00000400000e9802 */ /* 0x000fe20000000f00 */
[----:B------:R-:W-:Y:S01]  /*0ca0*/  @P2 IMAD.IADD R6, R20, 0x1, R3 ;  /* 0x0000000114062824 */ /* 0x000fe200078e0203 */
[----:B------:R-:W-:-:S02]  /*0cb0*/  LOP3.LUT R7, R7, 0xfffffff0, RZ, 0xc0, !PT ;  /* 0xfffffff007077812 */ /* 0x000fc400078ec0ff */
[----:B------:R-:W-:Y:S01]  /*0cc0*/  @!P6 MOV R30, 0x400 ;  /* 0x00000400001ee802 */ /* 0x000fe20000000f00 */
[----:B-1----:R-:W-:Y:S01]  /*0cd0*/  @P2 IMAD.WIDE.U32 R38, R6, R134, RZ ;  /* 0x0000008606262225 */ /* 0x002fe200078e00ff */
[----:B------:R-:W-:Y:S02]  /*0ce0*/  @!P1 LEA R33, R33, R14, 0x18 ;  /* 0x0000000e21219211 */ /* 0x000fe400078ec0ff */
[----:B------:R-:W-:Y:S01]  /*0cf0*/  IADD3 R34, -R7, R86, RZ ;  /* 0x0000005607227210 */ /* 0x000fe20007ffe1ff */
[----:B------:R-:W-:Y:S01]  /*0d00*/  @P2 IMAD.IADD R14, R20, 0x1, R3 ;  /* 0x00000001140e2824 */ /* 0x000fe200078e0203 */
[----:B-----5:R-:W-:Y:S01]  /*0d10*/  @!P6 LEA R31, R31, R30, 0x18 ;  /* 0x0000001e1f1fe211 */ /* 0x020fe200078ec0ff */
[----:B------:R-:W-:Y:S01]  /*0d20*/  @P2 IMAD R3, R6, R135, RZ ;  /* 0x0000008706032224 */ /* 0x000fe200078e02ff */
[----:B------:R-:W-:Y:S01]  /*0d30*/  @!P0 MOV R21, 0x400 ;  /* 0x0000040000158802 */ /* 0x000fe20000000f00 */
[C---:B---3--:R-:W-:Y:S01]  /*0d40*/  @P2 IMAD R30, R14.reuse, R11, RZ ;  /* 0x0000000b0e1e2224 */ /* 0x048fe200078e02ff */
[----:B------:R-:W-:Y:S01]  /*0d50*/  @!P5 MOV R6, 0x400 ;  /* 0x000004000006d802 */ /* 0x000fe20000000f00 */
[----:B--2---:R-:W-:Y:S01]  /*0d60*/  @P2 IMAD.WIDE.U32 R36, R14, R10, RZ ;  /* 0x0000000a0e242225 */ /* 0x004fe200078e00ff */
[----:B------:R-:W-:-:S02]  /*0d70*/  SHF.R.S32.HI R7, RZ, 0x1f, R34 ;  /* 0x0000001fff077819 */ /* 0x000fc40000011422 */
[----:B------:R-:W-:Y:S01]  /*0d80*/  @!P0 LEA R21, R24, R21, 0x18 ;  /* 0x0000001518158211 */ /* 0x000fe200078ec0ff */
[----:B------:R-:W-:Y:S01]  /*0d90*/  @P2 IMAD.IADD R3, R39, 0x1, R3 ;  /* 0x0000000127032824 */ /* 0x000fe200078e0203 */
[----:B------:R-:W-:Y:S01]  /*0da0*/  @!P5 LEA R25, R25, R6, 0x18 ;  /* 0x000000061919d211 */ /* 0x000fe200078ec0ff */
[----:B------:R-:W-:Y:S01]  /*0db0*/  @P2 IMAD.MOV.U32 R24, RZ, RZ, R38 ;  /* 0x000000ffff182224 */ /* 0x000fe200078e0026 */
[----:B------:R-:W-:Y:S01]  /*0dc0*/  LEA.HI R14, R7, R34, RZ, 0x3 ;  /* 0x00000022070e7211 */ /* 0x000fe200078f18ff */
[----:B------:R-:W-:Y:S02]  /*0dd0*/  @P2 IMAD.IADD R30, R37, 0x1, R30 ;  /* 0x00000001251e2824 */ /* 0x000fe400078e021e */
[----:B------:R-:W-:Y:S01]  /*0de0*/  @P2 IMAD.MOV.U32 R32, RZ, RZ, R36 ;  /* 0x000000ffff202224 */ /* 0x000fe200078e0024 */
[----:B----4-:R-:W-:Y:S06]  /*0df0*/  @P2 BRA `(.L_x_3) ;  /* 0x0000000000342947 */ /* 0x010fec0003800000 */
[----:B------:R-:W1:Y:S01]  /*0e00*/  LDC.64 R10, c[0x0][0x248] ;  /* 0x00009200ff0a7b82 */ /* 0x000e620000000a00 */
[----:B------:R-:W-:-:S07]  /*0e10*/  SHF.R.S32.HI R35, RZ, 0x1f, R20 ;  /* 0x0000001fff237819 */ /* 0x000fce0000011414 */
[----:B------:R-:W2:Y:S01]  /*0e20*/  LDC.64 R6, c[0x0][0x230] ;  /* 0x00008c00ff067b82 */ /* 0x000ea20000000a00 */
[-C--:B-1----:R-:W-:Y:S01]  /*0e30*/  IMAD R30, R35, R10.reuse, RZ ;  /* 0x0000000a231e7224 */ /* 0x082fe200078e02ff */
[----:B------:R-:W-:Y:S01]  /*0e40*/  SHF.R.S32.HI R35, RZ, 0x1f, R17 ;  /* 0x0000001fff237819 */ /* 0x000fe20000011411 */
[----:B------:R-:W-:-:S04]  /*0e50*/  IMAD.WIDE.U32 R36, R20, R10, RZ ;  /* 0x0000000a14247225 */ /* 0x000fc800078e00ff */
[----:B------:R-:W-:Y:S02]  /*0e60*/  IMAD R30, R20, R11, R30 ;  /* 0x0000000b141e7224 */ /* 0x000fe400078e021e */
[----:B--2---:R-:W-:-:S03]  /*0e70*/  IMAD R32, R35, R6, RZ ;  /* 0x0000000623207224 */ /* 0x004fc600078e02ff */
[----:B------:R-:W-:Y:S01]  /*0e80*/  IADD3 R37, R37, R30, RZ ;  /* 0x0000001e25257210 */ /* 0x000fe20007ffe0ff */
[C---:B------:R-:W-:Y:S02]  /*0e90*/  IMAD R7, R17.reuse, R7, R32 ;  /* 0x0000000711077224 */ /* 0x040fe400078e0220 */
[----:B------:R-:W-:-:S05]  /*0ea0*/  IMAD.WIDE.U32 R36, R17, R6, R36 ;  /* 0x0000000611247225 */ /* 0x000fca00078e0024 */
[----:B------:R-:W-:Y:S02]  /*0eb0*/  IADD3 R30, R37, R7, RZ ;  /* 0x00000007251e7210 */ /* 0x000fe40007ffe0ff */
[----:B------:R-:W-:Y:S02]  /*0ec0*/  MOV R32, R36 ;  /* 0x0000002400207202 */ /* 0x000fe40000000f00 */
.L_x_3:
[----:B------:R-:W-:Y:S05]  /*0ed0*/  @P2 BRA `(.L_x_4) ;  /* 0x0000000000342947 */ /* 0x000fea0003800000 */
        /* <DEDUP_REMOVED lines=12> */
[----:B------:R-:W-:-:S07]  /*0fa0*/  MOV R24, R36 ;  /* 0x0000002400187202 */ /* 0x000fce0000000f00 */
.L_x_4:
[-C--:B------:R-:W-:Y:S01]  /*0fb0*/  IMAD R6, R19, R10.reuse, RZ ;  /* 0x0000000a13067224 */ /* 0x080fe200078e02ff */
[----:B------:R-:W-:Y:S01]  /*0fc0*/  ULDC.64 UR6, c[0x0][0x260] ;  /* 0x0000980000067ab9 */ /* 0x000fe20000000a00 */
[----:B------:R-:W-:Y:S01]  /*0fd0*/  IMAD.WIDE.U32 R36, R18, R10, R22 ;  /* 0x0000000a12247225 */ /* 0x000fe200078e0016 */
[----:B------:R-:W-:Y:S02]  /*0fe0*/  SHF.L.U64.HI R205, R10, 0x6, R11 ;  /* 0x000000060acd7819 */ /* 0x000fe4000001020b */
[----:B------:R-:W-:Y:S01]  /*0ff0*/  SHF.R.S32.HI R17, RZ, 0x1f, R87 ;  /* 0x0000001fff117819 */ /* 0x000fe20000011457 */
[----:B------:R-:W-:Y:S01]  /*1000*/  IMAD R13, R18, R11, R6 ;  /* 0x0000000b120d7224 */ /* 0x000fe200078e0206 */
[----:B------:R-:W-:Y:S01]  /*1010*/  IADD3 R214, P2, R32, R36, RZ ;  /* 0x0000002420d67210 */ /* 0x000fe20007f5e0ff */
[----:B------:R-:W-:Y:S01]  /*1020*/  @!P0 IMAD.MOV.U32 R26, RZ, RZ, R12 ;  /* 0x000000ffff1a8224 */ /* 0x000fe200078e000c */
[----:B------:R-:W-:Y:S01]  /*1030*/  LOP3.LUT R7, R14, 0xfffffff8, RZ, 0xc0, !PT ;  /* 0xfffffff80e077812 */ /* 0x000fe200078ec0ff */
[----:B------:R-:W-:Y:S01]  /*1040*/  @!P0 IMAD R6, R9, R4, RZ ;  /* 0x0000000409068224 */ /* 0x000fe200078e02ff */
[----:B------:R-:W-:Y:S01]  /*1050*/  IADD3.X R215, R30, R37, R13, P2, !PT ;  /* 0x000000251ed77210 */ /* 0x000fe200017fe40d */
[----:B------:R-:W-:Y:S01]  /*1060*/  @!P6 IMAD R20, R16, 0x2, R31 ;  /* 0x000000021014e824 */ /* 0x000fe200078e021f */
[----:B------:R-:W1:Y:S01]  /*1070*/  @!P0 LDC.64 R12, c[0x0][0x210] ;  /* 0x00008400ff0c8b82 */ /* 0x000e620000000a00 */
[C---:B------:R-:W-:Y:S01]  /*1080*/  @!P0 IMAD R6, R8.reuse, R5, R6 ;  /* 0x0000000508068224 */ /* 0x040fe200078e0206 */
[----:B------:R-:W-:Y:S01]  /*1090*/  LEA.HI R15, R15, R86, RZ, 0x5 ;  /* 0x000000560f0f7211 */ /* 0x000fe200078f28ff */
[----:B------:R-:W-:-:S04]  /*10a0*/  @!P0 IMAD.WIDE.U32 R30, R8, R4, R26 ;  /* 0x00000004081e8225 */ /* 0x000fc800078e001a */
[C---:B------:R-:W-:Y:S01]  /*10b0*/  @!P1 IMAD R33, R16.reuse, 0x2, R33 ;  /* 0x0000000210219824 */ /* 0x040fe200078e0221 */
[----:B------:R-:W2:Y:S01]  /*10c0*/  @!P6 LDC.64 R8, c[0x0][0x218] ;  /* 0x00008600ff08eb82 */ /* 0x000ea20000000a00 */
[C---:B------:R-:W-:Y:S02]  /*10d0*/  @!P0 IMAD R21, R16.reuse, 0x2, R21 ;  /* 0x0000000210158824 */ /* 0x040fe400078e0215 */
[----:B------:R-:W-:Y:S01]  /*10e0*/  @!P5 IMAD R16, R16, 0x2, R25 ;  /* 0x000000021010d824 */ /* 0x000fe200078e0219 */
[----:B------:R-:W-:Y:S01]  /*10f0*/  SHF.R.S32.HI R25, RZ, 0x1f, R212 ;  /* 0x0000001fff197819 */ /* 0x000fe200000114d4 */
[-C--:B------:R-:W-:Y:S01]  /*1100*/  IMAD.WIDE.U32 R26, R18, R134.reuse, R22 ;  /* 0x00000086121a7225 */ /* 0x080fe200078e0016 */
[----:B------:R-:W-:Y:S01]  /*1110*/  @!PT LDS RZ, [RZ] ;  /* 0x00000000fffff984 */ /* 0x000fe20000000800 */
[----:B------:R-:W-:Y:S01]  /*1120*/  @!PT LDS RZ, [RZ] ;  /* 0x00000000fffff984 */ /* 0x000fe20000000800 */
[----:B------:R-:W-:Y:S01]  /*1130*/  @!PT LDS RZ, [RZ] ;  /* 0x00000000fffff984 */ /* 0x000fe20000000800 */
[----:B------:R-:W-:Y:S02]  /*1140*/  @!P1 LDGSTS.E.BYPASS.LTC128B.128 [R33+0x2000], desc[UR14][R28.64] ;  /* 0x020000001c219fae */ /* 0x000fe4000b901d4e */
[----:B------:R-:W3:Y:S01]  /*1150*/  @!P5 LDC.64 R4, c[0x0][0x218] ;  /* 0x00008600ff04db82 */ /* 0x000ee20000000a00 */
[----:B------:R-:W-:Y:S01]  /*1160*/  IMAD R217, R25, UR6, RZ ;  /* 0x0000000619d97c24 */ /* 0x000fe2000f8e02ff */
[----:B------:R-:W-:Y:S01]  /*1170*/  @!P1 LDGSTS.E.BYPASS.LTC128B.128 [R33+0x6000], desc[UR14][R28.64+0x80] ;  /* 0x060000801c219fae */ /* 0x000fe2000b901d4e */
[----:B------:R-:W-:-:S02]  /*1180*/  IMAD R22, R19, R134, RZ ;  /* 0x0000008613167224 */ /* 0x000fc400078e02ff */
[C---:B------:R-:W-:Y:S01]  /*1190*/  IMAD R217, R212.reuse, UR7, R217 ;  /* 0x00000007d4d97c24 */ /* 0x040fe2000f8e02d9 */
[----:B------:R1:W-:Y:S01]  /*11a0*/  @!P1 LDGSTS.E.BYPASS.LTC128B.128 [R33+0xa000], desc[UR14][R28.64+0x100] ;  /* 0x0a0001001c219fae */ /* 0x0003e2000b901d4e */
[----:B------:R-:W-:Y:S01]  /*11b0*/  IMAD.WIDE.U32 R214, R212, UR6, R214 ;  /* 0x00000006d4d67c25 */ /* 0x000fe2000f8e00d6 */
[----:B------:R-:W-:Y:S01]  /*11c0*/  IADD3 R26, P1, R24, R26, RZ ;  /* 0x0000001a181a7210 */ /* 0x000fe20007f3e0ff */
[----:B------:R-:W-:Y:S02]  /*11d0*/  ULDC.64 UR6, c[0x0][0x268] ;  /* 0x00009a0000067ab9 */ /* 0x000fe40000000a00 */
[----:B------:R-:W-:Y:S02]  /*11e0*/  IMAD R22, R18, R135, R22 ;  /* 0x0000008712167224 */ /* 0x000fe400078e0216 */
[----:B------:R-:W-:Y:S02]  /*11f0*/  @!P0 IMAD.IADD R6, R31, 0x1, R6 ;  /* 0x000000011f068824 */ /* 0x000fe400078e0206 */
[C---:B------:R-:W-:Y:S01]  /*1200*/  IMAD.SHL.U32 R206, R10.reuse, 0x40, RZ ;  /* 0x000000400ace7824 */ /* 0x040fe200078e00ff */
[----:B------:R-:W-:Y:S01]  /*1210*/  IADD3.X R27, R3, R27, R22, P1, !PT ;  /* 0x0000001b031b7210 */ /* 0x000fe20000ffe416 */
[----:B------:R-:W-:Y:S01]  /*1220*/  IMAD.IADD R217, R215, 0x1, R217 ;  /* 0x00000001d7d97824 */ /* 0x000fe200078e02d9 */
[----:B------:R-:W-:Y:S01]  /*1230*/  SHF.L.U64.HI R3, R10, 0x5, R11 ;  /* 0x000000050a037819 */ /* 0x000fe2000001020b */
[----:B------:R-:W-:-:S02]  /*1240*/  IMAD.MOV.U32 R216, RZ, RZ, R214 ;  /* 0x000000ffffd87224 */ /* 0x000fc400078e00d6 */
[----:B------:R-:W-:Y:S02]  /*1250*/  IMAD R203, R25, UR6, RZ ;  /* 0x0000000619cb7c24 */ /* 0x000fe4000f8e02ff */
[----:B------:R-:W-:-:S04]  /*1260*/  IMAD.WIDE.U32 R22, R87, R206, R216 ;  /* 0x000000ce57167225 */ /* 0x000fc800078e00d8 */
[C---:B------:R-:W-:Y:S02]  /*1270*/  IMAD R203, R212.reuse, UR7, R203 ;  /* 0x00000007d4cb7c24 */ /* 0x040fe4000f8e02cb */
[----:B------:R-:W-:Y:S01]  /*1280*/  IMAD.WIDE.U32 R212, R212, UR6, R26 ;  /* 0x00000006d4d47c25 */ /* 0x000fe2000f8e001a */
[----:B-1----:R-:W-:-:S03]  /*1290*/  @!P0 LEA R28, P2, R30, R12, 0x1 ;  /* 0x0000000c1e1c8211 */ /* 0x002fc600078408ff */
[----:B------:R-:W-:Y:S02]  /*12a0*/  IMAD R12, R205, R87, RZ ;  /* 0x00000057cd0c7224 */ /* 0x000fe400078e02ff */
[----:B------:R-:W-:Y:S01]  /*12b0*/  IMAD.IADD R7, R34, 0x1, -R7 ;  /* 0x0000000122077824 */ /* 0x000fe200078e0a07 */
[----:B------:R-:W-:Y:S01]  /*12c0*/  @!P0 LEA.HI.X R29, R30, R13, R6, 0x1, P2 ;  /* 0x0000000d1e1d8211 */ /* 0x000fe200010f0c06 */
[----:B------:R-:W-:Y:S02]  /*12d0*/  IMAD R12, R17, R206, R12 ;  /* 0x000000ce110c7224 */ /* 0x000fe400078e020c */
[----:B------:R-:W-:Y:S02]  /*12e0*/  IMAD.SHL.U32 R6, R10, 0x20, RZ ;  /* 0x000000200a067824 */ /* 0x000fe400078e00ff */
[----:B------:R-:W-:Y:S01]  /*12f0*/  IMAD.IADD R10, R23, 0x1, R12 ;  /* 0x00000001170a7824 */ /* 0x000fe200078e020c */
[----:B--2---:R-:W-:Y:S01]  /*1300*/  @!P6 LEA R12, P2, R22, R8, 0x1 ;  /* 0x00000008160ce211 */ /* 0x004fe200078408ff */
[----:B------:R-:W-:Y:S01]  /*1310*/  @!P0 LDGSTS.E.BYPASS.LTC128B.128 [R21+0x3000], desc[UR14][R28.64] ;  /* 0x030000001c158fae */ /* 0x000fe2000b901d4e */
[----:B------:R-:W-:Y:S01]  /*1320*/  @!P5 IADD3 R8, P1, R6, R22, RZ ;  /* 0x000000160608d210 */ /* 0x000fe20007f3e0ff */
[----:B------:R-:W-:Y:S01]  /*1330*/  IMAD R24, R17, R134, RZ ;  /* 0x0000008611187224 */ /* 0x000fe200078e02ff */
[----:B------:R-:W-:Y:S01]  /*1340*/  @!P6 LEA.HI.X R13, R22, R9, R10, 0x1, P2 ;  /* 0x00000009160de211 */ /* 0x000fe200010f0c0a */
[----:B------:R-:W-:Y:S01]  /*1350*/  @!P0 LDGSTS.E.BYPASS.LTC128B.128 [R21+0x7000], desc[UR14][R28.64+0x80] ;  /* 0x070000801c158fae */ /* 0x000fe2000b901d4e */
[----:B------:R-:W-:-:S02]  /*1360*/  IMAD.SHL.U32 R22, R18, 0x8, RZ ;  /* 0x0000000812167824 */ /* 0x000fc400078e00ff */
[----:B------:R-:W-:Y:S01]  /*1370*/  @!P5 IMAD.X R10, R3, 0x1, R10, P1 ;  /* 0x00000001030ad824 */ /* 0x000fe200008e060a */
[----:B---3--:R-:W-:Y:S01]  /*1380*/  @!P5 LEA R26, P1, R8, R4, 0x1 ;  /* 0x00000004081ad211 */ /* 0x008fe200078208ff */
[----:B------:R1:W-:Y:S01]  /*1390*/  @!P0 LDGSTS.E.BYPASS.LTC128B.128 [R21+0xb000], desc[UR14][R28.64+0x100] ;  /* 0x0b0001001c158fae */ /* 0x0003e2000b901d4e */
[----:B------:R-:W-:Y:S02]  /*13a0*/  IMAD.SHL.U32 R4, R0, 0x40, RZ ;  /* 0x0000004000047824 */ /* 0x000fe400078e00ff */
[----:B------:R-:W-:Y:S01]  /*13b0*/  @!P5 LEA.HI.X R27, R8, R5, R10, 0x1, P1 ;  /* 0x00000005081bd211 */ /* 0x000fe200008f0c0a */
[----:B------:R-:W-:Y:S01]  /*13c0*/  @!P6 LDGSTS.E.BYPASS.LTC128B.128 [R20+0xc000], desc[UR14][R12.64] ;  /* 0x0c0000000c14efae */ /* 0x000fe2000b901d4e */
[----:B------:R-:W2:Y:S01]  /*13d0*/  @!P4 LDC.64 R10, c[0x0][0x220] ;  /* 0x00008800ff0acb82 */ /* 0x000ea20000000a00 */
[C---:B------:R-:W-:Y:S02]  /*13e0*/  IMAD.WIDE.U32 R18, R87.reuse, R134, RZ ;  /* 0x0000008657127225 */ /* 0x040fe400078e00ff */
[----:B------:R-:W-:Y:S02]  /*13f0*/  @!P6 LDGSTS.E.BYPASS.LTC128B.128 [R20+0xe000], desc[UR14][R12.64+0x80] ;  /* 0x0e0000800c14efae */ /* 0x000fe4000b901d4e */
[----:B------:R-:W-:-:S02]  /*1400*/  IMAD R5, R87, R135, R24 ;  /* 0x0000008757057224 */ /* 0x000fc400078e0218 */
[----:B------:R3:W-:Y:S01]  /*1410*/  @!P6 LDGSTS.E.BYPASS.LTC128B.128 [R20+0x10000], desc[UR14][R12.64+0x100] ;  /* 0x100001000c14efae */ /* 0x0007e2000b901d4e */
[----:B------:R-:W4:Y:S01]  /*1420*/  @!P3 LDC.64 R8, c[0x0][0x220] ;  /* 0x00008800ff08bb82 */ /* 0x000f220000000a00 */
[----:B------:R-:W-:Y:S02]  /*1430*/  IMAD.IADD R203, R213, 0x1, R203 ;  /* 0x00000001d5cb7824 */ /* 0x000fe400078e02cb */
[----:B------:R-:W-:Y:S01]  /*1440*/  @!P5 LDGSTS.E.BYPASS.LTC128B.128 [R16+0xd000], desc[UR14][R26.64] ;  /* 0x0d0000001a10dfae */ /* 0x000fe2000b901d4e */
[----:B------:R-:W-:Y:S01]  /*1450*/  IMAD.SHL.U32 R85, R14, 0x40, RZ ;  /* 0x000000400e557824 */ /* 0x000fe200078e00ff */
[----:B------:R-:W-:Y:S02]  /*1460*/  SHF.R.S32.HI R14, RZ, 0x5, R15 ;  /* 0x00000005ff0e7819 */ /* 0x000fe4000001140f */
[----:B------:R-:W-:Y:S02]  /*1470*/  @!P5 LDGSTS.E.BYPASS.LTC128B.128 [R16+0xf000], desc[UR14][R26.64+0x80] ;  /* 0x0f0000801a10dfae */ /* 0x000fe4000b901d4e */
[----:B------:R-:W-:-:S02]  /*1480*/  LOP3.LUT R85, R85, 0xfffffe00, RZ, 0xc0, !PT ;  /* 0xfffffe0055557812 */ /* 0x000fc400078ec0ff */
[----:B------:R5:W-:Y:S01]  /*1490*/  @!P5 LDGSTS.E.BYPASS.LTC128B.128 [R16+0x11000], desc[UR14][R26.64+0x100] ;  /* 0x110001001a10dfae */ /* 0x000be2000b901d4e */
[----:B-1----:R-:W-:-:S03]  /*14a0*/  LOP3.LUT R21, R4, 0x1c0, RZ, 0xc0, !PT ;  /* 0x000001c004157812 */ /* 0x002fc600078ec0ff */
[----:B------:R-:W0:Y:S01]  /*14b0*/  LDGDEPBAR ;  /* 0x00000000000079af */ /* 0x000e220000000000 */
[----:B------:R-:W-:Y:S01]  /*14c0*/  IMAD.SHL.U32 R4, R7, 0x40, RZ ;  /* 0x0000004007047824 */ /* 0x000fe200078e00ff */
[----:B------:R-:W-:-:S04]  /*14d0*/  LOP3.LUT R17, R21, 0x8, R22, 0xf8, !PT ;  /* 0x0000000815117812 */ /* 0x000fc800078ef816 */
[----:B------:R-:W-:Y:S01]  /*14e0*/  LOP3.LUT R4, R4, 0x1c0, RZ, 0xc0, !PT ;  /* 0x000001c004047812 */ /* 0x000fe200078ec0ff */
[----:B---3--:R-:W-:Y:S02]  /*14f0*/  IMAD.SHL.U32 R13, R201, 0x8, RZ ;  /* 0x00000008c90d7824 */ /* 0x008fe400078e00ff */
[----:B------:R-:W-:Y:S01]  /*1500*/  IMAD.IADD R12, R19, 0x1, R5 ;  /* 0x00000001130c7824 */ /* 0x000fe200078e0205 */
[----:B------:R-:W-:Y:S02]  /*1510*/  LEA R5, P0, R18, R212, 0x6 ;  /* 0x000000d412057211 */ /* 0x000fe400078030ff */
[----:B------:R-:W-:Y:S02]  /*1520*/  LOP3.LUT R13, R4, 0x8, R13, 0xf8, !PT ;  /* 0x00000008040d7812 */ /* 0x000fe400078ef80d */
[----:B------:R-:W-:Y:S02]  /*1530*/  LEA.HI.X R12, R18, R203, R12, 0x6, P0 ;  /* 0x000000cb120c7211 */ /* 0x000fe400000f340c */
[----:B------:R-:W-:-:S02]  /*1540*/  SHF.R.U32.HI R4, RZ, 0x3, R4 ;  /* 0x00000003ff047819 */ /* 0x000fc40000011604 */
[----:B--2---:R-:W-:Y:S01]  /*1550*/  @!P4 LEA R18, P0, R5, R10, 0x1 ;  /* 0x0000000a0512c211 */ /* 0x004fe200078008ff */
[----:B------:R-:W-:-:S04]  /*1560*/  DEPBAR.LE SB0, 0x0 ;  /* 0x000080000000791a */ /* 0x000fc80000000000 */
[----:B------:R-:W-:Y:S01]  /*1570*/  BAR.SYNC.DEFER_BLOCKING 0x0 ;  /* 0x0000000000007b1d */ /* 0x000fe20000010000 */
[----:B-----5:R-:W-:Y:S02]  /*1580*/  SHF.R.U32.HI R16, RZ, 0x3, R21 ;  /* 0x00000003ff107819 */ /* 0x020fe40000011615 */
[----:B------:R-:W-:Y:S02]  /*1590*/  @!P3 LEA R10, P1, R134, R5, 0x5 ;  /* 0x00000005860ab211 */ /* 0x000fe400078228ff */
[----:B------:R-:W-:Y:S02]  /*15a0*/  LOP3.LUT R16, R17, R16, RZ, 0x3c, !PT ;  /* 0x0000001011107212 */ /* 0x000fe400078e3cff */
[----:B------:R-:W-:Y:S02]  /*15b0*/  LOP3.LUT R4, R13, R4, RZ, 0x3c, !PT ;  /* 0x000000040d047212 */ /* 0x000fe400078e3cff */
[----:B------:R-:W-:Y:S01]  /*15c0*/  @!P4 LEA.HI.X R19, R5, R11, R12, 0x1, P0 ;  /* 0x0000000b0513c211 */ /* 0x000fe200000f0c0c */
[----:B------:R-:W-:Y:S01]  /*15d0*/  IMAD R5, R14, 0x400, R85 ;  /* 0x000004000e057824 */ /* 0x000fe200078e0255 */
[----:B----4-:R-:W-:Y:S01]  /*15e0*/  @!P3 LEA R8, P0, R10, R8, 0x1 ;  /* 0x000000080a08b211 */ /* 0x010fe200078008ff */
[----:B------:R-:W-:Y:S01]  /*15f0*/  IMAD R201, R201, 0x200, R16 ;  /* 0x00000200c9c97824 */ /* 0x000fe200078e0210 */
[----:B------:R-:W-:Y:S01]  /*1600*/  @!P3 LEA.HI.X R12, R134, R12, R135, 0x5, P1 ;  /* 0x0000000c860cb211 */ /* 0x000fe200008f2c87 */
[----:B------:R-:W-:Y:S01]  /*1610*/  IMAD.IADD R202, R4, 0x1, R5 ;  /* 0x0000000104ca7824 */ /* 0x000fe200078e0205 */
[----:B------:R-:W-:Y:S01]  /*1620*/  R2P PR, R7, 0x6 ;  /* 0x0000000607007804 */ /* 0x000fe20000000000 */
[----:B------:R-:W-:Y:S01]  /*1630*/  IMAD.MOV.U32 R7, RZ, RZ, 0x10 ;  /* 0x00000010ff077424 */ /* 0x000fe200078e00ff */
[----:B------:R-:W-:Y:S01]  /*1640*/  @!P3 LEA.HI.X R9, R10, R9, R12, 0x1, P0 ;  /* 0x000000090a09b211 */ /* 0x000fe200000f0c0c */
[----:B------:R-:W-:Y:S01]  /*1650*/  IMAD.MOV.U32 R5, RZ, RZ, 0x20 ;  /* 0x00000020ff057424 */ /* 0x000fe200078e00ff */
[----:B------:R-:W-:-:S02]  /*1660*/  LEA R201, R201, UR4, 0x1 ;  /* 0x00000004c9c97c11 */ /* 0x000fc4000f8e08ff */
[----:B------:R-:W-:Y:S02]  /*1670*/  LEA R202, R202, UR4, 0x1 ;  /* 0x00000004caca7c11 */ /* 0x000fe4000f8e08ff */
[----:B------:R-:W-:Y:S01]  /*1680*/  SEL R7, R7, 0xfffffff0, !P1 ;  /* 0xfffffff007077807 */ /* 0x000fe20004800000 */
[----:B------:R-:W-:Y:S01]  /*1690*/  @P4 STS.128 [R209+0x12000], RZ ;  /* 0x012000ffd1004388 */ /* 0x000fe20000000c00 */
[----:B------:R-:W-:Y:S01]  /*16a0*/  SEL R5, R5, 0xffffffe0, !P2 ;  /* 0xffffffe005057807 */ /* 0x000fe20005000000 */
[C---:B------:R-:W-:Y:S01]  /*16b0*/  VIADD R199, R201.reuse, 0xc020 ;  /* 0x0000c020c9c77836 */ /* 0x040fe20000000000 */
[----:B------:R-:W-:Y:S01]  /*16c0*/  R2P PR, R0, 0x6 ;  /* 0x0000000600007804 */ /* 0x000fe20000000000 */
[----:B------:R-:W-:Y:S01]  /*16d0*/  @P4 STS.128 [R209+0x14000], RZ ;  /* 0x014000ffd1004388 */ /* 0x000fe20000000c00 */
[----:B------:R-:W-:Y:S02]  /*16e0*/  VIADD R0, R201, 0xc000 ;  /* 0x0000c000c9007836 */ /* 0x000fe40000000000 */
[--C-:B------:R-:W-:Y:S01]  /*16f0*/  IMAD R200, R7, 0x2, R202.reuse ;  /* 0x0000000207c87824 */ /* 0x100fe200078e02ca */
[----:B------:R-:W-:Y:S01]  /*1700*/  @P4 STS.128 [R209+0x16000], RZ ;  /* 0x016000ffd1004388 */ /* 0x000fe20000000c00 */
[----:B------:R-:W-:-:S02]  /*1710*/  IMAD R198, R5, 0x2, R202 ;  /* 0x0000000205c67824 */ /* 0x000fc400078e02ca */
[----:B------:R-:W-:Y:S01]  /*1720*/  IMAD R197, R5, 0x2, R200 ;  /* 0x0000000205c57824 */ /* 0x000fe200078e02c8 */
[----:B------:R-:W-:Y:S01]  /*1730*/  @!PT LDS RZ, [RZ] ;  /* 0x00000000fffff984 */ /* 0x000fe20000000800 */
[----:B------:R-:W-:Y:S01]  /*1740*/  @!PT LDS RZ, [RZ] ;  /* 0x00000000fffff984 */ /* 0x000fe20000000800 */
[----:B------:R-:W-:Y:S01]  /*1750*/  @!PT LDS RZ, [RZ] ;  /* 0x00000000fffff984 */ /* 0x000fe20000000800 */
[----:B------:R-:W-:Y:S04]  /*1760*/  @!P4 LDGSTS.E.BYPASS.LTC128B.128 [R209+0x12000], desc[UR14][R18.64] ;  /* 0x1200000012d1cfae */ /* 0x000fe8000b901d4e */
[----:B------:R-:W-:Y:S01]  /*1770*/  @!P4 LDGSTS.E.BYPASS.LTC128B.128 [R209+0x14000], desc[UR14][R18.64+0x80] ;  /* 0x1400008012d1cfae */ /* 0x000fe2000b901d4e */
[----:B------:R-:W-:Y:S02]  /*1780*/  @P1 VIADD R199, R0, 0xffffffe0 ;  /* 0xffffffe000c71836 */ /* 0x000fe40000000000 */
[----:B------:R-:W-:Y:S01]  /*1790*/  IMAD.MOV.U32 R0, RZ, RZ, 0x40 ;  /* 0x00000040ff007424 */ /* 0x000fe200078e00ff */
[----:B------:R1:W-:Y:S04]  /*17a0*/  @!P4 LDGSTS.E.BYPASS.LTC128B.128 [R209+0x16000], desc[UR14][R18.64+0x100] ;  /* 0x1600010012d1cfae */ /* 0x0003e8000b901d4e */
[----:B------:R-:W-:Y:S01]  /*17b0*/  @P3 STS.128 [R209+0x13000], RZ ;  /* 0x013000ffd1003388 */ /* 0x000fe20000000c00 */
[----:B------:R-:W-:-:S03]  /*17c0*/  SEL R0, R0, 0xffffffc0, !P2 ;  /* 0xffffffc000007807 */ /* 0x000fc60005000000 */
[----:B------:R-:W-:Y:S02]  /*17d0*/  @P3 STS.128 [R209+0x15000], RZ ;  /* 0x015000ffd1003388 */ /* 0x000fe40000000c00 */
[----:B------:R-:W-:Y:S02]  /*17e0*/  IMAD.IADD R195, R201, 0x1, R0 ;  /* 0x00000001c9c37824 */ /* 0x000fe400078e0200 */
[----:B------:R-:W-:Y:S01]  /*17f0*/  @P3 STS.128 [R209+0x17000], RZ ;  /* 0x017000ffd1003388 */ /* 0x000fe20000000c00 */
[----:B------:R-:W-:Y:S02]  /*1800*/  IMAD.IADD R188, R0, 0x1, R199 ;  /* 0x0000000100bc7824 */ /* 0x000fe400078e02c7 */
[----:B------:R-:W-:Y:S01]  /*1810*/  IMAD.SHL.U32 R0, R86, 0x2, RZ ;  /* 0x0000000256007824 */ /* 0x000fe200078e00ff */
[----:B------:R-:W-:Y:S01]  /*1820*/  @!PT LDS RZ, [RZ] ;  /* 0x00000000fffff984 */ /* 0x000fe20000000800 */
[----:B------:R-:W-:Y:S01]  /*1830*/  @!PT LDS RZ, [RZ] ;  /* 0x00000000fffff984 */ /* 0x000fe20000000800 */
[----:B------:R-:W-:Y:S01]  /*1840*/  @!PT LDS RZ, [RZ] ;  /* 0x00000000fffff984 */ /* 0x000fe20000000800 */
[----:B------:R-:W-:Y:S04]  /*1850*/  @!P3 LDGSTS.E.BYPASS.LTC128B.128 [R209+0x13000], desc[UR14][R8.64] ;  /* 0x1300000008d1bfae */ /* 0x000fe8000b901d4e */
[----:B------:R-:W-:Y:S01]  /*1860*/  @!P3 LDGSTS.E.BYPASS.LTC128B.128 [R209+0x15000], desc[UR14][R8.64+0x80] ;  /* 0x1500008008d1bfae */ /* 0x000fe2000b901d4e */
[----:B------:R-:W-:-:S03]  /*1870*/  LOP3.LUT R0, R0, 0x6, RZ, 0xc0, !PT ;  /* 0x0000000600007812 */ /* 0x000fc600078ec0ff */
[----:B------:R2:W-:Y:S02]  /*1880*/  @!P3 LDGSTS.E.BYPASS.LTC128B.128 [R209+0x17000], desc[UR14][R8.64+0x100] ;  /* 0x1700010008d1bfae */ /* 0x0005e4000b901d4e */
[----:B------:R-:W-:Y:S02]  /*1890*/  IMAD R87, R87, 0x40, R0 ;  /* 0x0000004057577824 */ /* 0x000fe400078e0200 */
[----:B------:R-:W-:Y:S03]  /*18a0*/  LDSM.16.M88.4 R72, [R202] ;  /* 0x00000000ca48783b */ /* 0x000fe60000000200 */
[C---:B------:R-:W-:Y:S01]  /*18b0*/  ISETP.GE.AND P4, PT, R87.reuse, R84, PT ;  /* 0x000000545700720c */ /* 0x040fe20003f86270 */
[----:B------:R-:W3:Y:S04]  /*18c0*/  LDSM.16.M88.4 R24, [R201+0xc000] ;  /* 0x00c00000c918783b */ /* 0x000ee80000000200 */
[----:B-1----:R-:W1:Y:S04]  /*18d0*/  LDSM.16.M88.4 R16, [R201+0xc800] ;  /* 0x00c80000c910783b */ /* 0x002e680000000200 */
[----:B------:R-:W4:Y:S04]  /*18e0*/  LDSM.16.M88.4 R60, [R201+0xd000] ;  /* 0x00d00000c93c783b */ /* 0x000f280000000200 */
[----:B------:R-:W5:Y:S04]  /*18f0*/  LDSM.16.M88.4 R12, [R201+0xd800] ;  /* 0x00d80000c90c783b */ /* 0x000f680000000200 */
[----:B------:R-:W-:Y:S04]  /*1900*/  LDSM.16.M88.4 R32, [R200] ;  /* 0x00000000c820783b */ /* 0x000fe80000000200 */
[----:B------:R-:W5:Y:S04]  /*1910*/  LDSM.16.M88.4 R68, [R199] ;  /* 0x00000000c744783b */ /* 0x000f680000000200 */
[----:B--2---:R-:W2:Y:S04]  /*1920*/  LDSM.16.M88.4 R8, [R199+0x800] ;  /* 0x00080000c708783b */ /* 0x004ea80000000200 */
[----:B------:R-:W2:Y:S04]  /*1930*/  LDSM.16.M88.4 R40, [R199+0x1000] ;  /* 0x00100000c728783b */ /* 0x000ea80000000200 */
[----:B------:R-:W2:Y:S04]  /*1940*/  LDSM.16.M88.4 R48, [R199+0x1800] ;  /* 0x00180000c730783b */ /* 0x000ea80000000200 */
[----:B------:R-:W-:Y:S01]  /*1950*/  LDSM.16.M88.4 R52, [R198] ;  /* 0x00000000c634783b */ /* 0x000fe20000000200 */
[C---:B---3--:R-:W-:Y:S03]  /*1960*/  HMMA.16816.F32.BF16 R28, R72.reuse, R24, RZ ;  /* 0x00000018481c723c */ /* 0x048fe600000418ff */
[----:B------:R-:W3:Y:S04]  /*1970*/  LDSM.16.M88.4 R44, [R195+0xc000] ;  /* 0x00c00000c32c783b */ /* 0x000ee80000000200 */
[----:B------:R-:W3:Y:S01]  /*1980*/  LDSM.16.M88.4 R36, [R195+0xc800] ;  /* 0x00c80000c324783b */ /* 0x000ee20000000200 */
[C---:B------:R-:W-:Y:S03]  /*1990*/  HMMA.16816.F32.BF16 R24, R72.reuse, R26, RZ ;  /* 0x0000001a4818723c */ /* 0x040fe600000418ff */
[----:B------:R-:W-:Y:S03]  /*19a0*/  LDSM.16.M88.4 R76, [R195+0xd800] ;  /* 0x00d80000c34c783b */ /* 0x000fe60000000200 */
[C---:B-1----:R-:W-:Y:S01]  /*19b0*/  HMMA.16816.F32.BF16 R20, R72.reuse, R16, RZ ;  /* 0x000000104814723c */ /* 0x042fe200000418ff */
[----:B------:R-:W-:Y:S04]  /*19c0*/  LDSM.16.M88.4 R80, [R201+0xf000] ;  /* 0x00f00000c950783b */ /* 0x000fe80000000200 */
[----:B------:R-:W0:Y:S01]  /*19d0*/  LDGDEPBAR ;  /* 0x00000000000079af */ /* 0x000e220000000000 */
[C---:B------:R-:W-:Y:S06]  /*19e0*/  HMMA.16816.F32.BF16 R16, R72.reuse, R18, RZ ;  /* 0x000000124810723c */ /* 0x040fec00000418ff */
[C---:B----4-:R-:W-:Y:S06]  /*19f0*/  HMMA.16816.F32.BF16 R64, R72.reuse, R60, RZ ;  /* 0x0000003c4840723c */ /* 0x050fec00000418ff */
[C---:B------:R-:W-:Y:S06]  /*1a00*/  HMMA.16816.F32.BF16 R60, R72.reuse, R62, RZ ;  /* 0x0000003e483c723c */ /* 0x040fec00000418ff */
[C---:B-----5:R-:W-:Y:S06]  /*1a10*/  HMMA.16816.F32.BF16 R56, R72.reuse, R12, RZ ;  /* 0x0000000c4838723c */ /* 0x060fec00000418ff */
[----:B------:R-:W-:Y:S01]  /*1a20*/  HMMA.16816.F32.BF16 R72, R72, R14, RZ ;  /* 0x0000000e4848723c */ /* 0x000fe200000418ff */
[----:B------:R-:W1:Y:S05]  /*1a30*/  LDSM.16.M88.4 R12, [R195+0xd000] ;  /* 0x00d00000c30c783b */ /* 0x000e6a0000000200 */
[C---:B------:R-:W-:Y:S06]  /*1a40*/  HMMA.16816.F32.BF16 R28, R32.reuse, R68, R28 ;  /* 0x00000044201c723c */ /* 0x040fec000004181c */
[C---:B------:R-:W-:Y:S01]  /*1a50*/  HMMA.16816.F32.BF16 R24, R32.reuse, R70, R24 ;  /* 0x000000462018723c */ /* 0x040fe20000041818 */
[----:B------:R-:W-:Y:S05]  /*1a60*/  LDSM.16.M88.4 R68, [R188] ;  /* 0x00000000bc44783b */ /* 0x000fea0000000200 */
[C---:B--2---:R-:W-:Y:S06]  /*1a70*/  HMMA.16816.F32.BF16 R20, R32.reuse, R8, R20 ;  /* 0x000000082014723c */ /* 0x044fec0000041814 */
[C---:B------:R-:W-:Y:S01]  /*1a80*/  HMMA.16816.F32.BF16 R16, R32.reuse, R10, R16 ;  /* 0x0000000a2010723c */ /* 0x040fe20000041810 */
[----:B------:R-:W2:Y:S05]  /*1a90*/  LDSM.16.M88.4 R8, [R197] ;  /* 0x00000000c508783b */ /* 0x000eaa0000000200 */
[C---:B------:R-:W-:Y:S06]  /*1aa0*/  HMMA.16816.F32.BF16 R64, R32.reuse, R40, R64 ;  /* 0x000000282040723c */ /* 0x040fec0000041840 */
[C---:B------:R-:W-:Y:S01]  /*1ab0*/  HMMA.16816.F32.BF16 R60, R32.reuse, R42, R60 ;  /* 0x0000002a203c723c */ /* 0x040fe2000004183c */
[----:B------:R-:W4:Y:S05]  /*1ac0*/  LDSM.16.M88.4 R40, [R188+0x800] ;  /* 0x00080000bc28783b */ /* 0x000f2a0000000200 */
[C---:B------:R-:W-:Y:S06]  /*1ad0*/  HMMA.16816.F32.BF16 R56, R32.reuse, R48, R56 ;  /* 0x000000302038723c */ /* 0x040fec0000041838 */
[----:B------:R-:W-:Y:S01]  /*1ae0*/  HMMA.16816.F32.BF16 R72, R32, R50, R72 ;  /* 0x000000322048723c */ /* 0x000fe20000041848 */
[----:B------:R-:W5:Y:S04]  /*1af0*/  LDSM.16.M88.4 R32, [R188+0x1000] ;  /* 0x00100000bc20783b */ /* 0x000f680000000200 */
[----:B------:R-:W-:Y:S01]  /*1b00*/  LDSM.16.M88.4 R48, [R202+0x4000] ;  /* 0x00400000ca30783b */ /* 0x000fe20000000200 */
[C---:B---3--:R-:W-:Y:S06]  /*1b10*/  HMMA.16816.F32.BF16 R28, R52.reuse, R44, R28 ;  /* 0x0000002c341c723c */ /* 0x048fec000004181c */
[C---:B------:R-:W-:Y:S01]  /*1b20*/  HMMA.16816.F32.BF16 R24, R52.reuse, R46, R24 ;  /* 0x0000002e3418723c */ /* 0x040fe20000041818 */
[----:B------:R-:W3:Y:S05]  /*1b30*/  LDSM.16.M88.4 R44, [R188+0x1800] ;  /* 0x00180000bc2c783b */ /* 0x000eea0000000200 */
[C---:B------:R-:W-:Y:S06]  /*1b40*/  HMMA.16816.F32.BF16 R20, R52.reuse, R36, R20 ;  /* 0x000000243414723c */ /* 0x040fec0000041814 */
[C---:B------:R-:W-:Y:S01]  /*1b50*/  HMMA.16816.F32.BF16 R16, R52.reuse, R38, R16 ;  /* 0x000000263410723c */ /* 0x040fe20000041810 */
[----:B------:R-:W3:Y:S05]  /*1b60*/  LDSM.16.M88.4 R36, [R201+0xe000] ;  /* 0x00e00000c924783b */ /* 0x000eea0000000200 */
[C---:B-1----:R-:W-:Y:S06]  /*1b70*/  HMMA.16816.F32.BF16 R64, R52.reuse, R12, R64 ;  /* 0x0000000c3440723c */ /* 0x042fec0000041840 */
[C---:B------:R-:W-:Y:S01]  /*1b80*/  HMMA.16816.F32.BF16 R60, R52.reuse, R14, R60 ;  /* 0x0000000e343c723c */ /* 0x040fe2000004183c */
[----:B------:R-:W1:Y:S05]  /*1b90*/  LDSM.16.M88.4 R12, [R201+0xe800] ;  /* 0x00e80000c90c783b */ /* 0x000e6a0000000200 */
[C---:B------:R-:W-:Y:S06]  /*1ba0*/  HMMA.16816.F32.BF16 R56, R52.reuse, R76, R56 ;  /* 0x0000004c3438723c */ /* 0x040fec0000041838 */
[----:B------:R-:W-:Y:S01]  /*1bb0*/  HMMA.16816.F32.BF16 R52, R52, R78, R72 ;  /* 0x0000004e3434723c */ /* 0x000fe20000041848 */
[----:B------:R-:W1:Y:S04]  /*1bc0*/  LDSM.16.M88.4 R76, [R201+0xf800] ;  /* 0x00f80000c94c783b */ /* 0x000e680000000200 */
[----:B------:R-:W-:Y:S01]  /*1bd0*/  LDSM.16.M88.4 R72, [R199+0x3800] ;  /* 0x00380000c748783b */ /* 0x000fe20000000200 */
[C---:B--2---:R-:W-:Y:S06]  /*1be0*/  HMMA.16816.F32.BF16 R28, R8.reuse, R68, R28 ;  /* 0x00000044081c723c */ /* 0x044fec000004181c */
[C---:B------:R-:W-:Y:S01]  /*1bf0*/  HMMA.16816.F32.BF16 R24, R8.reuse, R70, R24 ;  /* 0x000000460818723c */ /* 0x040fe20000041818 */
[----:B------:R-:W-:Y:S05]  /*1c00*/  LDSM.16.M88.4 R68, [R200+0x4000] ;  /* 0x00400000c844783b */ /* 0x000fea0000000200 */
[C---:B----4-:R-:W-:Y:S06]  /*1c10*/  HMMA.16816.F32.BF16 R20, R8.reuse, R40, R20 ;  /* 0x000000280814723c */ /* 0x050fec0000041814 */
[C---:B------:R-:W-:Y:S01]  /*1c20*/  HMMA.16816.F32.BF16 R16, R8.reuse, R42, R16 ;  /* 0x0000002a0810723c */ /* 0x040fe20000041810 */
[----:B------:R-:W2:Y:S05]  /*1c30*/  LDSM.16.M88.4 R40, [R199+0x2000] ;  /* 0x00200000c728783b */ /* 0x000eaa0000000200 */
[C---:B-----5:R-:W-:Y:S06]  /*1c40*/  HMMA.16816.F32.BF16 R64, R8.reuse, R32, R64 ;  /* 0x000000200840723c */ /* 0x060fec0000041840 */
[C---:B------:R-:W-:Y:S01]  /*1c50*/  HMMA.16816.F32.BF16 R60, R8.reuse, R34, R60 ;  /* 0x00000022083c723c */ /* 0x040fe2000004183c */
[----:B------:R-:W4:Y:S05]  /*1c60*/  LDSM.16.M88.4 R32, [R199+0x2800] ;  /* 0x00280000c720783b */ /* 0x000f2a0000000200 */
[C---:B---3--:R-:W-:Y:S06]  /*1c70*/  HMMA.16816.F32.BF16 R56, R8.reuse, R44, R56 ;  /* 0x0000002c0838723c */ /* 0x048fec0000041838 */
[----:B------:R-:W-:Y:S01]  /*1c80*/  HMMA.16816.F32.BF16 R52, R8, R46, R52 ;  /* 0x0000002e0834723c */ /* 0x000fe20000041834 */
[----:B------:R-:W3:Y:S04]  /*1c90*/  LDSM.16.M88.4 R8, [R199+0x3000] ;  /* 0x00300000c708783b */ /* 0x000ee80000000200 */
[----:B------:R-:W-:Y:S01]  /*1ca0*/  LDSM.16.M88.4 R44, [R195+0xe000] ;  /* 0x00e00000c32c783b */ /* 0x000fe20000000200 */
[C---:B------:R-:W-:Y:S06]  /*1cb0*/  HMMA.16816.F32.BF16 R28, R48.reuse, R36, R28 ;  /* 0x00000024301c723c */ /* 0x040fec000004181c */
[C---:B------:R-:W-:Y:S01]  /*1cc0*/  HMMA.16816.F32.BF16 R24, R48.reuse, R38, R24 ;  /* 0x000000263018723c */ /* 0x040fe20000041818 */
[----:B------:R-:W5:Y:S05]  /*1cd0*/  LDSM.16.M88.4 R36, [R198+0x4000] ;  /* 0x00400000c624783b */ /* 0x000f6a0000000200 */
[C---:B-1----:R-:W-:Y:S06]  /*1ce0*/  HMMA.16816.F32.BF16 R20, R48.reuse, R12, R20 ;  /* 0x0000000c3014723c */ /* 0x042fec0000041814 */
[C---:B------:R-:W-:Y:S01]  /*1cf0*/  HMMA.16816.F32.BF16 R16, R48.reuse, R14, R16 ;  /* 0x0000000e3010723c */ /* 0x040fe20000041810 */
[----:B------:R-:W1:Y:S05]  /*1d00*/  LDSM.16.M88.4 R12, [R195+0xe800] ;  /* 0x00e80000c30c783b */ /* 0x000e6a0000000200 */
[C---:B------:R-:W-:Y:S06]  /*1d10*/  HMMA.16816.F32.BF16 R64, R48.reuse, R80, R64 ;  /* 0x000000503040723c */ /* 0x040fec0000041840 */
[C---:B------:R-:W-:Y:S01]  /*1d20*/  HMMA.16816.F32.BF16 R60, R48.reuse, R82, R60 ;  /* 0x00000052303c723c */ /* 0x040fe2000004183c */
[----:B------:R-:W-:Y:S05]  /*1d30*/  LDSM.16.M88.4 R80, [R199+0x4800] ;  /* 0x00480000c750783b */ /* 0x000fea0000000200 */
[C---:B------:R-:W-:Y:S06]  /*1d40*/  HMMA.16816.F32.BF16 R56, R48.reuse, R76, R56 ;  /* 0x0000004c3038723c */ /* 0x040fec0000041838 */
[----:B------:R-:W-:Y:S01]  /*1d50*/  HMMA.16816.F32.BF16 R52, R48, R78, R52 ;  /* 0x0000004e3034723c */ /* 0x000fe20000041834 */
[----:B------:R-:W1:Y:S04]  /*1d60*/  LDSM.16.M88.4 R76, [R195+0xf000] ;  /* 0x00f00000c34c783b */ /* 0x000e680000000200 */
[----:B------:R-:W-:Y:S01]  /*1d70*/  LDSM.16.M88.4 R48, [R197+0x4000] ;  /* 0x00400000c530783b */ /* 0x000fe20000000200 */
[C---:B--2---:R-:W-:Y:S06]  /*1d80*/  HMMA.16816.F32.BF16 R28, R68.reuse, R40, R28 ;  /* 0x00000028441c723c */ /* 0x044fec000004181c */
[C---:B------:R-:W-:Y:S01]  /*1d90*/  HMMA.16816.F32.BF16 R24, R68.reuse, R42, R24 ;  /* 0x0000002a4418723c */ /* 0x040fe20000041818 */
[----:B------:R-:W2:Y:S05]  /*1da0*/  LDSM.16.M88.4 R40, [R195+0xf800] ;  /* 0x00f80000c328783b */ /* 0x000eaa0000000200 */
[C---:B----4-:R-:W-:Y:S06]  /*1db0*/  HMMA.16816.F32.BF16 R20, R68.reuse, R32, R20 ;  /* 0x000000204414723c */ /* 0x050fec0000041814 */
[C---:B------:R-:W-:Y:S01]  /*1dc0*/  HMMA.16816.F32.BF16 R16, R68.reuse, R34, R16 ;  /* 0x000000224410723c */ /* 0x040fe20000041810 */
[----:B------:R-:W4:Y:S05]  /*1dd0*/  LDSM.16.M88.4 R32, [R188+0x2000] ;  /* 0x00200000bc20783b */ /* 0x000f2a0000000200 */
[C---:B---3--:R-:W-:Y:S06]  /*1de0*/  HMMA.16816.F32.BF16 R64, R68.reuse, R8, R64 ;  /* 0x000000084440723c */ /* 0x048fec0000041840 */
[C---:B------:R-:W-:Y:S01]  /*1df0*/  HMMA.16816.F32.BF16 R60, R68.reuse, R10, R60 ;  /* 0x0000000a443c723c */ /* 0x040fe2000004183c */
[----:B------:R-:W3:Y:S05]  /*1e00*/  LDSM.16.M88.4 R8, [R188+0x2800] ;  /* 0x00280000bc08783b */ /* 0x000eea0000000200 */
[C---:B------:R-:W-:Y:S06]  /*1e10*/  HMMA.16816.F32.BF16 R56, R68.reuse, R72, R56 ;  /* 0x000000484438723c */ /* 0x040fec0000041838 */
[----:B------:R-:W-:Y:S01]  /*1e20*/  HMMA.16816.F32.BF16 R52, R68, R74, R52 ;  /* 0x0000004a4434723c */ /* 0x000fe20000041834 */
[----:B------:R-:W3:Y:S04]  /*1e30*/  LDSM.16.M88.4 R72, [R188+0x3000] ;  /* 0x00300000bc48783b */ /* 0x000ee80000000200 */
[----:B------:R-:W3:Y:S01]  /*1e40*/  LDSM.16.M88.4 R68, [R188+0x3800] ;  /* 0x00380000bc44783b */ /* 0x000ee20000000200 */
[C---:B-----5:R-:W-:Y:S06]  /*1e50*/  HMMA.16816.F32.BF16 R28, R36.reuse, R44, R28 ;  /* 0x0000002c241c723c */ /* 0x060fec000004181c */
[C---:B------:R-:W-:Y:S01]  /*1e60*/  HMMA.16816.F32.BF16 R24, R36.reuse, R46, R24 ;  /* 0x0000002e2418723c */ /* 0x040fe20000041818 */
[----:B------:R-:W-:Y:S05]  /*1e70*/  LDSM.16.M88.4 R44, [R201+0x10000] ;  /* 0x01000000c92c783b */ /* 0x000fea0000000200 */
[C---:B-1----:R-:W-:Y:S06]  /*1e80*/  HMMA.16816.F32.BF16 R20, R36.reuse, R12, R20 ;  /* 0x0000000c2414723c */ /* 0x042fec0000041814 */
[C---:B------:R-:W-:Y:S01]  /*1e90*/  HMMA.16816.F32.BF16 R16, R36.reuse, R14, R16 ;  /* 0x0000000e2410723c */ /* 0x040fe20000041810 */
[----:B------:R-:W1:Y:S05]  /*1ea0*/  LDSM.16.M88.4 R12, [R202+0x8000] ;  /* 0x00800000ca0c783b */ /* 0x000e6a0000000200 */
[C---:B------:R-:W-:Y:S06]  /*1eb0*/  HMMA.16816.F32.BF16 R64, R36.reuse, R76, R64 ;  /* 0x0000004c2440723c */ /* 0x040fec0000041840 */
[C---:B------:R-:W-:Y:S01]  /*1ec0*/  HMMA.16816.F32.BF16 R60, R36.reuse, R78, R60 ;  /* 0x0000004e243c723c */ /* 0x040fe2000004183c */
[----:B------:R-:W-:Y:S05]  /*1ed0*/  LDSM.16.M88.4 R76, [R200+0x8000] ;  /* 0x00800000c84c783b */ /* 0x000fea0000000200 */
[C---:B--2---:R-:W-:Y:S06]  /*1ee0*/  HMMA.16816.F32.BF16 R56, R36.reuse, R40, R56 ;  /* 0x000000282438723c */ /* 0x044fec0000041838 */
[----:B------:R-:W-:Y:S01]  /*1ef0*/  HMMA.16816.F32.BF16 R52, R36, R42, R52 ;  /* 0x0000002a2434723c */ /* 0x000fe20000041834 */
[----:B------:R-:W2:Y:S04]  /*1f00*/  LDSM.16.M88.4 R40, [R201+0x10800] ;  /* 0x01080000c928783b */ /* 0x000ea80000000200 */
[----:B------:R-:W5:Y:S01]  /*1f10*/  LDSM.16.M88.4 R36, [R201+0x11000] ;  /* 0x01100000c924783b */ /* 0x000f620000000200 */
[C---:B----4-:R-:W-:Y:S06]  /*1f20*/  HMMA.16816.F32.BF16 R28, R48.reuse, R32, R28 ;  /* 0x00000020301c723c */ /* 0x050fec000004181c */
[C---:B------:R-:W-:Y:S01]  /*1f30*/  HMMA.16816.F32.BF16 R24, R48.reuse, R34, R24 ;  /* 0x000000223018723c */ /* 0x040fe20000041818 */
[----:B------:R-:W4:Y:S05]  /*1f40*/  LDSM.16.M88.4 R32, [R201+0x11800] ;  /* 0x01180000c920783b */ /* 0x000f2a0000000200 */
[C---:B---3--:R-:W-:Y:S06]  /*1f50*/  HMMA.16816.F32.BF16 R20, R48.reuse, R8, R20 ;  /* 0x000000083014723c */ /* 0x048fec0000041814 */
[C---:B------:R-:W-:Y:S01]  /*1f60*/  HMMA.16816.F32.BF16 R16, R48.reuse, R10, R16 ;  /* 0x0000000a3010723c */ /* 0x040fe20000041810 */
[----:B------:R-:W3:Y:S05]  /*1f70*/  LDSM.16.M88.4 R8, [R199+0x4000] ;  /* 0x00400000c708783b */ /* 0x000eea0000000200 */
[C---:B------:R-:W-:Y:S06]  /*1f80*/  HMMA.16816.F32.BF16 R64, R48.reuse, R72, R64 ;  /* 0x000000483040723c */ /* 0x040fec0000041840 */
[C---:B------:R-:W-:Y:S01]  /*1f90*/  HMMA.16816.F32.BF16 R60, R48.reuse, R74, R60 ;  /* 0x0000004a303c723c */ /* 0x040fe2000004183c */
[----:B------:R-:W3:Y:S05]  /*1fa0*/  LDSM.16.M88.4 R72, [R199+0x5000] ;  /* 0x00500000c748783b */ /* 0x000eea0000000200 */
[C---:B------:R-:W-:Y:S06]  /*1fb0*/  HMMA.16816.F32.BF16 R56, R48.reuse, R68, R56 ;  /* 0x000000443038723c */ /* 0x040fec0000041838 */
[----:B------:R-:W-:Y:S01]  /*1fc0*/  HMMA.16816.F32.BF16 R52, R48, R70, R52 ;  /* 0x000000463034723c */ /* 0x000fe20000041834 */
[----:B------:R-:W3:Y:S04]  /*1fd0*/  LDSM.16.M88.4 R68, [R199+0x5800] ;  /* 0x00580000c744783b */ /* 0x000ee80000000200 */
[----:B------:R-:W-:Y:S01]  /*1fe0*/  LDSM.16.M88.4 R48, [R198+0x8000] ;  /* 0x00800000c630783b */ /* 0x000fe20000000200 */
[C---:B-1----:R-:W-:Y:S06]  /*1ff0*/  HMMA.16816.F32.BF16 R28, R12.reuse, R44, R28 ;  /* 0x0000002c0c1c723c */ /* 0x042fec000004181c */
[C---:B------:R-:W-:Y:S01]  /*2000*/  HMMA.16816.F32.BF16 R24, R12.reuse, R46, R24 ;  /* 0x0000002e0c18723c */ /* 0x040fe20000041818 */
[----:B------:R-:W1:Y:S05]  /*2010*/  LDSM.16.M88.4 R44, [R195+0x10000] ;  /* 0x01000000c32c783b */ /* 0x000e6a0000000200 */
[C---:B--2---:R-:W-:Y:S06]  /*2020*/  HMMA.16816.F32.BF16 R20, R12.reuse, R40, R20 ;  /* 0x000000280c14723c */ /* 0x044fec0000041814 */
[C---:B-----5:R-:W-:Y:S06]  /*2030*/  HMMA.16816.F32.BF16 R64, R12.reuse, R36, R64 ;  /* 0x000000240c40723c */ /* 0x060fec0000041840 */
[C---:B------:R-:W-:Y:S01]  /*2040*/  HMMA.16816.F32.BF16 R60, R12.reuse, R38, R60 ;  /* 0x000000260c3c723c */ /* 0x040fe2000004183c */
[----:B------:R-:W-:Y:S05]  /*2050*/  LDSM.16.M88.4 R36, [R195+0x11000] ;  /* 0x01100000c324783b */ /* 0x000fea0000000200 */
[C---:B------:R-:W-:Y:S01]  /*2060*/  HMMA.16816.F32.BF16 R16, R12.reuse, R42, R16 ;  /* 0x0000002a0c10723c */ /* 0x040fe20000041810 */
[----:B------:R-:W2:Y:S05]  /*2070*/  LDSM.16.M88.4 R40, [R195+0x10800] ;  /* 0x01080000c328783b */ /* 0x000eaa0000000200 */
[----:B----4-:R-:W-:Y:S06]  /*2080*/  HMMA.16816.F32.BF16 R56, R12, R32, R56 ;  /* 0x000000200c38723c */ /* 0x010fec0000041838 */
[C---:B---3--:R-:W-:Y:S06]  /*2090*/  HMMA.16816.F32.BF16 R28, R76.reuse, R8, R28 ;  /* 0x000000084c1c723c */ /* 0x048fec000004181c */
[----:B------:R-:W-:Y:S01]  /*20a0*/  HMMA.16816.F32.BF16 R24, R76, R10, R24 ;  /* 0x0000000a4c18723c */ /* 0x000fe20000041818 */
[----:B------:R-:W-:Y:S05]  /*20b0*/  LDSM.16.M88.4 R8, [R188+0x4000] ;  /* 0x00400000bc08783b */ /* 0x000fea0000000200 */
[----:B------:R-:W-:Y:S01]  /*20c0*/  HMMA.16816.F32.BF16 R52, R12, R34, R52 ;  /* 0x000000220c34723c */ /* 0x000fe20000041834 */
[----:B------:R-:W3:Y:S04]  /*20d0*/  LDSM.16.M88.4 R12, [R197+0x8000] ;  /* 0x00800000c50c783b */ /* 0x000ee80000000200 */
[----:B------:R-:W-:Y:S01]  /*20e0*/  LDSM.16.M88.4 R32, [R195+0x11800] ;  /* 0x01180000c320783b */ /* 0x000fe20000000200 */
[C---:B------:R-:W-:Y:S06]  /*20f0*/  HMMA.16816.F32.BF16 R20, R76.reuse, R80, R20 ;  /* 0x000000504c14723c */ /* 0x040fec0000041814 */
[C---:B------:R-:W-:Y:S06]  /*2100*/  HMMA.16816.F32.BF16 R64, R76.reuse, R72, R64 ;  /* 0x000000484c40723c */ /* 0x040fec0000041840 */
[C---:B------:R-:W-:Y:S06]  /*2110*/  HMMA.16816.F32.BF16 R60, R76.reuse, R74, R60 ;  /* 0x0000004a4c3c723c */ /* 0x040fec000004183c */
[C---:B------:R-:W-:Y:S01]  /*2120*/  HMMA.16816.F32.BF16 R72, R76.reuse, R68, R56 ;  /* 0x000000444c48723c */ /* 0x040fe20000041838 */
[----:B------:R-:W4:Y:S05]  /*2130*/  LDSM.16.M88.4 R56, [R188+0x4800] ;  /* 0x00480000bc38783b */ /* 0x000f2a0000000200 */
[----:B------:R-:W-:Y:S06]  /*2140*/  HMMA.16816.F32.BF16 R16, R76, R82, R16 ;  /* 0x000000524c10723c */ /* 0x000fec0000041810 */
[C---:B-1----:R-:W-:Y:S06]  /*2150*/  HMMA.16816.F32.BF16 R28, R48.reuse, R44, R28 ;  /* 0x0000002c301c723c */ /* 0x042fec000004181c */
[C---:B------:R-:W-:Y:S06]  /*2160*/  HMMA.16816.F32.BF16 R24, R48.reuse, R46, R24 ;  /* 0x0000002e3018723c */ /* 0x040fec0000041818 */
[C---:B--2---:R-:W-:Y:S06]  /*2170*/  HMMA.16816.F32.BF16 R20, R48.reuse, R40, R20 ;  /* 0x000000283014723c */ /* 0x044fec0000041814 */
[----:B------:R-:W-:Y:S01]  /*2180*/  HMMA.16816.F32.BF16 R64, R48, R36, R64 ;  /* 0x000000243040723c */ /* 0x000fe20000041840 */
[----:B------:R-:W-:-:S05]  /*2190*/  VIADD R41, R87, 0x11 ;  /* 0x0000001157297836 */ /* 0x000fca0000000000 */
[----:B------:R-:W-:Y:S01]  /*21a0*/  HMMA.16816.F32.BF16 R60, R48, R38, R60 ;  /* 0x00000026303c723c */ /* 0x000fe2000004183c */
[----:B------:R-:W1:Y:S01]  /*21b0*/  LDSM.16.M88.4 R36, [R188+0x5000] ;  /* 0x00500000bc24783b */ /* 0x000e620000000200 */
[----:B------:R-:W-:Y:S01]  /*21c0*/  ISETP.GE.AND P6, PT, R41, R84, PT ;  /* 0x000000542900720c */ /* 0x000fe20003fc6270 */
[----:B------:R-:W-:-:S03]  /*21d0*/  VIADD R41, R87, 0x20 ;  /* 0x0000002057297836 */ /* 0x000fc60000000000 */
[----:B------:R-:W-:Y:S06]  /*21e0*/  HMMA.16816.F32.BF16 R16, R48, R42, R16 ;  /* 0x0000002a3010723c */ /* 0x000fec0000041810 */
[----:B------:R-:W-:Y:S01]  /*21f0*/  HMMA.16816.F32.BF16 R52, R76, R70, R52 ;  /* 0x000000464c34723c */ /* 0x000fe20000041834 */
[----:B------:R-:W-:-:S05]  /*2200*/  VIADD R43, R87, 0x19 ;  /* 0x00000019572b7836 */ /* 0x000fca0000000000 */
[C---:B---3--:R-:W-:Y:S06]  /*2210*/  HMMA.16816.F32.BF16 R28, R12.reuse, R8, R28 ;  /* 0x000000080c1c723c */ /* 0x048fec000004181c */
[----:B------:R-:W-:Y:S01]  /*2220*/  HMMA.16816.F32.BF16 R24, R12, R10, R24 ;  /* 0x0000000a0c18723c */ /* 0x000fe20000041818 */
[----:B------:R-:W-:-:S05]  /*2230*/  VIADD R9, R87, 0x9 ;  /* 0x0000000957097836 */ /* 0x000fca0000000000 */
[----:B------:R-:W-:Y:S01]  /*2240*/  ISETP.GE.AND P2, PT, R9, R84, PT ;  /* 0x000000540900720c */ /* 0x000fe20003f46270 */
[C---:B------:R-:W-:Y:S01]  /*2250*/  VIADD R11, R87.reuse, 0x8 ;  /* 0x00000008570b7836 */ /* 0x040fe20000000000 */
[----:B----4-:R-:W-:Y:S01]  /*2260*/  HMMA.16816.F32.BF16 R20, R12, R56, R20 ;  /* 0x000000380c14723c */ /* 0x010fe20000041814 */
[----:B------:R-:W-:-:S03]  /*2270*/  VIADD R9, R87, 0x10 ;  /* 0x0000001057097836 */ /* 0x000fc60000000000 */
[-C--:B------:R-:W-:Y:S02]  /*2280*/  ISETP.GE.AND P0, PT, R11, R84.reuse, PT ;  /* 0x000000540b00720c */ /* 0x080fe40003f06270 */
[----:B------:R-:W-:Y:S01]  /*2290*/  ISETP.GE.AND P1, PT, R9, R84, PT ;  /* 0x000000540900720c */ /* 0x000fe20003f26270 */
[----:B------:R-:W-:Y:S01]  /*22a0*/  HMMA.16816.F32.BF16 R72, R48, R32, R72 ;  /* 0x000000203048723c */ /* 0x000fe20000041848 */
[----:B------:R-:W2:Y:S01]  /*22b0*/  LDSM.16.M88.4 R8, [R188+0x5800] ;  /* 0x00580000bc08783b */ /* 0x000ea20000000200 */
[----:B------:R-:W-:-:S04]  /*22c0*/  DEPBAR.LE SB0, 0x0 ;  /* 0x000080000000791a */ /* 0x000fc80000000000 */
[----:B------:R-:W-:Y:S01]  /*22d0*/  HMMA.16816.F32.BF16 R16, R12, R58, R16 ;  /* 0x0000003a0c10723c */ /* 0x000fe20000041810 */
[----:B------:R-:W-:Y:S01]  /*22e0*/  VIADD R33, R87, 0x1 ;  /* 0x0000000157217836 */ /* 0x000fe20000000000 */
[----:B------:R-:W-:Y:S02]  /*22f0*/  FSEL R28, R28, -INF , !P4 ;  /* 0xff8000001c1c7808 */ /* 0x000fe40006000000 */
[----:B------:R-:W-:Y:S01]  /*2300*/  FSEL R27, R27, -INF , !P2 ;  /* 0xff8000001b1b7808 */ /* 0x000fe20005000000 */
[----:B------:R-:W-:Y:S01]  /*2310*/  BAR.SYNC.DEFER_BLOCKING 0x0 ;  /* 0x0000000000007b1d */ /* 0x000fe20000010000 */
[----:B------:R-:W-:Y:S01]  /*2320*/  ISETP.GE.AND P3, PT, R33, R84, PT ;  /* 0x000000542100720c */ /* 0x000fe20003f66270 */
[----:B------:R-:W-:Y:S01]  /*2330*/  VIADD R33, R87, 0x18 ;  /* 0x0000001857217836 */ /* 0x000fe20000000000 */
[----:B------:R-:W-:Y:S01]  /*2340*/  HMMA.16816.F32.BF16 R52, R48, R34, R52 ;  /* 0x000000223034723c */ /* 0x000fe20000041834 */
[----:B------:R-:W-:Y:S02]  /*2350*/  FSEL R24, R24, -INF , !P0 ;  /* 0xff80000018187808 */ /* 0x000fe40004000000 */
[----:B------:R-:W-:-:S02]  /*2360*/  FSEL R23, R23, -INF , !P6 ;  /* 0xff80000017177808 */ /* 0x000fc40007000000 */
[-C--:B------:R-:W-:Y:S01]  /*2370*/  ISETP.GE.AND P5, PT, R33, R84.reuse, PT ;  /* 0x000000542100720c */ /* 0x080fe20003fa6270 */
[C---:B-1----:R-:W-:Y:S01]  /*2380*/  HMMA.16816.F32.BF16 R64, R12.reuse, R36, R64 ;  /* 0x000000240c40723c */ /* 0x042fe20000041840 */
[----:B------:R-:W-:Y:S01]  /*2390*/  VIADD R35, R87, 0x28 ;  /* 0x0000002857237836 */ /* 0x000fe20000000000 */
[----:B------:R-:W-:Y:S02]  /*23a0*/  FSEL R33, R30, -INF , !P4 ;  /* 0xff8000001e217808 */ /* 0x000fe40006000000 */
[----:B------:R-:W-:Y:S02]  /*23b0*/  FSEL R30, R29, -INF , !P3 ;  /* 0xff8000001d1e7808 */ /* 0x000fe40005800000 */
[----:B------:R-:W-:Y:S01]  /*23c0*/  FSEL R29, R26, -INF , !P0 ;  /* 0xff8000001a1d7808 */ /* 0x000fe20004000000 */
[----:B------:R-:W-:Y:S01]  /*23d0*/  HMMA.16816.F32.BF16 R60, R12, R38, R60 ;  /* 0x000000260c3c723c */ /* 0x000fe2000004183c */
[----:B------:R-:W-:Y:S02]  /*23e0*/  FSEL R26, R25, -INF , !P2 ;  /* 0xff800000191a7808 */ /* 0x000fe40005000000 */
[----:B------:R-:W-:Y:S01]  /*23f0*/  ISETP.GE.AND P2, PT, R35, R84, PT ;  /* 0x000000542300720c */ /* 0x000fe20003f46270 */
[----:B------:R-:W-:Y:S01]  /*2400*/  VIADD R35, R87, 0x29 ;  /* 0x0000002957237836 */ /* 0x000fe20000000000 */
[----:B------:R-:W-:-:S02]  /*2410*/  FSEL R25, R22, -INF , !P1 ;  /* 0xff80000016197808 */ /* 0x000fc40004800000 */
[----:B------:R-:W-:Y:S02]  /*2420*/  FSEL R22, R20, -INF , !P1 ;  /* 0xff80000014167808 */ /* 0x000fe40004800000 */
[----:B------:R-:W-:Y:S01]  /*2430*/  ISETP.GE.AND P1, PT, R35, R84, PT ;  /* 0x000000542300720c */ /* 0x000fe20003f26270 */
[----:B------:R-:W-:Y:S01]  /*2440*/  VIADD R35, R87, 0x30 ;  /* 0x0000003057237836 */ /* 0x000fe20000000000 */
[----:B------:R-:W-:Y:S02]  /*2450*/  FMNMX.FTZ R37, R28, R30, !PT ;  /* 0x0000001e1c257209 */ /* 0x000fe40007810000 */
[----:B------:R-:W-:Y:S01]  /*2460*/  FSEL R20, R21, -INF , !P6 ;  /* 0xff80000015147808 */ /* 0x000fe20007000000 */
[C---:B--2---:R-:W-:Y:S01]  /*2470*/  HMMA.16816.F32.BF16 R72, R12.reuse, R8, R72 ;  /* 0x000000080c48723c */ /* 0x044fe20000041848 */
[----:B------:R-:W-:Y:S02]  /*2480*/  FMNMX.FTZ R21, R24, R37, !PT ;  /* 0x0000002518157209 */ /* 0x000fe40007810000 */
[----:B------:R-:W-:Y:S01]  /*2490*/  ISETP.GE.AND P6, PT, R35, R84, PT ;  /* 0x000000542300720c */ /* 0x000fe20003fc6270 */
[----:B------:R-:W-:Y:S01]  /*24a0*/  VIADD R35, R87, 0x31 ;  /* 0x0000003157237836 */ /* 0x000fe20000000000 */
[----:B------:R-:W-:Y:S01]  /*24b0*/  FMNMX.FTZ R37, R26, R21, !PT ;  /* 0x000000151a257209 */ /* 0x000fe20007810000 */
[----:B------:R-:W-:Y:S01]  /*24c0*/  HMMA.16816.F32.BF16 R52, R12, R10, R52 ;  /* 0x0000000a0c34723c */ /* 0x000fe20000041834 */
[----:B------:R-:W-:-:S02]  /*24d0*/  FSEL R21, R18, -INF , !P5 ;  /* 0xff80000012157808 */ /* 0x000fc40006800000 */
[----:B------:R-:W-:Y:S02]  /*24e0*/  FSEL R16, R16, -INF , !P5 ;  /* 0xff80000010107808 */ /* 0x000fe40006800000 */
[-C--:B------:R-:W-:Y:S02]  /*24f0*/  ISETP.GE.AND P5, PT, R35, R84.reuse, PT ;  /* 0x000000542300720c */ /* 0x080fe40003fa6270 */
[----:B------:R-:W-:Y:S01]  /*2500*/  FMNMX.FTZ R35, R22, R37, !PT ;  /* 0x0000002516237209 */ /* 0x000fe20007810000 */
[----:B------:R-:W-:Y:S01]  /*2510*/  VIADD R37, R87, 0x38 ;  /* 0x0000003857257836 */ /* 0x000fe20000000000 */
[----:B------:R-:W-:Y:S02]  /*2520*/  ISETP.GE.AND P4, PT, R43, R84, PT ;  /* 0x000000542b00720c */ /* 0x000fe40003f86270 */
[----:B------:R-:W-:Y:S02]  /*2530*/  FMNMX.FTZ R35, R20, R35, !PT ;  /* 0x0000002314237209 */ /* 0x000fe40007810000 */
[----:B------:R-:W-:-:S02]  /*2540*/  FSEL R31, R31, -INF , !P3 ;  /* 0xff8000001f1f7808 */ /* 0x000fc40005800000 */
[-C--:B------:R-:W-:Y:S01]  /*2550*/  ISETP.GE.AND P3, PT, R41, R84.reuse, PT ;  /* 0x000000542900720c */ /* 0x080fe20003f66270 */
[----:B------:R-:W-:Y:S01]  /*2560*/  VIADD R41, R87, 0x21 ;  /* 0x0000002157297836 */ /* 0x000fe20000000000 */
[----:B------:R-:W-:Y:S01]  /*2570*/  FSEL R0, R17, -INF , !P4 ;  /* 0xff80000011007808 */ /* 0x000fe20006000000 */
[----:B------:R-:W-:Y:S01]  /*2580*/  VIADD R87, R87, 0x39 ;  /* 0x0000003957577836 */ /* 0x000fe20000000000 */
[----:B------:R-:W-:Y:S02]  /*2590*/  FMNMX.FTZ R11, R16, R35, !PT ;  /* 0x00000023100b7209 */ /* 0x000fe40007810000 */
[----:B------:R-:W-:Y:S02]  /*25a0*/  FMNMX.FTZ R8, R33, R31, !PT ;  /* 0x0000001f21087209 */ /* 0x000fe40007810000 */
[----:B------:R-:W-:Y:S02]  /*25b0*/  ISETP.GE.AND P0, PT, R41, R84, PT ;  /* 0x000000542900720c */ /* 0x000fe40003f06270 */
[----:B------:R-:W-:-:S02]  /*25c0*/  FSEL R158, R64, -INF , !P3 ;  /* 0xff800000409e7808 */ /* 0x000fc40005800000 */
[----:B------:R-:W-:Y:S02]  /*25d0*/  FMNMX.FTZ R11, R0, R11, !PT ;  /* 0x0000000b000b7209 */ /* 0x000fe40007810000 */
[----:B------:R-:W-:Y:S02]  /*25e0*/  FMNMX.FTZ R8, R29, R8, !PT ;  /* 0x000000081d087209 */ /* 0x000fe40007810000 */
[----:B------:R-:W-:Y:S02]  /*25f0*/  FSEL R160, R65, -INF , !P0 ;  /* 0xff80000041a07808 */ /* 0x000fe40004000000 */
[----:B------:R-:W-:Y:S02]  /*2600*/  FMNMX.FTZ R11, R158, R11, !PT ;  /* 0x0000000b9e0b7209 */ /* 0x000fe40007810000 */
[----:B------:R-:W-:Y:S02]  /*2610*/  FMNMX.FTZ R8, R27, R8, !PT ;  /* 0x000000081b087209 */ /* 0x000fe40007810000 */
[----:B------:R-:W-:-:S02]  /*2620*/  FSEL R142, R60, -INF , !P2 ;  /* 0xff8000003c8e7808 */ /* 0x000fc40005000000 */
[----:B------:R-:W-:Y:S02]  /*2630*/  FMNMX.FTZ R11, R160, R11, !PT ;  /* 0x0000000ba00b7209 */ /* 0x000fe40007810000 */
[----:B------:R-:W-:Y:S02]  /*2640*/  FMNMX.FTZ R8, R25, R8, !PT ;  /* 0x0000000819087209 */ /* 0x000fe40007810000 */
[----:B------:R-:W-:Y:S02]  /*2650*/  FSEL R140, R61, -INF , !P1 ;  /* 0xff8000003d8c7808 */ /* 0x000fe40004800000 */
[----:B------:R-:W-:Y:S02]  /*2660*/  FMNMX.FTZ R11, R142, R11, !PT ;  /* 0x0000000b8e0b7209 */ /* 0x000fe40007810000 */
[----:B------:R-:W-:Y:S02]  /*2670*/  FMNMX.FTZ R8, R23, R8, !PT ;  /* 0x0000000817087209 */ /* 0x000fe40007810000 */
[----:B------:R-:W-:-:S02]  /*2680*/  FSEL R163, R67, -INF , !P0 ;  /* 0xff80000043a37808 */ /* 0x000fc40004000000 */
[----:B------:R-:W-:Y:S02]  /*2690*/  FSEL R174, R72, -INF , !P6 ;  /* 0xff80000048ae7808 */ /* 0x000fe40007000000 */
[----:B------:R-:W-:Y:S02]  /*26a0*/  FMNMX.FTZ R11, R140, R11, !PT ;  /* 0x0000000b8c0b7209 */ /* 0x000fe40007810000 */
[----:B------:R-:W-:Y:S02]  /*26b0*/  ISETP.GE.AND P0, PT, R84, 0x41, PT ;  /* 0x000000415400780c */ /* 0x000fe40003f06270 */
[----:B------:R-:W-:Y:S02]  /*26c0*/  FSEL R9, R19, -INF , !P4 ;  /* 0xff80000013097808 */ /* 0x000fe40006000000 */
[----:B------:R-:W-:Y:S02]  /*26d0*/  FMNMX.FTZ R8, R21, R8, !PT ;  /* 0x0000000815087209 */ /* 0x000fe40007810000 */
[----:B------:R-:W-:-:S02]  /*26e0*/  ISETP.GE.AND P4, PT, R37, R84, PT ;  /* 0x000000542500720c */ /* 0x000fc40003f86270 */
[----:B------:R-:W-:Y:S02]  /*26f0*/  FSEL R172, R73, -INF , !P5 ;  /* 0xff80000049ac7808 */ /* 0x000fe40006800000 */
[----:B------:R-:W-:Y:S02]  /*2700*/  FMNMX.FTZ R11, R174, R11, !PT ;  /* 0x0000000bae0b7209 */ /* 0x000fe40007810000 */
[----:B------:R-:W-:Y:S02]  /*2710*/  FSEL R179, R66, -INF , !P3 ;  /* 0xff80000042b37808 */ /* 0x000fe40005800000 */
        /* <DEDUP_REMOVED lines=10> */
[----:B------:R-:W-:Y:S01]  /*27c0*/  FMNMX.FTZ R8, R168, R11, !PT ;  /* 0x0000000ba8087209 */ /* 0x000fe20007810000 */
[----:B------:R-:W-:Y:S06]  /*27d0*/  @!P0 BRA `(.L_x_5) ;  /* 0x0000000000548947 */ /* 0x000fec0003800000 */
[----:B------:R-:W-:Y:S01]  /*27e0*/  LEA.HI.SX32 R13, R2, 0xfffffffe, 0x1a ;  /* 0xfffffffe020d7811 */ /* 0x000fe200078fd2ff */
[----:B------:R-:W-:-:S03]  /*27f0*/  ULDC.64 UR6, c[0x0][0x218] ;  /* 0x0000860000067ab9 */ /* 0x000fc60000000a00 */
[----:B------:R-:W-:Y:S01]  /*2800*/  SHF.R.S32.HI R10, RZ, 0x1f, R13 ;  /* 0x0000001fff0a7819 */ /* 0x000fe2000001140d */
[----:B------:R-:W-:Y:S02]  /*2810*/  IMAD R11, R205, R13, RZ ;  /* 0x0000000dcd0b7224 */ /* 0x000fe400078e02ff */
[----:B------:R-:W-:-:S04]  /*2820*/  IMAD.WIDE.U32 R14, R13, R206, R216 ;  /* 0x000000ce0d0e7225 */ /* 0x000fc800078e00d8 */
[----:B------:R-:W-:Y:S01]  /*2830*/  IMAD R10, R10, R206, R11 ;  /* 0x000000ce0a0a7224 */ /* 0x000fe200078e020b */
[----:B------:R-:W-:-:S03]  /*2840*/  LEA R18, P2, R14, UR6, 0x1 ;  /* 0x000000060e127c11 */ /* 0x000fc6000f8408ff */
[----:B------:R-:W-:Y:S01]  /*2850*/  IMAD.IADD R10, R15, 0x1, R10 ;  /* 0x000000010f0a7824 */ /* 0x000fe200078e020a */
[----:B------:R-:W-:-:S04]  /*2860*/  LEA R34, P1, R6, R18, 0x1 ;  /* 0x0000001206227211 */ /* 0x000fc800078208ff */
[----:B------:R-:W-:-:S04]  /*2870*/  LEA.HI.X R19, R14, UR7, R10, 0x1, P2 ;  /* 0x000000070e137c11 */ /* 0x000fc800090f0c0a */
[----:B------:R-:W-:Y:S01]  /*2880*/  LEA.HI.X R35, R6, R19, R3, 0x1, P1 ;  /* 0x0000001306237211 */ /* 0x000fe200008f0c03 */
[----:B------:R-:W-:Y:S01]  /*2890*/  @!PT LDS RZ, [RZ] ;  /* 0x00000000fffff984 */ /* 0x000fe20000000800 */
[----:B------:R-:W-:Y:S01]  /*28a0*/  @!PT LDS RZ, [RZ] ;  /* 0x00000000fffff984 */ /* 0x000fe20000000800 */
[----:B------:R-:W-:Y:S01]  /*28b0*/  @!PT LDS RZ, [RZ] ;  /* 0x00000000fffff984 */ /* 0x000fe20000000800 */
[----:B------:R1:W-:Y:S04]  /*28c0*/  LDGSTS.E.BYPASS.LTC128B.128 [R209+0xc000], desc[UR14][R18.64] ;  /* 0x0c00000012d17fae */ /* 0x0003e8000b901d4e */
[----:B------:R1:W-:Y:S04]  /*28d0*/  LDGSTS.E.BYPASS.LTC128B.128 [R209+0xe000], desc[UR14][R18.64+0x80] ;  /* 0x0e00008012d17fae */ /* 0x0003e8000b901d4e */
[----:B------:R1:W-:Y:S04]  /*28e0*/  LDGSTS.E.BYPASS.LTC128B.128 [R209+0x10000], desc[UR14][R18.64+0x100] ;  /* 0x1000010012d17fae */ /* 0x0003e8000b901d4e */
[----:B------:R1:W-:Y:S04]  /*28f0*/  LDGSTS.E.BYPASS.LTC128B.128 [R209+0xd000], desc[UR14][R34.64] ;  /* 0x0d00000022d17fae */ /* 0x0003e8000b901d4e */
[----:B------:R1:W-:Y:S04]  /*2900*/  LDGSTS.E.BYPASS.LTC128B.128 [R209+0xf000], desc[UR14][R34.64+0x80] ;  /* 0x0f00008022d17fae */ /* 0x0003e8000b901d4e */
[----:B------:R1:W-:Y:S04]  /*2910*/  LDGSTS.E.BYPASS.LTC128B.128 [R209+0x11000], desc[UR14][R34.64+0x100] ;  /* 0x1100010022d17fae */ /* 0x0003e8000b901d4e */
[----:B------:R-:W0:Y:S02]  /*2920*/  LDGDEPBAR ;  /* 0x00000000000079af */ /* 0x000e240000000000 */
.L_x_5:
[----:B------:R-:W-:Y:S01]  /*2930*/  FMNMX.FTZ R6, R177, R12, !PT ;  /* 0x0000000cb1067209 */ /* 0x000fe20007810000 */
[----:B------:R-:W2:Y:S01]  /*2940*/  SHFL.BFLY PT, R3, R8, 0x2, 0x1f ;  /* 0x0c401f0008037f89 */ /* 0x000ea200000e0000 */
[----:B------:R-:W-:Y:S01]  /*2950*/  FSEL R173, R74, -INF , !P6 ;  /* 0xff8000004aad7808 */ /* 0x000fe20007000000 */
[----:B------:R-:W-:Y:S01]  /*2960*/  ULDC UR5, c[0x0][0x2ec] ;  /* 0x0000bb0000057ab9 */ /* 0x000fe20000000800 */
[----:B------:R-:W-:Y:S02]  /*2970*/  FMNMX.FTZ R6, R169, R6, !PT ;  /* 0x00000006a9067209 */ /* 0x000fe40007810000 */
[----:B------:R-:W-:Y:S02]  /*2980*/  FSEL R171, R75, -INF , !P5 ;  /* 0xff8000004bab7808 */ /* 0x000fe40006800000 */
[----:B------:R-:W-:Y:S02]  /*2990*/  FMNMX.FTZ R6, R173, R6, !PT ;  /* 0x00000006ad067209 */ /* 0x000fe40007810000 */
[----:B------:R-:W-:-:S02]  /*29a0*/  FSEL R167, R54, -INF , !P4 ;  /* 0xff80000036a77808 */ /* 0x000fc40006000000 */
[----:B------:R-:W-:Y:S02]  /*29b0*/  FMNMX.FTZ R6, R171, R6, !PT ;  /* 0x00000006ab067209 */ /* 0x000fe40007810000 */
[----:B------:R-:W-:Y:S02]  /*29c0*/  FSEL R165, R55, -INF , !P3 ;  /* 0xff80000037a57808 */ /* 0x000fe40005800000 */
[----:B------:R-:W-:Y:S02]  /*29d0*/  FMNMX.FTZ R6, R167, R6, !PT ;  /* 0x00000006a7067209 */ /* 0x000fe40007810000 */
[----:B------:R-:W-:Y:S02]  /*29e0*/  IADD3 R196, R85, R4, RZ ;  /* 0x0000000455c47210 */ /* 0x000fe40007ffe0ff */
[----:B------:R-:W-:Y:S02]  /*29f0*/  FMNMX.FTZ R10, R165, R6, !PT ;  /* 0x00000006a50a7209 */ /* 0x000fe40007810000 */
[----:B------:R-:W-:-:S02]  /*2a00*/  LEA R196, R196, UR4, 0x1 ;  /* 0x00000004c4c47c11 */ /* 0x000fc4000f8e08ff */
[----:B------:R-:W-:Y:S02]  /*2a10*/  IADD3 R191, R199, 0x800, RZ ;  /* 0x00000800c7bf7810 */ /* 0x000fe40007ffe0ff */
[----:B--2---:R-:W-:Y:S01]  /*2a20*/  FMNMX.FTZ R11, R8, R3, !PT ;  /* 0x00000003080b7209 */ /* 0x004fe20007810000 */
[----:B------:R-:W-:Y:S01]  /*2a30*/  LDSM.16.MT88.4 R124, [R196+0x12000] ;  /* 0x01200000c47c783b */ /* 0x000fe20000004200 */
[-C--:B------:R-:W-:Y:S02]  /*2a40*/  LEA R194, R7, R196.reuse, 0x1 ;  /* 0x000000c407c27211 */ /* 0x080fe400078e08ff */
[C---:B------:R-:W-:Y:S01]  /*2a50*/  LEA R193, R5.reuse, R196, 0x1 ;  /* 0x000000c405c17211 */ /* 0x040fe200078e08ff */
[----:B------:R-:W2:Y:S01]  /*2a60*/  SHFL.BFLY PT, R3, R10, 0x2, 0x1f ;  /* 0x0c401f000a037f89 */ /* 0x000ea200000e0000 */
[----:B------:R-:W-:Y:S02]  /*2a70*/  LEA R192, R5, R194, 0x1 ;  /* 0x000000c205c07211 */ /* 0x000fe400078e08ff */
[C---:B------:R-:W-:Y:S01]  /*2a80*/  IADD3 R190, R199.reuse, 0x1000, RZ ;  /* 0x00001000c7be7810 */ /* 0x040fe20007ffe0ff */
[----:B------:R-:W3:Y:S01]  /*2a90*/  SHFL.BFLY PT, R132, R11, 0x1, 0x1f ;  /* 0x0c201f000b847f89 */ /* 0x000ee200000e0000 */
[----:B------:R-:W-:-:S02]  /*2aa0*/  IADD3 R189, R199, 0x1800, RZ ;  /* 0x00001800c7bd7810 */ /* 0x000fc40007ffe0ff */
[C---:B------:R-:W-:Y:S01]  /*2ab0*/  IADD3 R187, R199.reuse, 0x2000, RZ ;  /* 0x00002000c7bb7810 */ /* 0x040fe20007ffe0ff */
[----:B------:R-:W-:Y:S01]  /*2ac0*/  LDSM.16.MT88.4 R40, [R194+0x12000] ;  /* 0x01200000c228783b */ /* 0x000fe20000004200 */
[C---:B------:R-:W-:Y:S02]  /*2ad0*/  IADD3 R186, R199.reuse, 0x2800, RZ ;  /* 0x00002800c7ba7810 */ /* 0x040fe40007ffe0ff */
[C---:B------:R-:W-:Y:S01]  /*2ae0*/  IADD3 R185, R199.reuse, 0x3000, RZ ;  /* 0x00003000c7b97810 */ /* 0x040fe20007ffe0ff */
[----:B------:R-:W-:Y:S01]  /*2af0*/  LDSM.16.MT88.4 R48, [R193+0x12000] ;  /* 0x01200000c130783b */ /* 0x000fe20000004200 */
[C---:B------:R-:W-:Y:S02]  /*2b00*/  IADD3 R184, R199.reuse, 0x3800, RZ ;  /* 0x00003800c7b87810 */ /* 0x040fe40007ffe0ff */
[C---:B------:R-:W-:Y:S01]  /*2b10*/  IADD3 R183, R199.reuse, 0x4000, RZ ;  /* 0x00004000c7b77810 */ /* 0x040fe20007ffe0ff */
[----:B------:R-:W-:Y:S01]  /*2b20*/  LDSM.16.MT88.4 R56, [R192+0x12000] ;  /* 0x01200000c038783b */ /* 0x000fe20000004200 */
[----:B------:R-:W-:-:S02]  /*2b30*/  IADD3 R182, R199, 0x4800, RZ ;  /* 0x00004800c7b67810 */ /* 0x000fc40007ffe0ff */
[C---:B------:R-:W-:Y:S01]  /*2b40*/  IADD3 R181, R199.reuse, 0x5000, RZ ;  /* 0x00005000c7b57810 */ /* 0x040fe20007ffe0ff */
[----:B------:R-:W-:Y:S01]  /*2b50*/  LDSM.16.MT88.4 R64, [R196+0x14000] ;  /* 0x01400000c440783b */ /* 0x000fe20000004200 */
[----:B------:R-:W-:Y:S02]  /*2b60*/  IADD3 R180, R199, 0x5800, RZ ;  /* 0x00005800c7b47810 */ /* 0x000fe40007ffe0ff */
[----:B--2---:R-:W-:Y:S01]  /*2b70*/  FMNMX.FTZ R6, R10, R3, !PT ;  /* 0x000000030a067209 */ /* 0x004fe20007810000 */
[----:B------:R-:W-:Y:S01]  /*2b80*/  LDSM.16.MT88.4 R72, [R194+0x14000] ;  /* 0x01400000c248783b */ /* 0x000fe20000004200 */
[----:B---3--:R-:W-:-:S03]  /*2b90*/  FMNMX.FTZ R132, R11, R132, !PT ;  /* 0x000000840b847209 */ /* 0x008fc60007810000 */
[----:B------:R-:W2:Y:S01]  /*2ba0*/  SHFL.BFLY PT, R3, R6, 0x1, 0x1f ;  /* 0x0c201f0006037f89 */ /* 0x000ea200000e0000 */
[C---:B------:R-:W-:Y:S01]  /*2bb0*/  FSETP.NEU.FTZ.AND P1, PT, R132.reuse, -INF , PT ;  /* 0xff8000008400780b */ /* 0x040fe20003f3d000 */
[----:B------:R-:W-:Y:S02]  /*2bc0*/  FMUL.FTZ R175, R132, UR5 ;  /* 0x0000000584af7c20 */ /* 0x000fe40008410000 */
[----:B------:R-:W3:Y:S03]  /*2bd0*/  LDSM.16.MT88.4 R80, [R193+0x14000] ;  /* 0x01400000c150783b */ /* 0x000ee60000004200 */
[----:B------:R-:W-:Y:S01]  /*2be0*/  FSEL R175, R175, RZ, P1 ;  /* 0x000000ffafaf7208 */ /* 0x000fe20000800000 */
[----:B------:R-:W4:Y:S04]  /*2bf0*/  LDSM.16.MT88.4 R88, [R192+0x14000] ;  /* 0x01400000c058783b */ /* 0x000f280000004200 */
[----:B------:R-:W5:Y:S01]  /*2c00*/  LDSM.16.MT88.4 R96, [R196+0x16000] ;  /* 0x01600000c460783b */ /* 0x000f620000004200 */
[--C-:B------:R-:W-:Y:S01]  /*2c10*/  FFMA.FTZ R145, R16, UR5, -R175.reuse ;  /* 0x0000000510917c23 */ /* 0x100fe200080108af */
[--C-:B------:R-:W-:Y:S01]  /*2c20*/  FFMA.FTZ R155, R28, UR5, -R175.reuse ;  /* 0x000000051c9b7c23 */ /* 0x100fe200080108af */
[--C-:B------:R-:W-:Y:S01]  /*2c30*/  FFMA.FTZ R154, R30, UR5, -R175.reuse ;  /* 0x000000051e9a7c23 */ /* 0x100fe200080108af */
[----:B------:R-:W5:Y:S01]  /*2c40*/  LDSM.16.MT88.4 R104, [R194+0x16000] ;  /* 0x01600000c268783b */ /* 0x000f620000004200 */
[--C-:B------:R-:W-:Y:S01]  /*2c50*/  FFMA.FTZ R153, R24, UR5, -R175.reuse ;  /* 0x0000000518997c23 */ /* 0x100fe200080108af */
[--C-:B------:R-:W-:Y:S01]  /*2c60*/  FFMA.FTZ R150, R26, UR5, -R175.reuse ;  /* 0x000000051a967c23 */ /* 0x100fe200080108af */
[--C-:B------:R-:W-:Y:S01]  /*2c70*/  FFMA.FTZ R144, R0, UR5, -R175.reuse ;  /* 0x0000000500907c23 */ /* 0x100fe200080108af */
[----:B------:R-:W5:Y:S01]  /*2c80*/  LDSM.16.MT88.4 R108, [R193+0x16000] ;  /* 0x01600000c16c783b */ /* 0x000f620000004200 */
[----:B------:R-:W-:Y:S01]  /*2c90*/  MUFU.EX2 R155, R155 ;  /* 0x0000009b009b7308 */ /* 0x000fe20000000800 */
[----:B--2---:R-:W-:Y:S01]  /*2ca0*/  FMNMX.FTZ R3, R6, R3, !PT ;  /* 0x0000000306037209 */ /* 0x004fe20007810000 */
[--C-:B------:R-:W-:Y:S01]  /*2cb0*/  FFMA.FTZ R148, R22, UR5, -R175.reuse ;  /* 0x0000000516947c23 */ /* 0x100fe200080108af */
[----:B-1----:R-:W1:Y:S01]  /*2cc0*/  LDSM.16.MT88.4 R16, [R192+0x16000] ;  /* 0x01600000c010783b */ /* 0x002e620000004200 */
[--C-:B------:R-:W-:Y:S01]  /*2cd0*/  FFMA.FTZ R147, R20, UR5, -R175.reuse ;  /* 0x0000000514937c23 */ /* 0x100fe200080108af */
[C---:B------:R-:W-:Y:S01]  /*2ce0*/  FSETP.NEU.FTZ.AND P1, PT, R3.reuse, -INF , PT ;  /* 0xff8000000300780b */ /* 0x040fe20003f3d000 */
[----:B------:R-:W-:Y:S01]  /*2cf0*/  FMUL.FTZ R166, R3, UR5 ;  /* 0x0000000503a67c20 */ /* 0x000fe20008410000 */
[----:B------:R-:W2:Y:S01]  /*2d00*/  LDSM.16.MT88.4 R12, [R193+0x12800] ;  /* 0x01280000c10c783b */ /* 0x000ea20000004200 */
[----:B------:R-:W3:Y:S01]  /*2d10*/  MUFU.EX2 R154, R154 ;  /* 0x0000009a009a7308 */ /* 0x000ee20000000800 */
[--C-:B------:R-:W-:Y:S01]  /*2d20*/  FFMA.FTZ R159, R160, UR5, -R175.reuse ;  /* 0x00000005a09f7c23 */ /* 0x100fe200080108af */
[--C-:B------:R-:W-:Y:S01]  /*2d30*/  FFMA.FTZ R158, R158, UR5, -R175.reuse ;  /* 0x000000059e9e7c23 */ /* 0x100fe200080108af */
[----:B------:R-:W-:Y:S01]  /*2d40*/  FSEL R166, R166, RZ, P1 ;  /* 0x000000ffa6a67208 */ /* 0x000fe20000800000 */
[----:B------:R-:W-:Y:S01]  /*2d50*/  LDSM.16.MT88.4 R4, [R193+0x14800] ;  /* 0x01480000c104783b */ /* 0x000fe20000004200 */
[--C-:B------:R-:W-:Y:S01]  /*2d60*/  FFMA.FTZ R160, R142, UR5, -R175.reuse ;  /* 0x000000058ea07c23 */ /* 0x100fe200080108af */
[--C-:B------:R-:W-:Y:S01]  /*2d70*/  FFMA.FTZ R161, R140, UR5, -R175.reuse ;  /* 0x000000058ca17c23 */ /* 0x100fe200080108af */
[--C-:B------:R-:W-:Y:S01]  /*2d80*/  FFMA.FTZ R223, R168, UR5, -R175.reuse ;  /* 0x00000005a8df7c23 */ /* 0x100fe200080108af */
[--C-:B------:R-:W-:Y:S01]  /*2d90*/  FFMA.FTZ R156, R33, UR5, -R166.reuse ;  /* 0x00000005219c7c23 */ /* 0x100fe200080108a6 */
[--C-:B------:R-:W-:Y:S01]  /*2da0*/  FFMA.FTZ R157, R31, UR5, -R166.reuse ;  /* 0x000000051f9d7c23 */ /* 0x100fe200080108a6 */
[--C-:B------:R-:W-:Y:S01]  /*2db0*/  FFMA.FTZ R152, R29, UR5, -R166.reuse ;  /* 0x000000051d987c23 */ /* 0x100fe200080108a6 */
[--C-:B------:R-:W-:Y:S01]  /*2dc0*/  FFMA.FTZ R151, R27, UR5, -R166.reuse ;  /* 0x000000051b977c23 */ /* 0x100fe200080108a6 */
[----:B------:R-:W-:Y:S01]  /*2dd0*/  MUFU.EX2 R153, R153 ;  /* 0x0000009900997308 */ /* 0x000fe20000000800 */
[--C-:B------:R-:W-:Y:S01]  /*2de0*/  FFMA.FTZ R0, R9, UR5, -R166.reuse ;  /* 0x0000000509007c23 */ /* 0x100fe200080108a6 */
[--C-:B------:R-:W-:Y:S01]  /*2df0*/  FFMA.FTZ R149, R25, UR5, -R166.reuse ;  /* 0x0000000519957c23 */ /* 0x100fe200080108a6 */
[----:B------:R-:W2:Y:S01]  /*2e00*/  LDSM.16.MT88.4 R8, [R194+0x14800] ;  /* 0x01480000c208783b */ /* 0x000ea20000004200 */
[--C-:B------:R-:W-:Y:S01]  /*2e10*/  FFMA.FTZ R146, R23, UR5, -R166.reuse ;  /* 0x0000000517927c23 */ /* 0x100fe200080108a6 */
[----:B---3--:R-:W-:Y:S01]  /*2e20*/  F2FP.BF16.F32.PACK_AB R112, R154, R155 ;  /* 0x0000009b9a70723e */ /* 0x008fe200000010ff */
[--C-:B------:R-:W-:Y:S01]  /*2e30*/  FFMA.FTZ R133, R21, UR5, -R166.reuse ;  /* 0x0000000515857c23 */ /* 0x100fe200080108a6 */
[----:B------:R-:W-:Y:S01]  /*2e40*/  LDSM.16.MT88.4 R24, [R192+0x12800] ;  /* 0x01280000c018783b */ /* 0x000fe20000004200 */
[----:B------:R-:W3:Y:S01]  /*2e50*/  MUFU.EX2 R150, R150 ;  /* 0x0000009600967308 */ /* 0x000ee20000000800 */
[--C-:B------:R-:W-:Y:S01]  /*2e60*/  FFMA.FTZ R162, R179, UR5, -R166.reuse ;  /* 0x00000005b3a27c23 */ /* 0x100fe200080108a6 */
[--C-:B------:R-:W-:Y:S01]  /*2e70*/  FFMA.FTZ R163, R163, UR5, -R166.reuse ;  /* 0x00000005a3a37c23 */ /* 0x100fe200080108a6 */
[----:B------:R-:W-:Y:S01]  /*2e80*/  LDSM.16.MT88.4 R20, [R196+0x14800] ;  /* 0x01480000c414783b */ /* 0x000fe20000004200 */
[--C-:B------:R-:W-:Y:S01]  /*2e90*/  FFMA.FTZ R164, R177, UR5, -R166.reuse ;  /* 0x00000005b1a47c23 */ /* 0x100fe200080108a6 */
[--C-:B------:R-:W-:Y:S01]  /*2ea0*/  FFMA.FTZ R169, R169, UR5, -R166.reuse ;  /* 0x00000005a9a97c23 */ /* 0x100fe200080108a6 */
[--C-:B------:R-:W-:Y:S01]  /*2eb0*/  FFMA.FTZ R168, R173, UR5, -R166.reuse ;  /* 0x00000005ada87c23 */ /* 0x100fe200080108a6 */
[----:B------:R-:W-:Y:S01]  /*2ec0*/  LDSM.16.MT88.4 R32, [R196+0x12800] ;  /* 0x01280000c420783b */ /* 0x000fe20000004200 */
[----:B------:R-:W-:Y:S01]  /*2ed0*/  MUFU.EX2 R156, R156 ;  /* 0x0000009c009c7308 */ /* 0x000fe20000000800 */
[--C-:B------:R-:W-:Y:S01]  /*2ee0*/  FFMA.FTZ R171, R171, UR5, -R166.reuse ;  /* 0x00000005abab7c23 */ /* 0x100fe200080108a6 */
[--C-:B------:R-:W-:Y:S01]  /*2ef0*/  FFMA.FTZ R167, R167, UR5, -R166.reuse ;  /* 0x00000005a7a77c23 */ /* 0x100fe200080108a6 */
[----:B------:R-:W-:Y:S01]  /*2f00*/  LDSM.16.MT88.4 R28, [R194+0x12800] ;  /* 0x01280000c21c783b */ /* 0x000fe20000004200 */
[--C-:B------:R-:W-:Y:S01]  /*2f10*/  FFMA.FTZ R174, R174, UR5, -R175.reuse ;  /* 0x00000005aeae7c23 */ /* 0x100fe200080108af */
[--C-:B------:R-:W-:Y:S01]  /*2f20*/  FFMA.FTZ R177, R172, UR5, -R175.reuse ;  /* 0x00000005acb17c23 */ /* 0x100fe200080108af */
[----:B------:R-:W-:Y:S01]  /*2f30*/  FFMA.FTZ R170, R170, UR5, -R175 ;  /* 0x00000005aaaa7c23 */ /* 0x000fe200080108af */
[----:B------:R-:W-:Y:S01]  /*2f40*/  LDSM.16.MT88.4 R140, [R192+0x16800] ;  /* 0x01680000c08c783b */ /* 0x000fe20000004200 */
[----:B------:R-:W4:Y:S01]  /*2f50*/  MUFU.EX2 R157, R157 ;  /* 0x0000009d009d7308 */ /* 0x000f220000000800 */
[----:B---3--:R-:W-:Y:S01]  /*2f60*/  F2FP.BF16.F32.PACK_AB R114, R150, R153 ;  /* 0x000000999672723e */ /* 0x008fe200000010ff */
[----:B------:R-:W-:Y:S01]  /*2f70*/  FFMA.FTZ R166, R165, UR5, -R166 ;  /* 0x00000005a5a67c23 */ /* 0x000fe200080108a6 */
[----:B------:R-:W-:-:S04]  /*2f80*/  FADD.FTZ R154, R155, R154 ;  /* 0x0000009a9b9a7221 */ /* 0x000fc80000010000 */
[----:B------:R-:W-:Y:S01]  /*2f90*/  FADD.FTZ R153, R153, R154 ;  /* 0x0000009a99997221 */ /* 0x000fe20000010000 */
[----:B------:R-:W-:Y:S03]  /*2fa0*/  MUFU.EX2 R152, R152 ;  /* 0x0000009800987308 */ /* 0x000fe60000000800 */
[----:B------:R-:W-:-:S05]  /*2fb0*/  FADD.FTZ R153, R150, R153 ;  /* 0x0000009996997221 */ /* 0x000fca0000010000 */
[----:B------:R-:W3:Y:S01]  /*2fc0*/  MUFU.EX2 R151, R151 ;  /* 0x0000009700977308 */ /* 0x000ee20000000800 */
[----:B----4-:R-:W-:Y:S01]  /*2fd0*/  F2FP.BF16.F32.PACK_AB R113, R157, R156 ;  /* 0x0000009c9d71723e */ /* 0x010fe200000010ff */
[----:B------:R-:W-:-:S06]  /*2fe0*/  FADD.FTZ R157, R156, R157 ;  /* 0x0000009d9c9d7221 */ /* 0x000fcc0000010000 */
[----:B------:R-:W-:Y:S08]  /*2ff0*/  MUFU.EX2 R148, R148 ;  /* 0x0000009400947308 */ /* 0x000ff00000000800 */
[----:B------:R-:W4:Y:S01]  /*3000*/  MUFU.EX2 R147, R147 ;  /* 0x0000009300937308 */ /* 0x000f220000000800 */
[----:B---3--:R-:W-:Y:S01]  /*3010*/  F2FP.BF16.F32.PACK_AB R115, R151, R152 ;  /* 0x000000989773723e */ /* 0x008fe200000010ff */
[----:B------:R-:W-:-:S04]  /*3020*/  FADD.FTZ R152, R152, R157 ;  /* 0x0000009d98987221 */ /* 0x000fc80000010000 */
[----:B------:R-:W-:Y:S02]  /*3030*/  FADD.FTZ R152, R151, R152 ;  /* 0x0000009897987221 */ /* 0x000fe40000010000 */
[C---:B------:R-:W-:Y:S01]  /*3040*/  HMMA.16816.F32.BF16 R128, R112.reuse, R124, RZ ;  /* 0x0000007c7080723c */ /* 0x040fe200000418ff */
[----:B------:R-:W-:Y:S05]  /*3050*/  MUFU.EX2 R145, R145 ;  /* 0x0000009100917308 */ /* 0x000fea0000000800 */
[C---:B------:R-:W-:Y:S03]  /*3060*/  HMMA.16816.F32.BF16 R36, R112.reuse, R40, RZ ;  /* 0x000000287024723c */ /* 0x040fe600000418ff */
[----:B------:R-:W3:Y:S01]  /*3070*/  MUFU.EX2 R144, R144 ;  /* 0x0000009000907308 */ /* 0x000ee20000000800 */
[C---:B----4-:R-:W-:Y:S01]  /*3080*/  F2FP.BF16.F32.PACK_AB R136, R147.reuse, R148 ;  /* 0x000000949388723e */ /* 0x050fe200000010ff */
[----:B------:R-:W-:Y:S01]  /*3090*/  FADD.FTZ R148, R148, R153 ;  /* 0x0000009994947221 */ /* 0x000fe20000010000 */
[----:B------:R-:W-:Y:S03]  /*30a0*/  HMMA.16816.F32.BF16 R44, R112, R48, RZ ;  /* 0x00000030702c723c */ /* 0x000fe600000418ff */
[----:B------:R-:W-:-:S02]  /*30b0*/  FADD.FTZ R148, R147, R148 ;  /* 0x0000009493947221 */ /* 0x000fc40000010000 */
[----:B------:R-:W-:Y:S01]  /*30c0*/  MUFU.EX2 R149, R149 ;  /* 0x0000009500957308 */ /* 0x000fe20000000800 */
[C---:B------:R-:W-:Y:S06]  /*30d0*/  HMMA.16816.F32.BF16 R52, R112.reuse, R56, RZ ;  /* 0x000000387034723c */ /* 0x040fec00000418ff */
[----:B------:R-:W-:Y:S01]  /*30e0*/  HMMA.16816.F32.BF16 R60, R112, R64, RZ ;  /* 0x00000040703c723c */ /* 0x000fe200000418ff */
[----:B------:R-:W4:Y:S01]  /*30f0*/  MUFU.EX2 R146, R146 ;  /* 0x0000009200927308 */ /* 0x000f220000000800 */
[----:B---3--:R-:W-:-:S04]  /*3100*/  F2FP.BF16.F32.PACK_AB R138, R144, R145 ;  /* 0x00000091908a723e */ /* 0x008fc800000010ff */
[C---:B------:R-:W-:Y:S03]  /*3110*/  HMMA.16816.F32.BF16 R68, R112.reuse, R72, RZ ;  /* 0x000000487044723c */ /* 0x040fe600000418ff */
[----:B------:R-:W-:Y:S03]  /*3120*/  MUFU.EX2 R133, R133 ;  /* 0x0000008500857308 */ /* 0x000fe60000000800 */
[C---:B------:R-:W-:Y:S05]  /*3130*/  HMMA.16816.F32.BF16 R76, R112.reuse, R80, RZ ;  /* 0x00000050704c723c */ /* 0x040fea00000418ff */
[----:B------:R-:W3:Y:S01]  /*3140*/  MUFU.EX2 R0, R0 ;  /* 0x0000000000007308 */ /* 0x000ee20000000800 */
[----:B------:R-:W-:Y:S01]  /*3150*/  HMMA.16816.F32.BF16 R84, R112, R88, RZ ;  /* 0x000000587054723c */ /* 0x000fe200000418ff */
[----:B----4-:R-:W-:Y:S01]  /*3160*/  F2FP.BF16.F32.PACK_AB R137, R146, R149 ;  /* 0x000000959289723e */ /* 0x010fe200000010ff */
[----:B------:R-:W-:-:S04]  /*3170*/  FADD.FTZ R149, R149, R152 ;  /* 0x0000009895957221 */ /* 0x000fc80000010000 */
[----:B-----5:R-:W-:Y:S01]  /*3180*/  HMMA.16816.F32.BF16 R92, R112, R96, RZ ;  /* 0x00000060705c723c */ /* 0x020fe200000418ff */
[----:B------:R-:W-:Y:S01]  /*3190*/  MUFU.EX2 R158, R158 ;  /* 0x0000009e009e7308 */ /* 0x000fe20000000800 */
[----:B------:R-:W-:-:S04]  /*31a0*/  FADD.FTZ R146, R146, R149 ;  /* 0x0000009592927221 */ /* 0x000fc80000010000 */
[C---:B------:R-:W-:Y:S03]  /*31b0*/  HMMA.16816.F32.BF16 R100, R112.reuse, R104, RZ ;  /* 0x000000687064723c */ /* 0x040fe600000418ff */
[----:B------:R-:W4:Y:S01]  /*31c0*/  MUFU.EX2 R159, R159 ;  /* 0x0000009f009f7308 */ /* 0x000f220000000800 */
[----:B---3--:R-:W-:Y:S02]  /*31d0*/  F2FP.BF16.F32.PACK_AB R139, R0, R133 ;  /* 0x00000085008b723e */ /* 0x008fe400000010ff */
[C---:B------:R-:W-:Y:S05]  /*31e0*/  HMMA.16816.F32.BF16 R120, R112.reuse, R108, RZ ;  /* 0x0000006c7078723c */ /* 0x040fea00000418ff */
[----:B------:R-:W-:Y:S01]  /*31f0*/  MUFU.EX2 R160, R160 ;  /* 0x000000a000a07308 */ /* 0x000fe20000000800 */
[C---:B------:R-:W-:Y:S06]  /*3200*/  HMMA.16816.F32.BF16 R124, R112.reuse, R126, RZ ;  /* 0x0000007e707c723c */ /* 0x040fec00000418ff */
[C---:B------:R-:W-:Y:S01]  /*3210*/  HMMA.16816.F32.BF16 R40, R112.reuse, R42, RZ ;  /* 0x0000002a7028723c */ /* 0x040fe200000418ff */
[----:B------:R-:W-:Y:S05]  /*3220*/  MUFU.EX2 R161, R161 ;  /* 0x000000a100a17308 */ /* 0x000fea0000000800 */
[C---:B------:R-:W-:Y:S03]  /*3230*/  HMMA.16816.F32.BF16 R48, R112.reuse, R50, RZ ;  /* 0x000000327030723c */ /* 0x040fe600000418ff */
[----:B------:R-:W-:Y:S03]  /*3240*/  MUFU.EX2 R162, R162 ;  /* 0x000000a200a27308 */ /* 0x000fe60000000800 */
[C---:B------:R-:W-:Y:S05]  /*3250*/  HMMA.16816.F32.BF16 R56, R112.reuse, R58, RZ ;  /* 0x0000003a7038723c */ /* 0x040fea00000418ff */
[----:B------:R-:W3:Y:S01]  /*3260*/  MUFU.EX2 R163, R163 ;  /* 0x000000a300a37308 */ /* 0x000ee20000000800 */
[C---:B------:R-:W-:Y:S06]  /*3270*/  HMMA.16816.F32.BF16 R64, R112.reuse, R66, RZ ;  /* 0x000000427040723c */ /* 0x040fec00000418ff */
[C---:B------:R-:W-:Y:S01]  /*3280*/  HMMA.16816.F32.BF16 R72, R112.reuse, R74, RZ ;  /* 0x0000004a7048723c */ /* 0x040fe200000418ff */
[----:B------:R-:W-:Y:S05]  /*3290*/  MUFU.EX2 R164, R164 ;  /* 0x000000a400a47308 */ /* 0x000fea0000000800 */
[C---:B------:R-:W-:Y:S03]  /*32a0*/  HMMA.16816.F32.BF16 R80, R112.reuse, R82, RZ ;  /* 0x000000527050723c */ /* 0x040fe600000418ff */
[----:B------:R-:W5:Y:S03]  /*32b0*/  MUFU.EX2 R169, R169 ;  /* 0x000000a900a97308 */ /* 0x000f660000000800 */
[C---:B------:R-:W-:Y:S05]  /*32c0*/  HMMA.16816.F32.BF16 R88, R112.reuse, R90, RZ ;  /* 0x0000005a7058723c */ /* 0x040fea00000418ff */
[----:B------:R-:W-:Y:S01]  /*32d0*/  MUFU.EX2 R174, R174 ;  /* 0x000000ae00ae7308 */ /* 0x000fe20000000800 */
[C---:B------:R-:W-:Y:S06]  /*32e0*/  HMMA.16816.F32.BF16 R96, R112.reuse, R98, RZ ;  /* 0x000000627060723c */ /* 0x040fec00000418ff */
[C---:B------:R-:W-:Y:S01]  /*32f0*/  HMMA.16816.F32.BF16 R104, R112.reuse, R106, RZ ;  /* 0x0000006a7068723c */ /* 0x040fe200000418ff */
[----:B------:R-:W5:Y:S05]  /*3300*/  MUFU.EX2 R177, R177 ;  /* 0x000000b100b17308 */ /* 0x000f6a0000000800 */
[C---:B------:R-:W-:Y:S03]  /*3310*/  HMMA.16816.F32.BF16 R108, R112.reuse, R110, RZ ;  /* 0x0000006e706c723c */ /* 0x040fe600000418ff */
[----:B------:R-:W-:Y:S03]  /*3320*/  MUFU.EX2 R170, R170 ;  /* 0x000000aa00aa7308 */ /* 0x000fe60000000800 */
[C---:B-1----:R-:W-:Y:S05]  /*3330*/  HMMA.16816.F32.BF16 R116, R112.reuse, R16, RZ ;  /* 0x000000107074723c */ /* 0x042fea00000418ff */
[----:B------:R-:W-:Y:S01]  /*3340*/  MUFU.EX2 R223, R223 ;  /* 0x000000df00df7308 */ /* 0x000fe20000000800 */
[----:B------:R-:W-:Y:S01]  /*3350*/  HMMA.16816.F32.BF16 R112, R112, R18, RZ ;  /* 0x000000127070723c */ /* 0x000fe200000418ff */
[----:B------:R-:W1:Y:S05]  /*3360*/  LDSM.16.MT88.4 R16, [R192+0x14800] ;  /* 0x01480000c010783b */ /* 0x000e6a0000004200 */
[C---:B--2---:R-:W-:Y:S01]  /*3370*/  HMMA.16816.F32.BF16 R44, R136.reuse, R12, R44 ;  /* 0x0000000c882c723c */ /* 0x044fe2000004182c */
[----:B------:R-:W-:Y:S05]  /*3380*/  MUFU.EX2 R168, R168 ;  /* 0x000000a800a87308 */ /* 0x000fea0000000800 */
[C---:B------:R-:W-:Y:S01]  /*3390*/  HMMA.16816.F32.BF16 R48, R136.reuse, R14, R48 ;  /* 0x0000000e8830723c */ /* 0x040fe20000041830 */
[----:B------:R-:W2:Y:S02]  /*33a0*/  LDSM.16.MT88.4 R12, [R196+0x16800] ;  /* 0x01680000c40c783b */ /* 0x000ea40000004200 */
[----:B------:R-:W5:Y:S03]  /*33b0*/  MUFU.EX2 R171, R171 ;  /* 0x000000ab00ab7308 */ /* 0x000f660000000800 */
[C---:B------:R-:W-:Y:S05]  /*33c0*/  HMMA.16816.F32.BF16 R68, R136.reuse, R8, R68 ;  /* 0x000000088844723c */ /* 0x040fea0000041844 */
[----:B------:R-:W-:Y:S01]  /*33d0*/  MUFU.EX2 R167, R167 ;  /* 0x000000a700a77308 */ /* 0x000fe20000000800 */
[C---:B------:R-:W-:Y:S01]  /*33e0*/  HMMA.16816.F32.BF16 R72, R136.reuse, R10, R72 ;  /* 0x0000000a8848723c */ /* 0x040fe20000041848 */
[----:B------:R-:W4:Y:S05]  /*33f0*/  LDSM.16.MT88.4 R8, [R194+0x16800] ;  /* 0x01680000c208783b */ /* 0x000f2a0000004200 */
[C---:B------:R-:W-:Y:S01]  /*3400*/  HMMA.16816.F32.BF16 R76, R136.reuse, R4, R76 ;  /* 0x00000004884c723c */ /* 0x040fe2000004184c */
[----:B------:R-:W5:Y:S05]  /*3410*/  MUFU.EX2 R166, R166 ;  /* 0x000000a600a67308 */ /* 0x000f6a0000000800 */
[C---:B------:R-:W-:Y:S01]  /*3420*/  HMMA.16816.F32.BF16 R80, R136.reuse, R6, R80 ;  /* 0x000000068850723c */ /* 0x040fe20000041850 */
[----:B------:R-:W3:Y:S05]  /*3430*/  LDSM.16.MT88.4 R4, [R193+0x16800] ;  /* 0x01680000c104783b */ /* 0x000eea0000004200 */
[C---:B-1----:R-:W-:Y:S06]  /*3440*/  HMMA.16816.F32.BF16 R84, R136.reuse, R16, R84 ;  /* 0x000000108854723c */ /* 0x042fec0000041854 */
[C---:B------:R-:W-:Y:S01]  /*3450*/  HMMA.16816.F32.BF16 R88, R136.reuse, R18, R88 ;  /* 0x000000128858723c */ /* 0x040fe20000041858 */
[----:B------:R-:W1:Y:S05]  /*3460*/  LDSM.16.MT88.4 R16, [R193+0x13000] ;  /* 0x01300000c110783b */ /* 0x000e6a0000004200 */
[C---:B------:R-:W-:Y:S06]  /*3470*/  HMMA.16816.F32.BF16 R52, R136.reuse, R24, R52 ;  /* 0x000000188834723c */ /* 0x040fec0000041834 */
[C---:B------:R-:W-:Y:S01]  /*3480*/  HMMA.16816.F32.BF16 R56, R136.reuse, R26, R56 ;  /* 0x0000001a8838723c */ /* 0x040fe20000041838 */
[----:B------:R-:W1:Y:S05]  /*3490*/  LDSM.16.MT88.4 R24, [R196+0x13000] ;  /* 0x01300000c418783b */ /* 0x000e6a0000004200 */
[C---:B------:R-:W-:Y:S06]  /*34a0*/  HMMA.16816.F32.BF16 R60, R136.reuse, R20, R60 ;  /* 0x00000014883c723c */ /* 0x040fec000004183c */
[C---:B------:R-:W-:Y:S01]  /*34b0*/  HMMA.16816.F32.BF16 R64, R136.reuse, R22, R64 ;  /* 0x000000168840723c */ /* 0x040fe20000041840 */
[----:B------:R-:W1:Y:S05]  /*34c0*/  LDSM.16.MT88.4 R20, [R196+0x15000] ;  /* 0x01500000c414783b */ /* 0x000e6a0000004200 */
[C---:B--2---:R-:W-:Y:S06]  /*34d0*/  HMMA.16816.F32.BF16 R92, R136.reuse, R12, R92 ;  /* 0x0000000c885c723c */ /* 0x044fec000004185c */
[C---:B------:R-:W-:Y:S01]  /*34e0*/  HMMA.16816.F32.BF16 R96, R136.reuse, R14, R96 ;  /* 0x0000000e8860723c */ /* 0x040fe20000041860 */
[----:B------:R-:W2:Y:S05]  /*34f0*/  LDSM.16.MT88.4 R12, [R194+0x15000] ;  /* 0x01500000c20c783b */ /* 0x000eaa0000004200 */
[C---:B----4-:R-:W-:Y:S06]  /*3500*/  HMMA.16816.F32.BF16 R100, R136.reuse, R8, R100 ;  /* 0x000000088864723c */ /* 0x050fec0000041864 */
[C---:B------:R-:W-:Y:S01]  /*3510*/  HMMA.16816.F32.BF16 R104, R136.reuse, R10, R104 ;  /* 0x0000000a8868723c */ /* 0x040fe20000041868 */
[----:B------:R-:W4:Y:S05]  /*3520*/  LDSM.16.MT88.4 R8, [R193+0x15000] ;  /* 0x01500000c108783b */ /* 0x000f2a0000004200 */
[C---:B---3--:R-:W-:Y:S06]  /*3530*/  HMMA.16816.F32.BF16 R120, R136.reuse, R4, R120 ;  /* 0x000000048878723c */ /* 0x048fec0000041878 */
[----:B------:R-:W-:Y:S01]  /*3540*/  HMMA.16816.F32.BF16 R108, R136, R6, R108 ;  /* 0x00000006886c723c */ /* 0x000fe2000004186c */
[----:B------:R-:W-:-:S02]  /*3550*/  F2FP.BF16.F32.PACK_AB R4, R159, R158 ;  /* 0x0000009e9f04723e */ /* 0x000fc400000010ff */
[----:B------:R-:W-:-:S03]  /*3560*/  F2FP.BF16.F32.PACK_AB R5, R163, R162 ;  /* 0x000000a2a305723e */ /* 0x000fc600000010ff */
[----:B------:R-:W-:Y:S01]  /*3570*/  HMMA.16816.F32.BF16 R128, R136, R32, R128 ;  /* 0x000000208880723c */ /* 0x000fe20000041880 */
[----:B------:R-:W-:Y:S02]  /*3580*/  F2FP.BF16.F32.PACK_AB R6, R161, R160 ;  /* 0x000000a0a106723e */ /* 0x000fe400000010ff */
[----:B-----5:R-:W-:-:S03]  /*3590*/  F2FP.BF16.F32.PACK_AB R7, R169, R164 ;  /* 0x000000a4a907723e */ /* 0x020fc600000010ff */
[----:B------:R-:W-:Y:S01]  /*35a0*/  HMMA.16816.F32.BF16 R124, R136, R34, R124 ;  /* 0x00000022887c723c */ /* 0x000fe2000004187c */
[----:B------:R-:W-:Y:S05]  /*35b0*/  LDSM.16.MT88.4 R32, [R194+0x13000] ;  /* 0x01300000c220783b */ /* 0x000fea0000004200 */
[C---:B-1----:R-:W-:Y:S06]  /*35c0*/  HMMA.16816.F32.BF16 R44, R4.reuse, R16, R44 ;  /* 0x00000010042c723c */ /* 0x042fec000004182c */
[----:B------:R-:W-:Y:S01]  /*35d0*/  HMMA.16816.F32.BF16 R48, R4, R18, R48 ;  /* 0x000000120430723c */ /* 0x000fe20000041830 */
[----:B------:R-:W1:Y:S05]  /*35e0*/  LDSM.16.MT88.4 R16, [R196+0x17000] ;  /* 0x01700000c410783b */ /* 0x000e6a0000004200 */
[C---:B------:R-:W-:Y:S06]  /*35f0*/  HMMA.16816.F32.BF16 R36, R136.reuse, R28, R36 ;  /* 0x0000001c8824723c */ /* 0x040fec0000041824 */
[----:B------:R-:W-:Y:S01]  /*3600*/  HMMA.16816.F32.BF16 R40, R136, R30, R40 ;  /* 0x0000001e8828723c */ /* 0x000fe20000041828 */
[----:B------:R-:W3:Y:S05]  /*3610*/  LDSM.16.MT88.4 R28, [R192+0x13000] ;  /* 0x01300000c01c783b */ /* 0x000eea0000004200 */
[C---:B------:R-:W-:Y:S06]  /*3620*/  HMMA.16816.F32.BF16 R128, R4.reuse, R24, R128 ;  /* 0x000000180480723c */ /* 0x040fec0000041880 */
[C---:B------:R-:W-:Y:S01]  /*3630*/  HMMA.16816.F32.BF16 R124, R4.reuse, R26, R124 ;  /* 0x0000001a047c723c */ /* 0x040fe2000004187c */
[----:B------:R-:W5:Y:S05]  /*3640*/  LDSM.16.MT88.4 R24, [R192+0x15000] ;  /* 0x01500000c018783b */ /* 0x000f6a0000004200 */
[C---:B------:R-:W-:Y:S06]  /*3650*/  HMMA.16816.F32.BF16 R60, R4.reuse, R20, R60 ;  /* 0x00000014043c723c */ /* 0x040fec000004183c */
[C---:B------:R-:W-:Y:S01]  /*3660*/  HMMA.16816.F32.BF16 R64, R4.reuse, R22, R64 ;  /* 0x000000160440723c */ /* 0x040fe20000041840 */
[----:B------:R-:W-:Y:S05]  /*3670*/  LDSM.16.MT88.4 R20, [R192+0x17000] ;  /* 0x01700000c014783b */ /* 0x000fea0000004200 */
[C---:B--2---:R-:W-:Y:S06]  /*3680*/  HMMA.16816.F32.BF16 R68, R4.reuse, R12, R68 ;  /* 0x0000000c0444723c */ /* 0x044fec0000041844 */
[C---:B------:R-:W-:Y:S01]  /*3690*/  HMMA.16816.F32.BF16 R72, R4.reuse, R14, R72 ;  /* 0x0000000e0448723c */ /* 0x040fe20000041848 */
[----:B------:R-:W2:Y:S05]  /*36a0*/  LDSM.16.MT88.4 R12, [R194+0x17000] ;  /* 0x01700000c20c783b */ /* 0x000eaa0000004200 */
[C---:B----4-:R-:W-:Y:S06]  /*36b0*/  HMMA.16816.F32.BF16 R76, R4.reuse, R8, R76 ;  /* 0x00000008044c723c */ /* 0x050fec000004184c */
[C---:B------:R-:W-:Y:S01]  /*36c0*/  HMMA.16816.F32.BF16 R80, R4.reuse, R10, R80 ;  /* 0x0000000a0450723c */ /* 0x040fe20000041850 */
[----:B------:R-:W4:Y:S05]  /*36d0*/  LDSM.16.MT88.4 R8, [R193+0x17000] ;  /* 0x01700000c108783b */ /* 0x000f2a0000004200 */
[C---:B-1----:R-:W-:Y:S06]  /*36e0*/  HMMA.16816.F32.BF16 R92, R4.reuse, R16, R92 ;  /* 0x00000010045c723c */ /* 0x042fec000004185c */
[----:B------:R-:W-:Y:S01]  /*36f0*/  HMMA.16816.F32.BF16 R96, R4, R18, R96 ;  /* 0x000000120460723c */ /* 0x000fe20000041860 */
[----:B------:R-:W1:Y:S05]  /*3700*/  LDSM.16.MT88.4 R16, [R196+0x13800] ;  /* 0x01380000c410783b */ /* 0x000e6a0000004200 */
[C---:B------:R-:W-:Y:S06]  /*3710*/  HMMA.16816.F32.BF16 R116, R136.reuse, R140, R116 ;  /* 0x0000008c8874723c */ /* 0x040fec0000041874 */
[----:B------:R-:W-:Y:S01]  /*3720*/  HMMA.16816.F32.BF16 R112, R136, R142, R112 ;  /* 0x0000008e8870723c */ /* 0x000fe20000041870 */
[----:B------:R-:W-:Y:S04]  /*3730*/  LDSM.16.MT88.4 R140, [R194+0x13800] ;  /* 0x01380000c28c783b */ /* 0x000fe80000004200 */
[----:B------:R-:W-:Y:S01]  /*3740*/  LDSM.16.MT88.4 R136, [R193+0x13800] ;  /* 0x01380000c188783b */ /* 0x000fe20000004200 */
[C---:B------:R-:W-:Y:S06]  /*3750*/  HMMA.16816.F32.BF16 R36, R4.reuse, R32, R36 ;  /* 0x000000200424723c */ /* 0x040fec0000041824 */
[C---:B------:R-:W-:Y:S01]  /*3760*/  HMMA.16816.F32.BF16 R40, R4.reuse, R34, R40 ;  /* 0x000000220428723c */ /* 0x040fe20000041828 */
[----:B------:R-:W-:Y:S05]  /*3770*/  LDSM.16.MT88.4 R32, [R196+0x15800] ;  /* 0x01580000c420783b */ /* 0x000fea0000004200 */
[C---:B---3--:R-:W-:Y:S06]  /*3780*/  HMMA.16816.F32.BF16 R52, R4.reuse, R28, R52 ;  /* 0x0000001c0434723c */ /* 0x048fec0000041834 */
[C---:B------:R-:W-:Y:S01]  /*3790*/  HMMA.16816.F32.BF16 R56, R4.reuse, R30, R56 ;  /* 0x0000001e0438723c */ /* 0x040fe20000041838 */
[----:B------:R-:W-:Y:S05]  /*37a0*/  LDSM.16.MT88.4 R28, [R194+0x15800] ;  /* 0x01580000c21c783b */ /* 0x000fea0000004200 */
[C---:B-----5:R-:W-:Y:S06]  /*37b0*/  HMMA.16816.F32.BF16 R84, R4.reuse, R24, R84 ;  /* 0x000000180454723c */ /* 0x060fec0000041854 */
[C---:B------:R-:W-:Y:S01]  /*37c0*/  HMMA.16816.F32.BF16 R88, R4.reuse, R26, R88 ;  /* 0x0000001a0458723c */ /* 0x040fe20000041858 */
[----:B------:R-:W-:Y:S05]  /*37d0*/  LDSM.16.MT88.4 R24, [R193+0x15800] ;  /* 0x01580000c118783b */ /* 0x000fea0000004200 */
[C---:B--2---:R-:W-:Y:S06]  /*37e0*/  HMMA.16816.F32.BF16 R100, R4.reuse, R12, R100 ;  /* 0x0000000c0464723c */ /* 0x044fec0000041864 */
[C---:B------:R-:W-:Y:S01]  /*37f0*/  HMMA.16816.F32.BF16 R104, R4.reuse, R14, R104 ;  /* 0x0000000e0468723c */ /* 0x040fe20000041868 */
[----:B------:R-:W2:Y:S05]  /*3800*/  LDSM.16.MT88.4 R12, [R192+0x13800] ;  /* 0x01380000c00c783b */ /* 0x000eaa0000004200 */
[C---:B----4-:R-:W-:Y:S06]  /*3810*/  HMMA.16816.F32.BF16 R120, R4.reuse, R8, R120 ;  /* 0x000000080478723c */ /* 0x050fec0000041878 */
[C---:B------:R-:W-:Y:S01]  /*3820*/  HMMA.16816.F32.BF16 R108, R4.reuse, R10, R108 ;  /* 0x0000000a046c723c */ /* 0x040fe2000004186c */
[----:B------:R-:W3:Y:S05]  /*3830*/  LDSM.16.MT88.4 R8, [R192+0x15800] ;  /* 0x01580000c008783b */ /* 0x000eea0000004200 */
[C---:B------:R-:W-:Y:S06]  /*3840*/  HMMA.16816.F32.BF16 R116, R4.reuse, R20, R116 ;  /* 0x000000140474723c */ /* 0x040fec0000041874 */
[----:B------:R-:W-:Y:S01]  /*3850*/  HMMA.16816.F32.BF16 R112, R4, R22, R112 ;  /* 0x000000160470723c */ /* 0x000fe20000041870 */
[----:B------:R-:W-:Y:S06]  /*3860*/  LDSM.16.MT88.4 R20, [R196+0x17800] ;  /* 0x01780000c414783b */ /* 0x000fec0000004200 */
[----:B------:R-:W-:-:S02]  /*3870*/  F2FP.BF16.F32.PACK_AB R4, R177, R174 ;  /* 0x000000aeb104723e */ /* 0x000fc400000010ff */
[----:B------:R-:W-:Y:S02]  /*3880*/  F2FP.BF16.F32.PACK_AB R5, R171, R168 ;  /* 0x000000a8ab05723e */ /* 0x000fe400000010ff */
[----:B------:R-:W-:Y:S02]  /*3890*/  F2FP.BF16.F32.PACK_AB R6, R223, R170 ;  /* 0x000000aadf06723e */ /* 0x000fe400000010ff */
[----:B------:R-:W-:-:S07]  /*38a0*/  F2FP.BF16.F32.PACK_AB R7, R166, R167 ;  /* 0x000000a7a607723e */ /* 0x000fce00000010ff */
[C---:B-1----:R-:W-:Y:S06]  /*38b0*/  HMMA.16816.F32.BF16 R128, R4.reuse, R16, R128 ;  /* 0x000000100480723c */ /* 0x042fec0000041880 */
[C---:B------:R-:W-:Y:S01]  /*38c0*/  HMMA.16816.F32.BF16 R124, R4.reuse, R18, R124 ;  /* 0x00000012047c723c */ /* 0x040fe2000004187c */
[----:B------:R-:W1:Y:S05]  /*38d0*/  LDSM.16.MT88.4 R16, [R194+0x17800] ;  /* 0x01780000c210783b */ /* 0x000e6a0000004200 */
[C---:B--2---:R-:W-:Y:S06]  /*38e0*/  HMMA.16816.F32.BF16 R52, R4.reuse, R12, R52 ;  /* 0x0000000c0434723c */ /* 0x044fec0000041834 */
[C---:B------:R-:W-:Y:S01]  /*38f0*/  HMMA.16816.F32.BF16 R56, R4.reuse, R14, R56 ;  /* 0x0000000e0438723c */ /* 0x040fe20000041838 */
[----:B------:R-:W2:Y:S05]  /*3900*/  LDSM.16.MT88.4 R12, [R193+0x17800] ;  /* 0x01780000c10c783b */ /* 0x000eaa0000004200 */
[C---:B---3--:R-:W-:Y:S06]  /*3910*/  HMMA.16816.F32.BF16 R84, R4.reuse, R8, R84 ;  /* 0x000000080454723c */ /* 0x048fec0000041854 */
[C---:B------:R-:W-:Y:S01]  /*3920*/  HMMA.16816.F32.BF16 R88, R4.reuse, R10, R88 ;  /* 0x0000000a0458723c */ /* 0x040fe20000041858 */
[----:B------:R-:W3:Y:S05]  /*3930*/  LDSM.16.MT88.4 R8, [R192+0x17800] ;  /* 0x01780000c008783b */ /* 0x000eea0000004200 */
[C---:B------:R-:W-:Y:S06]  /*3940*/  HMMA.16816.F32.BF16 R36, R4.reuse, R140, R36 ;  /* 0x0000008c0424723c */ /* 0x040fec0000041824 */
[C---:B------:R-:W-:Y:S06]  /*3950*/  HMMA.16816.F32.BF16 R40, R4.reuse, R142, R40 ;  /* 0x0000008e0428723c */ /* 0x040fec0000041828 */
[C---:B-1----:R-:W-:Y:S06]  /*3960*/  HMMA.16816.F32.BF16 R100, R4.reuse, R16, R100 ;  /* 0x000000100464723c */ /* 0x042fec0000041864 */
[----:B------:R-:W-:Y:S01]  /*3970*/  HMMA.16816.F32.BF16 R104, R4, R18, R104 ;  /* 0x000000120468723c */ /* 0x000fe20000041868 */
[----:B------:R-:W-:-:S04]  /*3980*/  FADD.FTZ R17, R145, R148 ;  /* 0x0000009491117221 */ /* 0x000fc80000010000 */
[----:B------:R-:W-:Y:S01]  /*3990*/  FADD.FTZ R17, R144, R17 ;  /* 0x0000001190117221 */ /* 0x000fe20000010000 */
[C---:B------:R-:W-:Y:S01]  /*39a0*/  HMMA.16816.F32.BF16 R44, R4.reuse, R136, R44 ;  /* 0x00000088042c723c */ /* 0x040fe2000004182c */
[----:B------:R-:W-:Y:S02]  /*39b0*/  FADD.FTZ R19, R133, R146 ;  /* 0x0000009285137221 */ /* 0x000fe40000010000 */
[----:B------:R-:W-:Y:S02]  /*39c0*/  FADD.FTZ R158, R158, R17 ;  /* 0x000000119e9e7221 */ /* 0x000fe40000010000 */
[----:B------:R-:W-:Y:S01]  /*39d0*/  FADD.FTZ R19, R0, R19 ;  /* 0x0000001300137221 */ /* 0x000fe20000010000 */
[----:B------:R-:W-:Y:S01]  /*39e0*/  HMMA.16816.F32.BF16 R48, R4, R138, R48 ;  /* 0x0000008a0430723c */ /* 0x000fe20000041830 */
[----:B------:R-:W-:Y:S02]  /*39f0*/  FADD.FTZ R159, R159, R158 ;  /* 0x0000009e9f9f7221 */ /* 0x000fe40000010000 */
[----:B------:R-:W-:-:S02]  /*3a00*/  FADD.FTZ R162, R162, R19 ;  /* 0x00000013a2a27221 */ /* 0x000fc40000010000 */
        /* <DEDUP_REMOVED lines=15> */
[----:B------:R-:W-:-:S03]  /*3b00*/  FADD.FTZ R167, R167, R0 ;  /* 0x00000000a7a77221 */ /* 0x000fc60000010000 */
[----:B------:R-:W-:Y:S01]  /*3b10*/  HMMA.16816.F32.BF16 R76, R4, R24, R76 ;  /* 0x00000018044c723c */ /* 0x000fe2000004184c */
[----:B------:R-:W-:-:S05]  /*3b20*/  FADD.FTZ R221, R166, R167 ;  /* 0x000000a7a6dd7221 */ /* 0x000fca0000010000 */
[C---:B------:R-:W-:Y:S06]  /*3b30*/  HMMA.16816.F32.BF16 R80, R4.reuse, R26, R80 ;  /* 0x0000001a0450723c */ /* 0x040fec0000041850 */
[C---:B------:R-:W-:Y:S06]  /*3b40*/  HMMA.16816.F32.BF16 R92, R4.reuse, R20, R92 ;  /* 0x00000014045c723c */ /* 0x040fec000004185c */
[C---:B------:R-:W-:Y:S06]  /*3b50*/  HMMA.16816.F32.BF16 R96, R4.reuse, R22, R96 ;  /* 0x000000160460723c */ /* 0x040fec0000041860 */
[C---:B--2---:R-:W-:Y:S06]  /*3b60*/  HMMA.16816.F32.BF16 R120, R4.reuse, R12, R120 ;  /* 0x0000000c0478723c */ /* 0x044fec0000041878 */
[C---:B------:R-:W-:Y:S06]  /*3b70*/  HMMA.16816.F32.BF16 R108, R4.reuse, R14, R108 ;  /* 0x0000000e046c723c */ /* 0x040fec000004186c */
[C---:B---3--:R-:W-:Y:S06]  /*3b80*/  HMMA.16816.F32.BF16 R116, R4.reuse, R8, R116 ;  /* 0x000000080474723c */ /* 0x048fec0000041874 */
[----:B------:R-:W-:Y:S01]  /*3b90*/  HMMA.16816.F32.BF16 R112, R4, R10, R112 ;  /* 0x0000000a0470723c */ /* 0x000fe20000041870 */
[----:B------:R-:W-:-:S08]  /*3ba0*/  NOP ;  /* 0x0000000000007918 */ /* 0x000fd00000000000 */
[----:B------:R-:W-:-:S15]  /*3bb0*/  @!P0 BRA `(.L_x_6) ;  /* 0x0000002400c48947 */ /* 0x000fde0003800000 */
[C---:B------:R-:W-:Y:S01]  /*3bc0*/  SHF.L.U64.HI R211, R134.reuse, 0x6, R135 ;  /* 0x0000000686d37819 */ /* 0x040fe20000010287 */
[----:B------:R-:W-:Y:S01]  /*3bd0*/  IMAD.SHL.U32 R218, R134, 0x40, RZ ;  /* 0x0000004086da7824 */ /* 0x000fe200078e00ff */
[----:B------:R-:W-:Y:S01]  /*3be0*/  LEA.HI.SX32 R219, R2, 0xfffffffe, 0x1a ;  /* 0xfffffffe02db7811 */ /* 0x000fe200078fd2ff */
[----:B------:R-:W-:Y:S01]  /*3bf0*/  IMAD.MOV.U32 R133, RZ, RZ, R132 ;  /* 0x000000ffff857224 */ /* 0x000fe200078e0084 */
[----:B------:R-:W-:Y:S01]  /*3c00*/  MOV R0, R3 ;  /* 0x0000000300007202 */ /* 0x000fe20000000f00 */
[----:B------:R-:W-:Y:S01]  /*3c10*/  ULDC UR4, c[0x0][0x2ec] ;  /* 0x0000bb0000047ab9 */ /* 0x000fe20000000800 */
[----:B------:R-:W-:Y:S01]  /*3c20*/  ULDC.64 UR12, c[0x0][0x250] ;  /* 0x00009400000c7ab9 */ /* 0x000fe20000000a00 */
[----:B------:R-:W-:Y:S01]  /*3c30*/  ULDC.64 UR6, c[0x0][0x218] ;  /* 0x0000860000067ab9 */ /* 0x000fe20000000a00 */
[----:B------:R-:W-:Y:S01]  /*3c40*/  ULDC.64 UR8, c[0x0][0x248] ;  /* 0x0000920000087ab9 */ /* 0x000fe20000000a00 */
[----:B------:R-:W-:Y:S01]  /*3c50*/  ULDC.64 UR10, c[0x0][0x220] ;  /* 0x00008800000a7ab9 */ /* 0x000fe20000000a00 */
[----:B------:R-:W-:Y:S05]  /*3c60*/  BRA `(.L_x_7) ;  /* 0x00000000005c7947 */ /* 0x000fea0003800000 */
.L_x_9:
[----:B------:R-:W-:Y:S04]  /*3c70*/  VIADD R132, R219, 0xffffffff ;  /* 0xffffffffdb847836 */ /* 0x000fe80000000000 */
[C---:B------:R-:W-:Y:S01]  /*3c80*/  IMAD.WIDE.U32 R134, R132.reuse, UR8, RZ ;  /* 0x0000000884867c25 */ /* 0x040fe2000f8e00ff */
[----:B------:R-:W-:Y:S05]  /*3c90*/  SHF.R.S32.HI R3, RZ, 0x1f, R132 ;  /* 0x0000001fff037819 */ /* 0x000fea0000011484 */
[----:B------:R-:W-:Y:S04]  /*3ca0*/  IMAD R3, R3, UR8, RZ ;  /* 0x0000000803037c24 */ /* 0x000fe8000f8e02ff */
[----:B------:R-:W-:Y:S01]  /*3cb0*/  IMAD R3, R132, UR9, R3 ;  /* 0x0000000984037c24 */ /* 0x000fe2000f8e0203 */
[----:B------:R-:W-:Y:S03]  /*3cc0*/  LEA R132, P1, R134, R214, 0x6 ;  /* 0x000000d686847211 */ /* 0x000fe600078230ff */
[----:B------:R-:W-:Y:S01]  /*3cd0*/  IMAD.IADD R3, R135, 0x1, R3 ;  /* 0x0000000187037824 */ /* 0x000fe200078e0203 */
[----:B------:R-:W-:Y:S04]  /*3ce0*/  LEA R136, P2, R132, UR6, 0x1 ;  /* 0x0000000684887c11 */ /* 0x000fe8000f8408ff */
[----:B------:R-:W-:Y:S02]  /*3cf0*/  LEA.HI.X R3, R134, R217, R3, 0x6, P1 ;  /* 0x000000d986037211 */ /* 0x000fe400008f3403 */
[----:B------:R-:W-:Y:S02]  /*3d00*/  IADD3 R134, P1, R206, R136, RZ ;  /* 0x00000088ce867210 */ /* 0x000fe40007f3e0ff */
[----:B------:R-:W-:Y:S05]  /*3d10*/  LEA.HI.X R137, R132, UR7, R3, 0x1, P2 ;  /* 0x0000000784897c11 */ /* 0x000fea00090f0c03 */
[----:B------:R-:W-:Y:S01]  /*3d20*/  @!PT LDS RZ, [RZ] ;  /* 0x00000000fffff984 */ /* 0x000fe20000000800 */
[----:B------:R-:W-:Y:S01]  /*3d30*/  @!PT LDS RZ, [RZ] ;  /* 0x00000000fffff984 */ /* 0x000fe20000000800 */
[----:B------:R-:W-:Y:S01]  /*3d40*/  @!PT LDS RZ, [RZ] ;  /* 0x00000000fffff984 */ /* 0x000fe20000000800 */
[----:B------:R1:W-:Y:S01]  /*3d50*/  LDGSTS.E.BYPASS.LTC128B.128 [R209+0xc000], desc[UR14][R136.64] ;  /* 0x0c00000088d17fae */ /* 0x0003e2000b901d4e */
[----:B------:R-:W-:Y:S03]  /*3d60*/  IMAD.X R135, R205, 0x1, R137, P1 ;  /* 0x00000001cd877824 */ /* 0x000fe600008e0689 */
[----:B------:R1:W-:Y:S04]  /*3d70*/  LDGSTS.E.BYPASS.LTC128B.128 [R209+0xe000], desc[UR14][R136.64+0x80] ;  /* 0x0e00008088d17fae */ /* 0x0003e8000b901d4e */
[----:B------:R1:W-:Y:S04]  /*3d80*/  LDGSTS.E.BYPASS.LTC128B.128 [R209+0x10000], desc[UR14][R136.64+0x100] ;  /* 0x1000010088d17fae */ /* 0x0003e8000b901d4e */
[----:B------:R1:W-:Y:S04]  /*3d90*/  LDGSTS.E.BYPASS.LTC128B.128 [R209+0xd000], desc[UR14][R134.64] ;  /* 0x0d00000086d17fae */ /* 0x0003e8000b901d4e */
[----:B------:R1:W-:Y:S04]  /*3da0*/  LDGSTS.E.BYPASS.LTC128B.128 [R209+0xf000], desc[UR14][R134.64+0x80] ;  /* 0x0f00008086d17fae */ /* 0x0003e8000b901d4e */
[----:B------:R1:W-:Y:S04]  /*3db0*/  LDGSTS.E.BYPASS.LTC128B.128 [R209+0x11000], desc[UR14][R134.64+0x100] ;  /* 0x1100010086d17fae */ /* 0x0003e8000b901d4e */
[----:B------:R-:W0:Y:S01]  /*3dc0*/  LDGDEPBAR ;  /* 0x00000000000079af */ /* 0x000e220000000000 */
[----:B------:R-:W-:Y:S05]  /*3dd0*/  BRA `(.L_x_8) ;  /* 0x0000000c00587947 */ /* 0x000fea0003800000 */
.L_x_7:
[----:B------:R-:W-:Y:S01]  /*3de0*/  SHF.R.S32.HI R2, RZ, 0x1f, R219 ;  /* 0x0000001fff027819 */ /* 0x000fe200000114db */
[----:B------:R-:W-:Y:S04]  /*3df0*/  DEPBAR.LE SB0, 0x0 ;  /* 0x000080000000791a */ /* 0x000fe80000000000 */
[----:B------:R-:W-:Y:S01]  /*3e00*/  BAR.SYNC.DEFER_BLOCKING 0x0 ;  /* 0x0000000000007b1d */ /* 0x000fe20000010000 */
[----:B------:R-:W-:Y:S02]  /*3e10*/  IMAD R2, R2, UR12, RZ ;  /* 0x0000000c02027c24 */ /* 0x000fe4000f8e02ff */
[C---:B------:R-:W-:Y:S04]  /*3e20*/  IMAD.WIDE.U32 R134, R219.reuse, UR12, RZ ;  /* 0x0000000cdb867c25 */ /* 0x040fe8000f8e00ff */
[----:B------:R-:W-:Y:S01]  /*3e30*/  IMAD R2, R219, UR13, R2 ;  /* 0x0000000ddb027c24 */ /* 0x000fe2000f8e0202 */
[C---:B------:R-:W-:Y:S03]  /*3e40*/  LEA R3, P0, R134.reuse, R212, 0x6 ;  /* 0x000000d486037211 */ /* 0x040fe600078030ff */
[----:B------:R-:W-:Y:S01]  /*3e50*/  IMAD.IADD R2, R135, 0x1, R2 ;  /* 0x0000000187027824 */ /* 0x000fe200078e0202 */
[C---:B------:R-:W-:Y:S04]  /*3e60*/  LEA R224, P1, R3.reuse, UR10, 0x1 ;  /* 0x0000000a03e07c11 */ /* 0x040fe8000f8208ff */
[----:B------:R-:W-:Y:S02]  /*3e70*/  LEA.HI.X R2, R134, R203, R2, 0x6, P0 ;  /* 0x000000cb86027211 */ /* 0x000fe400000f3402 */
[----:B------:R-:W-:Y:S02]  /*3e80*/  IADD3 R134, P0, R218, R224, RZ ;  /* 0x000000e0da867210 */ /* 0x000fe40007f1e0ff */
[----:B------:R-:W-:Y:S05]  /*3e90*/  LEA.HI.X R225, R3, UR11, R2, 0x1, P1 ;  /* 0x0000000b03e17c11 */ /* 0x000fea00088f0c02 */
[----:B------:R-:W-:Y:S01]  /*3ea0*/  @!PT LDS RZ, [RZ] ;  /* 0x00000000fffff984 */ /* 0x000fe20000000800 */
[----:B------:R-:W-:Y:S01]  /*3eb0*/  @!PT LDS RZ, [RZ] ;  /* 0x00000000fffff984 */ /* 0x000fe20000000800 */
[----:B------:R-:W-:Y:S01]  /*3ec0*/  @!PT LDS RZ, [RZ] ;  /* 0x00000000fffff984 */ /* 0x000fe20000000800 */
[----:B------:R-:W-:Y:S01]  /*3ed0*/  LDGSTS.E.BYPASS.LTC128B.128 [R209+0x12000], desc[UR14][R224.64] ;  /* 0x12000000e0d17fae */ /* 0x000fe2000b901d4e */
[----:B------:R-:W-:Y:S01]  /*3ee0*/  IMAD.X R135, R211, 0x1, R225, P0 ;  /* 0x00000001d3877824 */ /* 0x000fe200000e06e1 */
[----:B------:R-:W-:Y:S02]  /*3ef0*/  ISETP.GT.AND P0, PT, R219, RZ, PT ;  /* 0x000000ffdb00720c */ /* 0x000fe40003f04270 */
[----:B------:R-:W-:Y:S04]  /*3f00*/  LDGSTS.E.BYPASS.LTC128B.128 [R209+0x14000], desc[UR14][R224.64+0x80] ;  /* 0x14000080e0d17fae */ /* 0x000fe8000b901d4e */
[----:B------:R-:W-:Y:S04]  /*3f10*/  LDGSTS.E.BYPASS.LTC128B.128 [R209+0x16000], desc[UR14][R224.64+0x100] ;  /* 0x16000100e0d17fae */ /* 0x000fe8000b901d4e */
[----:B------:R-:W-:Y:S04]  /*3f20*/  LDGSTS.E.BYPASS.LTC128B.128 [R209+0x13000], desc[UR14][R134.64] ;  /* 0x1300000086d17fae */ /* 0x000fe8000b901d4e */
[----:B------:R-:W-:Y:S04]  /*3f30*/  LDGSTS.E.BYPASS.LTC128B.128 [R209+0x15000], desc[UR14][R134.64+0x80] ;  /* 0x1500008086d17fae */ /* 0x000fe8000b901d4e */
[----:B------:R1:W-:Y:S04]  /*3f40*/  LDGSTS.E.BYPASS.LTC128B.128 [R209+0x17000], desc[UR14][R134.64+0x100] ;  /* 0x1700010086d17fae */ /* 0x0003e8000b901d4e */
[----:B------:R-:W-:Y:S04]  /*3f50*/  LDSM.16.M88.4 R136, [R202] ;  /* 0x00000000ca88783b */ /* 0x000fe80000000200 */
[----:B------:R-:W2:Y:S04]  /*3f60*/  LDSM.16.M88.4 R140, [R201+0xc000] ;  /* 0x00c00000c98c783b */ /* 0x000ea80000000200 */
[----:B------:R-:W3:Y:S04]  /*3f70*/  LDSM.16.M88.4 R144, [R201+0xc800] ;  /* 0x00c80000c990783b */ /* 0x000ee80000000200 */
[----:B------:R-:W4:Y:S04]  /*3f80*/  LDSM.16.M88.4 R148, [R201+0xd000] ;  /* 0x00d00000c994783b */ /* 0x000f280000000200 */
[----:B------:R-:W5:Y:S04]  /*3f90*/  LDSM.16.M88.4 R152, [R201+0xd800] ;  /* 0x00d80000c998783b */ /* 0x000f680000000200 */
[----:B------:R-:W0:Y:S04]  /*3fa0*/  LDGDEPBAR ;  /* 0x00000000000079af */ /* 0x000e280000000000 */
[----:B------:R-:W-:Y:S04]  /*3fb0*/  LDSM.16.M88.4 R156, [R200] ;  /* 0x00000000c89c783b */ /* 0x000fe80000000200 */
[----:B------:R-:W1:Y:S04]  /*3fc0*/  LDSM.16.M88.4 R160, [R199] ;  /* 0x00000000c7a0783b */ /* 0x000e680000000200 */
[----:B------:R-:W1:Y:S04]  /*3fd0*/  LDSM.16.M88.4 R164, [R191] ;  /* 0x00000000bfa4783b */ /* 0x000e680000000200 */
[----:B------:R-:W1:Y:S04]  /*3fe0*/  LDSM.16.M88.4 R168, [R190] ;  /* 0x00000000bea8783b */ /* 0x000e680000000200 */
[----:B------:R-:W-:Y:S01]  /*3ff0*/  LDSM.16.M88.4 R172, [R195+0xc000] ;  /* 0x00c00000c3ac783b */ /* 0x000fe20000000200 */
[C---:B--2---:R-:W-:Y:S03]  /*4000*/  HMMA.16816.F32.BF16 R4, R136.reuse, R140, RZ ;  /* 0x0000008c8804723c */ /* 0x044fe600000418ff */
[----:B------:R-:W-:Y:S03]  /*4010*/  LDSM.16.M88.4 R176, [R195+0xc800] ;  /* 0x00c80000c3b0783b */ /* 0x000fe60000000200 */
[C---:B------:R-:W-:Y:S01]  /*4020*/  HMMA.16816.F32.BF16 R8, R136.reuse, R142, RZ ;  /* 0x0000008e8808723c */ /* 0x040fe200000418ff */
[----:B------:R-:W2:Y:S05]  /*4030*/  LDSM.16.M88.4 R140, [R189] ;  /* 0x00000000bd8c783b */ /* 0x000eaa0000000200 */
[C---:B---3--:R-:W-:Y:S06]  /*4040*/  HMMA.16816.F32.BF16 R12, R136.reuse, R144, RZ ;  /* 0x00000090880c723c */ /* 0x048fec00000418ff */
[C---:B------:R-:W-:Y:S01]  /*4050*/  HMMA.16816.F32.BF16 R16, R136.reuse, R146, RZ ;  /* 0x000000928810723c */ /* 0x040fe200000418ff */
[----:B------:R-:W3:Y:S05]  /*4060*/  LDSM.16.M88.4 R144, [R198] ;  /* 0x00000000c690783b */ /* 0x000eea0000000200 */
[C---:B----4-:R-:W-:Y:S06]  /*4070*/  HMMA.16816.F32.BF16 R20, R136.reuse, R148, RZ ;  /* 0x000000948814723c */ /* 0x050fec00000418ff */
[C---:B------:R-:W-:Y:S01]  /*4080*/  HMMA.16816.F32.BF16 R24, R136.reuse, R150, RZ ;  /* 0x000000968818723c */ /* 0x040fe200000418ff */
[----:B------:R-:W4:Y:S05]  /*4090*/  LDSM.16.M88.4 R148, [R195+0xd000] ;  /* 0x00d00000c394783b */ /* 0x000f2a0000000200 */
[C---:B-----5:R-:W-:Y:S06]  /*40a0*/  HMMA.16816.F32.BF16 R28, R136.reuse, R152, RZ ;  /* 0x00000098881c723c */ /* 0x060fec00000418ff */
[----:B------:R-:W-:Y:S01]  /*40b0*/  HMMA.16816.F32.BF16 R32, R136, R154, RZ ;  /* 0x0000009a8820723c */ /* 0x000fe200000418ff */
[----:B------:R-:W5:Y:S04]  /*40c0*/  LDSM.16.M88.4 R136, [R195+0xd800] ;  /* 0x00d80000c388783b */ /* 0x000f680000000200 */
[----:B------:R-:W-:Y:S01]  /*40d0*/  LDSM.16.M88.4 R152, [R197] ;  /* 0x00000000c598783b */ /* 0x000fe20000000200 */
[C---:B-1----:R-:W-:Y:S06]  /*40e0*/  HMMA.16816.F32.BF16 R4, R156.reuse, R160, R4 ;  /* 0x000000a09c04723c */ /* 0x042fec0000041804 */
[C---:B------:R-:W-:Y:S01]  /*40f0*/  HMMA.16816.F32.BF16 R8, R156.reuse, R162, R8 ;  /* 0x000000a29c08723c */ /* 0x040fe20000041808 */
[----:B------:R-:W1:Y:S05]  /*4100*/  LDSM.16.M88.4 R160, [R188] ;  /* 0x00000000bca0783b */ /* 0x000e6a0000000200 */
[C---:B------:R-:W-:Y:S06]  /*4110*/  HMMA.16816.F32.BF16 R12, R156.reuse, R164, R12 ;  /* 0x000000a49c0c723c */ /* 0x040fec000004180c */
[C---:B------:R-:W-:Y:S01]  /*4120*/  HMMA.16816.F32.BF16 R16, R156.reuse, R166, R16 ;  /* 0x000000a69c10723c */ /* 0x040fe20000041810 */
[----:B------:R-:W1:Y:S05]  /*4130*/  LDSM.16.M88.4 R164, [R188+0x800] ;  /* 0x00080000bca4783b */ /* 0x000e6a0000000200 */
[C---:B------:R-:W-:Y:S06]  /*4140*/  HMMA.16816.F32.BF16 R20, R156.reuse, R168, R20 ;  /* 0x000000a89c14723c */ /* 0x040fec0000041814 */
[C---:B------:R-:W-:Y:S01]  /*4150*/  HMMA.16816.F32.BF16 R24, R156.reuse, R170, R24 ;  /* 0x000000aa9c18723c */ /* 0x040fe20000041818 */
[----:B------:R-:W1:Y:S05]  /*4160*/  LDSM.16.M88.4 R168, [R188+0x1000] ;  /* 0x00100000bca8783b */ /* 0x000e6a0000000200 */
[C---:B--2---:R-:W-:Y:S06]  /*4170*/  HMMA.16816.F32.BF16 R28, R156.reuse, R140, R28 ;  /* 0x0000008c9c1c723c */ /* 0x044fec000004181c */
[----:B------:R-:W-:Y:S01]  /*4180*/  HMMA.16816.F32.BF16 R32, R156, R142, R32 ;  /* 0x0000008e9c20723c */ /* 0x000fe20000041820 */
[----:B------:R-:W2:Y:S04]  /*4190*/  LDSM.16.M88.4 R140, [R188+0x1800] ;  /* 0x00180000bc8c783b */ /* 0x000ea80000000200 */
[----:B------:R-:W-:Y:S01]  /*41a0*/  LDSM.16.M88.4 R156, [R202+0x4000] ;  /* 0x00400000ca9c783b */ /* 0x000fe20000000200 */
[C---:B---3--:R-:W-:Y:S06]  /*41b0*/  HMMA.16816.F32.BF16 R4, R144.reuse, R172, R4 ;  /* 0x000000ac9004723c */ /* 0x048fec0000041804 */
[C---:B------:R-:W-:Y:S01]  /*41c0*/  HMMA.16816.F32.BF16 R8, R144.reuse, R174, R8 ;  /* 0x000000ae9008723c */ /* 0x040fe20000041808 */
[----:B------:R-:W3:Y:S05]  /*41d0*/  LDSM.16.M88.4 R172, [R201+0xe000] ;  /* 0x00e00000c9ac783b */ /* 0x000eea0000000200 */
[C---:B------:R-:W-:Y:S06]  /*41e0*/  HMMA.16816.F32.BF16 R12, R144.reuse, R176, R12 ;  /* 0x000000b0900c723c */ /* 0x040fec000004180c */
[C---:B------:R-:W-:Y:S01]  /*41f0*/  HMMA.16816.F32.BF16 R16, R144.reuse, R178, R16 ;  /* 0x000000b29010723c */ /* 0x040fe20000041810 */
[----:B------:R-:W3:Y:S05]  /*4200*/  LDSM.16.M88.4 R176, [R201+0xe800] ;  /* 0x00e80000c9b0783b */ /* 0x000eea0000000200 */
[C---:B----4-:R-:W-:Y:S06]  /*4210*/  HMMA.16816.F32.BF16 R20, R144.reuse, R148, R20 ;  /* 0x000000949014723c */ /* 0x050fec0000041814 */
[C---:B------:R-:W-:Y:S01]  /*4220*/  HMMA.16816.F32.BF16 R24, R144.reuse, R150, R24 ;  /* 0x000000969018723c */ /* 0x040fe20000041818 */
[----:B------:R-:W4:Y:S05]  /*4230*/  LDSM.16.M88.4 R148, [R201+0xf000] ;  /* 0x00f00000c994783b */ /* 0x000f2a0000000200 */
[C---:B-----5:R-:W-:Y:S06]  /*4240*/  HMMA.16816.F32.BF16 R28, R144.reuse, R136, R28 ;  /* 0x00000088901c723c */ /* 0x060fec000004181c */
[----:B------:R-:W-:Y:S01]  /*4250*/  HMMA.16816.F32.BF16 R32, R144, R138, R32 ;  /* 0x0000008a9020723c */ /* 0x000fe20000041820 */
[----:B------:R-:W5:Y:S04]  /*4260*/  LDSM.16.M88.4 R136, [R201+0xf800] ;  /* 0x00f80000c988783b */ /* 0x000f680000000200 */
[----:B------:R-:W-:Y:S01]  /*4270*/  LDSM.16.M88.4 R144, [R200+0x4000] ;  /* 0x00400000c890783b */ /* 0x000fe20000000200 */
[C---:B-1----:R-:W-:Y:S06]  /*4280*/  HMMA.16816.F32.BF16 R4, R152.reuse, R160, R4 ;  /* 0x000000a09804723c */ /* 0x042fec0000041804 */
[C---:B------:R-:W-:Y:S01]  /*4290*/  HMMA.16816.F32.BF16 R8, R152.reuse, R162, R8 ;  /* 0x000000a29808723c */ /* 0x040fe20000041808 */
[----:B------:R-:W1:Y:S05]  /*42a0*/  LDSM.16.M88.4 R160, [R187] ;  /* 0x00000000bba0783b */ /* 0x000e6a0000000200 */
[C---:B------:R-:W-:Y:S06]  /*42b0*/  HMMA.16816.F32.BF16 R12, R152.reuse, R164, R12 ;  /* 0x000000a4980c723c */ /* 0x040fec000004180c */
[C---:B------:R-:W-:Y:S01]  /*42c0*/  HMMA.16816.F32.BF16 R16, R152.reuse, R166, R16 ;  /* 0x000000a69810723c */ /* 0x040fe20000041810 */
[----:B------:R-:W1:Y:S05]  /*42d0*/  LDSM.16.M88.4 R164, [R186] ;  /* 0x00000000baa4783b */ /* 0x000e6a0000000200 */
[C---:B------:R-:W-:Y:S06]  /*42e0*/  HMMA.16816.F32.BF16 R20, R152.reuse, R168, R20 ;  /* 0x000000a89814723c */ /* 0x040fec0000041814 */
[C---:B------:R-:W-:Y:S01]  /*42f0*/  HMMA.16816.F32.BF16 R24, R152.reuse, R170, R24 ;  /* 0x000000aa9818723c */ /* 0x040fe20000041818 */
[----:B------:R-:W1:Y:S05]  /*4300*/  LDSM.16.M88.4 R168, [R185] ;  /* 0x00000000b9a8783b */ /* 0x000e6a0000000200 */
[C---:B--2---:R-:W-:Y:S06]  /*4310*/  HMMA.16816.F32.BF16 R28, R152.reuse, R140, R28 ;  /* 0x0000008c981c723c */ /* 0x044fec000004181c */
[----:B------:R-:W-:Y:S01]  /*4320*/  HMMA.16816.F32.BF16 R32, R152, R142, R32 ;  /* 0x0000008e9820723c */ /* 0x000fe20000041820 */
[----:B------:R-:W2:Y:S04]  /*4330*/  LDSM.16.M88.4 R140, [R184] ;  /* 0x00000000b88c783b */ /* 0x000ea80000000200 */
        /* <DEDUP_REMOVED lines=16> */
[----:B------:R-:W1:Y:S05]  /*4440*/  LDSM.16.M88.4 R160, [R188+0x2000] ;  /* 0x00200000bca0783b */ /* 0x000e6a0000000200 */
        /* <DEDUP_REMOVED lines=12> */
[----:B------:R-:W-:Y:S05]  /*4510*/  LDSM.16.M88.4 R172, [R201+0x10800] ;  /* 0x01080000c9ac783b */ /* 0x000fea0000000200 */
[C---:B------:R-:W-:Y:S06]  /*4520*/  HMMA.16816.F32.BF16 R12, R152.reuse, R176, R12 ;  /* 0x000000b0980c723c */ /* 0x040fec000004180c */
[C---:B------:R-:W-:Y:S01]  /*4530*/  HMMA.16816.F32.BF16 R16, R152.reuse, R178, R16 ;  /* 0x000000b29810723c */ /* 0x040fe20000041810 */
[----:B------:R-:W-:Y:S05]  /*4540*/  LDSM.16.M88.4 R176, [R195+0x10000] ;  /* 0x01000000c3b0783b */ /* 0x000fea0000000200 */
[C---:B----4-:R-:W-:Y:S06]  /*4550*/  HMMA.16816.F32.BF16 R20, R152.reuse, R148, R20 ;  /* 0x000000949814723c */ /* 0x050fec0000041814 */
[C---:B------:R-:W-:Y:S01]  /*4560*/  HMMA.16816.F32.BF16 R24, R152.reuse, R150, R24 ;  /* 0x000000969818723c */ /* 0x040fe20000041818 */
[----:B------:R-:W3:Y:S05]  /*4570*/  LDSM.16.M88.4 R148, [R201+0x10000] ;  /* 0x01000000c994783b */ /* 0x000eea0000000200 */
[C---:B-----5:R-:W-:Y:S06]  /*4580*/  HMMA.16816.F32.BF16 R28, R152.reuse, R136, R28 ;  /* 0x00000088981c723c */ /* 0x060fec000004181c */
[----:B------:R-:W-:Y:S01]  /*4590*/  HMMA.16816.F32.BF16 R32, R152, R138, R32 ;  /* 0x0000008a9820723c */ /* 0x000fe20000041820 */
[----:B------:R-:W4:Y:S04]  /*45a0*/  LDSM.16.M88.4 R136, [R201+0x11000] ;  /* 0x01100000c988783b */ /* 0x000f280000000200 */
[----:B------:R-:W5:Y:S01]  /*45b0*/  LDSM.16.M88.4 R152, [R201+0x11800] ;  /* 0x01180000c998783b */ /* 0x000f620000000200 */
[C---:B-1----:R-:W-:Y:S06]  /*45c0*/  HMMA.16816.F32.BF16 R4, R156.reuse, R160, R4 ;  /* 0x000000a09c04723c */ /* 0x042fec0000041804 */
[C---:B------:R-:W-:Y:S01]  /*45d0*/  HMMA.16816.F32.BF16 R8, R156.reuse, R162, R8 ;  /* 0x000000a29c08723c */ /* 0x040fe20000041808 */
[----:B------:R-:W-:Y:S05]  /*45e0*/  LDSM.16.M88.4 R160, [R200+0x8000] ;  /* 0x00800000c8a0783b */ /* 0x000fea0000000200 */
        /* <DEDUP_REMOVED lines=12> */
[----:B------:R-:W3:Y:S05]  /*46b0*/  LDSM.16.M88.4 R148, [R180] ;  /* 0x00000000b494783b */ /* 0x000eea0000000200 */
[C---:B------:R-:W-:Y:S06]  /*46c0*/  HMMA.16816.F32.BF16 R12, R144.reuse, R172, R12 ;  /* 0x000000ac900c723c */ /* 0x040fec000004180c */
[C---:B------:R-:W-:Y:S01]  /*46d0*/  HMMA.16816.F32.BF16 R16, R144.reuse, R174, R16 ;  /* 0x000000ae9010723c */ /* 0x040fe20000041810 */
[----:B------:R-:W-:Y:S05]  /*46e0*/  LDSM.16.M88.4 R172, [R188+0x4000] ;  /* 0x00400000bcac783b */ /* 0x000fea0000000200 */
[C---:B----4-:R-:W-:Y:S06]  /*46f0*/  HMMA.16816.F32.BF16 R20, R144.reuse, R136, R20 ;  /* 0x000000889014723c */ /* 0x050fec0000041814 */
[C---:B------:R-:W-:Y:S01]  /*4700*/  HMMA.16816.F32.BF16 R24, R144.reuse, R138, R24 ;  /* 0x0000008a9018723c */ /* 0x040fe20000041818 */
[----:B------:R-:W4:Y:S05]  /*4710*/  LDSM.16.M88.4 R136, [R195+0x10800] ;  /* 0x01080000c388783b */ /* 0x000f2a0000000200 */
[C---:B-----5:R-:W-:Y:S06]  /*4720*/  HMMA.16816.F32.BF16 R28, R144.reuse, R152, R28 ;  /* 0x00000098901c723c */ /* 0x060fec000004181c */
[----:B------:R-:W-:Y:S01]  /*4730*/  HMMA.16816.F32.BF16 R32, R144, R154, R32 ;  /* 0x0000009a9020723c */ /* 0x000fe20000041820 */
[----:B------:R-:W5:Y:S04]  /*4740*/  LDSM.16.M88.4 R144, [R195+0x11000] ;  /* 0x01100000c390783b */ /* 0x000f680000000200 */
[----:B------:R-:W5:Y:S01]  /*4750*/  LDSM.16.M88.4 R152, [R195+0x11800] ;  /* 0x01180000c398783b */ /* 0x000f620000000200 */
[C---:B-1----:R-:W-:Y:S06]  /*4760*/  HMMA.16816.F32.BF16 R4, R160.reuse, R164, R4 ;  /* 0x000000a4a004723c */ /* 0x042fec0000041804 */
[C---:B------:R-:W-:Y:S01]  /*4770*/  HMMA.16816.F32.BF16 R8, R160.reuse, R166, R8 ;  /* 0x000000a6a008723c */ /* 0x040fe20000041808 */
[----:B------:R-:W1:Y:S05]  /*4780*/  LDSM.16.M88.4 R164, [R197+0x8000] ;  /* 0x00800000c5a4783b */ /* 0x000e6a0000000200 */
[C---:B------:R-:W-:Y:S06]  /*4790*/  HMMA.16816.F32.BF16 R12, R160.reuse, R168, R12 ;  /* 0x000000a8a00c723c */ /* 0x040fec000004180c */
[C---:B------:R-:W-:Y:S06]  /*47a0*/  HMMA.16816.F32.BF16 R16, R160.reuse, R170, R16 ;  /* 0x000000aaa010723c */ /* 0x040fec0000041810 */
[C---:B--2---:R-:W-:Y:S06]  /*47b0*/  HMMA.16816.F32.BF16 R20, R160.reuse, R140, R20 ;  /* 0x0000008ca014723c */ /* 0x044fec0000041814 */
[C---:B------:R-:W-:Y:S01]  /*47c0*/  HMMA.16816.F32.BF16 R24, R160.reuse, R142, R24 ;  /* 0x0000008ea018723c */ /* 0x040fe20000041818 */
[----:B------:R-:W2:Y:S05]  /*47d0*/  LDSM.16.M88.4 R140, [R188+0x4800] ;  /* 0x00480000bc8c783b */ /* 0x000eaa0000000200 */
[C---:B---3--:R-:W-:Y:S06]  /*47e0*/  HMMA.16816.F32.BF16 R28, R160.reuse, R148, R28 ;  /* 0x00000094a01c723c */ /* 0x048fec000004181c */
[----:B------:R-:W-:Y:S06]  /*47f0*/  HMMA.16816.F32.BF16 R32, R160, R150, R32 ;  /* 0x00000096a020723c */ /* 0x000fec0000041820 */
[C---:B------:R-:W-:Y:S06]  /*4800*/  HMMA.16816.F32.BF16 R4, R156.reuse, R176, R4 ;  /* 0x000000b09c04723c */ /* 0x040fec0000041804 */
[C---:B------:R-:W-:Y:S06]  /*4810*/  HMMA.16816.F32.BF16 R8, R156.reuse, R178, R8 ;  /* 0x000000b29c08723c */ /* 0x040fec0000041808 */
[C---:B----4-:R-:W-:Y:S06]  /*4820*/  HMMA.16816.F32.BF16 R12, R156.reuse, R136, R12 ;  /* 0x000000889c0c723c */ /* 0x050fec000004180c */
[C---:B------:R-:W-:Y:S01]  /*4830*/  HMMA.16816.F32.BF16 R16, R156.reuse, R138, R16 ;  /* 0x0000008a9c10723c */ /* 0x040fe20000041810 */
[----:B------:R-:W3:Y:S05]  /*4840*/  LDSM.16.M88.4 R136, [R188+0x5000] ;  /* 0x00500000bc88783b */ /* 0x000eea0000000200 */
[C---:B-----5:R-:W-:Y:S06]  /*4850*/  HMMA.16816.F32.BF16 R20, R156.reuse, R144, R20 ;  /* 0x000000909c14723c */ /* 0x060fec0000041814 */
[C---:B------:R-:W-:Y:S01]  /*4860*/  HMMA.16816.F32.BF16 R24, R156.reuse, R146, R24 ;  /* 0x000000929c18723c */ /* 0x040fe20000041818 */
[----:B------:R-:W4:Y:S01]  /*4870*/  LDSM.16.M88.4 R144, [R188+0x5800] ;  /* 0x00580000bc90783b */ /* 0x000f220000000200 */
[----:B------:R-:W-:Y:S04]  /*4880*/  DEPBAR.LE SB0, 0x0 ;  /* 0x000080000000791a */ /* 0x000fe80000000000 */
[C---:B------:R-:W-:Y:S01]  /*4890*/  HMMA.16816.F32.BF16 R28, R156.reuse, R152, R28 ;  /* 0x000000989c1c723c */ /* 0x040fe2000004181c */
[----:B------:R-:W-:Y:S05]  /*48a0*/  BAR.SYNC.DEFER_BLOCKING 0x0 ;  /* 0x0000000000007b1d */ /* 0x000fea0000010000 */
[----:B------:R-:W-:Y:S06]  /*48b0*/  HMMA.16816.F32.BF16 R32, R156, R154, R32 ;  /* 0x0000009a9c20723c */ /* 0x000fec0000041820 */
[C---:B-1----:R-:W-:Y:S06]  /*48c0*/  HMMA.16816.F32.BF16 R4, R164.reuse, R172, R4 ;  /* 0x000000aca404723c */ /* 0x042fec0000041804 */
[C---:B------:R-:W-:Y:S06]  /*48d0*/  HMMA.16816.F32.BF16 R8, R164.reuse, R174, R8 ;  /* 0x000000aea408723c */ /* 0x040fec0000041808 */
[C---:B--2---:R-:W-:Y:S06]  /*48e0*/  HMMA.16816.F32.BF16 R12, R164.reuse, R140, R12 ;  /* 0x0000008ca40c723c */ /* 0x044fec000004180c */
[C---:B------:R-:W-:Y:S06]  /*48f0*/  HMMA.16816.F32.BF16 R16, R164.reuse, R142, R16 ;  /* 0x0000008ea410723c */ /* 0x040fec0000041810 */
[----:B------:R-:W-:Y:S01]  /*4900*/  FMNMX.FTZ R132, R4, R133, !PT ;  /* 0x0000008504847209 */ /* 0x000fe20007810000 */
[C---:B---3--:R-:W-:Y:S04]  /*4910*/  HMMA.16816.F32.BF16 R20, R164.reuse, R136, R20 ;  /* 0x00000088a414723c */ /* 0x048fe80000041814 */
[----:B------:R-:W-:Y:S02]  /*4920*/  FMNMX.FTZ R2, R6, R0, !PT ;  /* 0x0000000006027209 */ /* 0x000fe40007810000 */
[----:B------:R-:W-:Y:S01]  /*4930*/  FMNMX.FTZ R3, R5, R132, !PT ;  /* 0x0000008405037209 */ /* 0x000fe20007810000 */
[C---:B------:R-:W-:Y:S04]  /*4940*/  HMMA.16816.F32.BF16 R24, R164.reuse, R138, R24 ;  /* 0x0000008aa418723c */ /* 0x040fe80000041818 */
[----:B------:R-:W-:Y:S02]  /*4950*/  FMNMX.FTZ R135, R7, R2, !PT ;  /* 0x0000000207877209 */ /* 0x000fe40007810000 */
[----:B------:R-:W-:Y:S01]  /*4960*/  FMNMX.FTZ R132, R8, R3, !PT ;  /* 0x0000000308847209 */ /* 0x000fe20007810000 */
[C---:B----4-:R-:W-:Y:S04]  /*4970*/  HMMA.16816.F32.BF16 R28, R164.reuse, R144, R28 ;  /* 0x00000090a41c723c */ /* 0x050fe8000004181c */
[----:B------:R-:W-:Y:S02]  /*4980*/  FMNMX.FTZ R2, R10, R135, !PT ;  /* 0x000000870a027209 */ /* 0x000fe40007810000 */
[----:B------:R-:W-:Y:S01]  /*4990*/  FMNMX.FTZ R3, R9, R132, !PT ;  /* 0x0000008409037209 */ /* 0x000fe20007810000 */
[----:B------:R-:W-:Y:S04]  /*49a0*/  HMMA.16816.F32.BF16 R32, R164, R146, R32 ;  /* 0x00000092a420723c */ /* 0x000fe80000041820 */
[----:B------:R-:W-:Y:S02]  /*49b0*/  FMNMX.FTZ R135, R11, R2, !PT ;  /* 0x000000020b877209 */ /* 0x000fe40007810000 */
[----:B------:R-:W-:Y:S02]  /*49c0*/  FMNMX.FTZ R132, R12, R3, !PT ;  /* 0x000000030c847209 */ /* 0x000fe40007810000 */
[----:B------:R-:W-:Y:S03]  /*49d0*/  FMNMX.FTZ R2, R14, R135, !PT ;  /* 0x000000870e027209 */ /* 0x000fe60007810000 */
[----:B------:R-:W-:Y:S02]  /*49e0*/  FMNMX.FTZ R3, R13, R132, !PT ;  /* 0x000000840d037209 */ /* 0x000fe40007810000 */
        /* <DEDUP_REMOVED lines=19> */
[----:B------:R-:W-:Y:S01]  /*4b20*/  FMNMX.FTZ R220, R33, R220, !PT ;  /* 0x000000dc21dc7209 */ /* 0x000fe20007810000 */
[----:B------:R-:W-:Y:S06]  /*4b30*/  @P0 BRA `(.L_x_9) ;  /* 0xfffffff0004c0947 */ /* 0x000fec000383ffff */
.L_x_8:
[----:B-1----:R-:W-:Y:S01]  /*4b40*/  FMNMX.FTZ R135, R35, R2, !PT ;  /* 0x0000000223877209 */ /* 0x002fe20007810000 */
[----:B------:R-:W-:Y:S01]  /*4b50*/  SHFL.BFLY PT, R3, R220, 0x2, 0x1f ;  /* 0x0c401f00dc037f89 */ /* 0x000fe200000e0000 */
[----:B------:R-:W-:Y:S07]  /*4b60*/  IADD3 R219, R219, -0x1, RZ ;  /* 0xffffffffdbdb7810 */ /* 0x000fee0007ffe0ff */
[----:B------:R-:W1:Y:S08]  /*4b70*/  SHFL.BFLY PT, R2, R135, 0x2, 0x1f ;  /* 0x0c401f0087027f89 */ /* 0x000e7000000e0000 */
[----:B------:R-:W-:Y:S08]  /*4b80*/  LDSM.16.MT88.4 R140, [R194+0x12000] ;  /* 0x01200000c28c783b */ /* 0x000ff00000004200 */
[----:B------:R-:W-:Y:S08]  /*4b90*/  LDSM.16.MT88.4 R144, [R193+0x12000] ;  /* 0x01200000c190783b */ /* 0x000ff00000004200 */
[----:B------:R-:W-:Y:S08]  /*4ba0*/  LDSM.16.MT88.4 R148, [R192+0x12000] ;  /* 0x01200000c094783b */ /* 0x000ff00000004200 */
[----:B------:R-:W-:Y:S08]  /*4bb0*/  LDSM.16.MT88.4 R152, [R194+0x14800] ;  /* 0x01480000c298783b */ /* 0x000ff00000004200 */
[----:B------:R-:W-:Y:S01]  /*4bc0*/  LDSM.16.MT88.4 R156, [R193+0x14800] ;  /* 0x01480000c19c783b */ /* 0x000fe20000004200 */
[----:B-1----:R-:W-:Y:S02]  /*4bd0*/  FMNMX.FTZ R134, R135, R2, !PT ;  /* 0x0000000287867209 */ /* 0x002fe40007810000 */
[----:B------:R-:W-:Y:S05]  /*4be0*/  FMNMX.FTZ R137, R220, R3, !PT ;  /* 0x00000003dc897209 */ /* 0x000fea0007810000 */
[----:B------:R-:W1:Y:S08]  /*4bf0*/  SHFL.BFLY PT, R3, R134, 0x1, 0x1f ;  /* 0x0c201f0086037f89 */ /* 0x000e7000000e0000 */
[----:B------:R-:W2:Y:S01]  /*4c00*/  SHFL.BFLY PT, R132, R137, 0x1, 0x1f ;  /* 0x0c201f0089847f89 */ /* 0x000ea200000e0000 */
[----:B-1----:R-:W-:Y:S02]  /*4c10*/  FMNMX.FTZ R3, R134, R3, !PT ;  /* 0x0000000386037209 */ /* 0x002fe40007810000 */
[----:B--2---:R-:W-:Y:S03]  /*4c20*/  FMNMX.FTZ R132, R137, R132, !PT ;  /* 0x0000008489847209 */ /* 0x004fe60007810000 */
[C---:B------:R-:W-:Y:S02]  /*4c30*/  FADD.FTZ R0, -R3.reuse, R0 ;  /* 0x0000000003007221 */ /* 0x040fe40000010100 */
[----:B------:R-:W1:Y:S01]  /*4c40*/  LDSM.16.MT88.4 R136, [R196+0x12000] ;  /* 0x01200000c488783b */ /* 0x000e620000004200 */
[C---:B------:R-:W-:Y:S01]  /*4c50*/  FMUL.FTZ R164, R3.reuse, UR4 ;  /* 0x0000000403a47c20 */ /* 0x040fe20008410000 */
[----:B------:R-:W-:Y:S01]  /*4c60*/  FSETP.NEU.FTZ.AND P1, PT, R132, -INF , PT ;  /* 0xff8000008400780b */ /* 0x000fe20003f3d000 */
[----:B------:R-:W-:Y:S01]  /*4c70*/  FMUL.FTZ R135, R0, UR4 ;  /* 0x0000000400877c20 */ /* 0x000fe20008410000 */
[C---:B------:R-:W-:Y:S01]  /*4c80*/  FMUL.FTZ R166, R132.reuse, UR4 ;  /* 0x0000000484a67c20 */ /* 0x040fe20008410000 */
[----:B------:R-:W-:Y:S02]  /*4c90*/  FADD.FTZ R2, -R132, R133 ;  /* 0x0000008584027221 */ /* 0x000fe40000010100 */
[----:B------:R2:W3:Y:S02]  /*4ca0*/  MUFU.EX2 R0, R135 ;  /* 0x0000008700007308 */ /* 0x0004e40000000800 */
[----:B------:R-:W-:Y:S01]  /*4cb0*/  FSEL R166, R166, RZ, P1 ;  /* 0x000000ffa6a67208 */ /* 0x000fe20000800000 */
[----:B------:R-:W-:Y:S01]  /*4cc0*/  FMUL.FTZ R133, R2, UR4 ;  /* 0x0000000402857c20 */ /* 0x000fe20008410000 */
[----:B------:R-:W-:Y:S03]  /*4cd0*/  FSETP.NEU.FTZ.AND P1, PT, R3, -INF , PT ;  /* 0xff8000000300780b */ /* 0x000fe60003f3d000 */
[--C-:B------:R-:W-:Y:S01]  /*4ce0*/  FFMA.FTZ R161, R4, UR4, -R166.reuse ;  /* 0x0000000404a17c23 */ /* 0x100fe200080108a6 */
[----:B------:R-:W-:Y:S01]  /*4cf0*/  FSEL R164, R164, RZ, P1 ;  /* 0x000000ffa4a47208 */ /* 0x000fe20000800000 */
[--C-:B------:R-:W-:Y:S01]  /*4d00*/  FFMA.FTZ R160, R9, UR4, -R166.reuse ;  /* 0x0000000409a07c23 */ /* 0x100fe200080108a6 */
[--C-:B------:R-:W-:Y:S01]  /*4d10*/  FFMA.FTZ R5, R5, UR4, -R166.reuse ;  /* 0x0000000405057c23 */ /* 0x100fe200080108a6 */
[----:B------:R-:W4:Y:S01]  /*4d20*/  MUFU.EX2 R2, R133 ;  /* 0x0000008500027308 */ /* 0x000f220000000800 */
[----:B------:R-:W-:Y:S01]  /*4d30*/  FFMA.FTZ R175, R28, UR4, -R166 ;  /* 0x000000041caf7c23 */ /* 0x000fe200080108a6 */
[--C-:B------:R-:W-:Y:S01]  /*4d40*/  FFMA.FTZ R163, R6, UR4, -R164.reuse ;  /* 0x0000000406a37c23 */ /* 0x100fe200080108a4 */
[--C-:B------:R-:W-:Y:S01]  /*4d50*/  FFMA.FTZ R134, R7, UR4, -R164.reuse ;  /* 0x0000000407867c23 */ /* 0x100fe200080108a4 */
[--C-:B------:R-:W-:Y:S01]  /*4d60*/  FFMA.FTZ R162, R10, UR4, -R164.reuse ;  /* 0x000000040aa27c23 */ /* 0x100fe200080108a4 */
[----:B------:R-:W-:Y:S01]  /*4d70*/  FFMA.FTZ R165, R11, UR4, -R164 ;  /* 0x000000040ba57c23 */ /* 0x000fe200080108a4 */
[--C-:B--2---:R-:W-:Y:S01]  /*4d80*/  FFMA.FTZ R135, R8, UR4, -R166.reuse ;  /* 0x0000000408877c23 */ /* 0x104fe200080108a6 */
[C---:B---3--:R-:W-:Y:S03]  /*4d90*/  FMUL.FTZ R6, R0.reuse, R130 ;  /* 0x0000008200067220 */ /* 0x048fe60000410000 */
[----:B------:R2:W-:Y:S01]  /*4da0*/  MUFU.EX2 R133, R5 ;  /* 0x0000000500857308 */ /* 0x0005e20000000800 */
[C---:B------:R-:W-:Y:S01]  /*4db0*/  FMUL.FTZ R7, R0.reuse, R131 ;  /* 0x0000008300077220 */ /* 0x040fe20000410000 */
[C---:B------:R-:W-:Y:S01]  /*4dc0*/  FMUL.FTZ R10, R0.reuse, R126 ;  /* 0x0000007e000a7220 */ /* 0x040fe20000410000 */
[C---:B------:R-:W-:Y:S01]  /*4dd0*/  FMUL.FTZ R11, R0.reuse, R127 ;  /* 0x0000007f000b7220 */ /* 0x040fe20000410000 */
[C---:B------:R-:W-:Y:S01]  /*4de0*/  FMUL.FTZ R38, R0.reuse, R38 ;  /* 0x0000002600267220 */ /* 0x040fe20000410000 */
[C---:B------:R-:W-:Y:S01]  /*4df0*/  FMUL.FTZ R39, R0.reuse, R39 ;  /* 0x0000002700277220 */ /* 0x040fe20000410000 */
[C---:B------:R-:W-:Y:S01]  /*4e00*/  FMUL.FTZ R42, R0.reuse, R42 ;  /* 0x0000002a002a7220 */ /* 0x040fe20000410000 */
[----:B------:R-:W-:Y:S03]  /*4e10*/  FMUL.FTZ R43, R0, R43 ;  /* 0x0000002b002b7220 */ /* 0x000fe60000410000 */
[----:B------:R-:W3:Y:S01]  /*4e20*/  MUFU.EX2 R161, R161 ;  /* 0x000000a100a17308 */ /* 0x000ee20000000800 */
[C---:B----4-:R-:W-:Y:S01]  /*4e30*/  FMUL.FTZ R4, R2.reuse, R128 ;  /* 0x0000008002047220 */ /* 0x050fe20000410000 */
[C---:B------:R-:W-:Y:S01]  /*4e40*/  FMUL.FTZ R8, R2.reuse, R124 ;  /* 0x0000007c02087220 */ /* 0x040fe20000410000 */
[C---:B------:R-:W-:Y:S01]  /*4e50*/  FMUL.FTZ R9, R2.reuse, R125 ;  /* 0x0000007d02097220 */ /* 0x040fe20000410000 */
[C---:B------:R-:W-:Y:S01]  /*4e60*/  FMUL.FTZ R36, R2.reuse, R36 ;  /* 0x0000002402247220 */ /* 0x040fe20000410000 */
[C---:B------:R-:W-:Y:S01]  /*4e70*/  FMUL.FTZ R37, R2.reuse, R37 ;  /* 0x0000002502257220 */ /* 0x040fe20000410000 */
[----:B------:R-:W4:Y:S01]  /*4e80*/  LDSM.16.MT88.4 R124, [R196+0x14000] ;  /* 0x01400000c47c783b */ /* 0x000f220000004200 */
[C---:B------:R-:W-:Y:S03]  /*4e90*/  FMUL.FTZ R40, R2.reuse, R40 ;  /* 0x0000002802287220 */ /* 0x040fe60000410000 */
[----:B------:R-:W-:Y:S01]  /*4ea0*/  MUFU.EX2 R163, R163 ;  /* 0x000000a300a37308 */ /* 0x000fe20000000800 */
[C---:B--2---:R-:W-:Y:S01]  /*4eb0*/  FMUL.FTZ R5, R2.reuse, R129 ;  /* 0x0000008102057220 */ /* 0x044fe20000410000 */
[----:B------:R-:W-:Y:S01]  /*4ec0*/  FMUL.FTZ R41, R2, R41 ;  /* 0x0000002902297220 */ /* 0x000fe20000410000 */
[----:B------:R-:W-:Y:S01]  /*4ed0*/  FFMA.FTZ R176, R29, UR4, -R166 ;  /* 0x000000041db07c23 */ /* 0x000fe200080108a6 */
[--C-:B------:R-:W-:Y:S01]  /*4ee0*/  FFMA.FTZ R177, R30, UR4, -R164.reuse ;  /* 0x000000041eb17c23 */ /* 0x100fe200080108a4 */
[----:B------:R-:W-:Y:S01]  /*4ef0*/  FFMA.FTZ R178, R31, UR4, -R164 ;  /* 0x000000041fb27c23 */ /* 0x000fe200080108a4 */
[----:B------:R-:W-:Y:S01]  /*4f00*/  FFMA.FTZ R179, R32, UR4, -R166 ;  /* 0x0000000420b37c23 */ /* 0x000fe200080108a6 */
[----:B------:R-:W-:Y:S03]  /*4f10*/  LDSM.16.MT88.4 R28, [R196+0x13800] ;  /* 0x01380000c41c783b */ /* 0x000fe60000004200 */
[----:B------:R-:W2:Y:S01]  /*4f20*/  MUFU.EX2 R134, R134 ;  /* 0x0000008600867308 */ /* 0x000ea20000000800 */
[----:B---3--:R-:W-:Y:S01]  /*4f30*/  F2FP.BF16.F32.PACK_AB R128, R133, R161 ;  /* 0x000000a18580723e */ /* 0x008fe200000010ff */
[----:B------:R-:W-:Y:S01]  /*4f40*/  FFMA.FTZ R220, R34, UR4, -R164 ;  /* 0x0000000422dc7c23 */ /* 0x000fe200080108a4 */
[C---:B------:R-:W-:Y:S01]  /*4f50*/  FMUL.FTZ R44, R2.reuse, R44 ;  /* 0x0000002c022c7220 */ /* 0x040fe20000410000 */
[----:B------:R-:W-:Y:S01]  /*4f60*/  FMUL.FTZ R45, R2, R45 ;  /* 0x0000002d022d7220 */ /* 0x000fe20000410000 */
[C---:B------:R-:W-:Y:S01]  /*4f70*/  FMUL.FTZ R46, R0.reuse, R46 ;  /* 0x0000002e002e7220 */ /* 0x040fe20000410000 */
[----:B------:R-:W-:Y:S01]  /*4f80*/  FMUL.FTZ R47, R0, R47 ;  /* 0x0000002f002f7220 */ /* 0x000fe20000410000 */
[C---:B------:R-:W-:Y:S03]  /*4f90*/  FMUL.FTZ R48, R2.reuse, R48 ;  /* 0x0000003002307220 */ /* 0x040fe60000410000 */
[----:B------:R-:W-:Y:S01]  /*4fa0*/  MUFU.EX2 R135, R135 ;  /* 0x0000008700877308 */ /* 0x000fe20000000800 */
[----:B------:R-:W-:Y:S01]  /*4fb0*/  FMUL.FTZ R49, R2, R49 ;  /* 0x0000003102317220 */ /* 0x000fe20000410000 */
[C---:B------:R-:W-:Y:S01]  /*4fc0*/  FMUL.FTZ R50, R0.reuse, R50 ;  /* 0x0000003200327220 */ /* 0x040fe20000410000 */
[----:B------:R-:W-:Y:S01]  /*4fd0*/  FMUL.FTZ R51, R0, R51 ;  /* 0x0000003300337220 */ /* 0x000fe20000410000 */
[C---:B------:R-:W-:Y:S01]  /*4fe0*/  FMUL.FTZ R52, R2.reuse, R52 ;  /* 0x0000003402347220 */ /* 0x040fe20000410000 */
[----:B------:R-:W-:Y:S01]  /*4ff0*/  FMUL.FTZ R53, R2, R53 ;  /* 0x0000003502357220 */ /* 0x000fe20000410000 */
[C---:B------:R-:W-:Y:S01]  /*5000*/  FMUL.FTZ R54, R0.reuse, R54 ;  /* 0x0000003600367220 */ /* 0x040fe20000410000 */
[----:B------:R-:W-:Y:S03]  /*5010*/  FMUL.FTZ R55, R0, R55 ;  /* 0x0000003700377220 */ /* 0x000fe60000410000 */
[----:B------:R-:W3:Y:S01]  /*5020*/  MUFU.EX2 R160, R160 ;  /* 0x000000a000a07308 */ /* 0x000ee20000000800 */
[----:B--2---:R-:W-:Y:S01]  /*5030*/  F2FP.BF16.F32.PACK_AB R129, R134, R163 ;  /* 0x000000a38681723e */ /* 0x004fe200000010ff */
[C---:B------:R-:W-:Y:S01]  /*5040*/  FMUL.FTZ R56, R2.reuse, R56 ;  /* 0x0000003802387220 */ /* 0x040fe20000410000 */
[----:B------:R-:W-:Y:S01]  /*5050*/  FMUL.FTZ R57, R2, R57 ;  /* 0x0000003902397220 */ /* 0x000fe20000410000 */
[C---:B------:R-:W-:Y:S01]  /*5060*/  FMUL.FTZ R58, R0.reuse, R58 ;  /* 0x0000003a003a7220 */ /* 0x040fe20000410000 */
[----:B------:R-:W-:Y:S01]  /*5070*/  FMUL.FTZ R59, R0, R59 ;  /* 0x0000003b003b7220 */ /* 0x000fe20000410000 */
[C---:B------:R-:W-:Y:S01]  /*5080*/  FMUL.FTZ R60, R2.reuse, R60 ;  /* 0x0000003c023c7220 */ /* 0x040fe20000410000 */
[----:B------:R-:W-:Y:S03]  /*5090*/  FMUL.FTZ R61, R2, R61 ;  /* 0x0000003d023d7220 */ /* 0x000fe60000410000 */
[----:B------:R-:W-:Y:S01]  /*50a0*/  MUFU.EX2 R162, R162 ;  /* 0x000000a200a27308 */ /* 0x000fe20000000800 */
[C---:B------:R-:W-:Y:S01]  /*50b0*/  FMUL.FTZ R62, R0.reuse, R62 ;  /* 0x0000003e003e7220 */ /* 0x040fe20000410000 */
[----:B------:R-:W-:Y:S01]  /*50c0*/  FMUL.FTZ R63, R0, R63 ;  /* 0x0000003f003f7220 */ /* 0x000fe20000410000 */
[C---:B------:R-:W-:Y:S01]  /*50d0*/  FMUL.FTZ R64, R2.reuse, R64 ;  /* 0x0000004002407220 */ /* 0x040fe20000410000 */
[----:B------:R-:W-:Y:S01]  /*50e0*/  FMUL.FTZ R65, R2, R65 ;  /* 0x0000004102417220 */ /* 0x000fe20000410000 */
[C---:B------:R-:W-:Y:S01]  /*50f0*/  FMUL.FTZ R66, R0.reuse, R66 ;  /* 0x0000004200427220 */ /* 0x040fe20000410000 */
[----:B------:R-:W-:Y:S01]  /*5100*/  FMUL.FTZ R67, R0, R67 ;  /* 0x0000004300437220 */ /* 0x000fe20000410000 */
[----:B------:R-:W-:Y:S03]  /*5110*/  FMUL.FTZ R68, R2, R68 ;  /* 0x0000004402447220 */ /* 0x000fe60000410000 */
[----:B------:R-:W2:Y:S01]  /*5120*/  MUFU.EX2 R165, R165 ;  /* 0x000000a500a57308 */ /* 0x000ea20000000800 */
[----:B---3--:R-:W-:Y:S01]  /*5130*/  F2FP.BF16.F32.PACK_AB R130, R160, R135 ;  /* 0x00000087a082723e */ /* 0x008fe200000010ff */
[----:B------:R-:W-:Y:S01]  /*5140*/  FMUL.FTZ R69, R2, R69 ;  /* 0x0000004502457220 */ /* 0x000fe20000410000 */
[C---:B------:R-:W-:Y:S01]  /*5150*/  FMUL.FTZ R70, R0.reuse, R70 ;  /* 0x0000004600467220 */ /* 0x040fe20000410000 */
        /* <DEDUP_REMOVED lines=13> */
[----:B--2---:R-:W-:Y:S01]  /*5230*/  F2FP.BF16.F32.PACK_AB R131, R165, R162 ;  /* 0x000000a2a583723e */ /* 0x004fe200000010ff */
[C---:B------:R-:W-:Y:S01]  /*5240*/  FMUL.FTZ R84, R2.reuse, R84 ;  /* 0x0000005402547220 */ /* 0x040fe20000410000 */
[----:B------:R-:W-:Y:S01]  /*5250*/  FMUL.FTZ R85, R2, R85 ;  /* 0x0000005502557220 */ /* 0x000fe20000410000 */
[C---:B------:R-:W-:Y:S01]  /*5260*/  FMUL.FTZ R86, R0.reuse, R86 ;  /* 0x0000005600567220 */ /* 0x040fe20000410000 */
[----:B------:R-:W-:Y:S01]  /*5270*/  FMUL.FTZ R87, R0, R87 ;  /* 0x0000005700577220 */ /* 0x000fe20000410000 */
[C---:B------:R-:W-:Y:S01]  /*5280*/  FMUL.FTZ R88, R2.reuse, R88 ;  /* 0x0000005802587220 */ /* 0x040fe20000410000 */
[----:B------:R-:W-:Y:S01]  /*5290*/  FMUL.FTZ R89, R2, R89 ;  /* 0x0000005902597220 */ /* 0x000fe20000410000 */
[C---:B-1----:R-:W-:Y:S01]  /*52a0*/  HMMA.16816.F32.BF16 R4, R128.reuse, R136, R4 ;  /* 0x000000888004723c */ /* 0x042fe20000041804 */
[----:B------:R-:W-:Y:S04]  /*52b0*/  MUFU.EX2 R175, R175 ;  /* 0x000000af00af7308 */ /* 0x000fe80000000800 */
[C---:B------:R-:W-:Y:S01]  /*52c0*/  FMUL.FTZ R90, R0.reuse, R90 ;  /* 0x0000005a005a7220 */ /* 0x040fe20000410000 */
[C---:B------:R-:W-:Y:S01]  /*52d0*/  HMMA.16816.F32.BF16 R8, R128.reuse, R138, R8 ;  /* 0x0000008a8008723c */ /* 0x040fe20000041808 */
[----:B------:R-:W1:Y:S04]  /*52e0*/  LDSM.16.MT88.4 R136, [R194+0x14000] ;  /* 0x01400000c288783b */ /* 0x000e680000004200 */
[----:B------:R-:W-:Y:S01]  /*52f0*/  MUFU.EX2 R176, R176 ;  /* 0x000000b000b07308 */ /* 0x000fe20000000800 */
[----:B------:R-:W-:Y:S01]  /*5300*/  FMUL.FTZ R91, R0, R91 ;  /* 0x0000005b005b7220 */ /* 0x000fe20000410000 */
[C---:B------:R-:W-:Y:S04]  /*5310*/  HMMA.16816.F32.BF16 R36, R128.reuse, R140, R36 ;  /* 0x0000008c8024723c */ /* 0x040fe80000041824 */
[C---:B------:R-:W-:Y:S02]  /*5320*/  FMUL.FTZ R92, R2.reuse, R92 ;  /* 0x0000005c025c7220 */ /* 0x040fe40000410000 */
[C---:B------:R-:W-:Y:S01]  /*5330*/  HMMA.16816.F32.BF16 R40, R128.reuse, R142, R40 ;  /* 0x0000008e8028723c */ /* 0x040fe20000041828 */
[----:B------:R-:W2:Y:S01]  /*5340*/  LDSM.16.MT88.4 R140, [R193+0x14000] ;  /* 0x01400000c18c783b */ /* 0x000ea20000004200 */
[----:B------:R-:W-:Y:S03]  /*5350*/  MUFU.EX2 R177, R177 ;  /* 0x000000b100b17308 */ /* 0x000fe60000000800 */
[----:B------:R-:W-:Y:S01]  /*5360*/  FMUL.FTZ R93, R2, R93 ;  /* 0x0000005d025d7220 */ /* 0x000fe20000410000 */
[C---:B------:R-:W-:Y:S06]  /*5370*/  HMMA.16816.F32.BF16 R44, R128.reuse, R144, R44 ;  /* 0x00000090802c723c */ /* 0x040fec000004182c */
[----:B------:R-:W-:Y:S01]  /*5380*/  MUFU.EX2 R178, R178 ;  /* 0x000000b200b27308 */ /* 0x000fe20000000800 */
[C---:B------:R-:W-:Y:S01]  /*5390*/  FMUL.FTZ R94, R0.reuse, R94 ;  /* 0x0000005e005e7220 */ /* 0x040fe20000410000 */
[C---:B------:R-:W-:Y:S01]  /*53a0*/  HMMA.16816.F32.BF16 R48, R128.reuse, R146, R48 ;  /* 0x000000928030723c */ /* 0x040fe20000041830 */
[----:B------:R-:W3:Y:S02]  /*53b0*/  LDSM.16.MT88.4 R144, [R192+0x14000] ;  /* 0x01400000c090783b */ /* 0x000ee40000004200 */
[----:B------:R-:W-:Y:S03]  /*53c0*/  FMUL.FTZ R95, R0, R95 ;  /* 0x0000005f005f7220 */ /* 0x000fe60000410000 */
[C---:B------:R-:W-:Y:S02]  /*53d0*/  HMMA.16816.F32.BF16 R52, R128.reuse, R148, R52 ;  /* 0x000000948034723c */ /* 0x040fe40000041834 */
[----:B------:R-:W-:Y:S03]  /*53e0*/  MUFU.EX2 R179, R179 ;  /* 0x000000b300b37308 */ /* 0x000fe60000000800 */
[--C-:B------:R-:W-:Y:S01]  /*53f0*/  FFMA.FTZ R167, R12, UR4, -R166.reuse ;  /* 0x000000040ca77c23 */ /* 0x100fe200080108a6 */
[C---:B------:R-:W-:Y:S01]  /*5400*/  HMMA.16816.F32.BF16 R56, R128.reuse, R150, R56 ;  /* 0x000000968038723c */ /* 0x040fe20000041838 */
[----:B------:R-:W-:Y:S05]  /*5410*/  LDSM.16.MT88.4 R148, [R196+0x14800] ;  /* 0x01480000c494783b */ /* 0x000fea0000004200 */
[----:B------:R-:W-:Y:S01]  /*5420*/  MUFU.EX2 R220, R220 ;  /* 0x000000dc00dc7308 */ /* 0x000fe20000000800 */
[C---:B------:R-:W-:Y:S01]  /*5430*/  FMUL.FTZ R12, R2.reuse, R120 ;  /* 0x00000078020c7220 */ /* 0x040fe20000410000 */
[C---:B----4-:R-:W-:Y:S03]  /*5440*/  HMMA.16816.F32.BF16 R60, R128.reuse, R124, R60 ;  /* 0x0000007c803c723c */ /* 0x050fe6000004183c */
[----:B------:R-:W-:Y:S03]  /*5450*/  FFMA.FTZ R168, R13, UR4, -R166 ;  /* 0x000000040da87c23 */ /* 0x000fe600080108a6 */
[C---:B------:R-:W-:Y:S01]  /*5460*/  HMMA.16816.F32.BF16 R64, R128.reuse, R126, R64 ;  /* 0x0000007e8040723c */ /* 0x040fe20000041840 */
[----:B------:R-:W4:Y:S01]  /*5470*/  LDSM.16.MT88.4 R124, [R196+0x16000] ;  /* 0x01600000c47c783b */ /* 0x000f220000004200 */
[----:B------:R-:W-:Y:S03]  /*5480*/  MUFU.EX2 R167, R167 ;  /* 0x000000a700a77308 */ /* 0x000fe60000000800 */
[----:B------:R-:W-:Y:S01]  /*5490*/  FMUL.FTZ R13, R2, R121 ;  /* 0x00000079020d7220 */ /* 0x000fe20000410000 */
[C---:B-1----:R-:W-:Y:S06]  /*54a0*/  HMMA.16816.F32.BF16 R68, R128.reuse, R136, R68 ;  /* 0x000000888044723c */ /* 0x042fec0000041844 */
[----:B------:R-:W1:Y:S01]  /*54b0*/  MUFU.EX2 R168, R168 ;  /* 0x000000a800a87308 */ /* 0x000e620000000800 */
[--C-:B------:R-:W-:Y:S01]  /*54c0*/  FFMA.FTZ R169, R14, UR4, -R164.reuse ;  /* 0x000000040ea97c23 */ /* 0x100fe200080108a4 */
[C---:B------:R-:W-:Y:S01]  /*54d0*/  HMMA.16816.F32.BF16 R72, R128.reuse, R138, R72 ;  /* 0x0000008a8048723c */ /* 0x040fe20000041848 */
[----:B------:R-:W5:Y:S02]  /*54e0*/  LDSM.16.MT88.4 R136, [R194+0x16000] ;  /* 0x01600000c288783b */ /* 0x000f640000004200 */
[C---:B------:R-:W-:Y:S03]  /*54f0*/  FMUL.FTZ R14, R0.reuse, R122 ;  /* 0x0000007a000e7220 */ /* 0x040fe60000410000 */
[C---:B--2---:R-:W-:Y:S02]  /*5500*/  HMMA.16816.F32.BF16 R76, R128.reuse, R140, R76 ;  /* 0x0000008c804c723c */ /* 0x044fe4000004184c */
[----:B------:R-:W-:Y:S03]  /*5510*/  MUFU.EX2 R169, R169 ;  /* 0x000000a900a97308 */ /* 0x000fe60000000800 */
[----:B------:R-:W-:Y:S01]  /*5520*/  FFMA.FTZ R170, R15, UR4, -R164 ;  /* 0x000000040faa7c23 */ /* 0x000fe200080108a4 */
[C---:B------:R-:W-:Y:S01]  /*5530*/  HMMA.16816.F32.BF16 R80, R128.reuse, R142, R80 ;  /* 0x0000008e8050723c */ /* 0x040fe20000041850 */
[----:B------:R-:W2:Y:S04]  /*5540*/  LDSM.16.MT88.4 R140, [R193+0x16000] ;  /* 0x01600000c18c783b */ /* 0x000ea80000004200 */
[----:B------:R-:W-:Y:S01]  /*5550*/  FMUL.FTZ R15, R0, R123 ;  /* 0x0000007b000f7220 */ /* 0x000fe20000410000 */
[C---:B---3--:R-:W-:Y:S01]  /*5560*/  HMMA.16816.F32.BF16 R84, R128.reuse, R144, R84 ;  /* 0x000000908054723c */ /* 0x048fe20000041854 */
[----:B------:R-:W3:Y:S02]  /*5570*/  MUFU.EX2 R170, R170 ;  /* 0x000000aa00aa7308 */ /* 0x000ee40000000800 */
[----:B------:R-:W1:Y:S02]  /*5580*/  LDSM.16.MT88.4 R120, [R192+0x16000] ;  /* 0x01600000c078783b */ /* 0x000e640000004200 */
[C---:B------:R-:W-:Y:S01]  /*5590*/  FMUL.FTZ R96, R2.reuse, R96 ;  /* 0x0000006002607220 */ /* 0x040fe20000410000 */
[C---:B------:R-:W-:Y:S05]  /*55a0*/  HMMA.16816.F32.BF16 R88, R128.reuse, R146, R88 ;  /* 0x000000928058723c */ /* 0x040fea0000041858 */
[----:B------:R-:W-:Y:S01]  /*55b0*/  FMUL.FTZ R97, R2, R97 ;  /* 0x0000006102617220 */ /* 0x000fe20000410000 */
[C---:B----4-:R-:W-:Y:S01]  /*55c0*/  HMMA.16816.F32.BF16 R92, R128.reuse, R124, R92 ;  /* 0x0000007c805c723c */ /* 0x050fe2000004185c */
[----:B------:R-:W-:Y:S04]  /*55d0*/  LDSM.16.MT88.4 R144, [R193+0x12800] ;  /* 0x01280000c190783b */ /* 0x000fe80000004200 */
[C---:B------:R-:W-:Y:S01]  /*55e0*/  FMUL.FTZ R98, R0.reuse, R98 ;  /* 0x0000006200627220 */ /* 0x040fe20000410000 */
[----:B------:R-:W-:Y:S01]  /*55f0*/  FMUL.FTZ R99, R0, R99 ;  /* 0x0000006300637220 */ /* 0x000fe20000410000 */
[C---:B------:R-:W-:Y:S01]  /*5600*/  FMUL.FTZ R100, R2.reuse, R100 ;  /* 0x0000006402647220 */ /* 0x040fe20000410000 */
[----:B------:R-:W-:Y:S03]  /*5610*/  FMUL.FTZ R101, R2, R101 ;  /* 0x0000006502657220 */ /* 0x000fe60000410000 */
[C---:B------:R-:W-:Y:S01]  /*5620*/  FMUL.FTZ R102, R0.reuse, R102 ;  /* 0x0000006600667220 */ /* 0x040fe20000410000 */
[----:B------:R-:W-:Y:S01]  /*5630*/  FMUL.FTZ R103, R0, R103 ;  /* 0x0000006700677220 */ /* 0x000fe20000410000 */
[C---:B------:R-:W-:Y:S01]  /*5640*/  HMMA.16816.F32.BF16 R96, R128.reuse, R126, R96 ;  /* 0x0000007e8060723c */ /* 0x040fe20000041860 */
[----:B------:R-:W4:Y:S02]  /*5650*/  LDSM.16.MT88.4 R124, [R196+0x12800] ;  /* 0x01280000c47c783b */ /* 0x000f240000004200 */
[C---:B------:R-:W-:Y:S01]  /*5660*/  FMUL.FTZ R104, R2.reuse, R104 ;  /* 0x0000006802687220 */ /* 0x040fe20000410000 */
[----:B------:R-:W-:Y:S01]  /*5670*/  FMUL.FTZ R105, R2, R105 ;  /* 0x0000006902697220 */ /* 0x000fe20000410000 */
[C---:B------:R-:W-:Y:S01]  /*5680*/  FMUL.FTZ R106, R0.reuse, R106 ;  /* 0x0000006a006a7220 */ /* 0x040fe20000410000 */
[C---:B-----5:R-:W-:Y:S05]  /*5690*/  HMMA.16816.F32.BF16 R100, R128.reuse, R136, R100 ;  /* 0x000000888064723c */ /* 0x060fea0000041864 */
[----:B------:R-:W-:Y:S01]  /*56a0*/  FMUL.FTZ R107, R0, R107 ;  /* 0x0000006b006b7220 */ /* 0x000fe20000410000 */
[--C-:B------:R-:W-:Y:S01]  /*56b0*/  FFMA.FTZ R171, R16, UR4, -R166.reuse ;  /* 0x0000000410ab7c23 */ /* 0x100fe200080108a6 */
[----:B------:R-:W-:Y:S01]  /*56c0*/  FFMA.FTZ R172, R17, UR4, -R166 ;  /* 0x0000000411ac7c23 */ /* 0x000fe200080108a6 */
[--C-:B------:R-:W-:Y:S03]  /*56d0*/  FFMA.FTZ R173, R18, UR4, -R164.reuse ;  /* 0x0000000412ad7c23 */ /* 0x100fe600080108a4 */
[----:B------:R-:W-:Y:S01]  /*56e0*/  FFMA.FTZ R174, R19, UR4, -R164 ;  /* 0x0000000413ae7c23 */ /* 0x000fe200080108a4 */
[C---:B------:R-:W-:Y:S01]  /*56f0*/  HMMA.16816.F32.BF16 R104, R128.reuse, R138, R104 ;  /* 0x0000008a8068723c */ /* 0x040fe20000041868 */
[----:B------:R-:W5:Y:S01]  /*5700*/  LDSM.16.MT88.4 R136, [R194+0x12800] ;  /* 0x01280000c288783b */ /* 0x000f620000004200 */
[----:B------:R-:W-:Y:S01]  /*5710*/  MUFU.EX2 R171, R171 ;  /* 0x000000ab00ab7308 */ /* 0x000fe20000000800 */
[C---:B------:R-:W-:Y:S01]  /*5720*/  FMUL.FTZ R108, R2.reuse, R108 ;  /* 0x0000006c026c7220 */ /* 0x040fe20000410000 */
[----:B------:R-:W-:Y:S01]  /*5730*/  FMUL.FTZ R109, R2, R109 ;  /* 0x0000006d026d7220 */ /* 0x000fe20000410000 */
[C---:B------:R-:W-:Y:S01]  /*5740*/  FMUL.FTZ R110, R0.reuse, R110 ;  /* 0x0000006e006e7220 */ /* 0x040fe20000410000 */
[C---:B--2---:R-:W-:Y:S06]  /*5750*/  HMMA.16816.F32.BF16 R12, R128.reuse, R140, R12 ;  /* 0x0000008c800c723c */ /* 0x044fec000004180c */
[----:B------:R-:W2:Y:S01]  /*5760*/  MUFU.EX2 R172, R172 ;  /* 0x000000ac00ac7308 */ /* 0x000ea20000000800 */
[----:B------:R-:W-:Y:S01]  /*5770*/  FMUL.FTZ R111, R0, R111 ;  /* 0x0000006f006f7220 */ /* 0x000fe20000410000 */
[C---:B------:R-:W-:Y:S03]  /*5780*/  FMUL.FTZ R16, R2.reuse, R116 ;  /* 0x0000007402107220 */ /* 0x040fe60000410000 */
[----:B------:R-:W-:Y:S01]  /*5790*/  FMUL.FTZ R17, R2, R117 ;  /* 0x0000007502117220 */ /* 0x000fe20000410000 */
[C---:B------:R-:W-:Y:S01]  /*57a0*/  FMUL.FTZ R18, R0.reuse, R118 ;  /* 0x0000007600127220 */ /* 0x040fe20000410000 */
[----:B------:R-:W-:Y:S01]  /*57b0*/  FMUL.FTZ R19, R0, R119 ;  /* 0x0000007700137220 */ /* 0x000fe20000410000 */
[C---:B------:R-:W-:Y:S02]  /*57c0*/  HMMA.16816.F32.BF16 R108, R128.reuse, R142, R108 ;  /* 0x0000008e806c723c */ /* 0x040fe4000004186c */
[----:B------:R-:W-:Y:S01]  /*57d0*/  MUFU.EX2 R173, R173 ;  /* 0x000000ad00ad7308 */ /* 0x000fe20000000800 */
[----:B------:R-:W5:Y:S01]  /*57e0*/  LDSM.16.MT88.4 R140, [R192+0x12800] ;  /* 0x01280000c08c783b */ /* 0x000f620000004200 */
[C---:B------:R-:W-:Y:S01]  /*57f0*/  FMUL.FTZ R112, R2.reuse, R112 ;  /* 0x0000007002707220 */ /* 0x040fe20000410000 */
[----:B------:R-:W-:Y:S01]  /*5800*/  FMUL.FTZ R113, R2, R113 ;  /* 0x0000007102717220 */ /* 0x000fe20000410000 */
[C---:B------:R-:W-:Y:S01]  /*5810*/  FMUL.FTZ R114, R0.reuse, R114 ;  /* 0x0000007200727220 */ /* 0x040fe20000410000 */
[C---:B-1----:R-:W-:Y:S05]  /*5820*/  HMMA.16816.F32.BF16 R16, R128.reuse, R120, R16 ;  /* 0x000000788010723c */ /* 0x042fea0000041810 */
[----:B------:R-:W1:Y:S01]  /*5830*/  MUFU.EX2 R174, R174 ;  /* 0x000000ae00ae7308 */ /* 0x000e620000000800 */
[----:B------:R-:W-:Y:S01]  /*5840*/  FMUL.FTZ R115, R0, R115 ;  /* 0x0000007300737220 */ /* 0x000fe20000410000 */
[----:B------:R-:W-:Y:S01]  /*5850*/  F2FP.BF16.F32.PACK_AB R116, R168, R167 ;  /* 0x000000a7a874723e */ /* 0x000fe200000010ff */
[----:B------:R-:W-:Y:S03]  /*5860*/  FFMA.FTZ R161, R2, R223, R161 ;  /* 0x000000df02a17223 */ /* 0x000fe600000100a1 */
[----:B---3--:R-:W-:Y:S02]  /*5870*/  F2FP.BF16.F32.PACK_AB R117, R170, R169 ;  /* 0x000000a9aa75723e */ /* 0x008fe400000010ff */
[----:B--2---:R-:W-:Y:S01]  /*5880*/  F2FP.BF16.F32.PACK_AB R118, R172, R171 ;  /* 0x000000abac76723e */ /* 0x004fe200000010ff */
[----:B------:R-:W-:Y:S01]  /*5890*/  HMMA.16816.F32.BF16 R112, R128, R122, R112 ;  /* 0x0000007a8070723c */ /* 0x000fe20000041870 */
[----:B------:R-:W2:Y:S02]  /*58a0*/  LDSM.16.MT88.4 R120, [R192+0x14800] ;  /* 0x01480000c078783b */ /* 0x000ea40000004200 */
[----:B------:R-:W-:Y:S01]  /*58b0*/  FFMA.FTZ R163, R0, R221, R163 ;  /* 0x000000dd00a37223 */ /* 0x000fe200000100a3 */
[----:B------:R-:W-:Y:S01]  /*58c0*/  FADD.FTZ R0, R133, R161 ;  /* 0x000000a185007221 */ /* 0x000fe20000010000 */
[----:B------:R-:W-:Y:S02]  /*58d0*/  MOV R133, R132 ;  /* 0x0000008400857202 */ /* 0x000fe40000000f00 */
[----:B------:R-:W-:Y:S01]  /*58e0*/  FADD.FTZ R163, R134, R163 ;  /* 0x000000a386a37221 */ /* 0x000fe20000010000 */
[----:B-1----:R-:W-:Y:S01]  /*58f0*/  F2FP.BF16.F32.PACK_AB R119, R174, R173 ;  /* 0x000000adae77723e */ /* 0x002fe200000010ff */
[----:B------:R-:W-:Y:S02]  /*5900*/  LDSM.16.MT88.4 R128, [R194+0x16800] ;  /* 0x01680000c280783b */ /* 0x000fe40000004200 */
[----:B------:R-:W-:Y:S01]  /*5910*/  FADD.FTZ R135, R135, R0 ;  /* 0x0000000087877221 */ /* 0x000fe20000010000 */
[----:B------:R-:W-:Y:S01]  /*5920*/  MOV R0, R3 ;  /* 0x0000000300007202 */ /* 0x000fe20000000f00 */
[----:B------:R-:W-:Y:S02]  /*5930*/  FADD.FTZ R162, R162, R163 ;  /* 0x000000a3a2a27221 */ /* 0x000fe40000010000 */
[C---:B----4-:R-:W-:Y:S05]  /*5940*/  HMMA.16816.F32.BF16 R4, R116.reuse, R124, R4 ;  /* 0x0000007c7404723c */ /* 0x050fea0000041804 */
[----:B------:R-:W-:Y:S01]  /*5950*/  FADD.FTZ R160, R160, R135 ;  /* 0x00000087a0a07221 */ /* 0x000fe20000010000 */
[C---:B------:R-:W-:Y:S01]  /*5960*/  HMMA.16816.F32.BF16 R8, R116.reuse, R126, R8 ;  /* 0x0000007e7408723c */ /* 0x040fe20000041808 */
[----:B------:R-:W1:Y:S04]  /*5970*/  LDSM.16.MT88.4 R124, [R196+0x16800] ;  /* 0x01680000c47c783b */ /* 0x000e680000004200 */
[----:B------:R-:W-:Y:S01]  /*5980*/  FADD.FTZ R162, R165, R162 ;  /* 0x000000a2a5a27221 */ /* 0x000fe20000010000 */
[C---:B-----5:R-:W-:Y:S05]  /*5990*/  HMMA.16816.F32.BF16 R36, R116.reuse, R136, R36 ;  /* 0x000000887424723c */ /* 0x060fea0000041824 */
[----:B------:R-:W-:Y:S01]  /*59a0*/  FADD.FTZ R167, R167, R160 ;  /* 0x000000a0a7a77221 */ /* 0x000fe20000010000 */
[C---:B------:R-:W-:Y:S01]  /*59b0*/  HMMA.16816.F32.BF16 R40, R116.reuse, R138, R40 ;  /* 0x0000008a7428723c */ /* 0x040fe20000041828 */
[----:B------:R-:W3:Y:S04]  /*59c0*/  LDSM.16.MT88.4 R136, [R193+0x16800] ;  /* 0x01680000c188783b */ /* 0x000ee80000004200 */
[----:B------:R-:W-:Y:S01]  /*59d0*/  FADD.FTZ R169, R169, R162 ;  /* 0x000000a2a9a97221 */ /* 0x000fe20000010000 */
[C---:B------:R-:W-:Y:S05]  /*59e0*/  HMMA.16816.F32.BF16 R44, R116.reuse, R144, R44 ;  /* 0x00000090742c723c */ /* 0x040fea000004182c */
[----:B------:R-:W-:Y:S01]  /*59f0*/  FADD.FTZ R168, R168, R167 ;  /* 0x000000a7a8a87221 */ /* 0x000fe20000010000 */
[C---:B------:R-:W-:Y:S01]  /*5a00*/  HMMA.16816.F32.BF16 R48, R116.reuse, R146, R48 ;  /* 0x000000927430723c */ /* 0x040fe20000041830 */
[----:B------:R-:W-:Y:S04]  /*5a10*/  LDSM.16.MT88.4 R144, [R196+0x15000] ;  /* 0x01500000c490783b */ /* 0x000fe80000004200 */
[----:B------:R-:W-:Y:S01]  /*5a20*/  FADD.FTZ R170, R170, R169 ;  /* 0x000000a9aaaa7221 */ /* 0x000fe20000010000 */
[C---:B------:R-:W-:Y:S05]  /*5a30*/  HMMA.16816.F32.BF16 R52, R116.reuse, R140, R52 ;  /* 0x0000008c7434723c */ /* 0x040fea0000041834 */
[----:B------:R-:W-:Y:S01]  /*5a40*/  FADD.FTZ R171, R171, R168 ;  /* 0x000000a8abab7221 */ /* 0x000fe20000010000 */
[C---:B------:R-:W-:Y:S01]  /*5a50*/  HMMA.16816.F32.BF16 R56, R116.reuse, R142, R56 ;  /* 0x0000008e7438723c */ /* 0x040fe20000041838 */
[----:B------:R-:W-:Y:S04]  /*5a60*/  LDSM.16.MT88.4 R140, [R192+0x13000] ;  /* 0x01300000c08c783b */ /* 0x000fe80000004200 */
[----:B------:R-:W-:Y:S01]  /*5a70*/  FADD.FTZ R171, R172, R171 ;  /* 0x000000abacab7221 */ /* 0x000fe20000010000 */
[C---:B------:R-:W-:Y:S06]  /*5a80*/  HMMA.16816.F32.BF16 R60, R116.reuse, R148, R60 ;  /* 0x00000094743c723c */ /* 0x040fec000004183c */
[C---:B------:R-:W-:Y:S01]  /*5a90*/  HMMA.16816.F32.BF16 R64, R116.reuse, R150, R64 ;  /* 0x000000967440723c */ /* 0x040fe20000041840 */
[----:B------:R-:W-:Y:S05]  /*5aa0*/  LDSM.16.MT88.4 R148, [R193+0x15000] ;  /* 0x01500000c194783b */ /* 0x000fea0000004200 */
[C---:B------:R-:W-:Y:S06]  /*5ab0*/  HMMA.16816.F32.BF16 R68, R116.reuse, R152, R68 ;  /* 0x000000987444723c */ /* 0x040fec0000041844 */
[C---:B------:R-:W-:Y:S05]  /*5ac0*/  HMMA.16816.F32.BF16 R72, R116.reuse, R154, R72 ;  /* 0x0000009a7448723c */ /* 0x040fea0000041848 */
[--C-:B------:R-:W-:Y:S01]  /*5ad0*/  FFMA.FTZ R152, R20, UR4, -R166.reuse ;  /* 0x0000000414987c23 */ /* 0x100fe200080108a6 */
[C---:B------:R-:W-:Y:S05]  /*5ae0*/  HMMA.16816.F32.BF16 R76, R116.reuse, R156, R76 ;  /* 0x0000009c744c723c */ /* 0x040fea000004184c */
[----:B------:R-:W-:Y:S01]  /*5af0*/  FFMA.FTZ R153, R21, UR4, -R166 ;  /* 0x0000000415997c23 */ /* 0x000fe200080108a6 */
[C---:B------:R-:W-:Y:S01]  /*5b00*/  HMMA.16816.F32.BF16 R80, R116.reuse, R158, R80 ;  /* 0x0000009e7450723c */ /* 0x040fe20000041850 */
[----:B------:R-:W-:Y:S04]  /*5b10*/  MUFU.EX2 R152, R152 ;  /* 0x0000009800987308 */ /* 0x000fe80000000800 */
[--C-:B------:R-:W-:Y:S01]  /*5b20*/  FFMA.FTZ R154, R22, UR4, -R164.reuse ;  /* 0x00000004169a7c23 */ /* 0x100fe200080108a4 */
[C---:B--2---:R-:W-:Y:S05]  /*5b30*/  HMMA.16816.F32.BF16 R84, R116.reuse, R120, R84 ;  /* 0x000000787454723c */ /* 0x044fea0000041854 */
[----:B------:R-:W2:Y:S01]  /*5b40*/  MUFU.EX2 R153, R153 ;  /* 0x0000009900997308 */ /* 0x000ea20000000800 */
[----:B------:R-:W-:Y:S01]  /*5b50*/  FFMA.FTZ R155, R23, UR4, -R164 ;  /* 0x00000004179b7c23 */ /* 0x000fe200080108a4 */
[C---:B------:R-:W-:Y:S01]  /*5b60*/  HMMA.16816.F32.BF16 R88, R116.reuse, R122, R88 ;  /* 0x0000007a7458723c */ /* 0x040fe20000041858 */
[----:B------:R-:W4:Y:S03]  /*5b70*/  LDSM.16.MT88.4 R20, [R192+0x16800] ;  /* 0x01680000c014783b */ /* 0x000f260000004200 */
[--C-:B------:R-:W-:Y:S02]  /*5b80*/  FFMA.FTZ R156, R24, UR4, -R166.reuse ;  /* 0x00000004189c7c23 */ /* 0x100fe400080108a6 */
[C---:B-1----:R-:W-:Y:S02]  /*5b90*/  HMMA.16816.F32.BF16 R92, R116.reuse, R124, R92 ;  /* 0x0000007c745c723c */ /* 0x042fe4000004185c */
[----:B------:R-:W-:Y:S01]  /*5ba0*/  MUFU.EX2 R154, R154 ;  /* 0x0000009a009a7308 */ /* 0x000fe20000000800 */
[----:B------:R-:W1:Y:S02]  /*5bb0*/  LDSM.16.MT88.4 R120, [R196+0x13000] ;  /* 0x01300000c478783b */ /* 0x000e640000004200 */
[----:B------:R-:W-:Y:S01]  /*5bc0*/  FFMA.FTZ R157, R25, UR4, -R166 ;  /* 0x00000004199d7c23 */ /* 0x000fe200080108a6 */
[C---:B------:R-:W-:Y:S06]  /*5bd0*/  HMMA.16816.F32.BF16 R96, R116.reuse, R126, R96 ;  /* 0x0000007e7460723c */ /* 0x040fec0000041860 */
[----:B------:R-:W5:Y:S01]  /*5be0*/  MUFU.EX2 R155, R155 ;  /* 0x0000009b009b7308 */ /* 0x000f620000000800 */
[----:B------:R-:W1:Y:S01]  /*5bf0*/  LDSM.16.MT88.4 R124, [R194+0x13000] ;  /* 0x01300000c27c783b */ /* 0x000e620000004200 */
[C---:B------:R-:W-:Y:S03]  /*5c00*/  HMMA.16816.F32.BF16 R100, R116.reuse, R128, R100 ;  /* 0x000000807464723c */ /* 0x040fe60000041864 */
[----:B--2---:R-:W-:Y:S03]  /*5c10*/  F2FP.BF16.F32.PACK_AB R24, R153, R152 ;  /* 0x000000989918723e */ /* 0x004fe600000010ff */
[C---:B------:R-:W-:Y:S01]  /*5c20*/  HMMA.16816.F32.BF16 R104, R116.reuse, R130, R104 ;  /* 0x000000827468723c */ /* 0x040fe20000041868 */
[----:B------:R-:W2:Y:S01]  /*5c30*/  LDSM.16.MT88.4 R128, [R193+0x13000] ;  /* 0x01300000c180783b */ /* 0x000ea20000004200 */
[----:B------:R-:W-:Y:S03]  /*5c40*/  MUFU.EX2 R156, R156 ;  /* 0x0000009c009c7308 */ /* 0x000fe60000000800 */
[--C-:B------:R-:W-:Y:S01]  /*5c50*/  FFMA.FTZ R158, R26, UR4, -R164.reuse ;  /* 0x000000041a9e7c23 */ /* 0x100fe200080108a4 */
[C---:B---3--:R-:W-:Y:S06]  /*5c60*/  HMMA.16816.F32.BF16 R12, R116.reuse, R136, R12 ;  /* 0x00000088740c723c */ /* 0x048fec000004180c */
[----:B------:R-:W3:Y:S01]  /*5c70*/  MUFU.EX2 R157, R157 ;  /* 0x0000009d009d7308 */ /* 0x000ee20000000800 */
[----:B------:R-:W-:Y:S01]  /*5c80*/  FFMA.FTZ R159, R27, UR4, -R164 ;  /* 0x000000041b9f7c23 */ /* 0x000fe200080108a4 */
[C---:B------:R-:W-:Y:S01]  /*5c90*/  HMMA.16816.F32.BF16 R108, R116.reuse, R138, R108 ;  /* 0x0000008a746c723c */ /* 0x040fe2000004186c */
[----:B------:R-:W2:Y:S02]  /*5ca0*/  LDSM.16.MT88.4 R136, [R194+0x15000] ;  /* 0x01500000c288783b */ /* 0x000ea40000004200 */
[----:B-----5:R-:W-:Y:S03]  /*5cb0*/  F2FP.BF16.F32.PACK_AB R25, R155, R154 ;  /* 0x0000009a9b19723e */ /* 0x020fe600000010ff */
[C---:B----4-:R-:W-:Y:S02]  /*5cc0*/  HMMA.16816.F32.BF16 R16, R116.reuse, R20, R16 ;  /* 0x000000147410723c */ /* 0x050fe40000041810 */
[----:B------:R-:W-:Y:S03]  /*5cd0*/  MUFU.EX2 R158, R158 ;  /* 0x0000009e009e7308 */ /* 0x000fe60000000800 */
[----:B------:R-:W-:Y:S01]  /*5ce0*/  FFMA.FTZ R166, R33, UR4, -R166 ;  /* 0x0000000421a67c23 */ /* 0x000fe200080108a6 */
[----:B------:R-:W-:Y:S01]  /*5cf0*/  HMMA.16816.F32.BF16 R112, R116, R22, R112 ;  /* 0x000000167470723c */ /* 0x000fe20000041870 */
[----:B------:R-:W4:Y:S05]  /*5d00*/  LDSM.16.MT88.4 R20, [R192+0x15000] ;  /* 0x01500000c014783b */ /* 0x000f2a0000004200 */
[----:B------:R-:W5:Y:S01]  /*5d10*/  MUFU.EX2 R159, R159 ;  /* 0x0000009f009f7308 */ /* 0x000f620000000800 */
[----:B---3--:R-:W-:Y:S01]  /*5d20*/  F2FP.BF16.F32.PACK_AB R26, R157, R156 ;  /* 0x0000009c9d1a723e */ /* 0x008fe200000010ff */
[----:B------:R-:W-:Y:S03]  /*5d30*/  FFMA.FTZ R164, R35, UR4, -R164 ;  /* 0x0000000423a47c23 */ /* 0x000fe600080108a4 */
[----:B------:R-:W-:Y:S01]  /*5d40*/  FADD.FTZ R152, R152, R171 ;  /* 0x000000ab98987221 */ /* 0x000fe20000010000 */
[----:B------:R-:W3:Y:S04]  /*5d50*/  LDSM.16.MT88.4 R116, [R196+0x17000] ;  /* 0x01700000c474783b */ /* 0x000ee80000004200 */
[----:B------:R-:W3:Y:S01]  /*5d60*/  MUFU.EX2 R166, R166 ;  /* 0x000000a600a67308 */ /* 0x000ee20000000800 */
[----:B------:R-:W-:Y:S04]  /*5d70*/  FADD.FTZ R153, R153, R152 ;  /* 0x0000009899997221 */ /* 0x000fe80000010000 */
[----:B------:R-:W-:Y:S01]  /*5d80*/  FADD.FTZ R156, R156, R153 ;  /* 0x000000999c9c7221 */ /* 0x000fe20000010000 */
[----:B------:R-:W-:Y:S04]  /*5d90*/  LDSM.16.MT88.4 R32, [R192+0x13800] ;  /* 0x01380000c020783b */ /* 0x000fe80000004200 */
[----:B------:R-:W3:Y:S01]  /*5da0*/  MUFU.EX2 R225, R164 ;  /* 0x000000a400e17308 */ /* 0x000ee20000000800 */
[----:B-----5:R-:W-:Y:S01]  /*5db0*/  F2FP.BF16.F32.PACK_AB R27, R159, R158 ;  /* 0x0000009e9f1b723e */ /* 0x020fe200000010ff */
[----:B------:R-:W-:Y:S06]  /*5dc0*/  FADD.FTZ R156, R157, R156 ;  /* 0x0000009c9d9c7221 */ /* 0x000fec0000010000 */
[C---:B-1----:R-:W-:Y:S06]  /*5dd0*/  HMMA.16816.F32.BF16 R4, R24.reuse, R120, R4 ;  /* 0x000000781804723c */ /* 0x042fec0000041804 */
[C---:B------:R-:W-:Y:S01]  /*5de0*/  HMMA.16816.F32.BF16 R8, R24.reuse, R122, R8 ;  /* 0x0000007a1808723c */ /* 0x040fe20000041808 */
[----:B------:R-:W1:Y:S05]  /*5df0*/  LDSM.16.MT88.4 R120, [R194+0x17000] ;  /* 0x01700000c278783b */ /* 0x000e6a0000004200 */
[C---:B------:R-:W-:Y:S06]  /*5e00*/  HMMA.16816.F32.BF16 R36, R24.reuse, R124, R36 ;  /* 0x0000007c1824723c */ /* 0x040fec0000041824 */
[C---:B------:R-:W-:Y:S01]  /*5e10*/  HMMA.16816.F32.BF16 R40, R24.reuse, R126, R40 ;  /* 0x0000007e1828723c */ /* 0x040fe20000041828 */
[----:B------:R-:W5:Y:S05]  /*5e20*/  LDSM.16.MT88.4 R124, [R193+0x17000] ;  /* 0x01700000c17c783b */ /* 0x000f6a0000004200 */
[C---:B--2---:R-:W-:Y:S06]  /*5e30*/  HMMA.16816.F32.BF16 R44, R24.reuse, R128, R44 ;  /* 0x00000080182c723c */ /* 0x044fec000004182c */
[C---:B------:R-:W-:Y:S01]  /*5e40*/  HMMA.16816.F32.BF16 R48, R24.reuse, R130, R48 ;  /* 0x000000821830723c */ /* 0x040fe20000041830 */
[----:B------:R-:W2:Y:S05]  /*5e50*/  LDSM.16.MT88.4 R128, [R192+0x17000] ;  /* 0x01700000c080783b */ /* 0x000eaa0000004200 */
[C---:B------:R-:W-:Y:S06]  /*5e60*/  HMMA.16816.F32.BF16 R52, R24.reuse, R140, R52 ;  /* 0x0000008c1834723c */ /* 0x040fec0000041834 */
[C---:B------:R-:W-:Y:S01]  /*5e70*/  HMMA.16816.F32.BF16 R56, R24.reuse, R142, R56 ;  /* 0x0000008e1838723c */ /* 0x040fe20000041838 */
[----:B------:R-:W-:Y:S05]  /*5e80*/  LDSM.16.MT88.4 R140, [R194+0x15800] ;  /* 0x01580000c28c783b */ /* 0x000fea0000004200 */
        /* <DEDUP_REMOVED lines=9> */
[C---:B----4-:R-:W-:Y:S06]  /*5f20*/  HMMA.16816.F32.BF16 R84, R24.reuse, R20, R84 ;  /* 0x000000141854723c */ /* 0x050fec0000041854 */
[C---:B------:R-:W-:Y:S05]  /*5f30*/  HMMA.16816.F32.BF16 R88, R24.reuse, R22, R88 ;  /* 0x000000161858723c */ /* 0x040fea0000041858 */
[----:B------:R-:W-:Y:S01]  /*5f40*/  F2FP.BF16.F32.PACK_AB R20, R176, R175 ;  /* 0x000000afb014723e */ /* 0x000fe200000010ff */
[C---:B---3--:R-:W-:Y:S05]  /*5f50*/  HMMA.16816.F32.BF16 R92, R24.reuse, R116, R92 ;  /* 0x00000074185c723c */ /* 0x048fea000004185c */
[----:B------:R-:W-:Y:S01]  /*5f60*/  F2FP.BF16.F32.PACK_AB R21, R178, R177 ;  /* 0x000000b1b215723e */ /* 0x000fe200000010ff */
[C---:B------:R-:W-:Y:S01]  /*5f70*/  HMMA.16816.F32.BF16 R96, R24.reuse, R118, R96 ;  /* 0x000000761860723c */ /* 0x040fe20000041860 */
[----:B------:R-:W3:Y:S04]  /*5f80*/  LDSM.16.MT88.4 R116, [R194+0x13800] ;  /* 0x01380000c274783b */ /* 0x000ee80000004200 */
[----:B------:R-:W-:Y:S01]  /*5f90*/  F2FP.BF16.F32.PACK_AB R22, R166, R179 ;  /* 0x000000b3a616723e */ /* 0x000fe200000010ff */
[C---:B-1----:R-:W-:Y:S05]  /*5fa0*/  HMMA.16816.F32.BF16 R100, R24.reuse, R120, R100 ;  /* 0x000000781864723c */ /* 0x042fea0000041864 */
[----:B------:R-:W-:Y:S01]  /*5fb0*/  F2FP.BF16.F32.PACK_AB R23, R225, R220 ;  /* 0x000000dce117723e */ /* 0x000fe200000010ff */
[C---:B------:R-:W-:Y:S01]  /*5fc0*/  HMMA.16816.F32.BF16 R104, R24.reuse, R122, R104 ;  /* 0x0000007a1868723c */ /* 0x040fe20000041868 */
[----:B------:R-:W1:Y:S04]  /*5fd0*/  LDSM.16.MT88.4 R120, [R196+0x15800] ;  /* 0x01580000c478783b */ /* 0x000e680000004200 */
[----:B------:R-:W-:Y:S01]  /*5fe0*/  FADD.FTZ R175, R175, R156 ;  /* 0x0000009cafaf7221 */ /* 0x000fe20000010000 */
[C---:B-----5:R-:W-:Y:S05]  /*5ff0*/  HMMA.16816.F32.BF16 R12, R24.reuse, R124, R12 ;  /* 0x0000007c180c723c */ /* 0x060fea000004180c */
[----:B------:R-:W-:Y:S01]  /*6000*/  FADD.FTZ R176, R176, R175 ;  /* 0x000000afb0b07221 */ /* 0x000fe20000010000 */
[C---:B------:R-:W-:Y:S05]  /*6010*/  HMMA.16816.F32.BF16 R108, R24.reuse, R126, R108 ;  /* 0x0000007e186c723c */ /* 0x040fea000004186c */
[----:B------:R-:W-:Y:S01]  /*6020*/  FADD.FTZ R179, R179, R176 ;  /* 0x000000b0b3b37221 */ /* 0x000fe20000010000 */
[C---:B--2---:R-:W-:Y:S05]  /*6030*/  HMMA.16816.F32.BF16 R16, R24.reuse, R128, R16 ;  /* 0x000000801810723c */ /* 0x044fea0000041810 */
[----:B------:R-:W-:Y:S01]  /*6040*/  FADD.FTZ R223, R166, R179 ;  /* 0x000000b3a6df7221 */ /* 0x000fe20000010000 */
[----:B------:R-:W-:Y:S01]  /*6050*/  HMMA.16816.F32.BF16 R112, R24, R130, R112 ;  /* 0x000000821870723c */ /* 0x000fe20000041870 */
[----:B------:R-:W2:Y:S05]  /*6060*/  LDSM.16.MT88.4 R24, [R196+0x17800] ;  /* 0x01780000c418783b */ /* 0x000eaa0000004200 */
[C---:B------:R-:W-:Y:S03]  /*6070*/  HMMA.16816.F32.BF16 R128, R20.reuse, R28, R4 ;  /* 0x0000001c1480723c */ /* 0x040fe60000041804 */
[----:B------:R-:W4:Y:S03]  /*6080*/  LDSM.16.MT88.4 R4, [R194+0x17800] ;  /* 0x01780000c204783b */ /* 0x000f260000004200 */
[C---:B------:R-:W-:Y:S05]  /*6090*/  HMMA.16816.F32.BF16 R124, R20.reuse, R30, R8 ;  /* 0x0000001e147c723c */ /* 0x040fea0000041808 */
[----:B------:R-:W5:Y:S01]  /*60a0*/  LDSM.16.MT88.4 R8, [R193+0x17800] ;  /* 0x01780000c108783b */ /* 0x000f620000004200 */
[C---:B---3--:R-:W-:Y:S06]  /*60b0*/  HMMA.16816.F32.BF16 R36, R20.reuse, R116, R36 ;  /* 0x000000741424723c */ /* 0x048fec0000041824 */
[C---:B------:R-:W-:Y:S01]  /*60c0*/  HMMA.16816.F32.BF16 R40, R20.reuse, R118, R40 ;  /* 0x000000761428723c */ /* 0x040fe20000041828 */
[----:B------:R-:W3:Y:S05]  /*60d0*/  LDSM.16.MT88.4 R28, [R192+0x17800] ;  /* 0x01780000c01c783b */ /* 0x000eea0000004200 */
[C---:B------:R-:W-:Y:S06]  /*60e0*/  HMMA.16816.F32.BF16 R44, R20.reuse, R136, R44 ;  /* 0x00000088142c723c */ /* 0x040fec000004182c */
[C---:B------:R-:W-:Y:S06]  /*60f0*/  HMMA.16816.F32.BF16 R48, R20.reuse, R138, R48 ;  /* 0x0000008a1430723c */ /* 0x040fec0000041830 */
[C---:B------:R-:W-:Y:S06]  /*6100*/  HMMA.16816.F32.BF16 R52, R20.reuse, R32, R52 ;  /* 0x000000201434723c */ /* 0x040fec0000041834 */
[C---:B------:R-:W-:Y:S06]  /*6110*/  HMMA.16816.F32.BF16 R56, R20.reuse, R34, R56 ;  /* 0x000000221438723c */ /* 0x040fec0000041838 */
[C---:B-1----:R-:W-:Y:S06]  /*6120*/  HMMA.16816.F32.BF16 R60, R20.reuse, R120, R60 ;  /* 0x00000078143c723c */ /* 0x042fec000004183c */
[C---:B------:R-:W-:Y:S06]  /*6130*/  HMMA.16816.F32.BF16 R64, R20.reuse, R122, R64 ;  /* 0x0000007a1440723c */ /* 0x040fec0000041840 */
[C---:B------:R-:W-:Y:S06]  /*6140*/  HMMA.16816.F32.BF16 R68, R20.reuse, R140, R68 ;  /* 0x0000008c1444723c */ /* 0x040fec0000041844 */
[C---:B------:R-:W-:Y:S06]  /*6150*/  HMMA.16816.F32.BF16 R72, R20.reuse, R142, R72 ;  /* 0x0000008e1448723c */ /* 0x040fec0000041848 */
[C---:B------:R-:W-:Y:S06]  /*6160*/  HMMA.16816.F32.BF16 R76, R20.reuse, R144, R76 ;  /* 0x00000090144c723c */ /* 0x040fec000004184c */
[C---:B------:R-:W-:Y:S06]  /*6170*/  HMMA.16816.F32.BF16 R80, R20.reuse, R146, R80 ;  /* 0x000000921450723c */ /* 0x040fec0000041850 */
[C---:B------:R-:W-:Y:S06]  /*6180*/  HMMA.16816.F32.BF16 R84, R20.reuse, R148, R84 ;  /* 0x000000941454723c */ /* 0x040fec0000041854 */
[C---:B------:R-:W-:Y:S06]  /*6190*/  HMMA.16816.F32.BF16 R88, R20.reuse, R150, R88 ;  /* 0x000000961458723c */ /* 0x040fec0000041858 */
[C---:B--2---:R-:W-:Y:S06]  /*61a0*/  HMMA.16816.F32.BF16 R92, R20.reuse, R24, R92 ;  /* 0x00000018145c723c */ /* 0x044fec000004185c */
[C---:B------:R-:W-:Y:S06]  /*61b0*/  HMMA.16816.F32.BF16 R96, R20.reuse, R26, R96 ;  /* 0x0000001a1460723c */ /* 0x040fec0000041860 */
[C---:B----4-:R-:W-:Y:S06]  /*61c0*/  HMMA.16816.F32.BF16 R100, R20.reuse, R4, R100 ;  /* 0x000000041464723c */ /* 0x050fec0000041864 */
[C---:B------:R-:W-:Y:S05]  /*61d0*/  HMMA.16816.F32.BF16 R104, R20.reuse, R6, R104 ;  /* 0x000000061468723c */ /* 0x040fea0000041868 */
[----:B------:R-:W-:Y:S01]  /*61e0*/  FADD.FTZ R5, R173, R170 ;  /* 0x000000aaad057221 */ /* 0x000fe20000010000 */
[C---:B-----5:R-:W-:Y:S05]  /*61f0*/  HMMA.16816.F32.BF16 R120, R20.reuse, R8, R12 ;  /* 0x000000081478723c */ /* 0x060fea000004180c */
[----:B------:R-:W-:Y:S01]  /*6200*/  FADD.FTZ R5, R174, R5 ;  /* 0x00000005ae057221 */ /* 0x000fe20000010000 */
[C---:B------:R-:W-:Y:S05]  /*6210*/  HMMA.16816.F32.BF16 R108, R20.reuse, R10, R108 ;  /* 0x0000000a146c723c */ /* 0x040fea000004186c */
[----:B------:R-:W-:Y:S01]  /*6220*/  FADD.FTZ R154, R154, R5 ;  /* 0x000000059a9a7221 */ /* 0x000fe20000010000 */
[C---:B---3--:R-:W-:Y:S05]  /*6230*/  HMMA.16816.F32.BF16 R116, R20.reuse, R28, R16 ;  /* 0x0000001c1474723c */ /* 0x048fea0000041810 */
[----:B------:R-:W-:Y:S01]  /*6240*/  FADD.FTZ R155, R155, R154 ;  /* 0x0000009a9b9b7221 */ /* 0x000fe20000010000 */
[----:B------:R-:W-:Y:S05]  /*6250*/  HMMA.16816.F32.BF16 R112, R20, R30, R112 ;  /* 0x0000001e1470723c */ /* 0x000fea0000041870 */
[----:B------:R-:W-:Y:S06]  /*6260*/  FADD.FTZ R158, R158, R155 ;  /* 0x0000009b9e9e7221 */ /* 0x000fec0000010000 */
[----:B------:R-:W-:Y:S04]  /*6270*/  FADD.FTZ R158, R159, R158 ;  /* 0x0000009e9f9e7221 */ /* 0x000fe80000010000 */
[----:B------:R-:W-:Y:S04]  /*6280*/  FADD.FTZ R177, R177, R158 ;  /* 0x0000009eb1b17221 */ /* 0x000fe80000010000 */
[----:B------:R-:W-:Y:S04]  /*6290*/  FADD.FTZ R177, R178, R177 ;  /* 0x000000b1b2b17221 */ /* 0x000fe80000010000 */
[----:B------:R-:W-:Y:S04]  /*62a0*/  FADD.FTZ R220, R220, R177 ;  /* 0x000000b1dcdc7221 */ /* 0x000fe80000010000 */
[----:B------:R-:W-:Y:S01]  /*62b0*/  FADD.FTZ R221, R225, R220 ;  /* 0x000000dce1dd7221 */ /* 0x000fe20000010000 */
[----:B------:R-:W-:Y:S06]  /*62c0*/  @P0 BRA `(.L_x_7) ;  /* 0xffffffd800c40947 */ /* 0x000fec000383ffff */
.L_x_6:
[----:B------:R-:W1:Y:S01]  /*62d0*/  SHFL.BFLY PT, R2, R223, 0x2, 0x1f ;  /* 0x0c401f00df027f89 */ /* 0x000e6200000e0000 */
[----:B------:R-:W-:Y:S01]  /*62e0*/  MOV R8, 0x3f800000 ;  /* 0x3f80000000087802 */ /* 0x000fe20000000f00 */
[----:B------:R-:W2:Y:S01]  /*62f0*/  S2UR UR4, SR_CgaCtaId ;  /* 0x00000000000479c3 */ /* 0x000ea20000008800 */
[----:B------:R-:W-:Y:S01]  /*6300*/  UMOV UR5, 0x400 ;  /* 0x0000040000057882 */ /* 0x000fe20000000000 */
[----:B------:R-:W3:Y:S01]  /*6310*/  SHFL.BFLY PT, R0, R221, 0x2, 0x1f ;  /* 0x0c401f00dd007f89 */ /* 0x000ee200000e0000 */
[----:B------:R-:W-:Y:S01]  /*6320*/  ISETP.NE.AND P0, PT, R207, -0x1, PT ;  /* 0xffffffffcf00780c */ /* 0x000fe20003f05270 */
[----:B------:R-:W4:Y:S01]  /*6330*/  S2R R5, SR_TID.X ;  /* 0x0000000000057919 */ /* 0x000f220000002100 */
[----:B-1----:R-:W-:Y:S01]  /*6340*/  FADD.FTZ R7, R2, R223 ;  /* 0x000000df02077221 */ /* 0x002fe20000010000 */
[----:B--2---:R-:W-:Y:S01]  /*6350*/  ULEA UR4, UR4, UR5, 0x18 ;  /* 0x0000000504047291 */ /* 0x004fe2000f8ec03f */
[----:B---3--:R-:W-:-:S03]  /*6360*/  FADD.FTZ R9, R0, R221 ;  /* 0x000000dd00097221 */ /* 0x008fc60000010000 */
[----:B------:R-:W1:Y:S04]  /*6370*/  SHFL.BFLY PT, R4, R7, 0x1, 0x1f ;  /* 0x0c201f0007047f89 */ /* 0x000e6800000e0000 */
[----:B------:R-:W2:Y:S01]  /*6380*/  SHFL.BFLY PT, R2, R9, 0x1, 0x1f ;  /* 0x0c201f0009027f89 */ /* 0x000ea200000e0000 */
[----:B----4-:R-:W-:Y:S01]  /*6390*/  SHF.R.S32.HI R0, RZ, 0x1f, R5 ;  /* 0x0000001fff007819 */ /* 0x010fe20000011405 */
[----:B-1----:R-:W-:-:S03]  /*63a0*/  FADD.FTZ R4, R7, R4 ;  /* 0x0000000407047221 */ /* 0x002fc60000010000 */
[CC--:B------:R-:W-:Y:S02]  /*63b0*/  LEA.HI R7, R0.reuse, R5.reuse, RZ, 0x2 ;  /* 0x0000000500077211 */ /* 0x0c0fe400078f10ff */
[----:B------:R-:W-:Y:S01]  /*63c0*/  LEA.HI R0, R0, R5, RZ, 0x5 ;  /* 0x0000000500007211 */ /* 0x000fe200078f28ff */
[----:B--2---:R-:W-:Y:S01]  /*63d0*/  FADD.FTZ R2, R9, R2 ;  /* 0x0000000209027221 */ /* 0x004fe20000010000 */
[----:B------:R-:W-:Y:S02]  /*63e0*/  FSETP.NE.FTZ.AND P4, PT, R4, RZ, PT ;  /* 0x000000ff0400720b */ /* 0x000fe40003f95000 */
[----:B------:R-:W-:Y:S02]  /*63f0*/  MOV R9, 0x3f800000 ;  /* 0x3f80000000097802 */ /* 0x000fe40000000f00 */
[----:B------:R-:W-:Y:S02]  /*6400*/  FSETP.NE.FTZ.AND P3, PT, R2, RZ, PT ;  /* 0x000000ff0200720b */ /* 0x000fe40003f75000 */
[----:B------:R-:W-:-:S02]  /*6410*/  LOP3.LUT R6, R7, 0x3ffffffc, RZ, 0xc0, !PT ;  /* 0x3ffffffc07067812 */ /* 0x000fc400078ec0ff */
[----:B------:R-:W-:Y:S02]  /*6420*/  LOP3.LUT R10, R0, 0xffffffe0, RZ, 0xc0, !PT ;  /* 0xffffffe0000a7812 */ /* 0x000fe400078ec0ff */
[-C--:B------:R-:W-:Y:S02]  /*6430*/  IADD3 R6, -R6, R5.reuse, RZ ;  /* 0x0000000506067210 */ /* 0x080fe40007ffe1ff */
[----:B------:R-:W-:Y:S01]  /*6440*/  IADD3 R5, -R10, R5, RZ ;  /* 0x000000050a057210 */ /* 0x000fe20007ffe1ff */
[----:B------:R-:W1:Y:S08]  /*6450*/  @P4 MUFU.RCP R8, R4 ;  /* 0x0000000400084308 */ /* 0x000e700000001000 */
[----:B------:R-:W2:Y:S01]  /*6460*/  @P3 MUFU.RCP R9, R2 ;  /* 0x0000000200093308 */ /* 0x000ea20000001000 */
[C---:B-1----:R-:W-:Y:S01]  /*6470*/  FMUL.FTZ R128, R8.reuse, R128 ;  /* 0x0000008008807220 */ /* 0x042fe20000410000 */
[C---:B------:R-:W-:Y:S01]  /*6480*/  FMUL.FTZ R129, R8.reuse, R129 ;  /* 0x0000008108817220 */ /* 0x040fe20000410000 */
        /* <DEDUP_REMOVED lines=45> */
[----:B------:R-:W-:Y:S01]  /*6760*/  FMUL.FTZ R113, R8, R113 ;  /* 0x0000007108717220 */ /* 0x000fe20000410000 */
[--C-:B------:R-:W-:Y:S01]  /*6770*/  SHF.R.S32.HI R8, RZ, 0x2, R7.reuse ;  /* 0x00000002ff087819 */ /* 0x100fe20000011407 */
[C---:B--2---:R-:W-:Y:S01]  /*6780*/  FMUL.FTZ R131, R9.reuse, R131 ;  /* 0x0000008309837220 */ /* 0x044fe20000410000 */
[----:B------:R-:W-:Y:S01]  /*6790*/  SHF.R.S32.HI R7, RZ, 0x1f, R7 ;  /* 0x0000001fff077819 */ /* 0x000fe20000011407 */
[C---:B------:R-:W-:Y:S01]  /*67a0*/  FMUL.FTZ R130, R9.reuse, R130 ;  /* 0x0000008209827220 */ /* 0x040fe20000410000 */
[C---:B------:R-:W-:Y:S01]  /*67b0*/  FMUL.FTZ R127, R9.reuse, R127 ;  /* 0x0000007f097f7220 */ /* 0x040fe20000410000 */
[----:B------:R-:W-:Y:S01]  /*67c0*/  FMUL.FTZ R126, R9, R126 ;  /* 0x0000007e097e7220 */ /* 0x000fe20000410000 */
[----:B------:R-:W-:Y:S01]  /*67d0*/  LEA.HI R7, R7, R8, RZ, 0x3 ;  /* 0x0000000807077211 */ /* 0x000fe200078f18ff */
[C---:B------:R-:W-:Y:S01]  /*67e0*/  FMUL.FTZ R39, R9.reuse, R39 ;  /* 0x0000002709277220 */ /* 0x040fe20000410000 */
[C---:B------:R-:W-:Y:S01]  /*67f0*/  FMUL.FTZ R38, R9.reuse, R38 ;  /* 0x0000002609267220 */ /* 0x040fe20000410000 */
[----:B------:R-:W-:Y:S01]  /*6800*/  FMUL.FTZ R43, R9, R43 ;  /* 0x0000002b092b7220 */ /* 0x000fe20000410000 */
[----:B------:R-:W-:Y:S01]  /*6810*/  LOP3.LUT R7, R7, 0xfffffff8, RZ, 0xc0, !PT ;  /* 0xfffffff807077812 */ /* 0x000fe200078ec0ff */
[C---:B------:R-:W-:Y:S01]  /*6820*/  FMUL.FTZ R42, R9.reuse, R42 ;  /* 0x0000002a092a7220 */ /* 0x040fe20000410000 */
[C---:B------:R-:W-:Y:S01]  /*6830*/  FMUL.FTZ R47, R9.reuse, R47 ;  /* 0x0000002f092f7220 */ /* 0x040fe20000410000 */
[C---:B------:R-:W-:Y:S01]  /*6840*/  FMUL.FTZ R46, R9.reuse, R46 ;  /* 0x0000002e092e7220 */ /* 0x040fe20000410000 */
[----:B------:R-:W-:Y:S01]  /*6850*/  IADD3 R7, R8, -R7, RZ ;  /* 0x8000000708077210 */ /* 0x000fe20007ffe0ff */
[C---:B------:R-:W-:Y:S01]  /*6860*/  FMUL.FTZ R51, R9.reuse, R51 ;  /* 0x0000003309337220 */ /* 0x040fe20000410000 */
[C---:B------:R-:W-:Y:S01]  /*6870*/  FMUL.FTZ R50, R9.reuse, R50 ;  /* 0x0000003209327220 */ /* 0x040fe20000410000 */
[----:B------:R-:W-:Y:S01]  /*6880*/  FMUL.FTZ R55, R9, R55 ;  /* 0x0000003709377220 */ /* 0x000fe20000410000 */
[----:B------:R-:W-:Y:S01]  /*6890*/  SHF.L.U32 R8, R7, 0x6, RZ ;  /* 0x0000000607087819 */ /* 0x000fe200000006ff */
        /* <DEDUP_REMOVED lines=35> */
[----:B------:R-:W-:-:S02]  /*6ad0*/  SHF.R.S32.HI R9, RZ, 0x5, R0 ;  /* 0x00000005ff097819 */ /* 0x000fc40000011400 */
[----:B------:R-:W-:Y:S02]  /*6ae0*/  LOP3.LUT R8, R8, 0x1c0, RZ, 0xc0, !PT ;  /* 0x000001c008087812 */ /* 0x000fe400078ec0ff */
[----:B------:R-:W-:Y:S02]  /*6af0*/  LOP3.LUT R0, R7, 0x1, RZ, 0xc0, !PT ;  /* 0x0000000107007812 */ /* 0x000fe400078ec0ff */
[----:B------:R-:W-:Y:S02]  /*6b00*/  LEA R6, R9, R6, 0x9 ;  /* 0x0000000609067211 */ /* 0x000fe400078e48ff */
[----:B------:R-:W-:Y:S02]  /*6b10*/  LEA.HI R11, R8, R8, RZ, 0x1d ;  /* 0x00000008080b7211 */ /* 0x000fe400078fe8ff */
[----:B------:R-:W-:Y:S02]  /*6b20*/  ISETP.NE.U32.AND P5, PT, R0, 0x1, PT ;  /* 0x000000010000780c */ /* 0x000fe40003fa5070 */
[----:B------:R-:W-:-:S02]  /*6b30*/  LEA R6, R6, R11, 0x1 ;  /* 0x0000000b06067211 */ /* 0x000fc400078e08ff */
[----:B------:R-:W-:Y:S02]  /*6b40*/  R2P PR, R7, 0x6 ;  /* 0x0000000607007804 */ /* 0x000fe40000000000 */
[----:B------:R-:W-:Y:S02]  /*6b50*/  LEA R11, R6, UR4, 0x1 ;  /* 0x00000004060b7c11 */ /* 0x000fe4000f8e08ff */
[----:B------:R-:W-:Y:S01]  /*6b60*/  MOV R8, 0x20 ;  /* 0x0000002000087802 */ /* 0x000fe20000000f00 */
[----:B------:R-:W1:Y:S01]  /*6b70*/  @P0 LDC.64 R6, c[0x0][0x298] ;  /* 0x0000a600ff060b82 */ /* 0x000e620000000a00 */
[----:B------:R-:W-:Y:S02]  /*6b80*/  MOV R0, 0x40 ;  /* 0x0000004000007802 */ /* 0x000fe40000000f00 */
[----:B------:R-:W-:Y:S02]  /*6b90*/  IADD3 R13, R11, -0x10, RZ ;  /* 0xfffffff00b0d7810 */ /* 0x000fe40007ffe0ff */
[----:B------:R-:W-:-:S02]  /*6ba0*/  SEL R8, R8, 0xffffffe0, !P1 ;  /* 0xffffffe008087807 */ /* 0x000fc40004800000 */
[----:B------:R-:W-:Y:S02]  /*6bb0*/  @P5 IADD3 R13, R11, 0x10, RZ ;  /* 0x000000100b0d5810 */ /* 0x000fe40007ffe0ff */
[----:B------:R-:W-:Y:S02]  /*6bc0*/  F2FP.BF16.F32.PACK_AB R128, R129, R128 ;  /* 0x000000808180723e */ /* 0x000fe400000010ff */
[----:B------:R-:W-:Y:S02]  /*6bd0*/  F2FP.BF16.F32.PACK_AB R130, R131, R130 ;  /* 0x000000828382723e */ /* 0x000fe400000010ff */
[----:B------:R-:W-:Y:S01]  /*6be0*/  SEL R0, R0, 0xffffffc0, !P2 ;  /* 0xffffffc000007807 */ /* 0x000fe20005000000 */
[----:B------:R2:W-:Y:S01]  /*6bf0*/  STS [R11], R128 ;  /* 0x000000800b007388 */ /* 0x0005e20000000800 */
[----:B------:R-:W-:Y:S02]  /*6c00*/  F2FP.BF16.F32.PACK_AB R124, R125, R124 ;  /* 0x0000007c7d7c723e */ /* 0x000fe400000010ff */
[----:B------:R-:W-:Y:S01]  /*6c10*/  F2FP.BF16.F32.PACK_AB R126, R127, R126 ;  /* 0x0000007e7f7e723e */ /* 0x000fe200000010ff */
[----:B------:R2:W-:Y:S01]  /*6c20*/  STS [R11+0x400], R130 ;  /* 0x000400820b007388 */ /* 0x0005e20000000800 */
[----:B------:R-:W-:-:S02]  /*6c30*/  F2FP.BF16.F32.PACK_AB R36, R37, R36 ;  /* 0x000000242524723e */ /* 0x000fc400000010ff */
[----:B------:R-:W-:Y:S01]  /*6c40*/  F2FP.BF16.F32.PACK_AB R38, R39, R38 ;  /* 0x000000262726723e */ /* 0x000fe200000010ff */
[----:B------:R2:W-:Y:S01]  /*6c50*/  STS [R13], R124 ;  /* 0x0000007c0d007388 */ /* 0x0005e20000000800 */
[----:B------:R-:W-:Y:S01]  /*6c60*/  IADD3 R15, R11, R8, RZ ;  /* 0x000000080b0f7210 */ /* 0x000fe20007ffe0ff */
[----:B-1----:R-:W-:Y:S01]  /*6c70*/  @P0 IMAD.WIDE.U32 R22, R207, R6, RZ ;  /* 0x00000006cf160225 */ /* 0x002fe200078e00ff */
[----:B------:R-:W-:Y:S01]  /*6c80*/  F2FP.BF16.F32.PACK_AB R40, R41, R40 ;  /* 0x000000282928723e */ /* 0x000fe200000010ff */
[----:B------:R2:W-:Y:S01]  /*6c90*/  STS [R13+0x400], R126 ;  /* 0x0004007e0d007388 */ /* 0x0005e20000000800 */
[----:B------:R-:W-:Y:S01]  /*6ca0*/  F2FP.BF16.F32.PACK_AB R42, R43, R42 ;  /* 0x0000002a2b2a723e */ /* 0x000fe200000010ff */
[----:B------:R-:W-:Y:S01]  /*6cb0*/  @P0 IMAD R7, R207, R7, R23 ;  /* 0x00000007cf070224 */ /* 0x000fe200078e0217 */
[----:B------:R-:W-:Y:S01]  /*6cc0*/  IADD3 R17, R8, R13, RZ ;  /* 0x0000000d08117210 */ /* 0x000fe20007ffe0ff */
[----:B------:R2:W-:Y:S01]  /*6cd0*/  STS [R15], R36 ;  /* 0x000000240f007388 */ /* 0x0005e20000000800 */
[----:B------:R-:W-:-:S02]  /*6ce0*/  F2FP.BF16.F32.PACK_AB R44, R45, R44 ;  /* 0x0000002c2d2c723e */ /* 0x000fc400000010ff */
[----:B------:R-:W-:Y:S01]  /*6cf0*/  F2FP.BF16.F32.PACK_AB R46, R47, R46 ;  /* 0x0000002e2f2e723e */ /* 0x000fe200000010ff */
[----:B------:R2:W-:Y:S01]  /*6d00*/  STS [R15+0x400], R38 ;  /* 0x000400260f007388 */ /* 0x0005e20000000800 */
[----:B------:R-:W-:Y:S02]  /*6d10*/  IADD3 R19, R11, R0, RZ ;  /* 0x000000000b137210 */ /* 0x000fe40007ffe0ff */
[----:B------:R-:W-:Y:S01]  /*6d20*/  F2FP.BF16.F32.PACK_AB R48, R49, R48 ;  /* 0x000000303130723e */ /* 0x000fe200000010ff */
[----:B------:R2:W-:Y:S01]  /*6d30*/  STS [R17], R40 ;  /* 0x0000002811007388 */ /* 0x0005e20000000800 */
[----:B------:R-:W-:Y:S02]  /*6d40*/  IADD3 R21, R0, R13, RZ ;  /* 0x0000000d00157210 */ /* 0x000fe40007ffe0ff */
[----:B------:R-:W-:Y:S01]  /*6d50*/  F2FP.BF16.F32.PACK_AB R50, R51, R50 ;  /* 0x000000323332723e */ /* 0x000fe200000010ff */
[----:B------:R2:W-:Y:S01]  /*6d60*/  STS [R17+0x400], R42 ;  /* 0x0004002a11007388 */ /* 0x0005e20000000800 */
[----:B------:R-:W-:-:S02]  /*6d70*/  F2FP.BF16.F32.PACK_AB R52, R53, R52 ;  /* 0x000000343534723e */ /* 0x000fc400000010ff */
[----:B------:R-:W-:Y:S01]  /*6d80*/  F2FP.BF16.F32.PACK_AB R54, R55, R54 ;  /* 0x000000363736723e */ /* 0x000fe200000010ff */
[----:B------:R2:W-:Y:S01]  /*6d90*/  STS [R19], R44 ;  /* 0x0000002c13007388 */ /* 0x0005e20000000800 */
[----:B------:R-:W-:Y:S02]  /*6da0*/  F2FP.BF16.F32.PACK_AB R56, R57, R56 ;  /* 0x000000383938723e */ /* 0x000fe400000010ff */
[----:B------:R-:W-:Y:S01]  /*6db0*/  F2FP.BF16.F32.PACK_AB R58, R59, R58 ;  /* 0x0000003a3b3a723e */ /* 0x000fe200000010ff */
[----:B------:R2:W-:Y:S01]  /*6dc0*/  STS [R19+0x400], R46 ;  /* 0x0004002e13007388 */ /* 0x0005e20000000800 */
[----:B------:R-:W-:Y:S02]  /*6dd0*/  F2FP.BF16.F32.PACK_AB R60, R61, R60 ;  /* 0x0000003c3d3c723e */ /* 0x000fe400000010ff */
[----:B------:R-:W-:Y:S01]  /*6de0*/  F2FP.BF16.F32.PACK_AB R62, R63, R62 ;  /* 0x0000003e3f3e723e */ /* 0x000fe200000010ff */
[----:B------:R2:W-:Y:S01]  /*6df0*/  STS [R21], R48 ;  /* 0x0000003015007388 */ /* 0x0005e20000000800 */
[----:B------:R-:W-:-:S02]  /*6e00*/  F2FP.BF16.F32.PACK_AB R64, R65, R64 ;  /* 0x000000404140723e */ /* 0x000fc400000010ff */
[----:B------:R-:W-:Y:S02]  /*6e10*/  F2FP.BF16.F32.PACK_AB R66, R67, R66 ;  /* 0x000000424342723e */ /* 0x000fe400000010ff */
[----:B------:R-:W-:Y:S02]  /*6e20*/  F2FP.BF16.F32.PACK_AB R68, R69, R68 ;  /* 0x000000444544723e */ /* 0x000fe400000010ff */
[----:B------:R-:W-:Y:S02]  /*6e30*/  F2FP.BF16.F32.PACK_AB R70, R71, R70 ;  /* 0x000000464746723e */ /* 0x000fe400000010ff */
[----:B------:R-:W-:Y:S02]  /*6e40*/  F2FP.BF16.F32.PACK_AB R72, R73, R72 ;  /* 0x000000484948723e */ /* 0x000fe400000010ff */
[----:B------:R-:W-:Y:S02]  /*6e50*/  F2FP.BF16.F32.PACK_AB R74, R75, R74 ;  /* 0x0000004a4b4a723e */ /* 0x000fe400000010ff */
        /* <DEDUP_REMOVED lines=15> */
[----:B------:R-:W-:Y:S01]  /*6f50*/  F2FP.BF16.F32.PACK_AB R106, R107, R106 ;  /* 0x0000006a6b6a723e */ /* 0x000fe200000010ff */
[----:B--2---:R-:W-:Y:S06]  /*6f60*/  @P0 BRA `(.L_x_10) ;  /* 0x0000000000200947 */ /* 0x004fec0003800000 */
[----:B------:R-:W1:Y:S01]  /*6f70*/  S2R R8, SR_CTAID.Y ;  /* 0x0000000000087919 */ /* 0x000e620000002600 */
[----:B------:R-:W2:Y:S01]  /*6f80*/  LDC.64 R6, c[0x0][0x290] ;  /* 0x0000a400ff067b82 */ /* 0x000ea20000000a00 */
[----:B-1----:R-:W-:Y:S01]  /*6f90*/  SHF.R.S32.HI R23, RZ, 0x1f, R8 ;  /* 0x0000001fff177819 */ /* 0x002fe20000011408 */
[----:B--2---:R-:W-:-:S04]  /*6fa0*/  IMAD.WIDE.U32 R24, R8, R6, RZ ;  /* 0x0000000608187225 */ /* 0x004fc800078e00ff */
[----:B------:R-:W-:Y:S01]  /*6fb0*/  IMAD R23, R23, R6, RZ ;  /* 0x0000000617177224 */ /* 0x000fe200078e02ff */
[----:B------:R-:W-:-:S03]  /*6fc0*/  MOV R22, R24 ;  /* 0x0000001800167202 */ /* 0x000fc60000000f00 */
[----:B------:R-:W-:-:S05]  /*6fd0*/  IMAD R7, R8, R7, R23 ;  /* 0x0000000708077224 */ /* 0x000fca00078e0217 */
[----:B------:R-:W-:-:S07]  /*6fe0*/  IADD3 R7, R25, R7, RZ ;  /* 0x0000000719077210 */ /* 0x000fce0007ffe0ff */
.L_x_10:
[----:B------:R-:W-:Y:S01]  /*6ff0*/  ULDC.U8 UR4, c[0x0][0x3d8] ;  /* 0x0000f60000047ab9 */ /* 0x000fe20000000000 */
[----:B------:R-:W-:Y:S01]  /*7000*/  F2FP.BF16.F32.PACK_AB R120, R121, R120 ;  /* 0x000000787978723e */ /* 0x000fe200000010ff */
[----:B------:R-:W-:Y:S01]  /*7010*/  IMAD.IADD R25, R15, 0x1, R0 ;  /* 0x000000010f197824 */ /* 0x000fe200078e0200 */
[----:B------:R-:W-:Y:S01]  /*7020*/  ISETP.NE.AND P1, PT, RZ, UR4, PT ;  /* 0x00000004ff007c0c */ /* 0x000fe2000bf25270 */
[----:B------:R-:W-:Y:S01]  /*7030*/  ULDC.U8 UR4, c[0x0][0x3d9] ;  /* 0x0000f64000047ab9 */ /* 0x000fe20000000000 */
[----:B------:R-:W-:Y:S02]  /*7040*/  F2FP.BF16.F32.PACK_AB R122, R123, R122 ;  /* 0x0000007a7b7a723e */ /* 0x000fe400000010ff */
[----:B------:R-:W-:Y:S02]  /*7050*/  CS2R R26, SRZ ;  /* 0x00000000001a7805 */ /* 0x000fe4000001ff00 */
[----:B------:R-:W-:Y:S02]  /*7060*/  ISETP.NE.OR P5, PT, RZ, UR4, !P1 ;  /* 0x00000004ff007c0c */ /* 0x000fe4000cfa5670 */
[----:B------:R-:W-:-:S02]  /*7070*/  F2FP.BF16.F32.PACK_AB R108, R109, R108 ;  /* 0x0000006c6d6c723e */ /* 0x000fc400000010ff */
[----:B------:R-:W-:Y:S02]  /*7080*/  F2FP.BF16.F32.PACK_AB R110, R111, R110 ;  /* 0x0000006e6f6e723e */ /* 0x000fe400000010ff */
[----:B------:R-:W-:Y:S02]  /*7090*/  F2FP.BF16.F32.PACK_AB R116, R117, R116 ;  /* 0x000000747574723e */ /* 0x000fe400000010ff */
[----:B------:R-:W-:Y:S02]  /*70a0*/  F2FP.BF16.F32.PACK_AB R118, R119, R118 ;  /* 0x000000767776723e */ /* 0x000fe400000010ff */
[----:B------:R-:W-:Y:S02]  /*70b0*/  F2FP.BF16.F32.PACK_AB R112, R113, R112 ;  /* 0x000000707170723e */ /* 0x000fe400000010ff */
[----:B------:R-:W-:Y:S02]  /*70c0*/  F2FP.BF16.F32.PACK_AB R114, R115, R114 ;  /* 0x000000727372723e */ /* 0x000fe400000010ff */
[----:B------:R-:W-:Y:S01]  /*70d0*/  PLOP3.LUT P2, PT, PT, PT, PT, 0x8, 0x0 ;  /* 0x000000000000781c */ /* 0x000fe20003f4e170 */
[----:B------:R-:W-:-:S12]  /*70e0*/  @P5 BRA `(.L_x_11) ;  /* 0x00000000001c5947 */ /* 0x000fd80003800000 */
[----:B------:R-:W1:Y:S01]  /*70f0*/  S2R R6, SR_CTAID.Y ;  /* 0x0000000000067919 */ /* 0x000e620000002600 */
[----:B------:R-:W1:Y:S01]  /*7100*/  LDC R23, c[0x0][0x2c4] ;  /* 0x0000b100ff177b82 */ /* 0x000e620000000800 */
[----:B------:R-:W-:Y:S01]  /*7110*/  PLOP3.LUT P2, PT, PT, PT, PT, 0x80, 0x0 ;  /* 0x000000000000781c */ /* 0x000fe20003f4f070 */
[----:B-1----:R-:W-:-:S05]  /*7120*/  IMAD R6, R6, R23, RZ ;  /* 0x0000001706067224 */ /* 0x002fca00078e02ff */
[----:B------:R-:W-:-:S04]  /*7130*/  SEL R6, R6, R207, !P0 ;  /* 0x000000cf06067207 */ /* 0x000fc80004000000 */
[--C-:B------:R-:W-:Y:S01]  /*7140*/  SHF.R.S32.HI R27, RZ, 0x1f, R6.reuse ;  /* 0x0000001fff1b7819 */ /* 0x100fe20000011406 */
[----:B------:R-:W-:-:S07]  /*7150*/  IMAD.MOV.U32 R26, RZ, RZ, R6 ;  /* 0x000000ffff1a7224 */ /* 0x000fce00078e0006 */
.L_x_11:
[----:B------:R-:W-:Y:S01]  /*7160*/  ISETP.NE.AND P5, PT, RZ, UR4, PT ;  /* 0x00000004ff007c0c */ /* 0x000fe2000bfa5270 */
[----:B------:R-:W-:Y:S01]  /*7170*/  IMAD.IADD R23, R17, 0x1, R0 ;  /* 0x0000000111177824 */ /* 0x000fe200078e0200 */
[----:B------:R-:W-:Y:S01]  /*7180*/  STS [R21+0x400], R50 ;  /* 0x0004003215007388 */ /* 0x000fe20000000800 */
[----:B------:R-:W-:Y:S01]  /*7190*/  PLOP3.LUT P0, PT, PT, PT, PT, 0x8, 0x0 ;  /* 0x000000000000781c */ /* 0x000fe20003f0e170 */
[----:B------:R-:W-:Y:S01]  /*71a0*/  @P4 MUFU.LG2 R4, R4 ;  /* 0x0000000400044308 */ /* 0x000fe20000000c00 */
[----:B------:R-:W-:Y:S01]  /*71b0*/  SHF.R.S32.HI R34, RZ, 0x1f, R9 ;  /* 0x0000001fff227819 */ /* 0x000fe20000011409 */
[----:B------:R-:W-:Y:S01]  /*71c0*/  STS [R25], R52 ;  /* 0x0000003419007388 */ /* 0x000fe20000000800 */
[----:B------:R-:W-:Y:S02]  /*71d0*/  BSSY B0, `(.L_x_12) ;  /* 0x000006a000007945 */ /* 0x000fe40003800000 */
[----:B------:R-:W-:Y:S01]  /*71e0*/  LEA.HI R34, R34, R9, RZ, 0x3 ;  /* 0x0000000922227211 */ /* 0x000fe200078f18ff */
[----:B------:R-:W-:Y:S02]  /*71f0*/  STS [R25+0x400], R54 ;  /* 0x0004003619007388 */ /* 0x000fe40000000800 */
[----:B------:R-:W1:Y:S01]  /*7200*/  @P3 MUFU.LG2 R2, R2 ;  /* 0x0000000200023308 */ /* 0x000e620000000c00 */
[----:B------:R-:W2:Y:S01]  /*7210*/  @!P5 LDC R6, c[0x0][0x2c4] ;  /* 0x0000b100ff06db82 */ /* 0x000ea20000000800 */
[----:B------:R-:W-:Y:S01]  /*7220*/  STS [R23], R56 ;  /* 0x0000003817007388 */ /* 0x000fe20000000800 */
[----:B------:R-:W-:Y:S01]  /*7230*/  @!P5 PLOP3.LUT P0, PT, P1, PT, PT, 0x80, 0x0 ;  /* 0x000000000000d81c */ /* 0x000fe20000f0f070 */
[----:B------:R-:W-:Y:S01]  /*7240*/  @P5 IMAD.MOV.U32 R39, RZ, RZ, 0x1 ;  /* 0x00000001ff275424 */ /* 0x000fe200078e00ff */
[----:B------:R-:W-:Y:S01]  /*7250*/  LOP3.LUT R34, R34, 0xffffff8, RZ, 0xc0, !PT ;  /* 0x0ffffff822227812 */ /* 0x000fe200078ec0ff */
[----:B------:R-:W-:Y:S03]  /*7260*/  STS [R23+0x400], R58 ;  /* 0x0004003a17007388 */ /* 0x000fe60000000800 */
[----:B------:R-:W3:Y:S01]  /*7270*/  @!P5 LDC R33, c[0x0][0x270] ;  /* 0x00009c00ff21db82 */ /* 0x000ee20000000800 */
[----:B------:R-:W-:Y:S01]  /*7280*/  STS [R11+0x4000], R60 ;  /* 0x0040003c0b007388 */ /* 0x000fe20000000800 */
[----:B------:R-:W-:-:S03]  /*7290*/  IMAD.IADD R9, R9, 0x1, -R34 ;  /* 0x0000000109097824 */ /* 0x000fc600078e0a22 */
[----:B------:R-:W-:Y:S03]  /*72a0*/  STS [R11+0x4400], R62 ;  /* 0x0044003e0b007388 */ /* 0x000fe60000000800 */
[----:B------:R-:W4:Y:S01]  /*72b0*/  @P5 LDC R24, c[0x0][0x2c0] ;  /* 0x0000b000ff185b82 */ /* 0x000f220000000800 */
[----:B------:R-:W-:Y:S01]  /*72c0*/  STS [R13+0x4000], R64 ;  /* 0x004000400d007388 */ /* 0x000fe20000000800 */
[----:B-1----:R-:W-:-:S03]  /*72d0*/  @P3 FMUL.FTZ R2, R2, 0.69314718246459960938 ;  /* 0x3f31721802023820 */ /* 0x002fc60000410000 */
[----:B------:R-:W-:Y:S03]  /*72e0*/  STS [R13+0x4400], R66 ;  /* 0x004400420d007388 */ /* 0x000fe60000000800 */
[----:B--2---:R-:W3:Y:S01]  /*72f0*/  @P0 LDC R6, c[0x0][0x2e4] ;  /* 0x0000b900ff060b82 */ /* 0x004ee20000000800 */
[----:B------:R-:W1:Y:S01]  /*7300*/  S2R R0, SR_TID.X ;  /* 0x0000000000007919 */ /* 0x000e620000002100 */
[----:B------:R-:W-:Y:S01]  /*7310*/  LOP3.LUT P0, RZ, R5, 0x3, RZ, 0xc0, !PT ;  /* 0x0000000305ff7812 */ /* 0x000fe2000780c0ff */
[----:B------:R-:W-:Y:S04]  /*7320*/  STS [R15+0x4000], R68 ;  /* 0x004000440f007388 */ /* 0x000fe80000000800 */
[----:B------:R-:W-:Y:S04]  /*7330*/  STS [R15+0x4400], R70 ;  /* 0x004400460f007388 */ /* 0x000fe80000000800 */
[----:B------:R-:W-:Y:S01]  /*7340*/  STS [R17+0x4000], R72 ;  /* 0x0040004811007388 */ /* 0x000fe20000000800 */
[----:B------:R-:W-:-:S03]  /*7350*/  @!P5 IMAD.MOV.U32 R24, RZ, RZ, 0x1 ;  /* 0x00000001ff18d424 */ /* 0x000fc600078e00ff */
[----:B------:R-:W-:Y:S04]  /*7360*/  STS [R17+0x4400], R74 ;  /* 0x0044004a11007388 */ /* 0x000fe80000000800 */
[----:B------:R-:W-:Y:S01]  /*7370*/  STS [R19+0x4000], R76 ;  /* 0x0040004c13007388 */ /* 0x000fe20000000800 */
[----:B---3--:R-:W-:-:S03]  /*7380*/  @!P5 IMAD R39, R6, R33, RZ ;  /* 0x000000210627d224 */ /* 0x008fc600078e02ff */
[----:B------:R-:W-:Y:S04]  /*7390*/  STS [R19+0x4400], R78 ;  /* 0x0044004e13007388 */ /* 0x000fe80000000800 */
[----:B------:R-:W-:Y:S04]  /*73a0*/  STS [R21+0x4000], R80 ;  /* 0x0040005015007388 */ /* 0x000fe80000000800 */
[----:B------:R-:W-:Y:S04]  /*73b0*/  STS [R21+0x4400], R82 ;  /* 0x0044005215007388 */ /* 0x000fe80000000800 */
[----:B------:R-:W-:Y:S04]  /*73c0*/  STS [R25+0x4000], R84 ;  /* 0x0040005419007388 */ /* 0x000fe80000000800 */
[----:B------:R-:W-:Y:S04]  /*73d0*/  STS [R25+0x4400], R86 ;  /* 0x0044005619007388 */ /* 0x000fe80000000800 */
[----:B------:R-:W-:Y:S04]  /*73e0*/  STS [R23+0x4000], R88 ;  /* 0x0040005817007388 */ /* 0x000fe80000000800 */
[----:B------:R-:W-:Y:S04]  /*73f0*/  STS [R23+0x4400], R90 ;  /* 0x0044005a17007388 */ /* 0x000fe80000000800 */
[----:B------:R-:W-:Y:S04]  /*7400*/  STS [R11+0x8000], R92 ;  /* 0x0080005c0b007388 */ /* 0x000fe80000000800 */
[----:B------:R2:W-:Y:S04]  /*7410*/  STS [R11+0x8400], R94 ;  /* 0x0084005e0b007388 */ /* 0x0005e80000000800 */
[----:B------:R-:W-:Y:S04]  /*7420*/  STS [R13+0x8000], R96 ;  /* 0x008000600d007388 */ /* 0x000fe80000000800 */
[----:B------:R1:W-:Y:S04]  /*7430*/  STS [R13+0x8400], R98 ;  /* 0x008400620d007388 */ /* 0x0003e80000000800 */
[----:B------:R-:W-:Y:S04]  /*7440*/  STS [R15+0x8000], R100 ;  /* 0x008000640f007388 */ /* 0x000fe80000000800 */
[----:B------:R-:W-:Y:S04]  /*7450*/  STS [R15+0x8400], R102 ;  /* 0x008400660f007388 */ /* 0x000fe80000000800 */
[----:B------:R-:W-:Y:S04]  /*7460*/  STS [R17+0x8000], R104 ;  /* 0x0080006811007388 */ /* 0x000fe80000000800 */
[----:B------:R-:W-:Y:S01]  /*7470*/  STS [R17+0x8400], R106 ;  /* 0x0084006a11007388 */ /* 0x000fe20000000800 */
[----:B--2---:R-:W2:Y:S03]  /*7480*/  @P5 LDC.64 R10, c[0x0][0x2c0] ;  /* 0x0000b000ff0a5b82 */ /* 0x004ea60000000a00 */
[----:B------:R-:W-:Y:S04]  /*7490*/  STS [R19+0x8000], R120 ;  /* 0x0080007813007388 */ /* 0x000fe80000000800 */
[----:B------:R-:W-:Y:S01]  /*74a0*/  STS [R19+0x8400], R122 ;  /* 0x0084007a13007388 */ /* 0x000fe20000000800 */
[----:B-1----:R-:W-:-:S03]  /*74b0*/  SHF.R.S32.HI R13, RZ, 0x1f, R0 ;  /* 0x0000001fff0d7819 */ /* 0x002fc60000011400 */
[----:B------:R-:W-:Y:S01]  /*74c0*/  STS [R21+0x8000], R108 ;  /* 0x0080006c15007388 */ /* 0x000fe20000000800 */
[----:B------:R-:W-:-:S03]  /*74d0*/  LEA.HI R32, R13, R0, RZ, 0x3 ;  /* 0x000000000d207211 */ /* 0x000fc600078f18ff */
[----:B------:R1:W-:Y:S01]  /*74e0*/  STS [R21+0x8400], R110 ;  /* 0x0084006e15007388 */ /* 0x0003e20000000800 */
[----:B------:R-:W-:Y:S02]  /*74f0*/  LOP3.LUT R37, R32, 0xfffffff8, RZ, 0xc0, !PT ;  /* 0xfffffff820257812 */ /* 0x000fe400078ec0ff */
[----:B------:R-:W-:Y:S01]  /*7500*/  SHF.R.S32.HI R34, RZ, 0x3, R32 ;  /* 0x00000003ff227819 */ /* 0x000fe20000011420 */
[----:B------:R-:W-:Y:S02]  /*7510*/  STS [R25+0x8000], R116 ;  /* 0x0080007419007388 */ /* 0x000fe40000000800 */
[----:B------:R-:W-:Y:S02]  /*7520*/  IMAD.IADD R37, R0, 0x1, -R37 ;  /* 0x0000000100257824 */ /* 0x000fe400078e0a25 */
[----:B------:R-:W-:Y:S01]  /*7530*/  STS [R25+0x8400], R118 ;  /* 0x0084007619007388 */ /* 0x000fe20000000800 */
[----:B------:R-:W3:Y:S01]  /*7540*/  @P3 LDC R0, c[0x0][0x2e8] ;  /* 0x0000ba00ff003b82 */ /* 0x000ee20000000800 */
[----:B--2---:R-:W-:Y:S01]  /*7550*/  @P5 IMAD R11, R11, R10, RZ ;  /* 0x0000000a0b0b5224 */ /* 0x004fe200078e02ff */
[----:B------:R-:W-:Y:S01]  /*7560*/  SHF.R.S32.HI R10, RZ, 0x1f, R5 ;  /* 0x0000001fff0a7819 */ /* 0x000fe20000011405 */
[----:B------:R-:W-:Y:S01]  /*7570*/  STS [R23+0x8000], R112 ;  /* 0x0080007017007388 */ /* 0x000fe20000000800 */
[----:B------:R-:W-:Y:S01]  /*7580*/  @!P5 MOV R11, R6 ;  /* 0x00000006000bd202 */ /* 0x000fe20000000f00 */
[----:B------:R-:W-:Y:S01]  /*7590*/  IMAD.MOV.U32 R6, RZ, RZ, 0x7f800000 ;  /* 0x7f800000ff067424 */ /* 0x000fe200078e00ff */
[----:B------:R-:W-:Y:S01]  /*75a0*/  LEA.HI R10, R10, R5, RZ, 0x2 ;  /* 0x000000050a0a7211 */ /* 0x000fe200078f10ff */
[----:B------:R2:W-:Y:S01]  /*75b0*/  STS [R23+0x8400], R114 ;  /* 0x0084007217007388 */ /* 0x0005e20000000800 */
[----:B------:R-:W-:-:S02]  /*75c0*/  IMAD.SHL.U32 R37, R37, 0x8, RZ ;  /* 0x0000000825257824 */ /* 0x000fc400078e00ff */
[----:B------:R-:W-:Y:S01]  /*75d0*/  SHF.R.S32.HI R10, RZ, 0x2, R10 ;  /* 0x00000002ff0a7819 */ /* 0x000fe2000001140a */
[----:B------:R-:W-:Y:S04]  /*75e0*/  BAR.SYNC.DEFER_BLOCKING 0x0 ;  /* 0x0000000000007b1d */ /* 0x000fe80000010000 */
[----:B------:R-:W-:-:S04]  /*75f0*/  IMAD R9, R9, 0x10, R10 ;  /* 0x0000001009097824 */ /* 0x000fc800078e020a */
[----:B-1----:R-:W1:Y:S01]  /*7600*/  @P4 LDC R21, c[0x0][0x2e8] ;  /* 0x0000ba00ff154b82 */ /* 0x002e620000000800 */
[----:B------:R-:W5:Y:S01]  /*7610*/  S2R R8, SR_CTAID.Y ;  /* 0x0000000000087919 */ /* 0x000f620000002600 */
[----:B------:R-:W4:Y:S01]  /*7620*/  S2R R35, SR_CTAID.X ;  /* 0x0000000000237919 */ /* 0x000f220000002500 */
[----:B------:R-:W3:Y:S01]  /*7630*/  S2R R20, SR_CTAID.Z ;  /* 0x0000000000147919 */ /* 0x000ee20000002700 */
[----:B--2---:R-:W-:Y:S01]  /*7640*/  @P4 FMUL.FTZ R23, R4, 0.69314718246459960938 ;  /* 0x3f31721804174820 */ /* 0x004fe20000410000 */
[----:B------:R2:W2:Y:S04]  /*7650*/  LDS.128 R28, [R209+0x3000] ;  /* 0x00300000d11c7984 */ /* 0x0004a80000000c00 */
[----:B------:R1:W2:Y:S02]  /*7660*/  LDS.128 R16, [R209+0x7000] ;  /* 0x00700000d1107984 */ /* 0x0002a40000000c00 */
[----:B-1----:R-:W-:-:S02]  /*7670*/  @P4 FFMA.FTZ R6, R132, R21, R23 ;  /* 0x0000001584064223 */ /* 0x002fc40000010017 */
[----:B------:R1:W1:Y:S01]  /*7680*/  LDS.128 R12, [R209+0xb000] ;  /* 0x00b00000d10c7984 */ /* 0x0002620000000c00 */
[----:B-----5:R-:W-:Y:S02]  /*7690*/  IMAD R8, R8, R39, RZ ;  /* 0x0000002708087224 */ /* 0x020fe400078e02ff */
[----:B----4-:R-:W-:-:S03]  /*76a0*/  IMAD R5, R35, R24, RZ ;  /* 0x0000001823057224 */ /* 0x010fc600078e02ff */
[----:B------:R-:W-:Y:S01]  /*76b0*/  SEL R8, R8, RZ, !P2 ;  /* 0x000000ff08087207 */ /* 0x000fe20005000000 */
[----:B------:R-:W-:-:S04]  /*76c0*/  IMAD.SHL.U32 R5, R5, 0x80, RZ ;  /* 0x0000008005057824 */ /* 0x000fc800078e00ff */
[----:B---3--:R-:W-:Y:S01]  /*76d0*/  IMAD R11, R20, R11, R8 ;  /* 0x0000000b140b7224 */ /* 0x008fe200078e0208 */
[----:B------:R-:W-:Y:S01]  /*76e0*/  MOV R8, 0x7f800000 ;  /* 0x7f80000000087802 */ /* 0x000fe20000000f00 */
[----:B------:R-:W-:Y:S01]  /*76f0*/  @P3 FFMA.FTZ R8, R3, R0, R2 ;  /* 0x0000000003083223 */ /* 0x000fe20000010002 */
[----:B------:R-:W-:Y:S02]  /*7700*/  SHF.R.S32.HI R21, RZ, 0x1f, R5 ;  /* 0x0000001fff157819 */ /* 0x000fe40000011405 */
[--C-:B------:R-:W-:Y:S02]  /*7710*/  IADD3 R10, P2, P1, R5, R26, R11.reuse ;  /* 0x0000001a050a7210 */ /* 0x100fe4000795e00b */
[----:B------:R-:W-:-:S04]  /*7720*/  SHF.R.S32.HI R26, RZ, 0x1f, R11 ;  /* 0x0000001fff1a7819 */ /* 0x000fc8000001140b */
[----:B------:R-:W-:Y:S01]  /*7730*/  IADD3.X R26, R21, R27, R26, P2, P1 ;  /* 0x0000001b151a7210 */ /* 0x000fe200017e241a */
[----:B--2---:R-:W-:Y:S06]  /*7740*/  @P0 BRA `(.L_x_13) ;  /* 0x0000000000480947 */ /* 0x004fec0003800000 */
[----:B------:R-:W-:Y:S02]  /*7750*/  IMAD R210, R35, -0x80, R210 ;  /* 0xffffff8023d27824 */ /* 0x000fe400078e02d2 */
[----:B------:R-:W-:-:S03]  /*7760*/  VIADD R11, R9, 0x8 ;  /* 0x00000008090b7836 */ /* 0x000fc60000000000 */
[-C--:B------:R-:W-:Y:S02]  /*7770*/  ISETP.GE.AND P3, PT, R9, R210.reuse, PT ;  /* 0x000000d20900720c */ /* 0x080fe40003f66270 */
[----:B------:R-:W-:-:S11]  /*7780*/  ISETP.GE.AND P2, PT, R11, R210, PT ;  /* 0x000000d20b00720c */ /* 0x000fd60003f46270 */
[----:B------:R-:W2:Y:S01]  /*7790*/  @!P3 LDC.64 R4, c[0x0][0x2b0] ;  /* 0x0000ac00ff04bb82 */ /* 0x000ea20000000a00 */
[-C--:B------:R-:W-:Y:S02]  /*77a0*/  @!P3 IMAD R9, R9, R24.reuse, RZ ;  /* 0x000000180909b224 */ /* 0x080fe400078e02ff */
[----:B------:R-:W-:-:S03]  /*77b0*/  @!P2 IMAD R11, R11, R24, RZ ;  /* 0x000000180b0ba224 */ /* 0x000fc600078e02ff */
[-C--:B------:R-:W-:Y:S02]  /*77c0*/  @!P3 IADD3 R0, P1, R9, R10.reuse, RZ ;  /* 0x0000000a0900b210 */ /* 0x080fe40007f3e0ff */
[----:B------:R-:W3:Y:S01]  /*77d0*/  @!P2 LDC.64 R2, c[0x0][0x2b0] ;  /* 0x0000ac00ff02ab82 */ /* 0x000ee20000000a00 */
[----:B------:R-:W-:Y:S02]  /*77e0*/  @!P2 IADD3 R10, P0, R11, R10, RZ ;  /* 0x0000000a0b0aa210 */ /* 0x000fe40007f1e0ff */
[-C--:B------:R-:W-:Y:S02]  /*77f0*/  @!P3 LEA.HI.X.SX32 R9, R9, R26.reuse, 0x1, P1 ;  /* 0x0000001a0909b211 */ /* 0x080fe400008f0eff */
[----:B------:R-:W-:Y:S02]  /*7800*/  @!P2 LEA.HI.X.SX32 R11, R11, R26, 0x1, P0 ;  /* 0x0000001a0b0ba211 */ /* 0x000fe400000f0eff */
[----:B--2---:R-:W-:-:S04]  /*7810*/  @!P3 LEA R4, P1, R0, R4, 0x2 ;  /* 0x000000040004b211 */ /* 0x004fc800078210ff */
[----:B------:R-:W-:Y:S02]  /*7820*/  @!P3 LEA.HI.X R5, R0, R5, R9, 0x2, P1 ;  /* 0x000000050005b211 */ /* 0x000fe400008f1409 */
[----:B---3--:R-:W-:-:S03]  /*7830*/  @!P2 LEA R2, P0, R10, R2, 0x2 ;  /* 0x000000020a02a211 */ /* 0x008fc600078010ff */
[----:B------:R2:W-:Y:S01]  /*7840*/  @!P3 STG.E desc[UR14][R4.64], R6 ;  /* 0x000000060400b986 */ /* 0x0005e2000c10190e */
[----:B------:R-:W-:-:S05]  /*7850*/  @!P2 LEA.HI.X R3, R10, R3, R11, 0x2, P0 ;  /* 0x000000030a03a211 */ /* 0x000fca00000f140b */
[----:B------:R2:W-:Y:S04]  /*7860*/  @!P2 STG.E desc[UR14][R2.64], R8 ;  /* 0x000000080200a986 */ /* 0x0005e8000c10190e */
.L_x_13:
[----:B------:R-:W-:Y:S05]  /*7870*/  BSYNC B0 ;  /* 0x0000000000007941 */ /* 0x000fea0003800000 */
.L_x_12:
[----:B------:R-:W-:Y:S01]  /*7880*/  IADD3 R24, P0, R37, R22, RZ ;  /* 0x0000001625187210 */ /* 0x000fe20007f1e0ff */
[----:B------:R-:W-:Y:S01]  /*7890*/  ULDC.64 UR4, c[0x0][0x2a0] ;  /* 0x0000a80000047ab9 */ /* 0x000fe20000000a00 */
[----:B------:R-:W-:Y:S01]  /*78a0*/  SHF.R.S32.HI R0, RZ, 0x1f, R37 ;  /* 0x0000001fff007819 */ /* 0x000fe20000011425 */
[----:B--2---:R-:W-:Y:S01]  /*78b0*/  VIADD R5, R34, 0x20 ;  /* 0x0000002022057836 */ /* 0x004fe20000000000 */
[----:B------:R-:W-:Y:S01]  /*78c0*/  SHF.R.S32.HI R2, RZ, 0x1f, R20 ;  /* 0x0000001fff027819 */ /* 0x000fe20000011414 */
[----:B------:R2:W3:Y:S01]  /*78d0*/  LDS.128 R8, [R209+0x4000] ;  /* 0x00400000d1087984 */ /* 0x0004e20000000c00 */
[----:B------:R-:W-:Y:S01]  /*78e0*/  IADD3.X R25, R0, R7, RZ, P0, !PT ;  /* 0x0000000700197210 */ /* 0x000fe200007fe4ff */
[----:B------:R-:W-:Y:S01]  /*78f0*/  VIADD R3, R34, 0x40 ;  /* 0x0000004022037836 */ /* 0x000fe20000000000 */
[-C--:B------:R-:W-:Y:S01]  /*7900*/  ISETP.GE.AND P2, PT, R5, R204.reuse, PT ;  /* 0x000000cc0500720c */ /* 0x080fe20003f46270 */
[----:B------:R-:W-:Y:S01]  /*7910*/  IMAD R33, R2, UR4, RZ ;  /* 0x0000000402217c24 */ /* 0x000fe2000f8e02ff */
[----:B------:R2:W4:Y:S01]  /*7920*/  LDS.128 R4, [R209+0x8000] ;  /* 0x00800000d1047984 */ /* 0x0005220000000c00 */
[----:B------:R-:W-:Y:S01]  /*7930*/  IMAD.WIDE.U32 R24, R20, UR4, R24 ;  /* 0x0000000414187c25 */ /* 0x000fe2000f8e0018 */
[-C--:B------:R-:W-:Y:S01]  /*7940*/  ISETP.GE.AND P3, PT, R34, R204.reuse, PT ;  /* 0x000000cc2200720c */ /* 0x080fe20003f66270 */
[----:B------:R-:W-:Y:S01]  /*7950*/  BSSY B0, `(.L_x_14) ;  /* 0x0000016000007945 */ /* 0x000fe20003800000 */
[----:B------:R-:W-:Y:S01]  /*7960*/  ISETP.GE.AND P1, PT, R3, R204, PT ;  /* 0x000000cc0300720c */ /* 0x000fe20003f26270 */
[----:B------:R-:W-:Y:S01]  /*7970*/  IMAD R33, R20, UR5, R33 ;  /* 0x0000000514217c24 */ /* 0x000fe2000f8e0221 */
[----:B------:R-:W-:Y:S01]  /*7980*/  SHF.R.S32.HI R35, RZ, 0x1f, R34 ;  /* 0x0000001fff237819 */ /* 0x000fe20000011422 */
[----:B------:R2:W1:Y:S01]  /*7990*/  LDS.128 R20, [R209] ;  /* 0x00000000d1147984 */ /* 0x0004620000000c00 */
[----:B------:R-:W-:-:S02]  /*79a0*/  VIADD R3, R34, 0x60 ;  /* 0x0000006022037836 */ /* 0x000fc40000000000 */
[----:B------:R-:W-:Y:S01]  /*79b0*/  IADD3 R33, R25, R33, RZ ;  /* 0x0000002119217210 */ /* 0x000fe20007ffe0ff */
[----:B------:R-:W-:Y:S02]  /*79c0*/  IMAD.WIDE R26, R208, 0x80, R34 ;  /* 0x00000080d01a7825 */ /* 0x000fe400078e0222 */
[----:B------:R-:W-:Y:S02]  /*79d0*/  ISETP.GE.AND P0, PT, R3, R204, PT ;  /* 0x000000cc0300720c */ /* 0x000fe40003f06270 */
[----:B------:R-:W-:Y:S11]  /*79e0*/  @P3 BRA `(.L_x_15) ;  /* 0x0000000000303947 */ /* 0x000ff60003800000 */
[----:B------:R-:W-:Y:S01]  /*79f0*/  ULDC.64 UR4, c[0x0][0x298] ;  /* 0x0000a60000047ab9 */ /* 0x000fe20000000a00 */
[----:B------:R-:W-:Y:S01]  /*7a00*/  MOV R32, R24 ;  /* 0x0000001800207202 */ /* 0x000fe20000000f00 */
[----:B------:R-:W-:-:S04]  /*7a10*/  IMAD R3, R27, UR4, RZ ;  /* 0x000000041b037c24 */ /* 0x000fc8000f8e02ff */
[----:B------:R-:W-:-:S04]  /*7a20*/  IMAD.WIDE.U32 R34, R26, UR4, R32 ;  /* 0x000000041a227c25 */ /* 0x000fc8000f8e0020 */
[----:B------:R-:W-:Y:S01]  /*7a30*/  IMAD R0, R26, UR5, R3 ;  /* 0x000000051a007c24 */ /* 0x000fe2000f8e0203 */
[----:B------:R-:W-:Y:S02]  /*7a40*/  ULDC.64 UR4, c[0x0][0x280] ;  /* 0x0000a00000047ab9 */ /* 0x000fe40000000a00 */
[----:B------:R-:W-:Y:S02]  /*7a50*/  LEA R2, P3, R34, UR4, 0x1 ;  /* 0x0000000422027c11 */ /* 0x000fe4000f8608ff */
[----:B------:R-:W-:-:S04]  /*7a60*/  IADD3 R0, R35, R0, RZ ;  /* 0x0000000023007210 */ /* 0x000fc80007ffe0ff */
[----:B------:R-:W-:-:S05]  /*7a70*/  LEA.HI.X R3, R34, UR5, R0, 0x1, P3 ;  /* 0x0000000522037c11 */ /* 0x000fca00098f0c00 */
[----:B-1----:R1:W-:Y:S04]  /*7a80*/  STG.E.128 desc[UR14][R2.64], R20 ;  /* 0x0000001402007986 */ /* 0x0023e8000c101d0e */
[----:B---3--:R1:W-:Y:S04]  /*7a90*/  STG.E.128 desc[UR14][R2.64+0x80], R8 ;  /* 0x0000800802007986 */ /* 0x0083e8000c101d0e */
[----:B----4-:R1:W-:Y:S02]  /*7aa0*/  STG.E.128 desc[UR14][R2.64+0x100], R4 ;  /* 0x0001000402007986 */ /* 0x0103e4000c101d0e */
.L_x_15:
[----:B------:R-:W-:Y:S05]  /*7ab0*/  BSYNC B0 ;  /* 0x0000000000007941 */ /* 0x000fea0003800000 */
.L_x_14:
[----:B-1----:R1:W1:Y:S01]  /*7ac0*/  LDS.128 R20, [R209+0x1000] ;  /* 0x00100000d1147984 */ /* 0x0022620000000c00 */
[----:B------:R-:W-:Y:S03]  /*7ad0*/  BSSY B0, `(.L_x_16) ;  /* 0x0000013000007945 */ /* 0x000fe60003800000 */
[----:B---3--:R3:W1:Y:S04]  /*7ae0*/  LDS.128 R8, [R209+0x5000] ;  /* 0x00500000d1087984 */ /* 0x0086680000000c00 */
[----:B----4-:R3:W4:Y:S01]  /*7af0*/  LDS.128 R4, [R209+0x9000] ;  /* 0x00900000d1047984 */ /* 0x0107220000000c00 */
[----:B------:R-:W-:Y:S05]  /*7b00*/  @P2 BRA `(.L_x_17) ;  /* 0x00000000003c2947 */ /* 0x000fea0003800000 */
[----:B------:R-:W-:Y:S01]  /*7b10*/  IADD3 R2, P2, R26, 0x20, RZ ;  /* 0x000000201a027810 */ /* 0x000fe20007f5e0ff */
[----:B------:R-:W-:Y:S01]  /*7b20*/  ULDC.64 UR4, c[0x0][0x298] ;  /* 0x0000a60000047ab9 */ /* 0x000fe20000000a00 */
[----:B------:R-:W-:Y:S01]  /*7b30*/  MOV R35, R33 ;  /* 0x0000002100237202 */ /* 0x000fe20000000f00 */
[----:B------:R-:W-:Y:S02]  /*7b40*/  IMAD.MOV.U32 R34, RZ, RZ, R24 ;  /* 0x000000ffff227224 */ /* 0x000fe400078e0018 */
[----:B------:R-:W-:Y:S02]  /*7b50*/  IMAD.X R0, RZ, RZ, R27, P2 ;  /* 0x000000ffff007224 */ /* 0x000fe400010e061b */
[----:B------:R-:W-:-:S04]  /*7b60*/  IMAD.WIDE.U32 R34, R2, UR4, R34 ;  /* 0x0000000402227c25 */ /* 0x000fc8000f8e0022 */
[----:B------:R-:W-:-:S04]  /*7b70*/  IMAD R3, R0, UR4, RZ ;  /* 0x0000000400037c24 */ /* 0x000fc8000f8e02ff */
[----:B------:R-:W-:Y:S01]  /*7b80*/  IMAD R3, R2, UR5, R3 ;  /* 0x0000000502037c24 */ /* 0x000fe2000f8e0203 */
[----:B------:R-:W-:Y:S02]  /*7b90*/  ULDC.64 UR4, c[0x0][0x280] ;  /* 0x0000a00000047ab9 */ /* 0x000fe40000000a00 */
[----:B------:R-:W-:Y:S02]  /*7ba0*/  LEA R2, P2, R34, UR4, 0x1 ;  /* 0x0000000422027c11 */ /* 0x000fe4000f8408ff */
[----:B------:R-:W-:-:S04]  /*7bb0*/  IADD3 R3, R35, R3, RZ ;  /* 0x0000000323037210 */ /* 0x000fc80007ffe0ff */
[----:B------:R-:W-:-:S05]  /*7bc0*/  LEA.HI.X R3, R34, UR5, R3, 0x1, P2 ;  /* 0x0000000522037c11 */ /* 0x000fca00090f0c03 */
[----:B-1----:R1:W-:Y:S04]  /*7bd0*/  STG.E.128 desc[UR14][R2.64], R20 ;  /* 0x0000001402007986 */ /* 0x0023e8000c101d0e */
[----:B------:R1:W-:Y:S04]  /*7be0*/  STG.E.128 desc[UR14][R2.64+0x80], R8 ;  /* 0x0000800802007986 */ /* 0x0003e8000c101d0e */
[----:B----4-:R1:W-:Y:S02]  /*7bf0*/  STG.E.128 desc[UR14][R2.64+0x100], R4 ;  /* 0x0001000402007986 */ /* 0x0103e4000c101d0e */
.L_x_17:
[----:B------:R-:W-:Y:S05]  /*7c00*/  BSYNC B0 ;  /* 0x0000000000007941 */ /* 0x000fea0003800000 */
.L_x_16:
[----:B-1----:R1:W1:Y:S01]  /*7c10*/  LDS.128 R8, [R209+0x2000] ;  /* 0x00200000d1087984 */ /* 0x0022620000000c00 */
[----:B------:R-:W-:Y:S03]  /*7c20*/  BSSY B0, `(.L_x_18) ;  /* 0x0000013000007945 */ /* 0x000fe60003800000 */
[----:B----4-:R4:W1:Y:S04]  /*7c30*/  LDS.128 R4, [R209+0x6000] ;  /* 0x00600000d1047984 */ /* 0x0108680000000c00 */
[----:B------:R4:W1:Y:S01]  /*7c40*/  LDS.128 R20, [R209+0xa000] ;  /* 0x00a00000d1147984 */ /* 0x0008620000000c00 */
        /* <DEDUP_REMOVED lines=15> */
[----:B------:R1:W-:Y:S02]  /*7d40*/  STG.E.128 desc[UR14][R2.64+0x100], R20 ;  /* 0x0001001402007986 */ /* 0x0003e4000c101d0e */
.L_x_19:
[----:B------:R-:W-:Y:S05]  /*7d50*/  BSYNC B0 ;  /* 0x0000000000007941 */ /* 0x000fea0003800000 */
.L_x_18:
[----:B------:R-:W-:Y:S05]  /*7d60*/  @P0 EXIT ;  /* 0x000000000000094d */ /* 0x000fea0003800000 */
[----:B------:R-:W-:Y:S01]  /*7d70*/  IADD3 R0, P0, R26, 0x60, RZ ;  /* 0x000000601a007810 */ /* 0x000fe20007f1e0ff */
[----:B------:R-:W-:Y:S01]  /*7d80*/  ULDC.64 UR4, c[0x0][0x298] ;  /* 0x0000a60000047ab9 */ /* 0x000fe20000000a00 */
[----:B-1----:R-:W-:Y:S01]  /*7d90*/  MOV R5, R33 ;  /* 0x0000002100057202 */ /* 0x002fe20000000f00 */
        /* <DEDUP_REMOVED lines=9> */
[----:B------:R-:W-:Y:S04]  /*7e30*/  STG.E.128 desc[UR14][R2.64], R28 ;  /* 0x0000001c02007986 */ /* 0x000fe8000c101d0e */
[----:B------:R-:W-:Y:S04]  /*7e40*/  STG.E.128 desc[UR14][R2.64+0x80], R16 ;  /* 0x0000801002007986 */ /* 0x000fe8000c101d0e */
[----:B------:R-:W-:Y:S01]  /*7e50*/  STG.E.128 desc[UR14][R2.64+0x100], R12 ;  /* 0x0001000c02007986 */ /* 0x000fe2000c101d0e */
[----:B------:R-:W-:Y:S05]  /*7e60*/  EXIT ;  /* 0x000000000000794d */ /* 0x000fea0003800000 */
.L_x_2:
[----:B------:R-:W1:Y:S01]  /*7e70*/  LDC.U8 R2, c[0x0][0x3d9] ;  /* 0x0000f640ff027b82 */ /* 0x000e620000000000 */
[----:B------:R-:W-:Y:S01]  /*7e80*/  ISETP.NE.AND P4, PT, R207, -0x1, PT ;  /* 0xffffffffcf00780c */ /* 0x000fe20003f85270 */
[----:B------:R-:W-:Y:S01]  /*7e90*/  ULDC.64 UR4, c[0x0][0x2a0] ;  /* 0x0000a80000047ab9 */ /* 0x000fe20000000a00 */
[----:B------:R-:W-:Y:S01]  /*7ea0*/  SHF.R.S32.HI R15, RZ, 0x1f, R86 ;  /* 0x0000001fff0f7819 */ /* 0x000fe20000011456 */
[----:B------:R-:W-:Y:S01]  /*7eb0*/  BSSY B0, `(.L_x_20) ;  /* 0x0000048000007945 */ /* 0x000fe20003800000 */
[----:B------:R-:W-:-:S03]  /*7ec0*/  IADD3 R210, -R11, R210, RZ ;  /* 0x000000d20bd27210 */ /* 0x000fc60007ffe1ff */
[----:B------:R-:W2:Y:S06]  /*7ed0*/  LDC.U8 R0, c[0x0][0x3d8] ;  /* 0x0000f600ff007b82 */ /* 0x000eac0000000000 */
[----:B------:R-:W-:Y:S02]  /*7ee0*/  @!P4 SHF.R.S32.HI R3, RZ, 0x1f, R17 ;  /* 0x0000001fff03c819 */ /* 0x000fe40000011411 */
[----:B------:R-:W3:Y:S01]  /*7ef0*/  @!P4 LDC.64 R4, c[0x0][0x290] ;  /* 0x0000a400ff04cb82 */ /* 0x000ee20000000a00 */
[----:B-1----:R-:W-:-:S07]  /*7f00*/  ISETP.NE.AND P1, PT, R2, RZ, PT ;  /* 0x000000ff0200720c */ /* 0x002fce0003f25270 */
[----:B------:R-:W1:Y:S01]  /*7f10*/  @P4 LDC.64 R6, c[0x0][0x298] ;  /* 0x0000a600ff064b82 */ /* 0x000e620000000a00 */
[C---:B--2---:R-:W-:Y:S02]  /*7f20*/  ISETP.NE.AND P0, PT, R0.reuse, RZ, PT ;  /* 0x000000ff0000720c */ /* 0x044fe40003f05270 */
[----:B------:R-:W-:Y:S02]  /*7f30*/  ISETP.NE.AND P2, PT, R0, RZ, !P1 ;  /* 0x000000ff0000720c */ /* 0x000fe40004f45270 */
[----:B------:R-:W-:-:S03]  /*7f40*/  ISETP.NE.OR P0, PT, R2, RZ, !P0 ;  /* 0x000000ff0200720c */ /* 0x000fc60004705670 */
[----:B------:R-:W2:Y:S01]  /*7f50*/  @!P1 LDC R13, c[0x0][0x2c4] ;  /* 0x0000b100ff0d9b82 */ /* 0x000ea20000000800 */
[----:B------:R-:W-:Y:S01]  /*7f60*/  LEA.HI R0, R15, R86, RZ, 0x3 ;  /* 0x000000560f007211 */ /* 0x000fe200078f18ff */
[-C--:B---3--:R-:W-:Y:S01]  /*7f70*/  @!P4 IMAD R12, R3, R4.reuse, RZ ;  /* 0x00000004030cc224 */ /* 0x088fe200078e02ff */
[----:B------:R-:W-:Y:S01]  /*7f80*/  ISETP.NE.OR P3, PT, R207, -0x1, P0 ;  /* 0xffffffffcf00780c */ /* 0x000fe20000765670 */
[----:B------:R-:W-:Y:S01]  /*7f90*/  @!P4 IMAD.WIDE.U32 R20, R17, R4, RZ ;  /* 0x000000041114c225 */ /* 0x000fe200078e00ff */
[----:B------:R-:W-:-:S03]  /*7fa0*/  LOP3.LUT R15, R0, 0x1ffffff8, RZ, 0xc0, !PT ;  /* 0x1ffffff8000f7812 */ /* 0x000fc600078ec0ff */
[----:B------:R-:W3:Y:S01]  /*7fb0*/  @!P1 LDC R8, c[0x0][0x270] ;  /* 0x00009c00ff089b82 */ /* 0x000ee20000000800 */
[----:B------:R-:W-:Y:S01]  /*7fc0*/  @!P4 IMAD R5, R17, R5, R12 ;  /* 0x000000051105c224 */ /* 0x000fe200078e020c */
[----:B------:R-:W-:Y:S01]  /*7fd0*/  SHF.R.S32.HI R12, RZ, 0x3, R0 ;  /* 0x00000003ff0c7819 */ /* 0x000fe20000011400 */
[----:B------:R-:W-:Y:S02]  /*7fe0*/  IMAD.IADD R15, R86, 0x1, -R15 ;  /* 0x00000001560f7824 */ /* 0x000fe400078e0a0f */
[----:B-1----:R-:W-:-:S03]  /*7ff0*/  @P4 IMAD.WIDE.U32 R18, R207, R6, RZ ;  /* 0x00000006cf124225 */ /* 0x002fc600078e00ff */
[----:B------:R-:W1:Y:S01]  /*8000*/  @P1 LDC.64 R2, c[0x0][0x2c0] ;  /* 0x0000b000ff021b82 */ /* 0x000e620000000a00 */
[----:B------:R-:W-:Y:S02]  /*8010*/  IMAD.SHL.U32 R15, R15, 0x8, RZ ;  /* 0x000000080f0f7824 */ /* 0x000fe400078e00ff */
[----:B------:R-:W-:Y:S02]  /*8020*/  @!P4 IMAD.MOV.U32 R18, RZ, RZ, R20 ;  /* 0x000000ffff12c224 */ /* 0x000fe400078e0014 */
[----:B------:R-:W-:Y:S02]  /*8030*/  @P4 IMAD R7, R207, R7, R19 ;  /* 0x00000007cf074224 */ /* 0x000fe400078e0213 */
[----:B------:R-:W-:Y:S01]  /*8040*/  @!P4 IMAD.IADD R7, R21, 0x1, R5 ;  /* 0x000000011507c824 */ /* 0x000fe200078e0205 */
[----:B--2---:R-:W3:Y:S01]  /*8050*/  @P2 LDC R13, c[0x0][0x2e4] ;  /* 0x0000b900ff0d2b82 */ /* 0x004ee20000000800 */
[----:B------:R-:W-:Y:S01]  /*8060*/  ISETP.GE.AND P4, PT, R12, R210, PT ;  /* 0x000000d20c00720c */ /* 0x000fe20003f86270 */
[----:B------:R-:W-:Y:S01]  /*8070*/  @P1 IMAD.MOV.U32 R6, RZ, RZ, 0x1 ;  /* 0x00000001ff061424 */ /* 0x000fe200078e00ff */
[----:B------:R-:W-:-:S02]  /*8080*/  IADD3 R18, P2, R15, R18, RZ ;  /* 0x000000120f127210 */ /* 0x000fc40007f5e0ff */
[----:B------:R-:W-:Y:S02]  /*8090*/  CS2R R20, SRZ ;  /* 0x0000000000147805 */ /* 0x000fe4000001ff00 */
[----:B------:R-:W-:Y:S02]  /*80a0*/  SHF.R.S32.HI R5, RZ, 0x1f, R9 ;  /* 0x0000001fff057819 */ /* 0x000fe40000011409 */
[----:B------:R-:W-:Y:S01]  /*80b0*/  LEA.HI.X.SX32 R19, R15, R7, 0x1, P2 ;  /* 0x000000070f137211 */ /* 0x000fe200010f0eff */
[----:B------:R-:W2:Y:S01]  /*80c0*/  @!P0 LDC R10, c[0x0][0x2c4] ;  /* 0x0000b100ff0a8b82 */ /* 0x000ea20000000800 */
[----:B------:R-:W-:Y:S02]  /*80d0*/  VIADD R7, R12, 0x20 ;  /* 0x000000200c077836 */ /* 0x000fe40000000000 */
[----:B------:R-:W-:-:S05]  /*80e0*/  IMAD.WIDE.U32 R18, R9, UR4, R18 ;  /* 0x0000000409127c25 */ /* 0x000fca000f8e0012 */
[----:B------:R-:W4:Y:S01]  /*80f0*/  @P1 LDC R4, c[0x0][0x2c0] ;  /* 0x0000b000ff041b82 */ /* 0x000f220000000800 */
[----:B-1----:R-:W-:Y:S01]  /*8100*/  @P1 IMAD R2, R3, R2, RZ ;  /* 0x0000000203021224 */ /* 0x002fe200078e02ff */
[----:B------:R-:W-:Y:S01]  /*8110*/  IADD3 R3, R12, 0x60, RZ ;  /* 0x000000600c037810 */ /* 0x000fe20007ffe0ff */
[----:B---3--:R-:W-:Y:S02]  /*8120*/  @!P1 IMAD R6, R13, R8, RZ ;  /* 0x000000080d069224 */ /* 0x008fe400078e02ff */
[----:B------:R-:W-:Y:S02]  /*8130*/  IMAD R8, R5, UR4, RZ ;  /* 0x0000000405087c24 */ /* 0x000fe4000f8e02ff */
[C---:B------:R-:W-:Y:S02]  /*8140*/  IMAD R6, R17.reuse, R6, RZ ;  /* 0x0000000611067224 */ /* 0x040fe400078e02ff */
[----:B------:R-:W-:Y:S01]  /*8150*/  @!P1 IMAD.MOV.U32 R2, RZ, RZ, R13 ;  /* 0x000000ffff029224 */ /* 0x000fe200078e000d */
[----:B------:R-:W-:Y:S01]  /*8160*/  SHF.R.S32.HI R13, RZ, 0x1f, R12 ;  /* 0x0000001fff0d7819 */ /* 0x000fe2000001140c */
[----:B--2---:R-:W-:Y:S01]  /*8170*/  @!P3 IMAD R207, R17, R10, RZ ;  /* 0x0000000a11cfb224 */ /* 0x004fe200078e02ff */
[----:B------:R-:W-:Y:S01]  /*8180*/  LOP3.LUT P3, RZ, R86, 0x7, RZ, 0xc0, !PT ;  /* 0x0000000756ff7812 */ /* 0x000fe2000786c0ff */
[----:B------:R-:W-:Y:S01]  /*8190*/  VIADD R5, R12, 0x40 ;  /* 0x000000400c057836 */ /* 0x000fe20000000000 */
[----:B------:R-:W-:Y:S01]  /*81a0*/  SEL R6, R6, RZ, P0 ;  /* 0x000000ff06067207 */ /* 0x000fe20000000000 */
[----:B------:R-:W-:Y:S01]  /*81b0*/  IMAD R0, R9, UR5, R8 ;  /* 0x0000000509007c24 */ /* 0x000fe2000f8e0208 */
[--C-:B------:R-:W-:Y:S01]  /*81c0*/  @!P0 SHF.R.S32.HI R21, RZ, 0x1f, R207.reuse ;  /* 0x0000001fff158819 */ /* 0x100fe200000114cf */
[----:B------:R-:W-:Y:S01]  /*81d0*/  @!P0 IMAD.MOV.U32 R20, RZ, RZ, R207 ;  /* 0x000000ffff148224 */ /* 0x000fe200078e00cf */
[-C--:B------:R-:W-:Y:S01]  /*81e0*/  ISETP.GE.OR P6, PT, R12, R210.reuse, P3 ;  /* 0x000000d20c00720c */ /* 0x080fe20001fc6670 */
[----:B------:R-:W-:Y:S01]  /*81f0*/  @!P1 IMAD.MOV.U32 R4, RZ, RZ, 0x1 ;  /* 0x00000001ff049424 */ /* 0x000fe200078e00ff */
[-C--:B------:R-:W-:Y:S01]  /*8200*/  ISETP.GE.AND P1, PT, R7, R210.reuse, PT ;  /* 0x000000d20700720c */ /* 0x080fe20003f26270 */
[----:B------:R-:W-:Y:S01]  /*8210*/  IMAD.WIDE R208, R208, 0x80, R12 ;  /* 0x00000080d0d07825 */ /* 0x000fe200078e020c */
[----:B------:R-:W-:-:S02]  /*8220*/  ISETP.GE.AND P2, PT, R5, R210, PT ;  /* 0x000000d20500720c */ /* 0x000fc40003f46270 */
[-C--:B------:R-:W-:Y:S01]  /*8230*/  ISETP.GE.AND P0, PT, R3, R210.reuse, PT ;  /* 0x000000d20300720c */ /* 0x080fe20003f06270 */
[----:B------:R-:W-:Y:S01]  /*8240*/  IMAD.IADD R15, R0, 0x1, R19 ;  /* 0x00000001000f7824 */ /* 0x000fe200078e0213 */
[----:B------:R-:W-:Y:S01]  /*8250*/  ISETP.GE.OR P5, PT, R7, R210, P3 ;  /* 0x000000d20700720c */ /* 0x000fe20001fa6670 */
[----:B----4-:R-:W-:-:S12]  /*8260*/  @P4 BRA `(.L_x_21) ;  /* 0x0000000000304947 */ /* 0x010fd80003800000 */
        /* <DEDUP_REMOVED lines=9> */
[----:B------:R1:W-:Y:S04]  /*8300*/  STG.E.128 desc[UR14][R22.64], RZ ;  /* 0x000000ff16007986 */ /* 0x0003e8000c101d0e */
[----:B------:R1:W-:Y:S04]  /*8310*/  STG.E.128 desc[UR14][R22.64+0x80], RZ ;  /* 0x000080ff16007986 */ /* 0x0003e8000c101d0e */
[----:B------:R1:W-:Y:S02]  /*8320*/  STG.E.128 desc[UR14][R22.64+0x100], RZ ;  /* 0x000100ff16007986 */ /* 0x0003e4000c101d0e */
.L_x_21:
[----:B------:R-:W-:Y:S05]  /*8330*/  BSYNC B0 ;  /* 0x0000000000007941 */ /* 0x000fea0003800000 */
.L_x_20:
[----:B------:R-:W-:Y:S01]  /*8340*/  BSSY B0, `(.L_x_22) ;  /* 0x0000015000007945 */ /* 0x000fe20003800000 */
[----:B------:R-:W-:Y:S01]  /*8350*/  ISETP.GE.OR P4, PT, R5, R210, P3 ;  /* 0x000000d20500720c */ /* 0x000fe20001f86670 */
[----:B------:R-:W-:Y:S01]  /*8360*/  IMAD R9, R9, R2, R6 ;  /* 0x0000000209097224 */ /* 0x000fe200078e0206 */
[----:B------:R-:W-:Y:S01]  /*8370*/  ISETP.GE.OR P3, PT, R3, R210, P3 ;  /* 0x000000d20300720c */ /* 0x000fe20001f66670 */
[----:B------:R-:W-:Y:S01]  /*8380*/  IMAD R2, R11, R4, RZ ;  /* 0x000000040b027224 */ /* 0x000fe200078e02ff */
[----:B------:R-:W-:Y:S11]  /*8390*/  @P1 BRA `(.L_x_23) ;  /* 0x00000000003c1947 */ /* 0x000ff60003800000 */
        /* <DEDUP_REMOVED lines=15> */
.L_x_23:
[----:B------:R-:W-:Y:S05]  /*8490*/  BSYNC B0 ;  /* 0x0000000000007941 */ /* 0x000fea0003800000 */
.L_x_22:
[----:B------:R-:W-:Y:S04]  /*84a0*/  BSSY B0, `(.L_x_24) ;  /* 0x0000011000007945 */ /* 0x000fe80003800000 */
[----:B------:R-:W-:Y:S05]  /*84b0*/  @P2 BRA `(.L_x_25) ;  /* 0x00000000003c2947 */ /* 0x000fea0003800000 */
[----:B--2---:R-:W-:Y:S01]  /*84c0*/  IADD3 R11, P1, R208, 0x40, RZ ;  /* 0x00000040d00b7810 */ /* 0x004fe20007f3e0ff */
        /* <DEDUP_REMOVED lines=14> */
.L_x_25:
[----:B------:R-:W-:Y:S05]  /*85b0*/  BSYNC B0 ;  /* 0x0000000000007941 */ /* 0x000fea0003800000 */
.L_x_24:
[----:B------:R-:W-:Y:S01]  /*85c0*/  BSSY B0, `(.L_x_26) ;  /* 0x0000013000007945 */ /* 0x000fe20003800000 */
[--C-:B------:R-:W-:Y:S02]  /*85d0*/  IADD3 R0, P2, P1, R2, R20, R9.reuse ;  /* 0x0000001402007210 */ /* 0x100fe4000795e009 */
[----:B--23--:R-:W-:Y:S02]  /*85e0*/  SHF.R.S32.HI R11, RZ, 0x1f, R2 ;  /* 0x0000001fff0b7819 */ /* 0x00cfe40000011402 */
[----:B------:R-:W-:Y:S01]  /*85f0*/  SHF.R.S32.HI R9, RZ, 0x1f, R9 ;  /* 0x0000001fff097819 */ /* 0x000fe20000011409 */
[----:B------:R-:W-:Y:S08]  /*8600*/  @P0 BRA `(.L_x_27) ;  /* 0x0000000000380947 */ /* 0x000ff00003800000 */
[----:B------:R-:W-:Y:S01]  /*8610*/  IADD3 R2, P0, R208, 0x60, RZ ;  /* 0x00000060d0027810 */ /* 0x000fe20007f1e0ff */
[----:B------:R-:W-:Y:S01]  /*8620*/  ULDC.64 UR4, c[0x0][0x298] ;  /* 0x0000a60000047ab9 */ /* 0x000fe20000000a00 */
[----:B------:R-:W-:Y:S02]  /*8630*/  MOV R14, R18 ;  /* 0x00000012000e7202 */ /* 0x000fe40000000f00 */
[----:B------:R-:W-:-:S03]  /*8640*/  IADD3.X R17, RZ, R209, RZ, P0, !PT ;  /* 0x000000d1ff117210 */ /* 0x000fc600007fe4ff */
        /* <DEDUP_REMOVED lines=10> */
.L_x_27:
[----:B------:R-:W-:Y:S05]  /*86f0*/  BSYNC B0 ;  /* 0x0000000000007941 */ /* 0x000fea0003800000 */
.L_x_26:
[----:B------:R-:W-:Y:S01]  /*8700*/  BSSY B0, `(.L_x_28) ;  /* 0x000000b000007945 */ /* 0x000fe20003800000 */
[----:B------:R-:W-:-:S03]  /*8710*/  IADD3.X R9, R11, R21, R9, P2, P1 ;  /* 0x000000150b097210 */ /* 0x000fc600017e2409 */
[----:B------:R-:W-:Y:S05]  /*8720*/  @P6 BRA `(.L_x_29) ;  /* 0x0000000000206947 */ /* 0x000fea0003800000 */
[----:B------:R-:W-:Y:S01]  /*8730*/  IMAD R2, R12, R4, RZ ;  /* 0x000000040c027224 */ /* 0x000fe200078e02ff */
[----:B------:R-:W-:Y:S01]  /*8740*/  ULDC.64 UR4, c[0x0][0x2b0] ;  /* 0x0000ac0000047ab9 */ /* 0x000fe20000000a00 */
[----:B------:R-:W-:-:S03]  /*8750*/  IMAD.MOV.U32 R13, RZ, RZ, 0x7f800000 ;  /* 0x7f800000ff0d7424 */ /* 0x000fc600078e00ff */
[----:B------:R-:W-:-:S04]  /*8760*/  IADD3 R11, P0, R2, R0, RZ ;  /* 0x00000000020b7210 */ /* 0x000fc80007f1e0ff */
[----:B------:R-:W-:Y:S02]  /*8770*/  LEA.HI.X.SX32 R2, R2, R9, 0x1, P0 ;  /* 0x0000000902027211 */ /* 0x000fe400000f0eff */
[----:B------:R-:W-:-:S04]  /*8780*/  LEA R10, P0, R11, UR4, 0x2 ;  /* 0x000000040b0a7c11 */ /* 0x000fc8000f8010ff */
[----:B------:R-:W-:-:S05]  /*8790*/  LEA.HI.X R11, R11, UR5, R2, 0x2, P0 ;  /* 0x000000050b0b7c11 */ /* 0x000fca00080f1402 */
[----:B------:R3:W-:Y:S04]  /*87a0*/  STG.E desc[UR14][R10.64], R13 ;  /* 0x0000000d0a007986 */ /* 0x0007e8000c10190e */
.L_x_29:
[----:B------:R-:W-:Y:S05]  /*87b0*/  BSYNC B0 ;  /* 0x0000000000007941 */ /* 0x000fea0003800000 */
.L_x_28:
[----:B------:R-:W-:Y:S04]  /*87c0*/  BSSY B0, `(.L_x_30) ;  /* 0x000000a000007945 */ /* 0x000fe80003800000 */
[----:B------:R-:W-:Y:S05]  /*87d0*/  @P5 BRA `(.L_x_31) ;  /* 0x0000000000205947 */ /* 0x000fea0003800000 */
[----:B------:R-:W-:Y:S01]  /*87e0*/  IMAD R2, R7, R4, RZ ;  /* 0x0000000407027224 */ /* 0x000fe200078e02ff */
[----:B------:R-:W-:Y:S01]  /*87f0*/  ULDC.64 UR4, c[0x0][0x2b0] ;  /* 0x0000ac0000047ab9 */ /* 0x000fe20000000a00 */
[----:B---3--:R-:W-:-:S03]  /*8800*/  IMAD.MOV.U32 R11, RZ, RZ, 0x7f800000 ;  /* 0x7f800000ff0b7424 */ /* 0x008fc600078e00ff */
[----:B------:R-:W-:-:S04]  /*8810*/  IADD3 R7, P0, R2, R0, RZ ;  /* 0x0000000002077210 */ /* 0x000fc80007f1e0ff */
[----:B------:R-:W-:Y:S02]  /*8820*/  LEA.HI.X.SX32 R2, R2, R9, 0x1, P0 ;  /* 0x0000000902027211 */ /* 0x000fe400000f0eff */
[----:B------:R-:W-:-:S04]  /*8830*/  LEA R6, P0, R7, UR4, 0x2 ;  /* 0x0000000407067c11 */ /* 0x000fc8000f8010ff */
[----:B------:R-:W-:-:S05]  /*8840*/  LEA.HI.X R7, R7, UR5, R2, 0x2, P0 ;  /* 0x0000000507077c11 */ /* 0x000fca00080f1402 */
[----:B------:R4:W-:Y:S04]  /*8850*/  STG.E desc[UR14][R6.64], R11 ;  /* 0x0000000b06007986 */ /* 0x0009e8000c10190e */
.L_x_31:
[----:B------:R-:W-:Y:S05]  /*8860*/  BSYNC B0 ;  /* 0x0000000000007941 */ /* 0x000fea0003800000 */
.L_x_30:
[----:B------:R-:W-:Y:S04]  /*8870*/  BSSY B0, `(.L_x_32) ;  /* 0x000000a000007945 */ /* 0x000fe80003800000 */
[----:B------:R-:W-:Y:S05]  /*8880*/  @P4 BRA `(.L_x_33) ;  /* 0x0000000000204947 */ /* 0x000fea0003800000 */
[----:B------:R-:W-:Y:S01]  /*8890*/  IMAD R2, R5, R4, RZ ;  /* 0x0000000405027224 */ /* 0x000fe200078e02ff */
[----:B------:R-:W-:-:S04]  /*88a0*/  ULDC.64 UR4, c[0x0][0x2b0] ;  /* 0x0000ac0000047ab9 */ /* 0x000fc80000000a00 */
[----:B------:R-:W-:-:S04]  /*88b0*/  IADD3 R5, P0, R2, R0, RZ ;  /* 0x0000000002057210 */ /* 0x000fc80007f1e0ff */
[----:B------:R-:W-:Y:S02]  /*88c0*/  LEA.HI.X.SX32 R2, R2, R9, 0x1, P0 ;  /* 0x0000000902027211 */ /* 0x000fe400000f0eff */
[----:B----4-:R-:W-:-:S04]  /*88d0*/  LEA R6, P0, R5, UR4, 0x2 ;  /* 0x0000000405067c11 */ /* 0x010fc8000f8010ff */
[----:B------:R-:W-:Y:S01]  /*88e0*/  LEA.HI.X R7, R5, UR5, R2, 0x2, P0 ;  /* 0x0000000505077c11 */ /* 0x000fe200080f1402 */
[----:B------:R-:W-:-:S05]  /*88f0*/  IMAD.MOV.U32 R5, RZ, RZ, 0x7f800000 ;  /* 0x7f800000ff057424 */ /* 0x000fca00078e00ff */
[----:B------:R4:W-:Y:S03]  /*8900*/  STG.E desc[UR14][R6.64], R5 ;  /* 0x0000000506007986 */ /* 0x0009e6000c10190e */
.L_x_33:
[----:B------:R-:W-:Y:S05]  /*8910*/  BSYNC B0 ;  /* 0x0000000000007941 */ /* 0x000fea0003800000 */
.L_x_32:
[----:B------:R-:W-:Y:S05]  /*8920*/  @P3 EXIT ;  /* 0x000000000000394d */ /* 0x000fea0003800000 */
[----:B------:R-:W-:Y:S01]  /*8930*/  IMAD R3, R3, R4, RZ ;  /* 0x0000000403037224 */ /* 0x000fe200078e02ff */
[----:B------:R-:W-:Y:S01]  /*8940*/  ULDC.64 UR4, c[0x0][0x2b0] ;  /* 0x0000ac0000047ab9 */ /* 0x000fe20000000a00 */
[----:B----4-:R-:W-:-:S03]  /*8950*/  IMAD.MOV.U32 R5, RZ, RZ, 0x7f800000 ;  /* 0x7f800000ff057424 */ /* 0x010fc600078e00ff */
[----:B------:R-:W-:-:S04]  /*8960*/  IADD3 R0, P0, R3, R0, RZ ;  /* 0x0000000003007210 */ /* 0x000fc80007f1e0ff */
[----:B------:R-:W-:Y:S02]  /*8970*/  LEA.HI.X.SX32 R3, R3, R9, 0x1, P0 ;  /* 0x0000000903037211 */ /* 0x000fe400000f0eff */
[----:B------:R-:W-:-:S04]  /*8980*/  LEA R2, P0, R0, UR4, 0x2 ;  /* 0x0000000400027c11 */ /* 0x000fc8000f8010ff */
[----:B------:R-:W-:-:S05]  /*8990*/  LEA.HI.X R3, R0, UR5, R3, 0x2, P0 ;  /* 0x0000000500037c11 */ /* 0x000fca00080f1403 */
[----:B------:R-:W-:Y:S01]  /*89a0*/  STG.E desc[UR14][R2.64], R5 ;  /* 0x0000000502007986 */ /* 0x000fe2000c10190e */
[----:B------:R-:W-:Y:S05]  /*89b0*/  EXIT ;  /* 0x000000000000794d */ /* 0x000fea0003800000 */
.L_x_34:
[----:B------:R-:W-:-:S00]  /*89c0*/  BRA `(.L_x_34) ;  /* 0xfffffffc00fc7947 */ /* 0x000fc0000383ffff */
[----:B------:R-:W-:-:S00]  /*89d0*/  NOP ;  /* 0x0000000000007918 */ /* 0x000fc00000000000 */
        /* <DEDUP_REMOVED lines=10> */
.L_x_1508:


//--------------------- .text._ZN5flash16flash_fwd_kernelI23Flash_fwd_kernel_traitsILi192ELi128ELi64ELi8ELb0ELb0EN7cutlass10bfloat16_tE19Flash_kernel_traitsILi192ELi128ELi64ELi8ES3_EELb0ELb0ELb0ELb0ELb0ELb1ELb1ELb0EEEvNS_16Flash_fwd_paramsE --------------------------
	.section	.text._ZN5flash16flash_fwd_kernelI23Flash_fwd_kernel_traitsILi192ELi128ELi64ELi8ELb0ELb0EN7cutlass10bfloat16_tE19Flash_kernel_traitsILi192ELi128ELi64ELi8ES3_EELb0ELb0ELb0ELb0ELb0ELb1ELb1ELb0EEEvNS_16Flash_fwd_paramsE,"ax",@progbits
	.align	128
        .global         _ZN5flash16flash_fwd_kernelI23Flash_fwd_kernel_traitsILi192ELi128ELi64ELi8ELb0ELb0EN7cutlass10bfloat16_tE19Flash_kernel_traitsILi192ELi128ELi64ELi8ES3_EELb0ELb0ELb0ELb0ELb0ELb1ELb1ELb0EEEvNS_16Flash_fwd_paramsE
        .type           _ZN5flash16flash_fwd_kernelI23Flash_fwd_kernel_traitsILi192ELi128ELi64ELi8ELb0ELb0EN7cutlass10bfloat16_tE19Flash_kernel_traitsILi192ELi128ELi64ELi8ES3_EELb0ELb0ELb0ELb0ELb0ELb1ELb1ELb0EEEvNS_16Flash_fwd_paramsE,@function
        .size           _ZN5flash16flash_fwd_kernelI23Flash_fwd_kernel_traitsILi192ELi128ELi64ELi8ELb0ELb0EN7cutlass10bfloat16_tE19Flash_kernel_traitsILi192ELi128ELi64ELi8ES3_EELb0ELb0ELb0ELb0ELb0ELb1ELb1ELb0EEEvNS_16Flash_fwd_paramsE,(.L_x_1509 - _ZN5flash16flash_fwd_kernelI23Flash_fwd_kernel_traitsILi192ELi128ELi64ELi8ELb0ELb0EN7cutlass10bfloat16_tE19Flash_kernel_traitsILi192ELi128ELi64ELi8ES3_EELb0ELb0ELb0ELb0ELb0ELb1ELb1ELb0EEEvNS_16Flash_fwd_paramsE)
        .other          _ZN5flash16flash_fwd_kernelI23Flash_fwd_kernel_traitsILi192ELi128ELi64ELi8ELb0ELb0EN7cutlass10bfloat16_tE19Flash_kernel_traitsILi192ELi128ELi64ELi8ES3_EELb0ELb0ELb0ELb0ELb0ELb1ELb1ELb0EEEvNS_16Flash_fwd_paramsE,@"STO_CUDA_ENTRY STV_DEFAULT"
_ZN5flash16flash_fwd_kernelI23Flash_fwd_kernel_traitsILi192ELi128ELi64ELi8ELb0ELb0EN7cutlass10bfloat16_tE19Flash_kernel_traitsILi192ELi128ELi64ELi8ES3_EELb0ELb0ELb0ELb0ELb0ELb1ELb1ELb0EEEvNS_16Flash_fwd_paramsE:
.text._ZN5flash16flash_fwd_kernelI23Flash_fwd_kernel_traitsILi192ELi128ELi64ELi8ELb0ELb0EN7cutlass10bfloat16_tE19Flash_kernel_traitsILi192ELi128ELi64ELi8ES3_EELb0ELb0ELb0ELb0ELb0ELb1ELb1ELb0EEEvNS_16Flash_fwd_paramsE:
        /* <DEDUP_REMOVED lines=39> */
.L_x_35:
[----:B------:R-:W1:Y:S02]  /*0270*/  LDC R7, c[0x0][0x2c8] ;  /* 0x0000b200ff077b82 */ /* 0x000e640000000800 */
.L_x_36:
[----:B------:R-:W3:Y:S02]  /*0280*/  LDC.64 R4, c[0x0][0x308] ;  /* 0x0000c200ff047b82 */ /* 0x000ee40000000a00 */
[----:B---3--:R-:W-:-:S04]  /*0290*/  ISETP.NE.U32.AND P2, PT, R4, RZ, PT ;  /* 0x000000ff0400720c */ /* 0x008fc80003f45070 */
[----:B------:R-:W-:-:S13]  /*02a0*/  ISETP.NE.AND.EX P2, PT, R5, RZ, PT, P2 ;  /* 0x000000ff0500720c */ /* 0x000fda0003f45320 */
[----:B------:R-:W2:Y:S08]  /*02b0*/  @P2 LDC.64 R4, c[0x0][0x308] ;  /* 0x0000c200ff042b82 */ /* 0x000eb00000000a00 */
[----:B------:R-:W3:Y:S01]  /*02c0*/  @!P2 LDC R0, c[0x0][0x2cc] ;  /* 0x0000b300ff00ab82 */ /* 0x000ee20000000800 */
[----:B--2---:R-:W-:-:S07]  /*02d0*/  @P2 IMAD.WIDE R10, R12, 0x4, R4 ;  /* 0x000000040c0a2825 */ /* 0x004fce00078e0204 */
[----:B------:R-:W2:Y:S01]  /*02e0*/  @!P2 LDC.64 R4, c[0x0][0x318] ;  /* 0x0000c600ff04ab82 */ /* 0x000ea20000000a00 */
[----:B------:R-:W3:Y:S01]  /*02f0*/  @P2 LDG.E R9, desc[UR14][R10.64] ;  /* 0x0000000e0a092981 */ /* 0x000ee2000c1e1900 */
[----:B------:R-:W-:-:S05]  /*0300*/  IMAD.SHL.U32 R13, R212, 0x80, RZ ;  /* 0x00000080d40d7824 */ /* 0x000fca00078e00ff */
[----:B----4-:R-:W-:Y:S02]  /*0310*/  ISETP.GT.AND P0, PT, R214, R13, PT ;  /* 0x0000000dd600720c */ /* 0x010fe40003f04270 */
[----:B--2---:R-:W-:-:S04]  /*0320*/  @!P2 ISETP.NE.U32.AND P1, PT, R4, RZ, PT ;  /* 0x000000ff0400a20c */ /* 0x004fc80003f25070 */
[----:B------:R-:W-:-:S04]  /*0330*/  @!P2 ISETP.NE.AND.EX P1, PT, R5, RZ, PT, P1 ;  /* 0x000000ff0500a20c */ /* 0x000fc80003f25310 */
[----:B---3--:R-:W-:Y:S01]  /*0340*/  @!P2 SEL R0, R0, RZ, P1 ;  /* 0x000000ff0000a207 */ /* 0x008fe20000800000 */
[----:B-----5:R-:W-:-:S03]  /*0350*/  @P2 IMAD.IADD R90, R9, 0x1, -R20 ;  /* 0x00000001095a2824 */ /* 0x020fc600078e0a14 */
[----:B-1----:R-:W-:Y:S01]  /*0360*/  @!P2 IADD3 R90, R0, R7, -R20 ;  /* 0x00000007005aa210 */ /* 0x002fe20007ffe814 */
        /* <DEDUP_REMOVED lines=11> */
[----:B------:R-:W-:Y:S02]  /*0420*/  IABS R10, R8 ;  /* 0x00000008000a7213 */ /* 0x000fe40000000000 */
[CC--:B------:R-:W-:Y:S01]  /*0430*/  LEA.HI R11, R15.reuse, R88.reuse, RZ, 0x3 ;  /* 0x000000580f0b7211 */ /* 0x0c0fe200078f18ff */
[----:B------:R-:W2:Y:S01]  /*0440*/  S2UR UR6, SR_CgaCtaId ;  /* 0x00000000000679c3 */ /* 0x000ea20000008800 */
[----:B------:R-:W-:Y:S02]  /*0450*/  LEA.HI R31, R15, R88, RZ, 0x6 ;  /* 0x000000580f1f7211 */ /* 0x000fe400078f30ff */
[----:B------:R-:W-:-:S02]  /*0460*/  SHF.R.S32.HI R18, RZ, 0x3, R11 ;  /* 0x00000003ff127819 */ /* 0x000fc4000001140b */
[----:B------:R-:W-:Y:S01]  /*0470*/  LOP3.LUT R11, R11, 0xfffffff8, RZ, 0xc0, !PT ;  /* 0xfffffff80b0b7812 */ /* 0x000fe200078ec0ff */
[----:B------:R-:W-:Y:S01]  /*0480*/  IMAD.SHL.U32 R31, R31, 0x8, RZ ;  /* 0x000000081f1f7824 */ /* 0x000fe200078e00ff */
[CC--:B------:R-:W-:Y:S01]  /*0490*/  ISETP.GE.AND P3, PT, R18.reuse, R208.reuse, PT ;  /* 0x000000d01200720c */ /* 0x0c0fe20003f66270 */
[----:B------:R-:W3:Y:S01]  /*04a0*/  @!P4 LDC.64 R6, c[0x0][0x228] ;  /* 0x00008a00ff06cb82 */ /* 0x000ee20000000a00 */
[----:B------:R-:W-:Y:S01]  /*04b0*/  VIADD R13, R18, 0x20 ;  /* 0x00000020120d7836 */ /* 0x000fe20000000000 */
[----:B------:R-:W-:Y:S01]  /*04c0*/  LEA.HI.SX32 R91, R2, 0xffffffff, 0x1a ;  /* 0xffffffff025b7811 */ /* 0x000fe200078fd2ff */
[C---:B------:R-:W-:Y:S02]  /*04d0*/  IMAD.SHL.U32 R27, R18.reuse, 0x40, RZ ;  /* 0x00000040121b7824 */ /* 0x040fe400078e00ff */
[----:B------:R-:W-:Y:S01]  /*04e0*/  VIADD R23, R18, 0x40 ;  /* 0x0000004012177836 */ /* 0x000fe20000000000 */
[----:B------:R-:W-:Y:S01]  /*04f0*/  ISETP.GE.AND P0, PT, R13, R208, PT ;  /* 0x000000d00d00720c */ /* 0x000fe20003f06270 */
[----:B------:R-:W-:Y:S01]  /*0500*/  IMAD R24, R91, -0x40, R90 ;  /* 0xffffffc05b187824 */ /* 0x000fe200078e025a */
[----:B-1----:R-:W-:-:S02]  /*0510*/  IABS R9, R25 ;  /* 0x0000001900097213 */ /* 0x002fc40000000000 */
[----:B------:R-:W-:Y:S02]  /*0520*/  LOP3.LUT R27, R27, 0x1c0, RZ, 0xc0, !PT ;  /* 0x000001c01b1b7812 */ /* 0x000fe400078ec0ff */
[----:B------:R-:W1:Y:S01]  /*0530*/  I2F.RP R4, R9 ;  /* 0x0000000900047306 */ /* 0x000e620000209400 */
[----:B------:R-:W-:-:S06]  /*0540*/  ISETP.GE.AND P2, PT, R23, R208, PT ;  /* 0x000000d01700720c */ /* 0x000fcc0003f46270 */
[----:B------:R-:W4:Y:S01]  /*0550*/  @!P0 S2R R21, SR_CgaCtaId ;  /* 0x0000000000158919 */ /* 0x000f220000008800 */
[----:B-1----:R-:W1:Y:S02]  /*0560*/  MUFU.RCP R16, R4 ;  /* 0x0000000400107308 */ /* 0x002e640000001000 */
[----:B-1----:R-:W-:Y:S01]  /*0570*/  VIADD R16, R16, 0xffffffe ;  /* 0x0ffffffe10107836 */ /* 0x002fe20000000000 */
[----:B------:R-:W1:Y:S05]  /*0580*/  @P4 LDC.64 R4, c[0x0][0x240] ;  /* 0x00009000ff044b82 */ /* 0x000e6a0000000a00 */
[----:B------:R-:W5:Y:S02]  /*0590*/  F2I.FTZ.U32.TRUNC.NTZ R17, R16 ;  /* 0x0000001000117305 */ /* 0x000f64000021f000 */
[----:B-----5:R-:W-:-:S02]  /*05a0*/  IMAD.MOV R0, RZ, RZ, -R17 ;  /* 0x000000ffff007224 */ /* 0x020fc400078e0a11 */
[----:B------:R-:W-:Y:S02]  /*05b0*/  IMAD.MOV.U32 R16, RZ, RZ, RZ ;  /* 0x000000ffff107224 */ /* 0x000fe400078e00ff */
[----:B------:R-:W-:Y:S02]  /*05c0*/  IMAD R19, R0, R9, RZ ;  /* 0x0000000900137224 */ /* 0x000fe400078e02ff */
[----:B------:R-:W-:Y:S02]  /*05d0*/  IMAD.MOV.U32 R0, RZ, RZ, R10 ;  /* 0x000000ffff007224 */ /* 0x000fe400078e000a */
[----:B------:R-:W-:Y:S01]  /*05e0*/  IMAD.HI.U32 R19, R17, R19, R16 ;  /* 0x0000001311137227 */ /* 0x000fe200078e0010 */
[----:B------:R-:W-:-:S03]  /*05f0*/  @!P4 SHF.R.S32.HI R17, RZ, 0x1f, R12 ;  /* 0x0000001fff11c819 */ /* 0x000fc6000001140c */
[----:B-1----:R-:W-:-:S04]  /*0600*/  @P4 IMAD.WIDE.U32 R28, R211, R4, RZ ;  /* 0x00000004d31c4225 */ /* 0x002fc800078e00ff */
[----:B------:R-:W-:-:S04]  /*0610*/  IMAD.HI.U32 R216, R19, R0, RZ ;  /* 0x0000000013d87227 */ /* 0x000fc800078e00ff */
[----:B------:R-:W-:Y:S02]  /*0620*/  IMAD.MOV R10, RZ, RZ, -R216 ;  /* 0x000000ffff0a7224 */ /* 0x000fe400078e0ad8 */
[----:B---3--:R-:W-:Y:S02]  /*0630*/  @!P4 IMAD R14, R17, R6, RZ ;  /* 0x00000006110ec224 */ /* 0x008fe400078e02ff */
[----:B------:R-:W-:Y:S01]  /*0640*/  IMAD R10, R9, R10, R0 ;  /* 0x0000000a090a7224 */ /* 0x000fe200078e0200 */
[----:B------:R-:W-:Y:S01]  /*0650*/  IADD3 R0, -R11, R88, RZ ;  /* 0x000000580b007210 */ /* 0x000fe20007ffe1ff */
[C---:B------:R-:W-:Y:S01]  /*0660*/  @!P4 IMAD R7, R12.reuse, R7, R14 ;  /* 0x000000070c07c224 */ /* 0x040fe200078e020e */
[----:B------:R-:W-:Y:S01]  /*0670*/  SHF.R.U32.HI R14, RZ, 0x3, R27 ;  /* 0x00000003ff0e7819 */ /* 0x000fe2000001161b */
[----:B------:R-:W-:Y:S01]  /*0680*/  @!P4 IMAD.WIDE.U32 R16, R12, R6, RZ ;  /* 0x000000060c10c225 */ /* 0x000fe200078e00ff */
[----:B------:R-:W-:-:S03]  /*0690*/  ISETP.GT.U32.AND P6, PT, R9, R10, PT ;  /* 0x0000000a0900720c */ /* 0x000fc60003fc4070 */
[----:B------:R-:W-:Y:S02]  /*06a0*/  IMAD.SHL.U32 R22, R0, 0x8, RZ ;  /* 0x0000000800167824 */ /* 0x000fe400078e00ff */
[----:B------:R-:W-:Y:S02]  /*06b0*/  @P4 IMAD R5, R211, R5, R29 ;  /* 0x00000005d3054224 */ /* 0x000fe400078e021d */
[----:B------:R-:W-:Y:S01]  /*06c0*/  @!P4 IMAD.IADD R5, R17, 0x1, R7 ;  /* 0x000000011105c824 */ /* 0x000fe200078e0207 */
[----:B------:R-:W-:Y:S01]  /*06d0*/  LOP3.LUT R11, R27, 0x38, R22, 0xf8, !PT ;  /* 0x000000381b0b7812 */ /* 0x000fe200078ef816 */
[----:B------:R-:W-:Y:S01]  /*06e0*/  @P4 IMAD.MOV.U32 R4, RZ, RZ, R28 ;  /* 0x000000ffff044224 */ /* 0x000fe200078e001c */
[----:B------:R-:W1:Y:S01]  /*06f0*/  @!P3 LDC.64 R6, c[0x0][0x240] ;  /* 0x00009000ff06bb82 */ /* 0x000e620000000a00 */
[----:B------:R-:W-:Y:S01]  /*0700*/  @!P4 IMAD.MOV.U32 R4, RZ, RZ, R16 ;  /* 0x000000ffff04c224 */ /* 0x000fe200078e0010 */
[----:B------:R-:W-:Y:S01]  /*0710*/  LOP3.LUT R14, R11, R14, RZ, 0x3c, !PT ;  /* 0x0000000e0b0e7212 */ /* 0x000fe200078e3cff */
[----:B------:R-:W-:Y:S01]  /*0720*/  VIADD R19, R18, 0x60 ;  /* 0x0000006012137836 */ /* 0x000fe20000000000 */
[----:B------:R-:W-:Y:S01]  /*0730*/  SHF.R.S32.HI R11, RZ, 0x1f, R8 ;  /* 0x0000001fff0b7819 */ /* 0x000fe20000011408 */
[----:B------:R-:W-:Y:S01]  /*0740*/  @!P6 VIADD R216, R216, 0x1 ;  /* 0x00000001d8d8e836 */ /* 0x000fe20000000000 */
[----:B------:R-:W-:-:S02]  /*0750*/  SHF.R.S32.HI R23, RZ, 0x1f, R22 ;  /* 0x0000001fff177819 */ /* 0x000fc40000011416 */
[----:B------:R-:W-:Y:S01]  /*0760*/  IADD3 R26, P4, R22, R4, RZ ;  /* 0x00000004161a7210 */ /* 0x000fe20007f9e0ff */
[----:B------:R-:W-:Y:S01]  /*0770*/  IMAD R11, R11, UR4, RZ ;  /* 0x000000040b0b7c24 */ /* 0x000fe2000f8e02ff */
[-C--:B------:R-:W-:Y:S02]  /*0780*/  @!P6 IADD3 R10, R10, -R9.reuse, RZ ;  /* 0x800000090a0ae210 */ /* 0x080fe40007ffe0ff */
[----:B------:R-:W-:Y:S01]  /*0790*/  ISETP.GE.AND P1, PT, R19, R208, PT ;  /* 0x000000d01300720c */ /* 0x000fe20003f26270 */
[----:B------:R-:W-:Y:S01]  /*07a0*/  IMAD.X R27, R23, 0x1, R5, P4 ;  /* 0x00000001171b7824 */ /* 0x000fe200020e0605 */
[----:B------:R-:W-:Y:S01]  /*07b0*/  ISETP.GE.U32.AND P4, PT, R10, R9, PT ;  /* 0x000000090a00720c */ /* 0x000fe20003f86070 */
[C---:B------:R-:W-:Y:S01]  /*07c0*/  IMAD R17, R8.reuse, UR5, R11 ;  /* 0x0000000508117c24 */ /* 0x040fe2000f8e020b */
[----:B------:R-:W-:Y:S01]  /*07d0*/  SHF.R.S32.HI R19, RZ, 0x1f, R18 ;  /* 0x0000001fff137819 */ /* 0x000fe20000011412 */
[----:B------:R-:W3:Y:S01]  /*07e0*/  @!P3 LDC.64 R10, c[0x0][0x210] ;  /* 0x00008400ff0abb82 */ /* 0x000ee20000000a00 */
[----:B------:R-:W-:Y:S01]  /*07f0*/  @!P0 MOV R16, 0x400 ;  /* 0x0000040000108802 */ /* 0x000fe20000000f00 */
[C---:B------:R-:W-:Y:S01]  /*0800*/  IMAD.WIDE.U32 R26, R8.reuse, UR4, R26 ;  /* 0x00000004081a7c25 */ /* 0x040fe2000f8e001a */
[----:B------:R-:W-:Y:S01]  /*0810*/  LOP3.LUT R9, R8, R25, RZ, 0x3c, !PT ;  /* 0x0000001908097212 */ /* 0x000fe200078e3cff */
[----:B------:R-:W-:Y:S01]  /*0820*/  UMOV UR4, 0x400 ;  /* 0x0000040000047882 */ /* 0x000fe20000000000 */
[----:B----4-:R-:W-:Y:S01]  /*0830*/  @!P0 LEA R21, R21, R16, 0x18 ;  /* 0x0000001015158211 */ /* 0x010fe200078ec0ff */
[----:B------:R-:W-:Y:S01]  /*0840*/  IMAD.WIDE R28, R212, 0x80, R18 ;  /* 0x00000080d41c7825 */ /* 0x000fe200078e0212 */
[----:B------:R-:W-:Y:S01]  /*0850*/  ISETP.GE.AND P5, PT, R9, RZ, PT ;  /* 0x000000ff0900720c */ /* 0x000fe20003fa6270 */
[----:B------:R-:W4:Y:S01]  /*0860*/  @!P0 LDC.64 R4, c[0x0][0x240] ;  /* 0x00009000ff048b82 */ /* 0x000f220000000a00 */
[----:B------:R-:W-:Y:S01]  /*0870*/  LOP3.LUT R14, R14, 0xfffffe00, R31, 0xf8, !PT ;  /* 0xfffffe000e0e7812 */ /* 0x000fe200078ef81f */
[----:B-1----:R-:W-:Y:S01]  /*0880*/  @!P3 IMAD R8, R29, R6, RZ ;  /* 0x000000061d08b224 */ /* 0x002fe200078e02ff */
[----:B------:R-:W-:Y:S01]  /*0890*/  ISETP.NE.AND P6, PT, R25, RZ, PT ;  /* 0x000000ff1900720c */ /* 0x000fe20003fc5270 */
[----:B------:R-:W-:Y:S01]  /*08a0*/  IMAD.IADD R17, R27, 0x1, R17 ;  /* 0x000000011b117824 */ /* 0x000fe200078e0211 */
[----:B--2---:R-:W-:Y:S01]  /*08b0*/  ULEA UR4, UR6, UR4, 0x18 ;  /* 0x0000000406047291 */ /* 0x004fe2000f8ec03f */
[----:B------:R-:W-:Y:S01]  /*08c0*/  @!P3 IMAD.MOV.U32 R16, RZ, RZ, R26 ;  /* 0x000000ffff10b224 */ /* 0x000fe200078e001a */
[----:B------:R-:W-:Y:S01]  /*08d0*/  @!P0 LEA R21, R14, R21, 0x1 ;  /* 0x000000150e158211 */ /* 0x000fe200078e08ff */
[----:B------:R-:W-:-:S02]  /*08e0*/  @!P3 IMAD R7, R28, R7, R8 ;  /* 0x000000071c07b224 */ /* 0x000fc400078e0208 */
[----:B------:R-:W-:Y:S01]  /*08f0*/  @P4 VIADD R216, R216, 0x1 ;  /* 0x00000001d8d84836 */ /* 0x000fe20000000000 */
[----:B------:R-:W1:Y:S01]  /*0900*/  @!P0 LDC.64 R8, c[0x0][0x210] ;  /* 0x00008400ff088b82 */ /* 0x000e620000000a00 */
[C---:B------:R-:W-:Y:S01]  /*0910*/  @!P0 IADD3 R30, P4, R28.reuse, 0x20, RZ ;  /* 0x000000201c1e8810 */ /* 0x040fe20007f9e0ff */
[----:B------:R-:W-:Y:S01]  /*0920*/  @!P3 IMAD.WIDE.U32 R34, R28, R6, R16 ;  /* 0x000000061c22b225 */ /* 0x000fe200078e0010 */
[----:B------:R-:W-:Y:S02]  /*0930*/  LEA R213, R14, UR4, 0x1 ;  /* 0x000000040ed57c11 */ /* 0x000fe4000f8e08ff */
[----:B------:R-:W-:Y:S01]  /*0940*/  @!P5 IADD3 R216, -R216, RZ, RZ ;  /* 0x000000ffd8d8d210 */ /* 0x000fe20007ffe1ff */
[----:B------:R-:W-:Y:S01]  /*0950*/  @!P0 IMAD.X R31, RZ, RZ, R29, P4 ;  /* 0x000000ffff1f8224 */ /* 0x000fe200020e061d */
[----:B---3--:R-:W-:Y:S01]  /*0960*/  @!P3 LEA R10, P4, R34, R10, 0x1 ;  /* 0x0000000a220ab211 */ /* 0x008fe200078808ff */
[----:B------:R-:W-:Y:S01]  /*0970*/  @!P3 IMAD.IADD R32, R35, 0x1, R7 ;  /* 0x000000012320b824 */ /* 0x000fe200078e0207 */
[----:B------:R-:W-:Y:S01]  /*0980*/  @!P6 LOP3.LUT R216, RZ, R25, RZ, 0x33, !PT ;  /* 0x00000019ffd8e212 */ /* 0x000fe200078e33ff */
[----:B------:R-:W2:Y:S01]  /*0990*/  @!P2 LDC.64 R6, c[0x0][0x240] ;  /* 0x00009000ff06ab82 */ /* 0x000ea20000000a00 */
[----:B------:R-:W-:Y:S01]  /*09a0*/  @!P0 IMAD.MOV.U32 R33, RZ, RZ, R17 ;  /* 0x000000ffff218224 */ /* 0x000fe200078e0011 */
[----:B------:R-:W-:Y:S01]  /*09b0*/  ISETP.GE.AND P6, PT, R18, R24, PT ;  /* 0x000000181200720c */ /* 0x000fe20003fc6270 */
[----:B----4-:R-:W-:Y:S01]  /*09c0*/  @!P0 IMAD R31, R31, R4, RZ ;  /* 0x000000041f1f8224 */ /* 0x010fe200078e02ff */
[----:B------:R-:W-:Y:S01]  /*09d0*/  @!P3 LEA.HI.X R11, R34, R11, R32, 0x1, P4 ;  /* 0x0000000b220bb211 */ /* 0x000fe200020f0c20 */
[----:B------:R-:W-:Y:S01]  /*09e0*/  @!P0 IMAD.MOV.U32 R32, RZ, RZ, R26 ;  /* 0x000000ffff208224 */ /* 0x000fe200078e001a */
[----:B------:R-:W-:Y:S01]  /*09f0*/  ISETP.GE.AND P5, PT, R13, R24, PT ;  /* 0x000000180d00720c */ /* 0x000fe20003fa6270 */
[C---:B------:R-:W-:Y:S01]  /*0a00*/  @!P0 IMAD R5, R30.reuse, R5, R31 ;  /* 0x000000051e058224 */ /* 0x040fe200078e021f */
[----:B------:R-:W3:Y:S01]  /*0a10*/  @!P2 S2R R35, SR_CgaCtaId ;  /* 0x000000000023a919 */ /* 0x000ee20000008800 */
[----:B------:R-:W-:Y:S01]  /*0a20*/  @!P0 IMAD.WIDE.U32 R32, R30, R4, R32 ;  /* 0x000000041e208225 */ /* 0x000fe200078e0020 */
[----:B------:R-:W-:Y:S01]  /*0a30*/  @!PT LDS RZ, [RZ] ;  /* 0x00000000fffff984 */ /* 0x000fe20000000800 */
[----:B------:R-:W-:Y:S01]  /*0a40*/  @!PT LDS RZ, [RZ] ;  /* 0x00000000fffff984 */ /* 0x000fe20000000800 */
[----:B------:R-:W-:Y:S01]  /*0a50*/  @!PT LDS RZ, [RZ] ;  /* 0x00000000fffff984 */ /* 0x000fe20000000800 */
[----:B------:R-:W-:Y:S03]  /*0a60*/  @!P3 LDGSTS.E.BYPASS.LTC128B.128 [R213], desc[UR14][R10.64] ;  /* 0x000000000ad5bfae */ /* 0x000fe6000b901d4e */
[----:B------:R-:W-:Y:S01]  /*0a70*/  @!P0 IMAD.IADD R30, R33, 0x1, R5 ;  /* 0x00000001211e8824 */ /* 0x000fe200078e0205 */
[----:B-1----:R-:W-:Y:S01]  /*0a80*/  @!P0 LEA R38, P4, R32, R8, 0x1 ;  /* 0x0000000820268211 */ /* 0x002fe200078808ff */
[----:B------:R-:W1:Y:S01]  /*0a90*/  @!P2 LDC.64 R4, c[0x0][0x210] ;  /* 0x00008400ff04ab82 */ /* 0x000e620000000a00 */
[----:B------:R-:W-:Y:S01]  /*0aa0*/  @!P3 LDGSTS.E.BYPASS.LTC128B.128 [R213+0x4000], desc[UR14][R10.64+0x80] ;  /* 0x040000800ad5bfae */ /* 0x000fe2000b901d4e */
[----:B------:R-:W-:-:S02]  /*0ab0*/  LEA.HI R8, R15, R88, RZ, 0x4 ;  /* 0x000000580f087211 */ /* 0x000fc400078f20ff */
[----:B------:R-:W-:Y:S01]  /*0ac0*/  @!P0 LEA.HI.X R39, R32, R9, R30, 0x1, P4 ;  /* 0x0000000920278211 */ /* 0x000fe200020f0c1e */
[----:B------:R4:W-:Y:S01]  /*0ad0*/  @!P3 LDGSTS.E.BYPASS.LTC128B.128 [R213+0x8000], desc[UR14][R10.64+0x100] ;  /* 0x080001000ad5bfae */ /* 0x0009e2000b901d4e */
[C---:B------:R-:W-:Y:S02]  /*0ae0*/  @!P2 IADD3 R36, P3, R28.reuse, 0x40, RZ ;  /* 0x000000401c24a810 */ /* 0x040fe40007f7e0ff */
[----:B------:R-:W-:Y:S01]  /*0af0*/  ISETP.NE.AND P4, PT, R3, -0x1, PT ;  /* 0xffffffff0300780c */ /* 0x000fe20003f85270 */
[----:B------:R-:W5:Y:S01]  /*0b00*/  @!P6 S2R R31, SR_CgaCtaId ;  /* 0x00000000001fe919 */ /* 0x000f620000008800 */
[----:B------:R-:W-:Y:S01]  /*0b10*/  SHF.R.S32.HI R205, RZ, 0x4, R8 ;  /* 0x00000004ffcd7819 */ /* 0x000fe20000011408 */
[----:B------:R-:W-:Y:S01]  /*0b20*/  @!P2 IMAD.X R9, RZ, RZ, R29, P3 ;  /* 0x000000ffff09a224 */ /* 0x000fe200018e061d */
[----:B------:R-:W-:Y:S03]  /*0b30*/  @!P0 LDGSTS.E.BYPASS.LTC128B.128 [R21+0x1000], desc[UR14][R38.64] ;  /* 0x0100000026158fae */ /* 0x000fe6000b901d4e */
[----:B--2---:R-:W-:Y:S01]  /*0b40*/  @!P2 IMAD R9, R9, R6, RZ ;  /* 0x000000060909a224 */ /* 0x004fe200078e02ff */
[----:B------:R-:W-:Y:S04]  /*0b50*/  @!P0 LDGSTS.E.BYPASS.LTC128B.128 [R21+0x5000], desc[UR14][R38.64+0x80] ;  /* 0x0500008026158fae */ /* 0x000fe8000b901d4e */
[----:B------:R2:W-:Y:S01]  /*0b60*/  @!P0 LDGSTS.E.BYPASS.LTC128B.128 [R21+0x9000], desc[UR14][R38.64+0x100] ;  /* 0x0900010026158fae */ /* 0x0005e2000b901d4e */
[----:B------:R-:W-:Y:S01]  /*0b70*/  @!P1 IADD3 R25, P0, R28, 0x60, RZ ;  /* 0x000000601c199810 */ /* 0x000fe20007f1e0ff */
[----:B------:R-:W3:Y:S01]  /*0b80*/  @P4 LDC.64 R134, c[0x0][0x250] ;  /* 0x00009400ff864b82 */ /* 0x000ee20000000a00 */
[----:B------:R-:W5:Y:S01]  /*0b90*/  @!P1 S2R R33, SR_CgaCtaId ;  /* 0x0000000000219919 */ /* 0x000f620000008800 */
[----:B----4-:R-:W-:Y:S01]  /*0ba0*/  @!P2 IMAD R10, R36, R7, R9 ;  /* 0x00000007240aa224 */ /* 0x010fe200078e0209 */
[----:B------:R-:W4:Y:S01]  /*0bb0*/  @!P5 S2R R11, SR_CgaCtaId ;  /* 0x00000000000bd919 */ /* 0x000f220000008800 */
[----:B------:R-:W-:-:S02]  /*0bc0*/  @P4 IMAD.IADD R9, R20, 0x1, R3 ;  /* 0x0000000114094824 */ /* 0x000fc400078e0203 */
[----:B--2---:R-:W-:Y:S02]  /*0bd0*/  @!P2 IMAD.MOV.U32 R38, RZ, RZ, R26 ;  /* 0x000000ffff26a224 */ /* 0x004fe400078e001a */
[----:B------:R-:W-:Y:S02]  /*0be0*/  @!P2 IMAD.MOV.U32 R39, RZ, RZ, R17 ;  /* 0x000000ffff27a224 */ /* 0x000fe400078e0011 */
[----:B------:R-:W-:Y:S01]  /*0bf0*/  @!P1 IMAD.X R21, RZ, RZ, R29, P0 ;  /* 0x000000ffff159224 */ /* 0x000fe200000e061d */
[----:B------:R-:W-:Y:S01]  /*0c00*/  ISETP.GE.AND P0, PT, R13, R24, PT ;  /* 0x000000180d00720c */ /* 0x000fe20003f06270 */
[----:B------:R-:W-:Y:S01]  /*0c10*/  @!P2 IMAD.WIDE.U32 R36, R36, R6, R38 ;  /* 0x000000062424a225 */ /* 0x000fe200078e0026 */
[----:B------:R-:W-:Y:S01]  /*0c20*/  @P4 IADD3 R13, R20, R3, RZ ;  /* 0x00000003140d4210 */ /* 0x000fe20007ffe0ff */
[----:B------:R-:W2:Y:S02]  /*0c30*/  @P4 LDC.64 R6, c[0x0][0x248] ;  /* 0x00009200ff064b82 */ /* 0x000ea40000000a00 */
[----:B------:R-:W-:Y:S01]  /*0c40*/  @!P2 IMAD.IADD R10, R37, 0x1, R10 ;  /* 0x00000001250aa824 */ /* 0x000fe200078e020a */
[----:B-1----:R-:W-:Y:S01]  /*0c50*/  @!P2 LEA R28, P3, R36, R4, 0x1 ;  /* 0x00000004241ca211 */ /* 0x002fe200078608ff */
[C---:B---3--:R-:W-:Y:S01]  /*0c60*/  @P4 IMAD R3, R9.reuse, R135, RZ ;  /* 0x0000008709034224 */ /* 0x048fe200078e02ff */
[----:B------:R-:W-:Y:S01]  /*0c70*/  LEA.HI R4, R8, R205, RZ, 0x1 ;  /* 0x000000cd08047211 */ /* 0x000fe200078f08ff */
[----:B------:R-:W-:Y:S01]  /*0c80*/  @P4 IMAD.WIDE.U32 R38, R9, R134, RZ ;  /* 0x0000008609264225 */ /* 0x000fe200078e00ff */
[----:B------:R-:W-:-:S02]  /*0c90*/  @!P2 LEA.HI.X R29, R36, R5, R10, 0x1, P3 ;  /* 0x00000005241da211 */ /* 0x000fc400018f0c0a */
[----:B------:R-:W-:Y:S01]  /*0ca0*/  LOP3.LUT R4, R4, 0xfffffffe, RZ, 0xc0, !PT ;  /* 0xfffffffe04047812 */ /* 0x000fe200078ec0ff */
[----:B------:R-:W-:Y:S01]  /*0cb0*/  @P4 IMAD.IADD R3, R39, 0x1, R3 ;  /* 0x0000000127034824 */ /* 0x000fe200078e0203 */
[----:B------:R-:W-:Y:S02]  /*0cc0*/  @!P6 MOV R10, 0x400 ;  /* 0x00000400000ae802 */ /* 0x000fe40000000f00 */
[----:B------:R-:W-:Y:S01]  /*0cd0*/  LOP3.LUT R37, R8, 0xfffffff0, RZ, 0xc0, !PT ;  /* 0xfffffff008257812 */ /* 0x000fe200078ec0ff */
[----:B------:R-:W-:Y:S01]  /*0ce0*/  IMAD.IADD R205, R205, 0x1, -R4 ;  /* 0x00000001cdcd7824 */ /* 0x000fe200078e0a04 */
[----:B-----5:R-:W-:Y:S01]  /*0cf0*/  @!P6 LEA R31, R31, R10, 0x18 ;  /* 0x0000000a1f1fe211 */ /* 0x020fe200078ec0ff */
[----:B------:R-:W1:Y:S01]  /*0d00*/  @!P1 LDC.64 R4, c[0x0][0x240] ;  /* 0x00009000ff049b82 */ /* 0x000e620000000a00 */
[----:B------:R-:W-:Y:S01]  /*0d10*/  @!P1 MOV R10, 0x400 ;  /* 0x00000400000a9802 */ /* 0x000fe20000000f00 */
[----:B------:R-:W-:Y:S01]  /*0d20*/  IMAD.IADD R32, R88, 0x1, -R37 ;  /* 0x0000000158207824 */ /* 0x000fe200078e0a25 */
[----:B------:R-:W-:-:S02]  /*0d30*/  ISETP.GE.AND P3, PT, R18, R24, PT ;  /* 0x000000181200720c */ /* 0x000fc40003f66270 */
[----:B------:R-:W-:Y:S02]  /*0d40*/  @!P1 LEA R33, R33, R10, 0x18 ;  /* 0x0000000a21219211 */ /* 0x000fe400078ec0ff */
[----:B------:R-:W-:Y:S01]  /*0d50*/  @!P2 MOV R24, 0x400 ;  /* 0x000004000018a802 */ /* 0x000fe20000000f00 */
[C---:B--2---:R-:W-:Y:S01]  /*0d60*/  @P4 IMAD R10, R13.reuse, R7, RZ ;  /* 0x000000070d0a4224 */ /* 0x044fe200078e02ff */
[----:B------:R-:W-:Y:S01]  /*0d70*/  @!P5 MOV R8, 0x400 ;  /* 0x000004000008d802 */ /* 0x000fe20000000f00 */
[----:B------:R-:W-:Y:S01]  /*0d80*/  @P4 IMAD.WIDE.U32 R36, R13, R6, RZ ;  /* 0x000000060d244225 */ /* 0x000fe200078e00ff */
[----:B------:R-:W-:Y:S02]  /*0d90*/  SHF.R.S32.HI R13, RZ, 0x1f, R32 ;  /* 0x0000001fff0d7819 */ /* 0x000fe40000011420 */
[----:B------:R-:W-:Y:S01]  /*0da0*/  @!P2 LEA R35, R35, R24, 0x18 ;  /* 0x000000182323a211 */ /* 0x000fe200078ec0ff */
[----:B------:R-:W-:Y:S01]  /*0db0*/  @P4 IMAD.MOV.U32 R24, RZ, RZ, R38 ;  /* 0x000000ffff184224 */ /* 0x000fe200078e0026 */
[----:B----4-:R-:W-:Y:S01]  /*0dc0*/  @!P5 LEA R11, R11, R8, 0x18 ;  /* 0x000000080b0bd211 */ /* 0x010fe200078ec0ff */
[----:B------:R-:W-:Y:S01]  /*0dd0*/  @P4 IMAD.IADD R10, R37, 0x1, R10 ;  /* 0x00000001250a4824 */ /* 0x000fe200078e020a */
[----:B------:R-:W-:Y:S01]  /*0de0*/  LEA.HI R13, R13, R32, RZ, 0x3 ;  /* 0x000000200d0d7211 */ /* 0x000fe200078f18ff */
[----:B------:R-:W-:Y:S01]  /*0df0*/  @P4 IMAD.MOV.U32 R30, RZ, RZ, R36 ;  /* 0x000000ffff1e4224 */ /* 0x000fe200078e0024 */
[----:B------:R-:W-:Y:S06]  /*0e00*/  @P4 BRA `(.L_x_38) ;  /* 0x0000000000344947 */ /* 0x000fec0003800000 */
[----:B------:R-:W2:Y:S01]  /*0e10*/  LDC.64 R6, c[0x0][0x248] ;  /* 0x00009200ff067b82 */ /* 0x000ea20000000a00 */
[----:B------:R-:W-:-:S07]  /*0e20*/  SHF.R.S32.HI R37, RZ, 0x1f, R20 ;  /* 0x0000001fff257819 */ /* 0x000fce0000011414 */
[----:B------:R-:W3:Y:S01]  /*0e30*/  LDC.64 R8, c[0x0][0x230] ;  /* 0x00008c00ff087b82 */ /* 0x000ee20000000a00 */
[-C--:B--2---:R-:W-:Y:S01]  /*0e40*/  IMAD R10, R37, R6.reuse, RZ ;  /* 0x00000006250a7224 */ /* 0x084fe200078e02ff */
[----:B------:R-:W-:Y:S01]  /*0e50*/  SHF.R.S32.HI R37, RZ, 0x1f, R12 ;  /* 0x0000001fff257819 */ /* 0x000fe2000001140c */
[----:B------:R-:W-:-:S04]  /*0e60*/  IMAD.WIDE.U32 R38, R20, R6, RZ ;  /* 0x0000000614267225 */ /* 0x000fc800078e00ff */
[----:B------:R-:W-:Y:S02]  /*0e70*/  IMAD R10, R20, R7, R10 ;  /* 0x00000007140a7224 */ /* 0x000fe400078e020a */
[----:B---3--:R-:W-:-:S03]  /*0e80*/  IMAD R37, R37, R8, RZ ;  /* 0x0000000825257224 */ /* 0x008fc600078e02ff */
[----:B------:R-:W-:Y:S01]  /*0e90*/  IADD3 R39, R39, R10, RZ ;  /* 0x0000000a27277210 */ /* 0x000fe20007ffe0ff */
[C---:B------:R-:W-:Y:S02]  /*0ea0*/  IMAD R9, R12.reuse, R9, R37 ;  /* 0x000000090c097224 */ /* 0x040fe400078e0225 */
[----:B------:R-:W-:-:S05]  /*0eb0*/  IMAD.WIDE.U32 R38, R12, R8, R38 ;  /* 0x000000080c267225 */ /* 0x000fca00078e0026 */
[----:B------:R-:W-:Y:S02]  /*0ec0*/  IADD3 R10, R39, R9, RZ ;  /* 0x00000009270a7210 */ /* 0x000fe40007ffe0ff */
[----:B------:R-:W-:Y:S02]  /*0ed0*/  MOV R30, R38 ;  /* 0x00000026001e7202 */ /* 0x000fe40000000f00 */
.L_x_38:
[----:B------:R-:W-:Y:S05]  /*0ee0*/  @P4 BRA `(.L_x_39) ;  /* 0x0000000000344947 */ /* 0x000fea0003800000 */
        /* <DEDUP_REMOVED lines=12> */
[----:B------:R-:W-:-:S07]  /*0fb0*/  MOV R24, R8 ;  /* 0x0000000800187202 */ /* 0x000fce0000000f00 */
.L_x_39:
[----:B------:R-:W-:Y:S01]  /*0fc0*/  LOP3.LUT R9, R13, 0xfffffff8, RZ, 0xc0, !PT ;  /* 0xfffffff80d097812 */ /* 0x000fe200078ec0ff */
[-C--:B------:R-:W-:Y:S01]  /*0fd0*/  IMAD R8, R19, R6.reuse, RZ ;  /* 0x0000000613087224 */ /* 0x080fe200078e02ff */
[----:B------:R-:W-:Y:S01]  /*0fe0*/  ULDC.64 UR6, c[0x0][0x260] ;  /* 0x0000980000067ab9 */ /* 0x000fe20000000a00 */
[----:B------:R-:W-:Y:S01]  /*0ff0*/  IMAD.WIDE.U32 R36, R18, R6, R22 ;  /* 0x0000000612247225 */ /* 0x000fe200078e0016 */
[----:B------:R-:W-:Y:S01]  /*1000*/  SHF.L.U64.HI R209, R6, 0x6, R7 ;  /* 0x0000000606d17819 */ /* 0x000fe20000010207 */
[----:B------:R-:W-:Y:S01]  /*1010*/  ULDC UR5, c[0x0][0x39c] ;  /* 0x0000e70000057ab9 */ /* 0x000fe20000000800 */
[----:B------:R-:W-:Y:S01]  /*1020*/  LEA.HI R15, R15, R88, RZ, 0x5 ;  /* 0x000000580f0f7211 */ /* 0x000fe200078f28ff */
[----:B------:R-:W-:Y:S01]  /*1030*/  IMAD.IADD R12, R32, 0x1, -R9 ;  /* 0x00000001200c7824 */ /* 0x000fe200078e0a09 */
[----:B------:R-:W-:Y:S01]  /*1040*/  IADD3 R218, P4, R30, R36, RZ ;  /* 0x000000241eda7210 */ /* 0x000fe20007f9e0ff */
[----:B------:R-:W-:Y:S02]  /*1050*/  IMAD R9, R18, R7, R8 ;  /* 0x0000000712097224 */ /* 0x000fe400078e0208 */
[----:B------:R-:W-:-:S02]  /*1060*/  @!P2 IMAD R35, R14, 0x2, R35 ;  /* 0x000000020e23a824 */ /* 0x000fc400078e0223 */
[----:B------:R-:W-:Y:S01]  /*1070*/  @!P1 IMAD R20, R14, 0x2, R33 ;  /* 0x000000020e149824 */ /* 0x000fe200078e0221 */
[----:B------:R-:W-:Y:S01]  /*1080*/  IADD3.X R219, R10, R37, R9, P4, !PT ;  /* 0x000000250adb7210 */ /* 0x000fe200027fe409 */
[C---:B------:R-:W-:Y:S01]  /*1090*/  @!P6 IMAD R16, R14.reuse, 0x2, R31 ;  /* 0x000000020e10e824 */ /* 0x040fe200078e021f */
[----:B------:R-:W2:Y:S01]  /*10a0*/  @!P6 LDC.64 R8, c[0x0][0x218] ;  /* 0x00008600ff08eb82 */ /* 0x000ea20000000a00 */
[----:B------:R-:W-:Y:S01]  /*10b0*/  @!P5 IMAD R14, R14, 0x2, R11 ;  /* 0x000000020e0ed824 */ /* 0x000fe200078e020b */
[----:B------:R-:W-:Y:S01]  /*10c0*/  @!PT LDS RZ, [RZ] ;  /* 0x00000000fffff984 */ /* 0x000fe20000000800 */
[----:B------:R-:W-:Y:S01]  /*10d0*/  @!PT LDS RZ, [RZ] ;  /* 0x00000000fffff984 */ /* 0x000fe20000000800 */
[----:B------:R-:W-:Y:S01]  /*10e0*/  @!PT LDS RZ, [RZ] ;  /* 0x00000000fffff984 */ /* 0x000fe20000000800 */
[----:B------:R-:W-:Y:S01]  /*10f0*/  @!P2 LDGSTS.E.BYPASS.LTC128B.128 [R35+0x2000], desc[UR14][R28.64] ;  /* 0x020000001c23afae */ /* 0x000fe2000b901d4e */
[----:B------:R-:W-:Y:S02]  /*1100*/  @!P1 IMAD.MOV.U32 R30, RZ, RZ, R26 ;  /* 0x000000ffff1e9224 */ /* 0x000fe400078e001a */
[----:B------:R-:W-:Y:S01]  /*1110*/  @!P1 IMAD.MOV.U32 R31, RZ, RZ, R17 ;  /* 0x000000ffff1f9224 */ /* 0x000fe200078e0011 */
[----:B------:R-:W-:Y:S01]  /*1120*/  @!P2 LDGSTS.E.BYPASS.LTC128B.128 [R35+0x6000], desc[UR14][R28.64+0x80] ;  /* 0x060000801c23afae */ /* 0x000fe2000b901d4e */
[-C--:B-1----:R-:W-:Y:S01]  /*1130*/  @!P1 IMAD R26, R21, R4.reuse, RZ ;  /* 0x00000004151a9224 */ /* 0x082fe200078e02ff */
[----:B------:R-:W1:Y:S01]  /*1140*/  @!P1 LDC.64 R10, c[0x0][0x210] ;  /* 0x00008400ff0a9b82 */ /* 0x000e620000000a00 */
[----:B------:R-:W-:Y:S01]  /*1150*/  SHF.R.S32.HI R21, RZ, 0x1f, R216 ;  /* 0x0000001fff157819 */ /* 0x000fe200000114d8 */
[----:B------:R-:W-:Y:S01]  /*1160*/  @!P1 IMAD.WIDE.U32 R30, R25, R4, R30 ;  /* 0x00000004191e9225 */ /* 0x000fe200078e001e */
[----:B------:R1:W-:Y:S01]  /*1170*/  @!P2 LDGSTS.E.BYPASS.LTC128B.128 [R35+0xa000], desc[UR14][R28.64+0x100] ;  /* 0x0a0001001c23afae */ /* 0x0003e2000b901d4e */
[----:B------:R-:W-:-:S02]  /*1180*/  SHF.R.S32.HI R17, RZ, 0x1f, R91 ;  /* 0x0000001fff117819 */ /* 0x000fc4000001145b */
[----:B------:R-:W-:Y:S02]  /*1190*/  @!P1 IMAD R26, R25, R5, R26 ;  /* 0x00000005191a9224 */ /* 0x000fe400078e021a */
[----:B------:R-:W3:Y:S01]  /*11a0*/  @!P5 LDC.64 R4, c[0x0][0x218] ;  /* 0x00008600ff04db82 */ /* 0x000ee20000000a00 */
[----:B------:R-:W-:Y:S02]  /*11b0*/  IMAD R221, R21, UR6, RZ ;  /* 0x0000000615dd7c24 */ /* 0x000fe4000f8e02ff */
[----:B------:R-:W-:-:S04]  /*11c0*/  IMAD.WIDE.U32 R32, R18, R134, R22 ;  /* 0x0000008612207225 */ /* 0x000fc800078e0016 */
[----:B------:R-:W-:Y:S01]  /*11d0*/  IMAD R22, R19, R134, RZ ;  /* 0x0000008613167224 */ /* 0x000fe200078e02ff */
[----:B------:R-:W-:Y:S01]  /*11e0*/  IADD3 R24, P2, R24, R32, RZ ;  /* 0x0000002018187210 */ /* 0x000fe20007f5e0ff */
[C---:B------:R-:W-:Y:S02]  /*11f0*/  IMAD R221, R216.reuse, UR7, R221 ;  /* 0x00000007d8dd7c24 */ /* 0x040fe4000f8e02dd */
[----:B------:R-:W-:Y:S01]  /*1200*/  IMAD.WIDE.U32 R218, R216, UR6, R218 ;  /* 0x00000006d8da7c25 */ /* 0x000fe2000f8e00da */
[----:B------:R-:W-:-:S03]  /*1210*/  ULDC.64 UR6, c[0x0][0x268] ;  /* 0x00009a0000067ab9 */ /* 0x000fc60000000a00 */
[----:B------:R-:W-:Y:S02]  /*1220*/  IMAD R22, R18, R135, R22 ;  /* 0x0000008712167224 */ /* 0x000fe400078e0216 */
[----:B------:R-:W-:Y:S02]  /*1230*/  IMAD.SHL.U32 R210, R6, 0x40, RZ ;  /* 0x0000004006d27824 */ /* 0x000fe400078e00ff */
[----:B------:R-:W-:Y:S01]  /*1240*/  IMAD.IADD R221, R219, 0x1, R221 ;  /* 0x00000001dbdd7824 */ /* 0x000fe200078e02dd */
[----:B------:R-:W-:Y:S01]  /*1250*/  IADD3.X R25, R3, R33, R22, P2, !PT ;  /* 0x0000002103197210 */ /* 0x000fe200017fe416 */
[----:B------:R-:W-:Y:S01]  /*1260*/  IMAD.MOV.U32 R220, RZ, RZ, R218 ;  /* 0x000000ffffdc7224 */ /* 0x000fe200078e00da */
[----:B-1----:R-:W-:Y:S01]  /*1270*/  @!P1 LEA R28, P4, R30, R10, 0x1 ;  /* 0x0000000a1e1c9211 */ /* 0x002fe200078808ff */
[----:B------:R-:W-:Y:S01]  /*1280*/  IMAD R10, R209, R91, RZ ;  /* 0x0000005bd10a7224 */ /* 0x000fe200078e02ff */
[----:B------:R-:W-:Y:S01]  /*1290*/  SHF.L.U64.HI R3, R6, 0x5, R7 ;  /* 0x0000000506037819 */ /* 0x000fe20000010207 */
[----:B------:R-:W-:-:S02]  /*12a0*/  @!P1 IMAD.IADD R26, R31, 0x1, R26 ;  /* 0x000000011f1a9824 */ /* 0x000fc400078e021a */
[-C--:B------:R-:W-:Y:S02]  /*12b0*/  IMAD R10, R17, R210.reuse, R10 ;  /* 0x000000d2110a7224 */ /* 0x080fe400078e020a */
[----:B------:R-:W-:Y:S01]  /*12c0*/  IMAD.WIDE.U32 R22, R91, R210, R220 ;  /* 0x000000d25b167225 */ /* 0x000fe200078e00dc */
[----:B------:R-:W-:-:S03]  /*12d0*/  @!P1 LEA.HI.X R29, R30, R11, R26, 0x1, P4 ;  /* 0x0000000b1e1d9211 */ /* 0x000fc600020f0c1a */
[----:B------:R-:W-:Y:S01]  /*12e0*/  IMAD.SHL.U32 R6, R6, 0x20, RZ ;  /* 0x0000002006067824 */ /* 0x000fe200078e00ff */
[----:B--2---:R-:W-:Y:S01]  /*12f0*/  @!P6 LEA R26, P4, R22, R8, 0x1 ;  /* 0x00000008161ae211 */ /* 0x004fe200078808ff */
[----:B------:R-:W-:Y:S01]  /*1300*/  IMAD.IADD R10, R23, 0x1, R10 ;  /* 0x00000001170a7824 */ /* 0x000fe200078e020a */
[----:B------:R-:W-:Y:S01]  /*1310*/  @!P1 LDGSTS.E.BYPASS.LTC128B.128 [R20+0x3000], desc[UR14][R28.64] ;  /* 0x030000001c149fae */ /* 0x000fe2000b901d4e */
[----:B------:R-:W-:Y:S01]  /*1320*/  IMAD R207, R21, UR6, RZ ;  /* 0x0000000615cf7c24 */ /* 0x000fe2000f8e02ff */
[----:B------:R-:W-:Y:S01]  /*1330*/  @!P5 IADD3 R7, P2, R6, R22, RZ ;  /* 0x000000160607d210 */ /* 0x000fe20007f5e0ff */
[----:B------:R-:W-:Y:S01]  /*1340*/  IMAD.SHL.U32 R21, R205, 0x8, RZ ;  /* 0x00000008cd157824 */ /* 0x000fe200078e00ff */
[----:B------:R-:W-:Y:S01]  /*1350*/  @!P6 LEA.HI.X R27, R22, R9, R10, 0x1, P4 ;  /* 0x00000009161be211 */ /* 0x000fe200020f0c0a */
[C---:B------:R-:W-:Y:S01]  /*1360*/  IMAD R207, R216.reuse, UR7, R207 ;  /* 0x00000007d8cf7c24 */ /* 0x040fe2000f8e02cf */
[----:B------:R-:W-:Y:S01]  /*1370*/  @!P1 LDGSTS.E.BYPASS.LTC128B.128 [R20+0x7000], desc[UR14][R28.64+0x80] ;  /* 0x070000801c149fae */ /* 0x000fe2000b901d4e */
[----:B------:R-:W-:Y:S01]  /*1380*/  IMAD.WIDE.U32 R216, R216, UR6, R24 ;  /* 0x00000006d8d87c25 */ /* 0x000fe2000f8e0018 */
[----:B------:R-:W1:Y:S02]  /*1390*/  @!P0 LDC.64 R8, c[0x0][0x220] ;  /* 0x00008800ff088b82 */ /* 0x000e640000000a00 */
[----:B------:R2:W-:Y:S01]  /*13a0*/  @!P1 LDGSTS.E.BYPASS.LTC128B.128 [R20+0xb000], desc[UR14][R28.64+0x100] ;  /* 0x0b0001001c149fae */ /* 0x0005e2000b901d4e */
[----:B------:R-:W-:Y:S01]  /*13b0*/  @!P5 IMAD.X R10, R3, 0x1, R10, P2 ;  /* 0x00000001030ad824 */ /* 0x000fe200010e060a */
[C---:B---3--:R-:W-:Y:S01]  /*13c0*/  @!P5 LEA R24, P2, R7.reuse, R4, 0x1 ;  /* 0x000000040718d211 */ /* 0x048fe200078408ff */
[----:B------:R-:W-:Y:S01]  /*13d0*/  IMAD.SHL.U32 R22, R18, 0x8, RZ ;  /* 0x0000000812167824 */ /* 0x000fe200078e00ff */
[----:B------:R-:W-:Y:S01]  /*13e0*/  @!P6 LDGSTS.E.BYPASS.LTC128B.128 [R16+0xc000], desc[UR14][R26.64] ;  /* 0x0c0000001a10efae */ /* 0x000fe2000b901d4e */
[----:B------:R-:W-:Y:S01]  /*13f0*/  IMAD.SHL.U32 R4, R12, 0x40, RZ ;  /* 0x000000400c047824 */ /* 0x000fe200078e00ff */
[----:B------:R-:W-:Y:S01]  /*1400*/  @!P5 LEA.HI.X R25, R7, R5, R10, 0x1, P2 ;  /* 0x000000050719d211 */ /* 0x000fe200010f0c0a */
[----:B------:R-:W-:Y:S01]  /*1410*/  IMAD.SHL.U32 R7, R0, 0x40, RZ ;  /* 0x0000004000077824 */ /* 0x000fe200078e00ff */
[----:B------:R-:W-:Y:S01]  /*1420*/  @!P6 LDGSTS.E.BYPASS.LTC128B.128 [R16+0xe000], desc[UR14][R26.64+0x80] ;  /* 0x0e0000801a10efae */ /* 0x000fe2000b901d4e */
[----:B------:R-:W3:Y:S01]  /*1430*/  @!P3 LDC.64 R10, c[0x0][0x220] ;  /* 0x00008800ff0abb82 */ /* 0x000ee20000000a00 */
[----:B------:R-:W-:Y:S01]  /*1440*/  IMAD.WIDE.U32 R18, R91, R134, RZ ;  /* 0x000000865b127225 */ /* 0x000fe200078e00ff */
[----:B------:R-:W-:Y:S01]  /*1450*/  LOP3.LUT R4, R4, 0x1c0, RZ, 0xc0, !PT ;  /* 0x000001c004047812 */ /* 0x000fe200078ec0ff */
[----:B------:R4:W-:Y:S01]  /*1460*/  @!P6 LDGSTS.E.BYPASS.LTC128B.128 [R16+0x10000], desc[UR14][R26.64+0x100] ;  /* 0x100001001a10efae */ /* 0x0009e2000b901d4e */
[----:B------:R-:W-:Y:S01]  /*1470*/  LOP3.LUT R7, R7, 0x1c0, RZ, 0xc0, !PT ;  /* 0x000001c007077812 */ /* 0x000fe200078ec0ff */
[----:B------:R-:W-:-:S02]  /*1480*/  IMAD.IADD R207, R217, 0x1, R207 ;  /* 0x00000001d9cf7824 */ /* 0x000fc400078e02cf */
[----:B------:R-:W-:Y:S01]  /*1490*/  @!P5 LDGSTS.E.BYPASS.LTC128B.128 [R14+0xd000], desc[UR14][R24.64] ;  /* 0x0d000000180edfae */ /* 0x000fe2000b901d4e */
[----:B------:R-:W-:Y:S02]  /*14a0*/  IMAD.SHL.U32 R89, R13, 0x40, RZ ;  /* 0x000000400d597824 */ /* 0x000fe400078e00ff */
[----:B------:R-:W-:Y:S01]  /*14b0*/  IMAD.SHL.U32 R88, R88, 0x2, RZ ;  /* 0x0000000258587824 */ /* 0x000fe200078e00ff */
[----:B------:R-:W-:Y:S02]  /*14c0*/  @!P5 LDGSTS.E.BYPASS.LTC128B.128 [R14+0xf000], desc[UR14][R24.64+0x80] ;  /* 0x0f000080180edfae */ /* 0x000fe4000b901d4e */
[----:B------:R-:W-:Y:S02]  /*14d0*/  LOP3.LUT R89, R89, 0xfffffe00, RZ, 0xc0, !PT ;  /* 0xfffffe0059597812 */ /* 0x000fe400078ec0ff */
[----:B------:R5:W-:Y:S01]  /*14e0*/  @!P5 LDGSTS.E.BYPASS.LTC128B.128 [R14+0x11000], desc[UR14][R24.64+0x100] ;  /* 0x11000100180edfae */ /* 0x000be2000b901d4e */
[----:B------:R-:W-:Y:S01]  /*14f0*/  LOP3.LUT R88, R88, 0x6, RZ, 0xc0, !PT ;  /* 0x0000000658587812 */ /* 0x000fe200078ec0ff */
[----:B--2---:R-:W-:-:S02]  /*1500*/  IMAD R20, R17, R134, RZ ;  /* 0x0000008611147224 */ /* 0x004fc400078e02ff */
[----:B------:R-:W0:Y:S01]  /*1510*/  LDGDEPBAR ;  /* 0x00000000000079af */ /* 0x000e220000000000 */
[----:B------:R-:W-:Y:S01]  /*1520*/  LOP3.LUT R17, R7, 0x8, R22, 0xf8, !PT ;  /* 0x0000000807117812 */ /* 0x000fe200078ef816 */
[C---:B------:R-:W-:Y:S02]  /*1530*/  IMAD R5, R91.reuse, R135, R20 ;  /* 0x000000875b057224 */ /* 0x040fe400078e0214 */
[----:B------:R-:W-:Y:S01]  /*1540*/  IMAD R91, R91, 0x40, R88 ;  /* 0x000000405b5b7824 */ /* 0x000fe200078e0258 */
[----:B----4-:R-:W-:Y:S02]  /*1550*/  SHF.R.U32.HI R16, RZ, 0x3, R7 ;  /* 0x00000003ff107819 */ /* 0x010fe40000011607 */
[----:B------:R-:W-:Y:S02]  /*1560*/  LOP3.LUT R7, R4, 0x8, R21, 0xf8, !PT ;  /* 0x0000000804077812 */ /* 0x000fe400078ef815 */
[----:B------:R-:W-:Y:S02]  /*1570*/  SHF.R.U32.HI R4, RZ, 0x3, R4 ;  /* 0x00000003ff047819 */ /* 0x000fe40000011604 */
[----:B------:R-:W-:-:S02]  /*1580*/  LOP3.LUT R16, R17, R16, RZ, 0x3c, !PT ;  /* 0x0000001011107212 */ /* 0x000fc400078e3cff */
[----:B------:R-:W-:-:S03]  /*1590*/  LOP3.LUT R4, R7, R4, RZ, 0x3c, !PT ;  /* 0x0000000407047212 */ /* 0x000fc600078e3cff */
[----:B------:R-:W-:Y:S01]  /*15a0*/  IMAD R205, R205, 0x200, R16 ;  /* 0x00000200cdcd7824 */ /* 0x000fe200078e0210 */
[----:B------:R-:W-:-:S04]  /*15b0*/  DEPBAR.LE SB0, 0x0 ;  /* 0x000080000000791a */ /* 0x000fc80000000000 */
[----:B------:R-:W-:Y:S01]  /*15c0*/  BAR.SYNC.DEFER_BLOCKING 0x0 ;  /* 0x0000000000007b1d */ /* 0x000fe20000010000 */
[----:B-----5:R-:W-:Y:S01]  /*15d0*/  IMAD.IADD R14, R19, 0x1, R5 ;  /* 0x00000001130e7824 */ /* 0x020fe200078e0205 */
[C---:B------:R-:W-:Y:S02]  /*15e0*/  LEA R5, P1, R18.reuse, R216, 0x6 ;  /* 0x000000d812057211 */ /* 0x040fe400078230ff */
[----:B------:R-:W-:Y:S02]  /*15f0*/  LEA R205, R205, UR4, 0x1 ;  /* 0x00000004cdcd7c11 */ /* 0x000fe4000f8e08ff */
[----:B------:R-:W-:Y:S02]  /*1600*/  LEA.HI.X R14, R18, R207, R14, 0x6, P1 ;  /* 0x000000cf120e7211 */ /* 0x000fe400008f340e */
[----:B---3--:R-:W-:Y:S01]  /*1610*/  @!P3 LEA R18, P2, R5, R10, 0x1 ;  /* 0x0000000a0512b211 */ /* 0x008fe200078408ff */
[----:B------:R-:W-:Y:S01]  /*1620*/  VIADD R203, R205, 0xc020 ;  /* 0x0000c020cdcb7836 */ /* 0x000fe20000000000 */
[----:B------:R-:W-:-:S02]  /*1630*/  SHF.R.S32.HI R10, RZ, 0x5, R15 ;  /* 0x00000005ff0a7819 */ /* 0x000fc4000001140f */
[----:B------:R-:W-:Y:S02]  /*1640*/  @!P0 LEA R7, P1, R134, R5, 0x5 ;  /* 0x0000000586078211 */ /* 0x000fe400078228ff */
[----:B------:R-:W-:Y:S01]  /*1650*/  @!P3 LEA.HI.X R19, R5, R11, R14, 0x1, P2 ;  /* 0x0000000b0513b211 */ /* 0x000fe200010f0c0e */
[----:B------:R-:W-:Y:S01]  /*1660*/  IMAD R5, R10, 0x400, R89 ;  /* 0x000004000a057824 */ /* 0x000fe200078e0259 */
[C---:B-1----:R-:W-:Y:S02]  /*1670*/  @!P0 LEA R8, P4, R7.reuse, R8, 0x1 ;  /* 0x0000000807088211 */ /* 0x042fe400078808ff */
[----:B------:R-:W-:Y:S01]  /*1680*/  @!P0 LEA.HI.X R14, R134, R14, R135, 0x5, P1 ;  /* 0x0000000e860e8211 */ /* 0x000fe200008f2c87 */
[----:B------:R-:W-:Y:S01]  /*1690*/  IMAD.IADD R206, R4, 0x1, R5 ;  /* 0x0000000104ce7824 */ /* 0x000fe200078e0205 */
[----:B------:R-:W-:Y:S01]  /*16a0*/  R2P PR, R12, 0x6 ;  /* 0x000000060c007804 */ /* 0x000fe20000000000 */
[----:B------:R-:W-:Y:S01]  /*16b0*/  IMAD.MOV.U32 R5, RZ, RZ, 0x20 ;  /* 0x00000020ff057424 */ /* 0x000fe200078e00ff */
[----:B------:R-:W-:Y:S01]  /*16c0*/  @!P0 LEA.HI.X R9, R7, R9, R14, 0x1, P4 ;  /* 0x0000000907098211 */ /* 0x000fe200020f0c0e */
[----:B------:R-:W-:Y:S01]  /*16d0*/  IMAD.MOV.U32 R7, RZ, RZ, 0x10 ;  /* 0x00000010ff077424 */ /* 0x000fe200078e00ff */
[----:B------:R-:W-:Y:S01]  /*16e0*/  @P3 STS.128 [R213+0x12000], RZ ;  /* 0x012000ffd5003388 */ /* 0x000fe20000000c00 */
[----:B------:R-:W-:-:S02]  /*16f0*/  LEA R206, R206, UR4, 0x1 ;  /* 0x00000004cece7c11 */ /* 0x000fc4000f8e08ff */
[----:B------:R-:W-:Y:S01]  /*1700*/  SEL R5, R5, 0xffffffe0, !P2 ;  /* 0xffffffe005057807 */ /* 0x000fe20005000000 */
[----:B------:R-:W-:Y:S01]  /*1710*/  @P3 STS.128 [R213+0x14000], RZ ;  /* 0x014000ffd5003388 */ /* 0x000fe20000000c00 */
[----:B------:R-:W-:Y:S02]  /*1720*/  SEL R7, R7, 0xfffffff0, !P1 ;  /* 0xfffffff007077807 */ /* 0x000fe40004800000 */
[----:B------:R-:W-:Y:S01]  /*1730*/  R2P PR, R0, 0x6 ;  /* 0x0000000600007804 */ /* 0x000fe20000000000 */
[----:B------:R-:W-:Y:S01]  /*1740*/  @P3 STS.128 [R213+0x16000], RZ ;  /* 0x016000ffd5003388 */ /* 0x000fe20000000c00 */
[----:B------:R-:W-:Y:S02]  /*1750*/  VIADD R0, R205, 0xc000 ;  /* 0x0000c000cd007836 */ /* 0x000fe40000000000 */
[--C-:B------:R-:W-:Y:S01]  /*1760*/  IMAD R204, R7, 0x2, R206.reuse ;  /* 0x0000000207cc7824 */ /* 0x100fe200078e02ce */
[----:B------:R-:W-:Y:S01]  /*1770*/  @!PT LDS RZ, [RZ] ;  /* 0x00000000fffff984 */ /* 0x000fe20000000800 */
[----:B------:R-:W-:Y:S01]  /*1780*/  @!PT LDS RZ, [RZ] ;  /* 0x00000000fffff984 */ /* 0x000fe20000000800 */
[----:B------:R-:W-:Y:S01]  /*1790*/  @!PT LDS RZ, [RZ] ;  /* 0x00000000fffff984 */ /* 0x000fe20000000800 */
[----:B------:R-:W-:Y:S01]  /*17a0*/  @!P3 LDGSTS.E.BYPASS.LTC128B.128 [R213+0x12000], desc[UR14][R18.64] ;  /* 0x1200000012d5bfae */ /* 0x000fe2000b901d4e */
[----:B------:R-:W-:-:S02]  /*17b0*/  IMAD R202, R5, 0x2, R206 ;  /* 0x0000000205ca7824 */ /* 0x000fc400078e02ce */
[----:B------:R-:W-:Y:S01]  /*17c0*/  IMAD R201, R5, 0x2, R204 ;  /* 0x0000000205c97824 */ /* 0x000fe200078e02cc */
[----:B------:R-:W-:Y:S04]  /*17d0*/  @!P3 LDGSTS.E.BYPASS.LTC128B.128 [R213+0x14000], desc[UR14][R18.64+0x80] ;  /* 0x1400008012d5bfae */ /* 0x000fe8000b901d4e */
[----:B------:R-:W-:Y:S01]  /*17e0*/  @!P3 LDGSTS.E.BYPASS.LTC128B.128 [R213+0x16000], desc[UR14][R18.64+0x100] ;  /* 0x1600010012d5bfae */ /* 0x000fe2000b901d4e */
[----:B------:R-:W-:Y:S01]  /*17f0*/  @P1 VIADD R203, R0, 0xffffffe0 ;  /* 0xffffffe000cb1836 */ /* 0x000fe20000000000 */
[----:B------:R-:W-:Y:S01]  /*1800*/  ISETP.GE.AND P3, PT, R91, R90, PT ;  /* 0x0000005a5b00720c */ /* 0x000fe20003f66270 */
[----:B------:R-:W-:Y:S01]  /*1810*/  IMAD.MOV.U32 R0, RZ, RZ, 0x40 ;  /* 0x00000040ff007424 */ /* 0x000fe200078e00ff */
[----:B------:R-:W-:Y:S04]  /*1820*/  @P0 STS.128 [R213+0x13000], RZ ;  /* 0x013000ffd5000388 */ /* 0x000fe80000000c00 */
[----:B------:R-:W-:Y:S01]  /*1830*/  @P0 STS.128 [R213+0x15000], RZ ;  /* 0x015000ffd5000388 */ /* 0x000fe20000000c00 */
[----:B------:R-:W-:-:S03]  /*1840*/  SEL R0, R0, 0xffffffc0, !P2 ;  /* 0xffffffc000007807 */ /* 0x000fc60005000000 */
[----:B------:R-:W-:Y:S02]  /*1850*/  @P0 STS.128 [R213+0x17000], RZ ;  /* 0x017000ffd5000388 */ /* 0x000fe40000000c00 */
[----:B------:R-:W-:Y:S02]  /*1860*/  IMAD.IADD R199, R205, 0x1, R0 ;  /* 0x00000001cdc77824 */ /* 0x000fe400078e0200 */
[----:B------:R-:W-:Y:S01]  /*1870*/  @!PT LDS RZ, [RZ] ;  /* 0x00000000fffff984 */ /* 0x000fe20000000800 */
[----:B------:R-:W-:Y:S01]  /*1880*/  @!PT LDS RZ, [RZ] ;  /* 0x00000000fffff984 */ /* 0x000fe20000000800 */
[----:B------:R-:W-:Y:S01]  /*1890*/  @!PT LDS RZ, [RZ] ;  /* 0x00000000fffff984 */ /* 0x000fe20000000800 */
[----:B------:R-:W-:Y:S01]  /*18a0*/  @!P0 LDGSTS.E.BYPASS.LTC128B.128 [R213+0x13000], desc[UR14][R8.64] ;  /* 0x1300000008d58fae */ /* 0x000fe2000b901d4e */
[----:B------:R-:W-:-:S03]  /*18b0*/  IMAD.IADD R192, R0, 0x1, R203 ;  /* 0x0000000100c07824 */ /* 0x000fc600078e02cb */
[----:B------:R-:W-:Y:S04]  /*18c0*/  @!P0 LDGSTS.E.BYPASS.LTC128B.128 [R213+0x15000], desc[UR14][R8.64+0x80] ;  /* 0x1500008008d58fae */ /* 0x000fe8000b901d4e */
[----:B------:R1:W-:Y:S04]  /*18d0*/  @!P0 LDGSTS.E.BYPASS.LTC128B.128 [R213+0x17000], desc[UR14][R8.64+0x100] ;  /* 0x1700010008d58fae */ /* 0x0003e8000b901d4e */
[----:B------:R-:W-:Y:S04]  /*18e0*/  LDSM.16.M88.4 R24, [R206] ;  /* 0x00000000ce18783b */ /* 0x000fe80000000200 */
[----:B------:R-:W2:Y:S04]  /*18f0*/  LDSM.16.M88.4 R36, [R205+0xc000] ;  /* 0x00c00000cd24783b */ /* 0x000ea80000000200 */
[----:B------:R-:W-:Y:S04]  /*1900*/  LDSM.16.M88.4 R12, [R204] ;  /* 0x00000000cc0c783b */ /* 0x000fe80000000200 */
[----:B------:R-:W-:Y:S04]  /*1910*/  LDSM.16.M88.4 R20, [R203] ;  /* 0x00000000cb14783b */ /* 0x000fe80000000200 */
[----:B------:R-:W3:Y:S04]  /*1920*/  LDSM.16.M88.4 R28, [R205+0xc800] ;  /* 0x00c80000cd1c783b */ /* 0x000ee80000000200 */
[----:B------:R-:W4:Y:S04]  /*1930*/  LDSM.16.M88.4 R64, [R205+0xd000] ;  /* 0x00d00000cd40783b */ /* 0x000f280000000200 */
[----:B------:R-:W5:Y:S04]  /*1940*/  LDSM.16.M88.4 R40, [R205+0xd800] ;  /* 0x00d80000cd28783b */ /* 0x000f680000000200 */
[----:B------:R-:W-:Y:S04]  /*1950*/  LDSM.16.M88.4 R56, [R202] ;  /* 0x00000000ca38783b */ /* 0x000fe80000000200 */
[----:B-1----:R-:W1:Y:S04]  /*1960*/  LDSM.16.M88.4 R8, [R199+0xc000] ;  /* 0x00c00000c708783b */ /* 0x002e680000000200 */
[----:B------:R-:W1:Y:S04]  /*1970*/  LDSM.16.M88.4 R44, [R203+0x800] ;  /* 0x00080000cb2c783b */ /* 0x000e680000000200 */
[----:B------:R-:W1:Y:S01]  /*1980*/  LDSM.16.M88.4 R80, [R203+0x1000] ;  /* 0x00100000cb50783b */ /* 0x000e620000000200 */
[C---:B--2---:R-:W-:Y:S03]  /*1990*/  HMMA.16816.F32.BF16 R16, R24.reuse, R36, RZ ;  /* 0x000000241810723c */ /* 0x044fe600000418ff */
[----:B------:R-:W2:Y:S04]  /*19a0*/  LDSM.16.M88.4 R72, [R203+0x1800] ;  /* 0x00180000cb48783b */ /* 0x000ea80000000200 */
[----:B------:R-:W-:Y:S01]  /*19b0*/  LDSM.16.M88.4 R48, [R201] ;  /* 0x00000000c930783b */ /* 0x000fe20000000200 */
[C---:B------:R-:W-:Y:S03]  /*19c0*/  HMMA.16816.F32.BF16 R36, R24.reuse, R38, RZ ;  /* 0x000000261824723c */ /* 0x040fe600000418ff */
[----:B------:R-:W-:Y:S03]  /*19d0*/  LDSM.16.M88.4 R76, [R199+0xc800] ;  /* 0x00c80000c74c783b */ /* 0x000fe60000000200 */
[C---:B---3--:R-:W-:Y:S01]  /*19e0*/  HMMA.16816.F32.BF16 R32, R24.reuse, R28, RZ ;  /* 0x0000001c1820723c */ /* 0x048fe200000418ff */
[----:B------:R-:W-:Y:S04]  /*19f0*/  LDSM.16.M88.4 R52, [R199+0xd000] ;  /* 0x00d00000c734783b */ /* 0x000fe80000000200 */
[----:B------:R-:W-:Y:S01]  /*1a00*/  LDSM.16.M88.4 R84, [R199+0xe000] ;  /* 0x00e00000c754783b */ /* 0x000fe20000000200 */
[----:B----4-:R-:W-:Y:S03]  /*1a10*/  HMMA.16816.F32.BF16 R68, R24, R64, RZ ;  /* 0x000000401844723c */ /* 0x010fe600000418ff */
[----:B------:R-:W0:Y:S03]  /*1a20*/  LDGDEPBAR ;  /* 0x00000000000079af */ /* 0x000e260000000000 */
[----:B------:R-:W-:Y:S06]  /*1a30*/  HMMA.16816.F32.BF16 R16, R12, R20, R16 ;  /* 0x000000140c10723c */ /* 0x000fec0000041810 */
[C---:B------:R-:W-:Y:S06]  /*1a40*/  HMMA.16816.F32.BF16 R28, R24.reuse, R30, RZ ;  /* 0x0000001e181c723c */ /* 0x040fec00000418ff */
[C---:B------:R-:W-:Y:S06]  /*1a50*/  HMMA.16816.F32.BF16 R64, R24.reuse, R66, RZ ;  /* 0x000000421840723c */ /* 0x040fec00000418ff */
[----:B-----5:R-:W-:Y:S06]  /*1a60*/  HMMA.16816.F32.BF16 R60, R24, R40, RZ ;  /* 0x00000028183c723c */ /* 0x020fec00000418ff */
[----:B------:R-:W-:Y:S01]  /*1a70*/  HMMA.16816.F32.BF16 R36, R12, R22, R36 ;  /* 0x000000160c24723c */ /* 0x000fe20000041824 */
[----:B------:R-:W3:Y:S05]  /*1a80*/  LDSM.16.M88.4 R20, [R192] ;  /* 0x00000000c014783b */ /* 0x000eea0000000200 */
[----:B------:R-:W-:Y:S01]  /*1a90*/  HMMA.16816.F32.BF16 R24, R24, R42, RZ ;  /* 0x0000002a1818723c */ /* 0x000fe200000418ff */
[----:B------:R-:W4:Y:S05]  /*1aa0*/  LDSM.16.M88.4 R40, [R199+0xd800] ;  /* 0x00d80000c728783b */ /* 0x000f2a0000000200 */
[----:B-1----:R-:W-:Y:S06]  /*1ab0*/  HMMA.16816.F32.BF16 R16, R56, R8, R16 ;  /* 0x000000083810723c */ /* 0x002fec0000041810 */
[C---:B------:R-:W-:Y:S06]  /*1ac0*/  HMMA.16816.F32.BF16 R32, R12.reuse, R44, R32 ;  /* 0x0000002c0c20723c */ /* 0x040fec0000041820 */
[C---:B------:R-:W-:Y:S01]  /*1ad0*/  HMMA.16816.F32.BF16 R28, R12.reuse, R46, R28 ;  /* 0x0000002e0c1c723c */ /* 0x040fe2000004181c */
[----:B------:R-:W-:Y:S05]  /*1ae0*/  LDSM.16.M88.4 R44, [R192+0x800] ;  /* 0x00080000c02c783b */ /* 0x000fea0000000200 */
[C---:B------:R-:W-:Y:S06]  /*1af0*/  HMMA.16816.F32.BF16 R68, R12.reuse, R80, R68 ;  /* 0x000000500c44723c */ /* 0x040fec0000041844 */
[C---:B------:R-:W-:Y:S01]  /*1b00*/  HMMA.16816.F32.BF16 R64, R12.reuse, R82, R64 ;  /* 0x000000520c40723c */ /* 0x040fe20000041840 */
[----:B------:R-:W-:Y:S05]  /*1b10*/  LDSM.16.M88.4 R80, [R204+0x4000] ;  /* 0x00400000cc50783b */ /* 0x000fea0000000200 */
[----:B--2---:R-:W-:Y:S06]  /*1b20*/  HMMA.16816.F32.BF16 R60, R12, R72, R60 ;  /* 0x000000480c3c723c */ /* 0x004fec000004183c */
[----:B------:R-:W-:Y:S01]  /*1b30*/  HMMA.16816.F32.BF16 R36, R56, R10, R36 ;  /* 0x0000000a3824723c */ /* 0x000fe20000041824 */
[----:B------:R-:W-:Y:S05]  /*1b40*/  LDSM.16.M88.4 R8, [R192+0x1000] ;  /* 0x00100000c008783b */ /* 0x000fea0000000200 */
[----:B------:R-:W-:Y:S01]  /*1b50*/  HMMA.16816.F32.BF16 R24, R12, R74, R24 ;  /* 0x0000004a0c18723c */ /* 0x000fe20000041818 */
[----:B------:R-:W-:Y:S04]  /*1b60*/  LDSM.16.M88.4 R12, [R206+0x4000] ;  /* 0x00400000ce0c783b */ /* 0x000fe80000000200 */
[----:B------:R-:W1:Y:S01]  /*1b70*/  LDSM.16.M88.4 R72, [R205+0xe000] ;  /* 0x00e00000cd48783b */ /* 0x000e620000000200 */
[----:B---3--:R-:W-:Y:S06]  /*1b80*/  HMMA.16816.F32.BF16 R16, R48, R20, R16 ;  /* 0x000000143010723c */ /* 0x008fec0000041810 */
[C---:B------:R-:W-:Y:S06]  /*1b90*/  HMMA.16816.F32.BF16 R32, R56.reuse, R76, R32 ;  /* 0x0000004c3820723c */ /* 0x040fec0000041820 */
[C---:B------:R-:W-:Y:S01]  /*1ba0*/  HMMA.16816.F32.BF16 R28, R56.reuse, R78, R28 ;  /* 0x0000004e381c723c */ /* 0x040fe2000004181c */
[----:B------:R-:W-:Y:S05]  /*1bb0*/  LDSM.16.M88.4 R76, [R192+0x1800] ;  /* 0x00180000c04c783b */ /* 0x000fea0000000200 */
[C---:B------:R-:W-:Y:S06]  /*1bc0*/  HMMA.16816.F32.BF16 R68, R56.reuse, R52, R68 ;  /* 0x000000343844723c */ /* 0x040fec0000041844 */
[C---:B------:R-:W-:Y:S01]  /*1bd0*/  HMMA.16816.F32.BF16 R64, R56.reuse, R54, R64 ;  /* 0x000000363840723c */ /* 0x040fe20000041840 */
[----:B------:R-:W-:Y:S05]  /*1be0*/  LDSM.16.M88.4 R52, [R202+0x4000] ;  /* 0x00400000ca34783b */ /* 0x000fea0000000200 */
[----:B----4-:R-:W-:Y:S06]  /*1bf0*/  HMMA.16816.F32.BF16 R60, R56, R40, R60 ;  /* 0x00000028383c723c */ /* 0x010fec000004183c */
[----:B------:R-:W-:Y:S01]  /*1c00*/  HMMA.16816.F32.BF16 R36, R48, R22, R36 ;  /* 0x000000163024723c */ /* 0x000fe20000041824 */
[----:B------:R-:W-:Y:S05]  /*1c10*/  LDSM.16.M88.4 R20, [R205+0xf000] ;  /* 0x00f00000cd14783b */ /* 0x000fea0000000200 */
[----:B------:R-:W-:Y:S01]  /*1c20*/  HMMA.16816.F32.BF16 R56, R56, R42, R24 ;  /* 0x0000002a3838723c */ /* 0x000fe20000041818 */
[----:B------:R-:W2:Y:S04]  /*1c30*/  LDSM.16.M88.4 R40, [R203+0x2000] ;  /* 0x00200000cb28783b */ /* 0x000ea80000000200 */
[----:B------:R-:W3:Y:S01]  /*1c40*/  LDSM.16.M88.4 R24, [R205+0xe800] ;  /* 0x00e80000cd18783b */ /* 0x000ee20000000200 */
[----:B-1----:R-:W-:Y:S06]  /*1c50*/  HMMA.16816.F32.BF16 R16, R12, R72, R16 ;  /* 0x000000480c10723c */ /* 0x002fec0000041810 */
[----:B------:R-:W-:Y:S06]  /*1c60*/  HMMA.16816.F32.BF16 R32, R48, R44, R32 ;  /* 0x0000002c3020723c */ /* 0x000fec0000041820 */
[----:B------:R-:W-:Y:S01]  /*1c70*/  HMMA.16816.F32.BF16 R36, R12, R74, R36 ;  /* 0x0000004a0c24723c */ /* 0x000fe20000041824 */
[----:B------:R-:W-:Y:S05]  /*1c80*/  LDSM.16.M88.4 R72, [R203+0x3800] ;  /* 0x00380000cb48783b */ /* 0x000fea0000000200 */
[C---:B------:R-:W-:Y:S01]  /*1c90*/  HMMA.16816.F32.BF16 R28, R48.reuse, R46, R28 ;  /* 0x0000002e301c723c */ /* 0x040fe2000004181c */
[----:B------:R-:W1:Y:S05]  /*1ca0*/  LDSM.16.M88.4 R44, [R205+0xf800] ;  /* 0x00f80000cd2c783b */ /* 0x000e6a0000000200 */
[C---:B------:R-:W-:Y:S06]  /*1cb0*/  HMMA.16816.F32.BF16 R68, R48.reuse, R8, R68 ;  /* 0x000000083044723c */ /* 0x040fec0000041844 */
[----:B------:R-:W-:Y:S01]  /*1cc0*/  HMMA.16816.F32.BF16 R64, R48, R10, R64 ;  /* 0x0000000a3040723c */ /* 0x000fe20000041840 */
[----:B------:R-:W4:Y:S05]  /*1cd0*/  LDSM.16.M88.4 R8, [R203+0x2800] ;  /* 0x00280000cb08783b */ /* 0x000f2a0000000200 */
[----:B--2---:R-:W-:Y:S06]  /*1ce0*/  HMMA.16816.F32.BF16 R16, R80, R40, R16 ;  /* 0x000000285010723c */ /* 0x004fec0000041810 */
[C---:B------:R-:W-:Y:S06]  /*1cf0*/  HMMA.16816.F32.BF16 R60, R48.reuse, R76, R60 ;  /* 0x0000004c303c723c */ /* 0x040fec000004183c */
[----:B------:R-:W-:Y:S01]  /*1d00*/  HMMA.16816.F32.BF16 R56, R48, R78, R56 ;  /* 0x0000004e3038723c */ /* 0x000fe20000041838 */
[----:B------:R-:W-:Y:S04]  /*1d10*/  LDSM.16.M88.4 R76, [R203+0x3000] ;  /* 0x00300000cb4c783b */ /* 0x000fe80000000200 */
[----:B------:R-:W-:Y:S01]  /*1d20*/  LDSM.16.M88.4 R48, [R199+0xe800] ;  /* 0x00e80000c730783b */ /* 0x000fe20000000200 */
[----:B------:R-:W-:Y:S03]  /*1d30*/  HMMA.16816.F32.BF16 R36, R80, R42, R36 ;  /* 0x0000002a5024723c */ /* 0x000fe60000041824 */
[----:B------:R-:W-:Y:S03]  /*1d40*/  LDSM.16.M88.4 R40, [R199+0xf800] ;  /* 0x00f80000c728783b */ /* 0x000fe60000000200 */
[C---:B---3--:R-:W-:Y:S06]  /*1d50*/  HMMA.16816.F32.BF16 R32, R12.reuse, R24, R32 ;  /* 0x000000180c20723c */ /* 0x048fec0000041820 */
[C---:B------:R-:W-:Y:S01]  /*1d60*/  HMMA.16816.F32.BF16 R28, R12.reuse, R26, R28 ;  /* 0x0000001a0c1c723c */ /* 0x040fe2000004181c */
[----:B------:R-:W-:Y:S05]  /*1d70*/  LDSM.16.M88.4 R24, [R201+0x4000] ;  /* 0x00400000c918783b */ /* 0x000fea0000000200 */
[C---:B------:R-:W-:Y:S06]  /*1d80*/  HMMA.16816.F32.BF16 R68, R12.reuse, R20, R68 ;  /* 0x000000140c44723c */ /* 0x040fec0000041844 */
[----:B------:R-:W-:Y:S01]  /*1d90*/  HMMA.16816.F32.BF16 R64, R12, R22, R64 ;  /* 0x000000160c40723c */ /* 0x000fe20000041840 */
[----:B------:R-:W2:Y:S05]  /*1da0*/  LDSM.16.M88.4 R20, [R192+0x2000] ;  /* 0x00200000c014783b */ /* 0x000eaa0000000200 */
[----:B------:R-:W-:Y:S06]  /*1db0*/  HMMA.16816.F32.BF16 R16, R52, R84, R16 ;  /* 0x000000543410723c */ /* 0x000fec0000041810 */
[C---:B-1----:R-:W-:Y:S06]  /*1dc0*/  HMMA.16816.F32.BF16 R60, R12.reuse, R44, R60 ;  /* 0x0000002c0c3c723c */ /* 0x042fec000004183c */
[----:B------:R-:W-:Y:S01]  /*1dd0*/  HMMA.16816.F32.BF16 R56, R12, R46, R56 ;  /* 0x0000002e0c38723c */ /* 0x000fe20000041838 */
[----:B------:R-:W-:Y:S04]  /*1de0*/  LDSM.16.M88.4 R12, [R206+0x8000] ;  /* 0x00800000ce0c783b */ /* 0x000fe80000000200 */
[----:B------:R-:W-:Y:S01]  /*1df0*/  LDSM.16.M88.4 R44, [R199+0xf000] ;  /* 0x00f00000c72c783b */ /* 0x000fe20000000200 */
[----:B------:R-:W-:Y:S06]  /*1e00*/  HMMA.16816.F32.BF16 R36, R52, R86, R36 ;  /* 0x000000563424723c */ /* 0x000fec0000041824 */
[C---:B----4-:R-:W-:Y:S06]  /*1e10*/  HMMA.16816.F32.BF16 R32, R80.reuse, R8, R32 ;  /* 0x000000085020723c */ /* 0x050fec0000041820 */
[----:B------:R-:W-:Y:S01]  /*1e20*/  HMMA.16816.F32.BF16 R28, R80, R10, R28 ;  /* 0x0000000a501c723c */ /* 0x000fe2000004181c */
[----:B------:R-:W1:Y:S05]  /*1e30*/  LDSM.16.M88.4 R8, [R205+0x10000] ;  /* 0x01000000cd08783b */ /* 0x000e6a0000000200 */
[----:B--2---:R-:W-:Y:S06]  /*1e40*/  HMMA.16816.F32.BF16 R16, R24, R20, R16 ;  /* 0x000000141810723c */ /* 0x004fec0000041810 */
[C---:B------:R-:W-:Y:S06]  /*1e50*/  HMMA.16816.F32.BF16 R68, R80.reuse, R76, R68 ;  /* 0x0000004c5044723c */ /* 0x040fec0000041844 */
[C---:B------:R-:W-:Y:S01]  /*1e60*/  HMMA.16816.F32.BF16 R64, R80.reuse, R78, R64 ;  /* 0x0000004e5040723c */ /* 0x040fe20000041840 */
[----:B------:R-:W-:Y:S05]  /*1e70*/  LDSM.16.M88.4 R76, [R204+0x8000] ;  /* 0x00800000cc4c783b */ /* 0x000fea0000000200 */
[C---:B------:R-:W-:Y:S06]  /*1e80*/  HMMA.16816.F32.BF16 R60, R80.reuse, R72, R60 ;  /* 0x00000048503c723c */ /* 0x040fec000004183c */
[----:B------:R-:W-:Y:S01]  /*1e90*/  HMMA.16816.F32.BF16 R56, R80, R74, R56 ;  /* 0x0000004a5038723c */ /* 0x000fe20000041838 */
[----:B------:R-:W-:Y:S05]  /*1ea0*/  LDSM.16.M88.4 R72, [R192+0x2800] ;  /* 0x00280000c048783b */ /* 0x000fea0000000200 */
[----:B------:R-:W-:Y:S01]  /*1eb0*/  HMMA.16816.F32.BF16 R36, R24, R22, R36 ;  /* 0x000000161824723c */ /* 0x000fe20000041824 */
[----:B------:R-:W-:Y:S05]  /*1ec0*/  LDSM.16.M88.4 R20, [R205+0x10800] ;  /* 0x01080000cd14783b */ /* 0x000fea0000000200 */
[----:B------:R-:W-:Y:S01]  /*1ed0*/  HMMA.16816.F32.BF16 R80, R52, R48, R32 ;  /* 0x000000303450723c */ /* 0x000fe20000041820 */
[----:B------:R-:W2:Y:S05]  /*1ee0*/  LDSM.16.M88.4 R32, [R203+0x4000] ;  /* 0x00400000cb20783b */ /* 0x000eaa0000000200 */
[----:B-1----:R-:W-:Y:S06]  /*1ef0*/  HMMA.16816.F32.BF16 R16, R12, R8, R16 ;  /* 0x000000080c10723c */ /* 0x002fec0000041810 */
[----:B------:R-:W-:Y:S01]  /*1f00*/  HMMA.16816.F32.BF16 R28, R52, R50, R28 ;  /* 0x00000032341c723c */ /* 0x000fe2000004181c */
[----:B------:R-:W1:Y:S05]  /*1f10*/  LDSM.16.M88.4 R48, [R192+0x3000] ;  /* 0x00300000c030783b */ /* 0x000e6a0000000200 */
[----:B------:R-:W-:Y:S01]  /*1f20*/  HMMA.16816.F32.BF16 R36, R12, R10, R36 ;  /* 0x0000000a0c24723c */ /* 0x000fe20000041824 */
[----:B------:R-:W-:Y:S05]  /*1f30*/  LDSM.16.M88.4 R8, [R203+0x4800] ;  /* 0x00480000cb08783b */ /* 0x000fea0000000200 */
[C---:B------:R-:W-:Y:S06]  /*1f40*/  HMMA.16816.F32.BF16 R68, R52.reuse, R44, R68 ;  /* 0x0000002c3444723c */ /* 0x040fec0000041844 */
[C---:B------:R-:W-:Y:S01]  /*1f50*/  HMMA.16816.F32.BF16 R64, R52.reuse, R46, R64 ;  /* 0x0000002e3440723c */ /* 0x040fe20000041840 */
[----:B------:R-:W-:Y:S05]  /*1f60*/  LDSM.16.M88.4 R44, [R202+0x8000] ;  /* 0x00800000ca2c783b */ /* 0x000fea0000000200 */
[C---:B------:R-:W-:Y:S06]  /*1f70*/  HMMA.16816.F32.BF16 R60, R52.reuse, R40, R60 ;  /* 0x00000028343c723c */ /* 0x040fec000004183c */
[----:B------:R-:W-:Y:S01]  /*1f80*/  HMMA.16816.F32.BF16 R56, R52, R42, R56 ;  /* 0x0000002a3438723c */ /* 0x000fe20000041838 */
[----:B------:R-:W3:Y:S04]  /*1f90*/  LDSM.16.M88.4 R40, [R199+0x10000] ;  /* 0x01000000c728783b */ /* 0x000ee80000000200 */
[----:B------:R-:W-:Y:S01]  /*1fa0*/  LDSM.16.M88.4 R52, [R201+0x8000] ;  /* 0x00800000c934783b */ /* 0x000fe20000000200 */
[----:B--2---:R-:W-:Y:S06]  /*1fb0*/  HMMA.16816.F32.BF16 R16, R76, R32, R16 ;  /* 0x000000204c10723c */ /* 0x004fec0000041810 */
[----:B------:R-:W-:Y:S06]  /*1fc0*/  HMMA.16816.F32.BF16 R80, R24, R72, R80 ;  /* 0x000000481850723c */ /* 0x000fec0000041850 */
[----:B------:R-:W-:Y:S01]  /*1fd0*/  HMMA.16816.F32.BF16 R36, R76, R34, R36 ;  /* 0x000000224c24723c */ /* 0x000fe20000041824 */
[----:B------:R-:W2:Y:S05]  /*1fe0*/  LDSM.16.M88.4 R32, [R205+0x11000] ;  /* 0x01100000cd20783b */ /* 0x000eaa0000000200 */
[C---:B------:R-:W-:Y:S01]  /*1ff0*/  HMMA.16816.F32.BF16 R72, R24.reuse, R74, R28 ;  /* 0x0000004a1848723c */ /* 0x040fe2000004181c */
[----:B------:R-:W4:Y:S05]  /*2000*/  LDSM.16.M88.4 R28, [R192+0x4000] ;  /* 0x00400000c01c783b */ /* 0x000f2a0000000200 */
[----:B-1----:R-:W-:Y:S01]  /*2010*/  HMMA.16816.F32.BF16 R84, R24, R48, R68 ;  /* 0x000000301854723c */ /* 0x002fe20000041844 */
[----:B------:R-:W-:Y:S05]  /*2020*/  LDSM.16.M88.4 R68, [R199+0x10800] ;  /* 0x01080000c744783b */ /* 0x000fea0000000200 */
[----:B------:R-:W-:Y:S06]  /*2030*/  HMMA.16816.F32.BF16 R80, R12, R20, R80 ;  /* 0x000000140c50723c */ /* 0x000fec0000041850 */
[C---:B---3--:R-:W-:Y:S06]  /*2040*/  HMMA.16816.F32.BF16 R16, R44.reuse, R40, R16 ;  /* 0x000000282c10723c */ /* 0x048fec0000041810 */
[----:B------:R-:W-:Y:S01]  /*2050*/  HMMA.16816.F32.BF16 R36, R44, R42, R36 ;  /* 0x0000002a2c24723c */ /* 0x000fe20000041824 */
[----:B------:R-:W1:Y:S05]  /*2060*/  LDSM.16.M88.4 R40, [R203+0x5000] ;  /* 0x00500000cb28783b */ /* 0x000e6a0000000200 */
[C---:B------:R-:W-:Y:S01]  /*2070*/  HMMA.16816.F32.BF16 R72, R12.reuse, R22, R72 ;  /* 0x000000160c48723c */ /* 0x040fe20000041848 */
[----:B------:R-:W3:Y:S05]  /*2080*/  LDSM.16.M88.4 R20, [R192+0x3800] ;  /* 0x00380000c014783b */ /* 0x000eea0000000200 */
[----:B--2---:R-:W-:Y:S06]  /*2090*/  HMMA.16816.F32.BF16 R84, R12, R32, R84 ;  /* 0x000000200c54723c */ /* 0x004fec0000041854 */
[----:B----4-:R-:W-:Y:S06]  /*20a0*/  HMMA.16816.F32.BF16 R16, R52, R28, R16 ;  /* 0x0000001c3410723c */ /* 0x010fec0000041810 */
[----:B------:R-:W-:Y:S01]  /*20b0*/  HMMA.16816.F32.BF16 R64, R24, R50, R64 ;  /* 0x000000321840723c */ /* 0x000fe20000041840 */
[----:B------:R-:W-:Y:S05]  /*20c0*/  LDSM.16.M88.4 R48, [R192+0x4800] ;  /* 0x00480000c030783b */ /* 0x000fea0000000200 */
[C---:B------:R-:W-:Y:S06]  /*20d0*/  HMMA.16816.F32.BF16 R80, R76.reuse, R8, R80 ;  /* 0x000000084c50723c */ /* 0x040fec0000041850 */
[C---:B------:R-:W-:Y:S01]  /*20e0*/  HMMA.16816.F32.BF16 R72, R76.reuse, R10, R72 ;  /* 0x0000000a4c48723c */ /* 0x040fe20000041848 */
[----:B------:R-:W2:Y:S05]  /*20f0*/  LDSM.16.M88.4 R8, [R199+0x11000] ;  /* 0x01100000c708783b */ /* 0x000eaa0000000200 */
[----:B-1----:R-:W-:Y:S01]  /*2100*/  HMMA.16816.F32.BF16 R84, R76, R40, R84 ;  /* 0x000000284c54723c */ /* 0x002fe20000041854 */
[----:B------:R-:W-:Y:S01]  /*2110*/  FMUL.FTZ R0, R16, UR5 ;  /* 0x0000000510007c20 */ /* 0x000fe20008410000 */
[----:B------:R-:W-:Y:S01]  /*2120*/  FMUL.FTZ R32, R17, UR5 ;  /* 0x0000000511207c20 */ /* 0x000fe20008410000 */
[----:B------:R-:W-:-:S03]  /*2130*/  FMUL.FTZ R33, R18, UR5 ;  /* 0x0000000512217c20 */ /* 0x000fc60008410000 */
[----:B---3--:R-:W-:Y:S01]  /*2140*/  HMMA.16816.F32.BF16 R60, R24, R20, R60 ;  /* 0x00000014183c723c */ /* 0x008fe2000004183c */
[----:B------:R-:W-:Y:S01]  /*2150*/  FMUL.FTZ R40, R19, UR5 ;  /* 0x0000000513287c20 */ /* 0x000fe20008410000 */
[----:B------:R-:W-:Y:S01]  /*2160*/  MUFU.TANH R32, R32 ;  /* 0x0000002000207308 */ /* 0x000fe20000002400 */
[----:B------:R-:W1:Y:S03]  /*2170*/  LDSM.16.M88.4 R16, [R205+0x11800] ;  /* 0x01180000cd10783b */ /* 0x000e660000000200 */
[----:B------:R-:W-:Y:S04]  /*2180*/  HMMA.16816.F32.BF16 R64, R12, R34, R64 ;  /* 0x000000220c40723c */ /* 0x000fe80000041840 */
[----:B------:R-:W-:Y:S02]  /*2190*/  MUFU.TANH R40, R40 ;  /* 0x0000002800287308 */ /* 0x000fe40000002400 */
[----:B------:R-:W-:Y:S01]  /*21a0*/  HMMA.16816.F32.BF16 R56, R24, R22, R56 ;  /* 0x000000161838723c */ /* 0x000fe20000041838 */
[----:B------:R-:W3:Y:S05]  /*21b0*/  LDSM.16.M88.4 R20, [R203+0x5800] ;  /* 0x00580000cb14783b */ /* 0x000eea0000000200 */
[C---:B------:R-:W-:Y:S01]  /*21c0*/  HMMA.16816.F32.BF16 R80, R44.reuse, R68, R80 ;  /* 0x000000442c50723c */ /* 0x040fe20000041850 */
[----:B------:R-:W-:Y:S05]  /*21d0*/  MUFU.TANH R0, R0 ;  /* 0x0000000000007308 */ /* 0x000fea0000002400 */
[----:B------:R-:W-:Y:S03]  /*21e0*/  HMMA.16816.F32.BF16 R72, R44, R70, R72 ;  /* 0x000000462c48723c */ /* 0x000fe60000041848 */
[----:B------:R-:W4:Y:S03]  /*21f0*/  MUFU.TANH R33, R33 ;  /* 0x0000002100217308 */ /* 0x000f260000002400 */
[----:B------:R-:W-:Y:S06]  /*2200*/  HMMA.16816.F32.BF16 R64, R76, R42, R64 ;  /* 0x0000002a4c40723c */ /* 0x000fec0000041840 */
[----:B--2---:R-:W-:Y:S06]  /*2210*/  HMMA.16816.F32.BF16 R84, R44, R8, R84 ;  /* 0x000000082c54723c */ /* 0x004fec0000041854 */
[----:B------:R-:W-:Y:S01]  /*2220*/  HMMA.16816.F32.BF16 R36, R52, R30, R36 ;  /* 0x0000001e3424723c */ /* 0x000fe20000041824 */
[----:B------:R-:W-:Y:S01]  /*2230*/  LDSM.16.M88.4 R28, [R192+0x5000] ;  /* 0x00500000c01c783b */ /* 0x000fe20000000200 */
[----:B----4-:R-:W-:-:S04]  /*2240*/  FSEL R33, R33, -INF , !P3 ;  /* 0xff80000021217808 */ /* 0x010fc80005800000 */
[C---:B-1----:R-:W-:Y:S06]  /*2250*/  HMMA.16816.F32.BF16 R60, R12.reuse, R16, R60 ;  /* 0x000000100c3c723c */ /* 0x042fec000004183c */
[----:B------:R-:W-:Y:S01]  /*2260*/  HMMA.16816.F32.BF16 R56, R12, R18, R56 ;  /* 0x000000120c38723c */ /* 0x000fe20000041838 */
[----:B------:R-:W1:Y:S05]  /*2270*/  LDSM.16.M88.4 R12, [R199+0x11800] ;  /* 0x01180000c70c783b */ /* 0x000e6a0000000200 */
[----:B------:R-:W-:Y:S01]  /*2280*/  HMMA.16816.F32.BF16 R64, R44, R10, R64 ;  /* 0x0000000a2c40723c */ /* 0x000fe20000041840 */
[----:B------:R-:W2:Y:S01]  /*2290*/  LDSM.16.M88.4 R8, [R192+0x5800] ;  /* 0x00580000c008783b */ /* 0x000ea20000000200 */
[----:B------:R-:W-:-:S04]  /*22a0*/  DEPBAR.LE SB0, 0x0 ;  /* 0x000080000000791a */ /* 0x000fc80000000000 */
[----:B------:R-:W-:Y:S01]  /*22b0*/  HMMA.16816.F32.BF16 R80, R52, R48, R80 ;  /* 0x000000303450723c */ /* 0x000fe20000041850 */
[----:B------:R-:W-:Y:S01]  /*22c0*/  FMUL.FTZ R36, R36, UR5 ;  /* 0x0000000524247c20 */ /* 0x000fe20008410000 */
[----:B------:R-:W-:Y:S01]  /*22d0*/  FMUL.FTZ R24, R38, UR5 ;  /* 0x0000000526187c20 */ /* 0x000fe20008410000 */
[----:B------:R-:W-:Y:S01]  /*22e0*/  FMUL.FTZ R34, R37, UR5 ;  /* 0x0000000525227c20 */ /* 0x000fe20008410000 */
[----:B------:R-:W-:Y:S02]  /*22f0*/  FMUL.FTZ R25, R39, UR5 ;  /* 0x0000000527197c20 */ /* 0x000fe40008410000 */
[C---:B---3--:R-:W-:Y:S01]  /*2300*/  HMMA.16816.F32.BF16 R60, R76.reuse, R20, R60 ;  /* 0x000000144c3c723c */ /* 0x048fe2000004183c */
[----:B------:R-:W-:Y:S05]  /*2310*/  MUFU.TANH R36, R36 ;  /* 0x0000002400247308 */ /* 0x000fea0000002400 */
[----:B------:R-:W-:Y:S01]  /*2320*/  HMMA.16816.F32.BF16 R56, R76, R22, R56 ;  /* 0x000000164c38723c */ /* 0x000fe20000041838 */
[----:B------:R-:W-:-:S02]  /*2330*/  VIADD R21, R91, 0x1 ;  /* 0x000000015b157836 */ /* 0x000fc40000000000 */
[----:B------:R-:W-:Y:S03]  /*2340*/  MUFU.TANH R24, R24 ;  /* 0x0000001800187308 */ /* 0x000fe60000002400 */
[----:B------:R-:W-:Y:S01]  /*2350*/  HMMA.16816.F32.BF16 R72, R52, R50, R72 ;  /* 0x000000323448723c */ /* 0x000fe20000041848 */
[----:B------:R-:W-:Y:S01]  /*2360*/  VIADD R23, R91, 0x9 ;  /* 0x000000095b177836 */ /* 0x000fe20000000000 */
[-C--:B------:R-:W-:Y:S01]  /*2370*/  ISETP.GE.AND P0, PT, R21, R90.reuse, PT ;  /* 0x0000005a1500720c */ /* 0x080fe20003f06270 */
[----:B------:R-:W-:Y:S02]  /*2380*/  VIADD R21, R91, 0x11 ;  /* 0x000000115b157836 */ /* 0x000fe40000000000 */
[----:B------:R-:W3:Y:S01]  /*2390*/  MUFU.TANH R34, R34 ;  /* 0x0000002200227308 */ /* 0x000ee20000002400 */
[----:B------:R-:W-:Y:S01]  /*23a0*/  ISETP.GE.AND P1, PT, R23, R90, PT ;  /* 0x0000005a1700720c */ /* 0x000fe20003f26270 */
[----:B------:R-:W-:-:S02]  /*23b0*/  VIADD R23, R91, 0x10 ;  /* 0x000000105b177836 */ /* 0x000fc40000000000 */
[----:B------:R-:W-:Y:S01]  /*23c0*/  FMUL.FTZ R26, R80, UR5 ;  /* 0x00000005501a7c20 */ /* 0x000fe20008410000 */
[----:B------:R-:W-:Y:S01]  /*23d0*/  FMUL.FTZ R16, R82, UR5 ;  /* 0x0000000552107c20 */ /* 0x000fe20008410000 */
[----:B------:R-:W-:Y:S01]  /*23e0*/  FMUL.FTZ R27, R81, UR5 ;  /* 0x00000005511b7c20 */ /* 0x000fe20008410000 */
[----:B------:R-:W-:Y:S01]  /*23f0*/  FSEL R32, R32, -INF , !P0 ;  /* 0xff80000020207808 */ /* 0x000fe20004000000 */
[----:B-1----:R-:W-:Y:S01]  /*2400*/  HMMA.16816.F32.BF16 R60, R44, R12, R60 ;  /* 0x0000000c2c3c723c */ /* 0x002fe2000004183c */
[----:B------:R-:W1:Y:S01]  /*2410*/  MUFU.TANH R25, R25 ;  /* 0x0000001900197308 */ /* 0x000e620000002400 */
[-C--:B------:R-:W-:Y:S01]  /*2420*/  ISETP.GE.AND P6, PT, R23, R90.reuse, PT ;  /* 0x0000005a1700720c */ /* 0x080fe20003fc6270 */
[----:B------:R-:W-:Y:S01]  /*2430*/  FMUL.FTZ R18, R83, UR5 ;  /* 0x0000000553127c20 */ /* 0x000fe20008410000 */
[----:B------:R-:W-:Y:S02]  /*2440*/  FSEL R23, R40, -INF , !P0 ;  /* 0xff80000028177808 */ /* 0x000fe40004000000 */
[----:B------:R-:W-:Y:S01]  /*2450*/  HMMA.16816.F32.BF16 R84, R52, R28, R84 ;  /* 0x0000001c3454723c */ /* 0x000fe20000041854 */
[----:B------:R-:W-:Y:S01]  /*2460*/  VIADD R13, R91, 0x8 ;  /* 0x000000085b0d7836 */ /* 0x000fe20000000000 */
[----:B------:R-:W-:Y:S01]  /*2470*/  ISETP.GE.AND P5, PT, R21, R90, PT ;  /* 0x0000005a1500720c */ /* 0x000fe20003fa6270 */
[----:B------:R-:W4:Y:S01]  /*2480*/  MUFU.TANH R26, R26 ;  /* 0x0000001a001a7308 */ /* 0x000f220000002400 */
[----:B---3--:R-:W-:-:S02]  /*2490*/  FSEL R34, R34, -INF , !P1 ;  /* 0xff80000022227808 */ /* 0x008fc40004800000 */
[----:B------:R-:W-:Y:S01]  /*24a0*/  HMMA.16816.F32.BF16 R56, R44, R14, R56 ;  /* 0x0000000e2c38723c */ /* 0x000fe20000041838 */
[----:B------:R-:W-:Y:S01]  /*24b0*/  ISETP.GE.AND P2, PT, R13, R90, PT ;  /* 0x0000005a0d00720c */ /* 0x000fe20003f46270 */
[----:B------:R-:W-:Y:S01]  /*24c0*/  FMUL.FTZ R17, R72, UR5 ;  /* 0x0000000548117c20 */ /* 0x000fe20008410000 */
[----:B------:R-:W-:Y:S01]  /*24d0*/  FMUL.FTZ R28, R74, UR5 ;  /* 0x000000054a1c7c20 */ /* 0x000fe20008410000 */
[----:B------:R-:W-:Y:S01]  /*24e0*/  FMUL.FTZ R19, R73, UR5 ;  /* 0x0000000549137c20 */ /* 0x000fe20008410000 */
[----:B------:R-:W3:Y:S01]  /*24f0*/  MUFU.TANH R16, R16 ;  /* 0x0000001000107308 */ /* 0x000ee20000002400 */
[----:B------:R-:W-:Y:S01]  /*2500*/  FSEL R21, R24, -INF , !P2 ;  /* 0xff80000018157808 */ /* 0x000fe20005000000 */
[----:B------:R-:W-:Y:S01]  /*2510*/  FMUL.FTZ R20, R75, UR5 ;  /* 0x000000054b147c20 */ /* 0x000fe20008410000 */
[----:B------:R-:W-:Y:S01]  /*2520*/  FSEL R36, R36, -INF , !P2 ;  /* 0xff80000024247808 */ /* 0x000fe20005000000 */
[----:B------:R-:W-:Y:S01]  /*2530*/  HMMA.16816.F32.BF16 R64, R52, R30, R64 ;  /* 0x0000001e3440723c */ /* 0x000fe20000041840 */
[----:B------:R-:W-:Y:S01]  /*2540*/  VIADD R13, R91, 0x18 ;  /* 0x000000185b0d7836 */ /* 0x000fe20000000000 */
[----:B-1----:R-:W-:-:S02]  /*2550*/  FSEL R25, R25, -INF , !P1 ;  /* 0xff80000019197808 */ /* 0x002fc40004800000 */
[----:B------:R-:W1:Y:S01]  /*2560*/  MUFU.TANH R27, R27 ;  /* 0x0000001b001b7308 */ /* 0x000e620000002400 */
[----:B------:R-:W-:Y:S01]  /*2570*/  FSEL R14, R0, -INF , !P3 ;  /* 0xff800000000e7808 */ /* 0x000fe20005800000 */
[C---:B--2---:R-:W-:Y:S01]  /*2580*/  HMMA.16816.F32.BF16 R60, R52.reuse, R8, R60 ;  /* 0x00000008343c723c */ /* 0x044fe2000004183c */
[-C--:B------:R-:W-:Y:S01]  /*2590*/  ISETP.GE.AND P4, PT, R13, R90.reuse, PT ;  /* 0x0000005a0d00720c */ /* 0x080fe20003f86270 */
[----:B------:R-:W-:Y:S01]  /*25a0*/  VIADD R13, R91, 0x19 ;  /* 0x000000195b0d7836 */ /* 0x000fe20000000000 */
[----:B----4-:R-:W-:Y:S01]  /*25b0*/  FSEL R12, R26, -INF , !P6 ;  /* 0xff8000001a0c7808 */ /* 0x010fe20007000000 */
[----:B------:R-:W-:Y:S01]  /*25c0*/  FMUL.FTZ R84, R84, UR5 ;  /* 0x0000000554547c20 */ /* 0x000fe20008410000 */
[----:B------:R-:W-:Y:S01]  /*25d0*/  FMUL.FTZ R85, R85, UR5 ;  /* 0x0000000555557c20 */ /* 0x000fe20008410000 */
[----:B------:R-:W2:Y:S01]  /*25e0*/  MUFU.TANH R18, R18 ;  /* 0x0000001200127308 */ /* 0x000ea20000002400 */
[----:B------:R-:W-:Y:S01]  /*25f0*/  VIADD R9, R91, 0x20 ;  /* 0x000000205b097836 */ /* 0x000fe20000000000 */
[----:B---3--:R-:W-:Y:S01]  /*2600*/  FSEL R15, R16, -INF , !P6 ;  /* 0xff800000100f7808 */ /* 0x008fe20007000000 */
[----:B------:R-:W-:Y:S01]  /*2610*/  HMMA.16816.F32.BF16 R56, R52, R10, R56 ;  /* 0x0000000a3438723c */ /* 0x000fe20000041838 */
[-C--:B------:R-:W-:Y:S01]  /*2620*/  ISETP.GE.AND P3, PT, R13, R90.reuse, PT ;  /* 0x0000005a0d00720c */ /* 0x080fe20003f66270 */
[----:B------:R-:W-:Y:S01]  /*2630*/  FMUL.FTZ R86, R86, UR5 ;  /* 0x0000000556567c20 */ /* 0x000fe20008410000 */
[----:B------:R-:W-:Y:S01]  /*2640*/  ISETP.GE.AND P0, PT, R9, R90, PT ;  /* 0x0000005a0900720c */ /* 0x000fe20003f06270 */
[----:B------:R-:W-:Y:S01]  /*2650*/  VIADD R9, R91, 0x21 ;  /* 0x000000215b097836 */ /* 0x000fe20000000000 */
[----:B------:R-:W3:Y:S01]  /*2660*/  MUFU.TANH R17, R17 ;  /* 0x0000001100117308 */ /* 0x000ee20000002400 */
[----:B-1----:R-:W-:Y:S01]  /*2670*/  FSEL R8, R27, -INF , !P5 ;  /* 0xff8000001b087808 */ /* 0x002fe20006800000 */
[----:B------:R-:W-:Y:S01]  /*2680*/  FMUL.FTZ R87, R87, UR5 ;  /* 0x0000000557577c20 */ /* 0x000fe20008410000 */
[----:B------:R-:W-:Y:S01]  /*2690*/  FMNMX.FTZ R27, R14, R32, !PT ;  /* 0x000000200e1b7209 */ /* 0x000fe20007810000 */
[----:B------:R-:W-:Y:S01]  /*26a0*/  FMUL.FTZ R64, R64, UR5 ;  /* 0x0000000540407c20 */ /* 0x000fe20008410000 */
[-C--:B------:R-:W-:Y:S01]  /*26b0*/  ISETP.GE.AND P2, PT, R9, R90.reuse, PT ;  /* 0x0000005a0900720c */ /* 0x080fe20003f46270 */
[----:B------:R-:W-:Y:S01]  /*26c0*/  VIADD R9, R91, 0x28 ;  /* 0x000000285b097836 */ /* 0x000fe20000000000 */
[----:B------:R-:W-:Y:S01]  /*26d0*/  FMNMX.FTZ R27, R36, R27, !PT ;  /* 0x0000001b241b7209 */ /* 0x000fe20007810000 */
[----:B------:R-:W1:Y:S01]  /*26e0*/  MUFU.TANH R28, R28 ;  /* 0x0000001c001c7308 */ /* 0x000e620000002400 */
[----:B--2---:R-:W-:Y:S01]  /*26f0*/  FSEL R13, R18, -INF , !P5 ;  /* 0xff800000120d7808 */ /* 0x004fe20006800000 */
[----:B------:R-:W-:Y:S01]  /*2700*/  FMUL.FTZ R65, R65, UR5 ;  /* 0x0000000541417c20 */ /* 0x000fe20008410000 */
[-C--:B------:R-:W-:Y:S01]  /*2710*/  ISETP.GE.AND P1, PT, R9, R90.reuse, PT ;  /* 0x0000005a0900720c */ /* 0x080fe20003f26270 */
[----:B------:R-:W-:Y:S01]  /*2720*/  VIADD R9, R91, 0x29 ;  /* 0x000000295b097836 */ /* 0x000fe20000000000 */
[----:B------:R-:W-:Y:S01]  /*2730*/  FMNMX.FTZ R27, R34, R27, !PT ;  /* 0x0000001b221b7209 */ /* 0x000fe20007810000 */
[----:B------:R-:W-:Y:S01]  /*2740*/  FMUL.FTZ R60, R60, UR5 ;  /* 0x000000053c3c7c20 */ /* 0x000fe20008410000 */
[----:B------:R-:W-:Y:S01]  /*2750*/  FMUL.FTZ R61, R61, UR5 ;  /* 0x000000053d3d7c20 */ /* 0x000fe20008410000 */
[----:B------:R-:W2:Y:S01]  /*2760*/  MUFU.TANH R19, R19 ;  /* 0x0000001300137308 */ /* 0x000ea20000002400 */
[-C--:B------:R-:W-:Y:S01]  /*2770*/  ISETP.GE.AND P6, PT, R9, R90.reuse, PT ;  /* 0x0000005a0900720c */ /* 0x080fe20003fc6270 */
[----:B------:R-:W-:Y:S01]  /*2780*/  VIADD R9, R91, 0x30 ;  /* 0x000000305b097836 */ /* 0x000fe20000000000 */
[----:B---3--:R-:W-:Y:S01]  /*2790*/  FSEL R10, R17, -INF , !P4 ;  /* 0xff800000110a7808 */ /* 0x008fe20006000000 */
[----:B------:R-:W-:Y:S01]  /*27a0*/  VIADD R17, R91, 0x38 ;  /* 0x000000385b117836 */ /* 0x000fe20000000000 */
[----:B------:R-:W-:Y:S01]  /*27b0*/  FMNMX.FTZ R16, R33, R23, !PT ;  /* 0x0000001721107209 */ /* 0x000fe20007810000 */
[----:B------:R-:W-:Y:S01]  /*27c0*/  FMUL.FTZ R56, R56, UR5 ;  /* 0x0000000538387c20 */ /* 0x000fe20008410000 */
[----:B------:R-:W-:Y:S01]  /*27d0*/  ISETP.GE.AND P5, PT, R9, R90, PT ;  /* 0x0000005a0900720c */ /* 0x000fe20003fa6270 */
[----:B------:R-:W3:Y:S01]  /*27e0*/  MUFU.TANH R20, R20 ;  /* 0x0000001400147308 */ /* 0x000ee20000002400 */
[----:B------:R-:W-:Y:S01]  /*27f0*/  VIADD R9, R91, 0x31 ;  /* 0x000000315b097836 */ /* 0x000fe20000000000 */
[----:B-1----:R-:W-:Y:S01]  /*2800*/  FSEL R11, R28, -INF , !P4 ;  /* 0xff8000001c0b7808 */ /* 0x002fe20006000000 */
[----:B------:R-:W-:Y:S01]  /*2810*/  FMUL.FTZ R57, R57, UR5 ;  /* 0x0000000539397c20 */ /* 0x000fe20008410000 */
[----:B------:R-:W-:Y:S01]  /*2820*/  FMNMX.FTZ R16, R21, R16, !PT ;  /* 0x0000001015107209 */ /* 0x000fe20007810000 */
[----:B------:R-:W-:Y:S01]  /*2830*/  FMUL.FTZ R66, R66, UR5 ;  /* 0x0000000542427c20 */ /* 0x000fe20008410000 */
[----:B------:R-:W-:Y:S01]  /*2840*/  ISETP.GE.AND P4, PT, R9, R90, PT ;  /* 0x0000005a0900720c */ /* 0x000fe20003f86270 */
[----:B------:R-:W-:Y:S01]  /*2850*/  FMUL.FTZ R67, R67, UR5 ;  /* 0x0000000543437c20 */ /* 0x000fe20008410000 */
[----:B------:R-:W1:Y:S01]  /*2860*/  MUFU.TANH R158, R84 ;  /* 0x00000054009e7308 */ /* 0x000e620000002400 */
[----:B--2---:R-:W-:Y:S01]  /*2870*/  FSEL R0, R19, -INF , !P3 ;  /* 0xff80000013007808 */ /* 0x004fe20005800000 */
[----:B------:R-:W-:Y:S01]  /*2880*/  FMUL.FTZ R62, R62, UR5 ;  /* 0x000000053e3e7c20 */ /* 0x000fe20008410000 */
[----:B------:R-:W-:Y:S01]  /*2890*/  FMNMX.FTZ R16, R25, R16, !PT ;  /* 0x0000001019107209 */ /* 0x000fe20007810000 */
[----:B------:R-:W-:Y:S01]  /*28a0*/  FMUL.FTZ R63, R63, UR5 ;  /* 0x000000053f3f7c20 */ /* 0x000fe20008410000 */
[----:B------:R-:W-:Y:S01]  /*28b0*/  FMUL.FTZ R58, R58, UR5 ;  /* 0x000000053a3a7c20 */ /* 0x000fe20008410000 */
[----:B------:R-:W-:Y:S01]  /*28c0*/  VIADD R91, R91, 0x39 ;  /* 0x000000395b5b7836 */ /* 0x000fe20000000000 */
[----:B------:R-:W-:Y:S01]  /*28d0*/  FMNMX.FTZ R16, R15, R16, !PT ;  /* 0x000000100f107209 */ /* 0x000fe20007810000 */
[----:B------:R-:W2:Y:S01]  /*28e0*/  MUFU.TANH R160, R85 ;  /* 0x0000005500a07308 */ /* 0x000ea20000002400 */
[----:B---3--:R-:W-:Y:S01]  /*28f0*/  FSEL R9, R20, -INF , !P3 ;  /* 0xff80000014097808 */ /* 0x008fe20005800000 */
[----:B------:R-:W-:Y:S01]  /*2900*/  FMUL.FTZ R59, R59, UR5 ;  /* 0x000000053b3b7c20 */ /* 0x000fe20008410000 */
[----:B------:R-:W-:-:S02]  /*2910*/  ISETP.GE.AND P3, PT, R17, R90, PT ;  /* 0x0000005a1100720c */ /* 0x000fc40003f66270 */
[----:B------:R-:W-:Y:S02]  /*2920*/  FMNMX.FTZ R17, R12, R27, !PT ;  /* 0x0000001b0c117209 */ /* 0x000fe40007810000 */
[----:B------:R-:W-:Y:S01]  /*2930*/  FMNMX.FTZ R16, R13, R16, !PT ;  /* 0x000000100d107209 */ /* 0x000fe20007810000 */
[----:B------:R-:W3:Y:S01]  /*2940*/  MUFU.TANH R142, R64 ;  /* 0x00000040008e7308 */ /* 0x000ee20000002400 */
[----:B------:R-:W-:Y:S02]  /*2950*/  FMNMX.FTZ R17, R8, R17, !PT ;  /* 0x0000001108117209 */ /* 0x000fe40007810000 */
[----:B-1----:R-:W-:Y:S02]  /*2960*/  FSEL R158, R158, -INF , !P0 ;  /* 0xff8000009e9e7808 */ /* 0x002fe40004000000 */
[----:B------:R-:W-:Y:S02]  /*2970*/  FMNMX.FTZ R17, R10, R17, !PT ;  /* 0x000000110a117209 */ /* 0x000fe40007810000 */
[----:B------:R-:W-:Y:S01]  /*2980*/  FMNMX.FTZ R16, R11, R16, !PT ;  /* 0x000000100b107209 */ /* 0x000fe20007810000 */
[----:B------:R-:W1:Y:S01]  /*2990*/  MUFU.TANH R140, R65 ;  /* 0x00000041008c7308 */ /* 0x000e620000002400 */
[----:B------:R-:W-:-:S02]  /*29a0*/  FMNMX.FTZ R17, R0, R17, !PT ;  /* 0x0000001100117209 */ /* 0x000fc40007810000 */
[----:B--2---:R-:W-:Y:S02]  /*29b0*/  FSEL R160, R160, -INF , !P2 ;  /* 0xff800000a0a07808 */ /* 0x004fe40005000000 */
[----:B------:R-:W-:Y:S02]  /*29c0*/  FMNMX.FTZ R17, R158, R17, !PT ;  /* 0x000000119e117209 */ /* 0x000fe40007810000 */
[----:B------:R-:W-:Y:S01]  /*29d0*/  FMNMX.FTZ R16, R9, R16, !PT ;  /* 0x0000001009107209 */ /* 0x000fe20007810000 */
[----:B------:R-:W2:Y:S01]  /*29e0*/  MUFU.TANH R179, R86 ;  /* 0x0000005600b37308 */ /* 0x000ea20000002400 */
[----:B---3--:R-:W-:Y:S02]  /*29f0*/  FSEL R142, R142, -INF , !P1 ;  /* 0xff8000008e8e7808 */ /* 0x008fe40004800000 */
[----:B------:R-:W-:-:S04]  /*2a00*/  FMNMX.FTZ R17, R160, R17, !PT ;  /* 0x00000011a0117209 */ /* 0x000fc80007810000 */
[----:B------:R-:W-:Y:S01]  /*2a10*/  FMNMX.FTZ R17, R142, R17, !PT ;  /* 0x000000118e117209 */ /* 0x000fe20007810000 */
[----:B------:R-:W3:Y:S01]  /*2a20*/  MUFU.TANH R174, R60 ;  /* 0x0000003c00ae7308 */ /* 0x000ee20000002400 */
[----:B-1----:R-:W-:-:S04]  /*2a30*/  FSEL R140, R140, -INF , !P6 ;  /* 0xff8000008c8c7808 */ /* 0x002fc80007000000 */
[----:B------:R-:W-:-:S03]  /*2a40*/  FMNMX.FTZ R17, R140, R17, !PT ;  /* 0x000000118c117209 */ /* 0x000fc60007810000 */
[----:B------:R-:W1:Y:S01]  /*2a50*/  MUFU.TANH R172, R61 ;  /* 0x0000003d00ac7308 */ /* 0x000e620000002400 */
[----:B--2---:R-:W-:Y:S02]  /*2a60*/  FSEL R179, R179, -INF , !P0 ;  /* 0xff800000b3b37808 */ /* 0x004fe40004000000 */
[----:B------:R-:W-:Y:S02]  /*2a70*/  ISETP.GE.AND P0, PT, R90, 0x41, PT ;  /* 0x000000415a00780c */ /* 0x000fe40003f06270 */
[----:B------:R-:W-:-:S03]  /*2a80*/  FMNMX.FTZ R16, R179, R16, !PT ;  /* 0x00000010b3107209 */ /* 0x000fc60007810000 */
[----:B------:R-:W2:Y:S01]  /*2a90*/  MUFU.TANH R163, R87 ;  /* 0x0000005700a37308 */ /* 0x000ea20000002400 */
[----:B---3--:R-:W-:-:S04]  /*2aa0*/  FSEL R174, R174, -INF , !P5 ;  /* 0xff800000aeae7808 */ /* 0x008fc80006800000 */
[----:B------:R-:W-:-:S03]  /*2ab0*/  FMNMX.FTZ R17, R174, R17, !PT ;  /* 0x00000011ae117209 */ /* 0x000fc60007810000 */
[----:B------:R-:W3:Y:S01]  /*2ac0*/  MUFU.TANH R170, R56 ;  /* 0x0000003800aa7308 */ /* 0x000ee20000002400 */
[----:B-1----:R-:W-:-:S04]  /*2ad0*/  FSEL R172, R172, -INF , !P4 ;  /* 0xff800000acac7808 */ /* 0x002fc80006000000 */
[----:B------:R-:W-:-:S03]  /*2ae0*/  FMNMX.FTZ R17, R172, R17, !PT ;  /* 0x00000011ac117209 */ /* 0x000fc60007810000 */
[----:B------:R-:W1:Y:S01]  /*2af0*/  MUFU.TANH R168, R57 ;  /* 0x0000003900a87308 */ /* 0x000e620000002400 */
[----:B--2---:R-:W-:Y:S02]  /*2b00*/  FSEL R163, R163, -INF , !P2 ;  /* 0xff800000a3a37808 */ /* 0x004fe40005000000 */
[----:B------:R-:W-:Y:S02]  /*2b10*/  ISETP.GE.AND P2, PT, R91, R90, PT ;  /* 0x0000005a5b00720c */ /* 0x000fe40003f46270 */
[----:B------:R-:W-:-:S03]  /*2b20*/  FMNMX.FTZ R18, R163, R16, !PT ;  /* 0x00000010a3127209 */ /* 0x000fc60007810000 */
[----:B------:R-:W2:Y:S01]  /*2b30*/  MUFU.TANH R177, R66 ;  /* 0x0000004200b17308 */ /* 0x000ea20000002400 */
[----:B---3--:R-:W-:-:S04]  /*2b40*/  FSEL R170, R170, -INF , !P3 ;  /* 0xff800000aaaa7808 */ /* 0x008fc80005800000 */
[----:B------:R-:W-:-:S03]  /*2b50*/  FMNMX.FTZ R17, R170, R17, !PT ;  /* 0x00000011aa117209 */ /* 0x000fc60007810000 */
[----:B------:R3:W4:Y:S01]  /*2b60*/  MUFU.TANH R169, R67 ;  /* 0x0000004300a97308 */ /* 0x0007220000002400 */
[----:B-1----:R-:W-:-:S04]  /*2b70*/  FSEL R168, R168, -INF , !P2 ;  /* 0xff800000a8a87808 */ /* 0x002fc80005000000 */
[----:B------:R-:W-:-:S03]  /*2b80*/  FMNMX.FTZ R16, R168, R17, !PT ;  /* 0x00000011a8107209 */ /* 0x000fc60007810000 */
[----:B------:R3:W1:Y:S01]  /*2b90*/  MUFU.TANH R173, R62 ;  /* 0x0000003e00ad7308 */ /* 0x0006620000002400 */
[----:B--2---:R-:W-:-:S07]  /*2ba0*/  FSEL R177, R177, -INF , !P1 ;  /* 0xff800000b1b17808 */ /* 0x004fce0004800000 */
[----:B------:R3:W2:Y:S08]  /*2bb0*/  MUFU.TANH R171, R63 ;  /* 0x0000003f00ab7308 */ /* 0x0006b00000002400 */
[----:B------:R3:W1:Y:S01]  /*2bc0*/  MUFU.TANH R167, R58 ;  /* 0x0000003a00a77308 */ /* 0x0006620000002400 */
[----:B------:R-:W-:Y:S06]  /*2bd0*/  BAR.SYNC.DEFER_BLOCKING 0x0 ;  /* 0x0000000000007b1d */ /* 0x000fec0000010000 */
[----:B----4-:R-:W-:Y:S05]  /*2be0*/  @!P0 BRA `(.L_x_40) ;  /* 0x0000000000548947 */ /* 0x010fea0003800000 */
[----:B------:R-:W-:Y:S01]  /*2bf0*/  LEA.HI.SX32 R27, R2, 0xfffffffe, 0x1a ;  /* 0xfffffffe021b7811 */ /* 0x000fe200078fd2ff */
[----:B------:R-:W-:-:S03]  /*2c00*/  ULDC.64 UR6, c[0x0][0x218] ;  /* 0x0000860000067ab9 */ /* 0x000fc60000000a00 */
[----:B------:R-:W-:Y:S01]  /*2c10*/  SHF.R.S32.HI R19, RZ, 0x1f, R27 ;  /* 0x0000001fff137819 */ /* 0x000fe2000001141b */
[----:B------:R-:W-:Y:S02]  /*2c20*/  IMAD R17, R209, R27, RZ ;  /* 0x0000001bd1117224 */ /* 0x000fe400078e02ff */
[----:B------:R-:W-:-:S04]  /*2c30*/  IMAD.WIDE.U32 R26, R27, R210, R220 ;  /* 0x000000d21b1a7225 */ /* 0x000fc800078e00dc */
[----:B------:R-:W-:Y:S01]  /*2c40*/  IMAD R17, R19, R210, R17 ;  /* 0x000000d213117224 */ /* 0x000fe200078e0211 */
[----:B------:R-:W-:-:S03]  /*2c50*/  LEA R28, P1, R26, UR6, 0x1 ;  /* 0x000000061a1c7c11 */ /* 0x000fc6000f8208ff */
[----:B------:R-:W-:-:S05]  /*2c60*/  IMAD.IADD R17, R27, 0x1, R17 ;  /* 0x000000011b117824 */ /* 0x000fca00078e0211 */
[----:B------:R-:W-:Y:S02]  /*2c70*/  LEA.HI.X R29, R26, UR7, R17, 0x1, P1 ;  /* 0x000000071a1d7c11 */ /* 0x000fe400088f0c11 */
[----:B------:R-:W-:-:S03]  /*2c80*/  LEA R26, P1, R6, R28, 0x1 ;  /* 0x0000001c061a7211 */ /* 0x000fc600078208ff */
[----:B------:R-:W-:Y:S01]  /*2c90*/  @!PT LDS RZ, [RZ] ;  /* 0x00000000fffff984 */ /* 0x000fe20000000800 */
[----:B------:R-:W-:Y:S01]  /*2ca0*/  @!PT LDS RZ, [RZ] ;  /* 0x00000000fffff984 */ /* 0x000fe20000000800 */
[----:B------:R-:W-:Y:S01]  /*2cb0*/  @!PT LDS RZ, [RZ] ;  /* 0x00000000fffff984 */ /* 0x000fe20000000800 */
[----:B------:R4:W-:Y:S01]  /*2cc0*/  LDGSTS.E.BYPASS.LTC128B.128 [R213+0xc000], desc[UR14][R28.64] ;  /* 0x0c0000001cd57fae */ /* 0x0009e2000b901d4e */
[----:B------:R-:W-:-:S03]  /*2cd0*/  LEA.HI.X R27, R6, R29, R3, 0x1, P1 ;  /* 0x0000001d061b7211 */ /* 0x000fc600008f0c03 */
[----:B------:R4:W-:Y:S04]  /*2ce0*/  LDGSTS.E.BYPASS.LTC128B.128 [R213+0xe000], desc[UR14][R28.64+0x80] ;  /* 0x0e0000801cd57fae */ /* 0x0009e8000b901d4e */
[----:B------:R4:W-:Y:S04]  /*2cf0*/  LDGSTS.E.BYPASS.LTC128B.128 [R213+0x10000], desc[UR14][R28.64+0x100] ;  /* 0x100001001cd57fae */ /* 0x0009e8000b901d4e */
[----:B------:R4:W-:Y:S04]  /*2d00*/  LDGSTS.E.BYPASS.LTC128B.128 [R213+0xd000], desc[UR14][R26.64] ;  /* 0x0d0000001ad57fae */ /* 0x0009e8000b901d4e */
[----:B------:R4:W-:Y:S04]  /*2d10*/  LDGSTS.E.BYPASS.LTC128B.128 [R213+0xf000], desc[UR14][R26.64+0x80] ;  /* 0x0f0000801ad57fae */ /* 0x0009e8000b901d4e */
[----:B------:R4:W-:Y:S04]  /*2d20*/  LDGSTS.E.BYPASS.LTC128B.128 [R213+0x11000], desc[UR14][R26.64+0x100] ;  /* 0x110001001ad57fae */ /* 0x0009e8000b901d4e */
[----:B------:R-:W0:Y:S02]  /*2d30*/  LDGDEPBAR ;  /* 0x00000000000079af */ /* 0x000e240000000000 */
.L_x_40:
[----:B------:R-:W5:Y:S01]  /*2d40*/  MUFU.TANH R59, R59 ;  /* 0x0000003b003b7308 */ /* 0x000f620000002400 */
[----:B------:R-:W-:Y:S01]  /*2d50*/  FSEL R169, R169, -INF , !P6 ;  /* 0xff800000a9a97808 */ /* 0x000fe20007000000 */
[----:B------:R-:W3:Y:S01]  /*2d60*/  SHFL.BFLY PT, R3, R16, 0x2, 0x1f ;  /* 0x0c401f0010037f89 */ /* 0x000ee200000e0000 */
[----:B------:R-:W-:Y:S01]  /*2d70*/  FMNMX.FTZ R6, R177, R18, !PT ;  /* 0x00000012b1067209 */ /* 0x000fe20007810000 */
[----:B------:R-:W-:Y:S01]  /*2d80*/  ULDC UR5, c[0x0][0x2ec] ;  /* 0x0000bb0000057ab9 */ /* 0x000fe20000000800 */
[----:B-1----:R-:W-:Y:S02]  /*2d90*/  FSEL R173, R173, -INF , !P5 ;  /* 0xff800000adad7808 */ /* 0x002fe40006800000 */
[----:B------:R-:W-:Y:S02]  /*2da0*/  FMNMX.FTZ R6, R169, R6, !PT ;  /* 0x00000006a9067209 */ /* 0x000fe40007810000 */
[----:B--2---:R-:W-:Y:S02]  /*2db0*/  FSEL R171, R171, -INF , !P4 ;  /* 0xff800000abab7808 */ /* 0x004fe40006000000 */
[----:B------:R-:W-:-:S02]  /*2dc0*/  FMNMX.FTZ R6, R173, R6, !PT ;  /* 0x00000006ad067209 */ /* 0x000fc40007810000 */
[----:B------:R-:W-:Y:S02]  /*2dd0*/  FSEL R167, R167, -INF , !P3 ;  /* 0xff800000a7a77808 */ /* 0x000fe40005800000 */
[----:B------:R-:W-:Y:S02]  /*2de0*/  FMNMX.FTZ R6, R171, R6, !PT ;  /* 0x00000006ab067209 */ /* 0x000fe40007810000 */
[----:B-----5:R-:W-:Y:S02]  /*2df0*/  FSEL R165, R59, -INF , !P2 ;  /* 0xff8000003ba57808 */ /* 0x020fe40005000000 */
[----:B------:R-:W-:Y:S02]  /*2e00*/  FMNMX.FTZ R6, R167, R6, !PT ;  /* 0x00000006a7067209 */ /* 0x000fe40007810000 */
[----:B------:R-:W-:Y:S02]  /*2e10*/  IADD3 R200, R89, R4, RZ ;  /* 0x0000000459c87210 */ /* 0x000fe40007ffe0ff */
[----:B------:R-:W-:-:S02]  /*2e20*/  FMNMX.FTZ R17, R165, R6, !PT ;  /* 0x00000006a5117209 */ /* 0x000fc40007810000 */
[----:B------:R-:W-:Y:S02]  /*2e30*/  LEA R200, R200, UR4, 0x1 ;  /* 0x00000004c8c87c11 */ /* 0x000fe4000f8e08ff */
[----:B---3--:R-:W-:Y:S01]  /*2e40*/  FMNMX.FTZ R19, R16, R3, !PT ;  /* 0x0000000310137209 */ /* 0x008fe20007810000 */
[----:B------:R-:W1:Y:S01]  /*2e50*/  SHFL.BFLY PT, R6, R17, 0x2, 0x1f ;  /* 0x0c401f0011067f89 */ /* 0x000e6200000e0000 */
[-C--:B------:R-:W-:Y:S02]  /*2e60*/  LEA R198, R7, R200.reuse, 0x1 ;  /* 0x000000c807c67211 */ /* 0x080fe400078e08ff */
[C---:B------:R-:W-:Y:S01]  /*2e70*/  LEA R197, R5.reuse, R200, 0x1 ;  /* 0x000000c805c57211 */ /* 0x040fe200078e08ff */
[----:B------:R-:W2:Y:S01]  /*2e80*/  SHFL.BFLY PT, R132, R19, 0x1, 0x1f ;  /* 0x0c201f0013847f89 */ /* 0x000ea200000e0000 */
[----:B------:R-:W-:Y:S02]  /*2e90*/  LEA R196, R5, R198, 0x1 ;  /* 0x000000c605c47211 */ /* 0x000fe400078e08ff */
[C---:B------:R-:W-:Y:S01]  /*2ea0*/  IADD3 R195, R203.reuse, 0x800, RZ ;  /* 0x00000800cbc37810 */ /* 0x040fe20007ffe0ff */
[----:B------:R-:W-:Y:S01]  /*2eb0*/  LDSM.16.MT88.4 R124, [R200+0x12000] ;  /* 0x01200000c87c783b */ /* 0x000fe20000004200 */
        /* <DEDUP_REMOVED lines=10> */
[----:B------:R-:W-:Y:S01]  /*2f60*/  IADD3 R186, R203, 0x4800, RZ ;  /* 0x00004800cbba7810 */ /* 0x000fe20007ffe0ff */
[----:B------:R-:W-:Y:S01]  /*2f70*/  LDSM.16.MT88.4 R40, [R200+0x14000] ;  /* 0x01400000c828783b */ /* 0x000fe20000004200 */
[----:B-1----:R-:W-:Y:S02]  /*2f80*/  FMNMX.FTZ R6, R17, R6, !PT ;  /* 0x0000000611067209 */ /* 0x002fe40007810000 */
[----:B------:R-:W-:Y:S01]  /*2f90*/  IADD3 R185, R203, 0x5000, RZ ;  /* 0x00005000cbb97810 */ /* 0x000fe20007ffe0ff */
[----:B------:R-:W-:Y:S01]  /*2fa0*/  LDSM.16.MT88.4 R48, [R198+0x14000] ;  /* 0x01400000c630783b */ /* 0x000fe20000004200 */
[----:B--2---:R-:W-:Y:S02]  /*2fb0*/  FMNMX.FTZ R132, R19, R132, !PT ;  /* 0x0000008413847209 */ /* 0x004fe40007810000 */
[----:B------:R-:W-:Y:S01]  /*2fc0*/  IADD3 R184, R203, 0x5800, RZ ;  /* 0x00005800cbb87810 */ /* 0x000fe20007ffe0ff */
[----:B------:R-:W1:Y:S01]  /*2fd0*/  SHFL.BFLY PT, R3, R6, 0x1, 0x1f ;  /* 0x0c201f0006037f89 */ /* 0x000e6200000e0000 */
[C---:B------:R-:W-:Y:S01]  /*2fe0*/  FSETP.NEU.FTZ.AND P1, PT, R132.reuse, -INF , PT ;  /* 0xff8000008400780b */ /* 0x040fe20003f3d000 */
[----:B------:R-:W-:-:S02]  /*2ff0*/  FMUL.FTZ R175, R132, UR5 ;  /* 0x0000000584af7c20 */ /* 0x000fc40008410000 */
[----:B------:R-:W2:Y:S03]  /*3000*/  LDSM.16.MT88.4 R56, [R197+0x14000] ;  /* 0x01400000c538783b */ /* 0x000ea60000004200 */
[----:B------:R-:W-:Y:S01]  /*3010*/  FSEL R175, R175, RZ, P1 ;  /* 0x000000ffafaf7208 */ /* 0x000fe20000800000 */
[----:B------:R-:W3:Y:S04]  /*3020*/  LDSM.16.MT88.4 R64, [R196+0x14000] ;  /* 0x01400000c440783b */ /* 0x000ee80000004200 */
[----:B------:R-:W5:Y:S01]  /*3030*/  LDSM.16.MT88.4 R72, [R200+0x16000] ;  /* 0x01600000c848783b */ /* 0x000f620000004200 */
[--C-:B------:R-:W-:Y:S01]  /*3040*/  FFMA.FTZ R155, R14, UR5, -R175.reuse ;  /* 0x000000050e9b7c23 */ /* 0x100fe200080108af */
[--C-:B------:R-:W-:Y:S01]  /*3050*/  FFMA.FTZ R154, R32, UR5, -R175.reuse ;  /* 0x00000005209a7c23 */ /* 0x100fe200080108af */
[--C-:B------:R-:W-:Y:S01]  /*3060*/  FFMA.FTZ R153, R36, UR5, -R175.reuse ;  /* 0x0000000524997c23 */ /* 0x100fe200080108af */
[----:B------:R-:W5:Y:S01]  /*3070*/  LDSM.16.MT88.4 R80, [R198+0x16000] ;  /* 0x01600000c650783b */ /* 0x000f620000004200 */
[--C-:B------:R-:W-:Y:S01]  /*3080*/  FFMA.FTZ R150, R34, UR5, -R175.reuse ;  /* 0x0000000522967c23 */ /* 0x100fe200080108af */
[--C-:B------:R-:W-:Y:S01]  /*3090*/  FFMA.FTZ R144, R0, UR5, -R175.reuse ;  /* 0x0000000500907c23 */ /* 0x100fe200080108af */
[----:B------:R-:W-:Y:S01]  /*30a0*/  MUFU.EX2 R155, R155 ;  /* 0x0000009b009b7308 */ /* 0x000fe20000000800 */
[----:B------:R-:W5:Y:S01]  /*30b0*/  LDSM.16.MT88.4 R88, [R197+0x16000] ;  /* 0x01600000c558783b */ /* 0x000f620000004200 */
[--C-:B------:R-:W-:Y:S01]  /*30c0*/  FFMA.FTZ R148, R12, UR5, -R175.reuse ;  /* 0x000000050c947c23 */ /* 0x100fe200080108af */
[--C-:B------:R-:W-:Y:S01]  /*30d0*/  FFMA.FTZ R147, R8, UR5, -R175.reuse ;  /* 0x0000000508937c23 */ /* 0x100fe200080108af */
[--C-:B------:R-:W-:Y:S01]  /*30e0*/  FFMA.FTZ R145, R10, UR5, -R175.reuse ;  /* 0x000000050a917c23 */ /* 0x100fe200080108af */
[----:B-1----:R-:W-:Y:S01]  /*30f0*/  FMNMX.FTZ R3, R6, R3, !PT ;  /* 0x0000000306037209 */ /* 0x002fe20007810000 */
[----:B------:R-:W1:Y:S01]  /*3100*/  LDSM.16.MT88.4 R16, [R196+0x16000] ;  /* 0x01600000c410783b */ /* 0x000e620000004200 */
[--C-:B------:R-:W-:Y:S01]  /*3110*/  FFMA.FTZ R159, R160, UR5, -R175.reuse ;  /* 0x00000005a09f7c23 */ /* 0x100fe200080108af */
[----:B------:R-:W2:Y:S01]  /*3120*/  MUFU.EX2 R154, R154 ;  /* 0x0000009a009a7308 */ /* 0x000ea20000000800 */
[C---:B------:R-:W-:Y:S01]  /*3130*/  FSETP.NEU.FTZ.AND P1, PT, R3.reuse, -INF , PT ;  /* 0xff8000000300780b */ /* 0x040fe20003f3d000 */
[----:B------:R-:W-:Y:S01]  /*3140*/  FMUL.FTZ R166, R3, UR5 ;  /* 0x0000000503a67c20 */ /* 0x000fe20008410000 */
[----:B------:R-:W-:Y:S01]  /*3150*/  LDSM.16.MT88.4 R4, [R197+0x14800] ;  /* 0x01480000c504783b */ /* 0x000fe20000004200 */
[--C-:B------:R-:W-:Y:S01]  /*3160*/  FFMA.FTZ R158, R158, UR5, -R175.reuse ;  /* 0x000000059e9e7c23 */ /* 0x100fe200080108af */
[--C-:B------:R-:W-:Y:S01]  /*3170*/  FFMA.FTZ R160, R142, UR5, -R175.reuse ;  /* 0x000000058ea07c23 */ /* 0x100fe200080108af */
[--C-:B------:R-:W-:Y:S01]  /*3180*/  FFMA.FTZ R161, R140, UR5, -R175.reuse ;  /* 0x000000058ca17c23 */ /* 0x100fe200080108af */
[----:B------:R-:W-:Y:S01]  /*3190*/  FSEL R166, R166, RZ, P1 ;  /* 0x000000ffa6a67208 */ /* 0x000fe20000800000 */
[----:B------:R-:W-:Y:S01]  /*31a0*/  MUFU.EX2 R153, R153 ;  /* 0x0000009900997308 */ /* 0x000fe20000000800 */
[----:B----4-:R-:W-:Y:S01]  /*31b0*/  LDSM.16.MT88.4 R28, [R198+0x12800] ;  /* 0x01280000c61c783b */ /* 0x010fe20000004200 */
[--C-:B------:R-:W-:Y:S01]  /*31c0*/  FFMA.FTZ R227, R168, UR5, -R175.reuse ;  /* 0x00000005a8e37c23 */ /* 0x100fe200080108af */
[--C-:B------:R-:W-:Y:S01]  /*31d0*/  FFMA.FTZ R174, R174, UR5, -R175.reuse ;  /* 0x00000005aeae7c23 */ /* 0x100fe200080108af */
[--C-:B------:R-:W-:Y:S01]  /*31e0*/  FFMA.FTZ R156, R33, UR5, -R166.reuse ;  /* 0x00000005219c7c23 */ /* 0x100fe200080108a6 */
[--C-:B------:R-:W-:Y:S01]  /*31f0*/  FFMA.FTZ R157, R23, UR5, -R166.reuse ;  /* 0x00000005179d7c23 */ /* 0x100fe200080108a6 */
[--C-:B------:R-:W-:Y:S01]  /*3200*/  FFMA.FTZ R152, R21, UR5, -R166.reuse ;  /* 0x0000000515987c23 */ /* 0x100fe200080108a6 */
[--C-:B------:R-:W-:Y:S01]  /*3210*/  FFMA.FTZ R151, R25, UR5, -R166.reuse ;  /* 0x0000000519977c23 */ /* 0x100fe200080108a6 */
[----:B------:R-:W4:Y:S01]  /*3220*/  MUFU.EX2 R150, R150 ;  /* 0x0000009600967308 */ /* 0x000f220000000800 */
[----:B--2---:R-:W-:Y:S01]  /*3230*/  F2FP.BF16.F32.PACK_AB R96, R154, R155 ;  /* 0x0000009b9a60723e */ /* 0x004fe200000010ff */
[--C-:B------:R-:W-:Y:S01]  /*3240*/  FFMA.FTZ R149, R15, UR5, -R166.reuse ;  /* 0x000000050f957c23 */ /* 0x100fe200080108a6 */
[--C-:B------:R-:W-:Y:S01]  /*3250*/  FFMA.FTZ R146, R13, UR5, -R166.reuse ;  /* 0x000000050d927c23 */ /* 0x100fe200080108a6 */
[--C-:B------:R-:W-:Y:S01]  /*3260*/  FFMA.FTZ R133, R11, UR5, -R166.reuse ;  /* 0x000000050b857c23 */ /* 0x100fe200080108a6 */
[--C-:B------:R-:W-:Y:S01]  /*3270*/  FFMA.FTZ R0, R9, UR5, -R166.reuse ;  /* 0x0000000509007c23 */ /* 0x100fe200080108a6 */
[----:B------:R-:W2:Y:S01]  /*3280*/  LDSM.16.MT88.4 R12, [R197+0x12800] ;  /* 0x01280000c50c783b */ /* 0x000ea20000004200 */
[--C-:B------:R-:W-:Y:S01]  /*3290*/  FFMA.FTZ R162, R179, UR5, -R166.reuse ;  /* 0x00000005b3a27c23 */ /* 0x100fe200080108a6 */
[----:B------:R-:W-:Y:S01]  /*32a0*/  MUFU.EX2 R156, R156 ;  /* 0x0000009c009c7308 */ /* 0x000fe20000000800 */
[--C-:B------:R-:W-:Y:S01]  /*32b0*/  FFMA.FTZ R163, R163, UR5, -R166.reuse ;  /* 0x00000005a3a37c23 */ /* 0x100fe200080108a6 */
[----:B------:R-:W2:Y:S01]  /*32c0*/  LDSM.16.MT88.4 R8, [R198+0x14800] ;  /* 0x01480000c608783b */ /* 0x000ea20000004200 */
[--C-:B------:R-:W-:Y:S01]  /*32d0*/  FFMA.FTZ R164, R177, UR5, -R166.reuse ;  /* 0x00000005b1a47c23 */ /* 0x100fe200080108a6 */
[--C-:B------:R-:W-:Y:S01]  /*32e0*/  FFMA.FTZ R169, R169, UR5, -R166.reuse ;  /* 0x00000005a9a97c23 */ /* 0x100fe200080108a6 */
[--C-:B------:R-:W-:Y:S01]  /*32f0*/  FFMA.FTZ R168, R173, UR5, -R166.reuse ;  /* 0x00000005ada87c23 */ /* 0x100fe200080108a6 */
[----:B------:R-:W-:Y:S01]  /*3300*/  LDSM.16.MT88.4 R24, [R196+0x12800] ;  /* 0x01280000c418783b */ /* 0x000fe20000004200 */
[--C-:B------:R-:W-:Y:S01]  /*3310*/  FFMA.FTZ R171, R171, UR5, -R166.reuse ;  /* 0x00000005abab7c23 */ /* 0x100fe200080108a6 */
[----:B------:R-:W3:Y:S01]  /*3320*/  MUFU.EX2 R157, R157 ;  /* 0x0000009d009d7308 */ /* 0x000ee20000000800 */
[----:B----4-:R-:W-:Y:S01]  /*3330*/  F2FP.BF16.F32.PACK_AB R98, R150, R153 ;  /* 0x000000999662723e */ /* 0x010fe200000010ff */
[----:B------:R-:W-:Y:S01]  /*3340*/  LDSM.16.MT88.4 R20, [R200+0x14800] ;  /* 0x01480000c814783b */ /* 0x000fe20000004200 */
[--C-:B------:R-:W-:Y:S01]  /*3350*/  FFMA.FTZ R167, R167, UR5, -R166.reuse ;  /* 0x00000005a7a77c23 */ /* 0x100fe200080108a6 */
[--C-:B------:R-:W-:Y:S01]  /*3360*/  FFMA.FTZ R177, R172, UR5, -R175.reuse ;  /* 0x00000005acb17c23 */ /* 0x100fe200080108af */
[----:B------:R-:W-:Y:S01]  /*3370*/  FFMA.FTZ R170, R170, UR5, -R175 ;  /* 0x00000005aaaa7c23 */ /* 0x000fe200080108af */
[----:B------:R-:W-:Y:S01]  /*3380*/  LDSM.16.MT88.4 R32, [R200+0x12800] ;  /* 0x01280000c820783b */ /* 0x000fe20000004200 */
[----:B------:R-:W-:Y:S01]  /*3390*/  FFMA.FTZ R166, R165, UR5, -R166 ;  /* 0x00000005a5a67c23 */ /* 0x000fe200080108a6 */
[----:B------:R-:W-:Y:S01]  /*33a0*/  MUFU.EX2 R152, R152 ;  /* 0x0000009800987308 */ /* 0x000fe20000000800 */
[----:B------:R-:W-:Y:S01]  /*33b0*/  FADD.FTZ R154, R155, R154 ;  /* 0x0000009a9b9a7221 */ /* 0x000fe20000010000 */
[----:B------:R-:W-:Y:S03]  /*33c0*/  LDSM.16.MT88.4 R140, [R196+0x16800] ;  /* 0x01680000c48c783b */ /* 0x000fe60000004200 */
[----:B------:R-:W-:-:S03]  /*33d0*/  FADD.FTZ R153, R153, R154 ;  /* 0x0000009a99997221 */ /* 0x000fc60000010000 */
[----:B------:R-:W4:Y:S01]  /*33e0*/  MUFU.EX2 R151, R151 ;  /* 0x0000009700977308 */ /* 0x000f220000000800 */
[----:B---3--:R-:W-:Y:S01]  /*33f0*/  F2FP.BF16.F32.PACK_AB R97, R157, R156 ;  /* 0x0000009c9d61723e */ /* 0x008fe200000010ff */
[----:B------:R-:W-:Y:S01]  /*3400*/  FADD.FTZ R157, R156, R157 ;  /* 0x0000009d9c9d7221 */ /* 0x000fe20000010000 */
[----:B------:R-:W-:-:S05]  /*3410*/  FADD.FTZ R153, R150, R153 ;  /* 0x0000009996997221 */ /* 0x000fca0000010000 */
[----:B------:R-:W-:Y:S08]  /*3420*/  MUFU.EX2 R148, R148 ;  /* 0x0000009400947308 */ /* 0x000ff00000000800 */
[----:B------:R-:W3:Y:S01]  /*3430*/  MUFU.EX2 R147, R147 ;  /* 0x0000009300937308 */ /* 0x000ee20000000800 */
[----:B----4-:R-:W-:Y:S01]  /*3440*/  F2FP.BF16.F32.PACK_AB R99, R151, R152 ;  /* 0x000000989763723e */ /* 0x010fe200000010ff */
[----:B------:R-:W-:-:S04]  /*3450*/  FADD.FTZ R152, R152, R157 ;  /* 0x0000009d98987221 */ /* 0x000fc80000010000 */
[----:B------:R-:W-:Y:S02]  /*3460*/  FADD.FTZ R152, R151, R152 ;  /* 0x0000009897987221 */ /* 0x000fe40000010000 */
[C---:B------:R-:W-:Y:S01]  /*3470*/  HMMA.16816.F32.BF16 R128, R96.reuse, R124, RZ ;  /* 0x0000007c6080723c */ /* 0x040fe200000418ff */
[----:B------:R-:W-:Y:S05]  /*3480*/  MUFU.EX2 R145, R145 ;  /* 0x0000009100917308 */ /* 0x000fea0000000800 */
[C---:B------:R-:W-:Y:S03]  /*3490*/  HMMA.16816.F32.BF16 R120, R96.reuse, R116, RZ ;  /* 0x000000746078723c */ /* 0x040fe600000418ff */
[----:B------:R-:W4:Y:S01]  /*34a0*/  MUFU.EX2 R144, R144 ;  /* 0x0000009000907308 */ /* 0x000f220000000800 */
[C---:B---3--:R-:W-:Y:S01]  /*34b0*/  F2FP.BF16.F32.PACK_AB R136, R147.reuse, R148 ;  /* 0x000000949388723e */ /* 0x048fe200000010ff */
[----:B------:R-:W-:Y:S01]  /*34c0*/  FADD.FTZ R148, R148, R153 ;  /* 0x0000009994947221 */ /* 0x000fe20000010000 */
[----:B------:R-:W-:Y:S03]  /*34d0*/  HMMA.16816.F32.BF16 R112, R96, R108, RZ ;  /* 0x0000006c6070723c */ /* 0x000fe600000418ff */
[----:B------:R-:W-:-:S02]  /*34e0*/  FADD.FTZ R148, R147, R148 ;  /* 0x0000009493947221 */ /* 0x000fc40000010000 */
[----:B------:R-:W-:Y:S01]  /*34f0*/  MUFU.EX2 R149, R149 ;  /* 0x0000009500957308 */ /* 0x000fe20000000800 */
[C---:B------:R-:W-:Y:S06]  /*3500*/  HMMA.16816.F32.BF16 R104, R96.reuse, R100, RZ ;  /* 0x000000646068723c */ /* 0x040fec00000418ff */
[----:B------:R-:W-:Y:S01]  /*3510*/  HMMA.16816.F32.BF16 R36, R96, R40, RZ ;  /* 0x000000286024723c */ /* 0x000fe200000418ff */
[----:B------:R-:W3:Y:S01]  /*3520*/  MUFU.EX2 R146, R146 ;  /* 0x0000009200927308 */ /* 0x000ee20000000800 */
[----:B----4-:R-:W-:-:S04]  /*3530*/  F2FP.BF16.F32.PACK_AB R138, R144, R145 ;  /* 0x00000091908a723e */ /* 0x010fc800000010ff */
[C---:B------:R-:W-:Y:S03]  /*3540*/  HMMA.16816.F32.BF16 R44, R96.reuse, R48, RZ ;  /* 0x00000030602c723c */ /* 0x040fe600000418ff */
[----:B------:R-:W-:Y:S03]  /*3550*/  MUFU.EX2 R133, R133 ;  /* 0x0000008500857308 */ /* 0x000fe60000000800 */
[C---:B------:R-:W-:Y:S05]  /*3560*/  HMMA.16816.F32.BF16 R52, R96.reuse, R56, RZ ;  /* 0x000000386034723c */ /* 0x040fea00000418ff */
[----:B------:R-:W4:Y:S01]  /*3570*/  MUFU.EX2 R0, R0 ;  /* 0x0000000000007308 */ /* 0x000f220000000800 */
[----:B------:R-:W-:Y:S01]  /*3580*/  HMMA.16816.F32.BF16 R60, R96, R64, RZ ;  /* 0x00000040603c723c */ /* 0x000fe200000418ff */
[----:B---3--:R-:W-:Y:S01]  /*3590*/  F2FP.BF16.F32.PACK_AB R137, R146, R149 ;  /* 0x000000959289723e */ /* 0x008fe200000010ff */
[----:B------:R-:W-:-:S04]  /*35a0*/  FADD.FTZ R149, R149, R152 ;  /* 0x0000009895957221 */ /* 0x000fc80000010000 */
[----:B-----5:R-:W-:Y:S01]  /*35b0*/  HMMA.16816.F32.BF16 R68, R96, R72, RZ ;  /* 0x000000486044723c */ /* 0x020fe200000418ff */
[----:B------:R-:W-:Y:S01]  /*35c0*/  MUFU.EX2 R158, R158 ;  /* 0x0000009e009e7308 */ /* 0x000fe20000000800 */
[----:B------:R-:W-:-:S04]  /*35d0*/  FADD.FTZ R146, R146, R149 ;  /* 0x0000009592927221 */ /* 0x000fc80000010000 */
[C---:B------:R-:W-:Y:S03]  /*35e0*/  HMMA.16816.F32.BF16 R76, R96.reuse, R80, RZ ;  /* 0x00000050604c723c */ /* 0x040fe600000418ff */
[----:B------:R-:W3:Y:S01]  /*35f0*/  MUFU.EX2 R159, R159 ;  /* 0x0000009f009f7308 */ /* 0x000ee20000000800 */
[----:B----4-:R-:W-:Y:S02]  /*3600*/  F2FP.BF16.F32.PACK_AB R139, R0, R133 ;  /* 0x00000085008b723e */ /* 0x010fe400000010ff */
        /* <DEDUP_REMOVED lines=8> */
[----:B------:R-:W4:Y:S01]  /*3690*/  MUFU.EX2 R163, R163 ;  /* 0x000000a300a37308 */ /* 0x000f220000000800 */
        /* <DEDUP_REMOVED lines=24> */
[----:B------:R-:W3:Y:S05]  /*3820*/  LDSM.16.MT88.4 R8, [R198+0x16800] ;  /* 0x01680000c608783b */ /* 0x000eea0000004200 */
[C---:B------:R-:W-:Y:S01]  /*3830*/  HMMA.16816.F32.BF16 R52, R136.reuse, R4, R52 ;  /* 0x000000048834723c */ /* 0x040fe20000041834 */
[----:B------:R-:W5:Y:S05]  /*3840*/  MUFU.EX2 R166, R166 ;  /* 0x000000a600a67308 */ /* 0x000f6a0000000800 */
[C---:B------:R-:W-:Y:S01]  /*3850*/  HMMA.16816.F32.BF16 R56, R136.reuse, R6, R56 ;  /* 0x000000068838723c */ /* 0x040fe20000041838 */
[----:B------:R-:W4:Y:S05]  /*3860*/  LDSM.16.MT88.4 R4, [R197+0x16800] ;  /* 0x01680000c504783b */ /* 0x000f2a0000004200 */
        /* <DEDUP_REMOVED lines=15> */
[C---:B----4-:R-:W-:Y:S06]  /*3960*/  HMMA.16816.F32.BF16 R84, R136.reuse, R4, R84 ;  /* 0x000000048854723c */ /* 0x050fec0000041854 */
        /* <DEDUP_REMOVED lines=13> */
[----:B------:R-:W4:Y:S05]  /*3a40*/  LDSM.16.MT88.4 R28, [R196+0x13000] ;  /* 0x01300000c41c783b */ /* 0x000f2a0000004200 */
        /* <DEDUP_REMOVED lines=9> */
[C---:B---3--:R-:W-:Y:S06]  /*3ae0*/  HMMA.16816.F32.BF16 R52, R4.reuse, R8, R52 ;  /* 0x000000080434723c */ /* 0x048fec0000041834 */
[C---:B------:R-:W-:Y:S01]  /*3af0*/  HMMA.16816.F32.BF16 R56, R4.reuse, R10, R56 ;  /* 0x0000000a0438723c */ /* 0x040fe20000041838 */
[----:B------:R-:W3:Y:S05]  /*3b00*/  LDSM.16.MT88.4 R8, [R197+0x17000] ;  /* 0x01700000c508783b */ /* 0x000eea0000004200 */
        /* <DEDUP_REMOVED lines=10> */
[C---:B----4-:R-:W-:Y:S06]  /*3bb0*/  HMMA.16816.F32.BF16 R104, R4.reuse, R28, R104 ;  /* 0x0000001c0468723c */ /* 0x050fec0000041868 */
        /* <DEDUP_REMOVED lines=73> */
[----:B------:R-:W-:Y:S01]  /*4050*/  ULDC UR4, c[0x0][0x2ec] ;  /* 0x0000bb0000047ab9 */ /* 0x000fe20000000800 */
[----:B------:R-:W-:Y:S01]  /*4060*/  ULDC.64 UR12, c[0x0][0x250] ;  /* 0x00009400000c7ab9 */ /* 0x000fe20000000a00 */
[----:B------:R-:W-:Y:S01]  /*4070*/  ULDC.64 UR6, c[0x0][0x218] ;  /* 0x0000860000067ab9 */ /* 0x000fe20000000a00 */
[----:B------:R-:W-:Y:S01]  /*4080*/  ULDC.64 UR8, c[0x0][0x248] ;  /* 0x0000920000087ab9 */ /* 0x000fe20000000a00 */
[----:B------:R-:W-:Y:S01]  /*4090*/  ULDC.64 UR10, c[0x0][0x220] ;  /* 0x00008800000a7ab9 */ /* 0x000fe20000000a00 */
[----:B------:R-:W-:Y:S05]  /*40a0*/  BRA `(.L_x_42) ;  /* 0x00000000005c7947 */ /* 0x000fea0003800000 */
.L_x_44:
        /* <DEDUP_REMOVED lines=23> */
.L_x_42:
        /* <DEDUP_REMOVED lines=17> */
[----:B------:R-:W-:Y:S03]  /*4330*/  ISETP.GT.AND P0, PT, R223, RZ, PT ;  /* 0x000000ffdf00720c */ /* 0x000fe60003f04270 */
[----:B------:R-:W-:Y:S05]  /*4340*/  LDGSTS.E.BYPASS.LTC128B.128 [R213+0x14000], desc[UR14][R228.64+0x80] ;  /* 0x14000080e4d57fae */ /* 0x000fea000b901d4e */
[----:B------:R-:W-:Y:S05]  /*4350*/  LDGSTS.E.BYPASS.LTC128B.128 [R213+0x16000], desc[UR14][R228.64+0x100] ;  /* 0x16000100e4d57fae */ /* 0x000fea000b901d4e */
[----:B------:R-:W-:Y:S05]  /*4360*/  LDGSTS.E.BYPASS.LTC128B.128 [R213+0x13000], desc[UR14][R132.64] ;  /* 0x1300000084d57fae */ /* 0x000fea000b901d4e */
[----:B------:R-:W-:Y:S05]  /*4370*/  LDGSTS.E.BYPASS.LTC128B.128 [R213+0x15000], desc[UR14][R132.64+0x80] ;  /* 0x1500008084d57fae */ /* 0x000fea000b901d4e */
[----:B------:R1:W-:Y:S05]  /*4380*/  LDGSTS.E.BYPASS.LTC128B.128 [R213+0x17000], desc[UR14][R132.64+0x100] ;  /* 0x1700010084d57fae */ /* 0x0003ea000b901d4e */
[----:B------:R-:W-:Y:S05]  /*4390*/  LDSM.16.M88.4 R136, [R206] ;  /* 0x00000000ce88783b */ /* 0x000fea0000000200 */
[----:B------:R-:W2:Y:S05]  /*43a0*/  LDSM.16.M88.4 R140, [R205+0xc000] ;  /* 0x00c00000cd8c783b */ /* 0x000eaa0000000200 */
[----:B------:R-:W3:Y:S05]  /*43b0*/  LDSM.16.M88.4 R144, [R205+0xc800] ;  /* 0x00c80000cd90783b */ /* 0x000eea0000000200 */
[----:B------:R-:W4:Y:S05]  /*43c0*/  LDSM.16.M88.4 R148, [R205+0xd000] ;  /* 0x00d00000cd94783b */ /* 0x000f2a0000000200 */
[----:B------:R-:W5:Y:S05]  /*43d0*/  LDSM.16.M88.4 R152, [R205+0xd800] ;  /* 0x00d80000cd98783b */ /* 0x000f6a0000000200 */
[----:B------:R-:W0:Y:S05]  /*43e0*/  LDGDEPBAR ;  /* 0x00000000000079af */ /* 0x000e2a0000000000 */
[----:B------:R-:W-:Y:S05]  /*43f0*/  LDSM.16.M88.4 R156, [R204] ;  /* 0x00000000cc9c783b */ /* 0x000fea0000000200 */
[----:B------:R-:W1:Y:S05]  /*4400*/  LDSM.16.M88.4 R160, [R203] ;  /* 0x00000000cba0783b */ /* 0x000e6a0000000200 */
[----:B------:R-:W1:Y:S05]  /*4410*/  LDSM.16.M88.4 R164, [R195] ;  /* 0x00000000c3a4783b */ /* 0x000e6a0000000200 */
[----:B------:R-:W1:Y:S01]  /*4420*/  LDSM.16.M88.4 R168, [R194] ;  /* 0x00000000c2a8783b */ /* 0x000e620000000200 */
[C---:B--2---:R-:W-:Y:S04]  /*4430*/  HMMA.16816.F32.BF16 R4, R136.reuse, R140, RZ ;  /* 0x0000008c8804723c */ /* 0x044fe800000418ff */
[----:B------:R-:W2:Y:S02]  /*4440*/  LDSM.16.M88.4 R172, [R193] ;  /* 0x00000000c1ac783b */ /* 0x000ea40000000200 */
[C---:B------:R-:W-:Y:S03]  /*4450*/  HMMA.16816.F32.BF16 R8, R136.reuse, R142, RZ ;  /* 0x0000008e8808723c */ /* 0x040fe600000418ff */
[----:B------:R-:W-:Y:S03]  /*4460*/  LDSM.16.M88.4 R176, [R202] ;  /* 0x00000000cab0783b */ /* 0x000fe60000000200 */
[C---:B---3--:R-:W-:Y:S02]  /*4470*/  HMMA.16816.F32.BF16 R12, R136.reuse, R144, RZ ;  /* 0x00000090880c723c */ /* 0x048fe400000418ff */
[----:B------:R-:W3:Y:S04]  /*4480*/  LDSM.16.M88.4 R180, [R199+0xc000] ;  /* 0x00c00000c7b4783b */ /* 0x000ee80000000200 */
[C---:B------:R-:W-:Y:S01]  /*4490*/  HMMA.16816.F32.BF16 R16, R136.reuse, R146, RZ ;  /* 0x000000928810723c */ /* 0x040fe200000418ff */
[----:B------:R-:W-:Y:S05]  /*44a0*/  LDSM.16.M88.4 R140, [R199+0xd000] ;  /* 0x00d00000c78c783b */ /* 0x000fea0000000200 */
[C---:B----4-:R-:W-:Y:S01]  /*44b0*/  HMMA.16816.F32.BF16 R20, R136.reuse, R148, RZ ;  /* 0x000000948814723c */ /* 0x050fe200000418ff */
[----:B------:R-:W-:Y:S05]  /*44c0*/  LDSM.16.M88.4 R144, [R199+0xd800] ;  /* 0x00d80000c790783b */ /* 0x000fea0000000200 */
[C---:B------:R-:W-:Y:S01]  /*44d0*/  HMMA.16816.F32.BF16 R24, R136.reuse, R150, RZ ;  /* 0x000000968818723c */ /* 0x040fe200000418ff */
[----:B------:R-:W-:Y:S05]  /*44e0*/  LDSM.16.M88.4 R148, [R201] ;  /* 0x00000000c994783b */ /* 0x000fea0000000200 */
[C---:B-----5:R-:W-:Y:S06]  /*44f0*/  HMMA.16816.F32.BF16 R28, R136.reuse, R152, RZ ;  /* 0x00000098881c723c */ /* 0x060fec00000418ff */
[----:B------:R-:W-:Y:S01]  /*4500*/  HMMA.16816.F32.BF16 R32, R136, R154, RZ ;  /* 0x0000009a8820723c */ /* 0x000fe200000418ff */
[----:B------:R-:W4:Y:S05]  /*4510*/  LDSM.16.M88.4 R136, [R199+0xc800] ;  /* 0x00c80000c788783b */ /* 0x000f2a0000000200 */
[C---:B-1----:R-:W-:Y:S01]  /*4520*/  HMMA.16816.F32.BF16 R4, R156.reuse, R160, R4 ;  /* 0x000000a09c04723c */ /* 0x042fe20000041804 */
[----:B------:R-:W1:Y:S05]  /*4530*/  LDSM.16.M88.4 R152, [R192] ;  /* 0x00000000c098783b */ /* 0x000e6a0000000200 */
[C---:B------:R-:W-:Y:S01]  /*4540*/  HMMA.16816.F32.BF16 R8, R156.reuse, R162, R8 ;  /* 0x000000a29c08723c */ /* 0x040fe20000041808 */
[----:B------:R-:W-:Y:S05]  /*4550*/  LDSM.16.M88.4 R160, [R192+0x1000] ;  /* 0x00100000c0a0783b */ /* 0x000fea0000000200 */
[C---:B------:R-:W-:Y:S06]  /*4560*/  HMMA.16816.F32.BF16 R12, R156.reuse, R164, R12 ;  /* 0x000000a49c0c723c */ /* 0x040fec000004180c */
[C---:B------:R-:W-:Y:S01]  /*4570*/  HMMA.16816.F32.BF16 R16, R156.reuse, R166, R16 ;  /* 0x000000a69c10723c */ /* 0x040fe20000041810 */
[----:B------:R-:W-:Y:S05]  /*4580*/  LDSM.16.M88.4 R164, [R192+0x1800] ;  /* 0x00180000c0a4783b */ /* 0x000fea0000000200 */
[C---:B------:R-:W-:Y:S06]  /*4590*/  HMMA.16816.F32.BF16 R20, R156.reuse, R168, R20 ;  /* 0x000000a89c14723c */ /* 0x040fec0000041814 */
[C---:B------:R-:W-:Y:S01]  /*45a0*/  HMMA.16816.F32.BF16 R24, R156.reuse, R170, R24 ;  /* 0x000000aa9c18723c */ /* 0x040fe20000041818 */
[----:B------:R-:W-:Y:S05]  /*45b0*/  LDSM.16.M88.4 R168, [R206+0x4000] ;  /* 0x00400000cea8783b */ /* 0x000fea0000000200 */
[C---:B--2---:R-:W-:Y:S06]  /*45c0*/  HMMA.16816.F32.BF16 R28, R156.reuse, R172, R28 ;  /* 0x000000ac9c1c723c */ /* 0x044fec000004181c */
[----:B------:R-:W-:Y:S01]  /*45d0*/  HMMA.16816.F32.BF16 R32, R156, R174, R32 ;  /* 0x000000ae9c20723c */ /* 0x000fe20000041820 */
[----:B------:R-:W2:Y:S05]  /*45e0*/  LDSM.16.M88.4 R156, [R192+0x800] ;  /* 0x00080000c09c783b */ /* 0x000eaa0000000200 */
[C---:B---3--:R-:W-:Y:S01]  /*45f0*/  HMMA.16816.F32.BF16 R4, R176.reuse, R180, R4 ;  /* 0x000000b4b004723c */ /* 0x048fe20000041804 */
[----:B------:R-:W3:Y:S05]  /*4600*/  LDSM.16.M88.4 R172, [R205+0xe000] ;  /* 0x00e00000cdac783b */ /* 0x000eea0000000200 */
[C---:B------:R-:W-:Y:S01]  /*4610*/  HMMA.16816.F32.BF16 R8, R176.reuse, R182, R8 ;  /* 0x000000b6b008723c */ /* 0x040fe20000041808 */
[----:B------:R-:W-:Y:S05]  /*4620*/  LDSM.16.M88.4 R180, [R191] ;  /* 0x00000000bfb4783b */ /* 0x000fea0000000200 */
[C---:B----4-:R-:W-:Y:S06]  /*4630*/  HMMA.16816.F32.BF16 R12, R176.reuse, R136, R12 ;  /* 0x00000088b00c723c */ /* 0x050fec000004180c */
[C---:B------:R-:W-:Y:S01]  /*4640*/  HMMA.16816.F32.BF16 R16, R176.reuse, R138, R16 ;  /* 0x0000008ab010723c */ /* 0x040fe20000041810 */
[----:B------:R-:W4:Y:S05]  /*4650*/  LDSM.16.M88.4 R136, [R205+0xe800] ;  /* 0x00e80000cd88783b */ /* 0x000f2a0000000200 */
[C---:B------:R-:W-:Y:S06]  /*4660*/  HMMA.16816.F32.BF16 R20, R176.reuse, R140, R20 ;  /* 0x0000008cb014723c */ /* 0x040fec0000041814 */
[C---:B------:R-:W-:Y:S01]  /*4670*/  HMMA.16816.F32.BF16 R24, R176.reuse, R142, R24 ;  /* 0x0000008eb018723c */ /* 0x040fe20000041818 */
[----:B------:R-:W5:Y:S05]  /*4680*/  LDSM.16.M88.4 R140, [R205+0xf000] ;  /* 0x00f00000cd8c783b */ /* 0x000f6a0000000200 */
[C---:B------:R-:W-:Y:S06]  /*4690*/  HMMA.16816.F32.BF16 R28, R176.reuse, R144, R28 ;  /* 0x00000090b01c723c */ /* 0x040fec000004181c */
[----:B------:R-:W-:Y:S01]  /*46a0*/  HMMA.16816.F32.BF16 R32, R176, R146, R32 ;  /* 0x00000092b020723c */ /* 0x000fe20000041820 */
[----:B------:R-:W5:Y:S05]  /*46b0*/  LDSM.16.M88.4 R144, [R205+0xf800] ;  /* 0x00f80000cd90783b */ /* 0x000f6a0000000200 */
[C---:B-1----:R-:W-:Y:S01]  /*46c0*/  HMMA.16816.F32.BF16 R4, R148.reuse, R152, R4 ;  /* 0x000000989404723c */ /* 0x042fe20000041804 */
[----:B------:R-:W1:Y:S05]  /*46d0*/  LDSM.16.M88.4 R176, [R204+0x4000] ;  /* 0x00400000ccb0783b */ /* 0x000e6a0000000200 */
[C---:B------:R-:W-:Y:S01]  /*46e0*/  HMMA.16816.F32.BF16 R8, R148.reuse, R154, R8 ;  /* 0x0000009a9408723c */ /* 0x040fe20000041808 */
[----:B------:R-:W-:Y:S05]  /*46f0*/  LDSM.16.M88.4 R152, [R189] ;  /* 0x00000000bd98783b */ /* 0x000fea0000000200 */
[C---:B--2---:R-:W-:Y:S06]  /*4700*/  HMMA.16816.F32.BF16 R12, R148.reuse, R156, R12 ;  /* 0x0000009c940c723c */ /* 0x044fec000004180c */
[C---:B------:R-:W-:Y:S01]  /*4710*/  HMMA.16816.F32.BF16 R16, R148.reuse, R158, R16 ;  /* 0x0000009e9410723c */ /* 0x040fe20000041810 */
[----:B------:R-:W-:Y:S05]  /*4720*/  LDSM.16.M88.4 R156, [R188] ;  /* 0x00000000bc9c783b */ /* 0x000fea0000000200 */
[C---:B------:R-:W-:Y:S06]  /*4730*/  HMMA.16816.F32.BF16 R20, R148.reuse, R160, R20 ;  /* 0x000000a09414723c */ /* 0x040fec0000041814 */
[C---:B------:R-:W-:Y:S01]  /*4740*/  HMMA.16816.F32.BF16 R24, R148.reuse, R162, R24 ;  /* 0x000000a29418723c */ /* 0x040fe20000041818 */
[----:B------:R-:W-:Y:S05]  /*4750*/  LDSM.16.M88.4 R160, [R202+0x4000] ;  /* 0x00400000caa0783b */ /* 0x000fea0000000200 */
[C---:B------:R-:W-:Y:S06]  /*4760*/  HMMA.16816.F32.BF16 R28, R148.reuse, R164, R28 ;  /* 0x000000a4941c723c */ /* 0x040fec000004181c */
[----:B------:R-:W-:Y:S01]  /*4770*/  HMMA.16816.F32.BF16 R32, R148, R166, R32 ;  /* 0x000000a69420723c */ /* 0x000fe20000041820 */
[----:B------:R-:W2:Y:S05]  /*4780*/  LDSM.16.M88.4 R148, [R190] ;  /* 0x00000000be94783b */ /* 0x000eaa0000000200 */
[C---:B---3--:R-:W-:Y:S01]  /*4790*/  HMMA.16816.F32.BF16 R4, R168.reuse, R172, R4 ;  /* 0x000000aca804723c */ /* 0x048fe20000041804 */
[----:B------:R-:W3:Y:S05]  /*47a0*/  LDSM.16.M88.4 R164, [R199+0xe000] ;  /* 0x00e00000c7a4783b */ /* 0x000eea0000000200 */
[C---:B------:R-:W-:Y:S01]  /*47b0*/  HMMA.16816.F32.BF16 R8, R168.reuse, R174, R8 ;  /* 0x000000aea808723c */ /* 0x040fe20000041808 */
[----:B------:R-:W-:Y:S05]  /*47c0*/  LDSM.16.M88.4 R172, [R192+0x2000] ;  /* 0x00200000c0ac783b */ /* 0x000fea0000000200 */
[C---:B----4-:R-:W-:Y:S06]  /*47d0*/  HMMA.16816.F32.BF16 R12, R168.reuse, R136, R12 ;  /* 0x00000088a80c723c */ /* 0x050fec000004180c */
[C---:B------:R-:W-:Y:S01]  /*47e0*/  HMMA.16816.F32.BF16 R16, R168.reuse, R138, R16 ;  /* 0x0000008aa810723c */ /* 0x040fe20000041810 */
[----:B------:R-:W4:Y:S05]  /*47f0*/  LDSM.16.M88.4 R136, [R199+0xe800] ;  /* 0x00e80000c788783b */ /* 0x000f2a0000000200 */
[C---:B-----5:R-:W-:Y:S06]  /*4800*/  HMMA.16816.F32.BF16 R20, R168.reuse, R140, R20 ;  /* 0x0000008ca814723c */ /* 0x060fec0000041814 */
        /* <DEDUP_REMOVED lines=8> */
[----:B------:R-:W-:Y:S05]  /*4890*/  LDSM.16.M88.4 R180, [R205+0x10000] ;  /* 0x01000000cdb4783b */ /* 0x000fea0000000200 */
[C---:B--2---:R-:W-:Y:S06]  /*48a0*/  HMMA.16816.F32.BF16 R12, R176.reuse, R148, R12 ;  /* 0x00000094b00c723c */ /* 0x044fec000004180c */
[C---:B------:R-:W-:Y:S01]  /*48b0*/  HMMA.16816.F32.BF16 R16, R176.reuse, R150, R16 ;  /* 0x00000096b010723c */ /* 0x040fe20000041810 */
[----:B------:R-:W2:Y:S05]  /*48c0*/  LDSM.16.M88.4 R148, [R192+0x2800] ;  /* 0x00280000c094783b */ /* 0x000eaa0000000200 */
[C---:B------:R-:W-:Y:S06]  /*48d0*/  HMMA.16816.F32.BF16 R20, R176.reuse, R152, R20 ;  /* 0x00000098b014723c */ /* 0x040fec0000041814 */
[C---:B------:R-:W-:Y:S01]  /*48e0*/  HMMA.16816.F32.BF16 R24, R176.reuse, R154, R24 ;  /* 0x0000009ab018723c */ /* 0x040fe20000041818 */
[----:B------:R-:W2:Y:S05]  /*48f0*/  LDSM.16.M88.4 R152, [R192+0x3000] ;  /* 0x00300000c098783b */ /* 0x000eaa0000000200 */
[C---:B------:R-:W-:Y:S06]  /*4900*/  HMMA.16816.F32.BF16 R28, R176.reuse, R156, R28 ;  /* 0x0000009cb01c723c */ /* 0x040fec000004181c */
        /* <DEDUP_REMOVED lines=21> */
[----:B------:R-:W2:Y:S05]  /*4a60*/  LDSM.16.M88.4 R148, [R186] ;  /* 0x00000000ba94783b */ /* 0x000eaa0000000200 */
[C---:B------:R-:W-:Y:S06]  /*4a70*/  HMMA.16816.F32.BF16 R20, R168.reuse, R152, R20 ;  /* 0x00000098a814723c */ /* 0x040fec0000041814 */
[C---:B------:R-:W-:Y:S01]  /*4a80*/  HMMA.16816.F32.BF16 R24, R168.reuse, R154, R24 ;  /* 0x0000009aa818723c */ /* 0x040fe20000041818 */
[----:B------:R-:W2:Y:S05]  /*4a90*/  LDSM.16.M88.4 R152, [R185] ;  /* 0x00000000b998783b */ /* 0x000eaa0000000200 */
        /* <DEDUP_REMOVED lines=16> */
[----:B------:R-:W5:Y:S01]  /*4ba0*/  LDSM.16.M88.4 R176, [R201+0x8000] ;  /* 0x00800000c9b0783b */ /* 0x000f620000000200 */
[C---:B-1----:R-:W-:Y:S06]  /*4bb0*/  HMMA.16816.F32.BF16 R4, R160.reuse, R164, R4 ;  /* 0x000000a4a004723c */ /* 0x042fec0000041804 */
[C---:B------:R-:W-:Y:S06]  /*4bc0*/  HMMA.16816.F32.BF16 R8, R160.reuse, R166, R8 ;  /* 0x000000a6a008723c */ /* 0x040fec0000041808 */
[C---:B--2---:R-:W-:Y:S06]  /*4bd0*/  HMMA.16816.F32.BF16 R12, R160.reuse, R148, R12 ;  /* 0x00000094a00c723c */ /* 0x044fec000004180c */
[C---:B------:R-:W-:Y:S06]  /*4be0*/  HMMA.16816.F32.BF16 R16, R160.reuse, R150, R16 ;  /* 0x00000096a010723c */ /* 0x040fec0000041810 */
[C---:B------:R-:W-:Y:S06]  /*4bf0*/  HMMA.16816.F32.BF16 R20, R160.reuse, R152, R20 ;  /* 0x00000098a014723c */ /* 0x040fec0000041814 */
[C---:B------:R-:W-:Y:S06]  /*4c00*/  HMMA.16816.F32.BF16 R24, R160.reuse, R154, R24 ;  /* 0x0000009aa018723c */ /* 0x040fec0000041818 */
[C---:B------:R-:W-:Y:S06]  /*4c10*/  HMMA.16816.F32.BF16 R28, R160.reuse, R156, R28 ;  /* 0x0000009ca01c723c */ /* 0x040fec000004181c */
[----:B------:R-:W-:Y:S06]  /*4c20*/  HMMA.16816.F32.BF16 R32, R160, R158, R32 ;  /* 0x0000009ea020723c */ /* 0x000fec0000041820 */
[C---:B---3--:R-:W-:Y:S06]  /*4c30*/  HMMA.16816.F32.BF16 R4, R168.reuse, R172, R4 ;  /* 0x000000aca804723c */ /* 0x048fec0000041804 */
[C---:B------:R-:W-:Y:S06]  /*4c40*/  HMMA.16816.F32.BF16 R8, R168.reuse, R174, R8 ;  /* 0x000000aea808723c */ /* 0x040fec0000041808 */
[C---:B----4-:R-:W-:Y:S06]  /*4c50*/  HMMA.16816.F32.BF16 R12, R168.reuse, R136, R12 ;  /* 0x00000088a80c723c */ /* 0x050fec000004180c */
[C---:B------:R-:W-:Y:S01]  /*4c60*/  HMMA.16816.F32.BF16 R16, R168.reuse, R138, R16 ;  /* 0x0000008aa810723c */ /* 0x040fe20000041810 */
[----:B------:R-:W1:Y:S05]  /*4c70*/  LDSM.16.M88.4 R136, [R192+0x4800] ;  /* 0x00480000c088783b */ /* 0x000e6a0000000200 */
[C---:B-----5:R-:W-:Y:S06]  /*4c80*/  HMMA.16816.F32.BF16 R20, R168.reuse, R140, R20 ;  /* 0x0000008ca814723c */ /* 0x060fec0000041814 */
[C---:B------:R-:W-:Y:S01]  /*4c90*/  HMMA.16816.F32.BF16 R24, R168.reuse, R142, R24 ;  /* 0x0000008ea818723c */ /* 0x040fe20000041818 */
[----:B------:R-:W2:Y:S05]  /*4ca0*/  LDSM.16.M88.4 R140, [R192+0x5000] ;  /* 0x00500000c08c783b */ /* 0x000eaa0000000200 */
[C---:B------:R-:W-:Y:S06]  /*4cb0*/  HMMA.16816.F32.BF16 R28, R168.reuse, R144, R28 ;  /* 0x00000090a81c723c */ /* 0x040fec000004181c */
[----:B------:R-:W-:Y:S06]  /*4cc0*/  HMMA.16816.F32.BF16 R32, R168, R146, R32 ;  /* 0x00000092a820723c */ /* 0x000fec0000041820 */
[C---:B------:R-:W-:Y:S06]  /*4cd0*/  HMMA.16816.F32.BF16 R4, R176.reuse, R180, R4 ;  /* 0x000000b4b004723c */ /* 0x040fec0000041804 */
[C---:B------:R-:W-:Y:S06]  /*4ce0*/  HMMA.16816.F32.BF16 R8, R176.reuse, R182, R8 ;  /* 0x000000b6b008723c */ /* 0x040fec0000041808 */
[C---:B-1----:R-:W-:Y:S06]  /*4cf0*/  HMMA.16816.F32.BF16 R12, R176.reuse, R136, R12 ;  /* 0x00000088b00c723c */ /* 0x042fec000004180c */
[C---:B------:R-:W-:Y:S01]  /*4d00*/  HMMA.16816.F32.BF16 R16, R176.reuse, R138, R16 ;  /* 0x0000008ab010723c */ /* 0x040fe20000041810 */
[----:B------:R-:W1:Y:S01]  /*4d10*/  LDSM.16.M88.4 R136, [R192+0x5800] ;  /* 0x00580000c088783b */ /* 0x000e620000000200 */
[----:B------:R-:W-:Y:S04]  /*4d20*/  DEPBAR.LE SB0, 0x0 ;  /* 0x000080000000791a */ /* 0x000fe80000000000 */
[----:B------:R-:W-:Y:S01]  /*4d30*/  BAR.SYNC.DEFER_BLOCKING 0x0 ;  /* 0x0000000000007b1d */ /* 0x000fe20000010000 */
[C---:B--2---:R-:W-:Y:S05]  /*4d40*/  HMMA.16816.F32.BF16 R20, R176.reuse, R140, R20 ;  /* 0x0000008cb014723c */ /* 0x044fea0000041814 */
[----:B------:R-:W-:Y:S01]  /*4d50*/  FMUL.FTZ R252, R4, UR5 ;  /* 0x0000000504fc7c20 */ /* 0x000fe20008410000 */
[----:B------:R-:W-:Y:S01]  /*4d60*/  FMUL.FTZ R3, R9, UR5 ;  /* 0x0000000509037c20 */ /* 0x000fe20008410000 */
[----:B------:R-:W-:Y:S01]  /*4d70*/  FMUL.FTZ R249, R6, UR5 ;  /* 0x0000000506f97c20 */ /* 0x000fe20008410000 */
[----:B------:R-:W-:Y:S01]  /*4d80*/  FMUL.FTZ R250, R5, UR5 ;  /* 0x0000000505fa7c20 */ /* 0x000fe20008410000 */
[C---:B------:R-:W-:Y:S02]  /*4d90*/  HMMA.16816.F32.BF16 R24, R176.reuse, R142, R24 ;  /* 0x0000008eb018723c */ /* 0x040fe40000041818 */
[----:B------:R-:W2:Y:S01]  /*4da0*/  MUFU.TANH R252, R252 ;  /* 0x000000fc00fc7308 */ /* 0x000ea20000002400 */
[----:B------:R-:W-:Y:S01]  /*4db0*/  FMUL.FTZ R248, R10, UR5 ;  /* 0x000000050af87c20 */ /* 0x000fe20008410000 */
[----:B------:R-:W-:Y:S01]  /*4dc0*/  FMUL.FTZ R2, R11, UR5 ;  /* 0x000000050b027c20 */ /* 0x000fe20008410000 */
[----:B------:R-:W-:Y:S01]  /*4dd0*/  FMUL.FTZ R251, R7, UR5 ;  /* 0x0000000507fb7c20 */ /* 0x000fe20008410000 */
[----:B------:R-:W-:Y:S01]  /*4de0*/  FMUL.FTZ R132, R8, UR5 ;  /* 0x0000000508847c20 */ /* 0x000fe20008410000 */
[----:B------:R-:W-:Y:S01]  /*4df0*/  FMUL.FTZ R246, R12, UR5 ;  /* 0x000000050cf67c20 */ /* 0x000fe20008410000 */
[----:B------:R-:W-:Y:S04]  /*4e00*/  FMUL.FTZ R247, R14, UR5 ;  /* 0x000000050ef77c20 */ /* 0x000fe80008410000 */
[----:B------:R2:W-:Y:S01]  /*4e10*/  MUFU.TANH R10, R3 ;  /* 0x00000003000a7308 */ /* 0x0005e20000002400 */
[----:B------:R-:W-:Y:S01]  /*4e20*/  FMUL.FTZ R244, R13, UR5 ;  /* 0x000000050df47c20 */ /* 0x000fe20008410000 */
[----:B------:R-:W-:Y:S01]  /*4e30*/  FMUL.FTZ R245, R15, UR5 ;  /* 0x000000050ff57c20 */ /* 0x000fe20008410000 */
[----:B------:R-:W-:Y:S01]  /*4e40*/  FMUL.FTZ R242, R16, UR5 ;  /* 0x0000000510f27c20 */ /* 0x000fe20008410000 */
[----:B------:R-:W-:Y:S01]  /*4e50*/  FMUL.FTZ R243, R18, UR5 ;  /* 0x0000000512f37c20 */ /* 0x000fe20008410000 */
[----:B------:R-:W-:Y:S01]  /*4e60*/  FMUL.FTZ R240, R17, UR5 ;  /* 0x0000000511f07c20 */ /* 0x000fe20008410000 */
[----:B------:R-:W-:Y:S01]  /*4e70*/  FMUL.FTZ R241, R19, UR5 ;  /* 0x0000000513f17c20 */ /* 0x000fe20008410000 */
[----:B------:R-:W-:Y:S03]  /*4e80*/  FMUL.FTZ R238, R20, UR5 ;  /* 0x0000000514ee7c20 */ /* 0x000fe60008410000 */
[----:B------:R-:W-:Y:S01]  /*4e90*/  MUFU.TANH R249, R249 ;  /* 0x000000f900f97308 */ /* 0x000fe20000002400 */
[----:B------:R-:W-:Y:S01]  /*4ea0*/  FMUL.FTZ R237, R22, UR5 ;  /* 0x0000000516ed7c20 */ /* 0x000fe20008410000 */
[----:B------:R-:W-:Y:S01]  /*4eb0*/  FMUL.FTZ R236, R21, UR5 ;  /* 0x0000000515ec7c20 */ /* 0x000fe20008410000 */
[----:B------:R-:W-:Y:S01]  /*4ec0*/  FMUL.FTZ R239, R23, UR5 ;  /* 0x0000000517ef7c20 */ /* 0x000fe20008410000 */
[----:B------:R-:W-:Y:S01]  /*4ed0*/  FMUL.FTZ R234, R24, UR5 ;  /* 0x0000000518ea7c20 */ /* 0x000fe20008410000 */
[C---:B-1----:R-:W-:Y:S05]  /*4ee0*/  HMMA.16816.F32.BF16 R28, R176.reuse, R136, R28 ;  /* 0x00000088b01c723c */ /* 0x042fea000004181c */
[----:B------:R-:W1:Y:S01]  /*4ef0*/  MUFU.TANH R250, R250 ;  /* 0x000000fa00fa7308 */ /* 0x000e620000002400 */
[----:B--2---:R-:W-:Y:S01]  /*4f00*/  FMNMX.FTZ R3, R252, R135, !PT ;  /* 0x00000087fc037209 */ /* 0x004fe20007810000 */
[----:B------:R-:W-:Y:S01]  /*4f10*/  FMUL.FTZ R235, R26, UR5 ;  /* 0x000000051aeb7c20 */ /* 0x000fe20008410000 */
[----:B------:R-:W-:Y:S01]  /*4f20*/  FMUL.FTZ R232, R25, UR5 ;  /* 0x0000000519e87c20 */ /* 0x000fe20008410000 */
[----:B------:R-:W-:Y:S06]  /*4f30*/  HMMA.16816.F32.BF16 R32, R176, R138, R32 ;  /* 0x0000008ab020723c */ /* 0x000fec0000041820 */
[----:B------:R2:W-:Y:S01]  /*4f40*/  MUFU.TANH R9, R2 ;  /* 0x0000000200097308 */ /* 0x0005e20000002400 */
[----:B------:R-:W-:Y:S09]  /*4f50*/  FMUL.FTZ R233, R27, UR5 ;  /* 0x000000051be97c20 */ /* 0x000ff20008410000 */
[----:B------:R-:W3:Y:S01]  /*4f60*/  MUFU.TANH R251, R251 ;  /* 0x000000fb00fb7308 */ /* 0x000ee20000002400 */
[----:B-1----:R-:W-:Y:S01]  /*4f70*/  FMNMX.FTZ R3, R250, R3, !PT ;  /* 0x00000003fa037209 */ /* 0x002fe20007810000 */
[----:B------:R-:W-:Y:S08]  /*4f80*/  FMUL.FTZ R228, R28, UR5 ;  /* 0x000000051ce47c20 */ /* 0x000ff00008410000 */
[----:B------:R-:W1:Y:S01]  /*4f90*/  MUFU.TANH R162, R132 ;  /* 0x0000008400a27308 */ /* 0x000e620000002400 */
[----:B--2---:R-:W-:Y:S01]  /*4fa0*/  FMNMX.FTZ R2, R249, R0, !PT ;  /* 0x00000000f9027209 */ /* 0x004fe20007810000 */
[----:B------:R-:W-:Y:S01]  /*4fb0*/  FMUL.FTZ R231, R30, UR5 ;  /* 0x000000051ee77c20 */ /* 0x000fe20008410000 */
[----:B------:R-:W-:Y:S01]  /*4fc0*/  FMUL.FTZ R230, R29, UR5 ;  /* 0x000000051de67c20 */ /* 0x000fe20008410000 */
[----:B------:R-:W-:Y:S01]  /*4fd0*/  FMUL.FTZ R229, R31, UR5 ;  /* 0x000000051fe57c20 */ /* 0x000fe20008410000 */
[----:B------:R-:W-:Y:S01]  /*4fe0*/  FMUL.FTZ R226, R32, UR5 ;  /* 0x0000000520e27c20 */ /* 0x000fe20008410000 */
[----:B------:R-:W-:Y:S01]  /*4ff0*/  FMUL.FTZ R134, R34, UR5 ;  /* 0x0000000522867c20 */ /* 0x000fe20008410000 */
[----:B------:R-:W-:Y:S03]  /*5000*/  FMUL.FTZ R224, R33, UR5 ;  /* 0x0000000521e07c20 */ /* 0x000fe60008410000 */
[----:B------:R-:W2:Y:S01]  /*5010*/  MUFU.TANH R248, R248 ;  /* 0x000000f800f87308 */ /* 0x000ea20000002400 */
[----:B---3--:R-:W-:Y:S01]  /*5020*/  FMNMX.FTZ R133, R251, R2, !PT ;  /* 0x00000002fb857209 */ /* 0x008fe20007810000 */
[----:B------:R-:W-:Y:S08]  /*5030*/  FMUL.FTZ R35, R35, UR5 ;  /* 0x0000000523237c20 */ /* 0x000ff00008410000 */
[----:B------:R-:W3:Y:S01]  /*5040*/  MUFU.TANH R246, R246 ;  /* 0x000000f600f67308 */ /* 0x000ee20000002400 */
[----:B-1----:R-:W-:Y:S04]  /*5050*/  FMNMX.FTZ R3, R162, R3, !PT ;  /* 0x00000003a2037209 */ /* 0x002fe80007810000 */
[----:B------:R-:W-:Y:S05]  /*5060*/  FMNMX.FTZ R3, R10, R3, !PT ;  /* 0x000000030a037209 */ /* 0x000fea0007810000 */
[----:B------:R-:W1:Y:S01]  /*5070*/  MUFU.TANH R247, R247 ;  /* 0x000000f700f77308 */ /* 0x000e620000002400 */
[----:B--2---:R-:W-:Y:S04]  /*5080*/  FMNMX.FTZ R2, R248, R133, !PT ;  /* 0x00000085f8027209 */ /* 0x004fe80007810000 */
[----:B------:R-:W-:Y:S05]  /*5090*/  FMNMX.FTZ R2, R9, R2, !PT ;  /* 0x0000000209027209 */ /* 0x000fea0007810000 */
[----:B------:R-:W2:Y:S01]  /*50a0*/  MUFU.TANH R244, R244 ;  /* 0x000000f400f47308 */ /* 0x000ea20000002400 */
[----:B---3--:R-:W-:Y:S09]  /*50b0*/  FMNMX.FTZ R3, R246, R3, !PT ;  /* 0x00000003f6037209 */ /* 0x008ff20007810000 */
[----:B------:R-:W3:Y:S01]  /*50c0*/  MUFU.TANH R245, R245 ;  /* 0x000000f500f57308 */ /* 0x000ee20000002400 */
[----:B-1----:R-:W-:Y:S09]  /*50d0*/  FMNMX.FTZ R2, R247, R2, !PT ;  /* 0x00000002f7027209 */ /* 0x002ff20007810000 */
[----:B------:R-:W1:Y:S01]  /*50e0*/  MUFU.TANH R242, R242 ;  /* 0x000000f200f27308 */ /* 0x000e620000002400 */
[----:B--2---:R-:W-:Y:S09]  /*50f0*/  FMNMX.FTZ R3, R244, R3, !PT ;  /* 0x00000003f4037209 */ /* 0x004ff20007810000 */
        /* <DEDUP_REMOVED lines=36> */
[----:B------:R2:W4:Y:S01]  /*5340*/  MUFU.TANH R133, R35 ;  /* 0x0000002300857308 */ /* 0x0005220000002400 */
[----:B---3--:R-:W-:Y:S02]  /*5350*/  FMNMX.FTZ R2, R134, R3, !PT ;  /* 0x0000000386027209 */ /* 0x008fe40007810000 */
[----:B-1----:R-:W-:Y:S01]  /*5360*/  FMNMX.FTZ R13, R224, R132, !PT ;  /* 0x00000084e00d7209 */ /* 0x002fe20007810000 */
[----:B------:R-:W-:Y:S06]  /*5370*/  @P0 BRA `(.L_x_44) ;  /* 0xffffffec004c0947 */ /* 0x000fec000383ffff */
.L_x_43:
[----:B-1----:R-:W1:Y:S01]  /*5380*/  SHFL.BFLY PT, R6, R13, 0x2, 0x1f ;  /* 0x0c401f000d067f89 */ /* 0x002e6200000e0000 */
[----:B----4-:R-:W-:Y:S02]  /*5390*/  FMNMX.FTZ R7, R133, R2, !PT ;  /* 0x0000000285077209 */ /* 0x010fe40007810000 */
[----:B------:R-:W-:Y:S05]  /*53a0*/  IADD3 R223, R223, -0x1, RZ ;  /* 0xffffffffdfdf7810 */ /* 0x000fea0007ffe0ff */
[----:B------:R-:W-:Y:S08]  /*53b0*/  LDSM.16.MT88.4 R16, [R200+0x12000] ;  /* 0x01200000c810783b */ /* 0x000ff00000004200 */
[----:B------:R-:W3:Y:S08]  /*53c0*/  SHFL.BFLY PT, R2, R7, 0x2, 0x1f ;  /* 0x0c401f0007027f89 */ /* 0x000ef000000e0000 */
[----:B------:R-:W-:Y:S08]  /*53d0*/  LDSM.16.MT88.4 R24, [R198+0x12000] ;  /* 0x01200000c618783b */ /* 0x000ff00000004200 */
[----:B--2---:R-:W-:Y:S08]  /*53e0*/  LDSM.16.MT88.4 R32, [R197+0x12000] ;  /* 0x01200000c520783b */ /* 0x004ff00000004200 */
[----:B------:R-:W-:Y:S08]  /*53f0*/  LDSM.16.MT88.4 R136, [R196+0x12000] ;  /* 0x01200000c488783b */ /* 0x000ff00000004200 */
[----:B------:R-:W-:Y:S08]  /*5400*/  LDSM.16.MT88.4 R140, [R197+0x14800] ;  /* 0x01480000c58c783b */ /* 0x000ff00000004200 */
[----:B------:R-:W-:Y:S08]  /*5410*/  LDSM.16.MT88.4 R148, [R198+0x15800] ;  /* 0x01580000c694783b */ /* 0x000ff00000004200 */
[----:B------:R-:W-:Y:S08]  /*5420*/  LDSM.16.MT88.4 R152, [R197+0x15800] ;  /* 0x01580000c598783b */ /* 0x000ff00000004200 */
[----:B------:R-:W-:Y:S01]  /*5430*/  LDSM.16.MT88.4 R156, [R196+0x15800] ;  /* 0x01580000c49c783b */ /* 0x000fe20000004200 */
[----:B-1----:R-:W-:Y:S02]  /*5440*/  FMNMX.FTZ R11, R13, R6, !PT ;  /* 0x000000060d0b7209 */ /* 0x002fe40007810000 */
[----:B---3--:R-:W-:Y:S05]  /*5450*/  FMNMX.FTZ R4, R7, R2, !PT ;  /* 0x0000000207047209 */ /* 0x008fea0007810000 */
[----:B------:R-:W1:Y:S08]  /*5460*/  SHFL.BFLY PT, R132, R11, 0x1, 0x1f ;  /* 0x0c201f000b847f89 */ /* 0x000e7000000e0000 */
[----:B------:R-:W2:Y:S01]  /*5470*/  SHFL.BFLY PT, R3, R4, 0x1, 0x1f ;  /* 0x0c201f0004037f89 */ /* 0x000ea200000e0000 */
[----:B-1----:R-:W-:Y:S02]  /*5480*/  FMNMX.FTZ R132, R11, R132, !PT ;  /* 0x000000840b847209 */ /* 0x002fe40007810000 */
[----:B--2---:R-:W-:Y:S03]  /*5490*/  FMNMX.FTZ R3, R4, R3, !PT ;  /* 0x0000000304037209 */ /* 0x004fe60007810000 */
[C---:B------:R-:W-:Y:S01]  /*54a0*/  FMUL.FTZ R145, R132.reuse, UR4 ;  /* 0x0000000484917c20 */ /* 0x040fe20008410000 */
[C---:B------:R-:W-:Y:S01]  /*54b0*/  FSETP.NEU.FTZ.AND P1, PT, R132.reuse, -INF , PT ;  /* 0xff8000008400780b */ /* 0x040fe20003f3d000 */
[----:B------:R-:W-:Y:S01]  /*54c0*/  FADD.FTZ R2, -R132, R135 ;  /* 0x0000008784027221 */ /* 0x000fe20000010100 */
[----:B------:R-:W-:Y:S02]  /*54d0*/  FMUL.FTZ R144, R3, UR4 ;  /* 0x0000000403907c20 */ /* 0x000fe40008410000 */
[----:B------:R-:W-:Y:S01]  /*54e0*/  FSEL R145, R145, RZ, P1 ;  /* 0x000000ff91917208 */ /* 0x000fe20000800000 */
[C---:B------:R-:W-:Y:S01]  /*54f0*/  FADD.FTZ R0, -R3.reuse, R0 ;  /* 0x0000000003007221 */ /* 0x040fe20000010100 */
[----:B------:R-:W-:Y:S01]  /*5500*/  FSETP.NEU.FTZ.AND P1, PT, R3, -INF , PT ;  /* 0xff8000000300780b */ /* 0x000fe20003f3d000 */
[----:B------:R-:W-:Y:S02]  /*5510*/  FMUL.FTZ R5, R2, UR4 ;  /* 0x0000000402057c20 */ /* 0x000fe40008410000 */
[--C-:B------:R-:W-:Y:S01]  /*5520*/  FFMA.FTZ R167, R162, UR4, -R145.reuse ;  /* 0x00000004a2a77c23 */ /* 0x100fe20008010891 */
[----:B------:R-:W-:Y:S01]  /*5530*/  FSEL R144, R144, RZ, P1 ;  /* 0x000000ff90907208 */ /* 0x000fe20000800000 */
[--C-:B------:R-:W-:Y:S01]  /*5540*/  FFMA.FTZ R171, R252, UR4, -R145.reuse ;  /* 0x00000004fcab7c23 */ /* 0x100fe20008010891 */
[--C-:B------:R-:W-:Y:S01]  /*5550*/  FFMA.FTZ R168, R250, UR4, -R145.reuse ;  /* 0x00000004faa87c23 */ /* 0x100fe20008010891 */
[--C-:B------:R-:W-:Y:S01]  /*5560*/  FFMA.FTZ R166, R10, UR4, -R145.reuse ;  /* 0x000000040aa67c23 */ /* 0x100fe20008010891 */
[----:B------:R-:W-:Y:S01]  /*5570*/  FMUL.FTZ R6, R0, UR4 ;  /* 0x0000000400067c20 */ /* 0x000fe20008410000 */
[--C-:B------:R-:W-:Y:S01]  /*5580*/  FFMA.FTZ R169, R249, UR4, -R144.reuse ;  /* 0x00000004f9a97c23 */ /* 0x100fe20008010890 */
[--C-:B------:R-:W-:Y:S01]  /*5590*/  FFMA.FTZ R165, R251, UR4, -R144.reuse ;  /* 0x00000004fba57c23 */ /* 0x100fe20008010890 */
[--C-:B------:R-:W-:Y:S01]  /*55a0*/  FFMA.FTZ R164, R248, UR4, -R144.reuse ;  /* 0x00000004f8a47c23 */ /* 0x100fe20008010890 */
[--C-:B------:R-:W-:Y:S01]  /*55b0*/  FFMA.FTZ R135, R9, UR4, -R144.reuse ;  /* 0x0000000409877c23 */ /* 0x100fe20008010890 */
[----:B------:R-:W1:Y:S01]  /*55c0*/  MUFU.EX2 R2, R5 ;  /* 0x0000000500027308 */ /* 0x000e620000000800 */
[----:B------:R-:W-:Y:S01]  /*55d0*/  LDSM.16.MT88.4 R160, [R200+0x17800] ;  /* 0x01780000c8a0783b */ /* 0x000fe20000004200 */
[--C-:B------:R-:W-:Y:S01]  /*55e0*/  FFMA.FTZ R172, R247, UR4, -R144.reuse ;  /* 0x00000004f7ac7c23 */ /* 0x100fe20008010890 */
[--C-:B------:R-:W-:Y:S01]  /*55f0*/  FFMA.FTZ R175, R245, UR4, -R144.reuse ;  /* 0x00000004f5af7c23 */ /* 0x100fe20008010890 */
[--C-:B------:R-:W-:Y:S01]  /*5600*/  FFMA.FTZ R176, R243, UR4, -R144.reuse ;  /* 0x00000004f3b07c23 */ /* 0x100fe20008010890 */
[--C-:B------:R-:W-:Y:S01]  /*5610*/  FFMA.FTZ R179, R241, UR4, -R144.reuse ;  /* 0x00000004f1b37c23 */ /* 0x100fe20008010890 */
[--C-:B------:R-:W-:Y:S01]  /*5620*/  FFMA.FTZ R180, R237, UR4, -R144.reuse ;  /* 0x00000004edb47c23 */ /* 0x100fe20008010890 */
[--C-:B------:R-:W-:Y:S03]  /*5630*/  FFMA.FTZ R183, R239, UR4, -R144.reuse ;  /* 0x00000004efb77c23 */ /* 0x100fe60008010890 */
[----:B------:R-:W2:Y:S01]  /*5640*/  MUFU.EX2 R0, R6 ;  /* 0x0000000600007308 */ /* 0x000ea20000000800 */
[--C-:B------:R-:W-:Y:S01]  /*5650*/  FFMA.FTZ R233, R233, UR4, -R144.reuse ;  /* 0x00000004e9e97c23 */ /* 0x100fe20008010890 */
[--C-:B------:R-:W-:Y:S01]  /*5660*/  FFMA.FTZ R229, R229, UR4, -R144.reuse ;  /* 0x00000004e5e57c23 */ /* 0x100fe20008010890 */
[--C-:B------:R-:W-:Y:S01]  /*5670*/  FFMA.FTZ R134, R134, UR4, -R144.reuse ;  /* 0x0000000486867c23 */ /* 0x100fe20008010890 */
[--C-:B------:R-:W-:Y:S01]  /*5680*/  FFMA.FTZ R133, R133, UR4, -R144.reuse ;  /* 0x0000000485857c23 */ /* 0x100fe20008010890 */
[--C-:B------:R-:W-:Y:S01]  /*5690*/  FFMA.FTZ R170, R246, UR4, -R145.reuse ;  /* 0x00000004f6aa7c23 */ /* 0x100fe20008010891 */
[--C-:B------:R-:W-:Y:S01]  /*56a0*/  FFMA.FTZ R173, R244, UR4, -R145.reuse ;  /* 0x00000004f4ad7c23 */ /* 0x100fe20008010891 */
[--C-:B------:R-:W-:Y:S03]  /*56b0*/  FFMA.FTZ R174, R242, UR4, -R145.reuse ;  /* 0x00000004f2ae7c23 */ /* 0x100fe60008010891 */
[----:B------:R-:W-:Y:S01]  /*56c0*/  MUFU.EX2 R171, R171 ;  /* 0x000000ab00ab7308 */ /* 0x000fe20000000800 */
[C---:B-1----:R-:W-:Y:S01]  /*56d0*/  FMUL.FTZ R4, R2.reuse, R128 ;  /* 0x0000008002047220 */ /* 0x042fe20000410000 */
[C---:B------:R-:W-:Y:S01]  /*56e0*/  FMUL.FTZ R5, R2.reuse, R129 ;  /* 0x0000008102057220 */ /* 0x040fe20000410000 */
[C---:B------:R-:W-:Y:S01]  /*56f0*/  FMUL.FTZ R8, R2.reuse, R124 ;  /* 0x0000007c02087220 */ /* 0x040fe20000410000 */
[C---:B------:R-:W-:Y:S01]  /*5700*/  FMUL.FTZ R9, R2.reuse, R125 ;  /* 0x0000007d02097220 */ /* 0x040fe20000410000 */
[C---:B------:R-:W-:Y:S01]  /*5710*/  FMUL.FTZ R12, R2.reuse, R120 ;  /* 0x00000078020c7220 */ /* 0x040fe20000410000 */
[C---:B------:R-:W-:Y:S01]  /*5720*/  FMUL.FTZ R13, R2.reuse, R121 ;  /* 0x00000079020d7220 */ /* 0x040fe20000410000 */
[----:B------:R-:W-:Y:S03]  /*5730*/  FMUL.FTZ R20, R2, R112 ;  /* 0x0000007002147220 */ /* 0x000fe60000410000 */
[----:B------:R-:W1:Y:S01]  /*5740*/  MUFU.EX2 R168, R168 ;  /* 0x000000a800a87308 */ /* 0x000e620000000800 */
[C---:B--2---:R-:W-:Y:S01]  /*5750*/  FMUL.FTZ R6, R0.reuse, R130 ;  /* 0x0000008200067220 */ /* 0x044fe20000410000 */
[C---:B------:R-:W-:Y:S01]  /*5760*/  FMUL.FTZ R7, R0.reuse, R131 ;  /* 0x0000008300077220 */ /* 0x040fe20000410000 */
[C---:B------:R-:W-:Y:S01]  /*5770*/  FMUL.FTZ R10, R0.reuse, R126 ;  /* 0x0000007e000a7220 */ /* 0x040fe20000410000 */
[C---:B------:R-:W-:Y:S01]  /*5780*/  FMUL.FTZ R11, R0.reuse, R127 ;  /* 0x0000007f000b7220 */ /* 0x040fe20000410000 */
[C---:B------:R-:W-:Y:S01]  /*5790*/  FMUL.FTZ R14, R0.reuse, R122 ;  /* 0x0000007a000e7220 */ /* 0x040fe20000410000 */
[----:B------:R-:W-:Y:S01]  /*57a0*/  FMUL.FTZ R15, R0, R123 ;  /* 0x0000007b000f7220 */ /* 0x000fe20000410000 */
[----:B------:R-:W-:Y:S03]  /*57b0*/  FMUL.FTZ R21, R2, R113 ;  /* 0x0000007102157220 */ /* 0x000fe60000410000 */
[----:B------:R-:W-:Y:S01]  /*57c0*/  MUFU.EX2 R169, R169 ;  /* 0x000000a900a97308 */ /* 0x000fe20000000800 */
[----:B------:R-:W2:Y:S01]  /*57d0*/  LDSM.16.MT88.4 R120, [R200+0x14000] ;  /* 0x01400000c878783b */ /* 0x000ea20000004200 */
[C---:B------:R-:W-:Y:S01]  /*57e0*/  FMUL.FTZ R22, R0.reuse, R114 ;  /* 0x0000007200167220 */ /* 0x040fe20000410000 */
[----:B------:R-:W-:Y:S01]  /*57f0*/  FMUL.FTZ R23, R0, R115 ;  /* 0x0000007300177220 */ /* 0x000fe20000410000 */
[C---:B------:R-:W-:Y:S01]  /*5800*/  FMUL.FTZ R28, R2.reuse, R104 ;  /* 0x00000068021c7220 */ /* 0x040fe20000410000 */
[----:B------:R-:W-:Y:S01]  /*5810*/  FMUL.FTZ R29, R2, R105 ;  /* 0x00000069021d7220 */ /* 0x000fe20000410000 */
[C---:B------:R-:W-:Y:S01]  /*5820*/  FMUL.FTZ R30, R0.reuse, R106 ;  /* 0x0000006a001e7220 */ /* 0x040fe20000410000 */
[----:B------:R-:W-:Y:S03]  /*5830*/  FMUL.FTZ R31, R0, R107 ;  /* 0x0000006b001f7220 */ /* 0x000fe60000410000 */
[----:B------:R-:W3:Y:S01]  /*5840*/  MUFU.EX2 R165, R165 ;  /* 0x000000a500a57308 */ /* 0x000ee20000000800 */
[----:B-1----:R-:W-:Y:S01]  /*5850*/  F2FP.BF16.F32.PACK_AB R128, R168, R171 ;  /* 0x000000aba880723e */ /* 0x002fe200000010ff */
[----:B------:R-:W1:Y:S01]  /*5860*/  LDSM.16.MT88.4 R104, [R198+0x14000] ;  /* 0x01400000c668783b */ /* 0x000e620000004200 */
[C---:B------:R-:W-:Y:S01]  /*5870*/  FMUL.FTZ R36, R2.reuse, R36 ;  /* 0x0000002402247220 */ /* 0x040fe20000410000 */
[----:B------:R-:W-:Y:S01]  /*5880*/  FMUL.FTZ R37, R2, R37 ;  /* 0x0000002502257220 */ /* 0x000fe20000410000 */
[C---:B------:R-:W-:Y:S01]  /*5890*/  FMUL.FTZ R38, R0.reuse, R38 ;  /* 0x0000002600267220 */ /* 0x040fe20000410000 */
[----:B------:R-:W-:Y:S01]  /*58a0*/  FMUL.FTZ R39, R0, R39 ;  /* 0x0000002700277220 */ /* 0x000fe20000410000 */
[C---:B------:R-:W-:Y:S03]  /*58b0*/  FMUL.FTZ R40, R2.reuse, R40 ;  /* 0x0000002802287220 */ /* 0x040fe60000410000 */
[----:B------:R-:W-:Y:S01]  /*58c0*/  MUFU.EX2 R167, R167 ;  /* 0x000000a700a77308 */ /* 0x000fe20000000800 */
[----:B------:R-:W-:Y:S01]  /*58d0*/  FMUL.FTZ R41, R2, R41 ;  /* 0x0000002902297220 */ /* 0x000fe20000410000 */
[----:B------:R-:W-:Y:S01]  /*58e0*/  LDSM.16.MT88.4 R112, [R200+0x16000] ;  /* 0x01600000c870783b */ /* 0x000fe20000004200 */
[C---:B------:R-:W-:Y:S01]  /*58f0*/  FMUL.FTZ R42, R0.reuse, R42 ;  /* 0x0000002a002a7220 */ /* 0x040fe20000410000 */
[----:B------:R-:W-:Y:S01]  /*5900*/  FMUL.FTZ R43, R0, R43 ;  /* 0x0000002b002b7220 */ /* 0x000fe20000410000 */
[C---:B------:R-:W-:Y:S01]  /*5910*/  FMUL.FTZ R44, R2.reuse, R44 ;  /* 0x0000002c022c7220 */ /* 0x040fe20000410000 */
[----:B------:R-:W-:Y:S01]  /*5920*/  FMUL.FTZ R45, R2, R45 ;  /* 0x0000002d022d7220 */ /* 0x000fe20000410000 */
[C---:B------:R-:W-:Y:S03]  /*5930*/  FMUL.FTZ R46, R0.reuse, R46 ;  /* 0x0000002e002e7220 */ /* 0x040fe60000410000 */
[----:B------:R-:W4:Y:S01]  /*5940*/  MUFU.EX2 R166, R166 ;  /* 0x000000a600a67308 */ /* 0x000f220000000800 */
[----:B---3--:R-:W-:Y:S01]  /*5950*/  F2FP.BF16.F32.PACK_AB R129, R165, R169 ;  /* 0x000000a9a581723e */ /* 0x008fe200000010ff */
[----:B------:R-:W-:Y:S01]  /*5960*/  LDSM.16.MT88.4 R124, [R200+0x14800] ;  /* 0x01480000c87c783b */ /* 0x000fe20000004200 */
        /* <DEDUP_REMOVED lines=13> */
[----:B------:R-:W3:Y:S01]  /*5a40*/  MUFU.EX2 R135, R135 ;  /* 0x0000008700877308 */ /* 0x000ee20000000800 */
[----:B----4-:R-:W-:Y:S01]  /*5a50*/  F2FP.BF16.F32.PACK_AB R130, R166, R167 ;  /* 0x000000a7a682723e */ /* 0x010fe200000010ff */
        /* <DEDUP_REMOVED lines=15> */
[----:B---3--:R-:W-:Y:S01]  /*5b50*/  F2FP.BF16.F32.PACK_AB R131, R135, R164 ;  /* 0x000000a48783723e */ /* 0x008fe200000010ff */
[C---:B------:R-:W-:Y:S01]  /*5b60*/  FMUL.FTZ R74, R0.reuse, R74 ;  /* 0x0000004a004a7220 */ /* 0x040fe20000410000 */
[----:B------:R-:W-:Y:S01]  /*5b70*/  FMUL.FTZ R75, R0, R75 ;  /* 0x0000004b004b7220 */ /* 0x000fe20000410000 */
[C---:B------:R-:W-:Y:S01]  /*5b80*/  FMUL.FTZ R76, R2.reuse, R76 ;  /* 0x0000004c024c7220 */ /* 0x040fe20000410000 */
[----:B------:R-:W-:Y:S01]  /*5b90*/  FMUL.FTZ R77, R2, R77 ;  /* 0x0000004d024d7220 */ /* 0x000fe20000410000 */
[C---:B------:R-:W-:Y:S01]  /*5ba0*/  FMUL.FTZ R78, R0.reuse, R78 ;  /* 0x0000004e004e7220 */ /* 0x040fe20000410000 */
[----:B------:R-:W-:Y:S01]  /*5bb0*/  FMUL.FTZ R79, R0, R79 ;  /* 0x0000004f004f7220 */ /* 0x000fe20000410000 */
[C---:B------:R-:W-:Y:S01]  /*5bc0*/  HMMA.16816.F32.BF16 R4, R128.reuse, R16, R4 ;  /* 0x000000108004723c */ /* 0x040fe20000041804 */
[----:B------:R-:W-:Y:S04]  /*5bd0*/  MUFU.EX2 R170, R170 ;  /* 0x000000aa00aa7308 */ /* 0x000fe80000000800 */
[C---:B------:R-:W-:Y:S01]  /*5be0*/  FMUL.FTZ R80, R2.reuse, R80 ;  /* 0x0000005002507220 */ /* 0x040fe20000410000 */
[C---:B------:R-:W-:Y:S05]  /*5bf0*/  HMMA.16816.F32.BF16 R8, R128.reuse, R18, R8 ;  /* 0x000000128008723c */ /* 0x040fea0000041808 */
[----:B------:R-:W3:Y:S01]  /*5c00*/  MUFU.EX2 R173, R173 ;  /* 0x000000ad00ad7308 */ /* 0x000ee20000000800 */
[C---:B------:R-:W-:Y:S01]  /*5c10*/  FMUL.FTZ R16, R2.reuse, R116 ;  /* 0x0000007402107220 */ /* 0x040fe20000410000 */
[C---:B------:R-:W-:Y:S04]  /*5c20*/  HMMA.16816.F32.BF16 R12, R128.reuse, R24, R12 ;  /* 0x00000018800c723c */ /* 0x040fe8000004180c */
[----:B------:R-:W-:Y:S01]  /*5c30*/  FMUL.FTZ R17, R2, R117 ;  /* 0x0000007502117220 */ /* 0x000fe20000410000 */
[C---:B------:R-:W-:Y:S01]  /*5c40*/  FMUL.FTZ R18, R0.reuse, R118 ;  /* 0x0000007600127220 */ /* 0x040fe20000410000 */
[----:B------:R-:W-:Y:S01]  /*5c50*/  FMUL.FTZ R19, R0, R119 ;  /* 0x0000007700137220 */ /* 0x000fe20000410000 */
[C---:B------:R-:W-:Y:S01]  /*5c60*/  FMUL.FTZ R24, R2.reuse, R108 ;  /* 0x0000006c02187220 */ /* 0x040fe20000410000 */
[----:B------:R-:W-:Y:S01]  /*5c70*/  LDSM.16.MT88.4 R116, [R197+0x12800] ;  /* 0x01280000c574783b */ /* 0x000fe20000004200 */
[----:B------:R-:W-:Y:S02]  /*5c80*/  MUFU.EX2 R172, R172 ;  /* 0x000000ac00ac7308 */ /* 0x000fe40000000800 */
[C---:B------:R-:W-:Y:S01]  /*5c90*/  FMUL.FTZ R25, R2.reuse, R109 ;  /* 0x0000006d02197220 */ /* 0x040fe20000410000 */
[----:B------:R-:W-:Y:S01]  /*5ca0*/  FMUL.FTZ R81, R2, R81 ;  /* 0x0000005102517220 */ /* 0x000fe20000410000 */
[C---:B------:R-:W-:Y:S01]  /*5cb0*/  FMUL.FTZ R82, R0.reuse, R82 ;  /* 0x0000005200527220 */ /* 0x040fe20000410000 */
[C---:B------:R-:W-:Y:S03]  /*5cc0*/  HMMA.16816.F32.BF16 R16, R128.reuse, R26, R16 ;  /* 0x0000001a8010723c */ /* 0x040fe60000041810 */
[----:B------:R-:W-:Y:S01]  /*5cd0*/  FMUL.FTZ R83, R0, R83 ;  /* 0x0000005300537220 */ /* 0x000fe20000410000 */
[C---:B------:R-:W-:Y:S01]  /*5ce0*/  FMUL.FTZ R84, R2.reuse, R84 ;  /* 0x0000005402547220 */ /* 0x040fe20000410000 */
[----:B------:R-:W-:Y:S01]  /*5cf0*/  FMUL.FTZ R85, R2, R85 ;  /* 0x0000005502557220 */ /* 0x000fe20000410000 */
[C---:B------:R-:W-:Y:S01]  /*5d00*/  HMMA.16816.F32.BF16 R20, R128.reuse, R32, R20 ;  /* 0x000000208014723c */ /* 0x040fe20000041814 */
[----:B------:R-:W4:Y:S04]  /*5d10*/  MUFU.EX2 R175, R175 ;  /* 0x000000af00af7308 */ /* 0x000f280000000800 */
[C---:B------:R-:W-:Y:S01]  /*5d20*/  FMUL.FTZ R26, R0.reuse, R110 ;  /* 0x0000006e001a7220 */ /* 0x040fe20000410000 */
[----:B------:R-:W-:Y:S01]  /*5d30*/  FMUL.FTZ R27, R0, R111 ;  /* 0x0000006f001b7220 */ /* 0x000fe20000410000 */
[C---:B------:R-:W-:Y:S01]  /*5d40*/  FMUL.FTZ R32, R2.reuse, R100 ;  /* 0x0000006402207220 */ /* 0x040fe20000410000 */
[----:B------:R-:W5:Y:S03]  /*5d50*/  LDSM.16.MT88.4 R108, [R197+0x14000] ;  /* 0x01400000c56c783b */ /* 0x000f660000004200 */
[----:B------:R-:W-:Y:S01]  /*5d60*/  MUFU.EX2 R174, R174 ;  /* 0x000000ae00ae7308 */ /* 0x000fe20000000800 */
[----:B------:R-:W-:Y:S01]  /*5d70*/  FMUL.FTZ R33, R2, R101 ;  /* 0x0000006502217220 */ /* 0x000fe20000410000 */
[C---:B------:R-:W-:Y:S01]  /*5d80*/  FMUL.FTZ R86, R0.reuse, R86 ;  /* 0x0000005600567220 */ /* 0x040fe20000410000 */
[C---:B------:R-:W-:Y:S03]  /*5d90*/  HMMA.16816.F32.BF16 R24, R128.reuse, R34, R24 ;  /* 0x000000228018723c */ /* 0x040fe60000041818 */
[----:B------:R-:W-:Y:S01]  /*5da0*/  FMUL.FTZ R87, R0, R87 ;  /* 0x0000005700577220 */ /* 0x000fe20000410000 */
[--C-:B------:R-:W-:Y:S01]  /*5db0*/  FFMA.FTZ R177, R240, UR4, -R145.reuse ;  /* 0x00000004f0b17c23 */ /* 0x100fe20008010891 */
[----:B------:R-:W-:Y:S01]  /*5dc0*/  FMUL.FTZ R88, R2, R88 ;  /* 0x0000005802587220 */ /* 0x000fe20000410000 */
[C---:B------:R-:W-:Y:S01]  /*5dd0*/  HMMA.16816.F32.BF16 R28, R128.reuse, R136, R28 ;  /* 0x00000088801c723c */ /* 0x040fe2000004181c */
[----:B------:R-:W-:Y:S04]  /*5de0*/  MUFU.EX2 R176, R176 ;  /* 0x000000b000b07308 */ /* 0x000fe80000000800 */
[C---:B------:R-:W-:Y:S01]  /*5df0*/  FMUL.FTZ R34, R0.reuse, R102 ;  /* 0x0000006600227220 */ /* 0x040fe20000410000 */
[----:B------:R-:W-:Y:S01]  /*5e00*/  FMUL.FTZ R35, R0, R103 ;  /* 0x0000006700237220 */ /* 0x000fe20000410000 */
[----:B------:R-:W-:Y:S01]  /*5e10*/  FMUL.FTZ R89, R2, R89 ;  /* 0x0000005902597220 */ /* 0x000fe20000410000 */
[----:B------:R-:W3:Y:S03]  /*5e20*/  LDSM.16.MT88.4 R100, [R196+0x14000] ;  /* 0x01400000c464783b */ /* 0x000ee60000004200 */
[----:B------:R-:W4:Y:S01]  /*5e30*/  MUFU.EX2 R177, R177 ;  /* 0x000000b100b17308 */ /* 0x000f220000000800 */
[C---:B------:R-:W-:Y:S01]  /*5e40*/  FMUL.FTZ R90, R0.reuse, R90 ;  /* 0x0000005a005a7220 */ /* 0x040fe20000410000 */
[----:B------:R-:W-:Y:S01]  /*5e50*/  FMUL.FTZ R91, R0, R91 ;  /* 0x0000005b005b7220 */ /* 0x000fe20000410000 */
[C---:B------:R-:W-:Y:S02]  /*5e60*/  HMMA.16816.F32.BF16 R32, R128.reuse, R138, R32 ;  /* 0x0000008a8020723c */ /* 0x040fe40000041820 */
[----:B------:R-:W-:Y:S05]  /*5e70*/  LDSM.16.MT88.4 R136, [R198+0x14800] ;  /* 0x01480000c688783b */ /* 0x000fea0000004200 */
[----:B------:R-:W4:Y:S01]  /*5e80*/  MUFU.EX2 R179, R179 ;  /* 0x000000b300b37308 */ /* 0x000f220000000800 */
[C---:B------:R-:W-:Y:S01]  /*5e90*/  FMUL.FTZ R92, R2.reuse, R92 ;  /* 0x0000005c025c7220 */ /* 0x040fe20000410000 */
[C---:B--2---:R-:W-:Y:S03]  /*5ea0*/  HMMA.16816.F32.BF16 R36, R128.reuse, R120, R36 ;  /* 0x000000788024723c */ /* 0x044fe60000041824 */
[----:B------:R-:W-:Y:S03]  /*5eb0*/  FMUL.FTZ R93, R2, R93 ;  /* 0x0000005d025d7220 */ /* 0x000fe60000410000 */
[C---:B------:R-:W-:Y:S01]  /*5ec0*/  HMMA.16816.F32.BF16 R40, R128.reuse, R122, R40 ;  /* 0x0000007a8028723c */ /* 0x040fe20000041828 */
[----:B------:R-:W-:Y:S01]  /*5ed0*/  LDSM.16.MT88.4 R120, [R196+0x12800] ;  /* 0x01280000c478783b */ /* 0x000fe20000004200 */
[----:B------:R-:W-:Y:S03]  /*5ee0*/  MUFU.EX2 R180, R180 ;  /* 0x000000b400b47308 */ /* 0x000fe60000000800 */
[C---:B------:R-:W-:Y:S01]  /*5ef0*/  FMUL.FTZ R94, R0.reuse, R94 ;  /* 0x0000005e005e7220 */ /* 0x040fe20000410000 */
[C---:B-1----:R-:W-:Y:S06]  /*5f00*/  HMMA.16816.F32.BF16 R44, R128.reuse, R104, R44 ;  /* 0x00000068802c723c */ /* 0x042fec000004182c */
[----:B------:R-:W-:Y:S01]  /*5f10*/  MUFU.EX2 R183, R183 ;  /* 0x000000b700b77308 */ /* 0x000fe20000000800 */
[----:B------:R-:W-:Y:S01]  /*5f20*/  FMUL.FTZ R95, R0, R95 ;  /* 0x0000005f005f7220 */ /* 0x000fe20000410000 */
[C---:B------:R-:W-:Y:S01]  /*5f30*/  HMMA.16816.F32.BF16 R48, R128.reuse, R106, R48 ;  /* 0x0000006a8030723c */ /* 0x040fe20000041830 */
[----:B------:R-:W1:Y:S02]  /*5f40*/  LDSM.16.MT88.4 R104, [R198+0x16000] ;  /* 0x01600000c668783b */ /* 0x000e640000004200 */
[C---:B------:R-:W-:Y:S03]  /*5f50*/  FMUL.FTZ R96, R2.reuse, R96 ;  /* 0x0000006002607220 */ /* 0x040fe60000410000 */
[C---:B-----5:R-:W-:Y:S02]  /*5f60*/  HMMA.16816.F32.BF16 R52, R128.reuse, R108, R52 ;  /* 0x0000006c8034723c */ /* 0x060fe40000041834 */
[----:B------:R-:W-:Y:S03]  /*5f70*/  MUFU.EX2 R233, R233 ;  /* 0x000000e900e97308 */ /* 0x000fe60000000800 */
[----:B------:R-:W-:Y:S01]  /*5f80*/  FMUL.FTZ R97, R2, R97 ;  /* 0x0000006102617220 */ /* 0x000fe20000410000 */
[C---:B------:R-:W-:Y:S01]  /*5f90*/  HMMA.16816.F32.BF16 R56, R128.reuse, R110, R56 ;  /* 0x0000006e8038723c */ /* 0x040fe20000041838 */
[----:B------:R-:W-:Y:S05]  /*5fa0*/  LDSM.16.MT88.4 R108, [R200+0x12800] ;  /* 0x01280000c86c783b */ /* 0x000fea0000004200 */
[----:B------:R-:W-:Y:S01]  /*5fb0*/  MUFU.EX2 R229, R229 ;  /* 0x000000e500e57308 */ /* 0x000fe20000000800 */
[C---:B------:R-:W-:Y:S01]  /*5fc0*/  FMUL.FTZ R98, R0.reuse, R98 ;  /* 0x0000006200627220 */ /* 0x040fe20000410000 */
[C---:B---3--:R-:W-:Y:S03]  /*5fd0*/  HMMA.16816.F32.BF16 R60, R128.reuse, R100, R60 ;  /* 0x00000064803c723c */ /* 0x048fe6000004183c */
[----:B------:R-:W-:Y:S03]  /*5fe0*/  FMUL.FTZ R99, R0, R99 ;  /* 0x0000006300637220 */ /* 0x000fe60000410000 */
[C---:B------:R-:W-:Y:S01]  /*5ff0*/  HMMA.16816.F32.BF16 R64, R128.reuse, R102, R64 ;  /* 0x000000668040723c */ /* 0x040fe20000041840 */
[----:B------:R-:W2:Y:S01]  /*6000*/  LDSM.16.MT88.4 R100, [R197+0x16000] ;  /* 0x01600000c564783b */ /* 0x000ea20000004200 */
[----:B------:R-:W-:Y:S03]  /*6010*/  MUFU.EX2 R134, R134 ;  /* 0x0000008600867308 */ /* 0x000fe60000000800 */
[--C-:B------:R-:W-:Y:S01]  /*6020*/  FFMA.FTZ R237, R232, UR4, -R145.reuse ;  /* 0x00000004e8ed7c23 */ /* 0x100fe20008010891 */
[C---:B------:R-:W-:Y:S06]  /*6030*/  HMMA.16816.F32.BF16 R68, R128.reuse, R112, R68 ;  /* 0x000000708044723c */ /* 0x040fec0000041844 */
[----:B------:R-:W-:Y:S01]  /*6040*/  MUFU.EX2 R133, R133 ;  /* 0x0000008500857308 */ /* 0x000fe20000000800 */
[--C-:B------:R-:W-:Y:S01]  /*6050*/  FFMA.FTZ R232, R235, UR4, -R144.reuse ;  /* 0x00000004ebe87c23 */ /* 0x100fe20008010890 */
[C---:B------:R-:W-:Y:S01]  /*6060*/  HMMA.16816.F32.BF16 R72, R128.reuse, R114, R72 ;  /* 0x000000728048723c */ /* 0x040fe20000041848 */
[----:B------:R-:W-:Y:S02]  /*6070*/  LDSM.16.MT88.4 R112, [R198+0x12800] ;  /* 0x01280000c670783b */ /* 0x000fe40000004200 */
[--C-:B------:R-:W-:Y:S03]  /*6080*/  FFMA.FTZ R178, R238, UR4, -R145.reuse ;  /* 0x00000004eeb27c23 */ /* 0x100fe60008010891 */
[C---:B-1----:R-:W-:Y:S02]  /*6090*/  HMMA.16816.F32.BF16 R76, R128.reuse, R104, R76 ;  /* 0x00000068804c723c */ /* 0x042fe4000004184c */
[----:B------:R-:W-:Y:S03]  /*60a0*/  MUFU.EX2 R237, R237 ;  /* 0x000000ed00ed7308 */ /* 0x000fe60000000800 */
[--C-:B------:R-:W-:Y:S01]  /*60b0*/  FFMA.FTZ R181, R236, UR4, -R145.reuse ;  /* 0x00000004ecb57c23 */ /* 0x100fe20008010891 */
[C---:B------:R-:W-:Y:S01]  /*60c0*/  HMMA.16816.F32.BF16 R80, R128.reuse, R106, R80 ;  /* 0x0000006a8050723c */ /* 0x040fe20000041850 */
[----:B------:R-:W1:Y:S05]  /*60d0*/  LDSM.16.MT88.4 R104, [R196+0x16000] ;  /* 0x01600000c468783b */ /* 0x000e6a0000004200 */
[----:B------:R-:W-:Y:S01]  /*60e0*/  MUFU.EX2 R178, R178 ;  /* 0x000000b200b27308 */ /* 0x000fe20000000800 */
[--C-:B------:R-:W-:Y:S01]  /*60f0*/  FFMA.FTZ R182, R234, UR4, -R145.reuse ;  /* 0x00000004eab67c23 */ /* 0x100fe20008010891 */
[--C-:B------:R-:W-:Y:S03]  /*6100*/  FFMA.FTZ R235, R230, UR4, -R145.reuse ;  /* 0x00000004e6eb7c23 */ /* 0x100fe60008010891 */
[----:B------:R-:W-:Y:S01]  /*6110*/  FFMA.FTZ R230, R231, UR4, -R144 ;  /* 0x00000004e7e67c23 */ /* 0x000fe20008010890 */
[--C-:B------:R-:W-:Y:S01]  /*6120*/  FFMA.FTZ R228, R228, UR4, -R145.reuse ;  /* 0x00000004e4e47c23 */ /* 0x100fe20008010891 */
[--C-:B------:R-:W-:Y:S01]  /*6130*/  FFMA.FTZ R226, R226, UR4, -R145.reuse ;  /* 0x00000004e2e27c23 */ /* 0x100fe20008010891 */
[----:B------:R-:W-:Y:S02]  /*6140*/  FFMA.FTZ R145, R224, UR4, -R145 ;  /* 0x00000004e0917c23 */ /* 0x000fe40008010891 */
[----:B------:R-:W3:Y:S01]  /*6150*/  MUFU.EX2 R181, R181 ;  /* 0x000000b500b57308 */ /* 0x000ee20000000800 */
[----:B------:R-:W-:Y:S01]  /*6160*/  FFMA.FTZ R171, R2, R227, R171 ;  /* 0x000000e302ab7223 */ /* 0x000fe200000100ab */
[----:B------:R-:W-:Y:S01]  /*6170*/  FFMA.FTZ R169, R0, R225, R169 ;  /* 0x000000e100a97223 */ /* 0x000fe200000100a9 */
[----:B------:R-:W-:Y:S01]  /*6180*/  MOV R0, R3 ;  /* 0x0000000300007202 */ /* 0x000fe20000000f00 */
[C---:B--2---:R-:W-:Y:S03]  /*6190*/  HMMA.16816.F32.BF16 R84, R128.reuse, R100, R84 ;  /* 0x000000648054723c */ /* 0x044fe60000041854 */
[----:B------:R-:W-:Y:S03]  /*61a0*/  FADD.FTZ R168, R168, R171 ;  /* 0x000000aba8a87221 */ /* 0x000fe60000010000 */
[----:B------:R2:W-:Y:S01]  /*61b0*/  MUFU.EX2 R231, R145 ;  /* 0x0000009100e77308 */ /* 0x0005e20000000800 */
[----:B------:R-:W-:Y:S01]  /*61c0*/  FADD.FTZ R169, R165, R169 ;  /* 0x000000a9a5a97221 */ /* 0x000fe20000010000 */
[C---:B------:R-:W-:Y:S03]  /*61d0*/  HMMA.16816.F32.BF16 R88, R128.reuse, R102, R88 ;  /* 0x000000668058723c */ /* 0x040fe60000041858 */
[----:B------:R-:W-:Y:S05]  /*61e0*/  F2FP.BF16.F32.PACK_AB R100, R173, R170 ;  /* 0x000000aaad64723e */ /* 0x000fea00000010ff */
[----:B------:R-:W5:Y:S03]  /*61f0*/  MUFU.EX2 R182, R182 ;  /* 0x000000b600b67308 */ /* 0x000f660000000800 */
[----:B----4-:R-:W-:Y:S01]  /*6200*/  F2FP.BF16.F32.PACK_AB R101, R175, R172 ;  /* 0x000000acaf65723e */ /* 0x010fe200000010ff */
[----:B------:R-:W-:Y:S01]  /*6210*/  FADD.FTZ R164, R164, R169 ;  /* 0x000000a9a4a47221 */ /* 0x000fe20000010000 */
[----:B------:R-:W-:Y:S03]  /*6220*/  F2FP.BF16.F32.PACK_AB R102, R177, R174 ;  /* 0x000000aeb166723e */ /* 0x000fe600000010ff */
[----:B------:R-:W-:Y:S01]  /*6230*/  FADD.FTZ R135, R135, R164 ;  /* 0x000000a487877221 */ /* 0x000fe20000010000 */
[----:B------:R-:W-:Y:S01]  /*6240*/  F2FP.BF16.F32.PACK_AB R103, R179, R176 ;  /* 0x000000b0b367723e */ /* 0x000fe200000010ff */
[----:B------:R-:W4:Y:S01]  /*6250*/  MUFU.EX2 R232, R232 ;  /* 0x000000e800e87308 */ /* 0x000f220000000800 */
[----:B--2---:R-:W-:Y:S01]  /*6260*/  LDSM.16.MT88.4 R144, [R200+0x15800] ;  /* 0x01580000c890783b */ /* 0x004fe20000004200 */
[----:B------:R-:W-:Y:S01]  /*6270*/  FADD.FTZ R172, R172, R135 ;  /* 0x00000087acac7221 */ /* 0x000fe20000010000 */
[----:B------:R-:W-:Y:S01]  /*6280*/  MOV R135, R132 ;  /* 0x0000008400877202 */ /* 0x000fe20000000f00 */
[C---:B-1----:R-:W-:Y:S03]  /*6290*/  HMMA.16816.F32.BF16 R92, R128.reuse, R104, R92 ;  /* 0x00000068805c723c */ /* 0x042fe6000004185c */
[----:B------:R-:W-:Y:S03]  /*62a0*/  FADD.FTZ R175, R175, R172 ;  /* 0x000000acafaf7221 */ /* 0x000fe60000010000 */
[----:B------:R-:W-:Y:S01]  /*62b0*/  MUFU.EX2 R228, R228 ;  /* 0x000000e400e47308 */ /* 0x000fe20000000800 */
[----:B------:R-:W-:Y:S01]  /*62c0*/  HMMA.16816.F32.BF16 R96, R128, R106, R96 ;  /* 0x0000006a8060723c */ /* 0x000fe20000041860 */
[----:B------:R-:W1:Y:S03]  /*62d0*/  LDSM.16.MT88.4 R104, [R196+0x14800] ;  /* 0x01480000c468783b */ /* 0x000e660000004200 */
[----:B------:R-:W-:Y:S02]  /*62e0*/  FADD.FTZ R176, R176, R175 ;  /* 0x000000afb0b07221 */ /* 0x000fe40000010000 */
[C---:B------:R-:W-:Y:S03]  /*62f0*/  HMMA.16816.F32.BF16 R4, R100.reuse, R108, R4 ;  /* 0x0000006c6404723c */ /* 0x040fe60000041804 */
[----:B------:R-:W2:Y:S01]  /*6300*/  MUFU.EX2 R235, R235 ;  /* 0x000000eb00eb7308 */ /* 0x000ea20000000800 */
[----:B------:R-:W-:Y:S01]  /*6310*/  LDSM.16.MT88.4 R128, [R196+0x13000] ;  /* 0x01300000c480783b */ /* 0x000fe20000004200 */
[----:B------:R-:W-:Y:S01]  /*6320*/  FADD.FTZ R179, R179, R176 ;  /* 0x000000b0b3b37221 */ /* 0x000fe20000010000 */
[C---:B------:R-:W-:Y:S07]  /*6330*/  HMMA.16816.F32.BF16 R8, R100.reuse, R110, R8 ;  /* 0x0000006e6408723c */ /* 0x040fee0000041808 */
[----:B------:R-:W2:Y:S01]  /*6340*/  MUFU.EX2 R230, R230 ;  /* 0x000000e600e67308 */ /* 0x000ea20000000800 */
[----:B------:R-:W3:Y:S01]  /*6350*/  LDSM.16.MT88.4 R108, [R200+0x16800] ;  /* 0x01680000c86c783b */ /* 0x000ee20000004200 */
[C---:B------:R-:W-:Y:S08]  /*6360*/  HMMA.16816.F32.BF16 R12, R100.reuse, R112, R12 ;  /* 0x00000070640c723c */ /* 0x040ff0000004180c */
[----:B------:R-:W2:Y:S01]  /*6370*/  MUFU.EX2 R226, R226 ;  /* 0x000000e200e27308 */ /* 0x000ea20000000800 */
[C---:B------:R-:W-:Y:S01]  /*6380*/  HMMA.16816.F32.BF16 R16, R100.reuse, R114, R16 ;  /* 0x000000726410723c */ /* 0x040fe20000041810 */
[----:B------:R-:W5:Y:S05]  /*6390*/  LDSM.16.MT88.4 R112, [R198+0x16800] ;  /* 0x01680000c670783b */ /* 0x000f6a0000004200 */
[C---:B------:R-:W-:Y:S06]  /*63a0*/  HMMA.16816.F32.BF16 R20, R100.reuse, R116, R20 ;  /* 0x000000746414723c */ /* 0x040fec0000041814 */
[C---:B------:R-:W-:Y:S01]  /*63b0*/  HMMA.16816.F32.BF16 R24, R100.reuse, R118, R24 ;  /* 0x000000766418723c */ /* 0x040fe20000041818 */
[----:B------:R-:W4:Y:S05]  /*63c0*/  LDSM.16.MT88.4 R116, [R197+0x16800] ;  /* 0x01680000c574783b */ /* 0x000f2a0000004200 */
        /* <DEDUP_REMOVED lines=12> */
[C---:B-1----:R-:W-:Y:S06]  /*6490*/  HMMA.16816.F32.BF16 R60, R100.reuse, R104, R60 ;  /* 0x00000068643c723c */ /* 0x042fec000004183c */
[C---:B------:R-:W-:Y:S01]  /*64a0*/  HMMA.16816.F32.BF16 R64, R100.reuse, R106, R64 ;  /* 0x0000006a6440723c */ /* 0x040fe20000041840 */
[----:B------:R-:W1:Y:S05]  /*64b0*/  LDSM.16.MT88.4 R104, [R196+0x16800] ;  /* 0x01680000c468783b */ /* 0x000e6a0000004200 */
[C---:B---3--:R-:W-:Y:S06]  /*64c0*/  HMMA.16816.F32.BF16 R68, R100.reuse, R108, R68 ;  /* 0x0000006c6444723c */ /* 0x048fec0000041844 */
[C---:B------:R-:W-:Y:S05]  /*64d0*/  HMMA.16816.F32.BF16 R72, R100.reuse, R110, R72 ;  /* 0x0000006e6448723c */ /* 0x040fea0000041848 */
[----:B------:R-:W-:Y:S01]  /*64e0*/  F2FP.BF16.F32.PACK_AB R108, R181, R178 ;  /* 0x000000b2b56c723e */ /* 0x000fe200000010ff */
[C---:B-----5:R-:W-:Y:S05]  /*64f0*/  HMMA.16816.F32.BF16 R76, R100.reuse, R112, R76 ;  /* 0x00000070644c723c */ /* 0x060fea000004184c */
[----:B------:R-:W-:Y:S01]  /*6500*/  F2FP.BF16.F32.PACK_AB R109, R183, R180 ;  /* 0x000000b4b76d723e */ /* 0x000fe200000010ff */
[C---:B------:R-:W-:Y:S01]  /*6510*/  HMMA.16816.F32.BF16 R80, R100.reuse, R114, R80 ;  /* 0x000000726450723c */ /* 0x040fe20000041850 */
[----:B------:R-:W3:Y:S04]  /*6520*/  LDSM.16.MT88.4 R112, [R197+0x13000] ;  /* 0x01300000c570783b */ /* 0x000ee80000004200 */
[----:B------:R-:W-:Y:S01]  /*6530*/  F2FP.BF16.F32.PACK_AB R110, R237, R182 ;  /* 0x000000b6ed6e723e */ /* 0x000fe200000010ff */
[C---:B----4-:R-:W-:Y:S05]  /*6540*/  HMMA.16816.F32.BF16 R84, R100.reuse, R116, R84 ;  /* 0x000000746454723c */ /* 0x050fea0000041854 */
[----:B------:R-:W-:Y:S01]  /*6550*/  F2FP.BF16.F32.PACK_AB R111, R233, R232 ;  /* 0x000000e8e96f723e */ /* 0x000fe200000010ff */
[C---:B------:R-:W-:Y:S01]  /*6560*/  HMMA.16816.F32.BF16 R88, R100.reuse, R118, R88 ;  /* 0x000000766458723c */ /* 0x040fe20000041858 */
[----:B------:R-:W4:Y:S04]  /*6570*/  LDSM.16.MT88.4 R116, [R198+0x15000] ;  /* 0x01500000c674783b */ /* 0x000f280000004200 */
[----:B------:R-:W-:Y:S01]  /*6580*/  FADD.FTZ R180, R180, R179 ;  /* 0x000000b3b4b47221 */ /* 0x000fe20000010000 */
[C---:B-1----:R-:W-:Y:S05]  /*6590*/  HMMA.16816.F32.BF16 R92, R100.reuse, R104, R92 ;  /* 0x00000068645c723c */ /* 0x042fea000004185c */
[----:B------:R-:W-:Y:S01]  /*65a0*/  FADD.FTZ R183, R183, R180 ;  /* 0x000000b4b7b77221 */ /* 0x000fe20000010000 */
[----:B------:R-:W-:Y:S01]  /*65b0*/  HMMA.16816.F32.BF16 R96, R100, R106, R96 ;  /* 0x0000006a6460723c */ /* 0x000fe20000041860 */
[----:B------:R-:W1:Y:S04]  /*65c0*/  LDSM.16.MT88.4 R100, [R196+0x15000] ;  /* 0x01500000c464783b */ /* 0x000e680000004200 */
[----:B------:R-:W-:Y:S01]  /*65d0*/  FADD.FTZ R232, R232, R183 ;  /* 0x000000b7e8e87221 */ /* 0x000fe20000010000 */
[C---:B------:R-:W-:Y:S03]  /*65e0*/  HMMA.16816.F32.BF16 R4, R108.reuse, R120, R4 ;  /* 0x000000786c04723c */ /* 0x040fe60000041804 */
[----:B------:R-:W5:Y:S02]  /*65f0*/  LDSM.16.MT88.4 R104, [R200+0x17000] ;  /* 0x01700000c868783b */ /* 0x000f640000004200 */
[----:B------:R-:W-:Y:S01]  /*6600*/  FADD.FTZ R233, R233, R232 ;  /* 0x000000e8e9e97221 */ /* 0x000fe20000010000 */
[C---:B------:R-:W-:Y:S05]  /*6610*/  HMMA.16816.F32.BF16 R8, R108.reuse, R122, R8 ;  /* 0x0000007a6c08723c */ /* 0x040fea0000041808 */
[----:B------:R-:W-:Y:S01]  /*6620*/  LDSM.16.MT88.4 R120, [R196+0x17000] ;  /* 0x01700000c478783b */ /* 0x000fe20000004200 */
[C---:B------:R-:W-:Y:S06]  /*6630*/  HMMA.16816.F32.BF16 R12, R108.reuse, R124, R12 ;  /* 0x0000007c6c0c723c */ /* 0x040fec000004180c */
[C---:B------:R-:W-:Y:S01]  /*6640*/  HMMA.16816.F32.BF16 R16, R108.reuse, R126, R16 ;  /* 0x0000007e6c10723c */ /* 0x040fe20000041810 */
[----:B------:R-:W-:Y:S05]  /*6650*/  LDSM.16.MT88.4 R124, [R200+0x13800] ;  /* 0x01380000c87c783b */ /* 0x000fea0000004200 */
[C---:B---3--:R-:W-:Y:S06]  /*6660*/  HMMA.16816.F32.BF16 R20, R108.reuse, R112, R20 ;  /* 0x000000706c14723c */ /* 0x048fec0000041814 */
[C---:B------:R-:W-:Y:S01]  /*6670*/  HMMA.16816.F32.BF16 R24, R108.reuse, R114, R24 ;  /* 0x000000726c18723c */ /* 0x040fe20000041818 */
[----:B------:R-:W3:Y:S05]  /*6680*/  LDSM.16.MT88.4 R112, [R198+0x17000] ;  /* 0x01700000c670783b */ /* 0x000eea0000004200 */
[C---:B------:R-:W-:Y:S06]  /*6690*/  HMMA.16816.F32.BF16 R28, R108.reuse, R128, R28 ;  /* 0x000000806c1c723c */ /* 0x040fec000004181c */
[C---:B------:R-:W-:Y:S06]  /*66a0*/  HMMA.16816.F32.BF16 R32, R108.reuse, R130, R32 ;  /* 0x000000826c20723c */ /* 0x040fec0000041820 */
[C---:B------:R-:W-:Y:S06]  /*66b0*/  HMMA.16816.F32.BF16 R36, R108.reuse, R136, R36 ;  /* 0x000000886c24723c */ /* 0x040fec0000041824 */
[C---:B------:R-:W-:Y:S05]  /*66c0*/  HMMA.16816.F32.BF16 R40, R108.reuse, R138, R40 ;  /* 0x0000008a6c28723c */ /* 0x040fea0000041828 */
[----:B--2---:R-:W-:Y:S01]  /*66d0*/  F2FP.BF16.F32.PACK_AB R136, R235, R228 ;  /* 0x000000e4eb88723e */ /* 0x004fe200000010ff */
[C---:B----4-:R-:W-:Y:S05]  /*66e0*/  HMMA.16816.F32.BF16 R44, R108.reuse, R116, R44 ;  /* 0x000000746c2c723c */ /* 0x050fea000004182c */
[----:B------:R-:W-:Y:S01]  /*66f0*/  F2FP.BF16.F32.PACK_AB R137, R229, R230 ;  /* 0x000000e6e589723e */ /* 0x000fe200000010ff */
[C---:B------:R-:W-:Y:S01]  /*6700*/  HMMA.16816.F32.BF16 R48, R108.reuse, R118, R48 ;  /* 0x000000766c30723c */ /* 0x040fe20000041830 */
[----:B------:R-:W2:Y:S04]  /*6710*/  LDSM.16.MT88.4 R116, [R197+0x17000] ;  /* 0x01700000c574783b */ /* 0x000ea80000004200 */
[----:B------:R-:W-:Y:S01]  /*6720*/  F2FP.BF16.F32.PACK_AB R138, R231, R226 ;  /* 0x000000e2e78a723e */ /* 0x000fe200000010ff */
[C---:B------:R-:W-:Y:S05]  /*6730*/  HMMA.16816.F32.BF16 R52, R108.reuse, R140, R52 ;  /* 0x0000008c6c34723c */ /* 0x040fea0000041834 */
[----:B------:R-:W-:Y:S01]  /*6740*/  F2FP.BF16.F32.PACK_AB R139, R133, R134 ;  /* 0x00000086858b723e */ /* 0x000fe200000010ff */
[C---:B------:R-:W-:Y:S01]  /*6750*/  HMMA.16816.F32.BF16 R56, R108.reuse, R142, R56 ;  /* 0x0000008e6c38723c */ /* 0x040fe20000041838 */
[----:B------:R-:W-:Y:S04]  /*6760*/  LDSM.16.MT88.4 R140, [R196+0x13800] ;  /* 0x01380000c48c783b */ /* 0x000fe80000004200 */
[----:B------:R-:W-:Y:S01]  /*6770*/  FADD.FTZ R230, R230, R233 ;  /* 0x000000e9e6e67221 */ /* 0x000fe20000010000 */
[C---:B-1----:R-:W-:Y:S05]  /*6780*/  HMMA.16816.F32.BF16 R60, R108.reuse, R100, R60 ;  /* 0x000000646c3c723c */ /* 0x042fea000004183c */
[----:B------:R-:W-:Y:S01]  /*6790*/  FADD.FTZ R229, R229, R230 ;  /* 0x000000e6e5e57221 */ /* 0x000fe20000010000 */
[C---:B------:R-:W-:Y:S01]  /*67a0*/  HMMA.16816.F32.BF16 R64, R108.reuse, R102, R64 ;  /* 0x000000666c40723c */ /* 0x040fe20000041840 */
[----:B------:R-:W1:Y:S04]  /*67b0*/  LDSM.16.MT88.4 R100, [R198+0x13800] ;  /* 0x01380000c664783b */ /* 0x000e680000004200 */
[----:B------:R-:W-:Y:S01]  /*67c0*/  FADD.FTZ R134, R134, R229 ;  /* 0x000000e586867221 */ /* 0x000fe20000010000 */
[C---:B-----5:R-:W-:Y:S05]  /*67d0*/  HMMA.16816.F32.BF16 R68, R108.reuse, R104, R68 ;  /* 0x000000686c44723c */ /* 0x060fea0000041844 */
[----:B------:R-:W-:Y:S01]  /*67e0*/  FADD.FTZ R225, R133, R134 ;  /* 0x0000008685e17221 */ /* 0x000fe20000010000 */
[C---:B------:R-:W-:Y:S01]  /*67f0*/  HMMA.16816.F32.BF16 R72, R108.reuse, R106, R72 ;  /* 0x0000006a6c48723c */ /* 0x040fe20000041848 */
[----:B------:R-:W4:Y:S05]  /*6800*/  LDSM.16.MT88.4 R104, [R197+0x13800] ;  /* 0x01380000c568783b */ /* 0x000f2a0000004200 */
[C---:B---3--:R-:W-:Y:S06]  /*6810*/  HMMA.16816.F32.BF16 R76, R108.reuse, R112, R76 ;  /* 0x000000706c4c723c */ /* 0x048fec000004184c */
[C---:B------:R-:W-:Y:S06]  /*6820*/  HMMA.16816.F32.BF16 R80, R108.reuse, R114, R80 ;  /* 0x000000726c50723c */ /* 0x040fec0000041850 */
[C---:B--2---:R-:W-:Y:S06]  /*6830*/  HMMA.16816.F32.BF16 R84, R108.reuse, R116, R84 ;  /* 0x000000746c54723c */ /* 0x044fec0000041854 */
[C---:B------:R-:W-:Y:S06]  /*6840*/  HMMA.16816.F32.BF16 R88, R108.reuse, R118, R88 ;  /* 0x000000766c58723c */ /* 0x040fec0000041858 */
[C---:B------:R-:W-:Y:S06]  /*6850*/  HMMA.16816.F32.BF16 R92, R108.reuse, R120, R92 ;  /* 0x000000786c5c723c */ /* 0x040fec000004185c */
[----:B------:R-:W-:Y:S06]  /*6860*/  HMMA.16816.F32.BF16 R96, R108, R122, R96 ;  /* 0x0000007a6c60723c */ /* 0x000fec0000041860 */
[C---:B------:R-:W-:Y:S01]  /*6870*/  HMMA.16816.F32.BF16 R128, R136.reuse, R124, R4 ;  /* 0x0000007c8880723c */ /* 0x040fe20000041804 */
[----:B------:R-:W2:Y:S05]  /*6880*/  LDSM.16.MT88.4 R4, [R198+0x17800] ;  /* 0x01780000c604783b */ /* 0x000eaa0000004200 */
[C---:B------:R-:W-:Y:S03]  /*6890*/  HMMA.16816.F32.BF16 R124, R136.reuse, R126, R8 ;  /* 0x0000007e887c723c */ /* 0x040fe60000041808 */
[----:B------:R-:W3:Y:S03]  /*68a0*/  LDSM.16.MT88.4 R8, [R197+0x17800] ;  /* 0x01780000c508783b */ /* 0x000ee60000004200 */
[C---:B-1----:R-:W-:Y:S05]  /*68b0*/  HMMA.16816.F32.BF16 R120, R136.reuse, R100, R12 ;  /* 0x000000648878723c */ /* 0x042fea000004180c */
[----:B------:R-:W1:Y:S01]  /*68c0*/  LDSM.16.MT88.4 R12, [R196+0x17800] ;  /* 0x01780000c40c783b */ /* 0x000e620000004200 */
[C---:B------:R-:W-:Y:S06]  /*68d0*/  HMMA.16816.F32.BF16 R116, R136.reuse, R102, R16 ;  /* 0x000000668874723c */ /* 0x040fec0000041810 */
[C---:B----4-:R-:W-:Y:S05]  /*68e0*/  HMMA.16816.F32.BF16 R112, R136.reuse, R104, R20 ;  /* 0x000000688870723c */ /* 0x050fea0000041814 */
[----:B------:R-:W-:Y:S01]  /*68f0*/  FADD.FTZ R17, R167, R168 ;  /* 0x000000a8a7117221 */ /* 0x000fe20000010000 */
[C---:B------:R-:W-:Y:S05]  /*6900*/  HMMA.16816.F32.BF16 R108, R136.reuse, R106, R24 ;  /* 0x0000006a886c723c */ /* 0x040fea0000041818 */
        /* <DEDUP_REMOVED lines=25> */
[C---:B--2---:R-:W-:Y:S06]  /*6aa0*/  HMMA.16816.F32.BF16 R76, R136.reuse, R4, R76 ;  /* 0x00000004884c723c */ /* 0x044fec000004184c */
[C---:B------:R-:W-:Y:S06]  /*6ab0*/  HMMA.16816.F32.BF16 R80, R136.reuse, R6, R80 ;  /* 0x000000068850723c */ /* 0x040fec0000041850 */
[C---:B---3--:R-:W-:Y:S06]  /*6ac0*/  HMMA.16816.F32.BF16 R84, R136.reuse, R8, R84 ;  /* 0x000000088854723c */ /* 0x048fec0000041854 */
[C---:B------:R-:W-:Y:S06]  /*6ad0*/  HMMA.16816.F32.BF16 R88, R136.reuse, R10, R88 ;  /* 0x0000000a8858723c */ /* 0x040fec0000041858 */
[C---:B-1----:R-:W-:Y:S06]  /*6ae0*/  HMMA.16816.F32.BF16 R92, R136.reuse, R12, R92 ;  /* 0x0000000c885c723c */ /* 0x042fec000004185c */
[----:B------:R-:W-:Y:S01]  /*6af0*/  HMMA.16816.F32.BF16 R96, R136, R14, R96 ;  /* 0x0000000e8860723c */ /* 0x000fe20000041860 */
[----:B------:R-:W-:Y:S11]  /*6b00*/  @!UPT UIADD3 URZ, URZ, URZ, URZ ;  /* 0x0000003f3f3ff290 */ /* 0x000ff6000fffe03f */
[----:B------:R-:W-:Y:S01]  /*6b10*/  @!UPT UIADD3 URZ, URZ, URZ, URZ ;  /* 0x0000003f3f3ff290 */ /* 0x000fe2000fffe03f */
[----:B------:R-:W-:Y:S11]  /*6b20*/  @P0 BRA `(.L_x_42) ;  /* 0xffffffd400bc0947 */ /* 0x000ff6000383ffff */
.L_x_41:
        /* <DEDUP_REMOVED lines=210> */
.L_x_45:
        /* <DEDUP_REMOVED lines=23> */
.L_x_46:
        /* <DEDUP_REMOVED lines=113> */
.L_x_48:
[----:B------:R-:W-:Y:S05]  /*80d0*/  BSYNC B0 ;  /* 0x0000000000007941 */ /* 0x000fea0003800000 */
.L_x_47:
        /* <DEDUP_REMOVED lines=35> */
.L_x_50:
[----:B------:R-:W-:Y:S05]  /*8310*/  BSYNC B0 ;  /* 0x0000000000007941 */ /* 0x000fea0003800000 */
.L_x_49:
        /* <DEDUP_REMOVED lines=20> */
.L_x_52:
[----:B------:R-:W-:Y:S05]  /*8460*/  BSYNC B0 ;  /* 0x0000000000007941 */ /* 0x000fea0003800000 */
.L_x_51:
        /* <DEDUP_REMOVED lines=20> */
.L_x_54:
[----:B------:R-:W-:Y:S05]  /*85b0*/  BSYNC B0 ;  /* 0x0000000000007941 */ /* 0x000fea0003800000 */
.L_x_53:
        /* <DEDUP_REMOVED lines=17> */
.L_x_37:
        /* <DEDUP_REMOVED lines=24> */
[----:B-1----:R-:W-:Y:S01]  /*8850*/  @P4 IMAD.WIDE.U32 R16, R211, R6, RZ ;  /* 0x00000006d3104225 */ /* 0x002fe200078e00ff */
[----:B------:R-:W-:Y:S02]  /*8860*/  SHF.R.S32.HI R6, RZ, 0x1f, R8 ;  /* 0x0000001fff067819 */ /* 0x000fe40000011408 */
[----:B------:R-:W1:Y:S01]  /*8870*/  @P1 LDC.64 R2, c[0x0][0x2c0] ;  /* 0x0000b000ff021b82 */ /* 0x000e620000000a00 */
[----:B------:R-:W-:Y:S02]  /*8880*/  IMAD.SHL.U32 R15, R15, 0x8, RZ ;  /* 0x000000080f0f7824 */ /* 0x000fe400078e00ff */
[----:B------:R-:W-:-:S02]  /*8890*/  @!P4 IMAD.MOV.U32 R16, RZ, RZ, R18 ;  /* 0x000000ffff10c224 */ /* 0x000fc400078e0012 */
[----:B------:R-:W-:Y:S02]  /*88a0*/  @P4 IMAD R7, R211, R7, R17 ;  /* 0x00000007d3074224 */ /* 0x000fe400078e0211 */
[----:B------:R-:W-:Y:S01]  /*88b0*/  @!P4 IMAD.IADD R7, R19, 0x1, R5 ;  /* 0x000000011307c824 */ /* 0x000fe200078e0205 */
[----:B--2---:R-:W3:Y:S01]  /*88c0*/  @P2 LDC R10, c[0x0][0x2e4] ;  /* 0x0000b900ff0a2b82 */ /* 0x004ee20000000800 */
[C---:B------:R-:W-:Y:S01]  /*88d0*/  IADD3 R16, P2, R15.reuse, R16, RZ ;  /* 0x000000100f107210 */ /* 0x040fe20007f5e0ff */
[----:B------:R-:W-:Y:S01]  /*88e0*/  @P1 IMAD.MOV.U32 R5, RZ, RZ, 0x1 ;  /* 0x00000001ff051424 */ /* 0x000fe200078e00ff */
[----:B------:R-:W-:Y:S02]  /*88f0*/  ISETP.GE.AND P4, PT, R14, R214, PT ;  /* 0x000000d60e00720c */ /* 0x000fe40003f86270 */
[----:B------:R-:W-:Y:S02]  /*8900*/  CS2R R18, SRZ ;  /* 0x0000000000127805 */ /* 0x000fe4000001ff00 */
[----:B------:R-:W-:Y:S01]  /*8910*/  LEA.HI.X.SX32 R17, R15, R7, 0x1, P2 ;  /* 0x000000070f117211 */ /* 0x000fe200010f0eff */
[----:B------:R-:W-:Y:S01]  /*8920*/  IMAD R7, R6, UR4, RZ ;  /* 0x0000000406077c24 */ /* 0x000fe2000f8e02ff */
[----:B------:R-:W-:Y:S01]  /*8930*/  SHF.R.S32.HI R15, RZ, 0x1f, R14 ;  /* 0x0000001fff0f7819 */ /* 0x000fe2000001140e */
[----:B------:R-:W2:Y:S02]  /*8940*/  @!P0 LDC R11, c[0x0][0x2c4] ;  /* 0x0000b100ff0b8b82 */ /* 0x000ea40000000800 */
[----:B------:R-:W-:-:S02]  /*8950*/  IMAD R0, R8, UR5, R7 ;  /* 0x0000000508007c24 */ /* 0x000fc4000f8e0207 */
[----:B------:R-:W-:Y:S02]  /*8960*/  VIADD R7, R14, 0x40 ;  /* 0x000000400e077836 */ /* 0x000fe40000000000 */
[----:B------:R-:W-:Y:S02]  /*8970*/  IMAD.WIDE.U32 R16, R8, UR4, R16 ;  /* 0x0000000408107c25 */ /* 0x000fe4000f8e0010 */
[----:B------:R-:W4:Y:S01]  /*8980*/  @P1 LDC R4, c[0x0][0x2c0] ;  /* 0x0000b000ff041b82 */ /* 0x000f220000000800 */
[----:B------:R-:W-:Y:S01]  /*8990*/  ISETP.GE.AND P2, PT, R7, R214, PT ;  /* 0x000000d60700720c */ /* 0x000fe20003f46270 */
[----:B-1----:R-:W-:Y:S02]  /*89a0*/  @P1 IMAD R3, R3, R2, RZ ;  /* 0x0000000203031224 */ /* 0x002fe400078e02ff */
[----:B------:R-:W-:-:S04]  /*89b0*/  IMAD.WIDE R212, R212, 0x80, R14 ;  /* 0x00000080d4d47825 */ /* 0x000fc800078e020e */
[----:B---3--:R-:W-:Y:S02]  /*89c0*/  @!P1 IMAD R5, R10, R9, RZ ;  /* 0x000000090a059224 */ /* 0x008fe400078e02ff */
[----:B------:R-:W-:Y:S02]  /*89d0*/  VIADD R9, R14, 0x20 ;  /* 0x000000200e097836 */ /* 0x000fe40000000000 */
[----:B------:R-:W-:Y:S01]  /*89e0*/  IMAD R2, R12, R5, RZ ;  /* 0x000000050c027224 */ /* 0x000fe200078e02ff */
[----:B------:R-:W-:Y:S01]  /*89f0*/  IADD3 R5, R14, 0x60, RZ ;  /* 0x000000600e057810 */ /* 0x000fe20007ffe0ff */
[----:B------:R-:W-:Y:S02]  /*8a00*/  @!P1 IMAD.MOV.U32 R3, RZ, RZ, R10 ;  /* 0x000000ffff039224 */ /* 0x000fe400078e000a */
[----:B--2---:R-:W-:Y:S01]  /*8a10*/  @!P3 IMAD R211, R12, R11, RZ ;  /* 0x0000000b0cd3b224 */ /* 0x004fe200078e02ff */
[----:B------:R-:W-:Y:S01]  /*8a20*/  LOP3.LUT P3, RZ, R88, 0x7, RZ, 0xc0, !PT ;  /* 0x0000000758ff7812 */ /* 0x000fe2000786c0ff */
[----:B------:R-:W-:Y:S01]  /*8a30*/  IMAD.IADD R11, R0, 0x1, R17 ;  /* 0x00000001000b7824 */ /* 0x000fe200078e0211 */
[----:B------:R-:W-:Y:S01]  /*8a40*/  SEL R2, R2, RZ, P0 ;  /* 0x000000ff02027207 */ /* 0x000fe20000000000 */
[--C-:B------:R-:W-:Y:S01]  /*8a50*/  @!P0 IMAD.MOV.U32 R18, RZ, RZ, R211.reuse ;  /* 0x000000ffff128224 */ /* 0x100fe200078e00d3 */
[----:B------:R-:W-:-:S02]  /*8a60*/  @!P0 SHF.R.S32.HI R19, RZ, 0x1f, R211 ;  /* 0x0000001fff138819 */ /* 0x000fc400000114d3 */
[-C--:B------:R-:W-:Y:S01]  /*8a70*/  ISETP.GE.OR P6, PT, R14, R214.reuse, P3 ;  /* 0x000000d60e00720c */ /* 0x080fe20001fc6670 */
[----:B------:R-:W-:Y:S01]  /*8a80*/  @!P1 IMAD.MOV.U32 R4, RZ, RZ, 0x1 ;  /* 0x00000001ff049424 */ /* 0x000fe200078e00ff */
[-C--:B------:R-:W-:Y:S02]  /*8a90*/  ISETP.GE.AND P1, PT, R9, R214.reuse, PT ;  /* 0x000000d60900720c */ /* 0x080fe40003f26270 */
[-C--:B------:R-:W-:Y:S02]  /*8aa0*/  ISETP.GE.AND P0, PT, R5, R214.reuse, PT ;  /* 0x000000d60500720c */ /* 0x080fe40003f06270 */
        /* <DEDUP_REMOVED lines=14> */
.L_x_56:
[----:B------:R-:W-:Y:S05]  /*8b90*/  BSYNC B0 ;  /* 0x0000000000007941 */ /* 0x000fea0003800000 */
.L_x_55:
[----:B------:R-:W-:Y:S01]  /*8ba0*/  BSSY B0, `(.L_x_57) ;  /* 0x0000015000007945 */ /* 0x000fe20003800000 */
[-C--:B------:R-:W-:Y:S01]  /*8bb0*/  ISETP.GE.OR P4, PT, R7, R214.reuse, P3 ;  /* 0x000000d60700720c */ /* 0x080fe20001f86670 */
        /* <DEDUP_REMOVED lines=19> */
.L_x_58:
[----:B------:R-:W-:Y:S05]  /*8cf0*/  BSYNC B0 ;  /* 0x0000000000007941 */ /* 0x000fea0003800000 */
.L_x_57:
        /* <DEDUP_REMOVED lines=17> */
.L_x_60:
[----:B------:R-:W-:Y:S05]  /*8e10*/  BSYNC B0 ;  /* 0x0000000000007941 */ /* 0x000fea0003800000 */
.L_x_59:
        /* <DEDUP_REMOVED lines=19> */
.L_x_62:
[----:B------:R-:W-:Y:S05]  /*8f50*/  BSYNC B0 ;  /* 0x0000000000007941 */ /* 0x000fea0003800000 */
.L_x_61:
        /* <DEDUP_REMOVED lines=11> */
.L_x_64:
[----:B------:R-:W-:Y:S05]  /*9010*/  BSYNC B0 ;  /* 0x0000000000007941 */ /* 0x000fea0003800000 */
.L_x_63:
        /* <DEDUP_REMOVED lines=10> */
.L_x_66:
[----:B------:R-:W-:Y:S05]  /*90c0*/  BSYNC B0 ;  /* 0x0000000000007941 */ /* 0x000fea0003800000 */
.L_x_65:
[----:B------:R-:W-:Y:S04]  /*90d0*/  BSSY B0, `(.L_x_67) ;  /* 0x000000a000007945 */ /* 0x000fe80003800000 */
[----:B------:R-:W-:Y:S05]  /*90e0*/  @P4 BRA `(.L_x_68) ;  /* 0x0000000000204947 */ /* 0x000fea0003800000 */
[----:B------:R-:W-:Y:S01]  /*90f0*/  IMAD R2, R7, R4, RZ ;  /* 0x0000000407027224 */ /* 0x000fe200078e02ff */
[----:B------:R-:W-:Y:S01]  /*9100*/  ULDC.64 UR4, c[0x0][0x2b0] ;  /* 0x0000ac0000047ab9 */ /* 0x000fe20000000a00 */
[----:B----4-:R-:W-:-:S03]  /*9110*/  IMAD.MOV.U32 R9, RZ, RZ, 0x7f800000 ;  /* 0x7f800000ff097424 */ /* 0x010fc600078e00ff */
[----:B------:R-:W-:-:S04]  /*9120*/  IADD3 R7, P0, R2, R0, RZ ;  /* 0x0000000002077210 */ /* 0x000fc80007f1e0ff */
[----:B------:R-:W-:Y:S02]  /*9130*/  LEA.HI.X.SX32 R2, R2, R3, 0x1, P0 ;  /* 0x0000000302027211 */ /* 0x000fe400000f0eff */
[----:B------:R-:W-:-:S04]  /*9140*/  LEA R6, P0, R7, UR4, 0x2 ;  /* 0x0000000407067c11 */ /* 0x000fc8000f8010ff */
[----:B------:R-:W-:-:S05]  /*9150*/  LEA.HI.X R7, R7, UR5, R2, 0x2, P0 ;  /* 0x0000000507077c11 */ /* 0x000fca00080f1402 */
[----:B------:R4:W-:Y:S04]  /*9160*/  STG.E desc[UR14][R6.64], R9 ;  /* 0x0000000906007986 */ /* 0x0009e8000c10190e */
.L_x_68:
[----:B------:R-:W-:Y:S05]  /*9170*/  BSYNC B0 ;  /* 0x0000000000007941 */ /* 0x000fea0003800000 */
.L_x_67:
[----:B------:R-:W-:Y:S05]  /*9180*/  @P3 EXIT ;  /* 0x000000000000394d */ /* 0x000fea0003800000 */
[----:B------:R-:W-:Y:S01]  /*9190*/  IMAD R4, R5, R4, RZ ;  /* 0x0000000405047224 */ /* 0x000fe200078e02ff */
[----:B------:R-:W-:Y:S01]  /*91a0*/  ULDC.64 UR4, c[0x0][0x2b0] ;  /* 0x0000ac0000047ab9 */ /* 0x000fe20000000a00 */
[----:B------:R-:W-:-:S03]  /*91b0*/  IMAD.MOV.U32 R5, RZ, RZ, 0x7f800000 ;  /* 0x7f800000ff057424 */ /* 0x000fc600078e00ff */
[----:B------:R-:W-:-:S04]  /*91c0*/  IADD3 R0, P0, R4, R0, RZ ;  /* 0x0000000004007210 */ /* 0x000fc80007f1e0ff */
[----:B------:R-:W-:Y:S02]  /*91d0*/  LEA.HI.X.SX32 R3, R4, R3, 0x1, P0 ;  /* 0x0000000304037211 */ /* 0x000fe400000f0eff */
[----:B------:R-:W-:-:S04]  /*91e0*/  LEA R2, P0, R0, UR4, 0x2 ;  /* 0x0000000400027c11 */ /* 0x000fc8000f8010ff */
[----:B------:R-:W-:-:S05]  /*91f0*/  LEA.HI.X R3, R0, UR5, R3, 0x2, P0 ;  /* 0x0000000500037c11 */ /* 0x000fca00080f1403 */
[----:B------:R-:W-:Y:S01]  /*9200*/  STG.E desc[UR14][R2.64], R5 ;  /* 0x0000000502007986 */ /* 0x000fe2000c10190e */
[----:B------:R-:W-:Y:S05]  /*9210*/  EXIT ;  /* 0x000000000000794d */ /* 0x000fea0003800000 */
.L_x_69:
        /* <DEDUP_REMOVED lines=14> */
.L_x_1509:


//--------------------- .text._ZN5flash16flash_fwd_kernelI23Flash_fwd_kernel_traitsILi192ELi128ELi64ELi8ELb0ELb0EN7cutlass10bfloat16_tE19Flash_kernel_traitsILi192ELi128ELi64ELi8ES3_EELb0ELb0ELb0ELb0ELb0ELb0ELb0ELb0EEEvNS_16Flash_fwd_paramsE --------------------------
	.section	.text._ZN5flash16flash_fwd_kernelI23Flash_fwd_kernel_traitsILi192ELi128ELi64ELi8ELb0ELb0EN7cutlass10bfloat16_tE19Flash_kernel_traitsILi192ELi128ELi64ELi8ES3_EELb0ELb0ELb0ELb0ELb0ELb0ELb0ELb0EEEvNS_16Flash_fwd_paramsE,"ax",@progbits
	.align	128
        .global         _ZN5flash16flash_fwd_kernelI23Flash_fwd_kernel_traitsILi192ELi128ELi64ELi8ELb0ELb0EN7cutlass10bfloat16_tE19Flash_kernel_traitsILi192ELi128ELi64ELi8ES3_EELb0ELb0ELb0ELb0ELb0ELb0ELb0ELb0EEEvNS_16Flash_fwd_paramsE
        .type           _ZN5flash16flash_fwd_kernelI23Flash_fwd_kernel_traitsILi192ELi128ELi64ELi8ELb0ELb0EN7cutlass10bfloat16_tE19Flash_kernel_traitsILi192ELi128ELi64ELi8ES3_EELb0ELb0ELb0ELb0ELb0ELb0ELb0ELb0EEEvNS_16Flash_fwd_paramsE,@function
        .size           _ZN5flash16flash_fwd_kernelI23Flash_fwd_kernel_traitsILi192ELi128ELi64ELi8ELb0ELb0EN7cutlass10bfloat16_tE19Flash_kernel_traitsILi192ELi128ELi64ELi8ES3_EELb0ELb0ELb0ELb0ELb0ELb0ELb0ELb0EEEvNS_16Flash_fwd_paramsE,(.L_x_1510 - _ZN5flash16flash_fwd_kernelI23Flash_fwd_kernel_traitsILi192ELi128ELi64ELi8ELb0ELb0EN7cutlass10bfloat16_tE19Flash_kernel_traitsILi192ELi128ELi64ELi8ES3_EELb0ELb0ELb0ELb0ELb0ELb0ELb0ELb0EEEvNS_16Flash_fwd_paramsE)
        .other          _ZN5flash16flash_fwd_kernelI23Flash_fwd_kernel_traitsILi192ELi128ELi64ELi8ELb0ELb0EN7cutlass10bfloat16_tE19Flash_kernel_traitsILi192ELi128ELi64ELi8ES3_EELb0ELb0ELb0ELb0ELb0ELb0ELb0ELb0EEEvNS_16Flash_fwd_paramsE,@"STO_CUDA_ENTRY STV_DEFAULT"
_ZN5flash16flash_fwd_kernelI23Flash_fwd_kernel_traitsILi192ELi128ELi64ELi8ELb0ELb0EN7cutlass10bfloat16_tE19Flash_kernel_traitsILi192ELi128ELi64ELi8ES3_EELb0ELb0ELb0ELb0ELb0ELb0ELb0ELb0EEEvNS_16Flash_fwd_paramsE:
.text._ZN5flash16flash_fwd_kernelI23Flash_fwd_kernel_traitsILi192ELi128ELi64ELi8ELb0ELb0EN7cutlass10bfloat16_tE19Flash_kernel_traitsILi192ELi128ELi64ELi8ES3_EELb0ELb0ELb0ELb0ELb0ELb0ELb0ELb0EEEvNS_16Flash_fwd_paramsE:
        /* <DEDUP_REMOVED lines=16> */
[----:B------:R-:W4:Y:S03]  /*0100*/  @P2 LDG.E R218, desc[UR8][R16.64+0x4] ;  /* 0x0000040810da2981 */ /* 0x000f26000c1e1900 */
        /* <DEDUP_REMOVED lines=22> */
.L_x_70:
[----:B------:R-:W1:Y:S02]  /*0270*/  LDC R5, c[0x0][0x2c8] ;  /* 0x0000b200ff057b82 */ /* 0x000e640000000800 */
.L_x_71:
        /* <DEDUP_REMOVED lines=22> */
[----:B------:R-:W-:Y:S01]  /*03e0*/  IABS R25, R23 ;  /* 0x0000001700197213 */ /* 0x000fe20000000000 */
[----:B------:R-:W-:Y:S01]  /*03f0*/  IMAD.IADD R203, R218, 0x1, -R203 ;  /* 0x00000001dacb7824 */ /* 0x000fe200078e0acb */
[----:B------:R-:W-:Y:S02]  /*0400*/  SHF.R.S32.HI R17, RZ, 0x1f, R6 ;  /* 0x0000001fff117819 */ /* 0x000fe40000011406 */
[----:B------:R-:W-:Y:S02]  /*0410*/  ISETP.NE.AND P3, PT, R213, -0x1, PT ;  /* 0xffffffffd500780c */ /* 0x000fe40003f65270 */
[----:B------:R-:W-:Y:S02]  /*0420*/  LEA.HI R201, R17, R6, RZ, 0x4 ;  /* 0x0000000611c97211 */ /* 0x000fe400078f20ff */
[----:B------:R-:W-:Y:S02]  /*0430*/  ISETP.NE.AND P0, PT, R7, -0x1, PT ;  /* 0xffffffff0700780c */ /* 0x000fe40003f05270 */
[----:B------:R-:W-:-:S02]  /*0440*/  LOP3.LUT R19, R201, 0xfffffff0, RZ, 0xc0, !PT ;  /* 0xfffffff0c9137812 */ /* 0x000fc400078ec0ff */
[----:B------:R-:W-:-:S03]  /*0450*/  LEA.HI R20, R17, R6, RZ, 0x6 ;  /* 0x0000000611147211 */ /* 0x000fc600078f30ff */
[----:B------:R-:W-:Y:S02]  /*0460*/  IMAD.IADD R19, R6, 0x1, -R19 ;  /* 0x0000000106137824 */ /* 0x000fe400078e0a13 */
[----:B------:R-:W2:Y:S01]  /*0470*/  @!P3 LDC.64 R10, c[0x0][0x228] ;  /* 0x00008a00ff0abb82 */ /* 0x000ea20000000a00 */
[----:B------:R-:W-:Y:S01]  /*0480*/  @!P3 SHF.R.S32.HI R21, RZ, 0x1f, R3 ;  /* 0x0000001fff15b819 */ /* 0x000fe20000011403 */
[----:B------:R-:W-:Y:S02]  /*0490*/  IMAD.SHL.U32 R20, R20, 0x8, RZ ;  /* 0x0000000814147824 */ /* 0x000fe400078e00ff */
[----:B------:R-:W-:Y:S01]  /*04a0*/  @P0 IMAD.IADD R24, R4, 0x1, R7 ;  /* 0x0000000104180824 */ /* 0x000fe200078e0207 */
[----:B-1----:R-:W-:-:S03]  /*04b0*/  IABS R16, R14 ;  /* 0x0000000e00107213 */ /* 0x002fc60000000000 */
[----:B------:R-:W1:Y:S01]  /*04c0*/  @P3 LDC.64 R12, c[0x0][0x240] ;  /* 0x00009000ff0c3b82 */ /* 0x000e620000000a00 */
[----:B------:R-:W3:Y:S07]  /*04d0*/  I2F.RP R2, R16 ;  /* 0x0000001000027306 */ /* 0x000eee0000209400 */
[----:B------:R-:W4:Y:S01]  /*04e0*/  @P0 LDC.64 R210, c[0x0][0x248] ;  /* 0x00009200ffd20b82 */ /* 0x000f220000000a00 */
[----:B--2---:R-:W-:Y:S01]  /*04f0*/  @!P3 IMAD.WIDE.U32 R26, R3, R10, RZ ;  /* 0x0000000a031ab225 */ /* 0x004fe200078e00ff */
[----:B---3--:R-:W2:Y:S03]  /*0500*/  MUFU.RCP R8, R2 ;  /* 0x0000000200087308 */ /* 0x008ea60000001000 */
[----:B--2---:R-:W-:-:S05]  /*0510*/  VIADD R8, R8, 0xffffffe ;  /* 0x0ffffffe08087836 */ /* 0x004fca0000000000 */
[----:B------:R-:W2:Y:S02]  /*0520*/  F2I.FTZ.U32.TRUNC.NTZ R9, R8 ;  /* 0x0000000800097305 */ /* 0x000ea4000021f000 */
[----:B--2---:R-:W-:Y:S02]  /*0530*/  IMAD.MOV R5, RZ, RZ, -R9 ;  /* 0x000000ffff057224 */ /* 0x004fe400078e0a09 */
[----:B------:R-:W-:Y:S02]  /*0540*/  IMAD.MOV.U32 R8, RZ, RZ, RZ ;  /* 0x000000ffff087224 */ /* 0x000fe400078e00ff */
[----:B------:R-:W-:Y:S01]  /*0550*/  IMAD R0, R5, R16, RZ ;  /* 0x0000001005007224 */ /* 0x000fe200078e02ff */
[----:B------:R-:W-:-:S03]  /*0560*/  LEA.HI R5, R17, R6, RZ, 0x3 ;  /* 0x0000000611057211 */ /* 0x000fc600078f18ff */
[----:B------:R-:W-:Y:S01]  /*0570*/  IMAD.HI.U32 R0, R9, R0, R8 ;  /* 0x0000000009007227 */ /* 0x000fe200078e0008 */
[----:B------:R-:W-:Y:S02]  /*0580*/  SHF.R.S32.HI R18, RZ, 0x3, R5 ;  /* 0x00000003ff127819 */ /* 0x000fe40000011405 */
[----:B------:R-:W-:Y:S02]  /*0590*/  LOP3.LUT R5, R5, 0xfffffff8, RZ, 0xc0, !PT ;  /* 0xfffffff805057812 */ /* 0x000fe400078ec0ff */
[----:B------:R-:W-:Y:S01]  /*05a0*/  SHF.R.S32.HI R8, RZ, 0x4, R201 ;  /* 0x00000004ff087819 */ /* 0x000fe200000114c9 */
[----:B------:R-:W-:Y:S01]  /*05b0*/  IMAD.HI.U32 R15, R0, R25, RZ ;  /* 0x00000019000f7227 */ /* 0x000fe200078e00ff */
[----:B------:R-:W-:Y:S02]  /*05c0*/  SHF.L.U32 R215, R18, 0x6, RZ ;  /* 0x0000000612d77819 */ /* 0x000fe400000006ff */
[----:B------:R-:W-:Y:S01]  /*05d0*/  LEA.HI R201, R201, R8, RZ, 0x1 ;  /* 0x00000008c9c97211 */ /* 0x000fe200078f08ff */
[----:B------:R-:W-:Y:S01]  /*05e0*/  IMAD.MOV R0, RZ, RZ, -R15 ;  /* 0x000000ffff007224 */ /* 0x000fe200078e0a0f */
[----:B------:R-:W-:Y:S01]  /*05f0*/  LOP3.LUT R215, R215, 0x1c0, RZ, 0xc0, !PT ;  /* 0x000001c0d7d77812 */ /* 0x000fe200078ec0ff */
[----:B------:R-:W-:Y:S01]  /*0600*/  IMAD.IADD R5, R6, 0x1, -R5 ;  /* 0x0000000106057824 */ /* 0x000fe200078e0a05 */
[----:B------:R-:W-:Y:S01]  /*0610*/  LOP3.LUT R201, R201, 0xfffffffe, RZ, 0xc0, !PT ;  /* 0xfffffffec9c97812 */ /* 0x000fe200078ec0ff */
[----:B------:R-:W-:-:S02]  /*0620*/  IMAD R25, R16, R0, R25 ;  /* 0x0000000010197224 */ /* 0x000fc400078e0219 */
[C---:B------:R-:W-:Y:S02]  /*0630*/  VIADD R0, R18.reuse, 0x60 ;  /* 0x0000006012007836 */ /* 0x040fe40000000000 */
[----:B------:R-:W-:Y:S01]  /*0640*/  VIADD R2, R18, 0x40 ;  /* 0x0000004012027836 */ /* 0x000fe20000000000 */
[----:B------:R-:W-:Y:S01]  /*0650*/  ISETP.GT.U32.AND P2, PT, R16, R25, PT ;  /* 0x000000191000720c */ /* 0x000fe20003f44070 */
[----:B------:R-:W-:Y:S01]  /*0660*/  IMAD.SHL.U32 R134, R5, 0x8, RZ ;  /* 0x0000000805867824 */ /* 0x000fe200078e00ff */
[-C--:B------:R-:W-:Y:S01]  /*0670*/  ISETP.GE.AND P4, PT, R0, R203.reuse, PT ;  /* 0x000000cb0000720c */ /* 0x080fe20003f86270 */
[----:B------:R-:W-:Y:S01]  /*0680*/  IMAD.IADD R201, R8, 0x1, -R201 ;  /* 0x0000000108c97824 */ /* 0x000fe200078e0ac9 */
[----:B------:R-:W-:Y:S01]  /*0690*/  SHF.R.S32.HI R0, RZ, 0x1f, R19 ;  /* 0x0000001fff007819 */ /* 0x000fe20000011413 */
[----:B------:R-:W2:Y:S01]  /*06a0*/  @P0 LDC.64 R8, c[0x0][0x250] ;  /* 0x00009400ff080b82 */ /* 0x000ea20000000a00 */
[----:B------:R-:W-:Y:S02]  /*06b0*/  ISETP.GE.AND P5, PT, R2, R203, PT ;  /* 0x000000cb0200720c */ /* 0x000fe40003fa6270 */
[----:B------:R-:W-:-:S02]  /*06c0*/  LOP3.LUT R2, R215, 0x38, R134, 0xf8, !PT ;  /* 0x00000038d7027812 */ /* 0x000fc400078ef886 */
[----:B------:R-:W-:Y:S02]  /*06d0*/  SHF.R.U32.HI R215, RZ, 0x3, R215 ;  /* 0x00000003ffd77819 */ /* 0x000fe400000116d7 */
[----:B------:R-:W-:Y:S01]  /*06e0*/  LEA.HI R0, R0, R19, RZ, 0x3 ;  /* 0x0000001300007211 */ /* 0x000fe200078f18ff */
[----:B------:R-:W-:Y:S01]  /*06f0*/  @!P2 VIADD R15, R15, 0x1 ;  /* 0x000000010f0fa836 */ /* 0x000fe20000000000 */
[----:B------:R-:W-:Y:S02]  /*0700*/  LOP3.LUT R215, R2, R215, RZ, 0x3c, !PT ;  /* 0x000000d702d77212 */ /* 0x000fe400078e3cff */
[----:B------:R-:W-:Y:S02]  /*0710*/  LOP3.LUT R2, R0, 0xfffffff8, RZ, 0xc0, !PT ;  /* 0xfffffff800027812 */ /* 0x000fe400078ec0ff */
[-C--:B------:R-:W-:Y:S02]  /*0720*/  @!P2 IADD3 R25, R25, -R16.reuse, RZ ;  /* 0x800000101919a210 */ /* 0x080fe40007ffe0ff */
[----:B------:R-:W-:Y:S01]  /*0730*/  ISETP.NE.AND P2, PT, R14, RZ, PT ;  /* 0x000000ff0e00720c */ /* 0x000fe20003f45270 */
[----:B------:R-:W-:Y:S01]  /*0740*/  IMAD.IADD R2, R19, 0x1, -R2 ;  /* 0x0000000113027824 */ /* 0x000fe200078e0a02 */
[----:B------:R-:W-:Y:S01]  /*0750*/  ISETP.GE.U32.AND P6, PT, R25, R16, PT ;  /* 0x000000101900720c */ /* 0x000fe20003fc6070 */
[----:B------:R-:W-:Y:S01]  /*0760*/  @!P3 IMAD R16, R21, R10, RZ ;  /* 0x0000000a1510b224 */ /* 0x000fe200078e02ff */
[----:B------:R-:W-:-:S02]  /*0770*/  LOP3.LUT R19, R23, R14, RZ, 0x3c, !PT ;  /* 0x0000000e17137212 */ /* 0x000fc400078e3cff */
[----:B------:R-:W-:Y:S01]  /*0780*/  LOP3.LUT R215, R215, 0xfffffe00, R20, 0xf8, !PT ;  /* 0xfffffe00d7d77812 */ /* 0x000fe200078ef814 */
[----:B-1----:R-:W-:Y:S01]  /*0790*/  @P3 IMAD.WIDE.U32 R20, R213, R12, RZ ;  /* 0x0000000cd5143225 */ /* 0x002fe200078e00ff */
[----:B------:R-:W-:Y:S02]  /*07a0*/  ISETP.GE.AND P1, PT, R19, RZ, PT ;  /* 0x000000ff1300720c */ /* 0x000fe40003f26270 */
[----:B------:R-:W-:Y:S01]  /*07b0*/  @P0 IADD3 R10, R4, R7, RZ ;  /* 0x00000007040a0210 */ /* 0x000fe20007ffe0ff */
[----:B------:R-:W-:Y:S01]  /*07c0*/  @!P3 IMAD R11, R3, R11, R16 ;  /* 0x0000000b030bb224 */ /* 0x000fe200078e0210 */
[----:B------:R-:W-:Y:S01]  /*07d0*/  SHF.R.S32.HI R19, RZ, 0x1f, R18 ;  /* 0x0000001fff137819 */ /* 0x000fe20000011412 */
[----:B------:R-:W-:Y:S01]  /*07e0*/  @P3 IMAD R13, R213, R13, R21 ;  /* 0x0000000dd50d3224 */ /* 0x000fe200078e0215 */
[----:B------:R-:W-:Y:S01]  /*07f0*/  SHF.R.S32.HI R135, RZ, 0x1f, R134 ;  /* 0x0000001fff877819 */ /* 0x000fe20000011486 */
[----:B------:R-:W-:Y:S02]  /*0800*/  @P6 VIADD R15, R15, 0x1 ;  /* 0x000000010f0f6836 */ /* 0x000fe40000000000 */
[----:B------:R-:W-:-:S02]  /*0810*/  @!P3 IMAD.IADD R13, R27, 0x1, R11 ;  /* 0x000000011b0db824 */ /* 0x000fc400078e020b */
[----:B------:R-:W-:Y:S02]  /*0820*/  @!P3 IMAD.MOV.U32 R20, RZ, RZ, R26 ;  /* 0x000000ffff14b224 */ /* 0x000fe400078e001a */
[C---:B--2---:R-:W-:Y:S02]  /*0830*/  @P0 IMAD R11, R10.reuse, R9, RZ ;  /* 0x000000090a0b0224 */ /* 0x044fe400078e02ff */
[----:B------:R-:W-:-:S04]  /*0840*/  @P0 IMAD.WIDE.U32 R26, R10, R8, RZ ;  /* 0x000000080a1a0225 */ /* 0x000fc800078e00ff */
[C---:B----4-:R-:W-:Y:S02]  /*0850*/  @P0 IMAD R7, R24.reuse, R211, RZ ;  /* 0x000000d318070224 */ /* 0x050fe400078e02ff */
[----:B------:R-:W-:-:S04]  /*0860*/  @P0 IMAD.WIDE.U32 R24, R24, R210, RZ ;  /* 0x000000d218180225 */ /* 0x000fc800078e00ff */
[----:B------:R-:W-:Y:S01]  /*0870*/  @!P1 IMAD.MOV R15, RZ, RZ, -R15 ;  /* 0x000000ffff0f9224 */ /* 0x000fe200078e0a0f */
[----:B------:R-:W-:Y:S01]  /*0880*/  @!P2 LOP3.LUT R15, RZ, R14, RZ, 0x33, !PT ;  /* 0x0000000eff0fa212 */ /* 0x000fe200078e33ff */
[----:B------:R-:W-:Y:S01]  /*0890*/  @P0 IMAD.MOV.U32 R16, RZ, RZ, R26 ;  /* 0x000000ffff100224 */ /* 0x000fe200078e001a */
[----:B------:R-:W-:Y:S01]  /*08a0*/  IADD3 R20, P1, R134, R20, RZ ;  /* 0x0000001486147210 */ /* 0x000fe20007f3e0ff */
[----:B------:R-:W-:Y:S01]  /*08b0*/  @P0 IMAD.IADD R7, R25, 0x1, R7 ;  /* 0x0000000119070824 */ /* 0x000fe200078e0207 */
[----:B------:R-:W-:Y:S01]  /*08c0*/  @P0 IADD3 R14, R27, R11, RZ ;  /* 0x0000000b1b0e0210 */ /* 0x000fe20007ffe0ff */
[----:B------:R-:W-:Y:S01]  /*08d0*/  @P0 IMAD.MOV.U32 R12, RZ, RZ, R24 ;  /* 0x000000ffff0c0224 */ /* 0x000fe200078e0018 */
[----:B------:R-:W-:Y:S09]  /*08e0*/  @P0 BRA `(.L_x_73) ;  /* 0x0000000000340947 */ /* 0x000ff20003800000 */
        /* <DEDUP_REMOVED lines=13> */
.L_x_73:
        /* <DEDUP_REMOVED lines=14> */
.L_x_74:
[----:B------:R-:W1:Y:S01]  /*0aa0*/  S2UR UR10, SR_CgaCtaId ;  /* 0x00000000000a79c3 */ /* 0x000e620000008800 */
[-C--:B------:R-:W-:Y:S01]  /*0ab0*/  IMAD R4, R19, R210.reuse, RZ ;  /* 0x000000d213047224 */ /* 0x080fe200078e02ff */
[----:B------:R-:W-:Y:S01]  /*0ac0*/  IADD3.X R21, R135, R13, RZ, P1, !PT ;  /* 0x0000000d87157210 */ /* 0x000fe20000ffe4ff */
[C---:B------:R-:W-:Y:S01]  /*0ad0*/  IMAD.WIDE.U32 R26, R18.reuse, R210, R134 ;  /* 0x000000d2121a7225 */ /* 0x040fe200078e0086 */
[----:B------:R-:W-:Y:S01]  /*0ae0*/  SHF.R.S32.HI R3, RZ, 0x1f, R23 ;  /* 0x0000001fff037819 */ /* 0x000fe20000011417 */
[----:B------:R-:W-:Y:S01]  /*0af0*/  ULDC.64 UR4, c[0x0][0x258] ;  /* 0x0000960000047ab9 */ /* 0x000fe20000000a00 */
[----:B------:R-:W-:Y:S01]  /*0b00*/  ULDC.64 UR6, c[0x0][0x260] ;  /* 0x0000980000067ab9 */ /* 0x000fe20000000a00 */
[----:B------:R-:W-:Y:S01]  /*0b10*/  IMAD.WIDE.U32 R24, R18, R8, R134 ;  /* 0x0000000812187225 */ /* 0x000fe200078e0086 */
[----:B------:R-:W-:Y:S01]  /*0b20*/  IADD3 R222, P1, R12, R26, RZ ;  /* 0x0000001a0cde7210 */ /* 0x000fe20007f3e0ff */
[----:B------:R-:W-:Y:S01]  /*0b30*/  BSSY B0, `(.L_x_75) ;  /* 0x0000042000007945 */ /* 0x000fe20003800000 */
[----:B------:R-:W-:Y:S01]  /*0b40*/  IADD3 R217, R134, 0x40, RZ ;  /* 0x0000004086d97810 */ /* 0x000fe20007ffe0ff */
[----:B------:R-:W-:Y:S01]  /*0b50*/  IMAD R11, R19, R8, RZ ;  /* 0x00000008130b7224 */ /* 0x000fe200078e02ff */
[----:B------:R-:W-:Y:S01]  /*0b60*/  IADD3 R220, P0, R16, R24, RZ ;  /* 0x0000001810dc7210 */ /* 0x000fe20007f1e0ff */
[----:B------:R-:W-:Y:S01]  /*0b70*/  IMAD R4, R18, R211, R4 ;  /* 0x000000d312047224 */ /* 0x000fe200078e0204 */
[----:B------:R-:W-:Y:S01]  /*0b80*/  IADD3 R216, R134, 0x80, RZ ;  /* 0x0000008086d87810 */ /* 0x000fe20007ffe0ff */
[----:B------:R-:W-:-:S02]  /*0b90*/  IMAD R11, R18, R9, R11 ;  /* 0x00000009120b7224 */ /* 0x000fc400078e020b */
[----:B------:R-:W-:Y:S01]  /*0ba0*/  IMAD.WIDE.U32 R20, R23, UR4, R20 ;  /* 0x0000000417147c25 */ /* 0x000fe2000f8e0014 */
[----:B------:R-:W-:Y:S02]  /*0bb0*/  IADD3.X R223, R7, R27, R4, P1, !PT ;  /* 0x0000001b07df7210 */ /* 0x000fe40000ffe404 */
[----:B------:R-:W-:Y:S01]  /*0bc0*/  IADD3.X R221, R14, R25, R11, P0, !PT ;  /* 0x000000190edd7210 */ /* 0x000fe200007fe40b */
[----:B------:R-:W-:Y:S01]  /*0bd0*/  IMAD R4, R3, UR4, RZ ;  /* 0x0000000403047c24 */ /* 0x000fe2000f8e02ff */
[----:B------:R-:W-:Y:S01]  /*0be0*/  SHF.R.S32.HI R3, RZ, 0x1f, R15 ;  /* 0x0000001fff037819 */ /* 0x000fe2000001140f */
[----:B------:R-:W-:Y:S01]  /*0bf0*/  IMAD.WIDE.U32 R222, R15, UR6, R222 ;  /* 0x000000060fde7c25 */ /* 0x000fe2000f8e00de */
[CC--:B------:R-:W-:Y:S02]  /*0c00*/  ISETP.GE.AND P0, PT, R18.reuse, R203.reuse, PT ;  /* 0x000000cb1200720c */ /* 0x0c0fe40003f06270 */
[----:B------:R-:W-:Y:S01]  /*0c10*/  IADD3 R14, R18, 0x20, RZ ;  /* 0x00000020120e7810 */ /* 0x000fe20007ffe0ff */
[----:B------:R-:W-:Y:S01]  /*0c20*/  IMAD R23, R23, UR5, R4 ;  /* 0x0000000517177c24 */ /* 0x000fe2000f8e0204 */
[----:B------:R-:W-:Y:S01]  /*0c30*/  ULDC.64 UR4, c[0x0][0x268] ;  /* 0x00009a0000047ab9 */ /* 0x000fe20000000a00 */
[C---:B------:R-:W-:Y:S01]  /*0c40*/  IMAD R10, R3.reuse, UR6, RZ ;  /* 0x00000006030a7c24 */ /* 0x040fe2000f8e02ff */
[----:B------:R-:W-:Y:S01]  /*0c50*/  ISETP.GE.AND P1, PT, R14, R203, PT ;  /* 0x000000cb0e00720c */ /* 0x000fe20003f26270 */
[----:B------:R-:W-:Y:S01]  /*0c60*/  IMAD R4, R3, UR4, RZ ;  /* 0x0000000403047c24 */ /* 0x000fe2000f8e02ff */
[----:B------:R-:W-:Y:S01]  /*0c70*/  IADD3 R23, R21, R23, RZ ;  /* 0x0000001715177210 */ /* 0x000fe20007ffe0ff */
[----:B------:R-:W-:Y:S01]  /*0c80*/  IMAD.WIDE.U32 R220, R15, UR4, R220 ;  /* 0x000000040fdc7c25 */ /* 0x000fe2000f8e00dc */
[----:B------:R-:W-:-:S02]  /*0c90*/  UMOV UR4, 0x400 ;  /* 0x0000040000047882 */ /* 0x000fc40000000000 */
[----:B-1----:R-:W-:Y:S01]  /*0ca0*/  ULEA UR4, UR10, UR4, 0x18 ;  /* 0x000000040a047291 */ /* 0x002fe2000f8ec03f */
[C---:B------:R-:W-:Y:S02]  /*0cb0*/  IMAD R225, R15.reuse, UR7, R10 ;  /* 0x000000070fe17c24 */ /* 0x040fe4000f8e020a */
[----:B------:R-:W-:Y:S01]  /*0cc0*/  IMAD R15, R15, UR5, R4 ;  /* 0x000000050f0f7c24 */ /* 0x000fe2000f8e0204 */
[----:B------:R-:W-:Y:S01]  /*0cd0*/  LEA.HI.SX32 R4, R133, 0xffffffff, 0x1a ;  /* 0xffffffff85047811 */ /* 0x000fe200078fd2ff */
[----:B------:R-:W-:Y:S01]  /*0ce0*/  IMAD.WIDE R24, R214, 0x80, R18 ;  /* 0x00000080d6187825 */ /* 0x000fe200078e0212 */
[----:B------:R-:W-:-:S03]  /*0cf0*/  LEA R215, R215, UR4, 0x1 ;  /* 0x00000004d7d77c11 */ /* 0x000fc6000f8e08ff */
[----:B------:R-:W-:Y:S01]  /*0d00*/  IMAD R7, R4, -0x40, R83 ;  /* 0xffffffc004077824 */ /* 0x000fe200078e0253 */
[----:B------:R-:W-:Y:S06]  /*0d10*/  @P0 BRA `(.L_x_76) ;  /* 0x00000000008c0947 */ /* 0x000fec0003800000 */
[----:B------:R-:W-:Y:S01]  /*0d20*/  ULDC UR5, c[0x0][0x2d0] ;  /* 0x0000b40000057ab9 */ /* 0x000fe20000000800 */
[----:B------:R-:W-:Y:S01]  /*0d30*/  ULDC.64 UR6, c[0x0][0x240] ;  /* 0x0000900000067ab9 */ /* 0x000fe20000000a00 */
[----:B------:R-:W-:Y:S01]  /*0d40*/  ISETP.GE.AND P6, PT, R134, UR5, PT ;  /* 0x0000000586007c0c */ /* 0x000fe2000bfc6270 */
[----:B------:R-:W-:Y:S01]  /*0d50*/  IMAD R3, R25, UR6, RZ ;  /* 0x0000000619037c24 */ /* 0x000fe2000f8e02ff */
[----:B------:R-:W-:Y:S01]  /*0d60*/  ISETP.GE.AND P3, PT, R217, UR5, PT ;  /* 0x00000005d9007c0c */ /* 0x000fe2000bf66270 */
[----:B------:R-:W-:Y:S01]  /*0d70*/  IMAD.MOV.U32 R22, RZ, RZ, R20 ;  /* 0x000000ffff167224 */ /* 0x000fe200078e0014 */
[----:B------:R-:W-:Y:S01]  /*0d80*/  ISETP.GE.AND P2, PT, R216, UR5, PT ;  /* 0x00000005d8007c0c */ /* 0x000fe2000bf46270 */
[C---:B------:R-:W-:Y:S02]  /*0d90*/  IMAD R16, R24.reuse, UR7, R3 ;  /* 0x0000000718107c24 */ /* 0x040fe4000f8e0203 */
[----:B------:R-:W-:-:S04]  /*0da0*/  IMAD.WIDE.U32 R26, R24, UR6, R22 ;  /* 0x00000006181a7c25 */ /* 0x000fc8000f8e0016 */
[----:B------:R-:W-:Y:S02]  /*0db0*/  IMAD.IADD R16, R27, 0x1, R16 ;  /* 0x000000011b107824 */ /* 0x000fe400078e0210 */
[----:B------:R-:W1:Y:S01]  /*0dc0*/  @!P6 LDC.64 R12, c[0x0][0x210] ;  /* 0x00008400ff0ceb82 */ /* 0x000e620000000a00 */
[----:B------:R2:W-:Y:S07]  /*0dd0*/  @P6 STS.128 [R215], RZ ;  /* 0x000000ffd7006388 */ /* 0x0005ee0000000c00 */
[----:B------:R-:W3:Y:S01]  /*0de0*/  @!P3 LDC.64 R10, c[0x0][0x210] ;  /* 0x00008400ff0abb82 */ /* 0x000ee20000000a00 */
[----:B-1----:R-:W-:-:S04]  /*0df0*/  @!P6 LEA R12, P0, R26, R12, 0x1 ;  /* 0x0000000c1a0ce211 */ /* 0x002fc800078008ff */
[C---:B------:R-:W-:Y:S02]  /*0e00*/  @!P6 LEA.HI.X R13, R26.reuse, R13, R16, 0x1, P0 ;  /* 0x0000000d1a0de211 */ /* 0x040fe400000f0c10 */
[----:B---3--:R-:W-:-:S03]  /*0e10*/  @!P3 LEA R10, P0, R26, R10, 0x1 ;  /* 0x0000000a1a0ab211 */ /* 0x008fc600078008ff */
[----:B------:R-:W-:Y:S01]  /*0e20*/  @!PT LDS RZ, [RZ] ;  /* 0x00000000fffff984 */ /* 0x000fe20000000800 */
[----:B------:R-:W-:Y:S01]  /*0e30*/  @!PT LDS RZ, [RZ] ;  /* 0x00000000fffff984 */ /* 0x000fe20000000800 */
[----:B------:R-:W-:Y:S01]  /*0e40*/  @!PT LDS RZ, [RZ] ;  /* 0x00000000fffff984 */ /* 0x000fe20000000800 */
[----:B------:R2:W-:Y:S01]  /*0e50*/  @!P6 LDGSTS.E.BYPASS.LTC128B.128 [R215], desc[UR8][R12.64] ;  /* 0x000000000cd7efae */ /* 0x0005e2000b901d48 */
[----:B------:R-:W-:-:S03]  /*0e60*/  @!P3 LEA.HI.X R11, R26, R11, R16, 0x1, P0 ;  /* 0x0000000b1a0bb211 */ /* 0x000fc600000f0c10 */
[----:B------:R2:W-:Y:S04]  /*0e70*/  @P3 STS.128 [R215+0x4000], RZ ;  /* 0x004000ffd7003388 */ /* 0x0005e80000000c00 */
[----:B------:R-:W-:Y:S01]  /*0e80*/  @!PT LDS RZ, [RZ] ;  /* 0x00000000fffff984 */ /* 0x000fe20000000800 */
[----:B------:R-:W-:Y:S01]  /*0e90*/  @!PT LDS RZ, [RZ] ;  /* 0x00000000fffff984 */ /* 0x000fe20000000800 */
[----:B------:R-:W-:Y:S01]  /*0ea0*/  @!PT LDS RZ, [RZ] ;  /* 0x00000000fffff984 */ /* 0x000fe20000000800 */
[----:B------:R2:W-:Y:S04]  /*0eb0*/  @!P3 LDGSTS.E.BYPASS.LTC128B.128 [R215+0x4000], desc[UR8][R10.64+0x80] ;  /* 0x040000800ad7bfae */ /* 0x0005e8000b901d48 */
[----:B------:R2:W-:Y:S01]  /*0ec0*/  @P2 STS.128 [R215+0x8000], RZ ;  /* 0x008000ffd7002388 */ /* 0x0005e20000000c00 */
[----:B------:R-:W-:Y:S05]  /*0ed0*/  @P2 BRA `(.L_x_76) ;  /* 0x00000000001c2947 */ /* 0x000fea0003800000 */
[----:B------:R-:W-:Y:S02]  /*0ee0*/  ULDC.64 UR6, c[0x0][0x210] ;  /* 0x0000840000067ab9 */ /* 0x000fe40000000a00 */
[----:B--2---:R-:W-:-:S04]  /*0ef0*/  LEA R10, P0, R26, UR6, 0x1 ;  /* 0x000000061a0a7c11 */ /* 0x004fc8000f8008ff */
[----:B------:R-:W-:-:S05]  /*0f00*/  LEA.HI.X R11, R26, UR7, R16, 0x1, P0 ;  /* 0x000000071a0b7c11 */ /* 0x000fca00080f0c10 */
[----:B------:R-:W-:Y:S01]  /*0f10*/  @!PT LDS RZ, [RZ] ;  /* 0x00000000fffff984 */ /* 0x000fe20000000800 */
[----:B------:R-:W-:Y:S01]  /*0f20*/  @!PT LDS RZ, [RZ] ;  /* 0x00000000fffff984 */ /* 0x000fe20000000800 */
[----:B------:R-:W-:Y:S01]  /*0f30*/  @!PT LDS RZ, [RZ] ;  /* 0x00000000fffff984 */ /* 0x000fe20000000800 */
[----:B------:R1:W-:Y:S04]  /*0f40*/  LDGSTS.E.BYPASS.LTC128B.128 [R215+0x8000], desc[UR8][R10.64+0x100] ;  /* 0x080001000ad77fae */ /* 0x0003e8000b901d48 */
.L_x_76:
[----:B------:R-:W-:Y:S05]  /*0f50*/  BSYNC B0 ;  /* 0x0000000000007941 */ /* 0x000fea0003800000 */
.L_x_75:
[----:B------:R-:W-:Y:S04]  /*0f60*/  BSSY B0, `(.L_x_77) ;  /* 0x0000028000007945 */ /* 0x000fe80003800000 */
[----:B------:R-:W-:Y:S05]  /*0f70*/  @P1 BRA `(.L_x_78) ;  /* 0x0000000000981947 */ /* 0x000fea0003800000 */
[----:B------:R-:W-:Y:S01]  /*0f80*/  ULDC UR5, c[0x0][0x2d0] ;  /* 0x0000b40000057ab9 */ /* 0x000fe20000000800 */
[----:B------:R-:W-:Y:S01]  /*0f90*/  IADD3 R16, P0, R24, 0x20, RZ ;  /* 0x0000002018107810 */ /* 0x000fe20007f1e0ff */
[----:B------:R-:W-:Y:S01]  /*0fa0*/  ULDC.64 UR6, c[0x0][0x240] ;  /* 0x0000900000067ab9 */ /* 0x000fe20000000a00 */
[----:B------:R-:W-:Y:S01]  /*0fb0*/  ISETP.GE.AND P3, PT, R134, UR5, PT ;  /* 0x0000000586007c0c */ /* 0x000fe2000bf66270 */
[----:B------:R-:W-:Y:S01]  /*0fc0*/  IMAD.MOV.U32 R26, RZ, RZ, R20 ;  /* 0x000000ffff1a7224 */ /* 0x000fe200078e0014 */
[----:B------:R-:W-:Y:S01]  /*0fd0*/  ISETP.GE.AND P2, PT, R217, UR5, PT ;  /* 0x00000005d9007c0c */ /* 0x000fe2000bf46270 */
[----:B------:R-:W-:Y:S01]  /*0fe0*/  IMAD.X R3, RZ, RZ, R25, P0 ;  /* 0x000000ffff037224 */ /* 0x000fe200000e0619 */
[----:B------:R-:W-:Y:S01]  /*0ff0*/  ISETP.GE.AND P0, PT, R216, UR5, PT ;  /* 0x00000005d8007c0c */ /* 0x000fe2000bf06270 */
[----:B------:R-:W-:Y:S02]  /*1000*/  IMAD.MOV.U32 R27, RZ, RZ, R23 ;  /* 0x000000ffff1b7224 */ /* 0x000fe400078e0017 */
[----:B------:R-:W-:-:S02]  /*1010*/  IMAD R3, R3, UR6, RZ ;  /* 0x0000000603037c24 */ /* 0x000fc4000f8e02ff */
[----:B------:R-:W-:-:S04]  /*1020*/  IMAD.WIDE.U32 R26, R16, UR6, R26 ;  /* 0x00000006101a7c25 */ /* 0x000fc8000f8e001a */
[----:B--2---:R-:W2:Y:S01]  /*1030*/  @!P3 LDC.64 R12, c[0x0][0x210] ;  /* 0x00008400ff0cbb82 */ /* 0x004ea20000000a00 */
[----:B------:R-:W-:Y:S01]  /*1040*/  IMAD R3, R16, UR7, R3 ;  /* 0x0000000710037c24 */ /* 0x000fe2000f8e0203 */
[----:B------:R3:W-:Y:S06]  /*1050*/  @P3 STS.128 [R215+0x1000], RZ ;  /* 0x001000ffd7003388 */ /* 0x0007ec0000000c00 */
[----:B-1----:R-:W1:Y:S01]  /*1060*/  @!P2 LDC.64 R10, c[0x0][0x210] ;  /* 0x00008400ff0aab82 */ /* 0x002e620000000a00 */
[----:B--2---:R-:W-:Y:S01]  /*1070*/  @!P3 LEA R28, P6, R26, R12, 0x1 ;  /* 0x0000000c1a1cb211 */ /* 0x004fe200078c08ff */
[----:B------:R-:W-:-:S05]  /*1080*/  IMAD.IADD R12, R27, 0x1, R3 ;  /* 0x000000011b0c7824 */ /* 0x000fca00078e0203 */
[C---:B------:R-:W-:Y:S02]  /*1090*/  @!P3 LEA.HI.X R29, R26.reuse, R13, R12, 0x1, P6 ;  /* 0x0000000d1a1db211 */ /* 0x040fe400030f0c0c */
[----:B-1----:R-:W-:-:S03]  /*10a0*/  @!P2 LEA R10, P1, R26, R10, 0x1 ;  /* 0x0000000a1a0aa211 */ /* 0x002fc600078208ff */
[----:B------:R-:W-:Y:S01]  /*10b0*/  @!PT LDS RZ, [RZ] ;  /* 0x00000000fffff984 */ /* 0x000fe20000000800 */
[----:B------:R-:W-:Y:S01]  /*10c0*/  @!PT LDS RZ, [RZ] ;  /* 0x00000000fffff984 */ /* 0x000fe20000000800 */
[----:B------:R-:W-:Y:S01]  /*10d0*/  @!PT LDS RZ, [RZ] ;  /* 0x00000000fffff984 */ /* 0x000fe20000000800 */
[----:B------:R3:W-:Y:S01]  /*10e0*/  @!P3 LDGSTS.E.BYPASS.LTC128B.128 [R215+0x1000], desc[UR8][R28.64] ;  /* 0x010000001cd7bfae */ /* 0x0007e2000b901d48 */
        /* <DEDUP_REMOVED lines=9> */
[----:B---3--:R-:W-:-:S04]  /*1180*/  LEA R10, P0, R26, UR6, 0x1 ;  /* 0x000000061a0a7c11 */ /* 0x008fc8000f8008ff */
[----:B------:R-:W-:-:S05]  /*1190*/  LEA.HI.X R11, R26, UR7, R12, 0x1, P0 ;  /* 0x000000071a0b7c11 */ /* 0x000fca00080f0c0c */
[----:B------:R-:W-:Y:S01]  /*11a0*/  @!PT LDS RZ, [RZ] ;  /* 0x00000000fffff984 */ /* 0x000fe20000000800 */
[----:B------:R-:W-:Y:S01]  /*11b0*/  @!PT LDS RZ, [RZ] ;  /* 0x00000000fffff984 */ /* 0x000fe20000000800 */
[----:B------:R-:W-:Y:S01]  /*11c0*/  @!PT LDS RZ, [RZ] ;  /* 0x00000000fffff984 */ /* 0x000fe20000000800 */
[----:B------:R4:W-:Y:S04]  /*11d0*/  LDGSTS.E.BYPASS.LTC128B.128 [R215+0x9000], desc[UR8][R10.64+0x100] ;  /* 0x090001000ad77fae */ /* 0x0009e8000b901d48 */
.L_x_78:
[----:B------:R-:W-:Y:S05]  /*11e0*/  BSYNC B0 ;  /* 0x0000000000007941 */ /* 0x000fea0003800000 */
.L_x_77:
        /* <DEDUP_REMOVED lines=16> */
[----:B-1-34-:R-:W1:Y:S01]  /*12f0*/  @!P2 LDC.64 R10, c[0x0][0x210] ;  /* 0x00008400ff0aab82 */ /* 0x01ae620000000a00 */
        /* <DEDUP_REMOVED lines=17> */
[----:B-1----:R-:W-:-:S04]  /*1410*/  LEA R10, P0, R26, UR6, 0x1 ;  /* 0x000000061a0a7c11 */ /* 0x002fc8000f8008ff */
[----:B------:R-:W-:-:S05]  /*1420*/  LEA.HI.X R11, R26, UR7, R12, 0x1, P0 ;  /* 0x000000071a0b7c11 */ /* 0x000fca00080f0c0c */
[----:B------:R-:W-:Y:S01]  /*1430*/  @!PT LDS RZ, [RZ] ;  /* 0x00000000fffff984 */ /* 0x000fe20000000800 */
[----:B------:R-:W-:Y:S01]  /*1440*/  @!PT LDS RZ, [RZ] ;  /* 0x00000000fffff984 */ /* 0x000fe20000000800 */
[----:B------:R-:W-:Y:S01]  /*1450*/  @!PT LDS RZ, [RZ] ;  /* 0x00000000fffff984 */ /* 0x000fe20000000800 */
[----:B------:R1:W-:Y:S04]  /*1460*/  LDGSTS.E.BYPASS.LTC128B.128 [R215+0xa000], desc[UR8][R10.64+0x100] ;  /* 0x0a0001000ad77fae */ /* 0x0003e8000b901d48 */
.L_x_80:
[----:B------:R-:W-:Y:S05]  /*1470*/  BSYNC B0 ;  /* 0x0000000000007941 */ /* 0x000fea0003800000 */
.L_x_79:
        /* <DEDUP_REMOVED lines=10> */
[----:B------:R-:W-:-:S04]  /*1520*/  IMAD.WIDE.U32 R20, R3, UR6, R20 ;  /* 0x0000000603147c25 */ /* 0x000fc8000f8e0014 */
[----:B------:R-:W-:-:S04]  /*1530*/  IMAD R16, R16, UR6, RZ ;  /* 0x0000000610107c24 */ /* 0x000fc8000f8e02ff */
[----:B--2---:R-:W2:Y:S01]  /*1540*/  @!P3 LDC.64 R12, c[0x0][0x210] ;  /* 0x00008400ff0cbb82 */ /* 0x004ea20000000a00 */
[----:B------:R-:W-:Y:S01]  /*1550*/  IMAD R16, R3, UR7, R16 ;  /* 0x0000000703107c24 */ /* 0x000fe2000f8e0210 */
[----:B------:R2:W-:Y:S03]  /*1560*/  @P3 STS.128 [R215+0x3000], RZ ;  /* 0x003000ffd7003388 */ /* 0x0005e60000000c00 */
[----:B------:R-:W-:-:S03]  /*1570*/  IMAD.IADD R16, R21, 0x1, R16 ;  /* 0x0000000115107824 */ /* 0x000fc600078e0210 */
[----:B-1-34-:R-:W1:Y:S01]  /*1580*/  @!P2 LDC.64 R10, c[0x0][0x210] ;  /* 0x00008400ff0aab82 */ /* 0x01ae620000000a00 */
[----:B--2---:R-:W-:-:S04]  /*1590*/  @!P3 LEA R12, P4, R20, R12, 0x1 ;  /* 0x0000000c140cb211 */ /* 0x004fc800078808ff */
        /* <DEDUP_REMOVED lines=21> */
.L_x_82:
[----:B------:R-:W-:Y:S05]  /*16f0*/  BSYNC B0 ;  /* 0x0000000000007941 */ /* 0x000fea0003800000 */
.L_x_81:
[-C--:B------:R-:W-:Y:S01]  /*1700*/  ISETP.GE.AND P0, PT, R18, R7.reuse, PT ;  /* 0x000000071200720c */ /* 0x080fe20003f06270 */
[----:B------:R-:W-:Y:S01]  /*1710*/  IMAD.IADD R225, R223, 0x1, R225 ;  /* 0x00000001dfe17824 */ /* 0x000fe200078e02e1 */
[C---:B------:R-:W-:Y:S01]  /*1720*/  SHF.L.U64.HI R3, R210.reuse, 0x6, R211 ;  /* 0x00000006d2037819 */ /* 0x040fe200000102d3 */
[----:B------:R-:W-:Y:S01]  /*1730*/  IMAD.SHL.U32 R81, R210, 0x40, RZ ;  /* 0x00000040d2517824 */ /* 0x000fe200078e00ff */
[----:B------:R-:W-:Y:S01]  /*1740*/  SHF.R.S32.HI R20, RZ, 0x1f, R4 ;  /* 0x0000001fff147819 */ /* 0x000fe20000011404 */
[----:B------:R-:W-:Y:S01]  /*1750*/  IMAD.SHL.U32 R24, R2, 0x40, RZ ;  /* 0x0000004002187824 */ /* 0x000fe200078e00ff */
[----:B------:R-:W-:Y:S01]  /*1760*/  MOV R224, R222 ;  /* 0x000000de00e07202 */ /* 0x000fe20000000f00 */
[----:B-1234-:R-:W-:Y:S01]  /*1770*/  IMAD R11, R3, R4, RZ ;  /* 0x00000004030b7224 */ /* 0x01efe200078e02ff */
[----:B------:R-:W-:Y:S01]  /*1780*/  SHF.L.U32 R22, R5, 0x6, RZ ;  /* 0x0000000605167819 */ /* 0x000fe200000006ff */
[----:B------:R-:W-:Y:S01]  /*1790*/  BSSY B0, `(.L_x_83) ;  /* 0x0000027000007945 */ /* 0x000fe20003800000 */
[----:B------:R-:W-:Y:S01]  /*17a0*/  ISETP.GE.AND P5, PT, R14, R7, PT ;  /* 0x000000070e00720c */ /* 0x000fe20003fa6270 */
[----:B------:R-:W-:Y:S01]  /*17b0*/  IMAD.WIDE.U32 R26, R4, R81, R224 ;  /* 0x00000051041a7225 */ /* 0x000fe200078e00e0 */
[----:B------:R-:W-:-:S02]  /*17c0*/  LOP3.LUT R22, R22, 0x1c0, RZ, 0xc0, !PT ;  /* 0x000001c016167812 */ /* 0x000fc400078ec0ff */
[----:B------:R-:W-:Y:S01]  /*17d0*/  SHF.L.U32 R23, R201, 0x3, RZ ;  /* 0x00000003c9177819 */ /* 0x000fe200000006ff */
[----:B------:R-:W-:Y:S01]  /*17e0*/  IMAD R11, R20, R81, R11 ;  /* 0x00000051140b7224 */ /* 0x000fe200078e020b */
[----:B------:R-:W-:Y:S01]  /*17f0*/  LOP3.LUT R24, R24, 0x1c0, RZ, 0xc0, !PT ;  /* 0x000001c018187812 */ /* 0x000fe200078ec0ff */
[----:B------:R-:W-:Y:S02]  /*1800*/  IMAD.SHL.U32 R21, R18, 0x8, RZ ;  /* 0x0000000812157824 */ /* 0x000fe400078e00ff */
[----:B------:R-:W-:Y:S01]  /*1810*/  IMAD.IADD R16, R27, 0x1, R11 ;  /* 0x000000011b107824 */ /* 0x000fe200078e020b */
[----:B------:R-:W-:Y:S06]  /*1820*/  @P0 BRA `(.L_x_84) ;  /* 0x0000000000740947 */ /* 0x000fec0003800000 */
[----:B------:R-:W-:Y:S02]  /*1830*/  ULDC UR5, c[0x0][0x2d0] ;  /* 0x0000b40000057ab9 */ /* 0x000fe40000000800 */
[----:B------:R-:W-:Y:S02]  /*1840*/  ISETP.GE.AND P3, PT, R134, UR5, PT ;  /* 0x0000000586007c0c */ /* 0x000fe4000bf66270 */
[----:B------:R-:W-:Y:S02]  /*1850*/  ISETP.GE.AND P2, PT, R217, UR5, PT ;  /* 0x00000005d9007c0c */ /* 0x000fe4000bf46270 */
[----:B------:R-:W-:-:S09]  /*1860*/  ISETP.GE.AND P0, PT, R216, UR5, PT ;  /* 0x00000005d8007c0c */ /* 0x000fd2000bf06270 */
[----:B------:R-:W1:Y:S01]  /*1870*/  @!P3 LDC.64 R12, c[0x0][0x218] ;  /* 0x00008600ff0cbb82 */ /* 0x000e620000000a00 */
[----:B------:R2:W-:Y:S07]  /*1880*/  @P3 STS.128 [R215+0xc000], RZ ;  /* 0x00c000ffd7003388 */ /* 0x0005ee0000000c00 */
[----:B------:R-:W3:Y:S01]  /*1890*/  @!P2 LDC.64 R10, c[0x0][0x218] ;  /* 0x00008600ff0aab82 */ /* 0x000ee20000000a00 */
[----:B-1----:R-:W-:-:S04]  /*18a0*/  @!P3 LEA R12, P4, R26, R12, 0x1 ;  /* 0x0000000c1a0cb211 */ /* 0x002fc800078808ff */
[C---:B------:R-:W-:Y:S02]  /*18b0*/  @!P3 LEA.HI.X R13, R26.reuse, R13, R16, 0x1, P4 ;  /* 0x0000000d1a0db211 */ /* 0x040fe400020f0c10 */
[----:B---3--:R-:W-:-:S03]  /*18c0*/  @!P2 LEA R10, P1, R26, R10, 0x1 ;  /* 0x0000000a1a0aa211 */ /* 0x008fc600078208ff */
        /* <DEDUP_REMOVED lines=19> */
.L_x_84:
[----:B------:R-:W-:Y:S05]  /*1a00*/  BSYNC B0 ;  /* 0x0000000000007941 */ /* 0x000fea0003800000 */
.L_x_83:
[----:B------:R-:W-:Y:S01]  /*1a10*/  BSSY B0, `(.L_x_85) ;  /* 0x0000023000007945 */ /* 0x000fe20003800000 */
[C---:B------:R-:W-:Y:S02]  /*1a20*/  SHF.L.U64.HI R211, R210.reuse, 0x5, R211 ;  /* 0x00000005d2d37819 */ /* 0x040fe400000102d3 */
[----:B------:R-:W-:Y:S01]  /*1a30*/  SHF.L.U32 R212, R210, 0x5, RZ ;  /* 0x00000005d2d47819 */ /* 0x000fe200000006ff */
[----:B------:R-:W-:Y:S06]  /*1a40*/  @P5 BRA `(.L_x_86) ;  /* 0x00000000007c5947 */ /* 0x000fec0003800000 */
[----:B------:R-:W-:Y:S01]  /*1a50*/  ULDC UR5, c[0x0][0x2d0] ;  /* 0x0000b40000057ab9 */ /* 0x000fe20000000800 */
[----:B------:R-:W-:Y:S02]  /*1a60*/  IADD3 R26, P0, R212, R26, RZ ;  /* 0x0000001ad41a7210 */ /* 0x000fe40007f1e0ff */
[----:B------:R-:W-:Y:S02]  /*1a70*/  ISETP.GE.AND P3, PT, R134, UR5, PT ;  /* 0x0000000586007c0c */ /* 0x000fe4000bf66270 */
[----:B------:R-:W-:Y:S01]  /*1a80*/  ISETP.GE.AND P2, PT, R217, UR5, PT ;  /* 0x00000005d9007c0c */ /* 0x000fe2000bf46270 */
[----:B------:R-:W-:Y:S01]  /*1a90*/  IMAD.X R25, R211, 0x1, R16, P0 ;  /* 0x00000001d3197824 */ /* 0x000fe200000e0610 */
[----:B------:R-:W-:-:S09]  /*1aa0*/  ISETP.GE.AND P0, PT, R216, UR5, PT ;  /* 0x00000005d8007c0c */ /* 0x000fd2000bf06270 */
[----:B--2---:R-:W2:Y:S01]  /*1ab0*/  @!P3 LDC.64 R12, c[0x0][0x218] ;  /* 0x00008600ff0cbb82 */ /* 0x004ea20000000a00 */
[----:B------:R3:W-:Y:S07]  /*1ac0*/  @P3 STS.128 [R215+0xd000], RZ ;  /* 0x00d000ffd7003388 */ /* 0x0007ee0000000c00 */
[----:B-1----:R-:W1:Y:S01]  /*1ad0*/  @!P2 LDC.64 R10, c[0x0][0x218] ;  /* 0x00008600ff0aab82 */ /* 0x002e620000000a00 */
        /* <DEDUP_REMOVED lines=22> */
.L_x_86:
[----:B------:R-:W-:Y:S05]  /*1c40*/  BSYNC B0 ;  /* 0x0000000000007941 */ /* 0x000fea0003800000 */
.L_x_85:
[----:B------:R-:W0:Y:S01]  /*1c50*/  LDGDEPBAR ;  /* 0x00000000000079af */ /* 0x000e220000000000 */
[----:B------:R-:W-:Y:S01]  /*1c60*/  ISETP.GE.AND P1, PT, R18, R7, PT ;  /* 0x000000071200720c */ /* 0x000fe20003f26270 */
[----:B------:R-:W-:Y:S01]  /*1c70*/  IMAD.SHL.U32 R0, R0, 0x40, RZ ;  /* 0x0000004000007824 */ /* 0x000fe200078e00ff */
[----:B------:R-:W-:Y:S01]  /*1c80*/  LOP3.LUT R23, R24, 0x8, R23, 0xf8, !PT ;  /* 0x0000000818177812 */ /* 0x000fe200078ef817 */
[----:B-1234-:R-:W-:Y:S01]  /*1c90*/  IMAD R11, R20, R8, RZ ;  /* 0x00000008140b7224 */ /* 0x01efe200078e02ff */
[----:B------:R-:W-:Y:S01]  /*1ca0*/  SHF.R.U32.HI R24, RZ, 0x3, R24 ;  /* 0x00000003ff187819 */ /* 0x000fe20000011618 */
[----:B------:R-:W-:Y:S01]  /*1cb0*/  IMAD.IADD R210, R221, 0x1, R15 ;  /* 0x00000001ddd27824 */ /* 0x000fe200078e020f */
[----:B------:R-:W-:Y:S01]  /*1cc0*/  LOP3.LUT R21, R22, 0x8, R21, 0xf8, !PT ;  /* 0x0000000816157812 */ /* 0x000fe200078ef815 */
[----:B------:R-:W-:Y:S01]  /*1cd0*/  IMAD R11, R4, R9, R11 ;  /* 0x00000009040b7224 */ /* 0x000fe200078e020b */
[----:B------:R-:W-:Y:S01]  /*1ce0*/  SHF.R.U32.HI R22, RZ, 0x3, R22 ;  /* 0x00000003ff167819 */ /* 0x000fe20000011616 */
[----:B------:R-:W-:Y:S01]  /*1cf0*/  BSSY B0, `(.L_x_87) ;  /* 0x0000032000007945 */ /* 0x000fe20003800000 */
[----:B------:R-:W-:-:S02]  /*1d00*/  LOP3.LUT R23, R23, R24, RZ, 0x3c, !PT ;  /* 0x0000001817177212 */ /* 0x000fc400078e3cff */
[----:B------:R-:W-:Y:S01]  /*1d10*/  LEA.HI R13, R17, R6, RZ, 0x5 ;  /* 0x00000006110d7211 */ /* 0x000fe200078f28ff */
[----:B------:R-:W-:Y:S01]  /*1d20*/  IMAD.WIDE.U32 R16, R4, R8, RZ ;  /* 0x0000000804107225 */ /* 0x000fe200078e00ff */
[----:B------:R-:W-:Y:S02]  /*1d30*/  LOP3.LUT R22, R21, R22, RZ, 0x3c, !PT ;  /* 0x0000001615167212 */ /* 0x000fe400078e3cff */
[----:B------:R-:W-:Y:S01]  /*1d40*/  LOP3.LUT R0, R23, 0xfffffe00, R0, 0xf8, !PT ;  /* 0xfffffe0017007812 */ /* 0x000fe200078ef800 */
[----:B------:R-:W-:Y:S01]  /*1d50*/  IMAD.IADD R11, R17, 0x1, R11 ;  /* 0x00000001110b7824 */ /* 0x000fe200078e020b */
[----:B------:R-:W-:Y:S01]  /*1d60*/  SHF.R.S32.HI R13, RZ, 0x5, R13 ;  /* 0x00000005ff0d7819 */ /* 0x000fe2000001140d */
[----:B------:R-:W-:Y:S01]  /*1d70*/  IMAD R201, R201, 0x200, R22 ;  /* 0x00000200c9c97824 */ /* 0x000fe200078e0216 */
[----:B------:R-:W-:Y:S02]  /*1d80*/  LEA R15, P0, R16, R220, 0x6 ;  /* 0x000000dc100f7211 */ /* 0x000fe400078030ff */
[----:B------:R-:W-:Y:S01]  /*1d90*/  ISETP.GE.AND P5, PT, R14, R7, PT ;  /* 0x000000070e00720c */ /* 0x000fe20003fa6270 */
[----:B------:R-:W-:-:S04]  /*1da0*/  DEPBAR.LE SB0, 0x0 ;  /* 0x000080000000791a */ /* 0x000fc80000000000 */
[----:B------:R-:W-:Y:S01]  /*1db0*/  BAR.SYNC.DEFER_BLOCKING 0x0 ;  /* 0x0000000000007b1d */ /* 0x000fe20000010000 */
[----:B------:R-:W-:Y:S01]  /*1dc0*/  IMAD R202, R13, 0x400, R0 ;  /* 0x000004000dca7824 */ /* 0x000fe200078e0200 */
[----:B------:R-:W-:Y:S02]  /*1dd0*/  LEA.HI.X R14, R16, R210, R11, 0x6, P0 ;  /* 0x000000d2100e7211 */ /* 0x000fe400000f340b */
[----:B------:R-:W-:Y:S02]  /*1de0*/  LEA R201, R201, UR4, 0x1 ;  /* 0x00000004c9c97c11 */ /* 0x000fe4000f8e08ff */
[----:B------:R-:W-:Y:S01]  /*1df0*/  LEA R202, R202, UR4, 0x1 ;  /* 0x00000004caca7c11 */ /* 0x000fe2000f8e08ff */
[----:B------:R1:W-:Y:S04]  /*1e00*/  @P1 STS.128 [R215+0x12000], RZ ;  /* 0x012000ffd7001388 */ /* 0x0003e80000000c00 */
[----:B------:R1:W-:Y:S04]  /*1e10*/  @P1 STS.128 [R215+0x14000], RZ ;  /* 0x014000ffd7001388 */ /* 0x0003e80000000c00 */
[----:B------:R1:W-:Y:S01]  /*1e20*/  @P1 STS.128 [R215+0x16000], RZ ;  /* 0x016000ffd7001388 */ /* 0x0003e20000000c00 */
[----:B------:R-:W-:Y:S05]  /*1e30*/  @P1 BRA `(.L_x_88) ;  /* 0x0000000000741947 */ /* 0x000fea0003800000 */
[----:B------:R-:W-:Y:S02]  /*1e40*/  ULDC UR5, c[0x0][0x2d0] ;  /* 0x0000b40000057ab9 */ /* 0x000fe40000000800 */
[----:B------:R-:W-:Y:S02]  /*1e50*/  ISETP.GE.AND P3, PT, R134, UR5, PT ;  /* 0x0000000586007c0c */ /* 0x000fe4000bf66270 */
[----:B------:R-:W-:Y:S02]  /*1e60*/  ISETP.GE.AND P2, PT, R217, UR5, PT ;  /* 0x00000005d9007c0c */ /* 0x000fe4000bf46270 */
[----:B------:R-:W-:-:S09]  /*1e70*/  ISETP.GE.AND P0, PT, R216, UR5, PT ;  /* 0x00000005d8007c0c */ /* 0x000fd2000bf06270 */
[----:B------:R-:W2:Y:S01]  /*1e80*/  @!P3 LDC.64 R12, c[0x0][0x220] ;  /* 0x00008800ff0cbb82 */ /* 0x000ea20000000a00 */
[----:B------:R3:W-:Y:S07]  /*1e90*/  @P3 STS.128 [R215+0x12000], RZ ;  /* 0x012000ffd7003388 */ /* 0x0007ee0000000c00 */
[----:B------:R-:W4:Y:S01]  /*1ea0*/  @!P2 LDC.64 R10, c[0x0][0x220] ;  /* 0x00008800ff0aab82 */ /* 0x000f220000000a00 */
[----:B--2---:R-:W-:-:S04]  /*1eb0*/  @!P3 LEA R12, P4, R15, R12, 0x1 ;  /* 0x0000000c0f0cb211 */ /* 0x004fc800078808ff */
[C---:B------:R-:W-:Y:S02]  /*1ec0*/  @!P3 LEA.HI.X R13, R15.reuse, R13, R14, 0x1, P4 ;  /* 0x0000000d0f0db211 */ /* 0x040fe400020f0c0e */
[----:B----4-:R-:W-:-:S03]  /*1ed0*/  @!P2 LEA R10, P1, R15, R10, 0x1 ;  /* 0x0000000a0f0aa211 */ /* 0x010fc600078208ff */
        /* <DEDUP_REMOVED lines=19> */
.L_x_88:
[----:B------:R-:W-:Y:S05]  /*2010*/  BSYNC B0 ;  /* 0x0000000000007941 */ /* 0x000fea0003800000 */
.L_x_87:
[----:B------:R4:W-:Y:S01]  /*2020*/  @P5 STS.128 [R215+0x13000], RZ ;  /* 0x013000ffd7005388 */ /* 0x0009e20000000c00 */
[----:B------:R-:W-:Y:S03]  /*2030*/  BSSY B0, `(.L_x_89) ;  /* 0x0000025000007945 */ /* 0x000fe60003800000 */
[----:B------:R4:W-:Y:S04]  /*2040*/  @P5 STS.128 [R215+0x15000], RZ ;  /* 0x015000ffd7005388 */ /* 0x0009e80000000c00 */
[----:B------:R4:W-:Y:S01]  /*2050*/  @P5 STS.128 [R215+0x17000], RZ ;  /* 0x017000ffd7005388 */ /* 0x0009e20000000c00 */
[----:B------:R-:W-:Y:S05]  /*2060*/  @P5 BRA `(.L_x_90) ;  /* 0x0000000000845947 */ /* 0x000fea0003800000 */
[----:B------:R-:W-:Y:S01]  /*2070*/  ULDC UR5, c[0x0][0x2d0] ;  /* 0x0000b40000057ab9 */ /* 0x000fe20000000800 */
[----:B------:R-:W-:Y:S01]  /*2080*/  IMAD.WIDE.U32 R16, R8, 0x20, RZ ;  /* 0x0000002008107825 */ /* 0x000fe200078e00ff */
[----:B------:R-:W-:Y:S02]  /*2090*/  ISETP.GE.AND P3, PT, R134, UR5, PT ;  /* 0x0000000586007c0c */ /* 0x000fe4000bf66270 */
[----:B------:R-:W-:Y:S01]  /*20a0*/  ISETP.GE.AND P2, PT, R217, UR5, PT ;  /* 0x00000005d9007c0c */ /* 0x000fe2000bf46270 */
[----:B------:R-:W-:Y:S01]  /*20b0*/  IMAD.SHL.U32 R9, R9, 0x20, RZ ;  /* 0x0000002009097824 */ /* 0x000fe200078e00ff */
[----:B------:R-:W-:-:S04]  /*20c0*/  IADD3 R15, P0, R15, R16, RZ ;  /* 0x000000100f0f7210 */ /* 0x000fc80007f1e0ff */
[----:B------:R-:W-:Y:S02]  /*20d0*/  IADD3.X R14, R14, R17, R9, P0, !PT ;  /* 0x000000110e0e7210 */ /* 0x000fe400007fe409 */
[----:B------:R-:W-:-:S03]  /*20e0*/  ISETP.GE.AND P0, PT, R216, UR5, PT ;  /* 0x00000005d8007c0c */ /* 0x000fc6000bf06270 */
[----:B---3--:R-:W3:Y:S01]  /*20f0*/  @!P3 LDC.64 R12, c[0x0][0x220] ;  /* 0x00008800ff0cbb82 */ /* 0x008ee20000000a00 */
[----:B------:R1:W-:Y:S07]  /*2100*/  @P3 STS.128 [R215+0x13000], RZ ;  /* 0x013000ffd7003388 */ /* 0x0003ee0000000c00 */
[----:B--2---:R-:W2:Y:S01]  /*2110*/  @!P2 LDC.64 R10, c[0x0][0x220] ;  /* 0x00008800ff0aab82 */ /* 0x004ea20000000a00 */
[----:B---3--:R-:W-:-:S04]  /*2120*/  @!P3 LEA R12, P4, R15, R12, 0x1 ;  /* 0x0000000c0f0cb211 */ /* 0x008fc800078808ff */
[C---:B------:R-:W-:Y:S02]  /*2130*/  @!P3 LEA.HI.X R13, R15.reuse, R13, R14, 0x1, P4 ;  /* 0x0000000d0f0db211 */ /* 0x040fe400020f0c0e */
[----:B--2---:R-:W-:-:S03]  /*2140*/  @!P2 LEA R10, P1, R15, R10, 0x1 ;  /* 0x0000000a0f0aa211 */ /* 0x004fc600078208ff */
        /* <DEDUP_REMOVED lines=13> */
[----:B------:R-:W-:-:S04]  /*2220*/  LEA R8, P0, R15, UR6, 0x1 ;  /* 0x000000060f087c11 */ /* 0x000fc8000f8008ff */
[----:B------:R-:W-:-:S05]  /*2230*/  LEA.HI.X R9, R15, UR7, R14, 0x1, P0 ;  /* 0x000000070f097c11 */ /* 0x000fca00080f0c0e */
[----:B------:R-:W-:Y:S01]  /*2240*/  @!PT LDS RZ, [RZ] ;  /* 0x00000000fffff984 */ /* 0x000fe20000000800 */
[----:B------:R-:W-:Y:S01]  /*2250*/  @!PT LDS RZ, [RZ] ;  /* 0x00000000fffff984 */ /* 0x000fe20000000800 */
[----:B------:R-:W-:Y:S01]  /*2260*/  @!PT LDS RZ, [RZ] ;  /* 0x00000000fffff984 */ /* 0x000fe20000000800 */
[----:B------:R2:W-:Y:S04]  /*2270*/  LDGSTS.E.BYPASS.LTC128B.128 [R215+0x17000], desc[UR8][R8.64+0x100] ;  /* 0x1700010008d77fae */ /* 0x0005e8000b901d48 */
.L_x_90:
[----:B------:R-:W-:Y:S05]  /*2280*/  BSYNC B0 ;  /* 0x0000000000007941 */ /* 0x000fea0003800000 */
.L_x_89:
[----:B------:R-:W-:Y:S01]  /*2290*/  LDSM.16.M88.4 R52, [R202] ;  /* 0x00000000ca34783b */ /* 0x000fe20000000200 */
[----:B------:R-:W-:Y:S01]  /*22a0*/  R2P PR, R5, 0x6 ;  /* 0x0000000605007804 */ /* 0x000fe20000000000 */
[----:B------:R-:W-:Y:S01]  /*22b0*/  IMAD.MOV.U32 R7, RZ, RZ, 0x10 ;  /* 0x00000010ff077424 */ /* 0x000fe200078e00ff */
[C---:B------:R-:W-:Y:S01]  /*22c0*/  LOP3.LUT P0, RZ, R2.reuse, 0x2, RZ, 0xc0, !PT ;  /* 0x0000000202ff7812 */ /* 0x040fe2000780c0ff */
[----:B------:R-:W5:Y:S01]  /*22d0*/  LDSM.16.M88.4 R24, [R201+0xc000] ;  /* 0x00c00000c918783b */ /* 0x000f620000000200 */
[----:B------:R-:W-:Y:S02]  /*22e0*/  VIADD R5, R201, 0xc000 ;  /* 0x0000c000c9057836 */ /* 0x000fe40000000000 */
[----:B------:R-:W-:Y:S01]  /*22f0*/  SEL R7, R7, 0xfffffff0, !P0 ;  /* 0xfffffff007077807 */ /* 0x000fe20004000000 */
[----:B------:R-:W4:Y:S01]  /*2300*/  LDSM.16.M88.4 R16, [R201+0xc800] ;  /* 0x00c80000c910783b */ /* 0x000f220000000200 */
[----:B------:R-:W-:Y:S01]  /*2310*/  VIADD R199, R201, 0xc020 ;  /* 0x0000c020c9c77836 */ /* 0x000fe20000000000 */
[----:B------:R-:W-:Y:S01]  /*2320*/  LOP3.LUT P0, RZ, R2, 0x4, RZ, 0xc0, !PT ;  /* 0x0000000402ff7812 */ /* 0x000fe2000780c0ff */
[----:B------:R-:W-:Y:S01]  /*2330*/  IMAD.MOV.U32 R2, RZ, RZ, 0x40 ;  /* 0x00000040ff027424 */ /* 0x000fe200078e00ff */
[----:B------:R-:W4:Y:S01]  /*2340*/  LDSM.16.M88.4 R60, [R201+0xd000] ;  /* 0x00d00000c93c783b */ /* 0x000f220000000200 */
[----:B------:R-:W-:-:S02]  /*2350*/  IMAD R200, R7, 0x2, R202 ;  /* 0x0000000207c87824 */ /* 0x000fc400078e02ca */
[----:B------:R-:W-:Y:S01]  /*2360*/  @P1 VIADD R199, R5, 0xffffffe0 ;  /* 0xffffffe005c71836 */ /* 0x000fe20000000000 */
[----:B------:R-:W4:Y:S01]  /*2370*/  LDSM.16.M88.4 R36, [R201+0xd800] ;  /* 0x00d80000c924783b */ /* 0x000f220000000200 */
[----:B------:R-:W-:Y:S01]  /*2380*/  IMAD.MOV.U32 R5, RZ, RZ, 0x20 ;  /* 0x00000020ff057424 */ /* 0x000fe200078e00ff */
[----:B------:R-:W-:Y:S01]  /*2390*/  SEL R2, R2, 0xffffffc0, !P2 ;  /* 0xffffffc002027807 */ /* 0x000fe20005000000 */
[----:B------:R-:W-:Y:S01]  /*23a0*/  IMAD.SHL.U32 R6, R6, 0x2, RZ ;  /* 0x0000000206067824 */ /* 0x000fe200078e00ff */
[----:B------:R-:W-:Y:S01]  /*23b0*/  LDSM.16.M88.4 R40, [R200] ;  /* 0x00000000c828783b */ /* 0x000fe20000000200 */
[----:B------:R-:W-:Y:S01]  /*23c0*/  VIADD R191, R199, 0x800 ;  /* 0x00000800c7bf7836 */ /* 0x000fe20000000000 */
[----:B------:R-:W-:Y:S01]  /*23d0*/  SEL R5, R5, 0xffffffe0, !P0 ;  /* 0xffffffe005057807 */ /* 0x000fe20004000000 */
[----:B------:R-:W-:Y:S01]  /*23e0*/  IMAD.IADD R195, R201, 0x1, R2 ;  /* 0x00000001c9c37824 */ /* 0x000fe200078e0202 */
[----:B-1-3--:R-:W1:Y:S01]  /*23f0*/  LDSM.16.M88.4 R12, [R199] ;  /* 0x00000000c70c783b */ /* 0x00ae620000000200 */
[----:B------:R-:W-:-:S02]  /*2400*/  IMAD.IADD R188, R2, 0x1, R199 ;  /* 0x0000000102bc7824 */ /* 0x000fc400078e02c7 */
[C---:B------:R-:W-:Y:S01]  /*2410*/  IMAD R198, R5.reuse, 0x2, R202 ;  /* 0x0000000205c67824 */ /* 0x040fe200078e02ca */
[----:B------:R-:W3:Y:S01]  /*2420*/  LDSM.16.M88.4 R68, [R199+0x800] ;  /* 0x00080000c744783b */ /* 0x000ee20000000200 */
[----:B------:R-:W-:Y:S02]  /*2430*/  IMAD R197, R5, 0x2, R200 ;  /* 0x0000000205c57824 */ /* 0x000fe400078e02c8 */
[C---:B------:R-:W-:Y:S01]  /*2440*/  VIADD R190, R199.reuse, 0x1000 ;  /* 0x00001000c7be7836 */ /* 0x040fe20000000000 */
[----:B------:R-:W3:Y:S01]  /*2450*/  LDSM.16.M88.4 R48, [R199+0x1000] ;  /* 0x00100000c730783b */ /* 0x000ee20000000200 */
[C---:B------:R-:W-:Y:S02]  /*2460*/  VIADD R189, R199.reuse, 0x1800 ;  /* 0x00001800c7bd7836 */ /* 0x040fe40000000000 */
[C---:B------:R-:W-:Y:S01]  /*2470*/  VIADD R187, R199.reuse, 0x2000 ;  /* 0x00002000c7bb7836 */ /* 0x040fe20000000000 */
[----:B------:R-:W3:Y:S01]  /*2480*/  LDSM.16.M88.4 R44, [R199+0x1800] ;  /* 0x00180000c72c783b */ /* 0x000ee20000000200 */
[----:B------:R-:W-:-:S02]  /*2490*/  VIADD R186, R199, 0x2800 ;  /* 0x00002800c7ba7836 */ /* 0x000fc40000000000 */
[C---:B------:R-:W-:Y:S01]  /*24a0*/  VIADD R185, R199.reuse, 0x3000 ;  /* 0x00003000c7b97836 */ /* 0x040fe20000000000 */
[----:B--2---:R-:W-:Y:S01]  /*24b0*/  LDSM.16.M88.4 R8, [R198] ;  /* 0x00000000c608783b */ /* 0x004fe20000000200 */
[C---:B------:R-:W-:Y:S02]  /*24c0*/  VIADD R184, R199.reuse, 0x3800 ;  /* 0x00003800c7b87836 */ /* 0x040fe40000000000 */
[C---:B------:R-:W-:Y:S01]  /*24d0*/  VIADD R183, R199.reuse, 0x4000 ;  /* 0x00004000c7b77836 */ /* 0x040fe20000000000 */
[C---:B-----5:R-:W-:Y:S01]  /*24e0*/  HMMA.16816.F32.BF16 R28, R52.reuse, R24, RZ ;  /* 0x00000018341c723c */ /* 0x060fe200000418ff */
[----:B------:R-:W2:Y:S01]  /*24f0*/  LDSM.16.M88.4 R32, [R195+0xc000] ;  /* 0x00c00000c320783b */ /* 0x000ea20000000200 */
[C---:B------:R-:W-:Y:S02]  /*2500*/  VIADD R182, R199.reuse, 0x4800 ;  /* 0x00004800c7b67836 */ /* 0x040fe40000000000 */
[C---:B------:R-:W-:Y:S01]  /*2510*/  VIADD R181, R199.reuse, 0x5000 ;  /* 0x00005000c7b57836 */ /* 0x040fe20000000000 */
[----:B------:R-:W-:Y:S01]  /*2520*/  LDSM.16.M88.4 R76, [R195+0xd800] ;  /* 0x00d80000c34c783b */ /* 0x000fe20000000200 */
[----:B------:R-:W-:Y:S01]  /*2530*/  HMMA.16816.F32.BF16 R24, R52, R26, RZ ;  /* 0x0000001a3418723c */ /* 0x000fe200000418ff */
[----:B------:R-:W-:-:S02]  /*2540*/  VIADD R180, R199, 0x5800 ;  /* 0x00005800c7b47836 */ /* 0x000fc40000000000 */
[----:B------:R-:W-:Y:S03]  /*2550*/  LDSM.16.M88.4 R72, [R188] ;  /* 0x00000000bc48783b */ /* 0x000fe60000000200 */
[C---:B----4-:R-:W-:Y:S01]  /*2560*/  HMMA.16816.F32.BF16 R20, R52.reuse, R16, RZ ;  /* 0x000000103414723c */ /* 0x050fe200000418ff */
[----:B------:R-:W0:Y:S05]  /*2570*/  LDGDEPBAR ;  /* 0x00000000000079af */ /* 0x000e2a0000000000 */
[C---:B------:R-:W-:Y:S06]  /*2580*/  HMMA.16816.F32.BF16 R64, R52.reuse, R60, RZ ;  /* 0x0000003c3440723c */ /* 0x040fec00000418ff */
[C---:B------:R-:W-:Y:S06]  /*2590*/  HMMA.16816.F32.BF16 R16, R52.reuse, R18, RZ ;  /* 0x000000123410723c */ /* 0x040fec00000418ff */
[C---:B------:R-:W-:Y:S06]  /*25a0*/  HMMA.16816.F32.BF16 R60, R52.reuse, R62, RZ ;  /* 0x0000003e343c723c */ /* 0x040fec00000418ff */
[C---:B------:R-:W-:Y:S06]  /*25b0*/  HMMA.16816.F32.BF16 R56, R52.reuse, R36, RZ ;  /* 0x000000243438723c */ /* 0x040fec00000418ff */
[----:B------:R-:W-:Y:S01]  /*25c0*/  HMMA.16816.F32.BF16 R52, R52, R38, RZ ;  /* 0x000000263434723c */ /* 0x000fe200000418ff */
[----:B------:R-:W4:Y:S05]  /*25d0*/  LDSM.16.M88.4 R36, [R195+0xc800] ;  /* 0x00c80000c324783b */ /* 0x000f2a0000000200 */
[C---:B-1----:R-:W-:Y:S06]  /*25e0*/  HMMA.16816.F32.BF16 R28, R40.reuse, R12, R28 ;  /* 0x0000000c281c723c */ /* 0x042fec000004181c */
[C---:B------:R-:W-:Y:S01]  /*25f0*/  HMMA.16816.F32.BF16 R24, R40.reuse, R14, R24 ;  /* 0x0000000e2818723c */ /* 0x040fe20000041818 */
[----:B------:R-:W1:Y:S05]  /*2600*/  LDSM.16.M88.4 R12, [R195+0xd000] ;  /* 0x00d00000c30c783b */ /* 0x000e6a0000000200 */
[C---:B---3--:R-:W-:Y:S06]  /*2610*/  HMMA.16816.F32.BF16 R20, R40.reuse, R68, R20 ;  /* 0x000000442814723c */ /* 0x048fec0000041814 */
[C---:B------:R-:W-:Y:S01]  /*2620*/  HMMA.16816.F32.BF16 R16, R40.reuse, R70, R16 ;  /* 0x000000462810723c */ /* 0x040fe20000041810 */
[----:B------:R-:W-:Y:S05]  /*2630*/  LDSM.16.M88.4 R68, [R202+0x4000] ;  /* 0x00400000ca44783b */ /* 0x000fea0000000200 */
[C---:B------:R-:W-:Y:S06]  /*2640*/  HMMA.16816.F32.BF16 R64, R40.reuse, R48, R64 ;  /* 0x000000302840723c */ /* 0x040fec0000041840 */
[C---:B------:R-:W-:Y:S01]  /*2650*/  HMMA.16816.F32.BF16 R60, R40.reuse, R50, R60 ;  /* 0x00000032283c723c */ /* 0x040fe2000004183c */
[----:B------:R-:W-:Y:S05]  /*2660*/  LDSM.16.M88.4 R48, [R188+0x800] ;  /* 0x00080000bc30783b */ /* 0x000fea0000000200 */
[C---:B------:R-:W-:Y:S06]  /*2670*/  HMMA.16816.F32.BF16 R56, R40.reuse, R44, R56 ;  /* 0x0000002c2838723c */ /* 0x040fec0000041838 */
[----:B------:R-:W-:Y:S01]  /*2680*/  HMMA.16816.F32.BF16 R52, R40, R46, R52 ;  /* 0x0000002e2834723c */ /* 0x000fe20000041834 */
[----:B------:R-:W3:Y:S04]  /*2690*/  LDSM.16.M88.4 R40, [R197] ;  /* 0x00000000c528783b */ /* 0x000ee80000000200 */
[----:B------:R-:W-:Y:S01]  /*26a0*/  LDSM.16.M88.4 R44, [R188+0x1800] ;  /* 0x00180000bc2c783b */ /* 0x000fe20000000200 */
[C---:B--2---:R-:W-:Y:S06]  /*26b0*/  HMMA.16816.F32.BF16 R28, R8.reuse, R32, R28 ;  /* 0x00000020081c723c */ /* 0x044fec000004181c */
[C---:B------:R-:W-:Y:S01]  /*26c0*/  HMMA.16816.F32.BF16 R24, R8.reuse, R34, R24 ;  /* 0x000000220818723c */ /* 0x040fe20000041818 */
[----:B------:R-:W2:Y:S05]  /*26d0*/  LDSM.16.M88.4 R32, [R188+0x1000] ;  /* 0x00100000bc20783b */ /* 0x000eaa0000000200 */
[C---:B----4-:R-:W-:Y:S06]  /*26e0*/  HMMA.16816.F32.BF16 R20, R8.reuse, R36, R20 ;  /* 0x000000240814723c */ /* 0x050fec0000041814 */
[C---:B------:R-:W-:Y:S01]  /*26f0*/  HMMA.16816.F32.BF16 R16, R8.reuse, R38, R16 ;  /* 0x000000260810723c */ /* 0x040fe20000041810 */
[----:B------:R-:W4:Y:S05]  /*2700*/  LDSM.16.M88.4 R36, [R201+0xe000] ;  /* 0x00e00000c924783b */ /* 0x000f2a0000000200 */
[C---:B-1----:R-:W-:Y:S06]  /*2710*/  HMMA.16816.F32.BF16 R64, R8.reuse, R12, R64 ;  /* 0x0000000c0840723c */ /* 0x042fec0000041840 */
[C---:B------:R-:W-:Y:S01]  /*2720*/  HMMA.16816.F32.BF16 R60, R8.reuse, R14, R60 ;  /* 0x0000000e083c723c */ /* 0x040fe2000004183c */
[----:B------:R-:W1:Y:S05]  /*2730*/  LDSM.16.M88.4 R12, [R201+0xe800] ;  /* 0x00e80000c90c783b */ /* 0x000e6a0000000200 */
        /* <DEDUP_REMOVED lines=9> */
[----:B------:R-:W-:Y:S05]  /*27d0*/  LDSM.16.M88.4 R48, [R199+0x2000] ;  /* 0x00200000c730783b */ /* 0x000fea0000000200 */
[C---:B--2---:R-:W-:Y:S06]  /*27e0*/  HMMA.16816.F32.BF16 R64, R40.reuse, R32, R64 ;  /* 0x000000202840723c */ /* 0x044fec0000041840 */
[C---:B------:R-:W-:Y:S01]  /*27f0*/  HMMA.16816.F32.BF16 R60, R40.reuse, R34, R60 ;  /* 0x00000022283c723c */ /* 0x040fe2000004183c */
[----:B------:R-:W2:Y:S05]  /*2800*/  LDSM.16.M88.4 R32, [R200+0x4000] ;  /* 0x00400000c820783b */ /* 0x000eaa0000000200 */
[C---:B------:R-:W-:Y:S06]  /*2810*/  HMMA.16816.F32.BF16 R56, R40.reuse, R44, R56 ;  /* 0x0000002c2838723c */ /* 0x040fec0000041838 */
[----:B------:R-:W-:Y:S01]  /*2820*/  HMMA.16816.F32.BF16 R52, R40, R46, R52 ;  /* 0x0000002e2834723c */ /* 0x000fe20000041834 */
[----:B------:R-:W2:Y:S04]  /*2830*/  LDSM.16.M88.4 R44, [R199+0x2800] ;  /* 0x00280000c72c783b */ /* 0x000ea80000000200 */
[----:B------:R-:W2:Y:S01]  /*2840*/  LDSM.16.M88.4 R40, [R199+0x3000] ;  /* 0x00300000c728783b */ /* 0x000ea20000000200 */
[C---:B----4-:R-:W-:Y:S06]  /*2850*/  HMMA.16816.F32.BF16 R28, R68.reuse, R36, R28 ;  /* 0x00000024441c723c */ /* 0x050fec000004181c */
[C---:B------:R-:W-:Y:S01]  /*2860*/  HMMA.16816.F32.BF16 R24, R68.reuse, R38, R24 ;  /* 0x000000264418723c */ /* 0x040fe20000041818 */
[----:B------:R-:W4:Y:S05]  /*2870*/  LDSM.16.M88.4 R36, [R199+0x3800] ;  /* 0x00380000c724783b */ /* 0x000f2a0000000200 */
[C---:B-1----:R-:W-:Y:S06]  /*2880*/  HMMA.16816.F32.BF16 R20, R68.reuse, R12, R20 ;  /* 0x0000000c4414723c */ /* 0x042fec0000041814 */
[C---:B------:R-:W-:Y:S01]  /*2890*/  HMMA.16816.F32.BF16 R16, R68.reuse, R14, R16 ;  /* 0x0000000e4410723c */ /* 0x040fe20000041810 */
[----:B------:R-:W1:Y:S05]  /*28a0*/  LDSM.16.M88.4 R12, [R195+0xe000] ;  /* 0x00e00000c30c783b */ /* 0x000e6a0000000200 */
[C---:B-----5:R-:W-:Y:S06]  /*28b0*/  HMMA.16816.F32.BF16 R64, R68.reuse, R8, R64 ;  /* 0x000000084440723c */ /* 0x060fec0000041840 */
[C---:B------:R-:W-:Y:S01]  /*28c0*/  HMMA.16816.F32.BF16 R60, R68.reuse, R10, R60 ;  /* 0x0000000a443c723c */ /* 0x040fe2000004183c */
[----:B------:R-:W5:Y:S05]  /*28d0*/  LDSM.16.M88.4 R8, [R195+0xe800] ;  /* 0x00e80000c308783b */ /* 0x000f6a0000000200 */
[C---:B---3--:R-:W-:Y:S06]  /*28e0*/  HMMA.16816.F32.BF16 R56, R68.reuse, R72, R56 ;  /* 0x000000484438723c */ /* 0x048fec0000041838 */
[----:B------:R-:W-:Y:S01]  /*28f0*/  HMMA.16816.F32.BF16 R52, R68, R74, R52 ;  /* 0x0000004a4434723c */ /* 0x000fe20000041834 */
[----:B------:R-:W3:Y:S04]  /*2900*/  LDSM.16.M88.4 R72, [R195+0xf000] ;  /* 0x00f00000c348783b */ /* 0x000ee80000000200 */
[----:B------:R-:W3:Y:S01]  /*2910*/  LDSM.16.M88.4 R68, [R195+0xf800] ;  /* 0x00f80000c344783b */ /* 0x000ee20000000200 */
[C---:B--2---:R-:W-:Y:S06]  /*2920*/  HMMA.16816.F32.BF16 R28, R32.reuse, R48, R28 ;  /* 0x00000030201c723c */ /* 0x044fec000004181c */
[C---:B------:R-:W-:Y:S01]  /*2930*/  HMMA.16816.F32.BF16 R24, R32.reuse, R50, R24 ;  /* 0x000000322018723c */ /* 0x040fe20000041818 */
[----:B------:R-:W-:Y:S05]  /*2940*/  LDSM.16.M88.4 R48, [R197+0x4000] ;  /* 0x00400000c530783b */ /* 0x000fea0000000200 */
[C---:B------:R-:W-:Y:S06]  /*2950*/  HMMA.16816.F32.BF16 R20, R32.reuse, R44, R20 ;  /* 0x0000002c2014723c */ /* 0x040fec0000041814 */
[C---:B------:R-:W-:Y:S01]  /*2960*/  HMMA.16816.F32.BF16 R16, R32.reuse, R46, R16 ;  /* 0x0000002e2010723c */ /* 0x040fe20000041810 */
[----:B------:R-:W2:Y:S05]  /*2970*/  LDSM.16.M88.4 R44, [R188+0x2000] ;  /* 0x00200000bc2c783b */ /* 0x000eaa0000000200 */
[C---:B------:R-:W-:Y:S06]  /*2980*/  HMMA.16816.F32.BF16 R64, R32.reuse, R40, R64 ;  /* 0x000000282040723c */ /* 0x040fec0000041840 */
[C---:B------:R-:W-:Y:S01]  /*2990*/  HMMA.16816.F32.BF16 R60, R32.reuse, R42, R60 ;  /* 0x0000002a203c723c */ /* 0x040fe2000004183c */
[----:B------:R-:W2:Y:S05]  /*29a0*/  LDSM.16.M88.4 R40, [R188+0x2800] ;  /* 0x00280000bc28783b */ /* 0x000eaa0000000200 */
[C---:B----4-:R-:W-:Y:S06]  /*29b0*/  HMMA.16816.F32.BF16 R56, R32.reuse, R36, R56 ;  /* 0x000000242038723c */ /* 0x050fec0000041838 */
[----:B------:R-:W-:Y:S01]  /*29c0*/  HMMA.16816.F32.BF16 R52, R32, R38, R52 ;  /* 0x000000262034723c */ /* 0x000fe20000041834 */
[----:B------:R-:W4:Y:S04]  /*29d0*/  LDSM.16.M88.4 R36, [R188+0x3000] ;  /* 0x00300000bc24783b */ /* 0x000f280000000200 */
[----:B------:R-:W4:Y:S01]  /*29e0*/  LDSM.16.M88.4 R32, [R188+0x3800] ;  /* 0x00380000bc20783b */ /* 0x000f220000000200 */
[C---:B-1----:R-:W-:Y:S06]  /*29f0*/  HMMA.16816.F32.BF16 R28, R76.reuse, R12, R28 ;  /* 0x0000000c4c1c723c */ /* 0x042fec000004181c */
[C---:B------:R-:W-:Y:S01]  /*2a00*/  HMMA.16816.F32.BF16 R24, R76.reuse, R14, R24 ;  /* 0x0000000e4c18723c */ /* 0x040fe20000041818 */
[----:B------:R-:W-:Y:S05]  /*2a10*/  LDSM.16.M88.4 R12, [R202+0x8000] ;  /* 0x00800000ca0c783b */ /* 0x000fea0000000200 */
[C---:B-----5:R-:W-:Y:S06]  /*2a20*/  HMMA.16816.F32.BF16 R20, R76.reuse, R8, R20 ;  /* 0x000000084c14723c */ /* 0x060fec0000041814 */
[C---:B------:R-:W-:Y:S01]  /*2a30*/  HMMA.16816.F32.BF16 R16, R76.reuse, R10, R16 ;  /* 0x0000000a4c10723c */ /* 0x040fe20000041810 */
[----:B------:R-:W1:Y:S05]  /*2a40*/  LDSM.16.M88.4 R8, [R201+0x10000] ;  /* 0x01000000c908783b */ /* 0x000e6a0000000200 */
[C---:B---3--:R-:W-:Y:S06]  /*2a50*/  HMMA.16816.F32.BF16 R64, R76.reuse, R72, R64 ;  /* 0x000000484c40723c */ /* 0x048fec0000041840 */
[C---:B------:R-:W-:Y:S06]  /*2a60*/  HMMA.16816.F32.BF16 R60, R76.reuse, R74, R60 ;  /* 0x0000004a4c3c723c */ /* 0x040fec000004183c */
[C---:B------:R-:W-:Y:S06]  /*2a70*/  HMMA.16816.F32.BF16 R56, R76.reuse, R68, R56 ;  /* 0x000000444c38723c */ /* 0x040fec0000041838 */
[----:B------:R-:W-:Y:S01]  /*2a80*/  HMMA.16816.F32.BF16 R52, R76, R70, R52 ;  /* 0x000000464c34723c */ /* 0x000fe20000041834 */
[----:B------:R-:W3:Y:S04]  /*2a90*/  LDSM.16.M88.4 R68, [R201+0x10800] ;  /* 0x01080000c944783b */ /* 0x000ee80000000200 */
[----:B------:R-:W-:Y:S01]  /*2aa0*/  LDSM.16.M88.4 R76, [R201+0x11800] ;  /* 0x01180000c94c783b */ /* 0x000fe20000000200 */
[C---:B--2---:R-:W-:Y:S06]  /*2ab0*/  HMMA.16816.F32.BF16 R28, R48.reuse, R44, R28 ;  /* 0x0000002c301c723c */ /* 0x044fec000004181c */
[C---:B------:R-:W-:Y:S01]  /*2ac0*/  HMMA.16816.F32.BF16 R24, R48.reuse, R46, R24 ;  /* 0x0000002e3018723c */ /* 0x040fe20000041818 */
[----:B------:R-:W2:Y:S05]  /*2ad0*/  LDSM.16.M88.4 R44, [R201+0x11000] ;  /* 0x01100000c92c783b */ /* 0x000eaa0000000200 */
[C---:B------:R-:W-:Y:S06]  /*2ae0*/  HMMA.16816.F32.BF16 R20, R48.reuse, R40, R20 ;  /* 0x000000283014723c */ /* 0x040fec0000041814 */
[C---:B------:R-:W-:Y:S01]  /*2af0*/  HMMA.16816.F32.BF16 R16, R48.reuse, R42, R16 ;  /* 0x0000002a3010723c */ /* 0x040fe20000041810 */
[----:B------:R-:W-:Y:S05]  /*2b00*/  LDSM.16.M88.4 R40, [R199+0x4000] ;  /* 0x00400000c728783b */ /* 0x000fea0000000200 */
[C---:B----4-:R-:W-:Y:S01]  /*2b10*/  HMMA.16816.F32.BF16 R72, R48.reuse, R36, R64 ;  /* 0x000000243048723c */ /* 0x050fe20000041840 */
[----:B------:R-:W4:Y:S05]  /*2b20*/  LDSM.16.M88.4 R64, [R200+0x8000] ;  /* 0x00800000c840783b */ /* 0x000f2a0000000200 */
[C---:B------:R-:W-:Y:S01]  /*2b30*/  HMMA.16816.F32.BF16 R60, R48.reuse, R38, R60 ;  /* 0x00000026303c723c */ /* 0x040fe2000004183c */
[----:B------:R-:W-:Y:S05]  /*2b40*/  LDSM.16.M88.4 R36, [R199+0x5000] ;  /* 0x00500000c724783b */ /* 0x000fea0000000200 */
[C---:B------:R-:W-:Y:S06]  /*2b50*/  HMMA.16816.F32.BF16 R56, R48.reuse, R32, R56 ;  /* 0x000000203038723c */ /* 0x040fec0000041838 */
[----:B------:R-:W-:Y:S01]  /*2b60*/  HMMA.16816.F32.BF16 R52, R48, R34, R52 ;  /* 0x000000223034723c */ /* 0x000fe20000041834 */
[----:B------:R-:W5:Y:S04]  /*2b70*/  LDSM.16.M88.4 R32, [R199+0x4800] ;  /* 0x00480000c720783b */ /* 0x000f680000000200 */
[----:B------:R-:W-:Y:S01]  /*2b80*/  LDSM.16.M88.4 R48, [R195+0x10000] ;  /* 0x01000000c330783b */ /* 0x000fe20000000200 */
[C---:B-1----:R-:W-:Y:S06]  /*2b90*/  HMMA.16816.F32.BF16 R28, R12.reuse, R8, R28 ;  /* 0x000000080c1c723c */ /* 0x042fec000004181c */
[C---:B------:R-:W-:Y:S01]  /*2ba0*/  HMMA.16816.F32.BF16 R24, R12.reuse, R10, R24 ;  /* 0x0000000a0c18723c */ /* 0x040fe20000041818 */
[----:B------:R-:W1:Y:S05]  /*2bb0*/  LDSM.16.M88.4 R8, [R199+0x5800] ;  /* 0x00580000c708783b */ /* 0x000e6a0000000200 */
[C---:B---3--:R-:W-:Y:S06]  /*2bc0*/  HMMA.16816.F32.BF16 R20, R12.reuse, R68, R20 ;  /* 0x000000440c14723c */ /* 0x048fec0000041814 */
[C---:B------:R-:W-:Y:S01]  /*2bd0*/  HMMA.16816.F32.BF16 R16, R12.reuse, R70, R16 ;  /* 0x000000460c10723c */ /* 0x040fe20000041810 */
[----:B------:R-:W3:Y:S05]  /*2be0*/  LDSM.16.M88.4 R68, [R198+0x8000] ;  /* 0x00800000c644783b */ /* 0x000eea0000000200 */
[C---:B--2---:R-:W-:Y:S06]  /*2bf0*/  HMMA.16816.F32.BF16 R72, R12.reuse, R44, R72 ;  /* 0x0000002c0c48723c */ /* 0x044fec0000041848 */
[C---:B------:R-:W-:Y:S01]  /*2c00*/  HMMA.16816.F32.BF16 R60, R12.reuse, R46, R60 ;  /* 0x0000002e0c3c723c */ /* 0x040fe2000004183c */
[----:B------:R-:W-:Y:S05]  /*2c10*/  LDSM.16.M88.4 R44, [R188+0x4000] ;  /* 0x00400000bc2c783b */ /* 0x000fea0000000200 */
[C---:B------:R-:W-:Y:S06]  /*2c20*/  HMMA.16816.F32.BF16 R56, R12.reuse, R76, R56 ;  /* 0x0000004c0c38723c */ /* 0x040fec0000041838 */
[----:B------:R-:W-:Y:S01]  /*2c30*/  HMMA.16816.F32.BF16 R52, R12, R78, R52 ;  /* 0x0000004e0c34723c */ /* 0x000fe20000041834 */
[----:B------:R-:W2:Y:S05]  /*2c40*/  LDSM.16.M88.4 R12, [R195+0x10800] ;  /* 0x01080000c30c783b */ /* 0x000eaa0000000200 */
[C---:B----4-:R-:W-:Y:S06]  /*2c50*/  HMMA.16816.F32.BF16 R28, R64.reuse, R40, R28 ;  /* 0x00000028401c723c */ /* 0x050fec000004181c */
[C---:B------:R-:W-:Y:S01]  /*2c60*/  HMMA.16816.F32.BF16 R24, R64.reuse, R42, R24 ;  /* 0x0000002a4018723c */ /* 0x040fe20000041818 */
[----:B------:R-:W4:Y:S05]  /*2c70*/  LDSM.16.M88.4 R40, [R195+0x11000] ;  /* 0x01100000c328783b */ /* 0x000f2a0000000200 */
[C---:B-----5:R-:W-:Y:S06]  /*2c80*/  HMMA.16816.F32.BF16 R20, R64.reuse, R32, R20 ;  /* 0x000000204014723c */ /* 0x060fec0000041814 */
[C---:B------:R-:W-:Y:S01]  /*2c90*/  HMMA.16816.F32.BF16 R76, R64.reuse, R36, R72 ;  /* 0x00000024404c723c */ /* 0x040fe20000041848 */
[----:B------:R-:W5:Y:S05]  /*2ca0*/  LDSM.16.M88.4 R72, [R197+0x8000] ;  /* 0x00800000c548783b */ /* 0x000f6a0000000200 */
[C---:B------:R-:W-:Y:S01]  /*2cb0*/  HMMA.16816.F32.BF16 R16, R64.reuse, R34, R16 ;  /* 0x000000224010723c */ /* 0x040fe20000041810 */
[----:B------:R-:W5:Y:S05]  /*2cc0*/  LDSM.16.M88.4 R32, [R195+0x11800] ;  /* 0x01180000c320783b */ /* 0x000f6a0000000200 */
[C---:B-1----:R-:W-:Y:S06]  /*2cd0*/  HMMA.16816.F32.BF16 R56, R64.reuse, R8, R56 ;  /* 0x000000084038723c */ /* 0x042fec0000041838 */
[C---:B------:R-:W-:Y:S01]  /*2ce0*/  HMMA.16816.F32.BF16 R52, R64.reuse, R10, R52 ;  /* 0x0000000a4034723c */ /* 0x040fe20000041834 */
[----:B------:R-:W1:Y:S05]  /*2cf0*/  LDSM.16.M88.4 R8, [R188+0x5000] ;  /* 0x00500000bc08783b */ /* 0x000e6a0000000200 */
[----:B------:R-:W-:Y:S01]  /*2d00*/  HMMA.16816.F32.BF16 R60, R64, R38, R60 ;  /* 0x00000026403c723c */ /* 0x000fe2000004183c */
[----:B------:R-:W1:Y:S05]  /*2d10*/  LDSM.16.M88.4 R36, [R188+0x4800] ;  /* 0x00480000bc24783b */ /* 0x000e6a0000000200 */
[C---:B---3--:R-:W-:Y:S06]  /*2d20*/  HMMA.16816.F32.BF16 R28, R68.reuse, R48, R28 ;  /* 0x00000030441c723c */ /* 0x048fec000004181c */
[C---:B--2---:R-:W-:Y:S06]  /*2d30*/  HMMA.16816.F32.BF16 R20, R68.reuse, R12, R20 ;  /* 0x0000000c4414723c */ /* 0x044fec0000041814 */
[----:B------:R-:W-:Y:S01]  /*2d40*/  HMMA.16816.F32.BF16 R24, R68, R50, R24 ;  /* 0x000000324418723c */ /* 0x000fe20000041818 */
[----:B------:R-:W-:-:S05]  /*2d50*/  LOP3.LUT R13, R6, 0x6, RZ, 0xc0, !PT ;  /* 0x00000006060d7812 */ /* 0x000fca00078ec0ff */
[C---:B----4-:R-:W-:Y:S06]  /*2d60*/  HMMA.16816.F32.BF16 R76, R68.reuse, R40, R76 ;  /* 0x00000028444c723c */ /* 0x050fec000004184c */
[----:B------:R-:W-:Y:S01]  /*2d70*/  HMMA.16816.F32.BF16 R16, R68, R14, R16 ;  /* 0x0000000e4410723c */ /* 0x000fe20000041810 */
[----:B------:R-:W-:Y:S02]  /*2d80*/  IMAD R40, R4, 0x40, R13 ;  /* 0x0000004004287824 */ /* 0x000fe400078e020d */
[----:B------:R-:W2:Y:S01]  /*2d90*/  LDSM.16.M88.4 R12, [R188+0x5800] ;  /* 0x00580000bc0c783b */ /* 0x000ea20000000200 */
[----:B------:R-:W-:-:S04]  /*2da0*/  DEPBAR.LE SB0, 0x0 ;  /* 0x000080000000791a */ /* 0x000fc80000000000 */
[----:B-----5:R-:W-:Y:S01]  /*2db0*/  HMMA.16816.F32.BF16 R28, R72, R44, R28 ;  /* 0x0000002c481c723c */ /* 0x020fe2000004181c */
[C---:B------:R-:W-:Y:S01]  /*2dc0*/  VIADD R4, R40.reuse, 0x1 ;  /* 0x0000000128047836 */ /* 0x040fe20000000000 */
[CC--:B------:R-:W-:Y:S01]  /*2dd0*/  ISETP.GE.AND P1, PT, R40.reuse, R83.reuse, PT ;  /* 0x000000532800720c */ /* 0x0c0fe20003f26270 */
[C---:B------:R-:W-:Y:S02]  /*2de0*/  VIADD R2, R40.reuse, 0x8 ;  /* 0x0000000828027836 */ /* 0x040fe40000000000 */
[----:B------:R-:W-:Y:S01]  /*2df0*/  VIADD R6, R40, 0x9 ;  /* 0x0000000928067836 */ /* 0x000fe20000000000 */
[C---:B------:R-:W-:Y:S01]  /*2e00*/  HMMA.16816.F32.BF16 R60, R68.reuse, R42, R60 ;  /* 0x0000002a443c723c */ /* 0x040fe2000004183c */
[-C--:B------:R-:W-:Y:S01]  /*2e10*/  ISETP.GE.AND P5, PT, R4, R83.reuse, PT ;  /* 0x000000530400720c */ /* 0x080fe20003fa6270 */
[----:B------:R-:W-:Y:S01]  /*2e20*/  VIADD R4, R40, 0x10 ;  /* 0x0000001028047836 */ /* 0x000fe20000000000 */
[-C--:B------:R-:W-:Y:S01]  /*2e30*/  ISETP.GE.AND P0, PT, R2, R83.reuse, PT ;  /* 0x000000530200720c */ /* 0x080fe20003f06270 */
[----:B------:R-:W-:Y:S01]  /*2e40*/  VIADD R2, R40, 0x11 ;  /* 0x0000001128027836 */ /* 0x000fe20000000000 */
[-C--:B------:R-:W-:Y:S01]  /*2e50*/  ISETP.GE.AND P6, PT, R6, R83.reuse, PT ;  /* 0x000000530600720c */ /* 0x080fe20003fc6270 */
[----:B------:R-:W-:Y:S01]  /*2e60*/  HMMA.16816.F32.BF16 R56, R68, R32, R56 ;  /* 0x000000204438723c */ /* 0x000fe20000041838 */
[-C--:B------:R-:W-:Y:S01]  /*2e70*/  ISETP.GE.AND P4, PT, R4, R83.reuse, PT ;  /* 0x000000530400720c */ /* 0x080fe20003f86270 */
[----:B------:R-:W-:Y:S01]  /*2e80*/  VIADD R4, R40, 0x19 ;  /* 0x0000001928047836 */ /* 0x000fe20000000000 */
[----:B------:R-:W-:Y:S01]  /*2e90*/  ISETP.GE.AND P3, PT, R2, R83, PT ;  /* 0x000000530200720c */ /* 0x000fe20003f66270 */
[----:B------:R-:W-:-:S02]  /*2ea0*/  VIADD R2, R40, 0x18 ;  /* 0x0000001828027836 */ /* 0x000fc40000000000 */
[----:B------:R-:W-:Y:S03]  /*2eb0*/  HMMA.16816.F32.BF16 R52, R68, R34, R52 ;  /* 0x000000224434723c */ /* 0x000fe60000041834 */
[-C--:B------:R-:W-:Y:S01]  /*2ec0*/  ISETP.GE.AND P2, PT, R2, R83.reuse, PT ;  /* 0x000000530200720c */ /* 0x080fe20003f46270 */
[----:B------:R-:W-:Y:S02]  /*2ed0*/  VIADD R2, R40, 0x21 ;  /* 0x0000002128027836 */ /* 0x000fe40000000000 */
[C---:B------:R-:W-:Y:S01]  /*2ee0*/  HMMA.16816.F32.BF16 R24, R72.reuse, R46, R24 ;  /* 0x0000002e4818723c */ /* 0x040fe20000041818 */
[----:B------:R-:W-:Y:S02]  /*2ef0*/  FSEL R30, R30, -INF , !P1 ;  /* 0xff8000001e1e7808 */ /* 0x000fe40004800000 */
[----:B------:R-:W-:Y:S02]  /*2f00*/  FSEL R33, R28, -INF , !P1 ;  /* 0xff8000001c217808 */ /* 0x000fe40004800000 */
[----:B------:R-:W-:Y:S01]  /*2f10*/  ISETP.GE.AND P1, PT, R4, R83, PT ;  /* 0x000000530400720c */ /* 0x000fe20003f26270 */
[----:B-1----:R-:W-:Y:S01]  /*2f20*/  HMMA.16816.F32.BF16 R76, R72, R8, R76 ;  /* 0x00000008484c723c */ /* 0x002fe2000004184c */
[----:B------:R-:W-:Y:S01]  /*2f30*/  VIADD R4, R40, 0x20 ;  /* 0x0000002028047836 */ /* 0x000fe20000000000 */
[----:B------:R-:W-:-:S02]  /*2f40*/  FSEL R32, R31, -INF , !P5 ;  /* 0xff8000001f207808 */ /* 0x000fc40006800000 */
[----:B------:R-:W-:Y:S02]  /*2f50*/  FSEL R31, R29, -INF , !P5 ;  /* 0xff8000001d1f7808 */ /* 0x000fe40006800000 */
[----:B------:R-:W-:Y:S01]  /*2f60*/  HMMA.16816.F32.BF16 R20, R72, R36, R20 ;  /* 0x000000244814723c */ /* 0x000fe20000041814 */
[----:B------:R-:W-:Y:S01]  /*2f70*/  ISETP.GE.AND P5, PT, R4, R83, PT ;  /* 0x000000530400720c */ /* 0x000fe20003fa6270 */
[----:B------:R-:W-:-:S04]  /*2f80*/  VIADD R4, R40, 0x28 ;  /* 0x0000002828047836 */ /* 0x000fc80000000000 */
[C---:B------:R-:W-:Y:S06]  /*2f90*/  HMMA.16816.F32.BF16 R16, R72.reuse, R38, R16 ;  /* 0x000000264810723c */ /* 0x040fec0000041810 */
[C---:B------:R-:W-:Y:S01]  /*2fa0*/  HMMA.16816.F32.BF16 R60, R72.reuse, R10, R60 ;  /* 0x0000000a483c723c */ /* 0x040fe2000004183c */
[----:B------:R-:W-:Y:S02]  /*2fb0*/  FSEL R6, R26, -INF , !P0 ;  /* 0xff8000001a067808 */ /* 0x000fe40004000000 */
[----:B------:R-:W-:Y:S02]  /*2fc0*/  FSEL R35, R24, -INF , !P0 ;  /* 0xff80000018237808 */ /* 0x000fe40004000000 */
[----:B------:R-:W-:Y:S01]  /*2fd0*/  ISETP.GE.AND P0, PT, R2, R83, PT ;  /* 0x000000530200720c */ /* 0x000fe20003f06270 */
[----:B--2---:R-:W-:Y:S01]  /*2fe0*/  HMMA.16816.F32.BF16 R56, R72, R12, R56 ;  /* 0x0000000c4838723c */ /* 0x004fe20000041838 */
[----:B------:R-:W-:Y:S01]  /*2ff0*/  VIADD R2, R40, 0x29 ;  /* 0x0000002928027836 */ /* 0x000fe20000000000 */
[----:B------:R-:W-:Y:S01]  /*3000*/  FSEL R160, R78, -INF , !P5 ;  /* 0xff8000004ea07808 */ /* 0x000fe20006800000 */
[----:B------:R-:W-:Y:S01]  /*3010*/  VIADD R10, R40, 0x30 ;  /* 0x00000030280a7836 */ /* 0x000fe20000000000 */
[----:B------:R-:W-:-:S02]  /*3020*/  FSEL R169, R76, -INF , !P5 ;  /* 0xff8000004ca97808 */ /* 0x000fc40006800000 */
[----:B------:R-:W-:Y:S01]  /*3030*/  HMMA.16816.F32.BF16 R52, R72, R14, R52 ;  /* 0x0000000e4834723c */ /* 0x000fe20000041834 */
[----:B------:R-:W-:Y:S02]  /*3040*/  ISETP.GE.AND P5, PT, R83, 0x41, PT ;  /* 0x000000415300780c */ /* 0x000fe40003fa6270 */
[----:B------:R-:W-:Y:S02]  /*3050*/  FSEL R8, R27, -INF , !P6 ;  /* 0xff8000001b087808 */ /* 0x000fe40007000000 */
[----:B------:R-:W-:Y:S02]  /*3060*/  FSEL R37, R25, -INF , !P6 ;  /* 0xff80000019257808 */ /* 0x000fe40007000000 */
[----:B------:R-:W-:Y:S02]  /*3070*/  ISETP.GE.AND P6, PT, R4, R83, PT ;  /* 0x000000530400720c */ /* 0x000fe40003fc6270 */
[----:B------:R-:W-:Y:S02]  /*3080*/  FSEL R22, R22, -INF , !P4 ;  /* 0xff80000016167808 */ /* 0x000fe40006000000 */
[----:B------:R-:W-:-:S02]  /*3090*/  FSEL R11, R20, -INF , !P4 ;  /* 0xff800000140b7808 */ /* 0x000fc40006000000 */
[-C--:B------:R-:W-:Y:S01]  /*30a0*/  ISETP.GE.AND P4, PT, R2, R83.reuse, PT ;  /* 0x000000530200720c */ /* 0x080fe20003f86270 */
[----:B------:R-:W-:Y:S01]  /*30b0*/  VIADD R2, R40, 0x31 ;  /* 0x0000003128027836 */ /* 0x000fe20000000000 */
[----:B------:R-:W-:Y:S02]  /*30c0*/  FSEL R4, R23, -INF , !P3 ;  /* 0xff80000017047808 */ /* 0x000fe40005800000 */
[----:B------:R-:W-:Y:S02]  /*30d0*/  FSEL R21, R21, -INF , !P3 ;  /* 0xff80000015157808 */ /* 0x000fe40005800000 */
[----:B------:R-:W-:Y:S01]  /*30e0*/  ISETP.GE.AND P3, PT, R10, R83, PT ;  /* 0x000000530a00720c */ /* 0x000fe20003f66270 */
[----:B------:R-:W-:Y:S01]  /*30f0*/  VIADD R10, R40, 0x38 ;  /* 0x00000038280a7836 */ /* 0x000fe20000000000 */
[----:B------:R-:W-:Y:S01]  /*3100*/  FSEL R18, R18, -INF , !P2 ;  /* 0xff80000012127808 */ /* 0x000fe20005000000 */
[----:B------:R-:W-:Y:S01]  /*3110*/  VIADD R40, R40, 0x39 ;  /* 0x0000003928287836 */ /* 0x000fe20000000000 */
[----:B------:R-:W-:-:S02]  /*3120*/  FSEL R9, R16, -INF , !P2 ;  /* 0xff80000010097808 */ /* 0x000fc40005000000 */
[-C--:B------:R-:W-:Y:S02]  /*3130*/  ISETP.GE.AND P2, PT, R2, R83.reuse, PT ;  /* 0x000000530200720c */ /* 0x080fe40003f46270 */
[----:B------:R-:W-:Y:S02]  /*3140*/  FSEL R2, R19, -INF , !P1 ;  /* 0xff80000013027808 */ /* 0x000fe40004800000 */
[----:B------:R-:W-:Y:S02]  /*3150*/  FSEL R17, R17, -INF , !P1 ;  /* 0xff80000011117808 */ /* 0x000fe40004800000 */
[----:B------:R-:W-:Y:S02]  /*3160*/  FSEL R176, R79, -INF , !P0 ;  /* 0xff8000004fb07808 */ /* 0x000fe40004000000 */
[----:B------:R-:W-:Y:S02]  /*3170*/  FSEL R161, R77, -INF , !P0 ;  /* 0xff8000004da17808 */ /* 0x000fe40004000000 */
[----:B------:R-:W-:-:S02]  /*3180*/  ISETP.GE.AND P1, PT, R10, R83, PT ;  /* 0x000000530a00720c */ /* 0x000fc40003f26270 */
[----:B------:R-:W-:Y:S02]  /*3190*/  ISETP.GE.AND P0, PT, R40, R83, PT ;  /* 0x000000532800720c */ /* 0x000fe40003f06270 */
[----:B------:R-:W-:Y:S02]  /*31a0*/  FSEL R164, R62, -INF , !P6 ;  /* 0xff8000003ea47808 */ /* 0x000fe40007000000 */
[----:B------:R-:W-:Y:S02]  /*31b0*/  FSEL R165, R60, -INF , !P6 ;  /* 0xff8000003ca57808 */ /* 0x000fe40007000000 */
[----:B------:R-:W-:Y:S02]  /*31c0*/  FSEL R174, R63, -INF , !P4 ;  /* 0xff8000003fae7808 */ /* 0x000fe40006000000 */
[----:B------:R-:W-:Y:S02]  /*31d0*/  FSEL R163, R61, -INF , !P4 ;  /* 0xff8000003da37808 */ /* 0x000fe40006000000 */
[----:B------:R-:W-:-:S02]  /*31e0*/  FSEL R170, R58, -INF , !P3 ;  /* 0xff8000003aaa7808 */ /* 0x000fc40005800000 */
[----:B------:R-:W-:Y:S02]  /*31f0*/  FSEL R177, R56, -INF , !P3 ;  /* 0xff80000038b17808 */ /* 0x000fe40005800000 */
[----:B------:R-:W-:Y:S02]  /*3200*/  FSEL R168, R59, -INF , !P2 ;  /* 0xff8000003ba87808 */ /* 0x000fe40005000000 */
[----:B------:R-:W-:Y:S02]  /*3210*/  FSEL R175, R57, -INF , !P2 ;  /* 0xff80000039af7808 */ /* 0x000fe40005000000 */
[----:B------:R-:W-:Y:S02]  /*3220*/  FSEL R166, R54, -INF , !P1 ;  /* 0xff80000036a67808 */ /* 0x000fe40004800000 */
[----:B------:R-:W-:Y:S02]  /*3230*/  FSEL R173, R52, -INF , !P1 ;  /* 0xff80000034ad7808 */ /* 0x000fe40004800000 */
[----:B------:R-:W-:-:S02]  /*3240*/  FSEL R162, R55, -INF , !P0 ;  /* 0xff80000037a27808 */ /* 0x000fc40004000000 */
[----:B------:R-:W-:Y:S01]  /*3250*/  FSEL R171, R53, -INF , !P0 ;  /* 0xff80000035ab7808 */ /* 0x000fe20004000000 */
[----:B------:R-:W-:Y:S06]  /*3260*/  BAR.SYNC.DEFER_BLOCKING 0x0 ;  /* 0x0000000000007b1d */ /* 0x000fec0000010000 */
[----:B------:R-:W-:Y:S05]  /*3270*/  @!P5 BRA `(.L_x_91) ;  /* 0x000000040000d947 */ /* 0x000fea0003800000 */
[----:B------:R-:W-:Y:S01]  /*3280*/  ULDC UR5, c[0x0][0x2d0] ;  /* 0x0000b40000057ab9 */ /* 0x000fe20000000800 */
[----:B------:R-:W-:Y:S01]  /*3290*/  LEA.HI.SX32 R16, R133, 0xfffffffe, 0x1a ;  /* 0xfffffffe85107811 */ /* 0x000fe200078fd2ff */
[----:B------:R-:W-:Y:S01]  /*32a0*/  BSSY B0, `(.L_x_92) ;  /* 0x000003c000007945 */ /* 0x000fe20003800000 */
[----:B------:R-:W-:Y:S02]  /*32b0*/  ISETP.GE.AND P4, PT, R134, UR5, PT ;  /* 0x0000000586007c0c */ /* 0x000fe4000bf86270 */
[----:B------:R-:W-:Y:S01]  /*32c0*/  ISETP.GE.AND P3, PT, R217, UR5, PT ;  /* 0x00000005d9007c0c */ /* 0x000fe2000bf66270 */
[----:B------:R-:W-:Y:S01]  /*32d0*/  IMAD R3, R3, R16, RZ ;  /* 0x0000001003037224 */ /* 0x000fe200078e02ff */
[----:B------:R-:W-:Y:S01]  /*32e0*/  ISETP.GE.AND P1, PT, R216, UR5, PT ;  /* 0x00000005d8007c0c */ /* 0x000fe2000bf26270 */
[----:B------:R-:W-:Y:S01]  /*32f0*/  IMAD.WIDE.U32 R38, R16, R81, R224 ;  /* 0x0000005110267225 */ /* 0x000fe200078e00e0 */
[----:B------:R-:W-:-:S05]  /*3300*/  SHF.R.S32.HI R10, RZ, 0x1f, R16 ;  /* 0x0000001fff0a7819 */ /* 0x000fca0000011410 */
[----:B------:R-:W-:Y:S02]  /*3310*/  IMAD R10, R10, R81, R3 ;  /* 0x000000510a0a7224 */ /* 0x000fe400078e0203 */
[----:B------:R-:W1:Y:S01]  /*3320*/  @!P4 LDC.64 R28, c[0x0][0x218] ;  /* 0x00008600ff1ccb82 */ /* 0x000e620000000a00 */
[----:B------:R2:W-:Y:S01]  /*3330*/  @P4 STS.128 [R215+0xc000], RZ ;  /* 0x00c000ffd7004388 */ /* 0x0005e20000000c00 */
[----:B------:R-:W-:-:S06]  /*3340*/  IMAD.IADD R10, R39, 0x1, R10 ;  /* 0x00000001270a7824 */ /* 0x000fcc00078e020a */
[----:B------:R-:W3:Y:S08]  /*3350*/  @!P3 LDC.64 R26, c[0x0][0x218] ;  /* 0x00008600ff1abb82 */ /* 0x000ef00000000a00 */
[----:B------:R-:W4:Y:S08]  /*3360*/  @!P1 LDC.64 R24, c[0x0][0x218] ;  /* 0x00008600ff189b82 */ /* 0x000f300000000a00 */
[----:B------:R-:W5:Y:S01]  /*3370*/  @!P4 LDC.64 R14, c[0x0][0x218] ;  /* 0x00008600ff0ecb82 */ /* 0x000f620000000a00 */
[----:B-1----:R-:W-:-:S04]  /*3380*/  @!P4 LEA R28, P6, R38, R28, 0x1 ;  /* 0x0000001c261cc211 */ /* 0x002fc800078c08ff */
[--C-:B------:R-:W-:Y:S02]  /*3390*/  @!P4 LEA.HI.X R29, R38, R29, R10.reuse, 0x1, P6 ;  /* 0x0000001d261dc211 */ /* 0x100fe400030f0c0a */
[----:B------:R-:W-:Y:S01]  /*33a0*/  IADD3 R3, P6, R212, R38, RZ ;  /* 0x00000026d4037210 */ /* 0x000fe20007fde0ff */
[----:B------:R-:W1:Y:S01]  /*33b0*/  @!P3 LDC.64 R12, c[0x0][0x218] ;  /* 0x00008600ff0cbb82 */ /* 0x000e620000000a00 */
[C---:B---3--:R-:W-:Y:S01]  /*33c0*/  @!P3 LEA R26, P2, R38.reuse, R26, 0x1 ;  /* 0x0000001a261ab211 */ /* 0x048fe200078408ff */
[----:B------:R-:W-:Y:S01]  /*33d0*/  @!PT LDS RZ, [RZ] ;  /* 0x00000000fffff984 */ /* 0x000fe20000000800 */
[----:B------:R-:W-:Y:S01]  /*33e0*/  @!PT LDS RZ, [RZ] ;  /* 0x00000000fffff984 */ /* 0x000fe20000000800 */
[----:B------:R-:W-:Y:S01]  /*33f0*/  @!PT LDS RZ, [RZ] ;  /* 0x00000000fffff984 */ /* 0x000fe20000000800 */
[----:B------:R2:W-:Y:S03]  /*3400*/  @!P4 LDGSTS.E.BYPASS.LTC128B.128 [R215+0xc000], desc[UR8][R28.64] ;  /* 0x0c0000001cd7cfae */ /* 0x0005e6000b901d48 */
[C---:B------:R-:W-:Y:S01]  /*3410*/  @!P3 LEA.HI.X R27, R38.reuse, R27, R10, 0x1, P2 ;  /* 0x0000001b261bb211 */ /* 0x040fe200010f0c0a */
[----:B------:R2:W-:Y:S01]  /*3420*/  @P3 STS.128 [R215+0xe000], RZ ;  /* 0x00e000ffd7003388 */ /* 0x0005e20000000c00 */
[----:B----4-:R-:W-:-:S03]  /*3430*/  @!P1 LEA R24, P0, R38, R24, 0x1 ;  /* 0x0000001826189211 */ /* 0x010fc600078008ff */
[----:B------:R-:W-:Y:S01]  /*3440*/  @!PT LDS RZ, [RZ] ;  /* 0x00000000fffff984 */ /* 0x000fe20000000800 */
[----:B------:R-:W-:Y:S01]  /*3450*/  @!PT LDS RZ, [RZ] ;  /* 0x00000000fffff984 */ /* 0x000fe20000000800 */
[----:B------:R-:W-:Y:S01]  /*3460*/  @!PT LDS RZ, [RZ] ;  /* 0x00000000fffff984 */ /* 0x000fe20000000800 */
[----:B------:R2:W-:Y:S01]  /*3470*/  @!P3 LDGSTS.E.BYPASS.LTC128B.128 [R215+0xe000], desc[UR8][R26.64+0x80] ;  /* 0x0e0000801ad7bfae */ /* 0x0005e2000b901d48 */
[--C-:B------:R-:W-:Y:S01]  /*3480*/  @!P1 LEA.HI.X R25, R38, R25, R10.reuse, 0x1, P0 ;  /* 0x0000001926199211 */ /* 0x100fe200000f0c0a */
[----:B------:R-:W-:Y:S02]  /*3490*/  IMAD.X R10, R211, 0x1, R10, P6 ;  /* 0x00000001d30a7824 */ /* 0x000fe400030e060a */
[----:B------:R2:W-:Y:S01]  /*34a0*/  @P1 STS.128 [R215+0x10000], RZ ;  /* 0x010000ffd7001388 */ /* 0x0005e20000000c00 */
[----:B-----5:R-:W-:-:S03]  /*34b0*/  @!P4 LEA R14, P0, R3, R14, 0x1 ;  /* 0x0000000e030ec211 */ /* 0x020fc600078008ff */
[----:B------:R-:W-:Y:S01]  /*34c0*/  @!PT LDS RZ, [RZ] ;  /* 0x00000000fffff984 */ /* 0x000fe20000000800 */
[----:B------:R-:W-:Y:S01]  /*34d0*/  @!PT LDS RZ, [RZ] ;  /* 0x00000000fffff984 */ /* 0x000fe20000000800 */
[----:B------:R-:W-:Y:S01]  /*34e0*/  @!PT LDS RZ, [RZ] ;  /* 0x00000000fffff984 */ /* 0x000fe20000000800 */
[----:B------:R2:W-:Y:S01]  /*34f0*/  @!P1 LDGSTS.E.BYPASS.LTC128B.128 [R215+0x10000], desc[UR8][R24.64+0x100] ;  /* 0x1000010018d79fae */ /* 0x0005e2000b901d48 */
[----:B------:R-:W-:-:S03]  /*3500*/  @!P4 LEA.HI.X R15, R3, R15, R10, 0x1, P0 ;  /* 0x0000000f030fc211 */ /* 0x000fc600000f0c0a */
[----:B------:R2:W-:Y:S01]  /*3510*/  @P4 STS.128 [R215+0xd000], RZ ;  /* 0x00d000ffd7004388 */ /* 0x0005e20000000c00 */
        /* <DEDUP_REMOVED lines=20> */
.L_x_93:
[----:B------:R-:W-:Y:S05]  /*3660*/  BSYNC B0 ;  /* 0x0000000000007941 */ /* 0x000fea0003800000 */
.L_x_92:
[----:B------:R-:W0:Y:S02]  /*3670*/  LDGDEPBAR ;  /* 0x00000000000079af */ /* 0x000e240000000000 */
.L_x_91:
[----:B-12---:R-:W-:Y:S01]  /*3680*/  FMNMX.FTZ R12, R33, R31, !PT ;  /* 0x0000001f210c7209 */ /* 0x006fe20007810000 */
[----:B------:R-:W-:Y:S01]  /*3690*/  ULDC UR5, c[0x0][0x2ec] ;  /* 0x0000bb0000057ab9 */ /* 0x000fe20000000800 */
[----:B------:R-:W-:Y:S02]  /*36a0*/  FMNMX.FTZ R15, R30, R32, !PT ;  /* 0x000000201e0f7209 */ /* 0x000fe40007810000 */
[----:B------:R-:W-:Y:S02]  /*36b0*/  FMNMX.FTZ R12, R35, R12, !PT ;  /* 0x0000000c230c7209 */ /* 0x000fe40007810000 */
[----:B------:R-:W-:Y:S02]  /*36c0*/  FMNMX.FTZ R15, R6, R15, !PT ;  /* 0x0000000f060f7209 */ /* 0x000fe40007810000 */
[----:B------:R-:W-:Y:S02]  /*36d0*/  FMNMX.FTZ R12, R37, R12, !PT ;  /* 0x0000000c250c7209 */ /* 0x000fe40007810000 */
[----:B------:R-:W-:-:S02]  /*36e0*/  FMNMX.FTZ R15, R8, R15, !PT ;  /* 0x0000000f080f7209 */ /* 0x000fc40007810000 */
[----:B------:R-:W-:Y:S02]  /*36f0*/  FMNMX.FTZ R12, R11, R12, !PT ;  /* 0x0000000c0b0c7209 */ /* 0x000fe40007810000 */
        /* <DEDUP_REMOVED lines=23> */
[----:B------:R-:W-:Y:S01]  /*3870*/  LEA R196, R0, UR4, 0x1 ;  /* 0x0000000400c47c11 */ /* 0x000fe2000f8e08ff */
[----:B------:R-:W1:Y:S03]  /*3880*/  SHFL.BFLY PT, R13, R12, 0x2, 0x1f ;  /* 0x0c401f000c0d7f89 */ /* 0x000e6600000e0000 */
[-C--:B------:R-:W-:Y:S01]  /*3890*/  LEA R194, R7, R196.reuse, 0x1 ;  /* 0x000000c407c27211 */ /* 0x080fe200078e08ff */
[----:B------:R-:W2:Y:S01]  /*38a0*/  SHFL.BFLY PT, R10, R15, 0x2, 0x1f ;  /* 0x0c401f000f0a7f89 */ /* 0x000ea200000e0000 */
[C---:B------:R-:W-:Y:S02]  /*38b0*/  LEA R193, R5.reuse, R196, 0x1 ;  /* 0x000000c405c17211 */ /* 0x040fe400078e08ff */
[----:B------:R-:W-:Y:S01]  /*38c0*/  LEA R192, R5, R194, 0x1 ;  /* 0x000000c205c07211 */ /* 0x000fe200078e08ff */
[----:B------:R-:W-:Y:S04]  /*38d0*/  LDSM.16.MT88.4 R40, [R194+0x12000] ;  /* 0x01200000c228783b */ /* 0x000fe80000004200 */
[----:B------:R-:W-:Y:S04]  /*38e0*/  LDSM.16.MT88.4 R64, [R196+0x14000] ;  /* 0x01400000c440783b */ /* 0x000fe80000004200 */
[----:B------:R-:W-:Y:S04]  /*38f0*/  LDSM.16.MT88.4 R80, [R193+0x14000] ;  /* 0x01400000c150783b */ /* 0x000fe80000004200 */
[----:B------:R-:W-:Y:S01]  /*3900*/  LDSM.16.MT88.4 R88, [R192+0x14000] ;  /* 0x01400000c058783b */ /* 0x000fe20000004200 */
[----:B-1----:R-:W-:-:S03]  /*3910*/  FMNMX.FTZ R13, R12, R13, !PT ;  /* 0x0000000d0c0d7209 */ /* 0x002fc60007810000 */
[----:B------:R-:W-:Y:S01]  /*3920*/  LDSM.16.MT88.4 R96, [R196+0x16000] ;  /* 0x01600000c460783b */ /* 0x000fe20000004200 */
[----:B--2---:R-:W-:-:S03]  /*3930*/  FMNMX.FTZ R10, R15, R10, !PT ;  /* 0x0000000a0f0a7209 */ /* 0x004fc60007810000 */
[----:B------:R-:W1:Y:S04]  /*3940*/  SHFL.BFLY PT, R132, R13, 0x1, 0x1f ;  /* 0x0c201f000d847f89 */ /* 0x000e6800000e0000 */
[----:B------:R-:W2:Y:S04]  /*3950*/  SHFL.BFLY PT, R3, R10, 0x1, 0x1f ;  /* 0x0c201f000a037f89 */ /* 0x000ea800000e0000 */
[----:B------:R-:W3:Y:S04]  /*3960*/  LDSM.16.MT88.4 R104, [R194+0x16000] ;  /* 0x01600000c268783b */ /* 0x000ee80000004200 */
[----:B------:R-:W-:Y:S04]  /*3970*/  LDSM.16.MT88.4 R48, [R193+0x12000] ;  /* 0x01200000c130783b */ /* 0x000fe80000004200 */
[----:B------:R-:W-:Y:S04]  /*3980*/  LDSM.16.MT88.4 R124, [R196+0x12000] ;  /* 0x01200000c47c783b */ /* 0x000fe80000004200 */
[----:B------:R-:W-:Y:S01]  /*3990*/  LDSM.16.MT88.4 R56, [R192+0x12000] ;  /* 0x01200000c038783b */ /* 0x000fe20000004200 */
[----:B-1----:R-:W-:-:S03]  /*39a0*/  FMNMX.FTZ R132, R13, R132, !PT ;  /* 0x000000840d847209 */ /* 0x002fc60007810000 */
[----:B------:R-:W-:Y:S01]  /*39b0*/  LDSM.16.MT88.4 R72, [R194+0x14000] ;  /* 0x01400000c248783b */ /* 0x000fe20000004200 */
[----:B--2---:R-:W-:Y:S01]  /*39c0*/  FMNMX.FTZ R3, R10, R3, !PT ;  /* 0x000000030a037209 */ /* 0x004fe20007810000 */
[C---:B------:R-:W-:Y:S01]  /*39d0*/  FMUL.FTZ R172, R132.reuse, UR5 ;  /* 0x0000000584ac7c20 */ /* 0x040fe20008410000 */
[----:B------:R-:W-:Y:S01]  /*39e0*/  FSETP.NEU.FTZ.AND P0, PT, R132, -INF , PT ;  /* 0xff8000008400780b */ /* 0x000fe20003f1d000 */
[----:B------:R-:W1:Y:S02]  /*39f0*/  LDSM.16.MT88.4 R12, [R194+0x12800] ;  /* 0x01280000c20c783b */ /* 0x000e640000004200 */
[C---:B------:R-:W-:Y:S01]  /*3a00*/  FMUL.FTZ R167, R3.reuse, UR5 ;  /* 0x0000000503a77c20 */ /* 0x040fe20008410000 */
[----:B------:R-:W-:Y:S01]  /*3a10*/  FSEL R172, R172, RZ, P0 ;  /* 0x000000ffacac7208 */ /* 0x000fe20000000000 */
[----:B------:R-:W-:Y:S01]  /*3a20*/  LDSM.16.MT88.4 R108, [R193+0x16000] ;  /* 0x01600000c16c783b */ /* 0x000fe20000004200 */
[----:B------:R-:W-:-:S03]  /*3a30*/  FSETP.NEU.FTZ.AND P0, PT, R3, -INF , PT ;  /* 0xff8000000300780b */ /* 0x000fc60003f1d000 */
[--C-:B------:R-:W-:Y:S01]  /*3a40*/  FFMA.FTZ R157, R33, UR5, -R172.reuse ;  /* 0x00000005219d7c23 */ /* 0x100fe200080108ac */
[----:B------:R-:W-:Y:S01]  /*3a50*/  FSEL R167, R167, RZ, P0 ;  /* 0x000000ffa7a77208 */ /* 0x000fe20000000000 */
[--C-:B------:R-:W-:Y:S01]  /*3a60*/  FFMA.FTZ R152, R31, UR5, -R172.reuse ;  /* 0x000000051f987c23 */ /* 0x100fe200080108ac */
        /* <DEDUP_REMOVED lines=12> */
[--C-:B------:R-:W-:Y:S01]  /*3b30*/  FFMA.FTZ R149, R22, UR5, -R167.reuse ;  /* 0x0000000516957c23 */ /* 0x100fe200080108a7 */
[--C-:B------:R-:W-:Y:S01]  /*3b40*/  FFMA.FTZ R144, R4, UR5, -R167.reuse ;  /* 0x0000000504907c23 */ /* 0x100fe200080108a7 */
[--C-:B------:R-:W-:Y:S01]  /*3b50*/  FFMA.FTZ R145, R18, UR5, -R167.reuse ;  /* 0x0000000512917c23 */ /* 0x100fe200080108a7 */
[----:B------:R-:W4:Y:S01]  /*3b60*/  MUFU.EX2 R152, R152 ;  /* 0x0000009800987308 */ /* 0x000f220000000800 */
[--C-:B------:R-:W-:Y:S01]  /*3b70*/  FFMA.FTZ R2, R2, UR5, -R167.reuse ;  /* 0x0000000502027c23 */ /* 0x100fe200080108a7 */
[----:B------:R-:W5:Y:S01]  /*3b80*/  LDSM.16.MT88.4 R20, [R193+0x14800] ;  /* 0x01480000c114783b */ /* 0x000f620000004200 */
[--C-:B------:R-:W-:Y:S01]  /*3b90*/  FFMA.FTZ R156, R169, UR5, -R172.reuse ;  /* 0x00000005a99c7c23 */ /* 0x100fe200080108ac */
[--C-:B------:R-:W-:Y:S01]  /*3ba0*/  FFMA.FTZ R158, R165, UR5, -R172.reuse ;  /* 0x00000005a59e7c23 */ /* 0x100fe200080108ac */
[--C-:B------:R-:W-:Y:S01]  /*3bb0*/  FFMA.FTZ R161, R161, UR5, -R172.reuse ;  /* 0x00000005a1a17c23 */ /* 0x100fe200080108ac */
[----:B------:R-:W5:Y:S01]  /*3bc0*/  LDSM.16.MT88.4 R16, [R192+0x14800] ;  /* 0x01480000c010783b */ /* 0x000f620000004200 */
[--C-:B------:R-:W-:Y:S01]  /*3bd0*/  FFMA.FTZ R163, R163, UR5, -R172.reuse ;  /* 0x00000005a3a37c23 */ /* 0x100fe200080108ac */
[----:B------:R-:W-:Y:S01]  /*3be0*/  MUFU.EX2 R153, R153 ;  /* 0x0000009900997308 */ /* 0x000fe20000000800 */
[--C-:B------:R-:W-:Y:S01]  /*3bf0*/  FFMA.FTZ R160, R160, UR5, -R167.reuse ;  /* 0x00000005a0a07c23 */ /* 0x100fe200080108a7 */
[----:B------:R-:W-:Y:S01]  /*3c00*/  LDSM.16.MT88.4 R140, [R192+0x16000] ;  /* 0x01600000c08c783b */ /* 0x000fe20000004200 */
        /* <DEDUP_REMOVED lines=12> */
[--C-:B------:R-:W-:Y:S01]  /*3cd0*/  FFMA.FTZ R170, R170, UR5, -R167.reuse ;  /* 0x00000005aaaa7c23 */ /* 0x100fe200080108a7 */
[----:B------:R-:W-:Y:S01]  /*3ce0*/  MUFU.EX2 R154, R154 ;  /* 0x0000009a009a7308 */ /* 0x000fe20000000800 */
[--C-:B------:R-:W-:Y:S01]  /*3cf0*/  FFMA.FTZ R171, R168, UR5, -R167.reuse ;  /* 0x00000005a8ab7c23 */ /* 0x100fe200080108a7 */
[----:B------:R-:W-:Y:S01]  /*3d00*/  LDSM.16.MT88.4 R24, [R194+0x14800] ;  /* 0x01480000c218783b */ /* 0x000fe20000004200 */
[--C-:B------:R-:W-:Y:S01]  /*3d10*/  FFMA.FTZ R166, R166, UR5, -R167.reuse ;  /* 0x00000005a6a67c23 */ /* 0x100fe200080108a7 */
[----:B------:R-:W-:Y:S01]  /*3d20*/  FFMA.FTZ R227, R162, UR5, -R167 ;  /* 0x00000005a2e37c23 */ /* 0x000fe200080108a7 */
[----:B------:R-:W-:-:S03]  /*3d30*/  FADD.FTZ R152, R157, R152 ;  /* 0x000000989d987221 */ /* 0x000fc60000010000 */
[----:B------:R-:W4:Y:S01]  /*3d40*/  MUFU.EX2 R159, R159 ;  /* 0x0000009f009f7308 */ /* 0x000f220000000800 */
[----:B---3--:R-:W-:Y:S01]  /*3d50*/  F2FP.BF16.F32.PACK_AB R114, R148, R153 ;  /* 0x000000999472723e */ /* 0x008fe200000010ff */
[----:B------:R-:W-:-:S04]  /*3d60*/  FADD.FTZ R153, R153, R152 ;  /* 0x0000009899997221 */ /* 0x000fc80000010000 */
[----:B------:R-:W-:Y:S02]  /*3d70*/  FADD.FTZ R148, R148, R153 ;  /* 0x0000009994947221 */ /* 0x000fe40000010000 */
[----:B------:R-:W-:Y:S08]  /*3d80*/  MUFU.EX2 R155, R155 ;  /* 0x0000009b009b7308 */ /* 0x000ff00000000800 */
        /* <DEDUP_REMOVED lines=20> */
[----:B---3--:R-:W-:Y:S01]  /*3ed0*/  F2FP.BF16.F32.PACK_AB R6, R0, R147 ;  /* 0x000000930006723e */ /* 0x008fe200000010ff */
[----:B------:R-:W-:-:S03]  /*3ee0*/  FADD.FTZ R147, R147, R146 ;  /* 0x0000009293937221 */ /* 0x000fc60000010000 */
[C---:B------:R-:W-:Y:S01]  /*3ef0*/  HMMA.16816.F32.BF16 R84, R112.reuse, R88, RZ ;  /* 0x000000587054723c */ /* 0x040fe200000418ff */
[----:B------:R-:W-:Y:S02]  /*3f00*/  FADD.FTZ R147, R0, R147 ;  /* 0x0000009300937221 */ /* 0x000fe40000010000 */
[----:B------:R-:W-:Y:S03]  /*3f10*/  MUFU.EX2 R145, R145 ;  /* 0x0000009100917308 */ /* 0x000fe60000000800 */
[C---:B------:R-:W-:Y:S05]  /*3f20*/  HMMA.16816.F32.BF16 R80, R112.reuse, R82, RZ ;  /* 0x000000527050723c */ /* 0x040fea00000418ff */
[----:B------:R-:W3:Y:S01]  /*3f30*/  MUFU.EX2 R2, R2 ;  /* 0x0000000200027308 */ /* 0x000ee20000000800 */
[----:B----4-:R-:W-:Y:S01]  /*3f40*/  F2FP.BF16.F32.PACK_AB R5, R144, R149 ;  /* 0x000000959005723e */ /* 0x010fe200000010ff */
[----:B------:R-:W-:Y:S01]  /*3f50*/  HMMA.16816.F32.BF16 R88, R112, R90, RZ ;  /* 0x0000005a7058723c */ /* 0x000fe200000418ff */
[----:B------:R-:W-:-:S04]  /*3f60*/  FADD.FTZ R149, R149, R150 ;  /* 0x0000009695957221 */ /* 0x000fc80000010000 */
[----:B------:R-:W-:Y:S01]  /*3f70*/  FADD.FTZ R144, R144, R149 ;  /* 0x0000009590907221 */ /* 0x000fe20000010000 */
[C---:B------:R-:W-:Y:S01]  /*3f80*/  HMMA.16816.F32.BF16 R92, R112.reuse, R96, RZ ;  /* 0x00000060705c723c */ /* 0x040fe200000418ff */
[----:B------:R-:W-:Y:S05]  /*3f90*/  MUFU.EX2 R156, R156 ;  /* 0x0000009c009c7308 */ /* 0x000fea0000000800 */
[----:B------:R-:W-:Y:S01]  /*3fa0*/  HMMA.16816.F32.BF16 R100, R112, R104, RZ ;  /* 0x000000687064723c */ /* 0x000fe200000418ff */
[----:B---3--:R-:W-:Y:S02]  /*3fb0*/  F2FP.BF16.F32.PACK_AB R7, R2, R145 ;  /* 0x000000910207723e */ /* 0x008fe400000010ff */
[----:B------:R-:W3:Y:S01]  /*3fc0*/  MUFU.EX2 R161, R161 ;  /* 0x000000a100a17308 */ /* 0x000ee20000000800 */
[----:B------:R-:W-:-:S02]  /*3fd0*/  FADD.FTZ R145, R145, R144 ;  /* 0x0000009091917221 */ /* 0x000fc40000010000 */
[----:B------:R-:W-:Y:S02]  /*3fe0*/  HMMA.16816.F32.BF16 R96, R112, R98, RZ ;  /* 0x000000627060723c */ /* 0x000fe400000418ff */
[----:B------:R-:W-:-:S04]  /*3ff0*/  FADD.FTZ R145, R2, R145 ;  /* 0x0000009102917221 */ /* 0x000fc80000010000 */
[C---:B-1----:R-:W-:Y:S01]  /*4000*/  HMMA.16816.F32.BF16 R36, R4.reuse, R12, R36 ;  /* 0x0000000c0424723c */ /* 0x042fe20000041824 */
[----:B------:R-:W-:Y:S05]  /*4010*/  MUFU.EX2 R158, R158 ;  /* 0x0000009e009e7308 */ /* 0x000fea0000000800 */
[C---:B------:R-:W-:Y:S01]  /*4020*/  HMMA.16816.F32.BF16 R40, R4.reuse, R14, R40 ;  /* 0x0000000e0428723c */ /* 0x040fe20000041828 */
[----:B------:R-:W1:Y:S02]  /*4030*/  LDSM.16.MT88.4 R12, [R196+0x16800] ;  /* 0x01680000c40c783b */ /* 0x000e640000004200 */
[----:B------:R-:W-:Y:S03]  /*4040*/  MUFU.EX2 R163, R163 ;  /* 0x000000a300a37308 */ /* 0x000fe60000000800 */
[C---:B--2---:R-:W-:Y:S05]  /*4050*/  HMMA.16816.F32.BF16 R60, R4.reuse, R8, R60 ;  /* 0x00000008043c723c */ /* 0x044fea000004183c */
[----:B------:R-:W-:Y:S01]  /*4060*/  MUFU.EX2 R160, R160 ;  /* 0x000000a000a07308 */ /* 0x000fe20000000800 */
[----:B------:R-:W-:Y:S01]  /*4070*/  HMMA.16816.F32.BF16 R64, R4, R10, R64 ;  /* 0x0000000a0440723c */ /* 0x000fe20000041840 */
[----:B------:R-:W2:Y:S05]  /*4080*/  LDSM.16.MT88.4 R8, [R194+0x16800] ;  /* 0x01680000c208783b */ /* 0x000eaa0000004200 */
[C---:B------:R-:W-:Y:S01]  /*4090*/  HMMA.16816.F32.BF16 R104, R112.reuse, R106, RZ ;  /* 0x0000006a7068723c */ /* 0x040fe200000418ff */
[----:B------:R-:W4:Y:S05]  /*40a0*/  MUFU.EX2 R165, R165 ;  /* 0x000000a500a57308 */ /* 0x000f2a0000000800 */
[----:B------:R-:W-:Y:S03]  /*40b0*/  HMMA.16816.F32.BF16 R44, R112, R48, RZ ;  /* 0x00000030702c723c */ /* 0x000fe600000418ff */
[----:B------:R-:W-:Y:S03]  /*40c0*/  MUFU.EX2 R164, R164 ;  /* 0x000000a400a47308 */ /* 0x000fe60000000800 */
[C---:B-----5:R-:W-:Y:S05]  /*40d0*/  HMMA.16816.F32.BF16 R76, R4.reuse, R20, R76 ;  /* 0x00000014044c723c */ /* 0x060fea000004184c */
[----:B------:R-:W5:Y:S01]  /*40e0*/  MUFU.EX2 R169, R169 ;  /* 0x000000a900a97308 */ /* 0x000f620000000800 */
[C---:B------:R-:W-:Y:S01]  /*40f0*/  HMMA.16816.F32.BF16 R80, R4.reuse, R22, R80 ;  /* 0x000000160450723c */ /* 0x040fe20000041850 */
[----:B------:R-:W3:Y:S05]  /*4100*/  LDSM.16.MT88.4 R20, [R193+0x16800] ;  /* 0x01680000c114783b */ /* 0x000eea0000004200 */
[C---:B------:R-:W-:Y:S01]  /*4110*/  HMMA.16816.F32.BF16 R84, R4.reuse, R16, R84 ;  /* 0x000000100454723c */ /* 0x040fe20000041854 */
[----:B------:R-:W-:Y:S05]  /*4120*/  MUFU.EX2 R174, R174 ;  /* 0x000000ae00ae7308 */ /* 0x000fea0000000800 */
[----:B------:R-:W-:Y:S01]  /*4130*/  HMMA.16816.F32.BF16 R88, R4, R18, R88 ;  /* 0x000000120458723c */ /* 0x000fe20000041858 */
[----:B------:R-:W4:Y:S02]  /*4140*/  LDSM.16.MT88.4 R16, [R192+0x16800] ;  /* 0x01680000c010783b */ /* 0x000f240000004200 */
[----:B------:R-:W5:Y:S03]  /*4150*/  MUFU.EX2 R175, R175 ;  /* 0x000000af00af7308 */ /* 0x000f660000000800 */
[----:B------:R-:W-:Y:S05]  /*4160*/  HMMA.16816.F32.BF16 R48, R112, R50, RZ ;  /* 0x000000327030723c */ /* 0x000fea00000418ff */
[----:B------:R-:W-:Y:S01]  /*4170*/  MUFU.EX2 R173, R173 ;  /* 0x000000ad00ad7308 */ /* 0x000fe20000000800 */
[C---:B-1----:R-:W-:Y:S06]  /*4180*/  HMMA.16816.F32.BF16 R92, R4.reuse, R12, R92 ;  /* 0x0000000c045c723c */ /* 0x042fec000004185c */
[C---:B------:R-:W-:Y:S01]  /*4190*/  HMMA.16816.F32.BF16 R96, R4.reuse, R14, R96 ;  /* 0x0000000e0460723c */ /* 0x040fe20000041860 */
[----:B------:R-:W1:Y:S01]  /*41a0*/  LDSM.16.MT88.4 R12, [R193+0x13000] ;  /* 0x01300000c10c783b */ /* 0x000e620000004200 */
[----:B------:R-:W-:Y:S04]  /*41b0*/  MUFU.EX2 R172, R172 ;  /* 0x000000ac00ac7308 */ /* 0x000fe80000000800 */
[C---:B--2---:R-:W-:Y:S04]  /*41c0*/  HMMA.16816.F32.BF16 R100, R4.reuse, R8, R100 ;  /* 0x000000080464723c */ /* 0x044fe80000041864 */
[----:B------:R-:W-:Y:S02]  /*41d0*/  MUFU.EX2 R170, R170 ;  /* 0x000000aa00aa7308 */ /* 0x000fe40000000800 */
[----:B------:R-:W-:Y:S01]  /*41e0*/  HMMA.16816.F32.BF16 R104, R4, R10, R104 ;  /* 0x0000000a0468723c */ /* 0x000fe20000041868 */
[----:B------:R-:W2:Y:S05]  /*41f0*/  LDSM.16.MT88.4 R8, [R193+0x15000] ;  /* 0x01500000c108783b */ /* 0x000eaa0000004200 */
[C---:B------:R-:W-:Y:S01]  /*4200*/  HMMA.16816.F32.BF16 R128, R112.reuse, R124, RZ ;  /* 0x0000007c7080723c */ /* 0x040fe200000418ff */
[----:B------:R-:W2:Y:S05]  /*4210*/  MUFU.EX2 R171, R171 ;  /* 0x000000ab00ab7308 */ /* 0x000eaa0000000800 */
[C---:B------:R-:W-:Y:S03]  /*4220*/  HMMA.16816.F32.BF16 R52, R112.reuse, R56, RZ ;  /* 0x000000387034723c */ /* 0x040fe600000418ff */
[----:B------:R-:W-:Y:S03]  /*4230*/  MUFU.EX2 R166, R166 ;  /* 0x000000a600a67308 */ /* 0x000fe60000000800 */
[C---:B------:R-:W-:Y:S05]  /*4240*/  HMMA.16816.F32.BF16 R68, R112.reuse, R72, RZ ;  /* 0x000000487044723c */ /* 0x040fea00000418ff */
[----:B------:R-:W2:Y:S01]  /*4250*/  MUFU.EX2 R227, R227 ;  /* 0x000000e300e37308 */ /* 0x000ea20000000800 */
[C---:B------:R-:W-:Y:S06]  /*4260*/  HMMA.16816.F32.BF16 R120, R112.reuse, R108, RZ ;  /* 0x0000006c7078723c */ /* 0x040fec00000418ff */
[C---:B------:R-:W-:Y:S06]  /*4270*/  HMMA.16816.F32.BF16 R124, R112.reuse, R126, RZ ;  /* 0x0000007e707c723c */ /* 0x040fec00000418ff */
[C---:B------:R-:W-:Y:S06]  /*4280*/  HMMA.16816.F32.BF16 R56, R112.reuse, R58, RZ ;  /* 0x0000003a7038723c */ /* 0x040fec00000418ff */
[C---:B------:R-:W-:Y:S06]  /*4290*/  HMMA.16816.F32.BF16 R72, R112.reuse, R74, RZ ;  /* 0x0000004a7048723c */ /* 0x040fec00000418ff */
[C---:B------:R-:W-:Y:S06]  /*42a0*/  HMMA.16816.F32.BF16 R108, R112.reuse, R110, RZ ;  /* 0x0000006e706c723c */ /* 0x040fec00000418ff */
[C---:B------:R-:W-:Y:S06]  /*42b0*/  HMMA.16816.F32.BF16 R116, R112.reuse, R140, RZ ;  /* 0x0000008c7074723c */ /* 0x040fec00000418ff */
[----:B------:R-:W-:Y:S01]  /*42c0*/  HMMA.16816.F32.BF16 R112, R112, R142, RZ ;  /* 0x0000008e7070723c */ /* 0x000fe200000418ff */
        /* <DEDUP_REMOVED lines=13> */
[C---:B---3--:R-:W-:Y:S06]  /*43a0*/  HMMA.16816.F32.BF16 R120, R4.reuse, R20, R120 ;  /* 0x000000140478723c */ /* 0x048fec0000041878 */
[C---:B------:R-:W-:Y:S01]  /*43b0*/  HMMA.16816.F32.BF16 R108, R4.reuse, R22, R108 ;  /* 0x00000016046c723c */ /* 0x040fe2000004186c */
[----:B------:R-:W3:Y:S05]  /*43c0*/  LDSM.16.MT88.4 R20, [R192+0x15000] ;  /* 0x01500000c014783b */ /* 0x000eea0000004200 */
[C---:B----4-:R-:W-:Y:S06]  /*43d0*/  HMMA.16816.F32.BF16 R116, R4.reuse, R16, R116 ;  /* 0x000000100474723c */ /* 0x050fec0000041874 */
[----:B------:R-:W-:Y:S01]  /*43e0*/  HMMA.16816.F32.BF16 R112, R4, R18, R112 ;  /* 0x000000120470723c */ /* 0x000fe20000041870 */
[----:B------:R-:W4:Y:S06]  /*43f0*/  LDSM.16.MT88.4 R16, [R196+0x17000] ;  /* 0x01700000c410783b */ /* 0x000f2c0000004200 */
[----:B------:R-:W-:Y:S01]  /*4400*/  F2FP.BF16.F32.PACK_AB R4, R161, R156 ;  /* 0x0000009ca104723e */ /* 0x000fe200000010ff */
[----:B------:R-:W-:Y:S01]  /*4410*/  FADD.FTZ R156, R156, R147 ;  /* 0x000000939c9c7221 */ /* 0x000fe20000010000 */
[----:B------:R-:W-:Y:S01]  /*4420*/  F2FP.BF16.F32.PACK_AB R5, R165, R160 ;  /* 0x000000a0a505723e */ /* 0x000fe200000010ff */
[----:B------:R-:W-:Y:S01]  /*4430*/  FADD.FTZ R160, R160, R145 ;  /* 0x00000091a0a07221 */ /* 0x000fe20000010000 */
[----:B------:R-:W-:Y:S01]  /*4440*/  F2FP.BF16.F32.PACK_AB R6, R163, R158 ;  /* 0x0000009ea306723e */ /* 0x000fe200000010ff */
[----:B------:R-:W-:Y:S01]  /*4450*/  FADD.FTZ R161, R161, R156 ;  /* 0x0000009ca1a17221 */ /* 0x000fe20000010000 */
[----:B-----5:R-:W-:Y:S01]  /*4460*/  F2FP.BF16.F32.PACK_AB R7, R169, R164 ;  /* 0x000000a4a907723e */ /* 0x020fe200000010ff */
[----:B------:R-:W-:-:S02]  /*4470*/  FADD.FTZ R165, R165, R160 ;  /* 0x000000a0a5a57221 */ /* 0x000fc40000010000 */
[----:B------:R-:W-:Y:S02]  /*4480*/  FADD.FTZ R158, R158, R161 ;  /* 0x000000a19e9e7221 */ /* 0x000fe40000010000 */
[----:B------:R-:W-:Y:S02]  /*4490*/  FADD.FTZ R164, R164, R165 ;  /* 0x000000a5a4a47221 */ /* 0x000fe40000010000 */
[----:B-1----:R-:W-:Y:S01]  /*44a0*/  HMMA.16816.F32.BF16 R44, R4, R12, R44 ;  /* 0x0000000c042c723c */ /* 0x002fe2000004182c */
[----:B------:R-:W-:Y:S01]  /*44b0*/  FADD.FTZ R163, R163, R158 ;  /* 0x0000009ea3a37221 */ /* 0x000fe20000010000 */
[----:B------:R-:W-:-:S04]  /*44c0*/  FADD.FTZ R169, R169, R164 ;  /* 0x000000a4a9a97221 */ /* 0x000fc80000010000 */
        /* <DEDUP_REMOVED lines=9> */
[C---:B------:R-:W-:Y:S01]  /*4560*/  HMMA.16816.F32.BF16 R96, R4.reuse, R18, R96 ;  /* 0x000000120460723c */ /* 0x040fe20000041860 */
[----:B------:R-:W4:Y:S05]  /*4570*/  LDSM.16.MT88.4 R16, [R196+0x13800] ;  /* 0x01380000c410783b */ /* 0x000f2a0000004200 */
[C---:B-1----:R-:W-:Y:S06]  /*4580*/  HMMA.16816.F32.BF16 R100, R4.reuse, R12, R100 ;  /* 0x0000000c0464723c */ /* 0x042fec0000041864 */
[C---:B------:R-:W-:Y:S01]  /*4590*/  HMMA.16816.F32.BF16 R104, R4.reuse, R14, R104 ;  /* 0x0000000e0468723c */ /* 0x040fe20000041868 */
[----:B------:R-:W1:Y:S05]  /*45a0*/  LDSM.16.MT88.4 R12, [R194+0x13800] ;  /* 0x01380000c20c783b */ /* 0x000e6a0000004200 */
[C---:B--2---:R-:W-:Y:S06]  /*45b0*/  HMMA.16816.F32.BF16 R120, R4.reuse, R8, R120 ;  /* 0x000000080478723c */ /* 0x044fec0000041878 */
[C---:B------:R-:W-:Y:S01]  /*45c0*/  HMMA.16816.F32.BF16 R108, R4.reuse, R10, R108 ;  /* 0x0000000a046c723c */ /* 0x040fe2000004186c */
[----:B------:R-:W2:Y:S05]  /*45d0*/  LDSM.16.MT88.4 R8, [R193+0x15800] ;  /* 0x01580000c108783b */ /* 0x000eaa0000004200 */
[C---:B------:R-:W-:Y:S06]  /*45e0*/  HMMA.16816.F32.BF16 R128, R4.reuse, R140, R128 ;  /* 0x0000008c0480723c */ /* 0x040fec0000041880 */
[C---:B------:R-:W-:Y:S01]  /*45f0*/  HMMA.16816.F32.BF16 R124, R4.reuse, R142, R124 ;  /* 0x0000008e047c723c */ /* 0x040fe2000004187c */
[----:B------:R-:W5:Y:S05]  /*4600*/  LDSM.16.MT88.4 R140, [R193+0x13800] ;  /* 0x01380000c18c783b */ /* 0x000f6a0000004200 */
        /* <DEDUP_REMOVED lines=12> */
[C---:B---3--:R-:W-:Y:S06]  /*46d0*/  HMMA.16816.F32.BF16 R116, R4.reuse, R20, R116 ;  /* 0x000000140474723c */ /* 0x048fec0000041874 */
[----:B------:R-:W-:Y:S01]  /*46e0*/  HMMA.16816.F32.BF16 R112, R4, R22, R112 ;  /* 0x000000160470723c */ /* 0x000fe20000041870 */
[----:B------:R-:W3:Y:S06]  /*46f0*/  LDSM.16.MT88.4 R20, [R196+0x17800] ;  /* 0x01780000c414783b */ /* 0x000eec0000004200 */
[----:B------:R-:W-:Y:S01]  /*4700*/  F2FP.BF16.F32.PACK_AB R4, R175, R174 ;  /* 0x000000aeaf04723e */ /* 0x000fe200000010ff */
[----:B------:R-:W-:Y:S01]  /*4710*/  FADD.FTZ R174, R174, R163 ;  /* 0x000000a3aeae7221 */ /* 0x000fe20000010000 */
[----:B------:R-:W-:Y:S01]  /*4720*/  F2FP.BF16.F32.PACK_AB R5, R171, R170 ;  /* 0x000000aaab05723e */ /* 0x000fe200000010ff */
[----:B------:R-:W-:Y:S01]  /*4730*/  FADD.FTZ R170, R170, R169 ;  /* 0x000000a9aaaa7221 */ /* 0x000fe20000010000 */
[----:B------:R-:W-:Y:S01]  /*4740*/  F2FP.BF16.F32.PACK_AB R6, R172, R173 ;  /* 0x000000adac06723e */ /* 0x000fe200000010ff */
[----:B------:R-:W-:Y:S01]  /*4750*/  FADD.FTZ R174, R175, R174 ;  /* 0x000000aeafae7221 */ /* 0x000fe20000010000 */
[----:B------:R-:W-:Y:S01]  /*4760*/  F2FP.BF16.F32.PACK_AB R7, R227, R166 ;  /* 0x000000a6e307723e */ /* 0x000fe200000010ff */
[----:B------:R-:W-:-:S02]  /*4770*/  FADD.FTZ R171, R171, R170 ;  /* 0x000000aaabab7221 */ /* 0x000fc40000010000 */
[----:B------:R-:W-:Y:S02]  /*4780*/  FADD.FTZ R173, R173, R174 ;  /* 0x000000aeadad7221 */ /* 0x000fe40000010000 */
[----:B------:R-:W-:Y:S02]  /*4790*/  FADD.FTZ R166, R166, R171 ;  /* 0x000000aba6a67221 */ /* 0x000fe40000010000 */
[----:B----4-:R-:W-:Y:S01]  /*47a0*/  HMMA.16816.F32.BF16 R128, R4, R16, R128 ;  /* 0x000000100480723c */ /* 0x010fe20000041880 */
[----:B------:R-:W-:Y:S01]  /*47b0*/  FADD.FTZ R229, R172, R173 ;  /* 0x000000adace57221 */ /* 0x000fe20000010000 */
[----:B------:R-:W-:-:S04]  /*47c0*/  FADD.FTZ R227, R227, R166 ;  /* 0x000000a6e3e37221 */ /* 0x000fc80000010000 */
        /* <DEDUP_REMOVED lines=8> */
[C---:B-----5:R-:W-:Y:S06]  /*4850*/  HMMA.16816.F32.BF16 R44, R4.reuse, R140, R44 ;  /* 0x0000008c042c723c */ /* 0x060fec000004182c */
[C---:B------:R-:W-:Y:S06]  /*4860*/  HMMA.16816.F32.BF16 R48, R4.reuse, R142, R48 ;  /* 0x0000008e0430723c */ /* 0x040fec0000041830 */
        /* <DEDUP_REMOVED lines=8> */
[C---:B---3--:R-:W-:Y:S06]  /*48f0*/  HMMA.16816.F32.BF16 R92, R4.reuse, R20, R92 ;  /* 0x00000014045c723c */ /* 0x048fec000004185c */
[C---:B------:R-:W-:Y:S06]  /*4900*/  HMMA.16816.F32.BF16 R96, R4.reuse, R22, R96 ;  /* 0x000000160460723c */ /* 0x040fec0000041860 */
[C---:B----4-:R-:W-:Y:S06]  /*4910*/  HMMA.16816.F32.BF16 R100, R4.reuse, R16, R100 ;  /* 0x000000100464723c */ /* 0x050fec0000041864 */
[C---:B------:R-:W-:Y:S06]  /*4920*/  HMMA.16816.F32.BF16 R104, R4.reuse, R18, R104 ;  /* 0x000000120468723c */ /* 0x040fec0000041868 */
[C---:B-1----:R-:W-:Y:S06]  /*4930*/  HMMA.16816.F32.BF16 R120, R4.reuse, R12, R120 ;  /* 0x0000000c0478723c */ /* 0x042fec0000041878 */
[C---:B------:R-:W-:Y:S06]  /*4940*/  HMMA.16816.F32.BF16 R108, R4.reuse, R14, R108 ;  /* 0x0000000e046c723c */ /* 0x040fec000004186c */
[C---:B--2---:R-:W-:Y:S06]  /*4950*/  HMMA.16816.F32.BF16 R116, R4.reuse, R8, R116 ;  /* 0x000000080474723c */ /* 0x044fec0000041874 */
[----:B------:R-:W-:Y:S01]  /*4960*/  HMMA.16816.F32.BF16 R112, R4, R10, R112 ;  /* 0x0000000a0470723c */ /* 0x000fe20000041870 */
[----:B------:R-:W-:-:S08]  /*4970*/  NOP ;  /* 0x0000000000007918 */ /* 0x000fd00000000000 */
[----:B------:R-:W-:-:S15]  /*4980*/  @!P5 BRA `(.L_x_94) ;  /* 0x0000002800f0d947 */ /* 0x000fde0003800000 */
[----:B------:R-:W-:Y:S01]  /*4990*/  ULDC UR4, c[0x0][0x2d0] ;  /* 0x0000b40000047ab9 */ /* 0x000fe20000000800 */
[----:B------:R-:W1:Y:S01]  /*49a0*/  LDC.64 R208, c[0x0][0x250] ;  /* 0x00009400ffd07b82 */ /* 0x000e620000000a00 */
[----:B------:R-:W-:Y:S01]  /*49b0*/  ISETP.GE.AND P4, PT, R134, UR4, PT ;  /* 0x0000000486007c0c */ /* 0x000fe2000bf86270 */
[----:B------:R-:W-:Y:S01]  /*49c0*/  IMAD.MOV.U32 R0, RZ, RZ, R3 ;  /* 0x000000ffff007224 */ /* 0x000fe200078e0003 */
[----:B------:R-:W-:Y:S01]  /*49d0*/  LEA.HI.SX32 R219, R133, 0xfffffffe, 0x1a ;  /* 0xfffffffe85db7811 */ /* 0x000fe200078fd2ff */
[----:B------:R-:W-:Y:S01]  /*49e0*/  IMAD.MOV.U32 R133, RZ, RZ, R132 ;  /* 0x000000ffff857224 */ /* 0x000fe200078e0084 */
[----:B------:R-:W-:Y:S01]  /*49f0*/  ULDC UR5, c[0x0][0x2d0] ;  /* 0x0000b40000057ab9 */ /* 0x000fe20000000800 */
[----:B------:R-:W-:Y:S01]  /*4a00*/  ULDC UR4, c[0x0][0x2ec] ;  /* 0x0000bb0000047ab9 */ /* 0x000fe20000000800 */
[----:B------:R-:W-:-:S07]  /*4a10*/  ULDC.64 UR6, c[0x0][0x248] ;  /* 0x0000920000067ab9 */ /* 0x000fce0000000a00 */
[----:B------:R-:W2:Y:S08]  /*4a20*/  @!P4 LDC.64 R206, c[0x0][0x220] ;  /* 0x00008800ffcecb82 */ /* 0x000eb00000000a00 */
[----:B------:R-:W3:Y:S01]  /*4a30*/  @!P4 LDC.64 R204, c[0x0][0x220] ;  /* 0x00008800ffcccb82 */ /* 0x000ee20000000a00 */
[----:B------:R-:W-:Y:S05]  /*4a40*/  BRA `(.L_x_95) ;  /* 0x0000000000f07947 */ /* 0x000fea0003800000 */
.L_x_97:
[----:B------:R1:W-:Y:S01]  /*4a50*/  @P4 STS.128 [R215+0xc000], RZ ;  /* 0x00c000ffd7004388 */ /* 0x0003e20000000c00 */
[----:B------:R-:W2:Y:S01]  /*4a60*/  @!P4 LDC.64 R144, c[0x0][0x218] ;  /* 0x00008600ff90cb82 */ /* 0x000ea20000000a00 */
[----:B------:R-:W-:Y:S05]  /*4a70*/  VIADD R147, R219, 0xffffffff ;  /* 0xffffffffdb937836 */ /* 0x000fea0000000000 */
[----:B------:R-:W-:Y:S02]  /*4a80*/  SHF.R.S32.HI R132, RZ, 0x1f, R147 ;  /* 0x0000001fff847819 */ /* 0x000fe40000011493 */
[----:B------:R-:W3:Y:S03]  /*4a90*/  @!P3 LDC.64 R142, c[0x0][0x218] ;  /* 0x00008600ff8ebb82 */ /* 0x000ee60000000a00 */
[----:B------:R-:W-:Y:S04]  /*4aa0*/  IMAD R132, R132, UR6, RZ ;  /* 0x0000000684847c24 */ /* 0x000fe8000f8e02ff */
[C---:B------:R-:W-:Y:S01]  /*4ab0*/  IMAD R132, R147.reuse, UR7, R132 ;  /* 0x0000000793847c24 */ /* 0x040fe2000f8e0284 */
[----:B------:R-:W4:Y:S01]  /*4ac0*/  @!P2 LDC.64 R140, c[0x0][0x218] ;  /* 0x00008600ff8cab82 */ /* 0x000f220000000a00 */
[----:B------:R-:W-:Y:S04]  /*4ad0*/  IMAD.WIDE.U32 R146, R147, UR6, RZ ;  /* 0x0000000693927c25 */ /* 0x000fe8000f8e00ff */
[----:B------:R-:W-:Y:S01]  /*4ae0*/  IMAD.IADD R147, R147, 0x1, R132 ;  /* 0x0000000193937824 */ /* 0x000fe200078e0284 */
[C---:B------:R-:W-:Y:S02]  /*4af0*/  LEA R3, P0, R146.reuse, R222, 0x6 ;  /* 0x000000de92037211 */ /* 0x040fe400078030ff */
[----:B------:R-:W5:Y:S02]  /*4b00*/  @!P4 LDC.64 R138, c[0x0][0x218] ;  /* 0x00008600ff8acb82 */ /* 0x000f640000000a00 */
[----:B------:R-:W-:Y:S06]  /*4b10*/  LEA.HI.X R132, R146, R225, R147, 0x6, P0 ;  /* 0x000000e192847211 */ /* 0x000fec00000f3493 */
[----:B------:R-:W1:Y:S08]  /*4b20*/  @!P3 LDC.64 R136, c[0x0][0x218] ;  /* 0x00008600ff88bb82 */ /* 0x000e700000000a00 */
[----:B------:R-:W1:Y:S01]  /*4b30*/  @!P2 LDC.64 R134, c[0x0][0x218] ;  /* 0x00008600ff86ab82 */ /* 0x000e620000000a00 */
[C---:B--2---:R-:W-:Y:S02]  /*4b40*/  @!P4 LEA R148, P0, R3.reuse, R144, 0x1 ;  /* 0x000000900394c211 */ /* 0x044fe400078008ff */
[C---:B---3--:R-:W-:Y:S02]  /*4b50*/  @!P3 LEA R142, P6, R3.reuse, R142, 0x1 ;  /* 0x0000008e038eb211 */ /* 0x048fe400078c08ff */
[C-C-:B------:R-:W-:Y:S02]  /*4b60*/  @!P4 LEA.HI.X R149, R3.reuse, R145, R132.reuse, 0x1, P0 ;  /* 0x000000910395c211 */ /* 0x140fe400000f0c84 */
[C-C-:B------:R-:W-:Y:S02]  /*4b70*/  @!P3 LEA.HI.X R143, R3.reuse, R143, R132.reuse, 0x1, P6 ;  /* 0x0000008f038fb211 */ /* 0x140fe400030f0c84 */
[C---:B----4-:R-:W-:Y:S01]  /*4b80*/  @!P2 LEA R140, P1, R3.reuse, R140, 0x1 ;  /* 0x0000008c038ca211 */ /* 0x050fe200078208ff */
[----:B------:R-:W-:Y:S01]  /*4b90*/  @!PT LDS RZ, [RZ] ;  /* 0x00000000fffff984 */ /* 0x000fe20000000800 */
[----:B------:R-:W-:Y:S01]  /*4ba0*/  @!PT LDS RZ, [RZ] ;  /* 0x00000000fffff984 */ /* 0x000fe20000000800 */
[----:B------:R-:W-:Y:S01]  /*4bb0*/  @!PT LDS RZ, [RZ] ;  /* 0x00000000fffff984 */ /* 0x000fe20000000800 */
[----:B------:R2:W-:Y:S01]  /*4bc0*/  @!P4 LDGSTS.E.BYPASS.LTC128B.128 [R215+0xc000], desc[UR8][R148.64] ;  /* 0x0c00000094d7cfae */ /* 0x0005e2000b901d48 */
[----:B------:R-:W-:Y:S02]  /*4bd0*/  IADD3 R144, P0, R212, R3, RZ ;  /* 0x00000003d4907210 */ /* 0x000fe40007f1e0ff */
[--C-:B------:R-:W-:Y:S01]  /*4be0*/  @!P2 LEA.HI.X R141, R3, R141, R132.reuse, 0x1, P1 ;  /* 0x0000008d038da211 */ /* 0x100fe200008f0c84 */
[----:B------:R2:W-:Y:S01]  /*4bf0*/  @P3 STS.128 [R215+0xe000], RZ ;  /* 0x00e000ffd7003388 */ /* 0x0005e20000000c00 */
[C---:B-----5:R-:W-:Y:S01]  /*4c00*/  @!P4 LEA R138, P6, R144.reuse, R138, 0x1 ;  /* 0x0000008a908ac211 */ /* 0x060fe200078c08ff */
[----:B------:R-:W-:Y:S01]  /*4c10*/  IMAD.X R132, R211, 0x1, R132, P0 ;  /* 0x00000001d3847824 */ /* 0x000fe200000e0684 */
[C---:B-1----:R-:W-:Y:S01]  /*4c20*/  @!P3 LEA R136, P1, R144.reuse, R136, 0x1 ;  /* 0x000000889088b211 */ /* 0x042fe200078208ff */
[----:B------:R-:W-:Y:S01]  /*4c30*/  @!PT LDS RZ, [RZ] ;  /* 0x00000000fffff984 */ /* 0x000fe20000000800 */
[----:B------:R-:W-:Y:S01]  /*4c40*/  @!PT LDS RZ, [RZ] ;  /* 0x00000000fffff984 */ /* 0x000fe20000000800 */
[----:B------:R-:W-:Y:S01]  /*4c50*/  @!PT LDS RZ, [RZ] ;  /* 0x00000000fffff984 */ /* 0x000fe20000000800 */
[----:B------:R2:W-:Y:S03]  /*4c60*/  @!P3 LDGSTS.E.BYPASS.LTC128B.128 [R215+0xe000], desc[UR8][R142.64+0x80] ;  /* 0x0e0000808ed7bfae */ /* 0x0005e6000b901d48 */
[C-C-:B------:R-:W-:Y:S01]  /*4c70*/  @!P4 LEA.HI.X R139, R144.reuse, R139, R132.reuse, 0x1, P6 ;  /* 0x0000008b908bc211 */ /* 0x140fe200030f0c84 */
[----:B------:R2:W-:Y:S01]  /*4c80*/  @P2 STS.128 [R215+0x10000], RZ ;  /* 0x010000ffd7002388 */ /* 0x0005e20000000c00 */
[C-C-:B------:R-:W-:Y:S02]  /*4c90*/  @!P3 LEA.HI.X R137, R144.reuse, R137, R132.reuse, 0x1, P1 ;  /* 0x000000899089b211 */ /* 0x140fe400008f0c84 */
[C---:B------:R-:W-:Y:S01]  /*4ca0*/  @!P2 LEA R134, P0, R144.reuse, R134, 0x1 ;  /* 0x000000869086a211 */ /* 0x040fe200078008ff */
[----:B------:R-:W-:Y:S01]  /*4cb0*/  @!PT LDS RZ, [RZ] ;  /* 0x00000000fffff984 */ /* 0x000fe20000000800 */
[----:B------:R-:W-:Y:S01]  /*4cc0*/  @!PT LDS RZ, [RZ] ;  /* 0x00000000fffff984 */ /* 0x000fe20000000800 */
[----:B------:R-:W-:Y:S01]  /*4cd0*/  @!PT LDS RZ, [RZ] ;  /* 0x00000000fffff984 */ /* 0x000fe20000000800 */
[----:B------:R2:W-:Y:S03]  /*4ce0*/  @!P2 LDGSTS.E.BYPASS.LTC128B.128 [R215+0x10000], desc[UR8][R140.64+0x100] ;  /* 0x100001008cd7afae */ /* 0x0005e6000b901d48 */
[----:B------:R-:W-:Y:S01]  /*4cf0*/  @!P2 LEA.HI.X R135, R144, R135, R132, 0x1, P0 ;  /* 0x000000879087a211 */ /* 0x000fe200000f0c84 */
[----:B------:R2:W-:Y:S04]  /*4d00*/  @P4 STS.128 [R215+0xd000], RZ ;  /* 0x00d000ffd7004388 */ /* 0x0005e80000000c00 */
[----:B------:R-:W-:Y:S01]  /*4d10*/  @!PT LDS RZ, [RZ] ;  /* 0x00000000fffff984 */ /* 0x000fe20000000800 */
[----:B------:R-:W-:Y:S01]  /*4d20*/  @!PT LDS RZ, [RZ] ;  /* 0x00000000fffff984 */ /* 0x000fe20000000800 */
[----:B------:R-:W-:Y:S01]  /*4d30*/  @!PT LDS RZ, [RZ] ;  /* 0x00000000fffff984 */ /* 0x000fe20000000800 */
[----:B------:R2:W-:Y:S04]  /*4d40*/  @!P4 LDGSTS.E.BYPASS.LTC128B.128 [R215+0xd000], desc[UR8][R138.64] ;  /* 0x0d0000008ad7cfae */ /* 0x0005e8000b901d48 */
        /* <DEDUP_REMOVED lines=10> */
[----:B------:R-:W0:Y:S01]  /*4df0*/  LDGDEPBAR ;  /* 0x00000000000079af */ /* 0x000e220000000000 */
[----:B------:R-:W-:Y:S05]  /*4e00*/  BRA `(.L_x_96) ;  /* 0x0000000c00ec7947 */ /* 0x000fea0003800000 */
.L_x_95:
[----:B------:R-:W-:Y:S01]  /*4e10*/  ISETP.GE.AND P3, PT, R217, UR5, PT ;  /* 0x00000005d9007c0c */ /* 0x000fe2000bf66270 */
[----:B------:R-:W-:Y:S04]  /*4e20*/  DEPBAR.LE SB0, 0x0 ;  /* 0x000080000000791a */ /* 0x000fe80000000000 */
[----:B------:R-:W-:Y:S01]  /*4e30*/  BAR.SYNC.DEFER_BLOCKING 0x0 ;  /* 0x0000000000007b1d */ /* 0x000fe20000010000 */
[----:B------:R-:W-:Y:S01]  /*4e40*/  ISETP.GE.AND P2, PT, R216, UR5, PT ;  /* 0x00000005d8007c0c */ /* 0x000fe2000bf46270 */
[----:B-1----:R-:W-:Y:S01]  /*4e50*/  IMAD.WIDE.U32 R236, R219, R208, RZ ;  /* 0x000000d0dbec7225 */ /* 0x002fe200078e00ff */
[----:B------:R-:W-:Y:S02]  /*4e60*/  SHF.R.S32.HI R3, RZ, 0x1f, R219 ;  /* 0x0000001fff037819 */ /* 0x000fe400000114db */
[----:B------:R-:W-:Y:S03]  /*4e70*/  LEA R235, P0, R236, R220, 0x6 ;  /* 0x000000dceceb7211 */ /* 0x000fe600078030ff */
[----:B------:R-:W-:Y:S04]  /*4e80*/  IMAD R132, R3, R208, RZ ;  /* 0x000000d003847224 */ /* 0x000fe800078e02ff */
[----:B------:R-:W-:Y:S04]  /*4e90*/  IMAD R132, R219, R209, R132 ;  /* 0x000000d1db847224 */ /* 0x000fe800078e0284 */
[----:B------:R-:W-:Y:S01]  /*4ea0*/  IMAD.IADD R237, R237, 0x1, R132 ;  /* 0x00000001eded7824 */ /* 0x000fe200078e0284 */
[----:B------:R-:W-:Y:S04]  /*4eb0*/  LEA R132, P6, R208, R235, 0x5 ;  /* 0x000000ebd0847211 */ /* 0x000fe800078c28ff */
[----:B------:R-:W-:Y:S02]  /*4ec0*/  LEA.HI.X R226, R236, R210, R237, 0x6, P0 ;  /* 0x000000d2ece27211 */ /* 0x000fe400000f34ed */
[C---:B--2---:R-:W-:Y:S01]  /*4ed0*/  @!P4 LEA R238, P0, R235.reuse, R206, 0x1 ;  /* 0x000000ceebeec211 */ /* 0x044fe200078008ff */
[----:B------:R-:W1:Y:S01]  /*4ee0*/  @!P3 LDC.64 R232, c[0x0][0x220] ;  /* 0x00008800ffe8bb82 */ /* 0x000e620000000a00 */
[----:B------:R-:W-:Y:S01]  /*4ef0*/  @P4 STS.128 [R215+0x12000], RZ ;  /* 0x012000ffd7004388 */ /* 0x000fe20000000c00 */
[----:B---3--:R-:W-:Y:S02]  /*4f00*/  @!P4 LEA R234, P5, R132, R204, 0x1 ;  /* 0x000000cc84eac211 */ /* 0x008fe400078a08ff */
[C-C-:B------:R-:W-:Y:S04]  /*4f10*/  @!P4 LEA.HI.X R239, R235.reuse, R207, R226.reuse, 0x1, P0 ;  /* 0x000000cfebefc211 */ /* 0x140fe800000f0ce2 */
[----:B------:R-:W2:Y:S01]  /*4f20*/  @!P2 LDC.64 R230, c[0x0][0x220] ;  /* 0x00008800ffe6ab82 */ /* 0x000ea20000000a00 */
[----:B------:R-:W-:Y:S01]  /*4f30*/  @!PT LDS RZ, [RZ] ;  /* 0x00000000fffff984 */ /* 0x000fe20000000800 */
[----:B------:R-:W-:Y:S01]  /*4f40*/  @!PT LDS RZ, [RZ] ;  /* 0x00000000fffff984 */ /* 0x000fe20000000800 */
[----:B------:R-:W-:Y:S01]  /*4f50*/  @!PT LDS RZ, [RZ] ;  /* 0x00000000fffff984 */ /* 0x000fe20000000800 */
[----:B------:R-:W-:Y:S04]  /*4f60*/  @!P4 LDGSTS.E.BYPASS.LTC128B.128 [R215+0x12000], desc[UR8][R238.64] ;  /* 0x12000000eed7cfae */ /* 0x000fe8000b901d48 */
[----:B------:R-:W-:Y:S03]  /*4f70*/  @P3 STS.128 [R215+0x14000], RZ ;  /* 0x014000ffd7003388 */ /* 0x000fe60000000c00 */
[----:B------:R-:W3:Y:S08]  /*4f80*/  @!P3 LDC.64 R134, c[0x0][0x220] ;  /* 0x00008800ff86bb82 */ /* 0x000ef00000000a00 */
[----:B------:R-:W4:Y:S01]  /*4f90*/  @!P2 LDC.64 R2, c[0x0][0x220] ;  /* 0x00008800ff02ab82 */ /* 0x000f220000000a00 */
[C---:B-1----:R-:W-:Y:S04]  /*4fa0*/  @!P3 LEA R232, P1, R235.reuse, R232, 0x1 ;  /* 0x000000e8ebe8b211 */ /* 0x042fe800078208ff */
[C-C-:B------:R-:W-:Y:S02]  /*4fb0*/  @!P3 LEA.HI.X R233, R235.reuse, R233, R226.reuse, 0x1, P1 ;  /* 0x000000e9ebe9b211 */ /* 0x140fe400008f0ce2 */
[C---:B--2---:R-:W-:Y:S03]  /*4fc0*/  @!P2 LEA R230, P0, R235.reuse, R230, 0x1 ;  /* 0x000000e6ebe6a211 */ /* 0x044fe600078008ff */
[----:B------:R-:W-:Y:S01]  /*4fd0*/  @!PT LDS RZ, [RZ] ;  /* 0x00000000fffff984 */ /* 0x000fe20000000800 */
[----:B------:R-:W-:Y:S01]  /*4fe0*/  @!PT LDS RZ, [RZ] ;  /* 0x00000000fffff984 */ /* 0x000fe20000000800 */
[----:B------:R-:W-:Y:S01]  /*4ff0*/  @!PT LDS RZ, [RZ] ;  /* 0x00000000fffff984 */ /* 0x000fe20000000800 */
[----:B------:R-:W-:Y:S01]  /*5000*/  @!P3 LDGSTS.E.BYPASS.LTC128B.128 [R215+0x14000], desc[UR8][R232.64+0x80] ;  /* 0x14000080e8d7bfae */ /* 0x000fe2000b901d48 */
[----:B------:R-:W-:Y:S03]  /*5010*/  @!P2 LEA.HI.X R231, R235, R231, R226, 0x1, P0 ;  /* 0x000000e7ebe7a211 */ /* 0x000fe600000f0ce2 */
[----:B------:R-:W-:Y:S01]  /*5020*/  @P2 STS.128 [R215+0x16000], RZ ;  /* 0x016000ffd7002388 */ /* 0x000fe20000000c00 */
[----:B------:R-:W-:Y:S02]  /*5030*/  LEA.HI.X R226, R208, R226, R209, 0x5, P6 ;  /* 0x000000e2d0e27211 */ /* 0x000fe400030f2cd1 */
[C---:B---3--:R-:W-:Y:S01]  /*5040*/  @!P3 LEA R134, P1, R132.reuse, R134, 0x1 ;  /* 0x000000868486b211 */ /* 0x048fe200078208ff */
[----:B------:R-:W-:Y:S01]  /*5050*/  @!PT LDS RZ, [RZ] ;  /* 0x00000000fffff984 */ /* 0x000fe20000000800 */
[----:B------:R-:W-:Y:S01]  /*5060*/  @!PT LDS RZ, [RZ] ;  /* 0x00000000fffff984 */ /* 0x000fe20000000800 */
[----:B------:R-:W-:Y:S01]  /*5070*/  @!PT LDS RZ, [RZ] ;  /* 0x00000000fffff984 */ /* 0x000fe20000000800 */
[----:B------:R-:W-:Y:S01]  /*5080*/  @!P2 LDGSTS.E.BYPASS.LTC128B.128 [R215+0x16000], desc[UR8][R230.64+0x100] ;  /* 0x16000100e6d7afae */ /* 0x000fe2000b901d48 */
[C-C-:B------:R-:W-:Y:S02]  /*5090*/  @!P4 LEA.HI.X R235, R132.reuse, R205, R226.reuse, 0x1, P5 ;  /* 0x000000cd84ebc211 */ /* 0x140fe400028f0ce2 */
[C-C-:B------:R-:W-:Y:S01]  /*50a0*/  @!P3 LEA.HI.X R135, R132.reuse, R135, R226.reuse, 0x1, P1 ;  /* 0x000000878487b211 */ /* 0x140fe200008f0ce2 */
[----:B------:R-:W-:Y:S01]  /*50b0*/  @P4 STS.128 [R215+0x13000], RZ ;  /* 0x013000ffd7004388 */ /* 0x000fe20000000c00 */
[----:B------:R-:W-:Y:S02]  /*50c0*/  ISETP.GT.AND P5, PT, R219, RZ, PT ;  /* 0x000000ffdb00720c */ /* 0x000fe40003fa4270 */
[C---:B----4-:R-:W-:Y:S01]  /*50d0*/  @!P2 LEA R2, P0, R132.reuse, R2, 0x1 ;  /* 0x000000028402a211 */ /* 0x050fe200078008ff */
[----:B------:R-:W-:Y:S01]  /*50e0*/  @!PT LDS RZ, [RZ] ;  /* 0x00000000fffff984 */ /* 0x000fe20000000800 */
[----:B------:R-:W-:Y:S01]  /*50f0*/  @!PT LDS RZ, [RZ] ;  /* 0x00000000fffff984 */ /* 0x000fe20000000800 */
[----:B------:R-:W-:Y:S01]  /*5100*/  @!PT LDS RZ, [RZ] ;  /* 0x00000000fffff984 */ /* 0x000fe20000000800 */
[----:B------:R-:W-:Y:S03]  /*5110*/  @!P4 LDGSTS.E.BYPASS.LTC128B.128 [R215+0x13000], desc[UR8][R234.64] ;  /* 0x13000000ead7cfae */ /* 0x000fe6000b901d48 */
[----:B------:R-:W-:Y:S01]  /*5120*/  @!P2 LEA.HI.X R3, R132, R3, R226, 0x1, P0 ;  /* 0x000000038403a211 */ /* 0x000fe200000f0ce2 */
[----:B------:R-:W-:Y:S04]  /*5130*/  @P3 STS.128 [R215+0x15000], RZ ;  /* 0x015000ffd7003388 */ /* 0x000fe80000000c00 */
[----:B------:R-:W-:Y:S01]  /*5140*/  @!PT LDS RZ, [RZ] ;  /* 0x00000000fffff984 */ /* 0x000fe20000000800 */
[----:B------:R-:W-:Y:S01]  /*5150*/  @!PT LDS RZ, [RZ] ;  /* 0x00000000fffff984 */ /* 0x000fe20000000800 */
[----:B------:R-:W-:Y:S01]  /*5160*/  @!PT LDS RZ, [RZ] ;  /* 0x00000000fffff984 */ /* 0x000fe20000000800 */
[----:B------:R-:W-:Y:S04]  /*5170*/  @!P3 LDGSTS.E.BYPASS.LTC128B.128 [R215+0x15000], desc[UR8][R134.64+0x80] ;  /* 0x1500008086d7bfae */ /* 0x000fe8000b901d48 */
[----:B------:R-:W-:Y:S04]  /*5180*/  @P2 STS.128 [R215+0x17000], RZ ;  /* 0x017000ffd7002388 */ /* 0x000fe80000000c00 */
[----:B------:R-:W-:Y:S01]  /*5190*/  @!PT LDS RZ, [RZ] ;  /* 0x00000000fffff984 */ /* 0x000fe20000000800 */
[----:B------:R-:W-:Y:S01]  /*51a0*/  @!PT LDS RZ, [RZ] ;  /* 0x00000000fffff984 */ /* 0x000fe20000000800 */
[----:B------:R-:W-:Y:S01]  /*51b0*/  @!PT LDS RZ, [RZ] ;  /* 0x00000000fffff984 */ /* 0x000fe20000000800 */
[----:B------:R1:W-:Y:S04]  /*51c0*/  @!P2 LDGSTS.E.BYPASS.LTC128B.128 [R215+0x17000], desc[UR8][R2.64+0x100] ;  /* 0x1700010002d7afae */ /* 0x0003e8000b901d48 */
        /* <DEDUP_REMOVED lines=191> */
.L_x_96:
[----:B--2---:R-:W-:Y:S01]  /*5dc0*/  FMNMX.FTZ R135, R35, R2, !PT ;  /* 0x0000000223877209 */ /* 0x004fe20007810000 */
        /* <DEDUP_REMOVED lines=376> */
.L_x_94:
        /* <DEDUP_REMOVED lines=136> */
[----:B------:R-:W-:Y:S01]  /*7dd0*/  LEA R11, R11, UR4, 0x1 ;  /* 0x000000040b0b7c11 */ /* 0x000fe2000f8e08ff */
[----:B------:R-:W1:Y:S01]  /*7de0*/  @P0 LDC.64 R6, c[0x0][0x298] ;  /* 0x0000a600ff060b82 */ /* 0x000e620000000a00 */
[----:B------:R-:W-:Y:S02]  /*7df0*/  MOV R8, 0x20 ;  /* 0x0000002000087802 */ /* 0x000fe40000000f00 */
        /* <DEDUP_REMOVED lines=28> */
[----:B------:R-:W-:Y:S02]  /*7fc0*/  F2FP.BF16.F32.PACK_AB R50, R51, R50 ;  /* 0x000000323332723e */ /* 0x000fe400000010ff */
        /* <DEDUP_REMOVED lines=40> */
.L_x_98:
        /* <DEDUP_REMOVED lines=23> */
.L_x_99:
[----:B------:R-:W-:Y:S01]  /*83c0*/  ISETP.NE.AND P5, PT, RZ, UR4, PT ;  /* 0x00000004ff007c0c */ /* 0x000fe2000bfa5270 */
[--C-:B------:R-:W-:Y:S01]  /*83d0*/  IMAD.IADD R21, R15, 0x1, R0.reuse ;  /* 0x000000010f157824 */ /* 0x100fe200078e0200 */
[----:B------:R-:W-:Y:S01]  /*83e0*/  STS [R23], R48 ;  /* 0x0000003017007388 */ /* 0x000fe20000000800 */
[----:B------:R-:W-:Y:S01]  /*83f0*/  IMAD.IADD R27, R17, 0x1, R0 ;  /* 0x00000001111b7824 */ /* 0x000fe200078e0200 */
[----:B------:R-:W-:Y:S01]  /*8400*/  PLOP3.LUT P0, PT, PT, PT, PT, 0x8, 0x0 ;  /* 0x000000000000781c */ /* 0x000fe20003f0e170 */
[----:B------:R-:W-:Y:S01]  /*8410*/  @P4 MUFU.LG2 R4, R4 ;  /* 0x0000000400044308 */ /* 0x000fe20000000c00 */
[----:B------:R-:W-:Y:S01]  /*8420*/  STS [R23+0x400], R50 ;  /* 0x0004003217007388 */ /* 0x000fe20000000800 */
[----:B------:R-:W-:Y:S01]  /*8430*/  SHF.R.S32.HI R30, RZ, 0x1f, R9 ;  /* 0x0000001fff1e7819 */ /* 0x000fe20000011409 */
[----:B------:R-:W-:Y:S02]  /*8440*/  BSSY B0, `(.L_x_100) ;  /* 0x000006a000007945 */ /* 0x000fe40003800000 */
[----:B------:R-:W-:Y:S01]  /*8450*/  STS [R21], R52 ;  /* 0x0000003415007388 */ /* 0x000fe20000000800 */
[----:B------:R-:W-:-:S02]  /*8460*/  LEA.HI R30, R30, R9, RZ, 0x3 ;  /* 0x000000091e1e7211 */ /* 0x000fc400078f18ff */
[----:B------:R-:W1:Y:S01]  /*8470*/  @!P5 LDC R6, c[0x0][0x2c4] ;  /* 0x0000b100ff06db82 */ /* 0x000e620000000800 */
[----:B------:R-:W-:Y:S01]  /*8480*/  STS [R21+0x400], R54 ;  /* 0x0004003615007388 */ /* 0x000fe20000000800 */
[----:B------:R-:W-:Y:S01]  /*8490*/  @!P5 PLOP3.LUT P0, PT, P1, PT, PT, 0x80, 0x0 ;  /* 0x000000000000d81c */ /* 0x000fe20000f0f070 */
[----:B------:R-:W-:Y:S01]  /*84a0*/  @P5 IMAD.MOV.U32 R35, RZ, RZ, 0x1 ;  /* 0x00000001ff235424 */ /* 0x000fe200078e00ff */
[----:B------:R-:W2:Y:S01]  /*84b0*/  @P3 MUFU.LG2 R2, R2 ;  /* 0x0000000200023308 */ /* 0x000ea20000000c00 */
[----:B------:R-:W-:Y:S01]  /*84c0*/  STS [R27], R56 ;  /* 0x000000381b007388 */ /* 0x000fe20000000800 */
[----:B------:R-:W-:Y:S02]  /*84d0*/  LOP3.LUT R30, R30, 0xffffff8, RZ, 0xc0, !PT ;  /* 0x0ffffff81e1e7812 */ /* 0x000fe400078ec0ff */
[----:B------:R-:W3:Y:S01]  /*84e0*/  @!P5 LDC R31, c[0x0][0x270] ;  /* 0x00009c00ff1fdb82 */ /* 0x000ee20000000800 */
[----:B------:R-:W-:Y:S02]  /*84f0*/  STS [R27+0x400], R58 ;  /* 0x0004003a1b007388 */ /* 0x000fe40000000800 */
[----:B------:R-:W-:-:S02]  /*8500*/  IMAD.IADD R30, R9, 0x1, -R30 ;  /* 0x00000001091e7824 */ /* 0x000fc400078e0a1e */
[----:B------:R-:W-:Y:S03]  /*8510*/  STS [R11+0x4000], R60 ;  /* 0x0040003c0b007388 */ /* 0x000fe60000000800 */
[----:B------:R-:W4:Y:S01]  /*8520*/  @P5 LDC.64 R28, c[0x0][0x2c0] ;  /* 0x0000b000ff1c5b82 */ /* 0x000f220000000a00 */
[----:B------:R-:W-:Y:S04]  /*8530*/  STS [R11+0x4400], R62 ;  /* 0x0044003e0b007388 */ /* 0x000fe80000000800 */
[----:B------:R-:W-:Y:S01]  /*8540*/  STS [R13+0x4000], R64 ;  /* 0x004000400d007388 */ /* 0x000fe20000000800 */
[----:B--2---:R-:W-:Y:S02]  /*8550*/  @P3 FMUL.FTZ R2, R2, 0.69314718246459960938 ;  /* 0x3f31721802023820 */ /* 0x004fe40000410000 */
[----:B-1----:R-:W3:Y:S01]  /*8560*/  @P0 LDC R6, c[0x0][0x2e4] ;  /* 0x0000b900ff060b82 */ /* 0x002ee20000000800 */
[----:B------:R-:W-:Y:S01]  /*8570*/  STS [R13+0x4400], R66 ;  /* 0x004400420d007388 */ /* 0x000fe20000000800 */
[----:B------:R-:W-:-:S03]  /*8580*/  LOP3.LUT P0, RZ, R5, 0x3, RZ, 0xc0, !PT ;  /* 0x0000000305ff7812 */ /* 0x000fc6000780c0ff */
[----:B------:R-:W-:Y:S01]  /*8590*/  STS [R15+0x4000], R68 ;  /* 0x004000440f007388 */ /* 0x000fe20000000800 */
[----:B------:R-:W1:Y:S03]  /*85a0*/  S2R R0, SR_TID.X ;  /* 0x0000000000007919 */ /* 0x000e660000002100 */
[----:B------:R-:W-:Y:S01]  /*85b0*/  STS [R15+0x4400], R70 ;  /* 0x004400460f007388 */ /* 0x000fe20000000800 */
[----:B----4-:R-:W-:-:S03]  /*85c0*/  @P5 IMAD R29, R29, R28, RZ ;  /* 0x0000001c1d1d5224 */ /* 0x010fc600078e02ff */
[----:B------:R-:W-:Y:S01]  /*85d0*/  STS [R17+0x4000], R72 ;  /* 0x0040004811007388 */ /* 0x000fe20000000800 */
[----:B------:R-:W-:-:S03]  /*85e0*/  SHF.R.S32.HI R28, RZ, 0x1f, R5 ;  /* 0x0000001fff1c7819 */ /* 0x000fc60000011405 */
[----:B------:R-:W-:Y:S01]  /*85f0*/  STS [R17+0x4400], R74 ;  /* 0x0044004a11007388 */ /* 0x000fe20000000800 */
[----:B------:R-:W-:Y:S01]  /*8600*/  LEA.HI R28, R28, R5, RZ, 0x2 ;  /* 0x000000051c1c7211 */ /* 0x000fe200078f10ff */
[----:B---3--:R-:W-:Y:S02]  /*8610*/  @!P5 IMAD R35, R6, R31, RZ ;  /* 0x0000001f0623d224 */ /* 0x008fe400078e02ff */
[----:B------:R-:W-:Y:S01]  /*8620*/  STS [R19+0x4000], R76 ;  /* 0x0040004c13007388 */ /* 0x000fe20000000800 */
[----:B------:R-:W-:Y:S01]  /*8630*/  @!P5 MOV R29, R6 ;  /* 0x00000006001dd202 */ /* 0x000fe20000000f00 */
[----:B------:R-:W-:Y:S01]  /*8640*/  IMAD.MOV.U32 R6, RZ, RZ, 0x7f800000 ;  /* 0x7f800000ff067424 */ /* 0x000fe200078e00ff */
[----:B------:R-:W-:Y:S01]  /*8650*/  SHF.R.S32.HI R5, RZ, 0x2, R28 ;  /* 0x00000002ff057819 */ /* 0x000fe2000001141c */
        /* <DEDUP_REMOVED lines=15> */
[----:B--2---:R-:W2:Y:S03]  /*8750*/  @P5 LDC R11, c[0x0][0x2c0] ;  /* 0x0000b000ff0b5b82 */ /* 0x004ea60000000800 */
        /* <DEDUP_REMOVED lines=12> */
[----:B------:R-:W-:-:S02]  /*8820*/  @!P5 IMAD.MOV.U32 R11, RZ, RZ, 0x1 ;  /* 0x00000001ff0bd424 */ /* 0x000fc400078e00ff */
[----:B------:R-:W-:Y:S04]  /*8830*/  STS [R27+0x8000], R112 ;  /* 0x008000701b007388 */ /* 0x000fe80000000800 */
[----:B------:R4:W-:Y:S01]  /*8840*/  STS [R27+0x8400], R114 ;  /* 0x008400721b007388 */ /* 0x0009e20000000800 */
[----:B------:R-:W-:Y:S08]  /*8850*/  BAR.SYNC.DEFER_BLOCKING 0x0 ;  /* 0x0000000000007b1d */ /* 0x000ff00000010000 */
[----:B-1----:R-:W1:Y:S01]  /*8860*/  @P4 LDC R23, c[0x0][0x2e8] ;  /* 0x0000ba00ff174b82 */ /* 0x002e620000000800 */
[----:B------:R-:W5:Y:S01]  /*8870*/  S2R R8, SR_CTAID.Y ;  /* 0x0000000000087919 */ /* 0x000f620000002600 */
[----:B------:R-:W2:Y:S01]  /*8880*/  S2R R22, SR_CTAID.X ;  /* 0x0000000000167919 */ /* 0x000ea20000002500 */
[----:B------:R-:W3:Y:S01]  /*8890*/  S2R R10, SR_CTAID.Z ;  /* 0x00000000000a7919 */ /* 0x000ee20000002700 */
[----:B----4-:R-:W-:Y:S01]  /*88a0*/  @P4 FMUL.FTZ R27, R4, 0.69314718246459960938 ;  /* 0x3f317218041b4820 */ /* 0x010fe20000410000 */
[----:B------:R4:W3:Y:S04]  /*88b0*/  LDS.128 R16, [R215+0x3000] ;  /* 0x00300000d7107984 */ /* 0x0008e80000000c00 */
[----:B------:R4:W4:Y:S01]  /*88c0*/  LDS.128 R12, [R215+0x7000] ;  /* 0x00700000d70c7984 */ /* 0x0009220000000c00 */
[----:B-1----:R-:W-:Y:S01]  /*88d0*/  @P4 FFMA.FTZ R6, R132, R23, R27 ;  /* 0x0000001784064223 */ /* 0x002fe2000001001b */
[----:B-----5:R-:W-:-:S02]  /*88e0*/  IMAD R8, R8, R35, RZ ;  /* 0x0000002308087224 */ /* 0x020fc400078e02ff */
[----:B--2---:R-:W-:-:S03]  /*88f0*/  IMAD R9, R22, R11, RZ ;  /* 0x0000000b16097224 */ /* 0x004fc600078e02ff */
[----:B------:R-:W-:Y:S01]  /*8900*/  SEL R21, R8, RZ, !P2 ;  /* 0x000000ff08157207 */ /* 0x000fe20005000000 */
[----:B------:R-:W-:Y:S02]  /*8910*/  IMAD R8, R30, 0x10, R5 ;  /* 0x000000101e087824 */ /* 0x000fe400078e0205 */
[----:B------:R-:W-:Y:S01]  /*8920*/  IMAD.SHL.U32 R4, R9, 0x80, RZ ;  /* 0x0000008009047824 */ /* 0x000fe200078e00ff */
[----:B------:R-:W-:Y:S01]  /*8930*/  MOV R9, 0x7f800000 ;  /* 0x7f80000000097802 */ /* 0x000fe20000000f00 */
[----:B---3--:R-:W-:Y:S02]  /*8940*/  IMAD R21, R10, R29, R21 ;  /* 0x0000001d0a157224 */ /* 0x008fe400078e0215 */
[----:B------:R-:W-:Y:S01]  /*8950*/  @P3 FFMA.FTZ R9, R3, R0, R2 ;  /* 0x0000000003093223 */ /* 0x000fe20000010002 */
[----:B------:R-:W-:Y:S02]  /*8960*/  SHF.R.S32.HI R5, RZ, 0x1f, R4 ;  /* 0x0000001fff057819 */ /* 0x000fe40000011404 */
[----:B------:R-:W-:-:S02]  /*8970*/  IADD3 R23, P2, P1, R4, R24, R21 ;  /* 0x0000001804177210 */ /* 0x000fc4000795e015 */
[----:B------:R-:W-:Y:S01]  /*8980*/  SHF.R.S32.HI R24, RZ, 0x1f, R21 ;  /* 0x0000001fff187819 */ /* 0x000fe20000011415 */
[----:B------:R-:W-:-:S03]  /*8990*/  IMAD.SHL.U32 R21, R33, 0x8, RZ ;  /* 0x0000000821157824 */ /* 0x000fc600078e00ff */
[----:B------:R-:W-:Y:S01]  /*89a0*/  IADD3.X R24, R5, R25, R24, P2, P1 ;  /* 0x0000001905187210 */ /* 0x000fe200017e2418 */
[----:B----4-:R-:W-:Y:S06]  /*89b0*/  @P0 BRA `(.L_x_101) ;  /* 0x0000000000480947 */ /* 0x010fec0003800000 */
[----:B------:R-:W-:Y:S02]  /*89c0*/  IMAD R3, R22, -0x80, R218 ;  /* 0xffffff8016037824 */ /* 0x000fe400078e02da */
[----:B------:R-:W-:-:S03]  /*89d0*/  VIADD R0, R8, 0x8 ;  /* 0x0000000808007836 */ /* 0x000fc60000000000 */
[-C--:B------:R-:W-:Y:S02]  /*89e0*/  ISETP.GE.AND P3, PT, R8, R3.reuse, PT ;  /* 0x000000030800720c */ /* 0x080fe40003f66270 */
[----:B------:R-:W-:-:S11]  /*89f0*/  ISETP.GE.AND P2, PT, R0, R3, PT ;  /* 0x000000030000720c */ /* 0x000fd60003f46270 */
[----:B------:R-:W1:Y:S01]  /*8a00*/  @!P3 LDC.64 R4, c[0x0][0x2b0] ;  /* 0x0000ac00ff04bb82 */ /* 0x000e620000000a00 */
[-C--:B------:R-:W-:Y:S02]  /*8a10*/  @!P3 IMAD R8, R8, R11.reuse, RZ ;  /* 0x0000000b0808b224 */ /* 0x080fe400078e02ff */
[----:B------:R-:W-:-:S03]  /*8a20*/  @!P2 IMAD R11, R0, R11, RZ ;  /* 0x0000000b000ba224 */ /* 0x000fc600078e02ff */
[CC--:B------:R-:W-:Y:S02]  /*8a30*/  @!P3 IADD3 R0, P1, R8.reuse, R23.reuse, RZ ;  /* 0x000000170800b210 */ /* 0x0c0fe40007f3e0ff */
[----:B------:R-:W2:Y:S01]  /*8a40*/  @!P2 LDC.64 R2, c[0x0][0x2b0] ;  /* 0x0000ac00ff02ab82 */ /* 0x000ea20000000a00 */
[C---:B------:R-:W-:Y:S02]  /*8a50*/  @!P2 IADD3 R23, P0, R11.reuse, R23, RZ ;  /* 0x000000170b17a210 */ /* 0x040fe40007f1e0ff */
[-C--:B------:R-:W-:Y:S02]  /*8a60*/  @!P3 LEA.HI.X.SX32 R8, R8, R24.reuse, 0x1, P1 ;  /* 0x000000180808b211 */ /* 0x080fe400008f0eff */
[----:B------:R-:W-:Y:S02]  /*8a70*/  @!P2 LEA.HI.X.SX32 R24, R11, R24, 0x1, P0 ;  /* 0x000000180b18a211 */ /* 0x000fe400000f0eff */
[----:B-1----:R-:W-:-:S04]  /*8a80*/  @!P3 LEA R4, P1, R0, R4, 0x2 ;  /* 0x000000040004b211 */ /* 0x002fc800078210ff */
[----:B------:R-:W-:Y:S02]  /*8a90*/  @!P3 LEA.HI.X R5, R0, R5, R8, 0x2, P1 ;  /* 0x000000050005b211 */ /* 0x000fe400008f1408 */
[----:B--2---:R-:W-:-:S03]  /*8aa0*/  @!P2 LEA R2, P0, R23, R2, 0x2 ;  /* 0x000000021702a211 */ /* 0x004fc600078010ff */
[----:B------:R1:W-:Y:S01]  /*8ab0*/  @!P3 STG.E desc[UR8][R4.64], R6 ;  /* 0x000000060400b986 */ /* 0x0003e2000c101908 */
[----:B------:R-:W-:-:S05]  /*8ac0*/  @!P2 LEA.HI.X R3, R23, R3, R24, 0x2, P0 ;  /* 0x000000031703a211 */ /* 0x000fca00000f1418 */
[----:B------:R1:W-:Y:S04]  /*8ad0*/  @!P2 STG.E desc[UR8][R2.64], R9 ;  /* 0x000000090200a986 */ /* 0x0003e8000c101908 */
.L_x_101:
[----:B------:R-:W-:Y:S05]  /*8ae0*/  BSYNC B0 ;  /* 0x0000000000007941 */ /* 0x000fea0003800000 */
.L_x_100:
[C---:B------:R-:W-:Y:S01]  /*8af0*/  VIADD R0, R26.reuse, 0x40 ;  /* 0x000000401a007836 */ /* 0x040fe20000000000 */
[----:B-1----:R-:W-:Y:S01]  /*8b00*/  SHF.R.S32.HI R4, RZ, 0x1f, R21 ;  /* 0x0000001fff047819 */ /* 0x002fe20000011415 */
[----:B------:R-:W-:Y:S01]  /*8b10*/  VIADD R2, R26, 0x20 ;  /* 0x000000201a027836 */ /* 0x000fe20000000000 */
[----:B------:R-:W-:Y:S01]  /*8b20*/  IADD3 R6, P0, R21, R20, RZ ;  /* 0x0000001415067210 */ /* 0x000fe20007f1e0ff */
[----:B------:R-:W-:Y:S01]  /*8b30*/  ULDC.64 UR4, c[0x0][0x2a0] ;  /* 0x0000a80000047ab9 */ /* 0x000fe20000000a00 */
[-C--:B------:R-:W-:Y:S01]  /*8b40*/  ISETP.GE.AND P1, PT, R0, R203.reuse, PT ;  /* 0x000000cb0000720c */ /* 0x080fe20003f26270 */
[----:B------:R-:W-:Y:S01]  /*8b50*/  BSSY B0, `(.L_x_102) ;  /* 0x0000021000007945 */ /* 0x000fe20003800000 */
[----:B------:R-:W-:Y:S02]  /*8b60*/  SHF.R.S32.HI R0, RZ, 0x1f, R10 ;  /* 0x0000001fff007819 */ /* 0x000fe4000001140a */
[----:B------:R-:W-:Y:S01]  /*8b70*/  ISETP.GE.AND P2, PT, R2, R203, PT ;  /* 0x000000cb0200720c */ /* 0x000fe20003f46270 */
[----:B------:R-:W-:Y:S01]  /*8b80*/  VIADD R2, R26, 0x60 ;  /* 0x000000601a027836 */ /* 0x000fe20000000000 */
[----:B------:R-:W-:Y:S01]  /*8b90*/  IADD3.X R7, R4, R7, RZ, P0, !PT ;  /* 0x0000000704077210 */ /* 0x000fe200007fe4ff */
[----:B------:R-:W-:Y:S01]  /*8ba0*/  IMAD R29, R0, UR4, RZ ;  /* 0x00000004001d7c24 */ /* 0x000fe2000f8e02ff */
[----:B------:R-:W-:-:S02]  /*8bb0*/  SHF.R.S32.HI R27, RZ, 0x1f, R26 ;  /* 0x0000001fff1b7819 */ /* 0x000fc4000001141a */
[-C--:B------:R-:W-:Y:S01]  /*8bc0*/  ISETP.GE.AND P0, PT, R2, R203.reuse, PT ;  /* 0x000000cb0200720c */ /* 0x080fe20003f06270 */
[----:B------:R-:W-:Y:S01]  /*8bd0*/  IMAD R29, R10, UR5, R29 ;  /* 0x000000050a1d7c24 */ /* 0x000fe2000f8e021d */
[----:B------:R-:W-:Y:S01]  /*8be0*/  ISETP.GE.AND P3, PT, R26, R203, PT ;  /* 0x000000cb1a00720c */ /* 0x000fe20003f66270 */
[----:B------:R-:W-:Y:S02]  /*8bf0*/  IMAD.WIDE.U32 R2, R10, UR4, R6 ;  /* 0x000000040a027c25 */ /* 0x000fe4000f8e0006 */
[----:B------:R1:W2:Y:S02]  /*8c00*/  LDS.128 R8, [R215+0x4000] ;  /* 0x00400000d7087984 */ /* 0x0002a40000000c00 */
[----:B------:R-:W-:Y:S01]  /*8c10*/  IMAD.WIDE R22, R214, 0x80, R26 ;  /* 0x00000080d6167825 */ /* 0x000fe200078e021a */
[----:B------:R-:W-:Y:S01]  /*8c20*/  IADD3 R29, R3, R29, RZ ;  /* 0x0000001d031d7210 */ /* 0x000fe20007ffe0ff */
[----:B------:R1:W3:Y:S04]  /*8c30*/  LDS.128 R24, [R215] ;  /* 0x00000000d7187984 */ /* 0x0002e80000000c00 */
[----:B------:R1:W4:Y:S02]  /*8c40*/  LDS.128 R4, [R215+0x8000] ;  /* 0x00800000d7047984 */ /* 0x0003240000000c00 */
[----:B------:R-:W-:Y:S05]  /*8c50*/  @P3 BRA `(.L_x_103) ;  /* 0x0000000000403947 */ /* 0x000fea0003800000 */
[----:B------:R-:W-:Y:S01]  /*8c60*/  ULDC.64 UR4, c[0x0][0x298] ;  /* 0x0000a60000047ab9 */ /* 0x000fe20000000a00 */
[----:B------:R-:W-:Y:S01]  /*8c70*/  IMAD.MOV.U32 R28, RZ, RZ, R2 ;  /* 0x000000ffff1c7224 */ /* 0x000fe200078e0002 */
[----:B------:R-:W-:Y:S01]  /*8c80*/  ULDC UR6, c[0x0][0x2d0] ;  /* 0x0000b40000067ab9 */ /* 0x000fe20000000800 */
[----:B------:R-:W-:Y:S01]  /*8c90*/  IMAD R31, R23, UR4, RZ ;  /* 0x00000004171f7c24 */ /* 0x000fe2000f8e02ff */
[----:B------:R-:W-:Y:S01]  /*8ca0*/  ISETP.GE.AND P6, PT, R21, UR6, PT ;  /* 0x0000000615007c0c */ /* 0x000fe2000bfc6270 */
[----:B------:R-:W-:Y:S01]  /*8cb0*/  IMAD.WIDE.U32 R32, R22, UR4, R28 ;  /* 0x0000000416207c25 */ /* 0x000fe2000f8e001c */
[----:B------:R-:W-:Y:S02]  /*8cc0*/  ISETP.GE.AND P5, PT, R217, UR6, PT ;  /* 0x00000006d9007c0c */ /* 0x000fe4000bfa6270 */
[----:B------:R-:W-:Y:S01]  /*8cd0*/  ISETP.GE.AND P4, PT, R216, UR6, PT ;  /* 0x00000006d8007c0c */ /* 0x000fe2000bf86270 */
[----:B------:R-:W-:Y:S01]  /*8ce0*/  IMAD R0, R22, UR5, R31 ;  /* 0x0000000516007c24 */ /* 0x000fe2000f8e021f */
[----:B------:R-:W-:-:S02]  /*8cf0*/  ULDC.64 UR4, c[0x0][0x280] ;  /* 0x0000a00000047ab9 */ /* 0x000fc40000000a00 */
[----:B------:R-:W-:Y:S01]  /*8d00*/  LEA R30, P3, R32, UR4, 0x1 ;  /* 0x00000004201e7c11 */ /* 0x000fe2000f8608ff */
[----:B------:R-:W-:-:S05]  /*8d10*/  IMAD.IADD R0, R33, 0x1, R0 ;  /* 0x0000000121007824 */ /* 0x000fca00078e0200 */
[----:B------:R-:W-:-:S05]  /*8d20*/  LEA.HI.X R31, R32, UR5, R0, 0x1, P3 ;  /* 0x00000005201f7c11 */ /* 0x000fca00098f0c00 */
[----:B---3--:R3:W-:Y:S04]  /*8d30*/  @!P6 STG.E.128 desc[UR8][R30.64], R24 ;  /* 0x000000181e00e986 */ /* 0x0087e8000c101d08 */
[----:B--2---:R3:W-:Y:S04]  /*8d40*/  @!P5 STG.E.128 desc[UR8][R30.64+0x80], R8 ;  /* 0x000080081e00d986 */ /* 0x0047e8000c101d08 */
[----:B----4-:R3:W-:Y:S02]  /*8d50*/  @!P4 STG.E.128 desc[UR8][R30.64+0x100], R4 ;  /* 0x000100041e00c986 */ /* 0x0107e4000c101d08 */
.L_x_103:
[----:B------:R-:W-:Y:S05]  /*8d60*/  BSYNC B0 ;  /* 0x0000000000007941 */ /* 0x000fea0003800000 */
.L_x_102:
[----:B---3--:R3:W1:Y:S01]  /*8d70*/  LDS.128 R24, [R215+0x1000] ;  /* 0x00100000d7187984 */ /* 0x0086620000000c00 */
[----:B------:R-:W-:Y:S03]  /*8d80*/  BSSY B0, `(.L_x_104) ;  /* 0x0000017000007945 */ /* 0x000fe60003800000 */
[----:B--2---:R3:W2:Y:S04]  /*8d90*/  LDS.128 R8, [R215+0x5000] ;  /* 0x00500000d7087984 */ /* 0x0046a80000000c00 */
[----:B----4-:R3:W4:Y:S01]  /*8da0*/  LDS.128 R4, [R215+0x9000] ;  /* 0x00900000d7047984 */ /* 0x0107220000000c00 */
[----:B------:R-:W-:Y:S05]  /*8db0*/  @P2 BRA `(.L_x_105) ;  /* 0x00000000004c2947 */ /* 0x000fea0003800000 */
[----:B------:R-:W-:Y:S01]  /*8dc0*/  IADD3 R20, P2, R22, 0x20, RZ ;  /* 0x0000002016147810 */ /* 0x000fe20007f5e0ff */
[----:B------:R-:W-:Y:S01]  /*8dd0*/  ULDC.64 UR4, c[0x0][0x298] ;  /* 0x0000a60000047ab9 */ /* 0x000fe20000000a00 */
[----:B------:R-:W-:Y:S01]  /*8de0*/  MOV R33, R29 ;  /* 0x0000001d00217202 */ /* 0x000fe20000000f00 */
[----:B------:R-:W-:Y:S01]  /*8df0*/  IMAD.MOV.U32 R32, RZ, RZ, R2 ;  /* 0x000000ffff207224 */ /* 0x000fe200078e0002 */
[----:B------:R-:W-:Y:S01]  /*8e00*/  ULDC UR6, c[0x0][0x2d0] ;  /* 0x0000b40000067ab9 */ /* 0x000fe20000000800 */
[----:B------:R-:W-:Y:S01]  /*8e10*/  IMAD.X R0, RZ, RZ, R23, P2 ;  /* 0x000000ffff007224 */ /* 0x000fe200010e0617 */
[----:B------:R-:W-:Y:S01]  /*8e20*/  ISETP.GE.AND P4, PT, R21, UR6, PT ;  /* 0x0000000615007c0c */ /* 0x000fe2000bf86270 */
[----:B------:R-:W-:Y:S01]  /*8e30*/  IMAD.WIDE.U32 R32, R20, UR4, R32 ;  /* 0x0000000414207c25 */ /* 0x000fe2000f8e0020 */
[----:B------:R-:W-:Y:S02]  /*8e40*/  ISETP.GE.AND P3, PT, R217, UR6, PT ;  /* 0x00000006d9007c0c */ /* 0x000fe4000bf66270 */
[----:B------:R-:W-:Y:S01]  /*8e50*/  ISETP.GE.AND P2, PT, R216, UR6, PT ;  /* 0x00000006d8007c0c */ /* 0x000fe2000bf46270 */
[----:B------:R-:W-:-:S04]  /*8e60*/  IMAD R31, R0, UR4, RZ ;  /* 0x00000004001f7c24 */ /* 0x000fc8000f8e02ff */
[----:B------:R-:W-:Y:S01]  /*8e70*/  IMAD R31, R20, UR5, R31 ;  /* 0x00000005141f7c24 */ /* 0x000fe2000f8e021f */
[----:B------:R-:W-:Y:S02]  /*8e80*/  ULDC.64 UR4, c[0x0][0x280] ;  /* 0x0000a00000047ab9 */ /* 0x000fe40000000a00 */
[----:B------:R-:W-:Y:S01]  /*8e90*/  LEA R30, P5, R32, UR4, 0x1 ;  /* 0x00000004201e7c11 */ /* 0x000fe2000f8a08ff */
[----:B------:R-:W-:-:S05]  /*8ea0*/  IMAD.IADD R31, R33, 0x1, R31 ;  /* 0x00000001211f7824 */ /* 0x000fca00078e021f */
[----:B------:R-:W-:-:S05]  /*8eb0*/  LEA.HI.X R31, R32, UR5, R31, 0x1, P5 ;  /* 0x00000005201f7c11 */ /* 0x000fca000a8f0c1f */
[----:B-1----:R1:W-:Y:S04]  /*8ec0*/  @!P4 STG.E.128 desc[UR8][R30.64], R24 ;  /* 0x000000181e00c986 */ /* 0x0023e8000c101d08 */
[----:B--2---:R1:W-:Y:S04]  /*8ed0*/  @!P3 STG.E.128 desc[UR8][R30.64+0x80], R8 ;  /* 0x000080081e00b986 */ /* 0x0043e8000c101d08 */
[----:B----4-:R1:W-:Y:S02]  /*8ee0*/  @!P2 STG.E.128 desc[UR8][R30.64+0x100], R4 ;  /* 0x000100041e00a986 */ /* 0x0103e4000c101d08 */
.L_x_105:
[----:B------:R-:W-:Y:S05]  /*8ef0*/  BSYNC B0 ;  /* 0x0000000000007941 */ /* 0x000fea0003800000 */
.L_x_104:
[----:B-1----:R1:W1:Y:S01]  /*8f00*/  LDS.128 R24, [R215+0x2000] ;  /* 0x00200000d7187984 */ /* 0x0022620000000c00 */
[----:B------:R-:W-:Y:S03]  /*8f10*/  BSSY B0, `(.L_x_106) ;  /* 0x0000017000007945 */ /* 0x000fe60003800000 */
[----:B--2---:R2:W1:Y:S04]  /*8f20*/  LDS.128 R8, [R215+0x6000] ;  /* 0x00600000d7087984 */ /* 0x0044680000000c00 */
        /* <DEDUP_REMOVED lines=19> */
[----:B------:R1:W-:Y:S04]  /*9060*/  @!P2 STG.E.128 desc[UR8][R30.64+0x80], R8 ;  /* 0x000080081e00a986 */ /* 0x0003e8000c101d08 */
[----:B----4-:R1:W-:Y:S02]  /*9070*/  @!P1 STG.E.128 desc[UR8][R30.64+0x100], R4 ;  /* 0x000100041e009986 */ /* 0x0103e4000c101d08 */
.L_x_107:
[----:B------:R-:W-:Y:S05]  /*9080*/  BSYNC B0 ;  /* 0x0000000000007941 */ /* 0x000fea0003800000 */
.L_x_106:
[----:B-1--4-:R1:W4:Y:S01]  /*9090*/  LDS.128 R4, [R215+0xb000] ;  /* 0x00b00000d7047984 */ /* 0x0123220000000c00 */
[----:B------:R-:W-:Y:S05]  /*90a0*/  @P0 EXIT ;  /* 0x000000000000094d */ /* 0x000fea0003800000 */
        /* <DEDUP_REMOVED lines=16> */
[----:B------:R1:W-:Y:S04]  /*91b0*/  @!P2 STG.E.128 desc[UR8][R2.64], R16 ;  /* 0x000000100200a986 */ /* 0x0003e8000c101d08 */
[----:B------:R1:W-:Y:S01]  /*91c0*/  @!P1 STG.E.128 desc[UR8][R2.64+0x80], R12 ;  /* 0x0000800c02009986 */ /* 0x0003e2000c101d08 */
[----:B------:R-:W-:Y:S05]  /*91d0*/  @P0 EXIT ;  /* 0x000000000000094d */ /* 0x000fea0003800000 */
[----:B----4-:R-:W-:Y:S01]  /*91e0*/  STG.E.128 desc[UR8][R2.64+0x100], R4 ;  /* 0x0001000402007986 */ /* 0x010fe2000c101d08 */
[----:B------:R-:W-:Y:S05]  /*91f0*/  EXIT ;  /* 0x000000000000794d */ /* 0x000fea0003800000 */
.L_x_72:
[----:B------:R-:W1:Y:S01]  /*9200*/  LDC.U8 R10, c[0x0][0x3d9] ;  /* 0x0000f640ff0a7b82 */ /* 0x000e620000000000 */
[----:B------:R-:W-:Y:S01]  /*9210*/  ISETP.NE.AND P3, PT, R213, -0x1, PT ;  /* 0xffffffffd500780c */ /* 0x000fe20003f65270 */
[----:B------:R-:W-:Y:S01]  /*9220*/  ULDC.64 UR4, c[0x0][0x2a0] ;  /* 0x0000a80000047ab9 */ /* 0x000fe20000000a00 */
[----:B------:R-:W-:Y:S01]  /*9230*/  IADD3 R218, -R203, R218, RZ ;  /* 0x000000dacbda7210 */ /* 0x000fe20007ffe1ff */
[----:B------:R-:W-:Y:S04]  /*9240*/  BSSY B0, `(.L_x_108) ;  /* 0x000003b000007945 */ /* 0x000fe80003800000 */
[----:B------:R-:W2:Y:S06]  /*9250*/  LDC.U8 R2, c[0x0][0x3d8] ;  /* 0x0000f600ff027b82 */ /* 0x000eac0000000000 */
[----:B------:R-:W-:-:S02]  /*9260*/  @!P3 SHF.R.S32.HI R7, RZ, 0x1f, R3 ;  /* 0x0000001fff07b819 */ /* 0x000fc40000011403 */
[----:B------:R-:W3:Y:S01]  /*9270*/  @!P3 LDC.64 R4, c[0x0][0x290] ;  /* 0x0000a400ff04bb82 */ /* 0x000ee20000000a00 */
[----:B-1----:R-:W-:-:S07]  /*9280*/  ISETP.NE.AND P0, PT, R10, RZ, PT ;  /* 0x000000ff0a00720c */ /* 0x002fce0003f05270 */
[----:B------:R-:W1:Y:S01]  /*9290*/  @P3 LDC.64 R8, c[0x0][0x298] ;  /* 0x0000a600ff083b82 */ /* 0x000e620000000a00 */
[C---:B--2---:R-:W-:Y:S02]  /*92a0*/  ISETP.NE.AND P2, PT, R2.reuse, RZ, PT ;  /* 0x000000ff0200720c */ /* 0x044fe40003f45270 */
[----:B------:R-:W-:Y:S02]  /*92b0*/  ISETP.NE.AND P1, PT, R2, RZ, !P0 ;  /* 0x000000ff0200720c */ /* 0x000fe40004725270 */
[----:B------:R-:W-:-:S03]  /*92c0*/  ISETP.NE.OR P2, PT, R10, RZ, !P2 ;  /* 0x000000ff0a00720c */ /* 0x000fc60005745670 */
[----:B------:R-:W2:Y:S01]  /*92d0*/  @!P0 LDC R0, c[0x0][0x2c4] ;  /* 0x0000b100ff008b82 */ /* 0x000ea20000000800 */
[-C--:B---3--:R-:W-:Y:S01]  /*92e0*/  @!P3 IMAD R12, R7, R4.reuse, RZ ;  /* 0x00000004070cb224 */ /* 0x088fe200078e02ff */
[----:B------:R-:W-:Y:S01]  /*92f0*/  SHF.R.S32.HI R7, RZ, 0x1f, R6 ;  /* 0x0000001fff077819 */ /* 0x000fe20000011406 */
[----:B------:R-:W-:-:S05]  /*9300*/  @!P3 IMAD.WIDE.U32 R14, R3, R4, RZ ;  /* 0x00000004030eb225 */ /* 0x000fca00078e00ff */
[----:B------:R-:W3:Y:S01]  /*9310*/  @P0 LDC R10, c[0x0][0x2c0] ;  /* 0x0000b000ff0a0b82 */ /* 0x000ee20000000800 */
[----:B------:R-:W-:Y:S01]  /*9320*/  @!P3 IMAD R5, R3, R5, R12 ;  /* 0x000000050305b224 */ /* 0x000fe200078e020c */
[----:B------:R-:W-:Y:S01]  /*9330*/  LEA.HI R12, R7, R6, RZ, 0x3 ;  /* 0x00000006070c7211 */ /* 0x000fe200078f18ff */
[----:B-1----:R-:W-:-:S03]  /*9340*/  @P3 IMAD.WIDE.U32 R20, R213, R8, RZ ;  /* 0x00000008d5143225 */ /* 0x002fc600078e00ff */
[----:B------:R-:W-:Y:S01]  /*9350*/  LOP3.LUT R7, R12, 0xfffffff8, RZ, 0xc0, !PT ;  /* 0xfffffff80c077812 */ /* 0x000fe200078ec0ff */
[----:B------:R-:W-:Y:S01]  /*9360*/  @!P3 IMAD.MOV.U32 R20, RZ, RZ, R14 ;  /* 0x000000ffff14b224 */ /* 0x000fe200078e000e */
[----:B------:R-:W1:Y:S01]  /*9370*/  @!P2 LDC R8, c[0x0][0x2c4] ;  /* 0x0000b100ff08ab82 */ /* 0x000e620000000800 */
[----:B------:R-:W-:Y:S01]  /*9380*/  @P3 IMAD R11, R213, R9, R21 ;  /* 0x00000009d50b3224 */ /* 0x000fe200078e0215 */
[----:B------:R-:W-:Y:S01]  /*9390*/  SHF.R.S32.HI R12, RZ, 0x3, R12 ;  /* 0x00000003ff0c7819 */ /* 0x000fe2000001140c */
[----:B------:R-:W-:Y:S01]  /*93a0*/  IMAD.IADD R6, R6, 0x1, -R7 ;  /* 0x0000000106067824 */ /* 0x000fe200078e0a07 */
[----:B------:R-:W-:Y:S01]  /*93b0*/  SHF.R.S32.HI R14, RZ, 0x1f, R23 ;  /* 0x0000001fff0e7819 */ /* 0x000fe20000011417 */
[----:B------:R-:W-:Y:S01]  /*93c0*/  @!P3 IMAD.IADD R11, R15, 0x1, R5 ;  /* 0x000000010f0bb824 */ /* 0x000fe200078e0205 */
[----:B------:R-:W-:Y:S01]  /*93d0*/  SHF.R.S32.HI R13, RZ, 0x1f, R12 ;  /* 0x0000001fff0d7819 */ /* 0x000fe2000001140c */
[----:B------:R-:W-:Y:S01]  /*93e0*/  IMAD.SHL.U32 R2, R6, 0x8, RZ ;  /* 0x0000000806027824 */ /* 0x000fe200078e00ff */
[----:B--2---:R-:W2:Y:S01]  /*93f0*/  @P1 LDC R0, c[0x0][0x2e4] ;  /* 0x0000b900ff001b82 */ /* 0x004ea20000000800 */
[----:B------:R-:W-:-:S02]  /*9400*/  IMAD R14, R14, UR4, RZ ;  /* 0x000000040e0e7c24 */ /* 0x000fc4000f8e02ff */
[----:B------:R-:W-:Y:S01]  /*9410*/  VIADD R9, R12, 0x20 ;  /* 0x000000200c097836 */ /* 0x000fe20000000000 */
[C---:B------:R-:W-:Y:S01]  /*9420*/  IADD3 R20, P1, R2.reuse, R20, RZ ;  /* 0x0000001402147210 */ /* 0x040fe20007f3e0ff */
[----:B------:R-:W-:Y:S01]  /*9430*/  IMAD R25, R23, UR5, R14 ;  /* 0x0000000517197c24 */ /* 0x000fe2000f8e020e */
[----:B------:R-:W-:Y:S01]  /*9440*/  IADD3 R14, R2, 0x80, RZ ;  /* 0x00000080020e7810 */ /* 0x000fe20007ffe0ff */
[----:B------:R-:W-:Y:S01]  /*9450*/  IMAD.WIDE R214, R214, 0x80, R12 ;  /* 0x00000080d6d67825 */ /* 0x000fe200078e020c */
[----:B------:R-:W4:Y:S01]  /*9460*/  @!P0 LDC R7, c[0x0][0x270] ;  /* 0x00009c00ff078b82 */ /* 0x000f220000000800 */
[----:B------:R-:W-:Y:S02]  /*9470*/  LEA.HI.X.SX32 R21, R2, R11, 0x1, P1 ;  /* 0x0000000b02157211 */ /* 0x000fe400008f0eff */
[-C--:B------:R-:W-:Y:S01]  /*9480*/  ISETP.GE.AND P1, PT, R12, R218.reuse, PT ;  /* 0x000000da0c00720c */ /* 0x080fe20003f26270 */
[----:B------:R-:W-:Y:S01]  /*9490*/  VIADD R15, R2, 0x40 ;  /* 0x00000040020f7836 */ /* 0x000fe20000000000 */
[----:B------:R-:W-:Y:S01]  /*94a0*/  ISETP.GE.AND P3, PT, R9, R218, PT ;  /* 0x000000da0900720c */ /* 0x000fe20003f66270 */
[----:B------:R-:W-:-:S02]  /*94b0*/  IMAD.WIDE.U32 R20, R23, UR4, R20 ;  /* 0x0000000417147c25 */ /* 0x000fc4000f8e0014 */
[----:B------:R-:W1:Y:S02]  /*94c0*/  @P0 LDC.64 R4, c[0x0][0x2c0] ;  /* 0x0000b000ff040b82 */ /* 0x000e640000000a00 */
[----:B------:R-:W-:-:S06]  /*94d0*/  IMAD.IADD R25, R25, 0x1, R21 ;  /* 0x0000000119197824 */ /* 0x000fcc00078e0215 */
[----:B---3--:R-:W-:Y:S05]  /*94e0*/  @P1 BRA `(.L_x_109) ;  /* 0x0000000000401947 */ /* 0x008fea0003800000 */
        /* <DEDUP_REMOVED lines=13> */
[----:B------:R3:W-:Y:S04]  /*95c0*/  @!P5 STG.E.128 desc[UR8][R18.64], RZ ;  /* 0x000000ff1200d986 */ /* 0x0007e8000c101d08 */
[----:B------:R3:W-:Y:S04]  /*95d0*/  @!P4 STG.E.128 desc[UR8][R18.64+0x80], RZ ;  /* 0x000080ff1200c986 */ /* 0x0007e8000c101d08 */
[----:B------:R3:W-:Y:S02]  /*95e0*/  @!P1 STG.E.128 desc[UR8][R18.64+0x100], RZ ;  /* 0x000100ff12009986 */ /* 0x0007e4000c101d08 */
.L_x_109:
[----:B------:R-:W-:Y:S05]  /*95f0*/  BSYNC B0 ;  /* 0x0000000000007941 */ /* 0x000fea0003800000 */
.L_x_108:
[----:B------:R-:W-:Y:S01]  /*9600*/  BSSY B0, `(.L_x_110) ;  /* 0x0000018000007945 */ /* 0x000fe20003800000 */
[----:B------:R-:W-:Y:S01]  /*9610*/  ISETP.NE.OR P1, PT, R213, -0x1, P2 ;  /* 0xffffffffd500780c */ /* 0x000fe20001725670 */
[----:B---3--:R-:W-:Y:S01]  /*9620*/  @P0 IMAD.MOV.U32 R18, RZ, RZ, 0x1 ;  /* 0x00000001ff120424 */ /* 0x008fe200078e00ff */
[----:B------:R-:W-:Y:S01]  /*9630*/  IADD3 R11, R12, 0x40, RZ ;  /* 0x000000400c0b7810 */ /* 0x000fe20007ffe0ff */
        /* <DEDUP_REMOVED lines=17> */
[----:B------:R3:W-:Y:S04]  /*9750*/  @!P5 STG.E.128 desc[UR8][R28.64], RZ ;  /* 0x000000ff1c00d986 */ /* 0x0007e8000c101d08 */
[----:B------:R3:W-:Y:S04]  /*9760*/  @!P4 STG.E.128 desc[UR8][R28.64+0x80], RZ ;  /* 0x000080ff1c00c986 */ /* 0x0007e8000c101d08 */
[----:B------:R3:W-:Y:S02]  /*9770*/  @!P3 STG.E.128 desc[UR8][R28.64+0x100], RZ ;  /* 0x000100ff1c00b986 */ /* 0x0007e4000c101d08 */
.L_x_111:
[----:B------:R-:W-:Y:S05]  /*9780*/  BSYNC B0 ;  /* 0x0000000000007941 */ /* 0x000fea0003800000 */
.L_x_110:
[----:B------:R-:W-:Y:S01]  /*9790*/  ISETP.GE.AND P4, PT, R11, R218, PT ;  /* 0x000000da0b00720c */ /* 0x000fe20003f86270 */
[----:B--2-4-:R-:W-:Y:S01]  /*97a0*/  @!P0 IMAD R18, R0, R7, RZ ;  /* 0x0000000700128224 */ /* 0x014fe200078e02ff */
[----:B------:R-:W-:Y:S01]  /*97b0*/  BSSY B0, `(.L_x_112) ;  /* 0x000001b000007945 */ /* 0x000fe20003800000 */
[----:B-1----:R-:W-:Y:S01]  /*97c0*/  @P0 IMAD R4, R5, R4, RZ ;  /* 0x0000000405040224 */ /* 0x002fe200078e02ff */
[----:B------:R-:W-:Y:S01]  /*97d0*/  ISETP.NE.AND P3, PT, R6, RZ, PT ;  /* 0x000000ff0600720c */ /* 0x000fe20003f65270 */
[C---:B------:R-:W-:Y:S01]  /*97e0*/  @!P1 IMAD R213, R3.reuse, R8, RZ ;  /* 0x0000000803d59224 */ /* 0x040fe200078e02ff */
[----:B------:R-:W-:Y:S01]  /*97f0*/  @!P0 MOV R4, R0 ;  /* 0x0000000000048202 */ /* 0x000fe20000000f00 */
[----:B------:R-:W-:Y:S01]  /*9800*/  IMAD R18, R3, R18, RZ ;  /* 0x0000001203127224 */ /* 0x000fe200078e02ff */
[----:B------:R-:W-:-:S05]  /*9810*/  IADD3 R3, R12, 0x60, RZ ;  /* 0x000000600c037810 */ /* 0x000fca0007ffe0ff */
        /* <DEDUP_REMOVED lines=20> */
.L_x_113:
[----:B------:R-:W-:Y:S05]  /*9960*/  BSYNC B0 ;  /* 0x0000000000007941 */ /* 0x000fea0003800000 */
.L_x_112:
[-C--:B------:R-:W-:Y:S01]  /*9970*/  ISETP.GE.AND P1, PT, R3, R218.reuse, PT ;  /* 0x000000da0300720c */ /* 0x080fe20003f26270 */
[----:B------:R-:W-:Y:S01]  /*9980*/  @!P0 IMAD.MOV.U32 R10, RZ, RZ, 0x1 ;  /* 0x00000001ff0a8424 */ /* 0x000fe200078e00ff */
[----:B------:R-:W-:Y:S01]  /*9990*/  SEL R18, R18, RZ, P2 ;  /* 0x000000ff12127207 */ /* 0x000fe20001000000 */
[----:B------:R-:W-:Y:S01]  /*99a0*/  BSSY B0, `(.L_x_114) ;  /* 0x000001d000007945 */ /* 0x000fe20003800000 */
[-C--:B------:R-:W-:Y:S02]  /*99b0*/  ISETP.GE.OR P6, PT, R12, R218.reuse, P3 ;  /* 0x000000da0c00720c */ /* 0x080fe40001fc6670 */
[----:B-1----:R-:W-:Y:S02]  /*99c0*/  CS2R R16, SRZ ;  /* 0x0000000000107805 */ /* 0x002fe4000001ff00 */
[----:B------:R-:W-:Y:S01]  /*99d0*/  ISETP.GE.OR P5, PT, R9, R218, P3 ;  /* 0x000000da0900720c */ /* 0x000fe20001fa6670 */
[----:B------:R-:W-:Y:S01]  /*99e0*/  IMAD R4, R23, R4, R18 ;  /* 0x0000000417047224 */ /* 0x000fe200078e0212 */
[----:B------:R-:W-:Y:S01]  /*99f0*/  ISETP.GE.OR P4, PT, R11, R218, P3 ;  /* 0x000000da0b00720c */ /* 0x000fe20001f86670 */
[----:B------:R-:W-:Y:S01]  /*9a00*/  IMAD R203, R203, R10, RZ ;  /* 0x0000000acbcb7224 */ /* 0x000fe200078e02ff */
[----:B------:R-:W-:-:S02]  /*9a10*/  ISETP.GE.OR P3, PT, R3, R218, P3 ;  /* 0x000000da0300720c */ /* 0x000fc40001f66670 */
[----:B------:R-:W-:Y:S01]  /*9a20*/  @!P2 SHF.R.S32.HI R6, RZ, 0x1f, R213 ;  /* 0x0000001fff06a819 */ /* 0x000fe200000114d5 */
[----:B------:R-:W-:Y:S10]  /*9a30*/  @P1 BRA `(.L_x_115) ;  /* 0x00000000004c1947 */ /* 0x000ff40003800000 */
[----:B------:R-:W-:Y:S01]  /*9a40*/  IADD3 R0, P0, R214, 0x60, RZ ;  /* 0x00000060d6007810 */ /* 0x000fe20007f1e0ff */
[----:B------:R-:W-:Y:S01]  /*9a50*/  ULDC.64 UR4, c[0x0][0x298] ;  /* 0x0000a60000047ab9 */ /* 0x000fe20000000a00 */
[----:B------:R-:W-:Y:S01]  /*9a60*/  MOV R19, R25 ;  /* 0x0000001900137202 */ /* 0x000fe20000000f00 */
[----:B------:R-:W-:Y:S01]  /*9a70*/  IMAD.MOV.U32 R18, RZ, RZ, R20 ;  /* 0x000000ffff127224 */ /* 0x000fe200078e0014 */
[----:B------:R-:W-:Y:S01]  /*9a80*/  ULDC UR6, c[0x0][0x2d0] ;  /* 0x0000b40000067ab9 */ /* 0x000fe20000000800 */
[----:B------:R-:W-:Y:S01]  /*9a90*/  IMAD.X R5, RZ, RZ, R215, P0 ;  /* 0x000000ffff057224 */ /* 0x000fe200000e06d7 */
[----:B------:R-:W-:Y:S01]  /*9aa0*/  ISETP.GE.AND P0, PT, R2, UR6, PT ;  /* 0x0000000602007c0c */ /* 0x000fe2000bf06270 */
[----:B------:R-:W-:-:S04]  /*9ab0*/  IMAD.WIDE.U32 R18, R0, UR4, R18 ;  /* 0x0000000400127c25 */ /* 0x000fc8000f8e0012 */
[----:B------:R-:W-:-:S04]  /*9ac0*/  IMAD R5, R5, UR4, RZ ;  /* 0x0000000405057c24 */ /* 0x000fc8000f8e02ff */
[----:B------:R-:W-:Y:S01]  /*9ad0*/  IMAD R5, R0, UR5, R5 ;  /* 0x0000000500057c24 */ /* 0x000fe2000f8e0205 */
[----:B------:R-:W-:Y:S02]  /*9ae0*/  ULDC.64 UR4, c[0x0][0x280] ;  /* 0x0000a00000047ab9 */ /* 0x000fe40000000a00 */
[----:B------:R-:W-:Y:S01]  /*9af0*/  LEA R20, P1, R18, UR4, 0x1 ;  /* 0x0000000412147c11 */ /* 0x000fe2000f8208ff */
[----:B------:R-:W-:-:S05]  /*9b00*/  IMAD.IADD R5, R19, 0x1, R5 ;  /* 0x0000000113057824 */ /* 0x000fca00078e0205 */
[----:B------:R-:W-:Y:S02]  /*9b10*/  LEA.HI.X R21, R18, UR5, R5, 0x1, P1 ;  /* 0x0000000512157c11 */ /* 0x000fe400088f0c05 */
[----:B------:R-:W-:-:S03]  /*9b20*/  ISETP.GE.AND P1, PT, R15, UR6, PT ;  /* 0x000000060f007c0c */ /* 0x000fc6000bf26270 */
[----:B------:R1:W-:Y:S01]  /*9b30*/  @!P0 STG.E.128 desc[UR8][R20.64], RZ ;  /* 0x000000ff14008986 */ /* 0x0003e2000c101d08 */
[----:B------:R-:W-:-:S09]  /*9b40*/  ISETP.GE.AND P0, PT, R14, UR6, PT ;  /* 0x000000060e007c0c */ /* 0x000fd2000bf06270 */
[----:B------:R1:W-:Y:S04]  /*9b50*/  @!P1 STG.E.128 desc[UR8][R20.64+0x80], RZ ;  /* 0x000080ff14009986 */ /* 0x0003e8000c101d08 */
[----:B------:R1:W-:Y:S02]  /*9b60*/  @!P0 STG.E.128 desc[UR8][R20.64+0x100], RZ ;  /* 0x000100ff14008986 */ /* 0x0003e4000c101d08 */
.L_x_115:
[----:B------:R-:W-:Y:S05]  /*9b70*/  BSYNC B0 ;  /* 0x0000000000007941 */ /* 0x000fea0003800000 */
.L_x_114:
[----:B------:R-:W-:Y:S01]  /*9b80*/  @!P2 IMAD.MOV.U32 R16, RZ, RZ, R213 ;  /* 0x000000ffff10a224 */ /* 0x000fe200078e00d5 */
[----:B------:R-:W-:Y:S01]  /*9b90*/  SHF.R.S32.HI R5, RZ, 0x1f, R203 ;  /* 0x0000001fff057819 */ /* 0x000fe200000114cb */
[----:B------:R-:W-:Y:S01]  /*9ba0*/  @!P2 IMAD.MOV.U32 R17, RZ, RZ, R6 ;  /* 0x000000ffff11a224 */ /* 0x000fe200078e0006 */
[----:B------:R-:W-:Y:S02]  /*9bb0*/  BSSY B0, `(.L_x_116) ;  /* 0x000000d000007945 */ /* 0x000fe40003800000 */
[--C-:B------:R-:W-:Y:S02]  /*9bc0*/  IADD3 R203, P1, P0, R203, R16, R4.reuse ;  /* 0x00000010cbcb7210 */ /* 0x100fe4000783e004 */
[----:B------:R-:W-:-:S04]  /*9bd0*/  SHF.R.S32.HI R16, RZ, 0x1f, R4 ;  /* 0x0000001fff107819 */ /* 0x000fc80000011404 */
[----:B------:R-:W-:Y:S01]  /*9be0*/  IADD3.X R16, R5, R17, R16, P1, P0 ;  /* 0x0000001105107210 */ /* 0x000fe20000fe0410 */
[----:B------:R-:W-:Y:S06]  /*9bf0*/  @P6 BRA `(.L_x_117) ;  /* 0x0000000000206947 */ /* 0x000fec0003800000 */
        /* <DEDUP_REMOVED lines=8> */
.L_x_117:
[----:B------:R-:W-:Y:S05]  /*9c80*/  BSYNC B0 ;  /* 0x0000000000007941 */ /* 0x000fea0003800000 */
.L_x_116:
[----:B------:R-:W-:Y:S04]  /*9c90*/  BSSY B0, `(.L_x_118) ;  /* 0x000000a000007945 */ /* 0x000fe80003800000 */
[----:B------:R-:W-:Y:S05]  /*9ca0*/  @P5 BRA `(.L_x_119) ;  /* 0x0000000000205947 */ /* 0x000fea0003800000 */
[----:B------:R-:W-:Y:S01]  /*9cb0*/  IMAD R0, R9, R10, RZ ;  /* 0x0000000a09007224 */ /* 0x000fe200078e02ff */
[----:B------:R-:W-:Y:S01]  /*9cc0*/  ULDC.64 UR4, c[0x0][0x2b0] ;  /* 0x0000ac0000047ab9 */ /* 0x000fe20000000a00 */
[----:B--2---:R-:W-:-:S03]  /*9cd0*/  IMAD.MOV.U32 R7, RZ, RZ, 0x7f800000 ;  /* 0x7f800000ff077424 */ /* 0x004fc600078e00ff */
[----:B------:R-:W-:-:S04]  /*9ce0*/  IADD3 R5, P0, R0, R203, RZ ;  /* 0x000000cb00057210 */ /* 0x000fc80007f1e0ff */
[----:B------:R-:W-:Y:S02]  /*9cf0*/  LEA.HI.X.SX32 R0, R0, R16, 0x1, P0 ;  /* 0x0000001000007211 */ /* 0x000fe400000f0eff */
[----:B------:R-:W-:-:S04]  /*9d00*/  LEA R4, P0, R5, UR4, 0x2 ;  /* 0x0000000405047c11 */ /* 0x000fc8000f8010ff */
[----:B------:R-:W-:-:S05]  /*9d10*/  LEA.HI.X R5, R5, UR5, R0, 0x2, P0 ;  /* 0x0000000505057c11 */ /* 0x000fca00080f1400 */
[----:B------:R4:W-:Y:S04]  /*9d20*/  STG.E desc[UR8][R4.64], R7 ;  /* 0x0000000704007986 */ /* 0x0009e8000c101908 */
.L_x_119:
[----:B------:R-:W-:Y:S05]  /*9d30*/  BSYNC B0 ;  /* 0x0000000000007941 */ /* 0x000fea0003800000 */
.L_x_118:
[----:B------:R-:W-:Y:S04]  /*9d40*/  BSSY B0, `(.L_x_120) ;  /* 0x000000a000007945 */ /* 0x000fe80003800000 */
[----:B------:R-:W-:Y:S05]  /*9d50*/  @P4 BRA `(.L_x_121) ;  /* 0x0000000000204947 */ /* 0x000fea0003800000 */
[----:B------:R-:W-:Y:S01]  /*9d60*/  IMAD R0, R11, R10, RZ ;  /* 0x0000000a0b007224 */ /* 0x000fe200078e02ff */
[----:B------:R-:W-:Y:S01]  /*9d70*/  ULDC.64 UR4, c[0x0][0x2b0] ;  /* 0x0000ac0000047ab9 */ /* 0x000fe20000000a00 */
[----:B--2-4-:R-:W-:-:S03]  /*9d80*/  IMAD.MOV.U32 R7, RZ, RZ, 0x7f800000 ;  /* 0x7f800000ff077424 */ /* 0x014fc600078e00ff */
[----:B------:R-:W-:-:S04]  /*9d90*/  IADD3 R5, P0, R0, R203, RZ ;  /* 0x000000cb00057210 */ /* 0x000fc80007f1e0ff */
[----:B------:R-:W-:Y:S02]  /*9da0*/  LEA.HI.X.SX32 R0, R0, R16, 0x1, P0 ;  /* 0x0000001000007211 */ /* 0x000fe400000f0eff */
[----:B------:R-:W-:-:S04]  /*9db0*/  LEA R4, P0, R5, UR4, 0x2 ;  /* 0x0000000405047c11 */ /* 0x000fc8000f8010ff */
[----:B------:R-:W-:-:S05]  /*9dc0*/  LEA.HI.X R5, R5, UR5, R0, 0x2, P0 ;  /* 0x0000000505057c11 */ /* 0x000fca00080f1400 */
[----:B------:R2:W-:Y:S04]  /*9dd0*/  STG.E desc[UR8][R4.64], R7 ;  /* 0x0000000704007986 */ /* 0x0005e8000c101908 */
.L_x_121:
[----:B------:R-:W-:Y:S05]  /*9de0*/  BSYNC B0 ;  /* 0x0000000000007941 */ /* 0x000fea0003800000 */
.L_x_120:
[----:B------:R-:W-:Y:S05]  /*9df0*/  @P3 EXIT ;  /* 0x000000000000394d */ /* 0x000fea0003800000 */
[----:B------:R-:W-:Y:S01]  /*9e00*/  IMAD R3, R3, R10, RZ ;  /* 0x0000000a03037224 */ /* 0x000fe200078e02ff */
[----:B------:R-:W-:Y:S01]  /*9e10*/  ULDC.64 UR4, c[0x0][0x2b0] ;  /* 0x0000ac0000047ab9 */ /* 0x000fe20000000a00 */
[----:B--2-4-:R-:W-:-:S03]  /*9e20*/  IMAD.MOV.U32 R5, RZ, RZ, 0x7f800000 ;  /* 0x7f800000ff057424 */ /* 0x014fc600078e00ff */
[----:B------:R-:W-:-:S04]  /*9e30*/  IADD3 R203, P0, R3, R203, RZ ;  /* 0x000000cb03cb7210 */ /* 0x000fc80007f1e0ff */
[----:B------:R-:W-:Y:S02]  /*9e40*/  LEA.HI.X.SX32 R16, R3, R16, 0x1, P0 ;  /* 0x0000001003107211 */ /* 0x000fe400000f0eff */
[----:B------:R-:W-:-:S04]  /*9e50*/  LEA R2, P0, R203, UR4, 0x2 ;  /* 0x00000004cb027c11 */ /* 0x000fc8000f8010ff */
[----:B------:R-:W-:-:S05]  /*9e60*/  LEA.HI.X R3, R203, UR5, R16, 0x2, P0 ;  /* 0x00000005cb037c11 */ /* 0x000fca00080f1410 */
[----:B------:R-:W-:Y:S01]  /*9e70*/  STG.E desc[UR8][R2.64], R5 ;  /* 0x0000000502007986 */ /* 0x000fe2000c101908 */
[----:B------:R-:W-:Y:S05]  /*9e80*/  EXIT ;  /* 0x000000000000794d */ /* 0x000fea0003800000 */
.L_x_122:
        /* <DEDUP_REMOVED lines=15> */
.L_x_1510:


//--------------------- .text._ZN5flash16flash_fwd_kernelI23Flash_fwd_kernel_traitsILi192ELi128ELi64ELi8ELb0ELb0EN7cutlass10bfloat16_tE19Flash_kernel_traitsILi192ELi128ELi64ELi8ES3_EELb0ELb0ELb0ELb0ELb0ELb0ELb1ELb0EEEvNS_16Flash_fwd_paramsE --------------------------
	.section	.text._ZN5flash16flash_fwd_kernelI23Flash_fwd_kernel_traitsILi192ELi128ELi64ELi8ELb0ELb0EN7cutlass10bfloat16_tE19Flash_kernel_traitsILi192ELi128ELi64ELi8ES3_EELb0ELb0ELb0ELb0ELb0ELb0ELb1ELb0EEEvNS_16Flash_fwd_paramsE,"ax",@progbits
	.align	128
        .global         _ZN5flash16flash_fwd_kernelI23Flash_fwd_kernel_traitsILi192ELi128ELi64ELi8ELb0ELb0EN7cutlass10bfloat16_tE19Flash_kernel_traitsILi192ELi128ELi64ELi8ES3_EELb0ELb0ELb0ELb0ELb0ELb0ELb1ELb0EEEvNS_16Flash_fwd_paramsE
        .type           _ZN5flash16flash_fwd_kernelI23Flash_fwd_kernel_traitsILi192ELi128ELi64ELi8ELb0ELb0EN7cutlass10bfloat16_tE19Flash_kernel_traitsILi192ELi128ELi64ELi8ES3_EELb0ELb0ELb0ELb0ELb0ELb0ELb1ELb0EEEvNS_16Flash_fwd_paramsE,@function
        .size           _ZN5flash16flash_fwd_kernelI23Flash_fwd_kernel_traitsILi192ELi128ELi64ELi8ELb0ELb0EN7cutlass10bfloat16_tE19Flash_kernel_traitsILi192ELi128ELi64ELi8ES3_EELb0ELb0ELb0ELb0ELb0ELb0ELb1ELb0EEEvNS_16Flash_fwd_paramsE,(.L_x_1511 - _ZN5flash16flash_fwd_kernelI23Flash_fwd_kernel_traitsILi192ELi128ELi64ELi8ELb0ELb0EN7cutlass10bfloat16_tE19Flash_kernel_traitsILi192ELi128ELi64ELi8ES3_EELb0ELb0ELb0ELb0ELb0ELb0ELb1ELb0EEEvNS_16Flash_fwd_paramsE)
        .other          _ZN5flash16flash_fwd_kernelI23Flash_fwd_kernel_traitsILi192ELi128ELi64ELi8ELb0ELb0EN7cutlass10bfloat16_tE19Flash_kernel_traitsILi192ELi128ELi64ELi8ES3_EELb0ELb0ELb0ELb0ELb0ELb0ELb1ELb0EEEvNS_16Flash_fwd_paramsE,@"STO_CUDA_ENTRY STV_DEFAULT"
_ZN5flash16flash_fwd_kernelI23Flash_fwd_kernel_traitsILi192ELi128ELi64ELi8ELb0ELb0EN7cutlass10bfloat16_tE19Flash_kernel_traitsILi192ELi128ELi64ELi8ES3_EELb0ELb0ELb0ELb0ELb0ELb0ELb1ELb0EEEvNS_16Flash_fwd_paramsE:
.text._ZN5flash16flash_fwd_kernelI23Flash_fwd_kernel_traitsILi192ELi128ELi64ELi8ELb0ELb0EN7cutlass10bfloat16_tE19Flash_kernel_traitsILi192ELi128ELi64ELi8ES3_EELb0ELb0ELb0ELb0ELb0ELb0ELb1ELb0EEEvNS_16Flash_fwd_paramsE:
        /* <DEDUP_REMOVED lines=39> */
.L_x_123:
[----:B------:R-:W1:Y:S02]  /*0270*/  LDC R5, c[0x0][0x2c8] ;  /* 0x0000b200ff057b82 */ /* 0x000e640000000800 */
.L_x_124:
        /* <DEDUP_REMOVED lines=116> */
.L_x_126:
        /* <DEDUP_REMOVED lines=14> */
.L_x_127:
        /* <DEDUP_REMOVED lines=75> */
.L_x_129:
[----:B------:R-:W-:Y:S05]  /*0f50*/  BSYNC B0 ;  /* 0x0000000000007941 */ /* 0x000fea0003800000 */
.L_x_128:
        /* <DEDUP_REMOVED lines=40> */
.L_x_131:
[----:B------:R-:W-:Y:S05]  /*11e0*/  BSYNC B0 ;  /* 0x0000000000007941 */ /* 0x000fea0003800000 */
.L_x_130:
        /* <DEDUP_REMOVED lines=40> */
.L_x_133:
[----:B------:R-:W-:Y:S05]  /*1470*/  BSYNC B0 ;  /* 0x0000000000007941 */ /* 0x000fea0003800000 */
.L_x_132:
        /* <DEDUP_REMOVED lines=39> */
.L_x_135:
[----:B------:R-:W-:Y:S05]  /*16f0*/  BSYNC B0 ;  /* 0x0000000000007941 */ /* 0x000fea0003800000 */
.L_x_134:
        /* <DEDUP_REMOVED lines=48> */
.L_x_137:
[----:B------:R-:W-:Y:S05]  /*1a00*/  BSYNC B0 ;  /* 0x0000000000007941 */ /* 0x000fea0003800000 */
.L_x_136:
        /* <DEDUP_REMOVED lines=35> */
.L_x_139:
[----:B------:R-:W-:Y:S05]  /*1c40*/  BSYNC B0 ;  /* 0x0000000000007941 */ /* 0x000fea0003800000 */
.L_x_138:
        /* <DEDUP_REMOVED lines=60> */
.L_x_141:
[----:B------:R-:W-:Y:S05]  /*2010*/  BSYNC B0 ;  /* 0x0000000000007941 */ /* 0x000fea0003800000 */
.L_x_140:
        /* <DEDUP_REMOVED lines=38> */
.L_x_143:
[----:B------:R-:W-:Y:S05]  /*2280*/  BSYNC B0 ;  /* 0x0000000000007941 */ /* 0x000fea0003800000 */
.L_x_142:
[----:B-1-3--:R-:W-:Y:S01]  /*2290*/  LDSM.16.M88.4 R12, [R206] ;  /* 0x00000000ce0c783b */ /* 0x00afe20000000200 */
[----:B------:R-:W-:Y:S01]  /*22a0*/  R2P PR, R5, 0x6 ;  /* 0x0000000605007804 */ /* 0x000fe20000000000 */
[----:B------:R-:W-:Y:S01]  /*22b0*/  IMAD.MOV.U32 R7, RZ, RZ, 0x10 ;  /* 0x00000010ff077424 */ /* 0x000fe200078e00ff */
[C---:B------:R-:W-:Y:S01]  /*22c0*/  LOP3.LUT P0, RZ, R2.reuse, 0x2, RZ, 0xc0, !PT ;  /* 0x0000000202ff7812 */ /* 0x040fe2000780c0ff */
[----:B------:R-:W1:Y:S01]  /*22d0*/  LDSM.16.M88.4 R28, [R205+0xc000] ;  /* 0x00c00000cd1c783b */ /* 0x000e620000000200 */
[----:B------:R-:W-:Y:S01]  /*22e0*/  VIADD R5, R205, 0xc000 ;  /* 0x0000c000cd057836 */ /* 0x000fe20000000000 */
[----:B------:R-:W-:Y:S01]  /*22f0*/  ULDC UR5, c[0x0][0x39c] ;  /* 0x0000e70000057ab9 */ /* 0x000fe20000000800 */
[----:B------:R-:W-:Y:S01]  /*2300*/  SEL R7, R7, 0xfffffff0, !P0 ;  /* 0xfffffff007077807 */ /* 0x000fe20004000000 */
[----:B------:R-:W-:Y:S01]  /*2310*/  VIADD R203, R205, 0xc020 ;  /* 0x0000c020cdcb7836 */ /* 0x000fe20000000000 */
[----:B------:R-:W3:Y:S01]  /*2320*/  LDSM.16.M88.4 R60, [R205+0xc800] ;  /* 0x00c80000cd3c783b */ /* 0x000ee20000000200 */
[----:B------:R-:W-:Y:S01]  /*2330*/  LOP3.LUT P0, RZ, R2, 0x4, RZ, 0xc0, !PT ;  /* 0x0000000402ff7812 */ /* 0x000fe2000780c0ff */
[----:B------:R-:W-:-:S02]  /*2340*/  IMAD.MOV.U32 R2, RZ, RZ, 0x40 ;  /* 0x00000040ff027424 */ /* 0x000fc400078e00ff */
[--C-:B------:R-:W-:Y:S01]  /*2350*/  IMAD R204, R7, 0x2, R206.reuse ;  /* 0x0000000207cc7824 */ /* 0x100fe200078e02ce */
[----:B------:R-:W-:Y:S01]  /*2360*/  @P1 IADD3 R203, R5, -0x20, RZ ;  /* 0xffffffe005cb1810 */ /* 0x000fe20007ffe0ff */
[----:B------:R-:W5:Y:S01]  /*2370*/  LDSM.16.M88.4 R52, [R205+0xd000] ;  /* 0x00d00000cd34783b */ /* 0x000f620000000200 */
[----:B------:R-:W-:Y:S01]  /*2380*/  IMAD.MOV.U32 R5, RZ, RZ, 0x20 ;  /* 0x00000020ff057424 */ /* 0x000fe200078e00ff */
[----:B------:R-:W-:Y:S01]  /*2390*/  SEL R2, R2, 0xffffffc0, !P2 ;  /* 0xffffffc002027807 */ /* 0x000fe20005000000 */
[----:B------:R-:W-:Y:S01]  /*23a0*/  IMAD.SHL.U32 R6, R6, 0x2, RZ ;  /* 0x0000000206067824 */ /* 0x000fe200078e00ff */
[----:B------:R-:W-:Y:S01]  /*23b0*/  LDSM.16.M88.4 R68, [R204] ;  /* 0x00000000cc44783b */ /* 0x000fe20000000200 */
[C---:B------:R-:W-:Y:S01]  /*23c0*/  IADD3 R195, R203.reuse, 0x800, RZ ;  /* 0x00000800cbc37810 */ /* 0x040fe20007ffe0ff */
[----:B------:R-:W-:Y:S01]  /*23d0*/  VIADD R194, R203, 0x1000 ;  /* 0x00001000cbc27836 */ /* 0x000fe20000000000 */
[----:B------:R-:W-:Y:S01]  /*23e0*/  SEL R5, R5, 0xffffffe0, !P0 ;  /* 0xffffffe005057807 */ /* 0x000fe20004000000 */
[----:B------:R-:W4:Y:S01]  /*23f0*/  LDSM.16.M88.4 R64, [R203] ;  /* 0x00000000cb40783b */ /* 0x000f220000000200 */
[----:B------:R-:W-:Y:S01]  /*2400*/  IADD3 R199, R205, R2, RZ ;  /* 0x00000002cdc77210 */ /* 0x000fe20007ffe0ff */
[----:B------:R-:W-:Y:S01]  /*2410*/  IMAD.IADD R192, R2, 0x1, R203 ;  /* 0x0000000102c07824 */ /* 0x000fe200078e02cb */
[----:B------:R-:W-:Y:S01]  /*2420*/  IADD3 R190, R203, 0x2800, RZ ;  /* 0x00002800cbbe7810 */ /* 0x000fe20007ffe0ff */
[C---:B------:R-:W-:Y:S01]  /*2430*/  IMAD R202, R5.reuse, 0x2, R206 ;  /* 0x0000000205ca7824 */ /* 0x040fe200078e02ce */
[----:B------:R-:W4:Y:S01]  /*2440*/  LDSM.16.M88.4 R36, [R205+0xd800] ;  /* 0x00d80000cd24783b */ /* 0x000f220000000200 */
[----:B------:R-:W-:Y:S01]  /*2450*/  IMAD R201, R5, 0x2, R204 ;  /* 0x0000000205c97824 */ /* 0x000fe200078e02cc */
[C---:B------:R-:W-:Y:S01]  /*2460*/  IADD3 R186, R203.reuse, 0x4800, RZ ;  /* 0x00004800cbba7810 */ /* 0x040fe20007ffe0ff */
[C---:B------:R-:W-:Y:S01]  /*2470*/  VIADD R193, R203.reuse, 0x1800 ;  /* 0x00001800cbc17836 */ /* 0x040fe20000000000 */
[----:B------:R-:W-:Y:S01]  /*2480*/  LDSM.16.M88.4 R76, [R202] ;  /* 0x00000000ca4c783b */ /* 0x000fe20000000200 */
[----:B------:R-:W-:-:S02]  /*2490*/  VIADD R191, R203, 0x2000 ;  /* 0x00002000cbbf7836 */ /* 0x000fc40000000000 */
[C---:B------:R-:W-:Y:S01]  /*24a0*/  VIADD R189, R203.reuse, 0x3000 ;  /* 0x00003000cbbd7836 */ /* 0x040fe20000000000 */
[----:B------:R-:W4:Y:S01]  /*24b0*/  LDSM.16.M88.4 R88, [R199+0xc000] ;  /* 0x00c00000c758783b */ /* 0x000f220000000200 */
[C---:B------:R-:W-:Y:S02]  /*24c0*/  VIADD R188, R203.reuse, 0x3800 ;  /* 0x00003800cbbc7836 */ /* 0x040fe40000000000 */
[C---:B------:R-:W-:Y:S01]  /*24d0*/  VIADD R187, R203.reuse, 0x4000 ;  /* 0x00004000cbbb7836 */ /* 0x040fe20000000000 */
[----:B------:R-:W4:Y:S01]  /*24e0*/  LDSM.16.M88.4 R24, [R203+0x800] ;  /* 0x00080000cb18783b */ /* 0x000f220000000200 */
[C---:B------:R-:W-:Y:S02]  /*24f0*/  VIADD R185, R203.reuse, 0x5000 ;  /* 0x00005000cbb97836 */ /* 0x040fe40000000000 */
[----:B------:R-:W-:Y:S01]  /*2500*/  VIADD R184, R203, 0x5800 ;  /* 0x00005800cbb87836 */ /* 0x000fe20000000000 */
[C---:B-1----:R-:W-:Y:S01]  /*2510*/  HMMA.16816.F32.BF16 R16, R12.reuse, R28, RZ ;  /* 0x0000001c0c10723c */ /* 0x042fe200000418ff */
[----:B------:R-:W1:Y:S04]  /*2520*/  LDSM.16.M88.4 R32, [R203+0x1000] ;  /* 0x00100000cb20783b */ /* 0x000e680000000200 */
[----:B------:R-:W1:Y:S01]  /*2530*/  LDSM.16.M88.4 R48, [R203+0x1800] ;  /* 0x00180000cb30783b */ /* 0x000e620000000200 */
[C---:B------:R-:W-:Y:S03]  /*2540*/  HMMA.16816.F32.BF16 R28, R12.reuse, R30, RZ ;  /* 0x0000001e0c1c723c */ /* 0x040fe600000418ff */
[----:B------:R-:W-:Y:S03]  /*2550*/  LDSM.16.M88.4 R20, [R201] ;  /* 0x00000000c914783b */ /* 0x000fe60000000200 */
[C---:B---3--:R-:W-:Y:S01]  /*2560*/  HMMA.16816.F32.BF16 R40, R12.reuse, R60, RZ ;  /* 0x0000003c0c28723c */ /* 0x048fe200000418ff */
[----:B------:R-:W3:Y:S04]  /*2570*/  LDSM.16.M88.4 R84, [R192] ;  /* 0x00000000c054783b */ /* 0x000ee80000000200 */
[----:B--2---:R-:W2:Y:S01]  /*2580*/  LDSM.16.M88.4 R8, [R199+0xc800] ;  /* 0x00c80000c708783b */ /* 0x004ea20000000200 */
[----:B-----5:R-:W-:Y:S03]  /*2590*/  HMMA.16816.F32.BF16 R56, R12, R52, RZ ;  /* 0x000000340c38723c */ /* 0x020fe600000418ff */
[----:B------:R-:W5:Y:S03]  /*25a0*/  LDSM.16.M88.4 R44, [R199+0xd000] ;  /* 0x00d00000c72c783b */ /* 0x000f660000000200 */
[C---:B----4-:R-:W-:Y:S01]  /*25b0*/  HMMA.16816.F32.BF16 R16, R68.reuse, R64, R16 ;  /* 0x000000404410723c */ /* 0x050fe20000041810 */
[----:B------:R-:W4:Y:S04]  /*25c0*/  LDSM.16.M88.4 R72, [R199+0xd800] ;  /* 0x00d80000c748783b */ /* 0x000f280000000200 */
[----:B------:R-:W-:Y:S01]  /*25d0*/  LDSM.16.M88.4 R96, [R199+0xe800] ;  /* 0x00e80000c760783b */ /* 0x000fe20000000200 */
[----:B------:R-:W-:Y:S03]  /*25e0*/  HMMA.16816.F32.BF16 R28, R68, R66, R28 ;  /* 0x00000042441c723c */ /* 0x000fe6000004181c */
[----:B------:R-:W-:Y:S03]  /*25f0*/  LDSM.16.M88.4 R64, [R205+0xe000] ;  /* 0x00e00000cd40783b */ /* 0x000fe60000000200 */
[C---:B------:R-:W-:Y:S01]  /*2600*/  HMMA.16816.F32.BF16 R60, R12.reuse, R62, RZ ;  /* 0x0000003e0c3c723c */ /* 0x040fe200000418ff */
[----:B------:R-:W-:Y:S04]  /*2610*/  LDSM.16.M88.4 R92, [R205+0x10000] ;  /* 0x01000000cd5c783b */ /* 0x000fe80000000200 */
[----:B------:R-:W0:Y:S01]  /*2620*/  LDGDEPBAR ;  /* 0x00000000000079af */ /* 0x000e220000000000 */
[C---:B------:R-:W-:Y:S06]  /*2630*/  HMMA.16816.F32.BF16 R52, R12.reuse, R54, RZ ;  /* 0x000000360c34723c */ /* 0x040fec00000418ff */
[C---:B------:R-:W-:Y:S06]  /*2640*/  HMMA.16816.F32.BF16 R80, R12.reuse, R36, RZ ;  /* 0x000000240c50723c */ /* 0x040fec00000418ff */
[----:B------:R-:W-:Y:S01]  /*2650*/  HMMA.16816.F32.BF16 R12, R12, R38, RZ ;  /* 0x000000260c0c723c */ /* 0x000fe200000418ff */
[----:B------:R-:W-:Y:S05]  /*2660*/  LDSM.16.M88.4 R36, [R192+0x800] ;  /* 0x00080000c024783b */ /* 0x000fea0000000200 */
[C---:B------:R-:W-:Y:S06]  /*2670*/  HMMA.16816.F32.BF16 R16, R76.reuse, R88, R16 ;  /* 0x000000584c10723c */ /* 0x040fec0000041810 */
[----:B------:R-:W-:Y:S01]  /*2680*/  HMMA.16816.F32.BF16 R28, R76, R90, R28 ;  /* 0x0000005a4c1c723c */ /* 0x000fe2000004181c */
[----:B------:R-:W-:Y:S05]  /*2690*/  LDSM.16.M88.4 R88, [R204+0x4000] ;  /* 0x00400000cc58783b */ /* 0x000fea0000000200 */
[C---:B------:R-:W-:Y:S06]  /*26a0*/  HMMA.16816.F32.BF16 R40, R68.reuse, R24, R40 ;  /* 0x000000184428723c */ /* 0x040fec0000041828 */
[C---:B------:R-:W-:Y:S01]  /*26b0*/  HMMA.16816.F32.BF16 R60, R68.reuse, R26, R60 ;  /* 0x0000001a443c723c */ /* 0x040fe2000004183c */
[----:B------:R-:W-:Y:S05]  /*26c0*/  LDSM.16.M88.4 R24, [R192+0x1000] ;  /* 0x00100000c018783b */ /* 0x000fea0000000200 */
[C---:B-1----:R-:W-:Y:S06]  /*26d0*/  HMMA.16816.F32.BF16 R56, R68.reuse, R32, R56 ;  /* 0x000000204438723c */ /* 0x042fec0000041838 */
[C---:B------:R-:W-:Y:S01]  /*26e0*/  HMMA.16816.F32.BF16 R52, R68.reuse, R34, R52 ;  /* 0x000000224434723c */ /* 0x040fe20000041834 */
[----:B------:R-:W1:Y:S05]  /*26f0*/  LDSM.16.M88.4 R32, [R206+0x4000] ;  /* 0x00400000ce20783b */ /* 0x000e6a0000000200 */
[C---:B------:R-:W-:Y:S06]  /*2700*/  HMMA.16816.F32.BF16 R80, R68.reuse, R48, R80 ;  /* 0x000000304450723c */ /* 0x040fec0000041850 */
[----:B------:R-:W-:Y:S01]  /*2710*/  HMMA.16816.F32.BF16 R68, R68, R50, R12 ;  /* 0x000000324444723c */ /* 0x000fe2000004180c */
[----:B------:R-:W1:Y:S04]  /*2720*/  LDSM.16.M88.4 R48, [R192+0x1800] ;  /* 0x00180000c030783b */ /* 0x000e680000000200 */
[----:B------:R-:W-:Y:S01]  /*2730*/  LDSM.16.M88.4 R12, [R205+0xe800] ;  /* 0x00e80000cd0c783b */ /* 0x000fe20000000200 */
[C---:B---3--:R-:W-:Y:S06]  /*2740*/  HMMA.16816.F32.BF16 R16, R20.reuse, R84, R16 ;  /* 0x000000541410723c */ /* 0x048fec0000041810 */
[----:B------:R-:W-:Y:S01]  /*2750*/  HMMA.16816.F32.BF16 R28, R20, R86, R28 ;  /* 0x00000056141c723c */ /* 0x000fe2000004181c */
[----:B------:R-:W-:Y:S05]  /*2760*/  LDSM.16.M88.4 R84, [R203+0x3800] ;  /* 0x00380000cb54783b */ /* 0x000fea0000000200 */
[C---:B--2---:R-:W-:Y:S06]  /*2770*/  HMMA.16816.F32.BF16 R40, R76.reuse, R8, R40 ;  /* 0x000000084c28723c */ /* 0x044fec0000041828 */
[C---:B------:R-:W-:Y:S01]  /*2780*/  HMMA.16816.F32.BF16 R60, R76.reuse, R10, R60 ;  /* 0x0000000a4c3c723c */ /* 0x040fe2000004183c */
[----:B------:R-:W-:Y:S05]  /*2790*/  LDSM.16.M88.4 R8, [R205+0xf000] ;  /* 0x00f00000cd08783b */ /* 0x000fea0000000200 */
[C---:B-----5:R-:W-:Y:S06]  /*27a0*/  HMMA.16816.F32.BF16 R56, R76.reuse, R44, R56 ;  /* 0x0000002c4c38723c */ /* 0x060fec0000041838 */
[C---:B------:R-:W-:Y:S01]  /*27b0*/  HMMA.16816.F32.BF16 R52, R76.reuse, R46, R52 ;  /* 0x0000002e4c34723c */ /* 0x040fe20000041834 */
[----:B------:R-:W2:Y:S05]  /*27c0*/  LDSM.16.M88.4 R44, [R203+0x2000] ;  /* 0x00200000cb2c783b */ /* 0x000eaa0000000200 */
[C---:B----4-:R-:W-:Y:S06]  /*27d0*/  HMMA.16816.F32.BF16 R80, R76.reuse, R72, R80 ;  /* 0x000000484c50723c */ /* 0x050fec0000041850 */
[----:B------:R-:W-:Y:S01]  /*27e0*/  HMMA.16816.F32.BF16 R76, R76, R74, R68 ;  /* 0x0000004a4c4c723c */ /* 0x000fe20000041844 */
[----:B------:R-:W-:Y:S04]  /*27f0*/  LDSM.16.M88.4 R72, [R202+0x4000] ;  /* 0x00400000ca48783b */ /* 0x000fe80000000200 */
[----:B------:R-:W-:Y:S01]  /*2800*/  LDSM.16.M88.4 R68, [R199+0xf000] ;  /* 0x00f00000c744783b */ /* 0x000fe20000000200 */
[C---:B-1----:R-:W-:Y:S06]  /*2810*/  HMMA.16816.F32.BF16 R16, R32.reuse, R64, R16 ;  /* 0x000000402010723c */ /* 0x042fec0000041810 */
[----:B------:R-:W-:Y:S01]  /*2820*/  HMMA.16816.F32.BF16 R28, R32, R66, R28 ;  /* 0x00000042201c723c */ /* 0x000fe2000004181c */
[----:B------:R-:W-:Y:S05]  /*2830*/  LDSM.16.M88.4 R64, [R199+0xf800] ;  /* 0x00f80000c740783b */ /* 0x000fea0000000200 */
[C---:B------:R-:W-:Y:S06]  /*2840*/  HMMA.16816.F32.BF16 R40, R20.reuse, R36, R40 ;  /* 0x000000241428723c */ /* 0x040fec0000041828 */
[C---:B------:R-:W-:Y:S01]  /*2850*/  HMMA.16816.F32.BF16 R60, R20.reuse, R38, R60 ;  /* 0x00000026143c723c */ /* 0x040fe2000004183c */
[----:B------:R-:W-:Y:S05]  /*2860*/  LDSM.16.M88.4 R36, [R205+0xf800] ;  /* 0x00f80000cd24783b */ /* 0x000fea0000000200 */
[C---:B------:R-:W-:Y:S06]  /*2870*/  HMMA.16816.F32.BF16 R56, R20.reuse, R24, R56 ;  /* 0x000000181438723c */ /* 0x040fec0000041838 */
[C---:B------:R-:W-:Y:S01]  /*2880*/  HMMA.16816.F32.BF16 R52, R20.reuse, R26, R52 ;  /* 0x0000001a1434723c */ /* 0x040fe20000041834 */
[----:B------:R-:W1:Y:S05]  /*2890*/  LDSM.16.M88.4 R24, [R199+0xe000] ;  /* 0x00e00000c718783b */ /* 0x000e6a0000000200 */
[C---:B------:R-:W-:Y:S06]  /*28a0*/  HMMA.16816.F32.BF16 R80, R20.reuse, R48, R80 ;  /* 0x000000301450723c */ /* 0x040fec0000041850 */
[----:B------:R-:W-:Y:S01]  /*28b0*/  HMMA.16816.F32.BF16 R76, R20, R50, R76 ;  /* 0x00000032144c723c */ /* 0x000fe2000004184c */
[----:B------:R-:W3:Y:S04]  /*28c0*/  LDSM.16.M88.4 R20, [R203+0x2800] ;  /* 0x00280000cb14783b */ /* 0x000ee80000000200 */
[----:B------:R-:W-:Y:S01]  /*28d0*/  LDSM.16.M88.4 R48, [R201+0x4000] ;  /* 0x00400000c930783b */ /* 0x000fe20000000200 */
[C---:B--2---:R-:W-:Y:S06]  /*28e0*/  HMMA.16816.F32.BF16 R16, R88.reuse, R44, R16 ;  /* 0x0000002c5810723c */ /* 0x044fec0000041810 */
[----:B------:R-:W-:Y:S01]  /*28f0*/  HMMA.16816.F32.BF16 R28, R88, R46, R28 ;  /* 0x0000002e581c723c */ /* 0x000fe2000004181c */
[----:B------:R-:W-:Y:S05]  /*2900*/  LDSM.16.M88.4 R44, [R192+0x2800] ;  /* 0x00280000c02c783b */ /* 0x000fea0000000200 */
[C---:B------:R-:W-:Y:S06]  /*2910*/  HMMA.16816.F32.BF16 R40, R32.reuse, R12, R40 ;  /* 0x0000000c2028723c */ /* 0x040fec0000041828 */
[C---:B------:R-:W-:Y:S01]  /*2920*/  HMMA.16816.F32.BF16 R60, R32.reuse, R14, R60 ;  /* 0x0000000e203c723c */ /* 0x040fe2000004183c */
[----:B------:R-:W2:Y:S05]  /*2930*/  LDSM.16.M88.4 R12, [R192+0x2000] ;  /* 0x00200000c00c783b */ /* 0x000eaa0000000200 */
[C---:B------:R-:W-:Y:S06]  /*2940*/  HMMA.16816.F32.BF16 R56, R32.reuse, R8, R56 ;  /* 0x000000082038723c */ /* 0x040fec0000041838 */
[----:B------:R-:W-:Y:S01]  /*2950*/  HMMA.16816.F32.BF16 R52, R32, R10, R52 ;  /* 0x0000000a2034723c */ /* 0x000fe20000041834 */
[----:B------:R-:W4:Y:S05]  /*2960*/  LDSM.16.M88.4 R8, [R203+0x3000] ;  /* 0x00300000cb08783b */ /* 0x000f2a0000000200 */
[C---:B-1----:R-:W-:Y:S06]  /*2970*/  HMMA.16816.F32.BF16 R16, R72.reuse, R24, R16 ;  /* 0x000000184810723c */ /* 0x042fec0000041810 */
[----:B------:R-:W-:Y:S01]  /*2980*/  HMMA.16816.F32.BF16 R28, R72, R26, R28 ;  /* 0x0000001a481c723c */ /* 0x000fe2000004181c */
[----:B------:R-:W-:Y:S05]  /*2990*/  LDSM.16.M88.4 R24, [R204+0x8000] ;  /* 0x00800000cc18783b */ /* 0x000fea0000000200 */
[C---:B------:R-:W-:Y:S06]  /*29a0*/  HMMA.16816.F32.BF16 R80, R32.reuse, R36, R80 ;  /* 0x000000242050723c */ /* 0x040fec0000041850 */
[----:B------:R-:W-:Y:S01]  /*29b0*/  HMMA.16816.F32.BF16 R76, R32, R38, R76 ;  /* 0x00000026204c723c */ /* 0x000fe2000004184c */
[----:B------:R-:W1:Y:S04]  /*29c0*/  LDSM.16.M88.4 R36, [R206+0x8000] ;  /* 0x00800000ce24783b */ /* 0x000e680000000200 */
[----:B------:R-:W-:Y:S01]  /*29d0*/  LDSM.16.M88.4 R32, [R205+0x10800] ;  /* 0x01080000cd20783b */ /* 0x000fe20000000200 */
[----:B---3--:R-:W-:Y:S06]  /*29e0*/  HMMA.16816.F32.BF16 R40, R88, R20, R40 ;  /* 0x000000145828723c */ /* 0x008fec0000041828 */
[C---:B--2---:R-:W-:Y:S06]  /*29f0*/  HMMA.16816.F32.BF16 R16, R48.reuse, R12, R16 ;  /* 0x0000000c3010723c */ /* 0x044fec0000041810 */
[----:B------:R-:W-:Y:S01]  /*2a00*/  HMMA.16816.F32.BF16 R28, R48, R14, R28 ;  /* 0x0000000e301c723c */ /* 0x000fe2000004181c */
[----:B------:R-:W-:Y:S05]  /*2a10*/  LDSM.16.M88.4 R12, [R202+0x8000] ;  /* 0x00800000ca0c783b */ /* 0x000fea0000000200 */
[C---:B------:R-:W-:Y:S01]  /*2a20*/  HMMA.16816.F32.BF16 R60, R88.reuse, R22, R60 ;  /* 0x00000016583c723c */ /* 0x040fe2000004183c */
[----:B------:R-:W2:Y:S05]  /*2a30*/  LDSM.16.M88.4 R20, [R203+0x4000] ;  /* 0x00400000cb14783b */ /* 0x000eaa0000000200 */
[----:B----4-:R-:W-:Y:S06]  /*2a40*/  HMMA.16816.F32.BF16 R56, R88, R8, R56 ;  /* 0x000000085838723c */ /* 0x010fec0000041838 */
[----:B------:R-:W-:Y:S06]  /*2a50*/  HMMA.16816.F32.BF16 R40, R72, R96, R40 ;  /* 0x000000604828723c */ /* 0x000fec0000041828 */
[----:B------:R-:W-:Y:S01]  /*2a60*/  HMMA.16816.F32.BF16 R52, R88, R10, R52 ;  /* 0x0000000a5834723c */ /* 0x000fe20000041834 */
[----:B------:R-:W-:Y:S05]  /*2a70*/  LDSM.16.M88.4 R8, [R199+0x10000] ;  /* 0x01000000c708783b */ /* 0x000fea0000000200 */
[----:B-1----:R-:W-:Y:S06]  /*2a80*/  HMMA.16816.F32.BF16 R16, R36, R92, R16 ;  /* 0x0000005c2410723c */ /* 0x002fec0000041810 */
[C---:B------:R-:W-:Y:S06]  /*2a90*/  HMMA.16816.F32.BF16 R80, R88.reuse, R84, R80 ;  /* 0x000000545850723c */ /* 0x040fec0000041850 */
[----:B------:R-:W-:Y:S01]  /*2aa0*/  HMMA.16816.F32.BF16 R76, R88, R86, R76 ;  /* 0x00000056584c723c */ /* 0x000fe2000004184c */
[----:B------:R-:W1:Y:S04]  /*2ab0*/  LDSM.16.M88.4 R84, [R192+0x3000] ;  /* 0x00300000c054783b */ /* 0x000e680000000200 */
[----:B------:R-:W3:Y:S01]  /*2ac0*/  LDSM.16.M88.4 R88, [R203+0x4800] ;  /* 0x00480000cb58783b */ /* 0x000ee20000000200 */
[----:B------:R-:W-:Y:S03]  /*2ad0*/  HMMA.16816.F32.BF16 R28, R36, R94, R28 ;  /* 0x0000005e241c723c */ /* 0x000fe6000004181c */
[----:B------:R-:W-:Y:S03]  /*2ae0*/  LDSM.16.M88.4 R92, [R201+0x8000] ;  /* 0x00800000c95c783b */ /* 0x000fe60000000200 */
[----:B------:R-:W-:Y:S06]  /*2af0*/  HMMA.16816.F32.BF16 R60, R72, R98, R60 ;  /* 0x00000062483c723c */ /* 0x000fec000004183c */
[----:B------:R-:W-:Y:S06]  /*2b00*/  HMMA.16816.F32.BF16 R40, R48, R44, R40 ;  /* 0x0000002c3028723c */ /* 0x000fec0000041828 */
[C---:B------:R-:W-:Y:S01]  /*2b10*/  HMMA.16816.F32.BF16 R96, R72.reuse, R68, R56 ;  /* 0x000000444860723c */ /* 0x040fe20000041838 */
[----:B------:R-:W-:Y:S05]  /*2b20*/  LDSM.16.M88.4 R56, [R192+0x4000] ;  /* 0x00400000c038783b */ /* 0x000fea0000000200 */
[----:B------:R-:W-:Y:S06]  /*2b30*/  HMMA.16816.F32.BF16 R52, R72, R70, R52 ;  /* 0x000000464834723c */ /* 0x000fec0000041834 */
[C---:B--2---:R-:W-:Y:S06]  /*2b40*/  HMMA.16816.F32.BF16 R16, R24.reuse, R20, R16 ;  /* 0x000000141810723c */ /* 0x044fec0000041810 */
[----:B------:R-:W-:Y:S01]  /*2b50*/  HMMA.16816.F32.BF16 R28, R24, R22, R28 ;  /* 0x00000016181c723c */ /* 0x000fe2000004181c */
[----:B------:R-:W2:Y:S05]  /*2b60*/  LDSM.16.M88.4 R20, [R205+0x11000] ;  /* 0x01100000cd14783b */ /* 0x000eaa0000000200 */
[----:B------:R-:W-:Y:S01]  /*2b70*/  HMMA.16816.F32.BF16 R60, R48, R46, R60 ;  /* 0x0000002e303c723c */ /* 0x000fe2000004183c */
[----:B------:R-:W-:Y:S05]  /*2b80*/  LDSM.16.M88.4 R44, [R199+0x10800] ;  /* 0x01080000c72c783b */ /* 0x000fea0000000200 */
[----:B------:R-:W-:Y:S06]  /*2b90*/  HMMA.16816.F32.BF16 R40, R36, R32, R40 ;  /* 0x000000202428723c */ /* 0x000fec0000041828 */
[----:B-1----:R-:W-:Y:S06]  /*2ba0*/  HMMA.16816.F32.BF16 R96, R48, R84, R96 ;  /* 0x000000543060723c */ /* 0x002fec0000041860 */
[C---:B------:R-:W-:Y:S06]  /*2bb0*/  HMMA.16816.F32.BF16 R80, R72.reuse, R64, R80 ;  /* 0x000000404850723c */ /* 0x040fec0000041850 */
[----:B------:R-:W-:Y:S01]  /*2bc0*/  HMMA.16816.F32.BF16 R76, R72, R66, R76 ;  /* 0x00000042484c723c */ /* 0x000fe2000004184c */
[----:B------:R-:W1:Y:S05]  /*2bd0*/  LDSM.16.M88.4 R64, [R192+0x3800] ;  /* 0x00380000c040783b */ /* 0x000e6a0000000200 */
[----:B------:R-:W-:Y:S06]  /*2be0*/  HMMA.16816.F32.BF16 R52, R48, R86, R52 ;  /* 0x000000563034723c */ /* 0x000fec0000041834 */
[C---:B------:R-:W-:Y:S06]  /*2bf0*/  HMMA.16816.F32.BF16 R16, R12.reuse, R8, R16 ;  /* 0x000000080c10723c */ /* 0x040fec0000041810 */
[----:B------:R-:W-:Y:S01]  /*2c00*/  HMMA.16816.F32.BF16 R28, R12, R10, R28 ;  /* 0x0000000a0c1c723c */ /* 0x000fe2000004181c */
[----:B------:R-:W4:Y:S05]  /*2c10*/  LDSM.16.M88.4 R8, [R203+0x5000] ;  /* 0x00500000cb08783b */ /* 0x000f2a0000000200 */
[----:B------:R-:W-:Y:S01]  /*2c20*/  HMMA.16816.F32.BF16 R60, R36, R34, R60 ;  /* 0x00000022243c723c */ /* 0x000fe2000004183c */
[----:B------:R-:W-:Y:S05]  /*2c30*/  LDSM.16.M88.4 R32, [R192+0x4800] ;  /* 0x00480000c020783b */ /* 0x000fea0000000200 */
[----:B---3--:R-:W-:Y:S06]  /*2c40*/  HMMA.16816.F32.BF16 R40, R24, R88, R40 ;  /* 0x000000581828723c */ /* 0x008fec0000041828 */
[C---:B--2---:R-:W-:Y:S06]  /*2c50*/  HMMA.16816.F32.BF16 R96, R36.reuse, R20, R96 ;  /* 0x000000142460723c */ /* 0x044fec0000041860 */
[----:B------:R-:W-:Y:S01]  /*2c60*/  HMMA.16816.F32.BF16 R52, R36, R22, R52 ;  /* 0x000000162434723c */ /* 0x000fe20000041834 */
[----:B------:R-:W2:Y:S05]  /*2c70*/  LDSM.16.M88.4 R20, [R205+0x11800] ;  /* 0x01180000cd14783b */ /* 0x000eaa0000000200 */
[C---:B------:R-:W-:Y:S06]  /*2c80*/  HMMA.16816.F32.BF16 R16, R92.reuse, R56, R16 ;  /* 0x000000385c10723c */ /* 0x040fec0000041810 */
[----:B------:R-:W-:Y:S01]  /*2c90*/  HMMA.16816.F32.BF16 R28, R92, R58, R28 ;  /* 0x0000003a5c1c723c */ /* 0x000fe2000004181c */
[----:B------:R-:W3:Y:S05]  /*2ca0*/  LDSM.16.M88.4 R56, [R199+0x11000] ;  /* 0x01100000c738783b */ /* 0x000eea0000000200 */
[C---:B-1----:R-:W-:Y:S06]  /*2cb0*/  HMMA.16816.F32.BF16 R80, R48.reuse, R64, R80 ;  /* 0x000000403050723c */ /* 0x042fec0000041850 */
[----:B------:R-:W-:Y:S06]  /*2cc0*/  HMMA.16816.F32.BF16 R76, R48, R66, R76 ;  /* 0x00000042304c723c */ /* 0x000fec000004184c */
[----:B------:R-:W-:Y:S01]  /*2cd0*/  HMMA.16816.F32.BF16 R60, R24, R90, R60 ;  /* 0x0000005a183c723c */ /* 0x000fe2000004183c */
[----:B------:R-:W-:Y:S01]  /*2ce0*/  FMUL.FTZ R17, R17, UR5 ;  /* 0x0000000511117c20 */ /* 0x000fe20008410000 */
[----:B------:R-:W-:-:S04]  /*2cf0*/  FMUL.FTZ R2, R16, UR5 ;  /* 0x0000000510027c20 */ /* 0x000fc80008410000 */
[----:B------:R-:W-:Y:S01]  /*2d00*/  HMMA.16816.F32.BF16 R40, R12, R44, R40 ;  /* 0x0000002c0c28723c */ /* 0x000fe20000041828 */
[----:B------:R-:W-:Y:S01]  /*2d10*/  FMUL.FTZ R28, R28, UR5 ;  /* 0x000000051c1c7c20 */ /* 0x000fe20008410000 */
[----:B------:R-:W-:Y:S01]  /*2d20*/  FMUL.FTZ R29, R29, UR5 ;  /* 0x000000051d1d7c20 */ /* 0x000fe20008410000 */
[----:B------:R-:W-:Y:S01]  /*2d30*/  FMUL.FTZ R30, R30, UR5 ;  /* 0x000000051e1e7c20 */ /* 0x000fe20008410000 */
[----:B------:R1:W-:Y:S02]  /*2d40*/  MUFU.TANH R44, R17 ;  /* 0x00000011002c7308 */ /* 0x0003e40000002400 */
[----:B----4-:R-:W-:Y:S01]  /*2d50*/  HMMA.16816.F32.BF16 R96, R24, R8, R96 ;  /* 0x000000081860723c */ /* 0x010fe20000041860 */
[----:B------:R-:W-:-:S05]  /*2d60*/  FMUL.FTZ R45, R18, UR5 ;  /* 0x00000005122d7c20 */ /* 0x000fca0008410000 */
[----:B------:R-:W-:Y:S01]  /*2d70*/  HMMA.16816.F32.BF16 R52, R24, R10, R52 ;  /* 0x0000000a1834723c */ /* 0x000fe20000041834 */
[----:B------:R-:W4:Y:S01]  /*2d80*/  LDSM.16.M88.4 R8, [R203+0x5800] ;  /* 0x00580000cb08783b */ /* 0x000f220000000200 */
[----:B------:R-:W5:Y:S04]  /*2d90*/  MUFU.TANH R2, R2 ;  /* 0x0000000200027308 */ /* 0x000f680000002400 */
[C---:B--2---:R-:W-:Y:S04]  /*2da0*/  HMMA.16816.F32.BF16 R80, R36.reuse, R20, R80 ;  /* 0x000000142450723c */ /* 0x044fe80000041850 */
[----:B------:R-:W-:Y:S02]  /*2db0*/  MUFU.TANH R45, R45 ;  /* 0x0000002d002d7308 */ /* 0x000fe40000002400 */
[----:B------:R-:W-:Y:S01]  /*2dc0*/  HMMA.16816.F32.BF16 R76, R36, R22, R76 ;  /* 0x00000016244c723c */ /* 0x000fe2000004184c */
[----:B------:R-:W-:Y:S05]  /*2dd0*/  LDSM.16.M88.4 R20, [R192+0x5800] ;  /* 0x00580000c014783b */ /* 0x000fea0000000200 */
[----:B------:R-:W-:Y:S01]  /*2de0*/  HMMA.16816.F32.BF16 R60, R12, R46, R60 ;  /* 0x0000002e0c3c723c */ /* 0x000fe2000004183c */
[----:B------:R-:W-:Y:S05]  /*2df0*/  MUFU.TANH R47, R30 ;  /* 0x0000001e002f7308 */ /* 0x000fea0000002400 */
[----:B------:R-:W-:Y:S01]  /*2e00*/  HMMA.16816.F32.BF16 R40, R92, R32, R40 ;  /* 0x000000205c28723c */ /* 0x000fe20000041828 */
[----:B------:R-:W-:-:S02]  /*2e10*/  FMUL.FTZ R46, R19, UR5 ;  /* 0x00000005132e7c20 */ /* 0x000fc40008410000 */
[----:B------:R-:W-:Y:S01]  /*2e20*/  MUFU.TANH R32, R28 ;  /* 0x0000001c00207308 */ /* 0x000fe20000002400 */
[----:B-1----:R-:W1:Y:S02]  /*2e30*/  LDSM.16.M88.4 R16, [R192+0x5000] ;  /* 0x00500000c010783b */ /* 0x002e640000000200 */
[C---:B---3--:R-:W-:Y:S05]  /*2e40*/  HMMA.16816.F32.BF16 R96, R12.reuse, R56, R96 ;  /* 0x000000380c60723c */ /* 0x048fea0000041860 */
[----:B------:R2:W-:Y:S01]  /*2e50*/  MUFU.TANH R33, R29 ;  /* 0x0000001d00217308 */ /* 0x0005e20000002400 */
[----:B------:R-:W-:Y:S01]  /*2e60*/  HMMA.16816.F32.BF16 R52, R12, R58, R52 ;  /* 0x0000003a0c34723c */ /* 0x000fe20000041834 */
[----:B------:R-:W-:-:S05]  /*2e70*/  FMUL.FTZ R56, R31, UR5 ;  /* 0x000000051f387c20 */ /* 0x000fca0008410000 */
[C---:B----4-:R-:W-:Y:S01]  /*2e80*/  HMMA.16816.F32.BF16 R80, R24.reuse, R8, R80 ;  /* 0x000000081850723c */ /* 0x050fe20000041850 */
[----:B------:R-:W3:Y:S05]  /*2e90*/  MUFU.TANH R46, R46 ;  /* 0x0000002e002e7308 */ /* 0x000eea0000002400 */
[----:B------:R-:W-:Y:S03]  /*2ea0*/  HMMA.16816.F32.BF16 R76, R24, R10, R76 ;  /* 0x0000000a184c723c */ /* 0x000fe6000004184c */
[----:B------:R-:W4:Y:S01]  /*2eb0*/  MUFU.TANH R56, R56 ;  /* 0x0000003800387308 */ /* 0x000f220000002400 */
[----:B--2---:R-:W2:Y:S01]  /*2ec0*/  LDSM.16.M88.4 R28, [R199+0x11800] ;  /* 0x01180000c71c783b */ /* 0x004ea20000000200 */
[----:B------:R-:W-:-:S04]  /*2ed0*/  DEPBAR.LE SB0, 0x0 ;  /* 0x000080000000791a */ /* 0x000fc80000000000 */
[----:B------:R-:W-:Y:S01]  /*2ee0*/  HMMA.16816.F32.BF16 R60, R92, R34, R60 ;  /* 0x000000225c3c723c */ /* 0x000fe2000004183c */
[----:B------:R-:W-:-:S06]  /*2ef0*/  LOP3.LUT R11, R6, 0x6, RZ, 0xc0, !PT ;  /* 0x00000006060b7812 */ /* 0x000fcc00078ec0ff */
[----:B------:R-:W-:Y:S01]  /*2f00*/  FMUL.FTZ R34, R40, UR5 ;  /* 0x0000000528227c20 */ /* 0x000fe20008410000 */
[----:B------:R-:W-:Y:S01]  /*2f10*/  FMUL.FTZ R40, R42, UR5 ;  /* 0x000000052a287c20 */ /* 0x000fe20008410000 */
[----:B------:R-:W-:Y:S01]  /*2f20*/  FMUL.FTZ R35, R41, UR5 ;  /* 0x0000000529237c20 */ /* 0x000fe20008410000 */
[----:B------:R-:W-:Y:S01]  /*2f30*/  FMUL.FTZ R41, R43, UR5 ;  /* 0x000000052b297c20 */ /* 0x000fe20008410000 */
[C---:B-1----:R-:W-:Y:S02]  /*2f40*/  HMMA.16816.F32.BF16 R96, R92.reuse, R16, R96 ;  /* 0x000000105c60723c */ /* 0x042fe40000041860 */
[----:B------:R-:W-:Y:S04]  /*2f50*/  MUFU.TANH R34, R34 ;  /* 0x0000002200227308 */ /* 0x000fe80000002400 */
[----:B------:R-:W-:Y:S04]  /*2f60*/  HMMA.16816.F32.BF16 R52, R92, R18, R52 ;  /* 0x000000125c34723c */ /* 0x000fe80000041834 */
[----:B------:R-:W1:Y:S03]  /*2f70*/  MUFU.TANH R40, R40 ;  /* 0x0000002800287308 */ /* 0x000e660000002400 */
[----:B------:R-:W-:Y:S01]  /*2f80*/  LEA R18, R4, R11, 0x6 ;  /* 0x0000000b04127211 */ /* 0x000fe200078e30ff */
[----:B------:R-:W-:Y:S01]  /*2f90*/  FMUL.FTZ R16, R60, UR5 ;  /* 0x000000053c107c20 */ /* 0x000fe20008410000 */
[----:B------:R-:W-:Y:S01]  /*2fa0*/  FMUL.FTZ R36, R62, UR5 ;  /* 0x000000053e247c20 */ /* 0x000fe20008410000 */
[----:B------:R-:W-:Y:S01]  /*2fb0*/  FMUL.FTZ R9, R61, UR5 ;  /* 0x000000053d097c20 */ /* 0x000fe20008410000 */
[CC--:B------:R-:W-:Y:S01]  /*2fc0*/  ISETP.GE.AND P1, PT, R18.reuse, R103.reuse, PT ;  /* 0x000000671200720c */ /* 0x0c0fe20003f26270 */
[C---:B------:R-:W-:Y:S01]  /*2fd0*/  VIADD R6, R18.reuse, 0x1 ;  /* 0x0000000112067836 */ /* 0x040fe20000000000 */
[----:B------:R-:W-:Y:S01]  /*2fe0*/  MUFU.TANH R35, R35 ;  /* 0x0000002300237308 */ /* 0x000fe20000002400 */
[----:B------:R-:W-:Y:S01]  /*2ff0*/  VIADD R4, R18, 0x8 ;  /* 0x0000000812047836 */ /* 0x000fe20000000000 */
[----:B-----5:R-:W-:Y:S01]  /*3000*/  FSEL R27, R2, -INF , !P1 ;  /* 0xff800000021b7808 */ /* 0x020fe20004800000 */
[----:B------:R-:W-:Y:S01]  /*3010*/  FMUL.FTZ R17, R63, UR5 ;  /* 0x000000053f117c20 */ /* 0x000fe20008410000 */
[-C--:B------:R-:W-:Y:S01]  /*3020*/  ISETP.GE.AND P5, PT, R6, R103.reuse, PT ;  /* 0x000000670600720c */ /* 0x080fe20003fa6270 */
[C---:B--2---:R-:W-:Y:S01]  /*3030*/  HMMA.16816.F32.BF16 R80, R12.reuse, R28, R80 ;  /* 0x0000001c0c50723c */ /* 0x044fe20000041850 */
[----:B------:R-:W-:Y:S01]  /*3040*/  IADD3 R2, R18, 0x20, RZ ;  /* 0x0000002012027810 */ /* 0x000fe20007ffe0ff */
[----:B------:R-:W-:Y:S01]  /*3050*/  FMUL.FTZ R96, R96, UR5 ;  /* 0x0000000560607c20 */ /* 0x000fe20008410000 */
[----:B------:R-:W-:Y:S01]  /*3060*/  FMUL.FTZ R98, R98, UR5 ;  /* 0x0000000562627c20 */ /* 0x000fe20008410000 */
[----:B---3--:R-:W-:Y:S01]  /*3070*/  FSEL R46, R46, -INF , !P5 ;  /* 0xff8000002e2e7808 */ /* 0x008fe20006800000 */
[----:B------:R-:W-:Y:S01]  /*3080*/  VIADD R6, R18, 0x9 ;  /* 0x0000000912067836 */ /* 0x000fe20000000000 */
[----:B------:R-:W-:Y:S01]  /*3090*/  HMMA.16816.F32.BF16 R76, R12, R30, R76 ;  /* 0x0000001e0c4c723c */ /* 0x000fe2000004184c */
[----:B------:R-:W-:Y:S01]  /*30a0*/  FSEL R29, R44, -INF , !P5 ;  /* 0xff8000002c1d7808 */ /* 0x000fe20006800000 */
[----:B------:R-:W-:Y:S01]  /*30b0*/  MUFU.TANH R169, R96 ;  /* 0x0000006000a97308 */ /* 0x000fe20000002400 */
[-C--:B------:R-:W-:Y:S01]  /*30c0*/  ISETP.GE.AND P5, PT, R2, R103.reuse, PT ;  /* 0x000000670200720c */ /* 0x080fe20003fa6270 */
[----:B------:R-:W-:Y:S01]  /*30d0*/  VIADD R2, R18, 0x21 ;  /* 0x0000002112027836 */ /* 0x000fe20000000000 */
[-C--:B------:R-:W-:Y:S01]  /*30e0*/  ISETP.GE.AND P0, PT, R4, R103.reuse, PT ;  /* 0x000000670400720c */ /* 0x080fe20003f06270 */
[----:B------:R-:W-:Y:S01]  /*30f0*/  FMUL.FTZ R97, R97, UR5 ;  /* 0x0000000561617c20 */ /* 0x000fe20008410000 */
[-C--:B------:R-:W-:Y:S01]  /*3100*/  ISETP.GE.AND P6, PT, R6, R103.reuse, PT ;  /* 0x000000670600720c */ /* 0x080fe20003fc6270 */
[----:B------:R-:W-:Y:S01]  /*3110*/  FMUL.FTZ R99, R99, UR5 ;  /* 0x0000000563637c20 */ /* 0x000fe20008410000 */
[----:B------:R-:W-:Y:S01]  /*3120*/  FSEL R10, R47, -INF , !P0 ;  /* 0xff8000002f0a7808 */ /* 0x000fe20004000000 */
[----:B------:R-:W2:Y:S01]  /*3130*/  MUFU.TANH R160, R98 ;  /* 0x0000006200a07308 */ /* 0x000ea20000002400 */
[----:B------:R-:W-:Y:S01]  /*3140*/  FSEL R31, R32, -INF , !P0 ;  /* 0xff800000201f7808 */ /* 0x000fe20004000000 */
[----:B------:R-:W-:Y:S01]  /*3150*/  VIADD R6, R18, 0x11 ;  /* 0x0000001112067836 */ /* 0x000fe20000000000 */
[-C--:B------:R-:W-:Y:S01]  /*3160*/  ISETP.GE.AND P0, PT, R2, R103.reuse, PT ;  /* 0x000000670200720c */ /* 0x080fe20003f06270 */
[C---:B------:R-:W-:Y:S01]  /*3170*/  VIADD R2, R18.reuse, 0x28 ;  /* 0x0000002812027836 */ /* 0x040fe20000000000 */
[----:B------:R-:W-:Y:S01]  /*3180*/  IADD3 R4, R18, 0x10, RZ ;  /* 0x0000001012047810 */ /* 0x000fe20007ffe0ff */
[----:B------:R-:W-:Y:S01]  /*3190*/  FMUL.FTZ R52, R52, UR5 ;  /* 0x0000000534347c20 */ /* 0x000fe20008410000 */
[----:B----4-:R-:W-:Y:S01]  /*31a0*/  FSEL R56, R56, -INF , !P6 ;  /* 0xff80000038387808 */ /* 0x010fe20007000000 */
[C---:B------:R-:W-:Y:S01]  /*31b0*/  HMMA.16816.F32.BF16 R80, R92.reuse, R20, R80 ;  /* 0x000000145c50723c */ /* 0x040fe20000041850 */
[----:B------:R-:W3:Y:S01]  /*31c0*/  MUFU.TANH R41, R41 ;  /* 0x0000002900297308 */ /* 0x000ee20000002400 */
[----:B------:R-:W-:Y:S01]  /*31d0*/  FSEL R33, R33, -INF , !P6 ;  /* 0xff80000021217808 */ /* 0x000fe20007000000 */
[----:B------:R-:W-:Y:S01]  /*31e0*/  FMUL.FTZ R53, R53, UR5 ;  /* 0x0000000535357c20 */ /* 0x000fe20008410000 */
[-C--:B------:R-:W-:Y:S01]  /*31f0*/  ISETP.GE.AND P6, PT, R2, R103.reuse, PT ;  /* 0x000000670200720c */ /* 0x080fe20003fc6270 */
[----:B------:R-:W-:Y:S01]  /*3200*/  VIADD R2, R18, 0x29 ;  /* 0x0000002912027836 */ /* 0x000fe20000000000 */
[----:B------:R-:W-:Y:S01]  /*3210*/  HMMA.16816.F32.BF16 R76, R92, R22, R76 ;  /* 0x000000165c4c723c */ /* 0x000fe2000004184c */
[----:B------:R-:W-:Y:S01]  /*3220*/  ISETP.GE.AND P4, PT, R4, R103, PT ;  /* 0x000000670400720c */ /* 0x000fe20003f86270 */
[----:B------:R-:W-:Y:S01]  /*3230*/  FMUL.FTZ R54, R54, UR5 ;  /* 0x0000000536367c20 */ /* 0x000fe20008410000 */
[----:B------:R-:W-:Y:S01]  /*3240*/  MUFU.TANH R16, R16 ;  /* 0x0000001000107308 */ /* 0x000fe20000002400 */
[----:B------:R-:W-:Y:S01]  /*3250*/  FMUL.FTZ R55, R55, UR5 ;  /* 0x0000000537377c20 */ /* 0x000fe20008410000 */
[----:B------:R-:W-:Y:S01]  /*3260*/  VIADD R4, R18, 0x18 ;  /* 0x0000001812047836 */ /* 0x000fe20000000000 */
[----:B-1----:R-:W-:Y:S01]  /*3270*/  FSEL R8, R40, -INF , !P4 ;  /* 0xff80000028087808 */ /* 0x002fe20006000000 */
[----:B------:R-:W-:Y:S01]  /*3280*/  VIADD R14, R18, 0x38 ;  /* 0x00000038120e7836 */ /* 0x000fe20000000000 */
[----:B------:R-:W-:-:S02]  /*3290*/  FSEL R15, R34, -INF , !P4 ;  /* 0xff800000220f7808 */ /* 0x000fc40006000000 */
[-C--:B------:R-:W-:Y:S01]  /*32a0*/  ISETP.GE.AND P3, PT, R6, R103.reuse, PT ;  /* 0x000000670600720c */ /* 0x080fe20003f66270 */
[----:B------:R-:W1:Y:S01]  /*32b0*/  MUFU.TANH R36, R36 ;  /* 0x0000002400247308 */ /* 0x000e620000002400 */
[-C--:B------:R-:W-:Y:S02]  /*32c0*/  ISETP.GE.AND P4, PT, R2, R103.reuse, PT ;  /* 0x000000670200720c */ /* 0x080fe40003f86270 */
[----:B------:R-:W-:Y:S02]  /*32d0*/  IADD3 R2, R18, 0x30, RZ ;  /* 0x0000003012027810 */ /* 0x000fe40007ffe0ff */
[----:B--2---:R-:W-:Y:S02]  /*32e0*/  FSEL R160, R160, -INF , !P5 ;  /* 0xff800000a0a07808 */ /* 0x004fe40006800000 */
[----:B------:R-:W-:Y:S01]  /*32f0*/  FMUL.FTZ R80, R80, UR5 ;  /* 0x0000000550507c20 */ /* 0x000fe20008410000 */
[----:B------:R-:W-:Y:S01]  /*3300*/  MUFU.TANH R9, R9 ;  /* 0x0000000900097308 */ /* 0x000fe20000002400 */
[----:B------:R-:W-:Y:S01]  /*3310*/  FMUL.FTZ R81, R81, UR5 ;  /* 0x0000000551517c20 */ /* 0x000fe20008410000 */
[----:B------:R-:W-:Y:S01]  /*3320*/  FMUL.FTZ R82, R82, UR5 ;  /* 0x0000000552527c20 */ /* 0x000fe20008410000 */
[----:B------:R-:W-:Y:S01]  /*3330*/  FMUL.FTZ R83, R83, UR5 ;  /* 0x0000000553537c20 */ /* 0x000fe20008410000 */
[----:B------:R-:W-:Y:S01]  /*3340*/  FSEL R169, R169, -INF , !P5 ;  /* 0xff800000a9a97808 */ /* 0x000fe20006800000 */
[----:B------:R-:W-:Y:S01]  /*3350*/  FMUL.FTZ R76, R76, UR5 ;  /* 0x000000054c4c7c20 */ /* 0x000fe20008410000 */
[----:B------:R-:W-:Y:S01]  /*3360*/  FMUL.FTZ R78, R78, UR5 ;  /* 0x000000054e4e7c20 */ /* 0x000fe20008410000 */
[----:B------:R-:W-:Y:S01]  /*3370*/  FMUL.FTZ R77, R77, UR5 ;  /* 0x000000054d4d7c20 */ /* 0x000fe20008410000 */
[----:B------:R-:W2:Y:S01]  /*3380*/  MUFU.TANH R17, R17 ;  /* 0x0000001100117308 */ /* 0x000ea20000002400 */
[----:B------:R-:W-:Y:S01]  /*3390*/  FMUL.FTZ R79, R79, UR5 ;  /* 0x000000054f4f7c20 */ /* 0x000fe20008410000 */
[----:B------:R-:W-:Y:S01]  /*33a0*/  ISETP.GE.AND P2, PT, R4, R103, PT ;  /* 0x000000670400720c */ /* 0x000fe20003f46270 */
[----:B------:R-:W-:Y:S01]  /*33b0*/  VIADD R4, R18, 0x19 ;  /* 0x0000001912047836 */ /* 0x000fe20000000000 */
[----:B------:R-:W-:-:S02]  /*33c0*/  ISETP.GE.AND P5, PT, R103, 0x41, PT ;  /* 0x000000416700780c */ /* 0x000fc40003fa6270 */
[----:B---3--:R-:W-:Y:S02]  /*33d0*/  FSEL R6, R41, -INF , !P3 ;  /* 0xff80000029067808 */ /* 0x008fe40005800000 */
[----:B------:R-:W3:Y:S01]  /*33e0*/  MUFU.TANH R161, R97 ;  /* 0x0000006100a17308 */ /* 0x000ee20000002400 */
[----:B------:R-:W-:Y:S02]  /*33f0*/  FSEL R13, R35, -INF , !P3 ;  /* 0xff800000230d7808 */ /* 0x000fe40005800000 */
[-C--:B------:R-:W-:Y:S01]  /*3400*/  ISETP.GE.AND P3, PT, R2, R103.reuse, PT ;  /* 0x000000670200720c */ /* 0x080fe20003f66270 */
[C---:B------:R-:W-:Y:S01]  /*3410*/  VIADD R2, R18.reuse, 0x31 ;  /* 0x0000003112027836 */ /* 0x040fe20000000000 */
[----:B------:R-:W-:Y:S01]  /*3420*/  FSEL R12, R45, -INF , !P1 ;  /* 0xff8000002d0c7808 */ /* 0x000fe20004800000 */
[----:B------:R-:W-:Y:S01]  /*3430*/  VIADD R18, R18, 0x39 ;  /* 0x0000003912127836 */ /* 0x000fe20000000000 */
[----:B------:R-:W-:Y:S01]  /*3440*/  ISETP.GE.AND P1, PT, R4, R103, PT ;  /* 0x000000670400720c */ /* 0x000fe20003f26270 */
[----:B------:R-:W4:Y:S01]  /*3450*/  MUFU.TANH R176, R99 ;  /* 0x0000006300b07308 */ /* 0x000f220000002400 */
[----:B-1----:R-:W-:-:S02]  /*3460*/  FSEL R4, R36, -INF , !P2 ;  /* 0xff80000024047808 */ /* 0x002fc40005000000 */
[----:B------:R-:W-:Y:S02]  /*3470*/  FSEL R11, R16, -INF , !P2 ;  /* 0xff800000100b7808 */ /* 0x000fe40005000000 */
[-C--:B------:R-:W-:Y:S02]  /*3480*/  ISETP.GE.AND P2, PT, R2, R103.reuse, PT ;  /* 0x000000670200720c */ /* 0x080fe40003f46270 */
[----:B--2---:R-:W-:Y:S01]  /*3490*/  FSEL R2, R17, -INF , !P1 ;  /* 0xff80000011027808 */ /* 0x004fe20004800000 */
[----:B------:R-:W1:Y:S01]  /*34a0*/  MUFU.TANH R165, R52 ;  /* 0x0000003400a57308 */ /* 0x000e620000002400 */
[----:B------:R-:W-:Y:S02]  /*34b0*/  FSEL R9, R9, -INF , !P1 ;  /* 0xff80000009097808 */ /* 0x000fe40004800000 */
[----:B---3--:R-:W-:Y:S02]  /*34c0*/  FSEL R161, R161, -INF , !P0 ;  /* 0xff800000a1a17808 */ /* 0x008fe40004000000 */
[----:B------:R-:W-:-:S03]  /*34d0*/  ISETP.GE.AND P1, PT, R14, R103, PT ;  /* 0x000000670e00720c */ /* 0x000fc60003f26270 */
[----:B------:R-:W2:Y:S01]  /*34e0*/  MUFU.TANH R163, R53 ;  /* 0x0000003500a37308 */ /* 0x000ea20000002400 */
[----:B----4-:R-:W-:Y:S02]  /*34f0*/  FSEL R176, R176, -INF , !P0 ;  /* 0xff800000b0b07808 */ /* 0x010fe40004000000 */
[----:B------:R-:W-:-:S05]  /*3500*/  ISETP.GE.AND P0, PT, R18, R103, PT ;  /* 0x000000671200720c */ /* 0x000fca0003f06270 */
[----:B------:R-:W3:Y:S01]  /*3510*/  MUFU.TANH R164, R54 ;  /* 0x0000003600a47308 */ /* 0x000ee20000002400 */
[----:B-1----:R-:W-:-:S07]  /*3520*/  FSEL R165, R165, -INF , !P6 ;  /* 0xff800000a5a57808 */ /* 0x002fce0007000000 */
[----:B------:R-:W1:Y:S01]  /*3530*/  MUFU.TANH R174, R55 ;  /* 0x0000003700ae7308 */ /* 0x000e620000002400 */
[----:B--2---:R-:W-:-:S07]  /*3540*/  FSEL R163, R163, -INF , !P4 ;  /* 0xff800000a3a37808 */ /* 0x004fce0006000000 */
[----:B------:R-:W2:Y:S01]  /*3550*/  MUFU.TANH R177, R80 ;  /* 0x0000005000b17308 */ /* 0x000ea20000002400 */
[----:B---3--:R-:W-:-:S07]  /*3560*/  FSEL R164, R164, -INF , !P6 ;  /* 0xff800000a4a47808 */ /* 0x008fce0007000000 */
        /* <DEDUP_REMOVED lines=13> */
[----:B-1----:R-:W-:Y:S02]  /*3640*/  FSEL R166, R166, -INF , !P1 ;  /* 0xff800000a6a67808 */ /* 0x002fe40004800000 */
[----:B--2---:R-:W-:Y:S02]  /*3650*/  FSEL R162, R162, -INF , !P0 ;  /* 0xff800000a2a27808 */ /* 0x004fe40004000000 */
[----:B---3--:R-:W-:Y:S01]  /*3660*/  FSEL R171, R171, -INF , !P0 ;  /* 0xff800000abab7808 */ /* 0x008fe20004000000 */
        /* <DEDUP_REMOVED lines=64> */
.L_x_146:
[----:B------:R-:W-:Y:S05]  /*3a70*/  BSYNC B0 ;  /* 0x0000000000007941 */ /* 0x000fea0003800000 */
.L_x_145:
[----:B------:R-:W0:Y:S02]  /*3a80*/  LDGDEPBAR ;  /* 0x00000000000079af */ /* 0x000e240000000000 */
.L_x_144:
        /* <DEDUP_REMOVED lines=46> */
[----:B------:R-:W-:Y:S04]  /*3d70*/  LDSM.16.MT88.4 R108, [R197+0x12000] ;  /* 0x01200000c56c783b */ /* 0x000fe80000004200 */
        /* <DEDUP_REMOVED lines=8> */
[----:B------:R-:W-:Y:S02]  /*3e00*/  LDSM.16.MT88.4 R16, [R196+0x14800] ;  /* 0x01480000c410783b */ /* 0x000fe40000004200 */
        /* <DEDUP_REMOVED lines=17> */
[--C-:B------:R-:W-:Y:S01]  /*3f20*/  FFMA.FTZ R0, R9, UR5, -R172.reuse ;  /* 0x0000000509007c23 */ /* 0x100fe200080108ac */
[--C-:B------:R-:W-:Y:S01]  /*3f30*/  FFMA.FTZ R149, R8, UR5, -R167.reuse ;  /* 0x0000000508957c23 */ /* 0x100fe200080108a7 */
[----:B------:R-:W-:Y:S01]  /*3f40*/  LDSM.16.MT88.4 R12, [R198+0x12800] ;  /* 0x01280000c60c783b */ /* 0x000fe20000004200 */
[--C-:B------:R-:W-:Y:S01]  /*3f50*/  FFMA.FTZ R144, R6, UR5, -R167.reuse ;  /* 0x0000000506907c23 */ /* 0x100fe200080108a7 */
[--C-:B------:R-:W-:Y:S01]  /*3f60*/  FFMA.FTZ R145, R4, UR5, -R167.reuse ;  /* 0x0000000504917c23 */ /* 0x100fe200080108a7 */
[----:B------:R-:W1:Y:S01]  /*3f70*/  MUFU.EX2 R152, R152 ;  /* 0x0000009800987308 */ /* 0x000e620000000800 */
[----:B------:R-:W-:Y:S01]  /*3f80*/  LDSM.16.MT88.4 R8, [R200+0x14800] ;  /* 0x01480000c808783b */ /* 0x000fe20000004200 */
[--C-:B------:R-:W-:Y:S01]  /*3f90*/  FFMA.FTZ R2, R2, UR5, -R167.reuse ;  /* 0x0000000502027c23 */ /* 0x100fe200080108a7 */
[--C-:B------:R-:W-:Y:S01]  /*3fa0*/  FFMA.FTZ R156, R169, UR5, -R172.reuse ;  /* 0x00000005a99c7c23 */ /* 0x100fe200080108ac */
[--C-:B------:R-:W-:Y:S01]  /*3fb0*/  FFMA.FTZ R158, R165, UR5, -R172.reuse ;  /* 0x00000005a59e7c23 */ /* 0x100fe200080108ac */
[----:B------:R-:W2:Y:S01]  /*3fc0*/  LDSM.16.MT88.4 R56, [R197+0x14000] ;  /* 0x01400000c538783b */ /* 0x000ea20000004200 */
[--C-:B------:R-:W-:Y:S01]  /*3fd0*/  FFMA.FTZ R161, R161, UR5, -R172.reuse ;  /* 0x00000005a1a17c23 */ /* 0x100fe200080108ac */
[--C-:B------:R-:W-:Y:S01]  /*3fe0*/  FFMA.FTZ R163, R163, UR5, -R172.reuse ;  /* 0x00000005a3a37c23 */ /* 0x100fe200080108ac */
[----:B------:R-:W-:Y:S01]  /*3ff0*/  MUFU.EX2 R153, R153 ;  /* 0x0000009900997308 */ /* 0x000fe20000000800 */
[----:B------:R-:W-:Y:S01]  /*4000*/  LDSM.16.MT88.4 R140, [R196+0x16000] ;  /* 0x01600000c48c783b */ /* 0x000fe20000004200 */
[--C-:B------:R-:W-:Y:S01]  /*4010*/  FFMA.FTZ R160, R160, UR5, -R167.reuse ;  /* 0x00000005a0a07c23 */ /* 0x100fe200080108a7 */
[--C-:B------:R-:W-:Y:S01]  /*4020*/  FFMA.FTZ R165, R176, UR5, -R167.reuse ;  /* 0x00000005b0a57c23 */ /* 0x100fe200080108a7 */
[--C-:B------:R-:W-:Y:S01]  /*4030*/  FFMA.FTZ R164, R164, UR5, -R167.reuse ;  /* 0x00000005a4a47c23 */ /* 0x100fe200080108a7 */
[----:B------:R-:W-:Y:S01]  /*4040*/  LDSM.16.MT88.4 R32, [R197+0x12800] ;  /* 0x01280000c520783b */ /* 0x000fe20000004200 */
[--C-:B------:R-:W-:Y:S01]  /*4050*/  FFMA.FTZ R169, R174, UR5, -R167.reuse ;  /* 0x00000005aea97c23 */ /* 0x100fe200080108a7 */
[--C-:B------:R-:W-:Y:S01]  /*4060*/  FFMA.FTZ R174, R177, UR5, -R172.reuse ;  /* 0x00000005b1ae7c23 */ /* 0x100fe200080108ac */
[----:B------:R-:W3:Y:S01]  /*4070*/  MUFU.EX2 R148, R148 ;  /* 0x0000009400947308 */ /* 0x000ee20000000800 */
[----:B-1----:R-:W-:Y:S01]  /*4080*/  F2FP.BF16.F32.PACK_AB R96, R152, R157 ;  /* 0x0000009d9860723e */ /* 0x002fe200000010ff */
        /* <DEDUP_REMOVED lines=12> */
[----:B------:R-:W1:Y:S01]  /*4150*/  MUFU.EX2 R159, R159 ;  /* 0x0000009f009f7308 */ /* 0x000e620000000800 */
[----:B---3--:R-:W-:Y:S01]  /*4160*/  F2FP.BF16.F32.PACK_AB R98, R148, R153 ;  /* 0x000000999462723e */ /* 0x008fe200000010ff */
[----:B------:R-:W-:-:S04]  /*4170*/  FADD.FTZ R153, R153, R152 ;  /* 0x0000009899997221 */ /* 0x000fc80000010000 */
[----:B------:R-:W-:Y:S02]  /*4180*/  FADD.FTZ R148, R148, R153 ;  /* 0x0000009994947221 */ /* 0x000fe40000010000 */
[----:B------:R-:W-:Y:S08]  /*4190*/  MUFU.EX2 R155, R155 ;  /* 0x0000009b009b7308 */ /* 0x000ff00000000800 */
[----:B------:R-:W3:Y:S01]  /*41a0*/  MUFU.EX2 R150, R150 ;  /* 0x0000009600967308 */ /* 0x000ee20000000800 */
[----:B-1----:R-:W-:Y:S01]  /*41b0*/  F2FP.BF16.F32.PACK_AB R97, R159, R154 ;  /* 0x0000009a9f61723e */ /* 0x002fe200000010ff */
[----:B------:R-:W-:-:S06]  /*41c0*/  FADD.FTZ R154, R154, R159 ;  /* 0x0000009f9a9a7221 */ /* 0x000fcc0000010000 */
[----:B------:R-:W-:Y:S08]  /*41d0*/  MUFU.EX2 R151, R151 ;  /* 0x0000009700977308 */ /* 0x000ff00000000800 */
[----:B------:R-:W1:Y:S01]  /*41e0*/  MUFU.EX2 R146, R146 ;  /* 0x0000009200927308 */ /* 0x000e620000000800 */
[----:B---3--:R-:W-:Y:S01]  /*41f0*/  F2FP.BF16.F32.PACK_AB R99, R150, R155 ;  /* 0x0000009b9663723e */ /* 0x008fe200000010ff */
[----:B------:R-:W-:-:S04]  /*4200*/  FADD.FTZ R155, R155, R154 ;  /* 0x0000009a9b9b7221 */ /* 0x000fc80000010000 */
[----:B------:R-:W-:Y:S02]  /*4210*/  FADD.FTZ R150, R150, R155 ;  /* 0x0000009b96967221 */ /* 0x000fe40000010000 */
[C---:B------:R-:W-:Y:S01]  /*4220*/  HMMA.16816.F32.BF16 R120, R96.reuse, R116, RZ ;  /* 0x000000746078723c */ /* 0x040fe200000418ff */
[----:B------:R-:W-:Y:S05]  /*4230*/  MUFU.EX2 R147, R147 ;  /* 0x0000009300937308 */ /* 0x000fea0000000800 */
[C---:B------:R-:W-:Y:S03]  /*4240*/  HMMA.16816.F32.BF16 R36, R96.reuse, R40, RZ ;  /* 0x000000286024723c */ /* 0x040fe600000418ff */
[----:B------:R-:W3:Y:S01]  /*4250*/  MUFU.EX2 R0, R0 ;  /* 0x0000000000007308 */ /* 0x000ee20000000800 */
[C---:B-1----:R-:W-:Y:S01]  /*4260*/  F2FP.BF16.F32.PACK_AB R4, R146.reuse, R151 ;  /* 0x000000979204723e */ /* 0x042fe200000010ff */
[----:B------:R-:W-:Y:S01]  /*4270*/  FADD.FTZ R151, R151, R148 ;  /* 0x0000009497977221 */ /* 0x000fe20000010000 */
[----:B------:R-:W-:Y:S03]  /*4280*/  HMMA.16816.F32.BF16 R116, R96, R118, RZ ;  /* 0x000000766074723c */ /* 0x000fe600000418ff */
[----:B------:R-:W-:-:S02]  /*4290*/  FADD.FTZ R146, R146, R151 ;  /* 0x0000009792927221 */ /* 0x000fc40000010000 */
[----:B------:R-:W-:Y:S01]  /*42a0*/  MUFU.EX2 R149, R149 ;  /* 0x0000009500957308 */ /* 0x000fe20000000800 */
[C---:B------:R-:W-:Y:S06]  /*42b0*/  HMMA.16816.F32.BF16 R40, R96.reuse, R42, RZ ;  /* 0x0000002a6028723c */ /* 0x040fec00000418ff */
[----:B--2---:R-:W-:Y:S01]  /*42c0*/  HMMA.16816.F32.BF16 R52, R96, R56, RZ ;  /* 0x000000386034723c */ /* 0x004fe200000418ff */
[----:B------:R-:W1:Y:S01]  /*42d0*/  MUFU.EX2 R144, R144 ;  /* 0x0000009000907308 */ /* 0x000e620000000800 */
[----:B---3--:R-:W-:Y:S01]  /*42e0*/  F2FP.BF16.F32.PACK_AB R6, R0, R147 ;  /* 0x000000930006723e */ /* 0x008fe200000010ff */
[----:B------:R-:W-:-:S03]  /*42f0*/  FADD.FTZ R147, R147, R146 ;  /* 0x0000009293937221 */ /* 0x000fc60000010000 */
[C---:B------:R-:W-:Y:S01]  /*4300*/  HMMA.16816.F32.BF16 R60, R96.reuse, R64, RZ ;  /* 0x00000040603c723c */ /* 0x040fe200000418ff */
[----:B------:R-:W-:Y:S02]  /*4310*/  FADD.FTZ R147, R0, R147 ;  /* 0x0000009300937221 */ /* 0x000fe40000010000 */
[----:B------:R-:W-:Y:S03]  /*4320*/  MUFU.EX2 R145, R145 ;  /* 0x0000009100917308 */ /* 0x000fe60000000800 */
[C---:B------:R-:W-:Y:S05]  /*4330*/  HMMA.16816.F32.BF16 R56, R96.reuse, R58, RZ ;  /* 0x0000003a6038723c */ /* 0x040fea00000418ff */
[----:B------:R-:W2:Y:S01]  /*4340*/  MUFU.EX2 R2, R2 ;  /* 0x0000000200027308 */ /* 0x000ea20000000800 */
[----:B-1----:R-:W-:Y:S01]  /*4350*/  F2FP.BF16.F32.PACK_AB R5, R144, R149 ;  /* 0x000000959005723e */ /* 0x002fe200000010ff */
[----:B------:R-:W-:Y:S01]  /*4360*/  HMMA.16816.F32.BF16 R64, R96, R66, RZ ;  /* 0x000000426040723c */ /* 0x000fe200000418ff */
[----:B------:R-:W-:-:S04]  /*4370*/  FADD.FTZ R149, R149, R150 ;  /* 0x0000009695957221 */ /* 0x000fc80000010000 */
[----:B------:R-:W-:Y:S01]  /*4380*/  FADD.FTZ R144, R144, R149 ;  /* 0x0000009590907221 */ /* 0x000fe20000010000 */
[C---:B------:R-:W-:Y:S01]  /*4390*/  HMMA.16816.F32.BF16 R68, R96.reuse, R72, RZ ;  /* 0x000000486044723c */ /* 0x040fe200000418ff */
[----:B------:R-:W-:Y:S05]  /*43a0*/  MUFU.EX2 R156, R156 ;  /* 0x0000009c009c7308 */ /* 0x000fea0000000800 */
[----:B------:R-:W-:Y:S01]  /*43b0*/  HMMA.16816.F32.BF16 R76, R96, R80, RZ ;  /* 0x00000050604c723c */ /* 0x000fe200000418ff */
[----:B--2---:R-:W-:Y:S02]  /*43c0*/  F2FP.BF16.F32.PACK_AB R7, R2, R145 ;  /* 0x000000910207723e */ /* 0x004fe400000010ff */
[----:B------:R-:W1:Y:S01]  /*43d0*/  MUFU.EX2 R161, R161 ;  /* 0x000000a100a17308 */ /* 0x000e620000000800 */
[----:B------:R-:W-:-:S02]  /*43e0*/  FADD.FTZ R145, R145, R144 ;  /* 0x0000009091917221 */ /* 0x000fc40000010000 */
[----:B------:R-:W-:Y:S02]  /*43f0*/  HMMA.16816.F32.BF16 R72, R96, R74, RZ ;  /* 0x0000004a6048723c */ /* 0x000fe400000418ff */
[----:B------:R-:W-:-:S04]  /*4400*/  FADD.FTZ R145, R2, R145 ;  /* 0x0000009102917221 */ /* 0x000fc80000010000 */
[C---:B------:R-:W-:Y:S01]  /*4410*/  HMMA.16816.F32.BF16 R120, R4.reuse, R12, R120 ;  /* 0x0000000c0478723c */ /* 0x040fe20000041878 */
[----:B------:R-:W-:Y:S05]  /*4420*/  MUFU.EX2 R158, R158 ;  /* 0x0000009e009e7308 */ /* 0x000fea0000000800 */
[C---:B------:R-:W-:Y:S01]  /*4430*/  HMMA.16816.F32.BF16 R116, R4.reuse, R14, R116 ;  /* 0x0000000e0474723c */ /* 0x040fe20000041874 */
[----:B------:R-:W2:Y:S02]  /*4440*/  LDSM.16.MT88.4 R12, [R200+0x16800] ;  /* 0x01680000c80c783b */ /* 0x000ea40000004200 */
[----:B------:R-:W-:Y:S03]  /*4450*/  MUFU.EX2 R163, R163 ;  /* 0x000000a300a37308 */ /* 0x000fe60000000800 */
[C---:B------:R-:W-:Y:S05]  /*4460*/  HMMA.16816.F32.BF16 R36, R4.reuse, R8, R36 ;  /* 0x000000080424723c */ /* 0x040fea0000041824 */
[----:B------:R-:W-:Y:S01]  /*4470*/  MUFU.EX2 R160, R160 ;  /* 0x000000a000a07308 */ /* 0x000fe20000000800 */
[----:B------:R-:W-:Y:S01]  /*4480*/  HMMA.16816.F32.BF16 R40, R4, R10, R40 ;  /* 0x0000000a0428723c */ /* 0x000fe20000041828 */
[----:B------:R-:W3:Y:S05]  /*4490*/  LDSM.16.MT88.4 R8, [R198+0x16800] ;  /* 0x01680000c608783b */ /* 0x000eea0000004200 */
[C---:B------:R-:W-:Y:S01]  /*44a0*/  HMMA.16816.F32.BF16 R80, R96.reuse, R82, RZ ;  /* 0x000000526050723c */ /* 0x040fe200000418ff */
[----:B------:R-:W4:Y:S05]  /*44b0*/  MUFU.EX2 R165, R165 ;  /* 0x000000a500a57308 */ /* 0x000f2a0000000800 */
[----:B------:R-:W-:Y:S03]  /*44c0*/  HMMA.16816.F32.BF16 R112, R96, R108, RZ ;  /* 0x0000006c6070723c */ /* 0x000fe600000418ff */
[----:B------:R-:W-:Y:S03]  /*44d0*/  MUFU.EX2 R164, R164 ;  /* 0x000000a400a47308 */ /* 0x000fe60000000800 */
[C---:B------:R-:W-:Y:S05]  /*44e0*/  HMMA.16816.F32.BF16 R52, R4.reuse, R20, R52 ;  /* 0x000000140434723c */ /* 0x040fea0000041834 */
[----:B------:R-:W5:Y:S01]  /*44f0*/  MUFU.EX2 R169, R169 ;  /* 0x000000a900a97308 */ /* 0x000f620000000800 */
[C---:B------:R-:W-:Y:S01]  /*4500*/  HMMA.16816.F32.BF16 R56, R4.reuse, R22, R56 ;  /* 0x000000160438723c */ /* 0x040fe20000041838 */
[----:B------:R-:W1:Y:S05]  /*4510*/  LDSM.16.MT88.4 R20, [R197+0x16800] ;  /* 0x01680000c514783b */ /* 0x000e6a0000004200 */
[C---:B------:R-:W-:Y:S01]  /*4520*/  HMMA.16816.F32.BF16 R60, R4.reuse, R16, R60 ;  /* 0x00000010043c723c */ /* 0x040fe2000004183c */
[----:B------:R-:W-:Y:S05]  /*4530*/  MUFU.EX2 R174, R174 ;  /* 0x000000ae00ae7308 */ /* 0x000fea0000000800 */
[----:B------:R-:W-:Y:S01]  /*4540*/  HMMA.16816.F32.BF16 R64, R4, R18, R64 ;  /* 0x000000120440723c */ /* 0x000fe20000041840 */
[----:B------:R-:W4:Y:S02]  /*4550*/  LDSM.16.MT88.4 R16, [R196+0x16800] ;  /* 0x01680000c410783b */ /* 0x000f240000004200 */
[----:B------:R-:W5:Y:S03]  /*4560*/  MUFU.EX2 R175, R175 ;  /* 0x000000af00af7308 */ /* 0x000f660000000800 */
[----:B------:R-:W-:Y:S05]  /*4570*/  HMMA.16816.F32.BF16 R108, R96, R110, RZ ;  /* 0x0000006e606c723c */ /* 0x000fea00000418ff */
[----:B------:R-:W-:Y:S01]  /*4580*/  MUFU.EX2 R173, R173 ;  /* 0x000000ad00ad7308 */ /* 0x000fe20000000800 */
[C---:B--2---:R-:W-:Y:S06]  /*4590*/  HMMA.16816.F32.BF16 R68, R4.reuse, R12, R68 ;  /* 0x0000000c0444723c */ /* 0x044fec0000041844 */
[C---:B------:R-:W-:Y:S01]  /*45a0*/  HMMA.16816.F32.BF16 R72, R4.reuse, R14, R72 ;  /* 0x0000000e0448723c */ /* 0x040fe20000041848 */
[----:B------:R-:W2:Y:S01]  /*45b0*/  LDSM.16.MT88.4 R12, [R197+0x13000] ;  /* 0x01300000c50c783b */ /* 0x000ea20000004200 */
[----:B------:R-:W-:Y:S04]  /*45c0*/  MUFU.EX2 R172, R172 ;  /* 0x000000ac00ac7308 */ /* 0x000fe80000000800 */
[C---:B---3--:R-:W-:Y:S04]  /*45d0*/  HMMA.16816.F32.BF16 R76, R4.reuse, R8, R76 ;  /* 0x00000008044c723c */ /* 0x048fe8000004184c */
[----:B------:R-:W-:Y:S02]  /*45e0*/  MUFU.EX2 R170, R170 ;  /* 0x000000aa00aa7308 */ /* 0x000fe40000000800 */
[----:B------:R-:W-:Y:S01]  /*45f0*/  HMMA.16816.F32.BF16 R80, R4, R10, R80 ;  /* 0x0000000a0450723c */ /* 0x000fe20000041850 */
[----:B------:R-:W3:Y:S05]  /*4600*/  LDSM.16.MT88.4 R8, [R197+0x15000] ;  /* 0x01500000c508783b */ /* 0x000eea0000004200 */
[C---:B------:R-:W-:Y:S01]  /*4610*/  HMMA.16816.F32.BF16 R128, R96.reuse, R124, RZ ;  /* 0x0000007c6080723c */ /* 0x040fe200000418ff */
[----:B------:R-:W3:Y:S05]  /*4620*/  MUFU.EX2 R171, R171 ;  /* 0x000000ab00ab7308 */ /* 0x000eea0000000800 */
[C---:B------:R-:W-:Y:S03]  /*4630*/  HMMA.16816.F32.BF16 R104, R96.reuse, R100, RZ ;  /* 0x000000646068723c */ /* 0x040fe600000418ff */
[----:B------:R-:W-:Y:S03]  /*4640*/  MUFU.EX2 R166, R166 ;  /* 0x000000a600a67308 */ /* 0x000fe60000000800 */
[C---:B------:R-:W-:Y:S05]  /*4650*/  HMMA.16816.F32.BF16 R44, R96.reuse, R48, RZ ;  /* 0x00000030602c723c */ /* 0x040fea00000418ff */
[----:B------:R-:W3:Y:S01]  /*4660*/  MUFU.EX2 R231, R231 ;  /* 0x000000e700e77308 */ /* 0x000ee20000000800 */
        /* <DEDUP_REMOVED lines=36> */
[----:B--2---:R-:W-:Y:S01]  /*48b0*/  HMMA.16816.F32.BF16 R112, R4, R12, R112 ;  /* 0x0000000c0470723c */ /* 0x004fe20000041870 */
[----:B------:R-:W-:Y:S01]  /*48c0*/  FADD.FTZ R163, R163, R158 ;  /* 0x0000009ea3a37221 */ /* 0x000fe20000010000 */
[----:B------:R-:W-:-:S04]  /*48d0*/  FADD.FTZ R169, R169, R164 ;  /* 0x000000a4a9a97221 */ /* 0x000fc80000010000 */
[C---:B------:R-:W-:Y:S01]  /*48e0*/  HMMA.16816.F32.BF16 R108, R4.reuse, R14, R108 ;  /* 0x0000000e046c723c */ /* 0x040fe2000004186c */
[----:B------:R-:W2:Y:S05]  /*48f0*/  LDSM.16.MT88.4 R12, [R198+0x17000] ;  /* 0x01700000c60c783b */ /* 0x000eaa0000004200 */
[C---:B---3--:R-:W-:Y:S06]  /*4900*/  HMMA.16816.F32.BF16 R52, R4.reuse, R8, R52 ;  /* 0x000000080434723c */ /* 0x048fec0000041834 */
[C---:B------:R-:W-:Y:S01]  /*4910*/  HMMA.16816.F32.BF16 R56, R4.reuse, R10, R56 ;  /* 0x0000000a0438723c */ /* 0x040fe20000041838 */
[----:B------:R-:W3:Y:S05]  /*4920*/  LDSM.16.MT88.4 R8, [R197+0x17000] ;  /* 0x01700000c508783b */ /* 0x000eea0000004200 */
[C---:B-1----:R-:W-:Y:S06]  /*4930*/  HMMA.16816.F32.BF16 R60, R4.reuse, R20, R60 ;  /* 0x00000014043c723c */ /* 0x042fec000004183c */
[C---:B------:R-:W-:Y:S01]  /*4940*/  HMMA.16816.F32.BF16 R64, R4.reuse, R22, R64 ;  /* 0x000000160440723c */ /* 0x040fe20000041840 */
[----:B------:R-:W1:Y:S05]  /*4950*/  LDSM.16.MT88.4 R20, [R196+0x17000] ;  /* 0x01700000c414783b */ /* 0x000e6a0000004200 */
[C---:B----4-:R-:W-:Y:S06]  /*4960*/  HMMA.16816.F32.BF16 R68, R4.reuse, R16, R68 ;  /* 0x000000100444723c */ /* 0x050fec0000041844 */
[C---:B------:R-:W-:Y:S01]  /*4970*/  HMMA.16816.F32.BF16 R72, R4.reuse, R18, R72 ;  /* 0x000000120448723c */ /* 0x040fe20000041848 */
[----:B------:R-:W4:Y:S05]  /*4980*/  LDSM.16.MT88.4 R16, [R200+0x13800] ;  /* 0x01380000c810783b */ /* 0x000f2a0000004200 */
[C---:B--2---:R-:W-:Y:S06]  /*4990*/  HMMA.16816.F32.BF16 R76, R4.reuse, R12, R76 ;  /* 0x0000000c044c723c */ /* 0x044fec000004184c */
[C---:B------:R-:W-:Y:S01]  /*49a0*/  HMMA.16816.F32.BF16 R80, R4.reuse, R14, R80 ;  /* 0x0000000e0450723c */ /* 0x040fe20000041850 */
[----:B------:R-:W2:Y:S05]  /*49b0*/  LDSM.16.MT88.4 R12, [R198+0x13800] ;  /* 0x01380000c60c783b */ /* 0x000eaa0000004200 */
[C---:B---3--:R-:W-:Y:S06]  /*49c0*/  HMMA.16816.F32.BF16 R84, R4.reuse, R8, R84 ;  /* 0x000000080454723c */ /* 0x048fec0000041854 */
[C---:B------:R-:W-:Y:S01]  /*49d0*/  HMMA.16816.F32.BF16 R88, R4.reuse, R10, R88 ;  /* 0x0000000a0458723c */ /* 0x040fe20000041858 */
[----:B------:R-:W3:Y:S05]  /*49e0*/  LDSM.16.MT88.4 R8, [R197+0x15800] ;  /* 0x01580000c508783b */ /* 0x000eea0000004200 */
        /* <DEDUP_REMOVED lines=15> */
[C---:B-1----:R-:W-:Y:S06]  /*4ae0*/  HMMA.16816.F32.BF16 R92, R4.reuse, R20, R92 ;  /* 0x00000014045c723c */ /* 0x042fec000004185c */
[----:B------:R-:W-:Y:S01]  /*4af0*/  HMMA.16816.F32.BF16 R96, R4, R22, R96 ;  /* 0x000000160460723c */ /* 0x000fe20000041860 */
[----:B------:R-:W1:Y:S06]  /*4b00*/  LDSM.16.MT88.4 R20, [R200+0x17800] ;  /* 0x01780000c814783b */ /* 0x000e6c0000004200 */
        /* <DEDUP_REMOVED lines=31> */
[C---:B-1----:R-:W-:Y:S06]  /*4d00*/  HMMA.16816.F32.BF16 R68, R4.reuse, R20, R68 ;  /* 0x000000140444723c */ /* 0x042fec0000041844 */
[C---:B------:R-:W-:Y:S06]  /*4d10*/  HMMA.16816.F32.BF16 R72, R4.reuse, R22, R72 ;  /* 0x000000160448723c */ /* 0x040fec0000041848 */
[C---:B----4-:R-:W-:Y:S06]  /*4d20*/  HMMA.16816.F32.BF16 R76, R4.reuse, R16, R76 ;  /* 0x00000010044c723c */ /* 0x050fec000004184c */
[C---:B------:R-:W-:Y:S06]  /*4d30*/  HMMA.16816.F32.BF16 R80, R4.reuse, R18, R80 ;  /* 0x000000120450723c */ /* 0x040fec0000041850 */
[C---:B--2---:R-:W-:Y:S06]  /*4d40*/  HMMA.16816.F32.BF16 R84, R4.reuse, R12, R84 ;  /* 0x0000000c0454723c */ /* 0x044fec0000041854 */
[C---:B------:R-:W-:Y:S06]  /*4d50*/  HMMA.16816.F32.BF16 R88, R4.reuse, R14, R88 ;  /* 0x0000000e0458723c */ /* 0x040fec0000041858 */
[C---:B---3--:R-:W-:Y:S06]  /*4d60*/  HMMA.16816.F32.BF16 R92, R4.reuse, R8, R92 ;  /* 0x00000008045c723c */ /* 0x048fec000004185c */
        /* <DEDUP_REMOVED lines=11> */
[----:B------:R-:W-:Y:S01]  /*4e20*/  ULDC UR4, c[0x0][0x2ec] ;  /* 0x0000bb0000047ab9 */ /* 0x000fe20000000800 */
[----:B------:R-:W-:-:S06]  /*4e30*/  ULDC.64 UR6, c[0x0][0x248] ;  /* 0x0000920000067ab9 */ /* 0x000fcc0000000a00 */
[----:B------:R-:W2:Y:S08]  /*4e40*/  @!P4 LDC.64 R210, c[0x0][0x220] ;  /* 0x00008800ffd2cb82 */ /* 0x000eb00000000a00 */
[----:B------:R-:W3:Y:S01]  /*4e50*/  @!P4 LDC.64 R208, c[0x0][0x220] ;  /* 0x00008800ffd0cb82 */ /* 0x000ee20000000a00 */
[----:B------:R-:W-:Y:S05]  /*4e60*/  BRA `(.L_x_148) ;  /* 0x0000000000f07947 */ /* 0x000fea0003800000 */
.L_x_150:
[----:B------:R2:W-:Y:S01]  /*4e70*/  @P4 STS.128 [R219+0xc000], RZ ;  /* 0x00c000ffdb004388 */ /* 0x0005e20000000c00 */
[----:B------:R-:W3:Y:S01]  /*4e80*/  @!P4 LDC.64 R14, c[0x0][0x218] ;  /* 0x00008600ff0ecb82 */ /* 0x000ee20000000a00 */
[----:B------:R-:W-:Y:S05]  /*4e90*/  VIADD R19, R223, 0xffffffff ;  /* 0xffffffffdf137836 */ /* 0x000fea0000000000 */
[----:B------:R-:W-:Y:S02]  /*4ea0*/  SHF.R.S32.HI R16, RZ, 0x1f, R19 ;  /* 0x0000001fff107819 */ /* 0x000fe40000011413 */
[----:B------:R-:W5:Y:S03]  /*4eb0*/  @!P3 LDC.64 R12, c[0x0][0x218] ;  /* 0x00008600ff0cbb82 */ /* 0x000f660000000a00 */
[----:B------:R-:W-:Y:S04]  /*4ec0*/  IMAD R16, R16, UR6, RZ ;  /* 0x0000000610107c24 */ /* 0x000fe8000f8e02ff */
[C---:B------:R-:W-:Y:S01]  /*4ed0*/  IMAD R16, R19.reuse, UR7, R16 ;  /* 0x0000000713107c24 */ /* 0x040fe2000f8e0210 */
[----:B------:R-:W1:Y:S01]  /*4ee0*/  @!P2 LDC.64 R10, c[0x0][0x218] ;  /* 0x00008600ff0aab82 */ /* 0x000e620000000a00 */
[----:B------:R-:W-:Y:S04]  /*4ef0*/  IMAD.WIDE.U32 R18, R19, UR6, RZ ;  /* 0x0000000613127c25 */ /* 0x000fe8000f8e00ff */
[----:B------:R-:W-:Y:S01]  /*4f00*/  IMAD.IADD R19, R19, 0x1, R16 ;  /* 0x0000000113137824 */ /* 0x000fe200078e0210 */
[C---:B------:R-:W-:Y:S02]  /*4f10*/  LEA R3, P0, R18.reuse, R226, 0x6 ;  /* 0x000000e212037211 */ /* 0x040fe400078030ff */
[----:B------:R-:W4:Y:S02]  /*4f20*/  @!P4 LDC.64 R8, c[0x0][0x218] ;  /* 0x00008600ff08cb82 */ /* 0x000f240000000a00 */
[----:B------:R-:W-:Y:S06]  /*4f30*/  LEA.HI.X R16, R18, R229, R19, 0x6, P0 ;  /* 0x000000e512107211 */ /* 0x000fec00000f3413 */
[----:B------:R-:W2:Y:S08]  /*4f40*/  @!P3 LDC.64 R6, c[0x0][0x218] ;  /* 0x00008600ff06bb82 */ /* 0x000eb00000000a00 */
[----:B------:R-:W2:Y:S01]  /*4f50*/  @!P2 LDC.64 R4, c[0x0][0x218] ;  /* 0x00008600ff04ab82 */ /* 0x000ea20000000a00 */
[C---:B---3--:R-:W-:Y:S02]  /*4f60*/  @!P4 LEA R20, P0, R3.reuse, R14, 0x1 ;  /* 0x0000000e0314c211 */ /* 0x048fe400078008ff */
[C---:B-----5:R-:W-:Y:S02]  /*4f70*/  @!P3 LEA R12, P6, R3.reuse, R12, 0x1 ;  /* 0x0000000c030cb211 */ /* 0x060fe400078c08ff */
[C-C-:B------:R-:W-:Y:S02]  /*4f80*/  @!P4 LEA.HI.X R21, R3.reuse, R15, R16.reuse, 0x1, P0 ;  /* 0x0000000f0315c211 */ /* 0x140fe400000f0c10 */
[C-C-:B------:R-:W-:Y:S02]  /*4f90*/  @!P3 LEA.HI.X R13, R3.reuse, R13, R16.reuse, 0x1, P6 ;  /* 0x0000000d030db211 */ /* 0x140fe400030f0c10 */
[C---:B-1----:R-:W-:Y:S01]  /*4fa0*/  @!P2 LEA R10, P1, R3.reuse, R10, 0x1 ;  /* 0x0000000a030aa211 */ /* 0x042fe200078208ff */
[----:B------:R-:W-:Y:S01]  /*4fb0*/  @!PT LDS RZ, [RZ] ;  /* 0x00000000fffff984 */ /* 0x000fe20000000800 */
[----:B------:R-:W-:Y:S01]  /*4fc0*/  @!PT LDS RZ, [RZ] ;  /* 0x00000000fffff984 */ /* 0x000fe20000000800 */
[----:B------:R-:W-:Y:S01]  /*4fd0*/  @!PT LDS RZ, [RZ] ;  /* 0x00000000fffff984 */ /* 0x000fe20000000800 */
[----:B------:R3:W-:Y:S01]  /*4fe0*/  @!P4 LDGSTS.E.BYPASS.LTC128B.128 [R219+0xc000], desc[UR8][R20.64] ;  /* 0x0c00000014dbcfae */ /* 0x0007e2000b901d48 */
[----:B------:R-:W-:Y:S02]  /*4ff0*/  IADD3 R14, P0, R216, R3, RZ ;  /* 0x00000003d80e7210 */ /* 0x000fe40007f1e0ff */
[--C-:B------:R-:W-:Y:S01]  /*5000*/  @!P2 LEA.HI.X R11, R3, R11, R16.reuse, 0x1, P1 ;  /* 0x0000000b030ba211 */ /* 0x100fe200008f0c10 */
[----:B------:R3:W-:Y:S01]  /*5010*/  @P3 STS.128 [R219+0xe000], RZ ;  /* 0x00e000ffdb003388 */ /* 0x0007e20000000c00 */
[C---:B----4-:R-:W-:Y:S01]  /*5020*/  @!P4 LEA R8, P6, R14.reuse, R8, 0x1 ;  /* 0x000000080e08c211 */ /* 0x050fe200078c08ff */
[----:B------:R-:W-:Y:S01]  /*5030*/  IMAD.X R16, R215, 0x1, R16, P0 ;  /* 0x00000001d7107824 */ /* 0x000fe200000e0610 */
[C---:B--2---:R-:W-:Y:S01]  /*5040*/  @!P3 LEA R6, P1, R14.reuse, R6, 0x1 ;  /* 0x000000060e06b211 */ /* 0x044fe200078208ff */
        /* <DEDUP_REMOVED lines=30> */
.L_x_148:
        /* <DEDUP_REMOVED lines=21> */
[----:B------:R-:W-:Y:S05]  /*5380*/  @!P4 LDGSTS.E.BYPASS.LTC128B.128 [R219+0x12000], desc[UR8][R242.64] ;  /* 0x12000000f2dbcfae */ /* 0x000fea000b901d48 */
[----:B------:R-:W-:Y:S02]  /*5390*/  @P3 STS.128 [R219+0x14000], RZ ;  /* 0x014000ffdb003388 */ /* 0x000fe40000000c00 */
        /* <DEDUP_REMOVED lines=9> */
[----:B------:R-:W-:Y:S04]  /*5430*/  @!P2 LEA.HI.X R235, R239, R235, R230, 0x1, P0 ;  /* 0x000000ebefeba211 */ /* 0x000fe800000f0ce6 */
[----:B------:R-:W-:Y:S01]  /*5440*/  @P2 STS.128 [R219+0x16000], RZ ;  /* 0x016000ffdb002388 */ /* 0x000fe20000000c00 */
[----:B------:R-:W-:Y:S02]  /*5450*/  LEA.HI.X R230, R212, R230, R213, 0x5, P6 ;  /* 0x000000e6d4e67211 */ /* 0x000fe400030f2cd5 */
[C---:B---3--:R-:W-:Y:S02]  /*5460*/  @!P3 LEA R132, P1, R134.reuse, R132, 0x1 ;  /* 0x000000848684b211 */ /* 0x048fe400078208ff */
[----:B------:R-:W-:Y:S01]  /*5470*/  @!PT LDS RZ, [RZ] ;  /* 0x00000000fffff984 */ /* 0x000fe20000000800 */
[----:B------:R-:W-:Y:S01]  /*5480*/  @!PT LDS RZ, [RZ] ;  /* 0x00000000fffff984 */ /* 0x000fe20000000800 */
[----:B------:R-:W-:Y:S01]  /*5490*/  @!PT LDS RZ, [RZ] ;  /* 0x00000000fffff984 */ /* 0x000fe20000000800 */
[----:B------:R-:W-:Y:S01]  /*54a0*/  @!P2 LDGSTS.E.BYPASS.LTC128B.128 [R219+0x16000], desc[UR8][R234.64+0x100] ;  /* 0x16000100eadbafae */ /* 0x000fe2000b901d48 */
[C-C-:B------:R-:W-:Y:S02]  /*54b0*/  @!P4 LEA.HI.X R239, R134.reuse, R209, R230.reuse, 0x1, P5 ;  /* 0x000000d186efc211 */ /* 0x140fe400028f0ce6 */
[C-C-:B------:R-:W-:Y:S02]  /*54c0*/  @!P3 LEA.HI.X R133, R134.reuse, R133, R230.reuse, 0x1, P1 ;  /* 0x000000858685b211 */ /* 0x140fe400008f0ce6 */
[----:B------:R-:W-:Y:S01]  /*54d0*/  @P4 STS.128 [R219+0x13000], RZ ;  /* 0x013000ffdb004388 */ /* 0x000fe20000000c00 */
[----:B------:R-:W-:Y:S02]  /*54e0*/  ISETP.GT.AND P5, PT, R223, RZ, PT ;  /* 0x000000ffdf00720c */ /* 0x000fe40003fa4270 */
[C---:B----4-:R-:W-:Y:S02]  /*54f0*/  @!P2 LEA R2, P0, R134.reuse, R2, 0x1 ;  /* 0x000000028602a211 */ /* 0x050fe400078008ff */
[----:B------:R-:W-:Y:S01]  /*5500*/  @!PT LDS RZ, [RZ] ;  /* 0x00000000fffff984 */ /* 0x000fe20000000800 */
[----:B------:R-:W-:Y:S01]  /*5510*/  @!PT LDS RZ, [RZ] ;  /* 0x00000000fffff984 */ /* 0x000fe20000000800 */
[----:B------:R-:W-:Y:S01]  /*5520*/  @!PT LDS RZ, [RZ] ;  /* 0x00000000fffff984 */ /* 0x000fe20000000800 */
[----:B------:R-:W-:Y:S02]  /*5530*/  @!P4 LDGSTS.E.BYPASS.LTC128B.128 [R219+0x13000], desc[UR8][R238.64] ;  /* 0x13000000eedbcfae */ /* 0x000fe4000b901d48 */
[----:B------:R-:W-:Y:S03]  /*5540*/  @!P2 LEA.HI.X R3, R134, R3, R230, 0x1, P0 ;  /* 0x000000038603a211 */ /* 0x000fe600000f0ce6 */
[----:B------:R-:W-:Y:S05]  /*5550*/  @P3 STS.128 [R219+0x15000], RZ ;  /* 0x015000ffdb003388 */ /* 0x000fea0000000c00 */
[----:B------:R-:W-:Y:S01]  /*5560*/  @!PT LDS RZ, [RZ] ;  /* 0x00000000fffff984 */ /* 0x000fe20000000800 */
[----:B------:R-:W-:Y:S01]  /*5570*/  @!PT LDS RZ, [RZ] ;  /* 0x00000000fffff984 */ /* 0x000fe20000000800 */
[----:B------:R-:W-:Y:S01]  /*5580*/  @!PT LDS RZ, [RZ] ;  /* 0x00000000fffff984 */ /* 0x000fe20000000800 */
[----:B------:R-:W-:Y:S05]  /*5590*/  @!P3 LDGSTS.E.BYPASS.LTC128B.128 [R219+0x15000], desc[UR8][R132.64+0x80] ;  /* 0x1500008084dbbfae */ /* 0x000fea000b901d48 */
[----:B------:R-:W-:Y:S05]  /*55a0*/  @P2 STS.128 [R219+0x17000], RZ ;  /* 0x017000ffdb002388 */ /* 0x000fea0000000c00 */
[----:B------:R-:W-:Y:S01]  /*55b0*/  @!PT LDS RZ, [RZ] ;  /* 0x00000000fffff984 */ /* 0x000fe20000000800 */
[----:B------:R-:W-:Y:S01]  /*55c0*/  @!PT LDS RZ, [RZ] ;  /* 0x00000000fffff984 */ /* 0x000fe20000000800 */
[----:B------:R-:W-:Y:S01]  /*55d0*/  @!PT LDS RZ, [RZ] ;  /* 0x00000000fffff984 */ /* 0x000fe20000000800 */
[----:B------:R1:W-:Y:S05]  /*55e0*/  @!P2 LDGSTS.E.BYPASS.LTC128B.128 [R219+0x17000], desc[UR8][R2.64+0x100] ;  /* 0x1700010002dbafae */ /* 0x0003ea000b901d48 */
        /* <DEDUP_REMOVED lines=160> */
[----:B------:R2:W3:Y:S01]  /*5ff0*/  MUFU.TANH R170, R3 ;  /* 0x0000000300aa7308 */ /* 0x0004e20000002400 */
[C---:B------:R-:W-:Y:S03]  /*6000*/  HMMA.16816.F32.BF16 R24, R176.reuse, R142, R24 ;  /* 0x0000008eb018723c */ /* 0x040fe60000041818 */
[----:B------:R-:W-:Y:S01]  /*6010*/  FMUL.FTZ R133, R8, UR5 ;  /* 0x0000000508857c20 */ /* 0x000fe20008410000 */
[----:B------:R-:W-:Y:S01]  /*6020*/  FMUL.FTZ R132, R9, UR5 ;  /* 0x0000000509847c20 */ /* 0x000fe20008410000 */
[----:B------:R-:W-:Y:S01]  /*6030*/  FMUL.FTZ R250, R14, UR5 ;  /* 0x000000050efa7c20 */ /* 0x000fe20008410000 */
[----:B------:R-:W-:Y:S03]  /*6040*/  FMUL.FTZ R252, R13, UR5 ;  /* 0x000000050dfc7c20 */ /* 0x000fe60008410000 */
[----:B------:R4:W-:Y:S02]  /*6050*/  MUFU.TANH R163, R2 ;  /* 0x0000000200a37308 */ /* 0x0009e40000002400 */
[----:B------:R-:W-:Y:S01]  /*6060*/  FMUL.FTZ R251, R15, UR5 ;  /* 0x000000050ffb7c20 */ /* 0x000fe20008410000 */
[----:B------:R-:W-:Y:S01]  /*6070*/  FMUL.FTZ R248, R16, UR5 ;  /* 0x0000000510f87c20 */ /* 0x000fe20008410000 */
[----:B------:R-:W-:Y:S01]  /*6080*/  FMUL.FTZ R249, R18, UR5 ;  /* 0x0000000512f97c20 */ /* 0x000fe20008410000 */
[----:B------:R-:W-:Y:S01]  /*6090*/  FMUL.FTZ R246, R17, UR5 ;  /* 0x0000000511f67c20 */ /* 0x000fe20008410000 */
[----:B------:R-:W-:Y:S04]  /*60a0*/  FMUL.FTZ R247, R19, UR5 ;  /* 0x0000000513f77c20 */ /* 0x000fe80008410000 */
[----:B------:R5:W-:Y:S01]  /*60b0*/  MUFU.TANH R165, R134 ;  /* 0x0000008600a57308 */ /* 0x000be20000002400 */
[----:B--2---:R-:W-:Y:S01]  /*60c0*/  FMUL.FTZ R3, R10, UR5 ;  /* 0x000000050a037c20 */ /* 0x004fe20008410000 */
[----:B------:R-:W-:Y:S01]  /*60d0*/  FMUL.FTZ R244, R20, UR5 ;  /* 0x0000000514f47c20 */ /* 0x000fe20008410000 */
[----:B------:R-:W-:Y:S01]  /*60e0*/  FMUL.FTZ R243, R22, UR5 ;  /* 0x0000000516f37c20 */ /* 0x000fe20008410000 */
[----:B------:R-:W-:Y:S01]  /*60f0*/  FMUL.FTZ R242, R21, UR5 ;  /* 0x0000000515f27c20 */ /* 0x000fe20008410000 */
[----:B------:R-:W-:Y:S05]  /*6100*/  FMUL.FTZ R245, R23, UR5 ;  /* 0x0000000517f57c20 */ /* 0x000fea0008410000 */
[----:B------:R3:W-:Y:S01]  /*6110*/  MUFU.TANH R173, R3 ;  /* 0x0000000300ad7308 */ /* 0x0007e20000002400 */
[----:B----4-:R-:W-:Y:S01]  /*6120*/  FMUL.FTZ R2, R11, UR5 ;  /* 0x000000050b027c20 */ /* 0x010fe20008410000 */
[C---:B-1----:R-:W-:Y:S03]  /*6130*/  HMMA.16816.F32.BF16 R28, R176.reuse, R136, R28 ;  /* 0x00000088b01c723c */ /* 0x042fe6000004181c */
[----:B------:R-:W-:Y:S01]  /*6140*/  FMUL.FTZ R240, R24, UR5 ;  /* 0x0000000518f07c20 */ /* 0x000fe20008410000 */
[----:B------:R-:W-:Y:S01]  /*6150*/  FMUL.FTZ R241, R26, UR5 ;  /* 0x000000051af17c20 */ /* 0x000fe20008410000 */
[----:B------:R-:W-:Y:S03]  /*6160*/  FMUL.FTZ R238, R25, UR5 ;  /* 0x0000000519ee7c20 */ /* 0x000fe60008410000 */
[----:B------:R-:W1:Y:S03]  /*6170*/  MUFU.TANH R166, R230 ;  /* 0x000000e600a67308 */ /* 0x000e660000002400 */
[----:B-----5:R-:W-:Y:S01]  /*6180*/  FMUL.FTZ R134, R12, UR5 ;  /* 0x000000050c867c20 */ /* 0x020fe20008410000 */
[----:B------:R-:W-:Y:S03]  /*6190*/  HMMA.16816.F32.BF16 R32, R176, R138, R32 ;  /* 0x0000008ab020723c */ /* 0x000fe60000041820 */
[----:B------:R-:W-:Y:S03]  /*61a0*/  FMUL.FTZ R239, R27, UR5 ;  /* 0x000000051bef7c20 */ /* 0x000fe60008410000 */
[----:B------:R2:W-:Y:S01]  /*61b0*/  MUFU.TANH R175, R2 ;  /* 0x0000000200af7308 */ /* 0x0005e20000002400 */
[----:B---3--:R-:W-:Y:S09]  /*61c0*/  FMNMX.FTZ R3, R170, R135, !PT ;  /* 0x00000087aa037209 */ /* 0x008ff20007810000 */
[----:B------:R-:W3:Y:S01]  /*61d0*/  MUFU.TANH R182, R133 ;  /* 0x0000008500b67308 */ /* 0x000ee20000002400 */
[----:B-1----:R-:W-:Y:S01]  /*61e0*/  FMNMX.FTZ R3, R166, R3, !PT ;  /* 0x00000003a6037209 */ /* 0x002fe20007810000 */
[----:B------:R-:W-:Y:S01]  /*61f0*/  FMUL.FTZ R234, R28, UR5 ;  /* 0x000000051cea7c20 */ /* 0x000fe20008410000 */
[----:B------:R-:W-:Y:S01]  /*6200*/  FMUL.FTZ R237, R30, UR5 ;  /* 0x000000051eed7c20 */ /* 0x000fe20008410000 */
[----:B------:R-:W-:Y:S01]  /*6210*/  FMUL.FTZ R236, R29, UR5 ;  /* 0x000000051dec7c20 */ /* 0x000fe20008410000 */
[----:B------:R-:W-:Y:S05]  /*6220*/  FMUL.FTZ R235, R31, UR5 ;  /* 0x000000051feb7c20 */ /* 0x000fea0008410000 */
[----:B------:R-:W1:Y:S01]  /*6230*/  MUFU.TANH R174, R132 ;  /* 0x0000008400ae7308 */ /* 0x000e620000002400 */
[----:B--2---:R-:W-:Y:S01]  /*6240*/  FMNMX.FTZ R2, R163, R0, !PT ;  /* 0x00000000a3027209 */ /* 0x004fe20007810000 */
[----:B------:R-:W-:Y:S01]  /*6250*/  FMUL.FTZ R232, R32, UR5 ;  /* 0x0000000520e87c20 */ /* 0x000fe20008410000 */
[----:B------:R-:W-:Y:S01]  /*6260*/  FMUL.FTZ R230, R33, UR5 ;  /* 0x0000000521e67c20 */ /* 0x000fe20008410000 */
[----:B------:R-:W-:Y:S01]  /*6270*/  FMUL.FTZ R35, R35, UR5 ;  /* 0x0000000523237c20 */ /* 0x000fe20008410000 */
[----:B------:R-:W-:Y:S05]  /*6280*/  FMNMX.FTZ R2, R165, R2, !PT ;  /* 0x00000002a5027209 */ /* 0x000fea0007810000 */
[----:B------:R-:W2:Y:S01]  /*6290*/  MUFU.TANH R162, R134 ;  /* 0x0000008600a27308 */ /* 0x000ea20000002400 */
[----:B---3--:R-:W-:Y:S02]  /*62a0*/  FMNMX.FTZ R3, R182, R3, !PT ;  /* 0x00000003b6037209 */ /* 0x008fe40007810000 */
[----:B------:R-:W-:Y:S04]  /*62b0*/  FMNMX.FTZ R2, R173, R2, !PT ;  /* 0x00000002ad027209 */ /* 0x000fe80007810000 */
[----:B------:R-:W-:Y:S03]  /*62c0*/  FMNMX.FTZ R133, R175, R2, !PT ;  /* 0x00000002af857209 */ /* 0x000fe60007810000 */
[----:B------:R-:W3:Y:S01]  /*62d0*/  MUFU.TANH R250, R250 ;  /* 0x000000fa00fa7308 */ /* 0x000ee20000002400 */
[----:B-1----:R-:W-:Y:S09]  /*62e0*/  FMNMX.FTZ R3, R174, R3, !PT ;  /* 0x00000003ae037209 */ /* 0x002ff20007810000 */
[----:B------:R-:W1:Y:S01]  /*62f0*/  MUFU.TANH R252, R252 ;  /* 0x000000fc00fc7308 */ /* 0x000e620000002400 */
[----:B--2---:R-:W-:Y:S01]  /*6300*/  FMNMX.FTZ R3, R162, R3, !PT ;  /* 0x00000003a2037209 */ /* 0x004fe20007810000 */
[----:B------:R-:W-:Y:S08]  /*6310*/  FMUL.FTZ R134, R34, UR5 ;  /* 0x0000000522867c20 */ /* 0x000ff00008410000 */
        /* <DEDUP_REMOVED lines=40> */
[----:B------:R1:W4:Y:S01]  /*65a0*/  MUFU.TANH R133, R35 ;  /* 0x0000002300857308 */ /* 0x0003220000002400 */
[----:B--2---:R-:W-:Y:S02]  /*65b0*/  FMNMX.FTZ R2, R134, R3, !PT ;  /* 0x0000000386027209 */ /* 0x004fe40007810000 */
[----:B---3--:R-:W-:Y:S01]  /*65c0*/  FMNMX.FTZ R17, R230, R132, !PT ;  /* 0x00000084e6117209 */ /* 0x008fe20007810000 */
[----:B------:R-:W-:Y:S06]  /*65d0*/  @P5 BRA `(.L_x_150) ;  /* 0xffffffe800245947 */ /* 0x000fec000383ffff */
.L_x_149:
[----:B---3--:R-:W2:Y:S01]  /*65e0*/  SHFL.BFLY PT, R6, R17, 0x2, 0x1f ;  /* 0x0c401f0011067f89 */ /* 0x008ea200000e0000 */
[----:B----4-:R-:W-:Y:S02]  /*65f0*/  FMNMX.FTZ R7, R133, R2, !PT ;  /* 0x0000000285077209 */ /* 0x010fe40007810000 */
[----:B------:R-:W-:Y:S05]  /*6600*/  IADD3 R223, R223, -0x1, RZ ;  /* 0xffffffffdfdf7810 */ /* 0x000fea0007ffe0ff */
[----:B------:R-:W-:Y:S08]  /*6610*/  LDSM.16.MT88.4 R24, [R198+0x12000] ;  /* 0x01200000c618783b */ /* 0x000ff00000004200 */
[----:B------:R-:W3:Y:S08]  /*6620*/  SHFL.BFLY PT, R2, R7, 0x2, 0x1f ;  /* 0x0c401f0007027f89 */ /* 0x000ef000000e0000 */
[----:B-1----:R-:W-:Y:S08]  /*6630*/  LDSM.16.MT88.4 R32, [R197+0x12000] ;  /* 0x01200000c520783b */ /* 0x002ff00000004200 */
[----:B------:R-:W-:Y:S08]  /*6640*/  LDSM.16.MT88.4 R136, [R196+0x12000] ;  /* 0x01200000c488783b */ /* 0x000ff00000004200 */
[----:B------:R-:W-:Y:S08]  /*6650*/  LDSM.16.MT88.4 R140, [R197+0x14800] ;  /* 0x01480000c58c783b */ /* 0x000ff00000004200 */
[----:B------:R-:W-:Y:S08]  /*6660*/  LDSM.16.MT88.4 R148, [R198+0x15800] ;  /* 0x01580000c694783b */ /* 0x000ff00000004200 */
[----:B------:R-:W-:Y:S08]  /*6670*/  LDSM.16.MT88.4 R152, [R197+0x15800] ;  /* 0x01580000c598783b */ /* 0x000ff00000004200 */
[----:B------:R-:W-:Y:S01]  /*6680*/  LDSM.16.MT88.4 R156, [R196+0x15800] ;  /* 0x01580000c49c783b */ /* 0x000fe20000004200 */
[----:B--2---:R-:W-:Y:S02]  /*6690*/  FMNMX.FTZ R9, R17, R6, !PT ;  /* 0x0000000611097209 */ /* 0x004fe40007810000 */
[----:B---3--:R-:W-:Y:S05]  /*66a0*/  FMNMX.FTZ R4, R7, R2, !PT ;  /* 0x0000000207047209 */ /* 0x008fea0007810000 */
[----:B------:R-:W1:Y:S08]  /*66b0*/  SHFL.BFLY PT, R132, R9, 0x1, 0x1f ;  /* 0x0c201f0009847f89 */ /* 0x000e7000000e0000 */
[----:B------:R-:W2:Y:S08]  /*66c0*/  SHFL.BFLY PT, R3, R4, 0x1, 0x1f ;  /* 0x0c201f0004037f89 */ /* 0x000eb000000e0000 */
[----:B------:R-:W3:Y:S01]  /*66d0*/  LDSM.16.MT88.4 R16, [R200+0x12000] ;  /* 0x01200000c810783b */ /* 0x000ee20000004200 */
        /* <DEDUP_REMOVED lines=21> */
[--C-:B------:R-:W-:Y:S01]  /*6830*/  FFMA.FTZ R170, R162, UR4, -R145.reuse ;  /* 0x00000004a2aa7c23 */ /* 0x100fe20008010891 */
[--C-:B------:R-:W-:Y:S01]  /*6840*/  FFMA.FTZ R172, R250, UR4, -R144.reuse ;  /* 0x00000004faac7c23 */ /* 0x100fe20008010890 */
[----:B------:R-:W-:Y:S01]  /*6850*/  LDSM.16.MT88.4 R160, [R200+0x17800] ;  /* 0x01780000c8a0783b */ /* 0x000fe20000004200 */
        /* <DEDUP_REMOVED lines=36> */
[----:B------:R-:W4:Y:S01]  /*6aa0*/  MUFU.EX2 R165, R165 ;  /* 0x000000a500a57308 */ /* 0x000f220000000800 */
        /* <DEDUP_REMOVED lines=15> */
[----:B------:R-:W5:Y:S01]  /*6ba0*/  MUFU.EX2 R166, R166 ;  /* 0x000000a600a67308 */ /* 0x000f620000000800 */
[----:B----4-:R-:W-:Y:S01]  /*6bb0*/  F2FP.BF16.F32.PACK_AB R129, R165, R169 ;  /* 0x000000a9a581723e */ /* 0x010fe200000010ff */
        /* <DEDUP_REMOVED lines=14> */
[----:B------:R-:W4:Y:S01]  /*6ca0*/  MUFU.EX2 R135, R135 ;  /* 0x0000008700877308 */ /* 0x000f220000000800 */
[----:B-----5:R-:W-:Y:S01]  /*6cb0*/  F2FP.BF16.F32.PACK_AB R130, R166, R167 ;  /* 0x000000a7a682723e */ /* 0x020fe200000010ff */
        /* <DEDUP_REMOVED lines=15> */
[----:B----4-:R-:W-:Y:S01]  /*6db0*/  F2FP.BF16.F32.PACK_AB R131, R135, R164 ;  /* 0x000000a48783723e */ /* 0x010fe200000010ff */
[C---:B------:R-:W-:Y:S01]  /*6dc0*/  FMUL.FTZ R74, R0.reuse, R74 ;  /* 0x0000004a004a7220 */ /* 0x040fe20000410000 */
[----:B------:R-:W-:Y:S01]  /*6dd0*/  FMUL.FTZ R75, R0, R75 ;  /* 0x0000004b004b7220 */ /* 0x000fe20000410000 */
[C---:B------:R-:W-:Y:S01]  /*6de0*/  FMUL.FTZ R76, R2.reuse, R76 ;  /* 0x0000004c024c7220 */ /* 0x040fe20000410000 */
[----:B------:R-:W-:Y:S01]  /*6df0*/  FMUL.FTZ R77, R2, R77 ;  /* 0x0000004d024d7220 */ /* 0x000fe20000410000 */
[C---:B------:R-:W-:Y:S01]  /*6e00*/  FMUL.FTZ R78, R0.reuse, R78 ;  /* 0x0000004e004e7220 */ /* 0x040fe20000410000 */
[----:B------:R-:W-:Y:S01]  /*6e10*/  FMUL.FTZ R79, R0, R79 ;  /* 0x0000004f004f7220 */ /* 0x000fe20000410000 */
[C---:B---3--:R-:W-:Y:S01]  /*6e20*/  HMMA.16816.F32.BF16 R4, R128.reuse, R16, R4 ;  /* 0x000000108004723c */ /* 0x048fe20000041804 */
        /* <DEDUP_REMOVED lines=246> */
.L_x_147:
        /* <DEDUP_REMOVED lines=208> */
.L_x_151:
        /* <DEDUP_REMOVED lines=23> */
.L_x_152:
        /* <DEDUP_REMOVED lines=114> */
.L_x_154:
[----:B------:R-:W-:Y:S05]  /*9320*/  BSYNC B0 ;  /* 0x0000000000007941 */ /* 0x000fea0003800000 */
.L_x_153:
        /* <DEDUP_REMOVED lines=39> */
.L_x_156:
[----:B------:R-:W-:Y:S05]  /*95a0*/  BSYNC B0 ;  /* 0x0000000000007941 */ /* 0x000fea0003800000 */
.L_x_155:
        /* <DEDUP_REMOVED lines=24> */
.L_x_158:
[----:B------:R-:W-:Y:S05]  /*9730*/  BSYNC B0 ;  /* 0x0000000000007941 */ /* 0x000fea0003800000 */
.L_x_157:
        /* <DEDUP_REMOVED lines=24> */
.L_x_160:
[----:B------:R-:W-:Y:S05]  /*98c0*/  BSYNC B0 ;  /* 0x0000000000007941 */ /* 0x000fea0003800000 */
.L_x_159:
        /* <DEDUP_REMOVED lines=23> */
.L_x_125:
        /* <DEDUP_REMOVED lines=63> */
.L_x_162:
[----:B------:R-:W-:Y:S05]  /*9e30*/  BSYNC B0 ;  /* 0x0000000000007941 */ /* 0x000fea0003800000 */
.L_x_161:
        /* <DEDUP_REMOVED lines=24> */
.L_x_164:
[----:B------:R-:W-:Y:S05]  /*9fc0*/  BSYNC B0 ;  /* 0x0000000000007941 */ /* 0x000fea0003800000 */
.L_x_163:
        /* <DEDUP_REMOVED lines=29> */
.L_x_166:
[----:B------:R-:W-:Y:S05]  /*a1a0*/  BSYNC B0 ;  /* 0x0000000000007941 */ /* 0x000fea0003800000 */
.L_x_165:
        /* <DEDUP_REMOVED lines=32> */
.L_x_168:
[----:B------:R-:W-:Y:S05]  /*a3b0*/  BSYNC B0 ;  /* 0x0000000000007941 */ /* 0x000fea0003800000 */
.L_x_167:
        /* <DEDUP_REMOVED lines=16> */
.L_x_170:
[----:B------:R-:W-:Y:S05]  /*a4c0*/  BSYNC B0 ;  /* 0x0000000000007941 */ /* 0x000fea0003800000 */
.L_x_169:
        /* <DEDUP_REMOVED lines=10> */
.L_x_172:
[----:B------:R-:W-:Y:S05]  /*a570*/  BSYNC B0 ;  /* 0x0000000000007941 */ /* 0x000fea0003800000 */
.L_x_171:
        /* <DEDUP_REMOVED lines=10> */
.L_x_174:
[----:B------:R-:W-:Y:S05]  /*a620*/  BSYNC B0 ;  /* 0x0000000000007941 */ /* 0x000fea0003800000 */
.L_x_173:
        /* <DEDUP_REMOVED lines=10> */
.L_x_175:
        /* <DEDUP_REMOVED lines=11> */
.L_x_1511:


//--------------------- .text._ZN5flash16flash_fwd_kernelI23Flash_fwd_kernel_traitsILi192ELi128ELi64ELi8ELb0ELb0EN7cutlass10bfloat16_tE19Flash_kernel_traitsILi192ELi128ELi64ELi8ES3_EELb0ELb0ELb0ELb1ELb0ELb0ELb0ELb0EEEvNS_16Flash_fwd_paramsE --------------------------
	.section	.text._ZN5flash16flash_fwd_kernelI23Flash_fwd_kernel_traitsILi192ELi128ELi64ELi8ELb0ELb0EN7cutlass10bfloat16_tE19Flash_kernel_traitsILi192ELi128ELi64ELi8ES3_EELb0ELb0ELb0ELb1ELb0ELb0ELb0ELb0EEEvNS_16Flash_fwd_paramsE,"ax",@progbits
	.align	128
        .global         _ZN5flash16flash_fwd_kernelI23Flash_fwd_kernel_traitsILi192ELi128ELi64ELi8ELb0ELb0EN7cutlass10bfloat16_tE19Flash_kernel_traitsILi192ELi128ELi64ELi8ES3_EELb0ELb0ELb0ELb1ELb0ELb0ELb0ELb0EEEvNS_16Flash_fwd_paramsE
        .type           _ZN5flash16flash_fwd_kernelI23Flash_fwd_kernel_traitsILi192ELi128ELi64ELi8ELb0ELb0EN7cutlass10bfloat16_tE19Flash_kernel_traitsILi192ELi128ELi64ELi8ES3_EELb0ELb0ELb0ELb1ELb0ELb0ELb0ELb0EEEvNS_16Flash_fwd_paramsE,@function
        .size           _ZN5flash16flash_fwd_kernelI23Flash_fwd_kernel_traitsILi192ELi128ELi64ELi8ELb0ELb0EN7cutlass10bfloat16_tE19Flash_kernel_traitsILi192ELi128ELi64ELi8ES3_EELb0ELb0ELb0ELb1ELb0ELb0ELb0ELb0EEEvNS_16Flash_fwd_paramsE,(.L_x_1512 - _ZN5flash16flash_fwd_kernelI23Flash_fwd_kernel_traitsILi192ELi128ELi64ELi8ELb0ELb0EN7cutlass10bfloat16_tE19Flash_kernel_traitsILi192ELi128ELi64ELi8ES3_EELb0ELb0ELb0ELb1ELb0ELb0ELb0ELb0EEEvNS_16Flash_fwd_paramsE)
        .other          _ZN5flash16flash_fwd_kernelI23Flash_fwd_kernel_traitsILi192ELi128ELi64ELi8ELb0ELb0EN7cutlass10bfloat16_tE19Flash_kernel_traitsILi192ELi128ELi64ELi8ES3_EELb0ELb0ELb0ELb1ELb0ELb0ELb0ELb0EEEvNS_16Flash_fwd_paramsE,@"STO_CUDA_ENTRY STV_DEFAULT"
_ZN5flash16flash_fwd_kernelI23Flash_fwd_kernel_traitsILi192ELi128ELi64ELi8ELb0ELb0EN7cutlass10bfloat16_tE19Flash_kernel_traitsILi192ELi128ELi64ELi8ES3_EELb0ELb0ELb0ELb1ELb0ELb0ELb0ELb0EEEvNS_16Flash_fwd_paramsE:
.text._ZN5flash16flash_fwd_kernelI23Flash_fwd_kernel_traitsILi192ELi128ELi64ELi8ELb0ELb0EN7cutlass10bfloat16_tE19Flash_kernel_traitsILi192ELi128ELi64ELi8ES3_EELb0ELb0ELb0ELb1ELb0ELb0ELb0ELb0EEEvNS_16Flash_fwd_paramsE:
        /* <DEDUP_REMOVED lines=22> */
[----:B--2---:R-:W-:-:S04]  /*0160*/  ISETP.EQ.U32.AND P0, PT, R2, RZ, PT ;  /* 0x000000ff0200720c */ /* 0x004fc80003f02070 */
[----:B------:R-:W-:Y:S01]  /*0170*/  ISETP.EQ.OR.EX P0, PT, R3, RZ, !P3, P0 ;  /* 0x000000ff0300720c */ /* 0x000fe20005f02700 */
[----:B------:R-:W-:Y:S02]  /*0180*/  IMAD.MOV.U32 R16, RZ, RZ, -0x1 ;  /* 0xffffffffff107424 */ /* 0x000fe400078e00ff */
[----:B-1----:R-:W-:Y:S01]  /*0190*/  IMAD.WIDE R4, R18, 0x4, R6 ;  /* 0x0000000412047825 */ /* 0x002fe200078e0206 */
        /* <DEDUP_REMOVED lines=13> */
.L_x_176:
[----:B------:R-:W1:Y:S02]  /*0270*/  LDC R0, c[0x0][0x2c8] ;  /* 0x0000b200ff007b82 */ /* 0x000e640000000800 */
.L_x_177:
[----:B------:R-:W3:Y:S02]  /*0280*/  LDC.64 R2, c[0x0][0x308] ;  /* 0x0000c200ff027b82 */ /* 0x000ee40000000a00 */
[----:B---3--:R-:W-:-:S04]  /*0290*/  ISETP.NE.U32.AND P2, PT, R2, RZ, PT ;  /* 0x000000ff0200720c */ /* 0x008fc80003f45070 */
[----:B------:R-:W-:-:S13]  /*02a0*/  ISETP.NE.AND.EX P2, PT, R3, RZ, PT, P2 ;  /* 0x000000ff0300720c */ /* 0x000fda0003f45320 */
[----:B------:R-:W3:Y:S08]  /*02b0*/  @P2 LDC.64 R2, c[0x0][0x308] ;  /* 0x0000c200ff022b82 */ /* 0x000ef00000000a00 */
[----:B--2---:R-:W2:Y:S01]  /*02c0*/  @!P2 LDC R4, c[0x0][0x2cc] ;  /* 0x0000b300ff04ab82 */ /* 0x004ea20000000800 */
[----:B---3--:R-:W-:-:S07]  /*02d0*/  @P2 IMAD.WIDE R6, R18, 0x4, R2 ;  /* 0x0000000412062825 */ /* 0x008fce00078e0202 */
[----:B------:R-:W3:Y:S01]  /*02e0*/  @!P2 LDC.64 R2, c[0x0][0x318] ;  /* 0x0000c600ff02ab82 */ /* 0x000ee20000000a00 */
[----:B------:R-:W2:Y:S01]  /*02f0*/  @P2 LDG.E R6, desc[UR8][R6.64] ;  /* 0x0000000806062981 */ /* 0x000ea2000c1e1900 */
[----:B------:R-:W-:-:S05]  /*0300*/  IMAD.SHL.U32 R89, R210, 0x80, RZ ;  /* 0x00000080d2597824 */ /* 0x000fca00078e00ff */
[----:B----4-:R-:W-:Y:S02]  /*0310*/  ISETP.GT.AND P0, PT, R214, R89, PT ;  /* 0x00000059d600720c */ /* 0x010fe40003f04270 */
[----:B---3--:R-:W-:-:S04]  /*0320*/  @!P2 ISETP.NE.U32.AND P1, PT, R2, RZ, PT ;  /* 0x000000ff0200a20c */ /* 0x008fc80003f25070 */
[----:B------:R-:W-:-:S04]  /*0330*/  @!P2 ISETP.NE.AND.EX P1, PT, R3, RZ, PT, P1 ;  /* 0x000000ff0300a20c */ /* 0x000fc80003f25310 */
[----:B--2---:R-:W-:Y:S01]  /*0340*/  @!P2 SEL R4, R4, RZ, P1 ;  /* 0x000000ff0404a207 */ /* 0x004fe20000800000 */
[----:B-----5:R-:W-:-:S03]  /*0350*/  @P2 IMAD.IADD R135, R6, 0x1, -R13 ;  /* 0x0000000106872824 */ /* 0x020fc600078e0a0d */
[----:B-1----:R-:W-:Y:S01]  /*0360*/  @!P2 IADD3 R135, R4, R0, -R13 ;  /* 0x000000000487a210 */ /* 0x002fe20007ffe80d */
[----:B------:R-:W-:Y:S06]  /*0370*/  @!P0 EXIT ;  /* 0x000000000000894d */ /* 0x000fec0003800000 */
[----:B------:R-:W-:-:S13]  /*0380*/  ISETP.GE.AND P0, PT, R135, 0x1, PT ;  /* 0x000000018700780c */ /* 0x000fda0003f06270 */
[----:B------:R-:W-:Y:S05]  /*0390*/  @!P0 BRA `(.L_x_178) ;  /* 0x0000009c00c48947 */ /* 0x000fea0003800000 */
[----:B------:R-:W1:Y:S01]  /*03a0*/  LDC R17, c[0x0][0x278] ;  /* 0x00009e00ff117b82 */ /* 0x000e620000000800 */
[----:B------:R-:W-:Y:S02]  /*03b0*/  IABS R2, R12 ;  /* 0x0000000c00027213 */ /* 0x000fe40000000000 */
[----:B------:R-:W-:Y:S02]  /*03c0*/  ISETP.NE.AND P0, PT, R16, -0x1, PT ;  /* 0xffffffff1000780c */ /* 0x000fe40003f05270 */
[----:B------:R-:W-:Y:S02]  /*03d0*/  ISETP.NE.AND P5, PT, R209, -0x1, PT ;  /* 0xffffffffd100780c */ /* 0x000fe40003fa5270 */
[----:B------:R-:W-:Y:S02]  /*03e0*/  SHF.R.S32.HI R19, RZ, 0x1f, R134 ;  /* 0x0000001fff137819 */ /* 0x000fe40000011486 */
[----:B------:R-:W-:-:S07]  /*03f0*/  IADD3 R199, -R89, R214, RZ ;  /* 0x000000d659c77210 */ /* 0x000fce0007ffe1ff */
[----:B------:R-:W2:Y:S01]  /*0400*/  @P0 LDC.64 R206, c[0x0][0x248] ;  /* 0x00009200ffce0b82 */ /* 0x000ea20000000a00 */
[----:B------:R-:W-:Y:S02]  /*0410*/  @P0 IADD3 R26, R13, R16, RZ ;  /* 0x000000100d1a0210 */ /* 0x000fe40007ffe0ff */
[----:B------:R-:W-:Y:S02]  /*0420*/  @!P5 SHF.R.S32.HI R7, RZ, 0x1f, R18 ;  /* 0x0000001fff07d819 */ /* 0x000fe40000011412 */
[----:B-1----:R-:W-:-:S03]  /*0430*/  IABS R6, R17 ;  /* 0x0000001100067213 */ /* 0x002fc60000000000 */
[----:B------:R-:W1:Y:S01]  /*0440*/  @!P5 LDC.64 R14, c[0x0][0x228] ;  /* 0x00008a00ff0edb82 */ /* 0x000e620000000a00 */
[----:B------:R-:W3:Y:S08]  /*0450*/  I2F.RP R3, R6 ;  /* 0x0000000600037306 */ /* 0x000ef00000209400 */
[----:B---3--:R-:W3:Y:S02]  /*0460*/  MUFU.RCP R8, R3 ;  /* 0x0000000300087308 */ /* 0x008ee40000001000 */
[----:B---3--:R-:W-:-:S02]  /*0470*/  VIADD R8, R8, 0xffffffe ;  /* 0x0ffffffe08087836 */ /* 0x008fc40000000000 */
[----:B------:R-:W-:-:S04]  /*0480*/  VIADD R3, R135, 0x3f ;  /* 0x0000003f87037836 */ /* 0x000fc80000000000 */
[----:B------:R-:W3:Y:S01]  /*0490*/  F2I.FTZ.U32.TRUNC.NTZ R9, R8 ;  /* 0x0000000800097305 */ /* 0x000ee2000021f000 */
[----:B------:R-:W-:-:S04]  /*04a0*/  SHF.R.S32.HI R4, RZ, 0x1f, R3 ;  /* 0x0000001fff047819 */ /* 0x000fc80000011403 */
[----:B------:R-:W-:Y:S01]  /*04b0*/  LEA.HI R4, R4, R3, RZ, 0x6 ;  /* 0x0000000304047211 */ /* 0x000fe200078f30ff */
[----:B---3--:R-:W-:Y:S02]  /*04c0*/  IMAD.MOV R0, RZ, RZ, -R9 ;  /* 0x000000ffff007224 */ /* 0x008fe400078e0a09 */
[----:B------:R-:W-:Y:S02]  /*04d0*/  IMAD.MOV.U32 R8, RZ, RZ, RZ ;  /* 0x000000ffff087224 */ /* 0x000fe400078e00ff */
[----:B------:R-:W-:-:S04]  /*04e0*/  IMAD R5, R0, R6, RZ ;  /* 0x0000000600057224 */ /* 0x000fc800078e02ff */
[----:B------:R-:W-:Y:S02]  /*04f0*/  IMAD.HI.U32 R5, R9, R5, R8 ;  /* 0x0000000509057227 */ /* 0x000fe400078e0008 */
[----:B------:R-:W3:Y:S04]  /*0500*/  @P0 LDC.64 R8, c[0x0][0x250] ;  /* 0x00009400ff080b82 */ /* 0x000ee80000000a00 */
[----:B------:R-:W-:Y:S01]  /*0510*/  IMAD.HI.U32 R0, R5, R2, RZ ;  /* 0x0000000205007227 */ /* 0x000fe200078e00ff */
[----:B------:R-:W-:-:S04]  /*0520*/  LEA.HI R5, R19, R134, RZ, 0x3 ;  /* 0x0000008613057211 */ /* 0x000fc800078f18ff */
[----:B------:R-:W-:Y:S02]  /*0530*/  IADD3 R21, -R0, RZ, RZ ;  /* 0x000000ff00157210 */ /* 0x000fe40007ffe1ff */
[----:B------:R-:W-:Y:S02]  /*0540*/  SHF.R.S32.HI R24, RZ, 0x3, R5 ;  /* 0x00000003ff187819 */ /* 0x000fe40000011405 */
[----:B------:R-:W-:Y:S01]  /*0550*/  LOP3.LUT R5, R5, 0xfffffff8, RZ, 0xc0, !PT ;  /* 0xfffffff805057812 */ /* 0x000fe200078ec0ff */
[----:B------:R-:W-:Y:S01]  /*0560*/  IMAD R21, R6, R21, R2 ;  /* 0x0000001506157224 */ /* 0x000fe200078e0202 */
[----:B------:R-:W-:Y:S01]  /*0570*/  LOP3.LUT R2, R12, R17, RZ, 0x3c, !PT ;  /* 0x000000110c027212 */ /* 0x000fe200078e3cff */
[----:B------:R-:W-:Y:S02]  /*0580*/  IMAD.SHL.U32 R211, R24, 0x40, RZ ;  /* 0x0000004018d37824 */ /* 0x000fe400078e00ff */
[----:B------:R-:W-:Y:S01]  /*0590*/  IMAD.IADD R5, R134, 0x1, -R5 ;  /* 0x0000000186057824 */ /* 0x000fe200078e0a05 */
[----:B------:R-:W-:Y:S01]  /*05a0*/  ISETP.GT.U32.AND P4, PT, R6, R21, PT ;  /* 0x000000150600720c */ /* 0x000fe20003f84070 */
[----:B------:R-:W-:Y:S01]  /*05b0*/  VIADD R10, R24, 0x60 ;  /* 0x00000060180a7836 */ /* 0x000fe20000000000 */
[----:B------:R-:W-:Y:S01]  /*05c0*/  LOP3.LUT R211, R211, 0x1c0, RZ, 0xc0, !PT ;  /* 0x000001c0d3d37812 */ /* 0x000fe200078ec0ff */
[----:B------:R-:W-:Y:S01]  /*05d0*/  IMAD.SHL.U32 R146, R5, 0x8, RZ ;  /* 0x0000000805927824 */ /* 0x000fe200078e00ff */
[----:B------:R-:W-:Y:S01]  /*05e0*/  ISETP.GE.AND P1, PT, R2, RZ, PT ;  /* 0x000000ff0200720c */ /* 0x000fe20003f26270 */
[----:B------:R-:W-:Y:S01]  /*05f0*/  VIADD R20, R24, 0x40 ;  /* 0x0000004018147836 */ /* 0x000fe20000000000 */
[----:B------:R-:W-:Y:S01]  /*0600*/  ISETP.GE.AND P2, PT, R10, R199, PT ;  /* 0x000000c70a00720c */ /* 0x000fe20003f46270 */
[----:B------:R-:W4:Y:S01]  /*0610*/  LDC.64 R2, c[0x0][0x3c8] ;  /* 0x0000f200ff027b82 */ /* 0x000f220000000a00 */
[----:B------:R-:W-:-:S02]  /*0620*/  LOP3.LUT R22, R211, 0x38, R146, 0xf8, !PT ;  /* 0x00000038d3167812 */ /* 0x000fc400078ef892 */
[----:B------:R-:W-:Y:S02]  /*0630*/  SHF.R.U32.HI R211, RZ, 0x3, R211 ;  /* 0x00000003ffd37819 */ /* 0x000fe400000116d3 */
[----:B------:R-:W-:Y:S01]  /*0640*/  ISETP.GE.AND P3, PT, R20, R199, PT ;  /* 0x000000c71400720c */ /* 0x000fe20003f66270 */
[----:B------:R-:W-:Y:S01]  /*0650*/  @!P4 IMAD.IADD R21, R21, 0x1, -R6 ;  /* 0x000000011515c824 */ /* 0x000fe200078e0a06 */
[----:B------:R-:W-:Y:S01]  /*0660*/  LOP3.LUT R211, R22, R211, RZ, 0x3c, !PT ;  /* 0x000000d316d37212 */ /* 0x000fe200078e3cff */
[----:B------:R-:W4:Y:S01]  /*0670*/  @P5 LDC.64 R10, c[0x0][0x240] ;  /* 0x00009000ff0a5b82 */ /* 0x000f220000000a00 */
[----:B------:R-:W-:Y:S01]  /*0680*/  LEA.HI R22, R19, R134, RZ, 0x6 ;  /* 0x0000008613167211 */ /* 0x000fe200078f30ff */
[----:B-1----:R-:W-:Y:S01]  /*0690*/  @!P5 IMAD R20, R7, R14, RZ ;  /* 0x0000000e0714d224 */ /* 0x002fe200078e02ff */
[----:B------:R-:W-:Y:S01]  /*06a0*/  ISETP.GE.U32.AND P6, PT, R21, R6, PT ;  /* 0x000000061500720c */ /* 0x000fe20003fc6070 */
[----:B------:R-:W-:Y:S02]  /*06b0*/  @P0 IMAD.IADD R6, R13, 0x1, R16 ;  /* 0x000000010d060824 */ /* 0x000fe400078e0210 */
[----:B------:R-:W-:-:S02]  /*06c0*/  IMAD.SHL.U32 R22, R22, 0x8, RZ ;  /* 0x0000000816167824 */ /* 0x000fc400078e00ff */
[C---:B---3--:R-:W-:Y:S02]  /*06d0*/  @P0 IMAD R21, R26.reuse, R9, RZ ;  /* 0x000000091a150224 */ /* 0x048fe400078e02ff */
[----:B------:R-:W-:Y:S01]  /*06e0*/  @P0 IMAD.WIDE.U32 R26, R26, R8, RZ ;  /* 0x000000081a1a0225 */ /* 0x000fe200078e00ff */
[----:B------:R-:W-:-:S03]  /*06f0*/  LOP3.LUT R211, R211, 0xfffffe00, R22, 0xf8, !PT ;  /* 0xfffffe00d3d37812 */ /* 0x000fc600078ef816 */
[C---:B--2---:R-:W-:Y:S01]  /*0700*/  @P0 IMAD R16, R6.reuse, R207, RZ ;  /* 0x000000cf06100224 */ /* 0x044fe200078e02ff */
[----:B------:R-:W-:Y:S01]  /*0710*/  @P0 MOV R22, R26 ;  /* 0x0000001a00160202 */ /* 0x000fe20000000f00 */
[----:B------:R-:W-:-:S04]  /*0720*/  @P0 IMAD.WIDE.U32 R6, R6, R206, RZ ;  /* 0x000000ce06060225 */ /* 0x000fc800078e00ff */
[----:B------:R-:W-:Y:S02]  /*0730*/  @!P5 IMAD R15, R18, R15, R20 ;  /* 0x0000000f120fd224 */ /* 0x000fe400078e0214 */
[----:B------:R-:W-:Y:S02]  /*0740*/  @P0 IMAD.IADD R21, R27, 0x1, R21 ;  /* 0x000000011b150824 */ /* 0x000fe400078e0215 */
[----:B------:R-:W-:Y:S02]  /*0750*/  @P0 IMAD.IADD R16, R7, 0x1, R16 ;  /* 0x0000000107100824 */ /* 0x000fe400078e0210 */
[----:B------:R-:W-:Y:S01]  /*0760*/  @P0 IMAD.MOV.U32 R20, RZ, RZ, R6 ;  /* 0x000000ffff140224 */ /* 0x000fe200078e0006 */
[----:B------:R-:W-:Y:S06]  /*0770*/  @P0 BRA `(.L_x_179) ;  /* 0x0000000000340947 */ /* 0x000fec0003800000 */
        /* <DEDUP_REMOVED lines=13> */
.L_x_179:
        /* <DEDUP_REMOVED lines=12> */
[----:B------:R-:W-:-:S07]  /*0910*/  IADD3 R21, R23, R21, RZ ;  /* 0x0000001517157210 */ /* 0x000fce0007ffe0ff */
.L_x_180:
[----:B------:R-:W-:Y:S01]  /*0920*/  ISETP.NE.AND P0, PT, R17, RZ, PT ;  /* 0x000000ff1100720c */ /* 0x000fe20003f05270 */
[----:B----4-:R-:W-:Y:S01]  /*0930*/  @P5 IMAD.WIDE.U32 R26, R209, R10, RZ ;  /* 0x0000000ad11a5225 */ /* 0x010fe200078e00ff */
[----:B------:R-:W-:Y:S01]  /*0940*/  @!P4 IADD3 R0, R0, 0x1, RZ ;  /* 0x000000010000c810 */ /* 0x000fe20007ffe0ff */
[----:B------:R-:W1:Y:S01]  /*0950*/  S2UR UR10, SR_CgaCtaId ;  /* 0x00000000000a79c3 */ /* 0x000e620000008800 */
[----:B------:R-:W-:Y:S01]  /*0960*/  SHF.R.S32.HI R147, RZ, 0x1f, R146 ;  /* 0x0000001fff937819 */ /* 0x000fe20000011492 */
[----:B------:R-:W-:Y:S01]  /*0970*/  @!P5 IMAD.WIDE.U32 R28, R18, R14, RZ ;  /* 0x0000000e121cd225 */ /* 0x000fe200078e00ff */
[----:B------:R-:W-:Y:S01]  /*0980*/  @P6 IADD3 R0, R0, 0x1, RZ ;  /* 0x0000000100006810 */ /* 0x000fe20007ffe0ff */
[----:B------:R-:W-:Y:S01]  /*0990*/  ULDC.64 UR4, c[0x0][0x260] ;  /* 0x0000980000047ab9 */ /* 0x000fe20000000a00 */
[----:B------:R-:W-:Y:S01]  /*09a0*/  SHF.R.S32.HI R25, RZ, 0x1f, R24 ;  /* 0x0000001fff197819 */ /* 0x000fe20000011418 */
[-C--:B------:R-:W-:Y:S01]  /*09b0*/  IMAD.WIDE.U32 R30, R24, R206.reuse, R146 ;  /* 0x000000ce181e7225 */ /* 0x080fe200078e0092 */
[----:B------:R-:W-:Y:S01]  /*09c0*/  @!P1 IADD3 R0, -R0, RZ, RZ ;  /* 0x000000ff00009210 */ /* 0x000fe20007ffe1ff */
[----:B------:R-:W-:Y:S01]  /*09d0*/  ULDC.64 UR6, c[0x0][0x268] ;  /* 0x00009a0000067ab9 */ /* 0x000fe20000000a00 */
[----:B------:R-:W-:Y:S01]  /*09e0*/  ISETP.NE.U32.AND P1, PT, R2, RZ, PT ;  /* 0x000000ff0200720c */ /* 0x000fe20003f25070 */
[----:B------:R-:W-:Y:S01]  /*09f0*/  IMAD R6, R25, R206, RZ ;  /* 0x000000ce19067224 */ /* 0x000fe200078e02ff */
[----:B------:R-:W-:Y:S01]  /*0a00*/  @!P0 LOP3.LUT R0, RZ, R17, RZ, 0x33, !PT ;  /* 0x00000011ff008212 */ /* 0x000fe200078e33ff */
[----:B------:R-:W-:Y:S01]  /*0a10*/  @P5 IMAD R11, R209, R11, R27 ;  /* 0x0000000bd10b5224 */ /* 0x000fe200078e021b */
[----:B------:R-:W-:Y:S01]  /*0a20*/  ISETP.NE.AND.EX P0, PT, R3, RZ, PT, P1 ;  /* 0x000000ff0300720c */ /* 0x000fe20003f05310 */
[----:B------:R-:W-:Y:S01]  /*0a30*/  @!P5 IMAD.IADD R11, R29, 0x1, R15 ;  /* 0x000000011d0bd824 */ /* 0x000fe200078e020f */
[----:B------:R-:W-:Y:S01]  /*0a40*/  IADD3 R218, P4, R20, R30, RZ ;  /* 0x0000001e14da7210 */ /* 0x000fe20007f9e0ff */
[C---:B------:R-:W-:Y:S01]  /*0a50*/  IMAD R7, R24.reuse, R207, R6 ;  /* 0x000000cf18077224 */ /* 0x040fe200078e0206 */
[----:B------:R-:W-:Y:S01]  /*0a60*/  SHF.R.S32.HI R17, RZ, 0x1f, R0 ;  /* 0x0000001fff117819 */ /* 0x000fe20000011400 */
[-C--:B------:R-:W-:Y:S01]  /*0a70*/  IMAD.WIDE.U32 R14, R24, R8.reuse, R146 ;  /* 0x00000008180e7225 */ /* 0x080fe200078e0092 */
[----:B------:R-:W-:Y:S01]  /*0a80*/  SHF.R.S32.HI R13, RZ, 0x1f, R12 ;  /* 0x0000001fff0d7819 */ /* 0x000fe2000001140c */
[----:B------:R-:W-:Y:S01]  /*0a90*/  BSSY B0, `(.L_x_181) ;  /* 0x0000042000007945 */ /* 0x000fe20003800000 */
[----:B------:R-:W-:Y:S01]  /*0aa0*/  IADD3.X R219, R16, R31, R7, P4, !PT ;  /* 0x0000001f10db7210 */ /* 0x000fe200027fe407 */
[----:B------:R-:W-:Y:S01]  /*0ab0*/  IMAD R6, R25, R8, RZ ;  /* 0x0000000819067224 */ /* 0x000fe200078e02ff */
[----:B------:R-:W-:Y:S01]  /*0ac0*/  IADD3 R216, P4, R22, R14, RZ ;  /* 0x0000000e16d87210 */ /* 0x000fe20007f9e0ff */
[----:B------:R-:W-:Y:S01]  /*0ad0*/  @!P5 IMAD.MOV.U32 R26, RZ, RZ, R28 ;  /* 0x000000ffff1ad224 */ /* 0x000fe200078e001c */
[----:B------:R-:W-:Y:S01]  /*0ae0*/  LEA.HI R35, R19, R134, RZ, 0x4 ;  /* 0x0000008613237211 */ /* 0x000fe200078f20ff */
[C---:B------:R-:W-:Y:S01]  /*0af0*/  IMAD R6, R24.reuse, R9, R6 ;  /* 0x0000000918067224 */ /* 0x040fe200078e0206 */
[----:B------:R-:W-:Y:S01]  /*0b00*/  IADD3 R16, R24, 0x20, RZ ;  /* 0x0000002018107810 */ /* 0x000fe20007ffe0ff */
[----:B------:R-:W-:Y:S01]  /*0b10*/  IMAD R221, R17, UR4, RZ ;  /* 0x0000000411dd7c24 */ /* 0x000fe2000f8e02ff */
[----:B------:R-:W-:Y:S01]  /*0b20*/  IADD3 R26, P1, R146, R26, RZ ;  /* 0x0000001a921a7210 */ /* 0x000fe20007f3e0ff */
[----:B------:R-:W-:Y:S01]  /*0b30*/  IMAD.WIDE.U32 R218, R0, UR4, R218 ;  /* 0x0000000400da7c25 */ /* 0x000fe2000f8e00da */
[----:B------:R-:W-:-:S02]  /*0b40*/  IADD3.X R217, R21, R15, R6, P4, !PT ;  /* 0x0000000f15d97210 */ /* 0x000fc400027fe406 */
[----:B------:R-:W2:Y:S01]  /*0b50*/  @P0 LDC.64 R14, c[0x0][0x3d0] ;  /* 0x0000f400ff0e0b82 */ /* 0x000ea20000000a00 */
[----:B------:R-:W-:Y:S01]  /*0b60*/  IADD3.X R27, R147, R11, RZ, P1, !PT ;  /* 0x0000000b931b7210 */ /* 0x000fe20000ffe4ff */
[----:B------:R-:W-:Y:S01]  /*0b70*/  IMAD R221, R0, UR5, R221 ;  /* 0x0000000500dd7c24 */ /* 0x000fe2000f8e02dd */
[----:B------:R-:W-:Y:S01]  /*0b80*/  ISETP.GE.AND P1, PT, R24, R199, PT ;  /* 0x000000c71800720c */ /* 0x000fe20003f26270 */
[----:B------:R-:W-:Y:S01]  /*0b90*/  ULDC.64 UR4, c[0x0][0x258] ;  /* 0x0000960000047ab9 */ /* 0x000fe20000000a00 */
[----:B------:R-:W-:Y:S01]  /*0ba0*/  IMAD R17, R17, UR6, RZ ;  /* 0x0000000611117c24 */ /* 0x000fe2000f8e02ff */
[----:B------:R-:W-:Y:S01]  /*0bb0*/  IADD3 R212, R146, 0x80, RZ ;  /* 0x0000008092d47810 */ /* 0x000fe20007ffe0ff */
[----:B------:R-:W-:Y:S02]  /*0bc0*/  IMAD R29, R13, UR4, RZ ;  /* 0x000000040d1d7c24 */ /* 0x000fe4000f8e02ff */
[----:B------:R-:W-:Y:S01]  /*0bd0*/  IMAD.WIDE.U32 R26, R12, UR4, R26 ;  /* 0x000000040c1a7c25 */ /* 0x000fe2000f8e001a */
[----:B------:R-:W-:-:S02]  /*0be0*/  UMOV UR4, 0x400 ;  /* 0x0000040000047882 */ /* 0x000fc40000000000 */
[----:B-1----:R-:W-:Y:S01]  /*0bf0*/  ULEA UR4, UR10, UR4, 0x18 ;  /* 0x000000040a047291 */ /* 0x002fe2000f8ec03f */
[----:B------:R-:W-:Y:S02]  /*0c00*/  IMAD R29, R12, UR5, R29 ;  /* 0x000000050c1d7c24 */ /* 0x000fe4000f8e021d */
[----:B------:R-:W-:-:S03]  /*0c10*/  IMAD.WIDE.U32 R216, R0, UR6, R216 ;  /* 0x0000000600d87c25 */ /* 0x000fc6000f8e00d8 */
[----:B------:R-:W-:Y:S01]  /*0c20*/  LEA R211, R211, UR4, 0x1 ;  /* 0x00000004d3d37c11 */ /* 0x000fe2000f8e08ff */
[----:B------:R-:W-:Y:S01]  /*0c30*/  IMAD R17, R0, UR7, R17 ;  /* 0x0000000700117c24 */ /* 0x000fe2000f8e0211 */
[----:B------:R-:W-:Y:S01]  /*0c40*/  IADD3 R29, R27, R29, RZ ;  /* 0x0000001d1b1d7210 */ /* 0x000fe20007ffe0ff */
[----:B------:R-:W-:-:S04]  /*0c50*/  IMAD.WIDE R30, R210, 0x80, R24 ;  /* 0x00000080d21e7825 */ /* 0x000fc800078e0218 */
[----:B------:R-:W-:Y:S01]  /*0c60*/  VIADD R213, R146, 0x40 ;  /* 0x0000004092d57836 */ /* 0x000fe20000000000 */
        /* <DEDUP_REMOVED lines=13> */
[----:B------:R-:W4:Y:S01]  /*0d40*/  @!P5 LDC.64 R6, c[0x0][0x210] ;  /* 0x00008400ff06db82 */ /* 0x000f220000000a00 */
[----:B-1----:R-:W-:-:S04]  /*0d50*/  @!P6 LEA R10, P1, R22, R10, 0x1 ;  /* 0x0000000a160ae211 */ /* 0x002fc800078208ff */
[C---:B------:R-:W-:Y:S02]  /*0d60*/  @!P6 LEA.HI.X R11, R22.reuse, R11, R0, 0x1, P1 ;  /* 0x0000000b160be211 */ /* 0x040fe400008f0c00 */
[----:B----4-:R-:W-:-:S03]  /*0d70*/  @!P5 LEA R6, P1, R22, R6, 0x1 ;  /* 0x000000061606d211 */ /* 0x010fc600078208ff */
        /* <DEDUP_REMOVED lines=19> */
.L_x_182:
[----:B------:R-:W-:Y:S05]  /*0eb0*/  BSYNC B0 ;  /* 0x0000000000007941 */ /* 0x000fea0003800000 */
.L_x_181:
[----:B------:R-:W-:Y:S01]  /*0ec0*/  ISETP.GE.AND P1, PT, R16, R199, PT ;  /* 0x000000c71000720c */ /* 0x000fe20003f26270 */
[----:B------:R-:W-:Y:S01]  /*0ed0*/  BSSY B0, `(.L_x_183) ;  /* 0x000002d000007945 */ /* 0x000fe20003800000 */
[----:B-1-3--:R-:W-:Y:S02]  /*0ee0*/  LOP3.LUT R7, R35, 0xfffffff0, RZ, 0xc0, !PT ;  /* 0xfffffff023077812 */ /* 0x00afe400078ec0ff */
[----:B------:R-:W-:Y:S02]  /*0ef0*/  LEA.HI.SX32 R85, R4, 0xffffffff, 0x1a ;  /* 0xffffffff04557811 */ /* 0x000fe400078fd2ff */
[----:B------:R-:W-:Y:S01]  /*0f00*/  SHF.R.S32.HI R20, RZ, 0x4, R35 ;  /* 0x00000004ff147819 */ /* 0x000fe20000011423 */
[----:B------:R-:W-:Y:S02]  /*0f10*/  IMAD.IADD R0, R134, 0x1, -R7 ;  /* 0x0000000186007824 */ /* 0x000fe400078e0a07 */
[----:B------:R-:W-:-:S04]  /*0f20*/  IMAD R21, R85, -0x40, R135 ;  /* 0xffffffc055157824 */ /* 0x000fc800078e0287 */
        /* <DEDUP_REMOVED lines=12> */
[----:B------:R-:W1:Y:S01]  /*0ff0*/  @!P6 LDC.64 R10, c[0x0][0x210] ;  /* 0x00008400ff0aeb82 */ /* 0x000e620000000a00 */
[----:B------:R-:W-:Y:S01]  /*1000*/  IMAD R22, R23, UR7, R22 ;  /* 0x0000000717167c24 */ /* 0x000fe2000f8e0216 */
[----:B------:R3:W-:Y:S03]  /*1010*/  @P6 STS.128 [R211+0x1000], RZ ;  /* 0x001000ffd3006388 */ /* 0x0007e60000000c00 */
[----:B------:R-:W-:-:S03]  /*1020*/  IMAD.IADD R22, R33, 0x1, R22 ;  /* 0x0000000121167824 */ /* 0x000fc600078e0216 */
[----:B------:R-:W4:Y:S01]  /*1030*/  @!P5 LDC.64 R6, c[0x0][0x210] ;  /* 0x00008400ff06db82 */ /* 0x000f220000000a00 */
[----:B-1----:R-:W-:-:S04]  /*1040*/  @!P6 LEA R10, P4, R32, R10, 0x1 ;  /* 0x0000000a200ae211 */ /* 0x002fc800078808ff */
        /* <DEDUP_REMOVED lines=21> */
.L_x_184:
[----:B------:R-:W-:Y:S05]  /*11a0*/  BSYNC B0 ;  /* 0x0000000000007941 */ /* 0x000fea0003800000 */
.L_x_183:
[----:B------:R-:W-:Y:S01]  /*11b0*/  IMAD.SHL.U32 R34, R5, 0x40, RZ ;  /* 0x0000004005227824 */ /* 0x000fe200078e00ff */
[----:B-1-3--:R-:W-:Y:S01]  /*11c0*/  SHF.R.S32.HI R7, RZ, 0x1f, R0 ;  /* 0x0000001fff077819 */ /* 0x00afe20000011400 */
[----:B------:R-:W-:Y:S01]  /*11d0*/  BSSY B0, `(.L_x_185) ;  /* 0x000002d000007945 */ /* 0x000fe20003800000 */
[C---:B------:R-:W-:Y:S01]  /*11e0*/  ISETP.GE.AND P1, PT, R24.reuse, R21, PT ;  /* 0x000000151800720c */ /* 0x040fe20003f26270 */
[----:B------:R-:W-:Y:S01]  /*11f0*/  IMAD.SHL.U32 R33, R24, 0x8, RZ ;  /* 0x0000000818217824 */ /* 0x000fe200078e00ff */
[----:B------:R-:W-:Y:S02]  /*1200*/  LEA.HI R35, R35, R20, RZ, 0x1 ;  /* 0x0000001423237211 */ /* 0x000fe400078f08ff */
[----:B------:R-:W-:Y:S02]  /*1210*/  LEA.HI R22, R7, R0, RZ, 0x3 ;  /* 0x0000000007167211 */ /* 0x000fe400078f18ff */
[----:B------:R-:W-:Y:S01]  /*1220*/  LOP3.LUT R34, R34, 0x1c0, RZ, 0xc0, !PT ;  /* 0x000001c022227812 */ /* 0x000fe200078ec0ff */
[----:B------:R-:W-:Y:S06]  /*1230*/  @P3 BRA `(.L_x_186) ;  /* 0x0000000000983947 */ /* 0x000fec0003800000 */
        /* <DEDUP_REMOVED lines=13> */
[----:B------:R3:W-:Y:S06]  /*1310*/  @P6 STS.128 [R211+0x2000], RZ ;  /* 0x002000ffd3006388 */ /* 0x0007ec0000000c00 */
[----:B------:R-:W4:Y:S01]  /*1320*/  @!P5 LDC.64 R6, c[0x0][0x210] ;  /* 0x00008400ff06db82 */ /* 0x000f220000000a00 */
[----:B-1----:R-:W-:Y:S01]  /*1330*/  @!P6 LEA R38, P4, R36, R10, 0x1 ;  /* 0x0000000a2426e211 */ /* 0x002fe200078808ff */
[----:B------:R-:W-:-:S05]  /*1340*/  IMAD.IADD R10, R37, 0x1, R23 ;  /* 0x00000001250a7824 */ /* 0x000fca00078e0217 */
        /* <DEDUP_REMOVED lines=21> */
.L_x_186:
[----:B------:R-:W-:Y:S05]  /*14a0*/  BSYNC B0 ;  /* 0x0000000000007941 */ /* 0x000fea0003800000 */
.L_x_185:
[----:B------:R-:W-:Y:S01]  /*14b0*/  LOP3.LUT R35, R35, 0xfffffffe, RZ, 0xc0, !PT ;  /* 0xfffffffe23237812 */ /* 0x000fe200078ec0ff */
[----:B------:R-:W-:Y:S01]  /*14c0*/  BSSY B0, `(.L_x_187) ;  /* 0x000002e000007945 */ /* 0x000fe20003800000 */
[----:B------:R-:W-:Y:S02]  /*14d0*/  LOP3.LUT R33, R34, 0x8, R33, 0xf8, !PT ;  /* 0x0000000822217812 */ /* 0x000fe400078ef821 */
[----:B-1-3--:R-:W-:Y:S01]  /*14e0*/  LOP3.LUT R7, R22, 0xfffffff8, RZ, 0xc0, !PT ;  /* 0xfffffff816077812 */ /* 0x00afe200078ec0ff */
[----:B------:R-:W-:Y:S01]  /*14f0*/  IMAD.IADD R20, R20, 0x1, -R35 ;  /* 0x0000000114147824 */ /* 0x000fe200078e0a23 */
[----:B------:R-:W-:Y:S02]  /*1500*/  SHF.R.U32.HI R34, RZ, 0x3, R34 ;  /* 0x00000003ff227819 */ /* 0x000fe40000011622 */
[----:B------:R-:W-:Y:S01]  /*1510*/  ISETP.GE.AND P5, PT, R24, R21, PT ;  /* 0x000000151800720c */ /* 0x000fe20003fa6270 */
[----:B------:R-:W-:Y:S01]  /*1520*/  IMAD.IADD R0, R0, 0x1, -R7 ;  /* 0x0000000100007824 */ /* 0x000fe200078e0a07 */
[----:B------:R-:W-:Y:S01]  /*1530*/  LOP3.LUT R197, R33, R34, RZ, 0x3c, !PT ;  /* 0x0000002221c57212 */ /* 0x000fe200078e3cff */
[----:B------:R-:W-:Y:S10]  /*1540*/  @P2 BRA `(.L_x_188) ;  /* 0x0000000000942947 */ /* 0x000ff40003800000 */
        /* <DEDUP_REMOVED lines=37> */
.L_x_188:
[----:B------:R-:W-:Y:S05]  /*17a0*/  BSYNC B0 ;  /* 0x0000000000007941 */ /* 0x000fea0003800000 */
.L_x_187:
[----:B------:R-:W-:Y:S01]  /*17b0*/  IMAD.SHL.U32 R24, R0, 0x40, RZ ;  /* 0x0000004000187824 */ /* 0x000fe200078e00ff */
[----:B-1-3--:R-:W-:Y:S01]  /*17c0*/  SHF.L.U64.HI R6, R206, 0x6, R207 ;  /* 0x00000006ce067819 */ /* 0x00afe200000102cf */
[----:B------:R-:W-:Y:S01]  /*17d0*/  IMAD.SHL.U32 R29, R20, 0x8, RZ ;  /* 0x00000008141d7824 */ /* 0x000fe200078e00ff */
[----:B------:R-:W-:Y:S01]  /*17e0*/  SHF.R.S32.HI R23, RZ, 0x1f, R85 ;  /* 0x0000001fff177819 */ /* 0x000fe20000011455 */
[----:B------:R-:W-:Y:S01]  /*17f0*/  IMAD.SHL.U32 R7, R206, 0x40, RZ ;  /* 0x00000040ce077824 */ /* 0x000fe200078e00ff */
[----:B------:R-:W-:Y:S01]  /*1800*/  LOP3.LUT R24, R24, 0x1c0, RZ, 0xc0, !PT ;  /* 0x000001c018187812 */ /* 0x000fe200078ec0ff */
[----:B------:R-:W-:Y:S01]  /*1810*/  IMAD R10, R6, R85, RZ ;  /* 0x00000055060a7224 */ /* 0x000fe200078e02ff */
[----:B------:R-:W-:Y:S01]  /*1820*/  IADD3 R221, R219, R221, RZ ;  /* 0x000000dddbdd7210 */ /* 0x000fe20007ffe0ff */
[----:B------:R-:W-:Y:S01]  /*1830*/  BSSY B0, `(.L_x_189) ;  /* 0x000002a000007945 */ /* 0x000fe20003800000 */
[----:B------:R-:W-:Y:S01]  /*1840*/  MOV R220, R218 ;  /* 0x000000da00dc7202 */ /* 0x000fe20000000f00 */
[----:B------:R-:W-:Y:S01]  /*1850*/  IMAD R11, R23, R7, R10 ;  /* 0x00000007170b7224 */ /* 0x000fe200078e020a */
[----:B------:R-:W-:-:S02]  /*1860*/  LOP3.LUT R29, R24, 0x8, R29, 0xf8, !PT ;  /* 0x00000008181d7812 */ /* 0x000fc400078ef81d */
[----:B------:R-:W-:Y:S01]  /*1870*/  @P0 SHF.R.S32.HI R25, RZ, 0x1f, R18 ;  /* 0x0000001fff190819 */ /* 0x000fe20000011412 */
[----:B------:R-:W-:Y:S01]  /*1880*/  IMAD.WIDE.U32 R26, R85, R7, R220 ;  /* 0x00000007551a7225 */ /* 0x000fe200078e00dc */
[----:B------:R-:W-:Y:S02]  /*1890*/  SHF.R.U32.HI R24, RZ, 0x3, R24 ;  /* 0x00000003ff187819 */ /* 0x000fe40000011618 */
[----:B------:R-:W-:Y:S01]  /*18a0*/  ISETP.GE.AND P6, PT, R16, R21, PT ;  /* 0x000000151000720c */ /* 0x000fe20003fc6270 */
[----:B--2---:R-:W-:Y:S01]  /*18b0*/  @P0 IMAD R25, R25, R14, RZ ;  /* 0x0000000e19190224 */ /* 0x004fe200078e02ff */
[----:B------:R-:W-:Y:S01]  /*18c0*/  LOP3.LUT R24, R29, R24, RZ, 0x3c, !PT ;  /* 0x000000181d187212 */ /* 0x000fe200078e3cff */
[----:B------:R-:W-:-:S04]  /*18d0*/  @P0 IMAD.WIDE.U32 R28, R18, R14, R12 ;  /* 0x0000000e121c0225 */ /* 0x000fc800078e000c */
        /* <DEDUP_REMOVED lines=31> */
.L_x_190:
[----:B------:R-:W-:Y:S05]  /*1ad0*/  BSYNC B0 ;  /* 0x0000000000007941 */ /* 0x000fea0003800000 */
.L_x_189:
        /* <DEDUP_REMOVED lines=35> */
.L_x_192:
[----:B------:R-:W-:Y:S05]  /*1d10*/  BSYNC B0 ;  /* 0x0000000000007941 */ /* 0x000fea0003800000 */
.L_x_191:
[----:B------:R-:W0:Y:S01]  /*1d20*/  LDGDEPBAR ;  /* 0x00000000000079af */ /* 0x000e220000000000 */
[----:B------:R-:W-:Y:S01]  /*1d30*/  @P0 IMAD R15, R18, R15, R25 ;  /* 0x0000000f120f0224 */ /* 0x000fe200078e0219 */
[----:B--23--:R-:W-:Y:S01]  /*1d40*/  @P0 LEA R12, P1, R28, R2, 0x2 ;  /* 0x000000021c0c0211 */ /* 0x00cfe200078210ff */
[----:B-1--4-:R-:W-:Y:S01]  /*1d50*/  IMAD.SHL.U32 R11, R22, 0x40, RZ ;  /* 0x00000040160b7824 */ /* 0x012fe200078e00ff */
[----:B------:R-:W-:Y:S01]  /*1d60*/  LEA.HI R86, R19, R134, RZ, 0x5 ;  /* 0x0000008613567211 */ /* 0x000fe200078f28ff */
[----:B------:R-:W-:Y:S02]  /*1d70*/  @P0 IMAD.IADD R15, R29, 0x1, R15 ;  /* 0x000000011d0f0824 */ /* 0x000fe400078e020f */
[-C--:B------:R-:W-:Y:S01]  /*1d80*/  IMAD R10, R23, R8.reuse, RZ ;  /* 0x00000008170a7224 */ /* 0x080fe200078e02ff */
[----:B------:R-:W-:Y:S01]  /*1d90*/  LOP3.LUT R2, R24, 0xfffffe00, R11, 0xf8, !PT ;  /* 0xfffffe0018027812 */ /* 0x000fe200078ef80b */
[----:B------:R-:W-:Y:S01]  /*1da0*/  IMAD.WIDE.U32 R22, R85, R8, RZ ;  /* 0x0000000855167225 */ /* 0x000fe200078e00ff */
[----:B------:R-:W-:-:S02]  /*1db0*/  @P0 LEA.HI.X R13, R28, R3, R15, 0x2, P1 ;  /* 0x000000031c0d0211 */ /* 0x000fc400008f140f */
[----:B------:R-:W-:Y:S01]  /*1dc0*/  SHF.R.S32.HI R87, RZ, 0x5, R86 ;  /* 0x00000005ff577819 */ /* 0x000fe20000011456 */
[----:B------:R-:W-:Y:S01]  /*1dd0*/  IMAD R10, R85, R9, R10 ;  /* 0x00000009550a7224 */ /* 0x000fe200078e020a */
[----:B------:R-:W-:Y:S01]  /*1de0*/  LEA R3, P2, R22, R216, 0x6 ;  /* 0x000000d816037211 */ /* 0x000fe200078430ff */
[----:B------:R1:W5:Y:S01]  /*1df0*/  @P0 LDG.E R84, desc[UR8][R12.64] ;  /* 0x000000080c540981 */ /* 0x000362000c1e1900 */
[----:B------:R-:W-:Y:S02]  /*1e00*/  IMAD.IADD R206, R217, 0x1, R17 ;  /* 0x00000001d9ce7824 */ /* 0x000fe400078e0211 */
[----:B------:R-:W-:Y:S01]  /*1e10*/  IMAD R197, R20, 0x200, R197 ;  /* 0x0000020014c57824 */ /* 0x000fe200078e02c5 */
[----:B------:R-:W-:Y:S01]  /*1e20*/  BSSY B0, `(.L_x_193) ;  /* 0x000002a000007945 */ /* 0x000fe20003800000 */
[----:B------:R-:W-:Y:S01]  /*1e30*/  IMAD.IADD R11, R23, 0x1, R10 ;  /* 0x00000001170b7824 */ /* 0x000fe200078e020a */
[----:B------:R-:W-:Y:S01]  /*1e40*/  ISETP.GE.AND P1, PT, R16, R21, PT ;  /* 0x000000151000720c */ /* 0x000fe20003f26270 */
[----:B------:R-:W-:Y:S01]  /*1e50*/  IMAD R198, R87, 0x400, R2 ;  /* 0x0000040057c67824 */ /* 0x000fe200078e0202 */
[----:B------:R-:W-:-:S04]  /*1e60*/  DEPBAR.LE SB0, 0x0 ;  /* 0x000080000000791a */ /* 0x000fc80000000000 */
[----:B------:R-:W-:Y:S01]  /*1e70*/  BAR.SYNC.DEFER_BLOCKING 0x0 ;  /* 0x0000000000007b1d */ /* 0x000fe20000010000 */
[----:B------:R-:W-:Y:S02]  /*1e80*/  LEA.HI.X R14, R22, R206, R11, 0x6, P2 ;  /* 0x000000ce160e7211 */ /* 0x000fe400010f340b */
[----:B------:R-:W-:-:S03]  /*1e90*/  LEA R197, R197, UR4, 0x1 ;  /* 0x00000004c5c57c11 */ /* 0x000fc6000f8e08ff */
[----:B------:R1:W-:Y:S04]  /*1ea0*/  @P5 STS.128 [R211+0x12000], RZ ;  /* 0x012000ffd3005388 */ /* 0x0003e80000000c00 */
[----:B------:R1:W-:Y:S04]  /*1eb0*/  @P5 STS.128 [R211+0x14000], RZ ;  /* 0x014000ffd3005388 */ /* 0x0003e80000000c00 */
[----:B------:R1:W-:Y:S01]  /*1ec0*/  @P5 STS.128 [R211+0x16000], RZ ;  /* 0x016000ffd3005388 */ /* 0x0003e20000000c00 */
[----:B------:R-:W-:Y:S01]  /*1ed0*/  LEA R198, R198, UR4, 0x1 ;  /* 0x00000004c6c67c11 */ /* 0x000fe2000f8e08ff */
[----:B------:R-:W-:Y:S06]  /*1ee0*/  @P5 BRA `(.L_x_194) ;  /* 0x0000000000745947 */ /* 0x000fec0003800000 */
[----:B------:R-:W-:Y:S02]  /*1ef0*/  ULDC UR5, c[0x0][0x2d0] ;  /* 0x0000b40000057ab9 */ /* 0x000fe40000000800 */
[----:B------:R-:W-:Y:S02]  /*1f00*/  ISETP.GE.AND P5, PT, R146, UR5, PT ;  /* 0x0000000592007c0c */ /* 0x000fe4000bfa6270 */
[----:B------:R-:W-:Y:S02]  /*1f10*/  ISETP.GE.AND P4, PT, R213, UR5, PT ;  /* 0x00000005d5007c0c */ /* 0x000fe4000bf86270 */
[----:B------:R-:W-:-:S09]  /*1f20*/  ISETP.GE.AND P2, PT, R212, UR5, PT ;  /* 0x00000005d4007c0c */ /* 0x000fd2000bf46270 */
[----:B-1----:R-:W1:Y:S01]  /*1f30*/  @!P5 LDC.64 R12, c[0x0][0x220] ;  /* 0x00008800ff0cdb82 */ /* 0x002e620000000a00 */
        /* <DEDUP_REMOVED lines=24> */
.L_x_194:
[----:B------:R-:W-:Y:S05]  /*20c0*/  BSYNC B0 ;  /* 0x0000000000007941 */ /* 0x000fea0003800000 */
.L_x_193:
        /* <DEDUP_REMOVED lines=13> */
[----:B-12---:R-:W1:Y:S01]  /*21a0*/  @!P4 LDC.64 R12, c[0x0][0x220] ;  /* 0x00008800ff0ccb82 */ /* 0x006e620000000a00 */
[----:B------:R2:W-:Y:S07]  /*21b0*/  @P4 STS.128 [R211+0x13000], RZ ;  /* 0x013000ffd3004388 */ /* 0x0005ee0000000c00 */
[----:B---3--:R-:W3:Y:S01]  /*21c0*/  @!P3 LDC.64 R10, c[0x0][0x220] ;  /* 0x00008800ff0abb82 */ /* 0x008ee20000000a00 */
        /* <DEDUP_REMOVED lines=22> */
.L_x_196:
[----:B------:R-:W-:Y:S05]  /*2330*/  BSYNC B0 ;  /* 0x0000000000007941 */ /* 0x000fea0003800000 */
.L_x_195:
[----:B------:R-:W-:Y:S01]  /*2340*/  LDSM.16.M88.4 R28, [R198] ;  /* 0x00000000c61c783b */ /* 0x000fe20000000200 */
[----:B------:R-:W-:Y:S01]  /*2350*/  R2P PR, R5, 0x6 ;  /* 0x0000000605007804 */ /* 0x000fe20000000000 */
[----:B------:R-:W-:Y:S01]  /*2360*/  IMAD.MOV.U32 R5, RZ, RZ, 0x10 ;  /* 0x00000010ff057424 */ /* 0x000fe200078e00ff */
[----:B------:R-:W-:Y:S01]  /*2370*/  LOP3.LUT P3, RZ, R0, 0x2, RZ, 0xc0, !PT ;  /* 0x0000000200ff7812 */ /* 0x000fe2000786c0ff */
[----:B------:R-:W3:Y:S01]  /*2380*/  LDSM.16.M88.4 R76, [R197+0xc000] ;  /* 0x00c00000c54c783b */ /* 0x000ee20000000200 */
[----:B------:R-:W-:Y:S02]  /*2390*/  VIADD R3, R197, 0xc000 ;  /* 0x0000c000c5037836 */ /* 0x000fe40000000000 */
[----:B------:R-:W-:Y:S01]  /*23a0*/  SEL R5, R5, 0xfffffff0, !P3 ;  /* 0xfffffff005057807 */ /* 0x000fe20005800000 */
[----:B------:R-:W4:Y:S01]  /*23b0*/  LDSM.16.M88.4 R44, [R197+0xc800] ;  /* 0x00c80000c52c783b */ /* 0x000f220000000200 */
[----:B------:R-:W-:-:S03]  /*23c0*/  VIADD R195, R197, 0xc020 ;  /* 0x0000c020c5c37836 */ /* 0x000fc60000000000 */
[----:B------:R-:W4:Y:S01]  /*23d0*/  LDSM.16.M88.4 R36, [R197+0xd000] ;  /* 0x00d00000c524783b */ /* 0x000f220000000200 */
[--C-:B------:R-:W-:Y:S02]  /*23e0*/  IMAD R196, R5, 0x2, R198.reuse ;  /* 0x0000000205c47824 */ /* 0x100fe400078e02c6 */
[----:B------:R-:W-:Y:S01]  /*23f0*/  @P1 VIADD R195, R3, 0xffffffe0 ;  /* 0xffffffe003c31836 */ /* 0x000fe20000000000 */
[----:B-12---:R-:W1:Y:S01]  /*2400*/  LDSM.16.M88.4 R12, [R197+0xd800] ;  /* 0x00d80000c50c783b */ /* 0x006e620000000200 */
[----:B------:R-:W-:Y:S01]  /*2410*/  LOP3.LUT P1, RZ, R0, 0x4, RZ, 0xc0, !PT ;  /* 0x0000000400ff7812 */ /* 0x000fe2000782c0ff */
[----:B------:R-:W-:Y:S02]  /*2420*/  IMAD.MOV.U32 R3, RZ, RZ, 0x20 ;  /* 0x00000020ff037424 */ /* 0x000fe400078e00ff */
[----:B------:R-:W-:Y:S01]  /*2430*/  LDSM.16.M88.4 R64, [R196] ;  /* 0x00000000c440783b */ /* 0x000fe20000000200 */
[----:B------:R-:W-:Y:S02]  /*2440*/  IMAD.MOV.U32 R0, RZ, RZ, 0x40 ;  /* 0x00000040ff007424 */ /* 0x000fe400078e00ff */
[----:B------:R-:W-:Y:S01]  /*2450*/  SEL R3, R3, 0xffffffe0, !P1 ;  /* 0xffffffe003037807 */ /* 0x000fe20004800000 */
[----:B------:R-:W2:Y:S01]  /*2460*/  LDSM.16.M88.4 R68, [R195] ;  /* 0x00000000c344783b */ /* 0x000ea20000000200 */
[C---:B------:R-:W-:Y:S01]  /*2470*/  VIADD R187, R195.reuse, 0x800 ;  /* 0x00000800c3bb7836 */ /* 0x040fe20000000000 */
[----:B------:R-:W-:Y:S01]  /*2480*/  SEL R0, R0, 0xffffffc0, !P2 ;  /* 0xffffffc000007807 */ /* 0x000fe20005000000 */
[----:B------:R-:W-:Y:S01]  /*2490*/  VIADD R186, R195, 0x1000 ;  /* 0x00001000c3ba7836 */ /* 0x000fe20000000000 */
[----:B------:R-:W2:Y:S01]  /*24a0*/  LDSM.16.M88.4 R52, [R195+0x1800] ;  /* 0x00180000c334783b */ /* 0x000ea20000000200 */
[----:B------:R-:W-:-:S02]  /*24b0*/  IMAD R194, R3, 0x2, R198 ;  /* 0x0000000203c27824 */ /* 0x000fc400078e02c6 */
[----:B------:R-:W-:Y:S01]  /*24c0*/  IMAD.IADD R191, R197, 0x1, R0 ;  /* 0x00000001c5bf7824 */ /* 0x000fe200078e0200 */
[----:B------:R-:W2:Y:S01]  /*24d0*/  LDSM.16.M88.4 R60, [R195+0x800] ;  /* 0x00080000c33c783b */ /* 0x000ea20000000200 */
[----:B------:R-:W-:Y:S02]  /*24e0*/  IMAD R193, R3, 0x2, R196 ;  /* 0x0000000203c17824 */ /* 0x000fe400078e02c4 */
[----:B------:R-:W-:Y:S01]  /*24f0*/  IMAD.IADD R184, R0, 0x1, R195 ;  /* 0x0000000100b87824 */ /* 0x000fe200078e02c3 */
[----:B------:R-:W2:Y:S01]  /*2500*/  LDSM.16.M88.4 R56, [R195+0x1000] ;  /* 0x00100000c338783b */ /* 0x000ea20000000200 */
[C---:B------:R-:W-:Y:S02]  /*2510*/  VIADD R185, R195.reuse, 0x1800 ;  /* 0x00001800c3b97836 */ /* 0x040fe40000000000 */
[C---:B------:R-:W-:Y:S01]  /*2520*/  VIADD R183, R195.reuse, 0x2000 ;  /* 0x00002000c3b77836 */ /* 0x040fe20000000000 */
[----:B------:R-:W-:Y:S01]  /*2530*/  LDSM.16.M88.4 R24, [R194] ;  /* 0x00000000c218783b */ /* 0x000fe20000000200 */
[----:B------:R-:W-:-:S02]  /*2540*/  VIADD R182, R195, 0x2800 ;  /* 0x00002800c3b67836 */ /* 0x000fc40000000000 */
[C---:B------:R-:W-:Y:S01]  /*2550*/  VIADD R181, R195.reuse, 0x3000 ;  /* 0x00003000c3b57836 */ /* 0x040fe20000000000 */
[C---:B---3--:R-:W-:Y:S01]  /*2560*/  HMMA.16816.F32.BF16 R8, R28.reuse, R76, RZ ;  /* 0x0000004c1c08723c */ /* 0x048fe200000418ff */
[----:B------:R-:W3:Y:S01]  /*2570*/  LDSM.16.M88.4 R20, [R191+0xc000] ;  /* 0x00c00000bf14783b */ /* 0x000ee20000000200 */
[C---:B------:R-:W-:Y:S02]  /*2580*/  VIADD R180, R195.reuse, 0x3800 ;  /* 0x00003800c3b47836 */ /* 0x040fe40000000000 */
[C---:B------:R-:W-:Y:S01]  /*2590*/  VIADD R179, R195.reuse, 0x4000 ;  /* 0x00004000c3b37836 */ /* 0x040fe20000000000 */
[----:B------:R-:W3:Y:S01]  /*25a0*/  LDSM.16.M88.4 R80, [R191+0xd800] ;  /* 0x00d80000bf50783b */ /* 0x000ee20000000200 */
[----:B------:R-:W-:Y:S01]  /*25b0*/  HMMA.16816.F32.BF16 R76, R28, R78, RZ ;  /* 0x0000004e1c4c723c */ /* 0x000fe200000418ff */
[C---:B------:R-:W-:Y:S02]  /*25c0*/  VIADD R178, R195.reuse, 0x4800 ;  /* 0x00004800c3b27836 */ /* 0x040fe40000000000 */
[----:B------:R-:W3:Y:S01]  /*25d0*/  LDSM.16.M88.4 R16, [R191+0xc800] ;  /* 0x00c80000bf10783b */ /* 0x000ee20000000200 */
[----:B------:R-:W-:-:S02]  /*25e0*/  VIADD R177, R195, 0x5000 ;  /* 0x00005000c3b17836 */ /* 0x000fc40000000000 */
[----:B----4-:R-:W-:Y:S01]  /*25f0*/  HMMA.16816.F32.BF16 R48, R28, R44, RZ ;  /* 0x0000002c1c30723c */ /* 0x010fe200000418ff */
[----:B------:R-:W-:Y:S01]  /*2600*/  LDSM.16.M88.4 R72, [R193] ;  /* 0x00000000c148783b */ /* 0x000fe20000000200 */
[----:B------:R-:W-:-:S03]  /*2610*/  VIADD R176, R195, 0x5800 ;  /* 0x00005800c3b07836 */ /* 0x000fc60000000000 */
[----:B------:R-:W0:Y:S01]  /*2620*/  LDGDEPBAR ;  /* 0x00000000000079af */ /* 0x000e220000000000 */
[C---:B------:R-:W-:Y:S06]  /*2630*/  HMMA.16816.F32.BF16 R40, R28.reuse, R36, RZ ;  /* 0x000000241c28723c */ /* 0x040fec00000418ff */
[C---:B------:R-:W-:Y:S06]  /*2640*/  HMMA.16816.F32.BF16 R44, R28.reuse, R46, RZ ;  /* 0x0000002e1c2c723c */ /* 0x040fec00000418ff */
[C---:B------:R-:W-:Y:S06]  /*2650*/  HMMA.16816.F32.BF16 R36, R28.reuse, R38, RZ ;  /* 0x000000261c24723c */ /* 0x040fec00000418ff */
[C---:B-1----:R-:W-:Y:S06]  /*2660*/  HMMA.16816.F32.BF16 R32, R28.reuse, R12, RZ ;  /* 0x0000000c1c20723c */ /* 0x042fec00000418ff */
[----:B------:R-:W-:Y:S01]  /*2670*/  HMMA.16816.F32.BF16 R28, R28, R14, RZ ;  /* 0x0000000e1c1c723c */ /* 0x000fe200000418ff */
[----:B------:R-:W1:Y:S05]  /*2680*/  LDSM.16.M88.4 R12, [R191+0xd000] ;  /* 0x00d00000bf0c783b */ /* 0x000e6a0000000200 */
[C---:B--2---:R-:W-:Y:S06]  /*2690*/  HMMA.16816.F32.BF16 R8, R64.reuse, R68, R8 ;  /* 0x000000444008723c */ /* 0x044fec0000041808 */
[C---:B------:R-:W-:Y:S01]  /*26a0*/  HMMA.16816.F32.BF16 R76, R64.reuse, R70, R76 ;  /* 0x00000046404c723c */ /* 0x040fe2000004184c */
[----:B------:R-:W2:Y:S05]  /*26b0*/  LDSM.16.M88.4 R68, [R184] ;  /* 0x00000000b844783b */ /* 0x000eaa0000000200 */
[C---:B------:R-:W-:Y:S06]  /*26c0*/  HMMA.16816.F32.BF16 R32, R64.reuse, R52, R32 ;  /* 0x000000344020723c */ /* 0x040fec0000041820 */
[C---:B------:R-:W-:Y:S01]  /*26d0*/  HMMA.16816.F32.BF16 R52, R64.reuse, R54, R28 ;  /* 0x000000364034723c */ /* 0x040fe2000004181c */
[----:B------:R-:W-:Y:S05]  /*26e0*/  LDSM.16.M88.4 R28, [R184+0x800] ;  /* 0x00080000b81c783b */ /* 0x000fea0000000200 */
[C---:B------:R-:W-:Y:S06]  /*26f0*/  HMMA.16816.F32.BF16 R48, R64.reuse, R60, R48 ;  /* 0x0000003c4030723c */ /* 0x040fec0000041830 */
[C---:B------:R-:W-:Y:S01]  /*2700*/  HMMA.16816.F32.BF16 R44, R64.reuse, R62, R44 ;  /* 0x0000003e402c723c */ /* 0x040fe2000004182c */
[----:B------:R-:W-:Y:S05]  /*2710*/  LDSM.16.M88.4 R60, [R184+0x1000] ;  /* 0x00100000b83c783b */ /* 0x000fea0000000200 */
[C---:B------:R-:W-:Y:S06]  /*2720*/  HMMA.16816.F32.BF16 R40, R64.reuse, R56, R40 ;  /* 0x000000384028723c */ /* 0x040fec0000041828 */
[----:B------:R-:W-:Y:S01]  /*2730*/  HMMA.16816.F32.BF16 R36, R64, R58, R36 ;  /* 0x0000003a4024723c */ /* 0x000fe20000041824 */
[----:B------:R-:W4:Y:S04]  /*2740*/  LDSM.16.M88.4 R56, [R184+0x1800] ;  /* 0x00180000b838783b */ /* 0x000f280000000200 */
[----:B------:R-:W-:Y:S01]  /*2750*/  LDSM.16.M88.4 R64, [R198+0x4000] ;  /* 0x00400000c640783b */ /* 0x000fe20000000200 */
[C---:B---3--:R-:W-:Y:S06]  /*2760*/  HMMA.16816.F32.BF16 R8, R24.reuse, R20, R8 ;  /* 0x000000141808723c */ /* 0x048fec0000041808 */
[C---:B------:R-:W-:Y:S01]  /*2770*/  HMMA.16816.F32.BF16 R76, R24.reuse, R22, R76 ;  /* 0x00000016184c723c */ /* 0x040fe2000004184c */
[----:B------:R-:W3:Y:S05]  /*2780*/  LDSM.16.M88.4 R20, [R197+0xe000] ;  /* 0x00e00000c514783b */ /* 0x000eea0000000200 */
[C---:B------:R-:W-:Y:S06]  /*2790*/  HMMA.16816.F32.BF16 R52, R24.reuse, R82, R52 ;  /* 0x000000521834723c */ /* 0x040fec0000041834 */
[C---:B------:R-:W-:Y:S06]  /*27a0*/  HMMA.16816.F32.BF16 R32, R24.reuse, R80, R32 ;  /* 0x000000501820723c */ /* 0x040fec0000041820 */
[C---:B------:R-:W-:Y:S06]  /*27b0*/  HMMA.16816.F32.BF16 R48, R24.reuse, R16, R48 ;  /* 0x000000101830723c */ /* 0x040fec0000041830 */
[C---:B------:R-:W-:Y:S01]  /*27c0*/  HMMA.16816.F32.BF16 R44, R24.reuse, R18, R44 ;  /* 0x00000012182c723c */ /* 0x040fe2000004182c */
[----:B------:R-:W3:Y:S05]  /*27d0*/  LDSM.16.M88.4 R16, [R197+0xf800] ;  /* 0x00f80000c510783b */ /* 0x000eea0000000200 */
[C---:B-1----:R-:W-:Y:S06]  /*27e0*/  HMMA.16816.F32.BF16 R36, R24.reuse, R14, R36 ;  /* 0x0000000e1824723c */ /* 0x042fec0000041824 */
[----:B------:R-:W-:Y:S01]  /*27f0*/  HMMA.16816.F32.BF16 R40, R24, R12, R40 ;  /* 0x0000000c1828723c */ /* 0x000fe20000041828 */
[----:B------:R-:W1:Y:S04]  /*2800*/  LDSM.16.M88.4 R24, [R197+0xf000] ;  /* 0x00f00000c518783b */ /* 0x000e680000000200 */
[----:B------:R-:W1:Y:S01]  /*2810*/  LDSM.16.M88.4 R12, [R197+0xe800] ;  /* 0x00e80000c50c783b */ /* 0x000e620000000200 */
[C---:B--2---:R-:W-:Y:S06]  /*2820*/  HMMA.16816.F32.BF16 R8, R72.reuse, R68, R8 ;  /* 0x000000444808723c */ /* 0x044fec0000041808 */
[C---:B------:R-:W-:Y:S01]  /*2830*/  HMMA.16816.F32.BF16 R80, R72.reuse, R70, R76 ;  /* 0x000000464850723c */ /* 0x040fe2000004184c */
[----:B------:R-:W-:Y:S04]  /*2840*/  LDSM.16.M88.4 R76, [R196+0x4000] ;  /* 0x00400000c44c783b */ /* 0x000fe80000000200 */
[----:B------:R-:W2:Y:S01]  /*2850*/  LDSM.16.M88.4 R68, [R195+0x2000] ;  /* 0x00200000c344783b */ /* 0x000ea20000000200 */
[C---:B----4-:R-:W-:Y:S06]  /*2860*/  HMMA.16816.F32.BF16 R52, R72.reuse, R58, R52 ;  /* 0x0000003a4834723c */ /* 0x050fec0000041834 */
[C---:B------:R-:W-:Y:S01]  /*2870*/  HMMA.16816.F32.BF16 R32, R72.reuse, R56, R32 ;  /* 0x000000384820723c */ /* 0x040fe20000041820 */
[----:B------:R-:W4:Y:S05]  /*2880*/  LDSM.16.M88.4 R56, [R195+0x3800] ;  /* 0x00380000c338783b */ /* 0x000f2a0000000200 */
[C---:B------:R-:W-:Y:S06]  /*2890*/  HMMA.16816.F32.BF16 R36, R72.reuse, R62, R36 ;  /* 0x0000003e4824723c */ /* 0x040fec0000041824 */
[C---:B------:R-:W-:Y:S06]  /*28a0*/  HMMA.16816.F32.BF16 R48, R72.reuse, R28, R48 ;  /* 0x0000001c4830723c */ /* 0x040fec0000041830 */
[C---:B------:R-:W-:Y:S01]  /*28b0*/  HMMA.16816.F32.BF16 R44, R72.reuse, R30, R44 ;  /* 0x0000001e482c723c */ /* 0x040fe2000004182c */
[----:B------:R-:W-:Y:S05]  /*28c0*/  LDSM.16.M88.4 R28, [R195+0x2800] ;  /* 0x00280000c31c783b */ /* 0x000fea0000000200 */
[----:B------:R-:W-:Y:S01]  /*28d0*/  HMMA.16816.F32.BF16 R40, R72, R60, R40 ;  /* 0x0000003c4828723c */ /* 0x000fe20000041828 */
[----:B------:R-:W4:Y:S04]  /*28e0*/  LDSM.16.M88.4 R60, [R195+0x3000] ;  /* 0x00300000c33c783b */ /* 0x000f280000000200 */
        /* <DEDUP_REMOVED lines=8> */
[C---:B------:R-:W-:Y:S06]  /*2970*/  HMMA.16816.F32.BF16 R48, R64.reuse, R12, R48 ;  /* 0x0000000c4030723c */ /* 0x040fec0000041830 */
[C---:B------:R-:W-:Y:S01]  /*2980*/  HMMA.16816.F32.BF16 R44, R64.reuse, R14, R44 ;  /* 0x0000000e402c723c */ /* 0x040fe2000004182c */
[----:B------:R-:W-:Y:S05]  /*2990*/  LDSM.16.M88.4 R12, [R191+0xe800] ;  /* 0x00e80000bf0c783b */ /* 0x000fea0000000200 */
        /* <DEDUP_REMOVED lines=59> */
[C---:B------:R-:W-:Y:S06]  /*2d50*/  HMMA.16816.F32.BF16 R32, R72.reuse, R56, R32 ;  /* 0x000000384820723c */ /* 0x040fec0000041820 */
[C---:B------:R-:W-:Y:S06]  /*2d60*/  HMMA.16816.F32.BF16 R36, R72.reuse, R62, R36 ;  /* 0x0000003e4824723c */ /* 0x040fec0000041824 */
[C---:B------:R-:W-:Y:S06]  /*2d70*/  HMMA.16816.F32.BF16 R48, R72.reuse, R28, R48 ;  /* 0x0000001c4830723c */ /* 0x040fec0000041830 */
[----:B------:R-:W-:Y:S01]  /*2d80*/  HMMA.16816.F32.BF16 R44, R72, R30, R44 ;  /* 0x0000001e482c723c */ /* 0x000fe2000004182c */
[----:B------:R-:W-:Y:S05]  /*2d90*/  LDSM.16.M88.4 R28, [R184+0x4800] ;  /* 0x00480000b81c783b */ /* 0x000fea0000000200 */
[C---:B---3--:R-:W-:Y:S06]  /*2da0*/  HMMA.16816.F32.BF16 R8, R68.reuse, R20, R8 ;  /* 0x000000144408723c */ /* 0x048fec0000041808 */
[----:B------:R-:W-:Y:S01]  /*2db0*/  HMMA.16816.F32.BF16 R80, R68, R22, R80 ;  /* 0x000000164450723c */ /* 0x000fe20000041850 */
[----:B------:R-:W3:Y:S05]  /*2dc0*/  LDSM.16.M88.4 R20, [R184+0x5000] ;  /* 0x00500000b814783b */ /* 0x000eea0000000200 */
[----:B------:R-:W-:Y:S06]  /*2dd0*/  HMMA.16816.F32.BF16 R40, R72, R60, R40 ;  /* 0x0000003c4828723c */ /* 0x000fec0000041828 */
[C---:B------:R-:W-:Y:S06]  /*2de0*/  HMMA.16816.F32.BF16 R52, R68.reuse, R18, R52 ;  /* 0x000000124434723c */ /* 0x040fec0000041834 */
[C---:B------:R-:W-:Y:S01]  /*2df0*/  HMMA.16816.F32.BF16 R32, R68.reuse, R16, R32 ;  /* 0x000000104420723c */ /* 0x040fe20000041820 */
[----:B------:R-:W-:Y:S01]  /*2e00*/  LOP3.LUT R19, R86, 0xffffffe0, RZ, 0xc0, !PT ;  /* 0xffffffe056137812 */ /* 0x000fe200078ec0ff */
[----:B------:R-:W4:Y:S04]  /*2e10*/  @P0 LDC R17, c[0x0][0x2e8] ;  /* 0x0000ba00ff110b82 */ /* 0x000f280000000800 */
[----:B------:R-:W-:Y:S01]  /*2e20*/  IMAD.IADD R19, R134, 0x1, -R19 ;  /* 0x0000000186137824 */ /* 0x000fe200078e0a13 */
[----:B-1----:R-:W-:Y:S04]  /*2e30*/  HMMA.16816.F32.BF16 R36, R68, R26, R36 ;  /* 0x0000001a4424723c */ /* 0x002fe80000041824 */
[----:B------:R-:W-:-:S02]  /*2e40*/  SHF.R.S32.HI R0, RZ, 0x1f, R19 ;  /* 0x0000001fff007819 */ /* 0x000fc40000011413 */
[----:B------:R-:W-:Y:S02]  /*2e50*/  HMMA.16816.F32.BF16 R48, R68, R12, R48 ;  /* 0x0000000c4430723c */ /* 0x000fe40000041830 */
[----:B------:R-:W-:Y:S01]  /*2e60*/  LEA.HI R19, R0, R19, RZ, 0x2 ;  /* 0x0000001300137211 */ /* 0x000fe200078f10ff */
[----:B------:R-:W-:-:S03]  /*2e70*/  IMAD.SHL.U32 R0, R134, 0x2, RZ ;  /* 0x0000000286007824 */ /* 0x000fc600078e00ff */
[----:B------:R-:W-:Y:S01]  /*2e80*/  HMMA.16816.F32.BF16 R44, R68, R14, R44 ;  /* 0x0000000e442c723c */ /* 0x000fe2000004182c */
[----:B------:R-:W1:Y:S01]  /*2e90*/  LDSM.16.M88.4 R12, [R184+0x5800] ;  /* 0x00580000b80c783b */ /* 0x000e620000000200 */
[----:B------:R-:W-:Y:S01]  /*2ea0*/  SHF.R.S32.HI R16, RZ, 0x2, R19 ;  /* 0x00000002ff107819 */ /* 0x000fe20000011413 */
[----:B------:R-:W-:-:S04]  /*2eb0*/  DEPBAR.LE SB0, 0x0 ;  /* 0x000080000000791a */ /* 0x000fc80000000000 */
[----:B------:R-:W-:Y:S01]  /*2ec0*/  HMMA.16816.F32.BF16 R40, R68, R24, R40 ;  /* 0x000000184428723c */ /* 0x000fe20000041828 */
[----:B------:R-:W-:Y:S01]  /*2ed0*/  IMAD R16, R87, 0x10, R16 ;  /* 0x0000001057107824 */ /* 0x000fe200078e0210 */
[----:B------:R-:W-:Y:S01]  /*2ee0*/  LOP3.LUT R0, R0, 0x6, RZ, 0xc0, !PT ;  /* 0x0000000600007812 */ /* 0x000fe200078ec0ff */
[----:B----4-:R-:W4:Y:S02]  /*2ef0*/  @P0 MUFU.RCP R17, R17 ;  /* 0x0000001100110308 */ /* 0x010f240000001000 */
[----:B------:R-:W-:Y:S01]  /*2f00*/  IMAD.IADD R144, R89, 0x1, R16 ;  /* 0x0000000159907824 */ /* 0x000fe200078e0210 */
[C---:B--2---:R-:W-:Y:S01]  /*2f10*/  HMMA.16816.F32.BF16 R8, R64.reuse, R76, R8 ;  /* 0x0000004c4008723c */ /* 0x044fe20000041808 */
[----:B------:R-:W-:Y:S02]  /*2f20*/  IMAD R85, R85, 0x40, R0 ;  /* 0x0000004055557824 */ /* 0x000fe400078e0200 */
[----:B------:R-:W-:Y:S01]  /*2f30*/  IMAD.MOV.U32 R0, RZ, RZ, RZ ;  /* 0x000000ffff007224 */ /* 0x000fe200078e00ff */
[----:B------:R-:W-:Y:S01]  /*2f40*/  IADD3 R16, R135, R144, -R214 ;  /* 0x0000009087107210 */ /* 0x000fe20007ffe8d6 */
[C---:B------:R-:W-:Y:S01]  /*2f50*/  VIADD R19, R85.reuse, 0x1 ;  /* 0x0000000155137836 */ /* 0x040fe20000000000 */
[----:B---3--:R-:W-:Y:S01]  /*2f60*/  HMMA.16816.F32.BF16 R36, R64, R22, R36 ;  /* 0x000000164024723c */ /* 0x008fe20000041824 */
[C---:B------:R-:W-:Y:S01]  /*2f70*/  VIADD R18, R85.reuse, 0x8 ;  /* 0x0000000855127836 */ /* 0x040fe20000000000 */
[----:B------:R-:W-:-:S04]  /*2f80*/  ISETP.GE.AND P1, PT, R85, R135, PT ;  /* 0x000000875500720c */ /* 0x000fc80003f26270 */
[C---:B------:R-:W-:Y:S01]  /*2f90*/  HMMA.16816.F32.BF16 R80, R64.reuse, R78, R80 ;  /* 0x0000004e4050723c */ /* 0x040fe20000041850 */
[----:B------:R-:W-:Y:S02]  /*2fa0*/  IMAD.IADD R22, R16, 0x1, -R85 ;  /* 0x0000000110167824 */ /* 0x000fe400078e0a55 */
[----:B----45:R-:W-:Y:S01]  /*2fb0*/  @P0 FMUL.FTZ R0, R84, R17 ;  /* 0x0000001154000220 */ /* 0x030fe20000410000 */
[----:B------:R-:W-:Y:S01]  /*2fc0*/  VIADD R23, R85, 0x9 ;  /* 0x0000000955177836 */ /* 0x000fe20000000000 */
[-C--:B------:R-:W-:Y:S02]  /*2fd0*/  ISETP.GE.AND P5, PT, R18, R135.reuse, PT ;  /* 0x000000871200720c */ /* 0x080fe40003fa6270 */
[----:B------:R-:W-:Y:S01]  /*2fe0*/  IABS R22, R22 ;  /* 0x0000001600167213 */ /* 0x000fe20000000000 */
[C---:B------:R-:W-:Y:S01]  /*2ff0*/  HMMA.16816.F32.BF16 R40, R64.reuse, R20, R40 ;  /* 0x000000144028723c */ /* 0x040fe20000041828 */
[-C--:B------:R-:W-:Y:S02]  /*3000*/  ISETP.GE.AND P6, PT, R23, R135.reuse, PT ;  /* 0x000000871700720c */ /* 0x080fe40003fc6270 */
[----:B------:R-:W-:Y:S01]  /*3010*/  I2FP.F32.S32 R17, R22 ;  /* 0x0000001600117245 */ /* 0x000fe20000201400 */
[----:B------:R-:W-:Y:S01]  /*3020*/  BAR.SYNC.DEFER_BLOCKING 0x0 ;  /* 0x0000000000007b1d */ /* 0x000fe20000010000 */
[----:B------:R-:W-:Y:S01]  /*3030*/  ISETP.GE.AND P0, PT, R19, R135, PT ;  /* 0x000000871300720c */ /* 0x000fe20003f06270 */
[----:B------:R-:W-:Y:S01]  /*3040*/  HMMA.16816.F32.BF16 R48, R64, R28, R48 ;  /* 0x0000001c4030723c */ /* 0x000fe20000041830 */
[----:B------:R-:W-:-:S02]  /*3050*/  IMAD.IADD R21, R16, 0x1, -R19 ;  /* 0x0000000110157824 */ /* 0x000fc400078e0a13 */
[----:B------:R-:W-:-:S03]  /*3060*/  IMAD.IADD R20, R16, 0x1, -R18 ;  /* 0x0000000110147824 */ /* 0x000fc600078e0a12 */
[C---:B------:R-:W-:Y:S01]  /*3070*/  HMMA.16816.F32.BF16 R44, R64.reuse, R30, R44 ;  /* 0x0000001e402c723c */ /* 0x040fe2000004182c */
[----:B------:R-:W-:Y:S01]  /*3080*/  IABS R21, R21 ;  /* 0x0000001500157213 */ /* 0x000fe20000000000 */
[----:B------:R-:W-:Y:S01]  /*3090*/  IMAD.IADD R28, R16, 0x1, -R23 ;  /* 0x00000001101c7824 */ /* 0x000fe200078e0a17 */
[----:B------:R-:W-:Y:S02]  /*30a0*/  IABS R20, R20 ;  /* 0x0000001400147213 */ /* 0x000fe40000000000 */
[----:B------:R-:W-:Y:S01]  /*30b0*/  I2FP.F32.S32 R26, R21 ;  /* 0x00000015001a7245 */ /* 0x000fe20000201400 */
[C---:B-1----:R-:W-:Y:S01]  /*30c0*/  HMMA.16816.F32.BF16 R32, R64.reuse, R12, R32 ;  /* 0x0000000c4020723c */ /* 0x042fe20000041820 */
[----:B------:R-:W-:Y:S01]  /*30d0*/  FFMA.FTZ R30, R17, -R0, R8 ;  /* 0x80000000111e7223 */ /* 0x000fe20000010008 */
[C---:B------:R-:W-:Y:S01]  /*30e0*/  VIADD R17, R85.reuse, 0x10 ;  /* 0x0000001055117836 */ /* 0x040fe20000000000 */
[----:B------:R-:W-:Y:S01]  /*30f0*/  IABS R28, R28 ;  /* 0x0000001c001c7213 */ /* 0x000fe20000000000 */
[----:B------:R-:W-:Y:S01]  /*3100*/  FFMA.FTZ R26, R26, -R0, R9 ;  /* 0x800000001a1a7223 */ /* 0x000fe20000010009 */
[----:B------:R-:W-:Y:S01]  /*3110*/  VIADD R9, R85, 0x19 ;  /* 0x0000001955097836 */ /* 0x000fe20000000000 */
[----:B------:R-:W-:Y:S01]  /*3120*/  HMMA.16816.F32.BF16 R52, R64, R14, R52 ;  /* 0x0000000e4034723c */ /* 0x000fe20000041834 */
[C---:B------:R-:W-:Y:S01]  /*3130*/  IMAD.IADD R21, R16.reuse, 0x1, -R17 ;  /* 0x0000000110157824 */ /* 0x040fe200078e0a11 */
[----:B------:R-:W-:Y:S01]  /*3140*/  I2FP.F32.S32 R13, R20 ;  /* 0x00000014000d7245 */ /* 0x000fe20000201400 */
[C---:B------:R-:W-:Y:S01]  /*3150*/  VIADD R20, R16.reuse, 0x8 ;  /* 0x0000000810147836 */ /* 0x040fe20000000000 */
[----:B------:R-:W-:Y:S01]  /*3160*/  ISETP.GE.AND P4, PT, R17, R135, PT ;  /* 0x000000871100720c */ /* 0x000fe20003f86270 */
[----:B------:R-:W-:Y:S01]  /*3170*/  IMAD.IADD R8, R16, 0x1, -R9 ;  /* 0x0000000110087824 */ /* 0x000fe200078e0a09 */
[----:B------:R-:W-:Y:S01]  /*3180*/  IABS R21, R21 ;  /* 0x0000001500157213 */ /* 0x000fe20000000000 */
[----:B------:R-:W-:Y:S01]  /*3190*/  FFMA.FTZ R80, R13, -R0, R80 ;  /* 0x800000000d507223 */ /* 0x000fe20000010050 */
[----:B------:R-:W-:Y:S01]  /*31a0*/  VIADD R13, R85, 0x18 ;  /* 0x00000018550d7836 */ /* 0x000fe20000000000 */
[----:B------:R-:W-:Y:S01]  /*31b0*/  FSEL R30, R30, -INF , !P1 ;  /* 0xff8000001e1e7808 */ /* 0x000fe20004800000 */
[----:B------:R-:W-:Y:S01]  /*31c0*/  IMAD.IADD R24, R20, 0x1, -R85 ;  /* 0x0000000114187824 */ /* 0x000fe200078e0a55 */
[----:B------:R-:W-:Y:S01]  /*31d0*/  I2FP.F32.S32 R21, R21 ;  /* 0x0000001500157245 */ /* 0x000fe20000201400 */
[----:B------:R-:W-:Y:S01]  /*31e0*/  IMAD.IADD R25, R16, 0x1, -R13 ;  /* 0x0000000110197824 */ /* 0x000fe200078e0a0d */
[----:B------:R-:W-:Y:S01]  /*31f0*/  IABS R8, R8 ;  /* 0x0000000800087213 */ /* 0x000fe20000000000 */
[C---:B------:R-:W-:Y:S01]  /*3200*/  IMAD.IADD R18, R20.reuse, 0x1, -R18 ;  /* 0x0000000114127824 */ /* 0x040fe200078e0a12 */
[----:B------:R-:W-:Y:S01]  /*3210*/  IABS R24, R24 ;  /* 0x0000001800187213 */ /* 0x000fe20000000000 */
[----:B------:R-:W-:Y:S01]  /*3220*/  FFMA.FTZ R14, R21, -R0, R48 ;  /* 0x80000000150e7223 */ /* 0x000fe20000010030 */
[C---:B------:R-:W-:Y:S01]  /*3230*/  VIADD R21, R85.reuse, 0x20 ;  /* 0x0000002055157836 */ /* 0x040fe20000000000 */
[----:B------:R-:W-:Y:S01]  /*3240*/  IABS R25, R25 ;  /* 0x0000001900197213 */ /* 0x000fe20000000000 */
[----:B------:R-:W-:Y:S01]  /*3250*/  IMAD.IADD R23, R20, 0x1, -R23 ;  /* 0x0000000114177824 */ /* 0x000fe200078e0a17 */
[----:B------:R-:W-:Y:S01]  /*3260*/  IABS R18, R18 ;  /* 0x0000001200127213 */ /* 0x000fe20000000000 */
[----:B------:R-:W-:Y:S01]  /*3270*/  IMAD.IADD R22, R16, 0x1, -R21 ;  /* 0x0000000110167824 */ /* 0x000fe200078e0a15 */
[----:B------:R-:W-:Y:S01]  /*3280*/  I2FP.F32.S32 R25, R25 ;  /* 0x0000001900197245 */ /* 0x000fe20000201400 */
[----:B------:R-:W-:Y:S01]  /*3290*/  IMAD.IADD R19, R20, 0x1, -R19 ;  /* 0x0000000114137824 */ /* 0x000fe200078e0a13 */
[----:B------:R-:W-:Y:S01]  /*32a0*/  IABS R23, R23 ;  /* 0x0000001700177213 */ /* 0x000fe20000000000 */
[----:B------:R-:W-:Y:S01]  /*32b0*/  VIADD R15, R85, 0x11 ;  /* 0x00000011550f7836 */ /* 0x000fe20000000000 */
[----:B------:R-:W-:Y:S01]  /*32c0*/  IABS R22, R22 ;  /* 0x0000001600167213 */ /* 0x000fe20000000000 */
[----:B------:R-:W-:Y:S01]  /*32d0*/  FFMA.FTZ R44, R25, -R0, R44 ;  /* 0x80000000192c7223 */ /* 0x000fe2000001002c */
[----:B------:R-:W-:Y:S01]  /*32e0*/  I2FP.F32.S32 R27, R24 ;  /* 0x00000018001b7245 */ /* 0x000fe20000201400 */
[----:B------:R-:W-:Y:S01]  /*32f0*/  IMAD.IADD R12, R16, 0x1, -R15 ;  /* 0x00000001100c7824 */ /* 0x000fe200078e0a0f */
[----:B------:R-:W-:-:S02]  /*3300*/  IABS R19, R19 ;  /* 0x0000001300137213 */ /* 0x000fc40000000000 */
[----:B------:R-:W-:Y:S01]  /*3310*/  I2FP.F32.S32 R29, R18 ;  /* 0x00000012001d7245 */ /* 0x000fe20000201400 */
[----:B------:R-:W-:Y:S01]  /*3320*/  FFMA.FTZ R10, R27, -R0, R10 ;  /* 0x800000001b0a7223 */ /* 0x000fe2000001000a */
[----:B------:R-:W-:Y:S02]  /*3330*/  I2FP.F32.S32 R18, R23 ;  /* 0x0000001700127245 */ /* 0x000fe40000201400 */
[----:B------:R-:W-:Y:S01]  /*3340*/  I2FP.F32.S32 R8, R8 ;  /* 0x0000000800087245 */ /* 0x000fe20000201400 */
[----:B------:R-:W-:Y:S01]  /*3350*/  FFMA.FTZ R29, R29, -R0, R82 ;  /* 0x800000001d1d7223 */ /* 0x000fe20000010052 */
[----:B------:R-:W-:Y:S01]  /*3360*/  I2FP.F32.S32 R25, R22 ;  /* 0x0000001600197245 */ /* 0x000fe20000201400 */
[-C--:B------:R-:W-:Y:S01]  /*3370*/  FFMA.FTZ R27, R18, -R0.reuse, R83 ;  /* 0x80000000121b7223 */ /* 0x080fe20000010053 */
[----:B------:R-:W-:Y:S01]  /*3380*/  I2FP.F32.S32 R22, R19 ;  /* 0x0000001300167245 */ /* 0x000fe20000201400 */
[----:B------:R-:W-:Y:S02]  /*3390*/  IMAD.IADD R18, R20, 0x1, -R15 ;  /* 0x0000000114127824 */ /* 0x000fe400078e0a0f */
[----:B------:R-:W-:Y:S01]  /*33a0*/  FFMA.FTZ R8, R8, -R0, R45 ;  /* 0x8000000008087223 */ /* 0x000fe2000001002d */
[----:B------:R-:W-:Y:S01]  /*33b0*/  FSEL R45, R10, -INF , !P1 ;  /* 0xff8000000a2d7808 */ /* 0x000fe20004800000 */
[----:B------:R-:W-:-:S02]  /*33c0*/  IMAD.IADD R19, R20, 0x1, -R17 ;  /* 0x0000000114137824 */ /* 0x000fc400078e0a11 */
[----:B------:R-:W-:Y:S01]  /*33d0*/  FFMA.FTZ R11, R22, -R0, R11 ;  /* 0x80000000160b7223 */ /* 0x000fe2000001000b */
[C---:B------:R-:W-:Y:S01]  /*33e0*/  IMAD.IADD R10, R20.reuse, 0x1, -R9 ;  /* 0x00000001140a7824 */ /* 0x040fe200078e0a09 */
[----:B------:R-:W-:Y:S01]  /*33f0*/  IABS R18, R18 ;  /* 0x0000001200127213 */ /* 0x000fe20000000000 */
[C---:B------:R-:W-:Y:S01]  /*3400*/  IMAD.IADD R17, R20.reuse, 0x1, -R21 ;  /* 0x0000000114117824 */ /* 0x040fe200078e0a15 */
[----:B------:R-:W-:Y:S01]  /*3410*/  IABS R12, R12 ;  /* 0x0000000c000c7213 */ /* 0x000fe20000000000 */
[----:B------:R-:W-:Y:S01]  /*3420*/  FFMA.FTZ R170, R25, -R0, R40 ;  /* 0x8000000019aa7223 */ /* 0x000fe20000010028 */
[----:B------:R-:W-:Y:S01]  /*3430*/  FSEL R31, R11, -INF , !P0 ;  /* 0xff8000000b1f7808 */ /* 0x000fe20004000000 */
[----:B------:R-:W-:Y:S01]  /*3440*/  IMAD.IADD R11, R20, 0x1, -R13 ;  /* 0x00000001140b7824 */ /* 0x000fe200078e0a0d */
[----:B------:R-:W-:Y:S02]  /*3450*/  IABS R10, R10 ;  /* 0x0000000a000a7213 */ /* 0x000fe40000000000 */
[----:B------:R-:W-:-:S02]  /*3460*/  IABS R17, R17 ;  /* 0x0000001100117213 */ /* 0x000fc40000000000 */
[----:B------:R-:W-:Y:S02]  /*3470*/  I2FP.F32.S32 R18, R18 ;  /* 0x0000001200127245 */ /* 0x000fe40000201400 */
[----:B------:R-:W-:Y:S02]  /*3480*/  I2FP.F32.S32 R12, R12 ;  /* 0x0000000c000c7245 */ /* 0x000fe40000201400 */
[----:B------:R-:W-:Y:S02]  /*3490*/  I2FP.F32.S32 R10, R10 ;  /* 0x0000000a000a7245 */ /* 0x000fe40000201400 */
[----:B------:R-:W-:Y:S01]  /*34a0*/  I2FP.F32.S32 R17, R17 ;  /* 0x0000001100117245 */ /* 0x000fe20000201400 */
[-C--:B------:R-:W-:Y:S01]  /*34b0*/  FFMA.FTZ R12, R12, -R0.reuse, R49 ;  /* 0x800000000c0c7223 */ /* 0x080fe20000010031 */
[----:B------:R-:W-:Y:S01]  /*34c0*/  ISETP.GE.AND P2, PT, R13, R135, PT ;  /* 0x000000870d00720c */ /* 0x000fe20003f46270 */
[-C--:B------:R-:W-:Y:S01]  /*34d0*/  FFMA.FTZ R13, R18, -R0.reuse, R51 ;  /* 0x80000000120d7223 */ /* 0x080fe20000010033 */
[----:B------:R-:W-:Y:S01]  /*34e0*/  IABS R11, R11 ;  /* 0x0000000b000b7213 */ /* 0x000fe20000000000 */
[----:B------:R-:W-:Y:S01]  /*34f0*/  VIADD R51, R85, 0x21 ;  /* 0x0000002155337836 */ /* 0x000fe20000000000 */
[-C--:B------:R-:W-:Y:S01]  /*3500*/  ISETP.GE.AND P3, PT, R15, R135.reuse, PT ;  /* 0x000000870f00720c */ /* 0x080fe20003f66270 */
[-C--:B------:R-:W-:Y:S01]  /*3510*/  FFMA.FTZ R42, R17, -R0.reuse, R42 ;  /* 0x80000000112a7223 */ /* 0x080fe2000001002a */
[-C--:B------:R-:W-:Y:S01]  /*3520*/  ISETP.GE.AND P1, PT, R9, R135.reuse, PT ;  /* 0x000000870900720c */ /* 0x080fe20003f26270 */
[----:B------:R-:W-:Y:S01]  /*3530*/  FFMA.FTZ R9, R10, -R0, R47 ;  /* 0x800000000a097223 */ /* 0x000fe2000001002f */
[----:B------:R-:W-:Y:S01]  /*3540*/  FSEL R26, R26, -INF , !P0 ;  /* 0xff8000001a1a7808 */ /* 0x000fe20004000000 */
[----:B------:R-:W-:Y:S01]  /*3550*/  VIADD R49, R85, 0x30 ;  /* 0x0000003055317836 */ /* 0x000fe20000000000 */
[----:B------:R-:W-:Y:S01]  /*3560*/  ISETP.GE.AND P0, PT, R21, R135, PT ;  /* 0x000000871500720c */ /* 0x000fe20003f06270 */
[C---:B------:R-:W-:Y:S01]  /*3570*/  VIADD R21, R85.reuse, 0x28 ;  /* 0x0000002855157836 */ /* 0x040fe20000000000 */
[----:B------:R-:W-:Y:S01]  /*3580*/  IABS R15, R19 ;  /* 0x00000013000f7213 */ /* 0x000fe20000000000 */
[C---:B------:R-:W-:Y:S01]  /*3590*/  VIADD R19, R85.reuse, 0x29 ;  /* 0x0000002955137836 */ /* 0x040fe20000000000 */
[----:B------:R-:W-:Y:S01]  /*35a0*/  I2FP.F32.S32 R11, R11 ;  /* 0x0000000b000b7245 */ /* 0x000fe20000201400 */
[C---:B------:R-:W-:Y:S01]  /*35b0*/  VIADD R17, R85.reuse, 0x31 ;  /* 0x0000003155117836 */ /* 0x040fe20000000000 */
[----:B------:R-:W-:Y:S01]  /*35c0*/  FSEL R10, R44, -INF , !P2 ;  /* 0xff8000002c0a7808 */ /* 0x000fe20005000000 */
[C---:B------:R-:W-:Y:S01]  /*35d0*/  VIADD R47, R85.reuse, 0x38 ;  /* 0x00000038552f7836 */ /* 0x040fe20000000000 */
[----:B------:R-:W-:Y:S01]  /*35e0*/  FSEL R165, R42, -INF , !P0 ;  /* 0xff8000002aa57808 */ /* 0x000fe20004000000 */
[----:B------:R-:W-:-:S02]  /*35f0*/  VIADD R85, R85, 0x39 ;  /* 0x0000003955557836 */ /* 0x000fc40000000000 */
[----:B------:R-:W-:Y:S01]  /*3600*/  FFMA.FTZ R11, R11, -R0, R46 ;  /* 0x800000000b0b7223 */ /* 0x000fe2000001002e */
[C---:B------:R-:W-:Y:S01]  /*3610*/  IMAD.IADD R18, R16.reuse, 0x1, -R51 ;  /* 0x0000000110127824 */ /* 0x040fe200078e0a33 */
[----:B------:R-:W-:Y:S01]  /*3620*/  I2FP.F32.S32 R15, R15 ;  /* 0x0000000f000f7245 */ /* 0x000fe20000201400 */
[C---:B------:R-:W-:Y:S01]  /*3630*/  IMAD.IADD R46, R16.reuse, 0x1, -R21 ;  /* 0x00000001102e7824 */ /* 0x040fe200078e0a15 */
[----:B------:R-:W-:Y:S01]  /*3640*/  I2FP.F32.S32 R28, R28 ;  /* 0x0000001c001c7245 */ /* 0x000fe20000201400 */
[----:B------:R-:W-:Y:S01]  /*3650*/  IMAD.IADD R44, R16, 0x1, -R19 ;  /* 0x00000001102c7824 */ /* 0x000fe200078e0a13 */
[----:B------:R-:W-:Y:S01]  /*3660*/  FSEL R14, R14, -INF , !P4 ;  /* 0xff8000000e0e7808 */ /* 0x000fe20006000000 */
[C---:B------:R-:W-:Y:S02]  /*3670*/  IMAD.IADD R42, R16.reuse, 0x1, -R49 ;  /* 0x00000001102a7824 */ /* 0x040fe400078e0a31 */
[----:B------:R-:W-:Y:S01]  /*3680*/  FFMA.FTZ R15, R15, -R0, R50 ;  /* 0x800000000f0f7223 */ /* 0x000fe20000010032 */
[----:B------:R-:W-:-:S02]  /*3690*/  IMAD.IADD R25, R16, 0x1, -R17 ;  /* 0x0000000110197824 */ /* 0x000fc400078e0a11 */
[----:B------:R-:W-:Y:S01]  /*36a0*/  FFMA.FTZ R28, R28, -R0, R81 ;  /* 0x800000001c1c7223 */ /* 0x000fe20000010051 */
[C---:B------:R-:W-:Y:S01]  /*36b0*/  IMAD.IADD R24, R16.reuse, 0x1, -R47 ;  /* 0x0000000110187824 */ /* 0x040fe200078e0a2f */
[----:B------:R-:W-:Y:S01]  /*36c0*/  IABS R42, R42 ;  /* 0x0000002a002a7213 */ /* 0x000fe20000000000 */
[----:B------:R-:W-:Y:S01]  /*36d0*/  IMAD.IADD R23, R16, 0x1, -R85 ;  /* 0x0000000110177824 */ /* 0x000fe200078e0a55 */
[----:B------:R-:W-:Y:S01]  /*36e0*/  IABS R16, R18 ;  /* 0x0000001200107213 */ /* 0x000fe20000000000 */
[C---:B------:R-:W-:Y:S01]  /*36f0*/  IMAD.IADD R22, R20.reuse, 0x1, -R51 ;  /* 0x0000000114167824 */ /* 0x040fe200078e0a33 */
[----:B------:R-:W-:Y:S01]  /*3700*/  IABS R25, R25 ;  /* 0x0000001900197213 */ /* 0x000fe20000000000 */
[C---:B------:R-:W-:Y:S01]  /*3710*/  IMAD.IADD R18, R20.reuse, 0x1, -R49 ;  /* 0x0000000114127824 */ /* 0x040fe200078e0a31 */
[----:B------:R-:W-:Y:S01]  /*3720*/  FSEL R15, R15, -INF , !P4 ;  /* 0xff8000000f0f7808 */ /* 0x000fe20006000000 */
[----:B------:R-:W-:Y:S01]  /*3730*/  IMAD.MOV.U32 R48, RZ, RZ, R16 ;  /* 0x000000ffff307224 */ /* 0x000fe200078e0010 */
[----:B------:R-:W-:Y:S01]  /*3740*/  IABS R22, R22 ;  /* 0x0000001600167213 */ /* 0x000fe20000000000 */
[----:B------:R-:W-:Y:S01]  /*3750*/  IMAD.IADD R16, R20, 0x1, -R47 ;  /* 0x0000000114107824 */ /* 0x000fe200078e0a2f */
[----:B------:R-:W-:-:S02]  /*3760*/  FSEL R12, R12, -INF , !P3 ;  /* 0xff8000000c0c7808 */ /* 0x000fc40005800000 */
[----:B------:R-:W-:Y:S02]  /*3770*/  I2FP.F32.S32 R48, R48 ;  /* 0x0000003000307245 */ /* 0x000fe40000201400 */
[----:B------:R-:W-:Y:S02]  /*3780*/  I2FP.F32.S32 R22, R22 ;  /* 0x0000001600167245 */ /* 0x000fe40000201400 */
[----:B------:R-:W-:Y:S01]  /*3790*/  FSEL R13, R13, -INF , !P3 ;  /* 0xff8000000d0d7808 */ /* 0x000fe20005800000 */
[----:B------:R-:W-:Y:S01]  /*37a0*/  FFMA.FTZ R41, R48, -R0, R41 ;  /* 0x8000000030297223 */ /* 0x000fe20000010029 */
[----:B------:R-:W-:Y:S01]  /*37b0*/  IABS R24, R24 ;  /* 0x0000001800187213 */ /* 0x000fe20000000000 */
[----:B------:R-:W-:Y:S01]  /*37c0*/  FFMA.FTZ R22, R22, -R0, R43 ;  /* 0x8000000016167223 */ /* 0x000fe2000001002b */
[-C--:B------:R-:W-:Y:S01]  /*37d0*/  ISETP.GE.AND P4, PT, R19, R135.reuse, PT ;  /* 0x000000871300720c */ /* 0x080fe20003f86270 */
[----:B------:R-:W-:Y:S01]  /*37e0*/  IMAD.IADD R19, R20, 0x1, -R19 ;  /* 0x0000000114137824 */ /* 0x000fe200078e0a13 */
[----:B------:R-:W-:-:S02]  /*37f0*/  ISETP.GE.AND P3, PT, R49, R135, PT ;  /* 0x000000873100720c */ /* 0x000fc40003f66270 */
[----:B------:R-:W-:Y:S02]  /*3800*/  IABS R23, R23 ;  /* 0x0000001700177213 */ /* 0x000fe40000000000 */
[----:B------:R-:W-:Y:S02]  /*3810*/  FSEL R28, R28, -INF , !P6 ;  /* 0xff8000001c1c7808 */ /* 0x000fe40007000000 */
[----:B------:R-:W-:Y:S02]  /*3820*/  FSEL R27, R27, -INF , !P6 ;  /* 0xff8000001b1b7808 */ /* 0x000fe40007000000 */
[----:B------:R-:W-:Y:S02]  /*3830*/  FSEL R11, R11, -INF , !P2 ;  /* 0xff8000000b0b7808 */ /* 0x000fe40005000000 */
[----:B------:R-:W-:Y:S02]  /*3840*/  I2FP.F32.S32 R49, R42 ;  /* 0x0000002a00317245 */ /* 0x000fe40000201400 */
[----:B------:R-:W-:-:S02]  /*3850*/  FSEL R40, R80, -INF , !P5 ;  /* 0xff80000050287808 */ /* 0x000fc40006800000 */
[----:B------:R-:W-:Y:S01]  /*3860*/  FSEL R29, R29, -INF , !P5 ;  /* 0xff8000001d1d7808 */ /* 0x000fe20006800000 */
[----:B------:R-:W-:Y:S01]  /*3870*/  FFMA.FTZ R32, R49, -R0, R32 ;  /* 0x8000000031207223 */ /* 0x000fe20000010020 */
[-C--:B------:R-:W-:Y:S01]  /*3880*/  ISETP.GE.AND P6, PT, R21, R135.reuse, PT ;  /* 0x000000871500720c */ /* 0x080fe20003fc6270 */
[C---:B------:R-:W-:Y:S01]  /*3890*/  IMAD.IADD R21, R20.reuse, 0x1, -R21 ;  /* 0x0000000114157824 */ /* 0x040fe200078e0a15 */
[----:B------:R-:W-:Y:S01]  /*38a0*/  ISETP.GE.AND P2, PT, R17, R135, PT ;  /* 0x000000871100720c */ /* 0x000fe20003f46270 */
[C---:B------:R-:W-:Y:S01]  /*38b0*/  IMAD.IADD R17, R20.reuse, 0x1, -R17 ;  /* 0x0000000114117824 */ /* 0x040fe200078e0a11 */
[----:B------:R-:W-:Y:S01]  /*38c0*/  I2FP.F32.S32 R42, R25 ;  /* 0x00000019002a7245 */ /* 0x000fe20000201400 */
[----:B------:R-:W-:Y:S01]  /*38d0*/  IMAD.IADD R20, R20, 0x1, -R85 ;  /* 0x0000000114147824 */ /* 0x000fe200078e0a55 */
[----:B------:R-:W-:Y:S02]  /*38e0*/  ISETP.GE.AND P5, PT, R51, R135, PT ;  /* 0x000000873300720c */ /* 0x000fe40003fa6270 */
[----:B------:R-:W-:Y:S01]  /*38f0*/  I2FP.F32.S32 R25, R24 ;  /* 0x0000001800197245 */ /* 0x000fe20000201400 */
[----:B------:R-:W-:Y:S01]  /*3900*/  FFMA.FTZ R33, R42, -R0, R33 ;  /* 0x800000002a217223 */ /* 0x000fe20000010021 */
[----:B------:R-:W-:-:S02]  /*3910*/  I2FP.F32.S32 R24, R23 ;  /* 0x0000001700187245 */ /* 0x000fc40000201400 */
[----:B------:R-:W-:Y:S01]  /*3920*/  IABS R19, R19 ;  /* 0x0000001300137213 */ /* 0x000fe20000000000 */
[----:B------:R-:W-:Y:S01]  /*3930*/  FFMA.FTZ R52, R25, -R0, R52 ;  /* 0x8000000019347223 */ /* 0x000fe20000010034 */
[----:B------:R-:W-:Y:S01]  /*3940*/  IABS R18, R18 ;  /* 0x0000001200127213 */ /* 0x000fe20000000000 */
[----:B------:R-:W-:Y:S01]  /*3950*/  FFMA.FTZ R53, R24, -R0, R53 ;  /* 0x8000000018357223 */ /* 0x000fe20000010035 */
[----:B------:R-:W-:Y:S02]  /*3960*/  FSEL R162, R41, -INF , !P5 ;  /* 0xff80000029a27808 */ /* 0x000fe40006800000 */
[----:B------:R-:W-:Y:S02]  /*3970*/  FSEL R205, R22, -INF , !P5 ;  /* 0xff80000016cd7808 */ /* 0x000fe40006800000 */
[----:B------:R-:W-:Y:S02]  /*3980*/  IABS R17, R17 ;  /* 0x0000001100117213 */ /* 0x000fe40000000000 */
[----:B------:R-:W-:-:S02]  /*3990*/  ISETP.GE.AND P5, PT, R135, 0x41, PT ;  /* 0x000000418700780c */ /* 0x000fc40003fa6270 */
[----:B------:R-:W-:Y:S02]  /*39a0*/  IABS R46, R46 ;  /* 0x0000002e002e7213 */ /* 0x000fe40000000000 */
[----:B------:R-:W-:Y:S02]  /*39b0*/  IABS R44, R44 ;  /* 0x0000002c002c7213 */ /* 0x000fe40000000000 */
[----:B------:R-:W-:Y:S02]  /*39c0*/  IABS R21, R21 ;  /* 0x0000001500157213 */ /* 0x000fe40000000000 */
[----:B------:R-:W-:Y:S02]  /*39d0*/  IABS R16, R16 ;  /* 0x0000001000107213 */ /* 0x000fe40000000000 */
[----:B------:R-:W-:Y:S02]  /*39e0*/  IABS R20, R20 ;  /* 0x0000001400147213 */ /* 0x000fe40000000000 */
[----:B------:R-:W-:-:S02]  /*39f0*/  I2FP.F32.S32 R24, R19 ;  /* 0x0000001300187245 */ /* 0x000fc40000201400 */
[----:B------:R-:W-:Y:S02]  /*3a00*/  FSEL R8, R8, -INF , !P1 ;  /* 0xff80000008087808 */ /* 0x000fe40004800000 */
[----:B------:R-:W-:Y:S01]  /*3a10*/  FSEL R9, R9, -INF , !P1 ;  /* 0xff80000009097808 */ /* 0x000fe20004800000 */
[----:B------:R-:W-:Y:S01]  /*3a20*/  FFMA.FTZ R39, R24, -R0, R39 ;  /* 0x8000000018277223 */ /* 0x000fe20000010027 */
[----:B------:R-:W-:Y:S02]  /*3a30*/  I2FP.F32.S32 R19, R18 ;  /* 0x0000001200137245 */ /* 0x000fe40000201400 */
[----:B------:R-:W-:Y:S02]  /*3a40*/  ISETP.GE.AND P1, PT, R47, R135, PT ;  /* 0x000000872f00720c */ /* 0x000fe40003f26270 */
[----:B------:R-:W-:Y:S01]  /*3a50*/  I2FP.F32.S32 R18, R17 ;  /* 0x0000001100127245 */ /* 0x000fe20000201400 */
[----:B------:R-:W-:Y:S01]  /*3a60*/  FFMA.FTZ R34, R19, -R0, R34 ;  /* 0x8000000013227223 */ /* 0x000fe20000010022 */
[----:B------:R-:W-:-:S02]  /*3a70*/  I2FP.F32.S32 R47, R46 ;  /* 0x0000002e002f7245 */ /* 0x000fc40000201400 */
[----:B------:R-:W-:Y:S01]  /*3a80*/  I2FP.F32.S32 R44, R44 ;  /* 0x0000002c002c7245 */ /* 0x000fe20000201400 */
[-C--:B------:R-:W-:Y:S01]  /*3a90*/  FFMA.FTZ R35, R18, -R0.reuse, R35 ;  /* 0x8000000012237223 */ /* 0x080fe20000010023 */
[----:B------:R-:W-:Y:S01]  /*3aa0*/  I2FP.F32.S32 R21, R21 ;  /* 0x0000001500157245 */ /* 0x000fe20000201400 */
[----:B------:R-:W-:Y:S01]  /*3ab0*/  FFMA.FTZ R36, R47, -R0, R36 ;  /* 0x800000002f247223 */ /* 0x000fe20000010024 */
[----:B------:R-:W-:Y:S01]  /*3ac0*/  I2FP.F32.S32 R17, R16 ;  /* 0x0000001000117245 */ /* 0x000fe20000201400 */
[----:B------:R-:W-:Y:S01]  /*3ad0*/  FFMA.FTZ R37, R44, -R0, R37 ;  /* 0x800000002c257223 */ /* 0x000fe20000010025 */
[----:B------:R-:W-:Y:S01]  /*3ae0*/  I2FP.F32.S32 R20, R20 ;  /* 0x0000001400147245 */ /* 0x000fe20000201400 */
[-C--:B------:R-:W-:Y:S01]  /*3af0*/  FFMA.FTZ R38, R21, -R0.reuse, R38 ;  /* 0x8000000015267223 */ /* 0x080fe20000010026 */
[----:B------:R-:W-:Y:S01]  /*3b00*/  FSEL R170, R170, -INF , !P0 ;  /* 0xff800000aaaa7808 */ /* 0x000fe20004000000 */
[-C--:B------:R-:W-:Y:S01]  /*3b10*/  FFMA.FTZ R54, R17, -R0.reuse, R54 ;  /* 0x8000000011367223 */ /* 0x080fe20000010036 */
[----:B------:R-:W-:Y:S01]  /*3b20*/  ISETP.GE.AND P0, PT, R85, R135, PT ;  /* 0x000000875500720c */ /* 0x000fe20003f06270 */
[----:B------:R-:W-:Y:S01]  /*3b30*/  FFMA.FTZ R55, R20, -R0, R55 ;  /* 0x8000000014377223 */ /* 0x000fe20000010037 */
[----:B------:R-:W-:-:S02]  /*3b40*/  FSEL R166, R36, -INF , !P6 ;  /* 0xff80000024a67808 */ /* 0x000fc40007000000 */
[----:B------:R-:W-:Y:S02]  /*3b50*/  FSEL R203, R38, -INF , !P6 ;  /* 0xff80000026cb7808 */ /* 0x000fe40007000000 */
        /* <DEDUP_REMOVED lines=9> */
[----:B------:R-:W-:Y:S01]  /*3bf0*/  FSEL R167, R55, -INF , !P0 ;  /* 0xff80000037a77808 */ /* 0x000fe20004000000 */
[----:B------:R-:W-:Y:S06]  /*3c00*/  @!P5 BRA `(.L_x_197) ;  /* 0x000000040000d947 */ /* 0x000fec0003800000 */
[----:B------:R-:W-:Y:S01]  /*3c10*/  ULDC UR5, c[0x0][0x2d0] ;  /* 0x0000b40000057ab9 */ /* 0x000fe20000000800 */
[----:B------:R-:W-:Y:S01]  /*3c20*/  LEA.HI.SX32 R33, R4, 0xfffffffe, 0x1a ;  /* 0xfffffffe04217811 */ /* 0x000fe200078fd2ff */
[----:B------:R-:W-:Y:S01]  /*3c30*/  BSSY B0, `(.L_x_198) ;  /* 0x000003c000007945 */ /* 0x000fe20003800000 */
[----:B------:R-:W-:Y:S02]  /*3c40*/  ISETP.GE.AND P4, PT, R146, UR5, PT ;  /* 0x0000000592007c0c */ /* 0x000fe4000bf86270 */
[----:B------:R-:W-:Y:S01]  /*3c50*/  ISETP.GE.AND P1, PT, R212, UR5, PT ;  /* 0x00000005d4007c0c */ /* 0x000fe2000bf26270 */
[----:B------:R-:W-:Y:S01]  /*3c60*/  IMAD R6, R6, R33, RZ ;  /* 0x0000002106067224 */ /* 0x000fe200078e02ff */
[----:B------:R-:W-:Y:S02]  /*3c70*/  ISETP.GE.AND P3, PT, R213, UR5, PT ;  /* 0x00000005d5007c0c */ /* 0x000fe4000bf66270 */
[----:B------:R-:W-:Y:S01]  /*3c80*/  SHF.R.S32.HI R4, RZ, 0x1f, R33 ;  /* 0x0000001fff047819 */ /* 0x000fe20000011421 */
[----:B------:R-:W-:-:S04]  /*3c90*/  IMAD.WIDE.U32 R32, R33, R7, R220 ;  /* 0x0000000721207225 */ /* 0x000fc800078e00dc */
        /* <DEDUP_REMOVED lines=15> */
[----:B------:R2:W-:Y:S02]  /*3d90*/  @!P4 LDGSTS.E.BYPASS.LTC128B.128 [R211+0xc000], desc[UR8][R20.64] ;  /* 0x0c00000014d3cfae */ /* 0x0005e4000b901d48 */
[--C-:B------:R-:W-:Y:S01]  /*3da0*/  IMAD.X R7, R207, 0x1, R4.reuse, P6 ;  /* 0x00000001cf077824 */ /* 0x100fe200030e0604 */
[C---:B------:R-:W-:Y:S01]  /*3db0*/  @!P1 LEA.HI.X R17, R32.reuse, R17, R4, 0x1, P0 ;  /* 0x0000001120119211 */ /* 0x040fe200000f0c04 */
[----:B------:R2:W-:Y:S01]  /*3dc0*/  @P3 STS.128 [R211+0xe000], RZ ;  /* 0x00e000ffd3003388 */ /* 0x0005e20000000c00 */
[----:B----4-:R-:W-:-:S04]  /*3dd0*/  @!P3 LEA R18, P2, R32, R18, 0x1 ;  /* 0x000000122012b211 */ /* 0x010fc800078408ff */
[----:B------:R-:W-:Y:S02]  /*3de0*/  @!P3 LEA.HI.X R19, R32, R19, R4, 0x1, P2 ;  /* 0x000000132013b211 */ /* 0x000fe400010f0c04 */
        /* <DEDUP_REMOVED lines=32> */
.L_x_199:
[----:B------:R-:W-:Y:S05]  /*3ff0*/  BSYNC B0 ;  /* 0x0000000000007941 */ /* 0x000fea0003800000 */
.L_x_198:
[----:B------:R-:W0:Y:S02]  /*4000*/  LDGDEPBAR ;  /* 0x00000000000079af */ /* 0x000e240000000000 */
.L_x_197:
        /* <DEDUP_REMOVED lines=52> */
[C---:B------:R-:W-:Y:S01]  /*4350*/  FSETP.NEU.FTZ.AND P0, PT, R133.reuse, -INF , PT ;  /* 0xff8000008500780b */ /* 0x040fe20003f1d000 */
[----:B------:R-:W-:Y:S01]  /*4360*/  FMUL.FTZ R201, R133, UR5 ;  /* 0x0000000585c97c20 */ /* 0x000fe20008410000 */
[----:B--2---:R-:W-:Y:S01]  /*4370*/  FMNMX.FTZ R132, R7, R132, !PT ;  /* 0x0000008407847209 */ /* 0x004fe20007810000 */
[----:B------:R-:W-:Y:S03]  /*4380*/  LDSM.16.MT88.4 R72, [R190+0x14000] ;  /* 0x01400000be48783b */ /* 0x000fe60000004200 */
[----:B------:R-:W-:Y:S01]  /*4390*/  FSEL R201, R201, RZ, P0 ;  /* 0x000000ffc9c97208 */ /* 0x000fe20000000000 */
[C---:B------:R-:W-:Y:S01]  /*43a0*/  FMUL.FTZ R168, R132.reuse, UR5 ;  /* 0x0000000584a87c20 */ /* 0x040fe20008410000 */
[----:B------:R-:W-:Y:S01]  /*43b0*/  FSETP.NEU.FTZ.AND P0, PT, R132, -INF , PT ;  /* 0xff8000008400780b */ /* 0x000fe20003f1d000 */
[----:B------:R-:W-:Y:S02]  /*43c0*/  LDSM.16.MT88.4 R120, [R189+0x16000] ;  /* 0x01600000bd78783b */ /* 0x000fe40000004200 */
[--C-:B------:R-:W-:Y:S01]  /*43d0*/  FFMA.FTZ R156, R40, UR5, -R201.reuse ;  /* 0x00000005289c7c23 */ /* 0x100fe200080108c9 */
[----:B------:R-:W-:Y:S01]  /*43e0*/  FSEL R168, R168, RZ, P0 ;  /* 0x000000ffa8a87208 */ /* 0x000fe20000000000 */
[----:B------:R-:W1:Y:S01]  /*43f0*/  LDSM.16.MT88.4 R40, [R190+0x12000] ;  /* 0x01200000be28783b */ /* 0x000e620000004200 */
        /* <DEDUP_REMOVED lines=12> */
[--C-:B------:R-:W-:Y:S01]  /*44c0*/  FFMA.FTZ R152, R15, UR5, -R168.reuse ;  /* 0x000000050f987c23 */ /* 0x100fe200080108a8 */
[--C-:B------:R-:W-:Y:S01]  /*44d0*/  FFMA.FTZ R145, R13, UR5, -R168.reuse ;  /* 0x000000050d917c23 */ /* 0x100fe200080108a8 */
[--C-:B------:R-:W-:Y:S01]  /*44e0*/  FFMA.FTZ R148, R11, UR5, -R168.reuse ;  /* 0x000000050b947c23 */ /* 0x100fe200080108a8 */
[----:B------:R-:W2:Y:S01]  /*44f0*/  MUFU.EX2 R157, R157 ;  /* 0x0000009d009d7308 */ /* 0x000ea20000000800 */
[--C-:B------:R-:W-:Y:S01]  /*4500*/  FFMA.FTZ R3, R9, UR5, -R168.reuse ;  /* 0x0000000509037c23 */ /* 0x100fe200080108a8 */
[----:B------:R-:W3:Y:S01]  /*4510*/  LDSM.16.MT88.4 R12, [R190+0x12800] ;  /* 0x01280000be0c783b */ /* 0x000ee20000004200 */
[--C-:B------:R-:W-:Y:S01]  /*4520*/  FFMA.FTZ R161, R170, UR5, -R201.reuse ;  /* 0x00000005aaa17c23 */ /* 0x100fe200080108c9 */
[--C-:B------:R-:W-:Y:S01]  /*4530*/  FFMA.FTZ R163, R166, UR5, -R201.reuse ;  /* 0x00000005a6a37c23 */ /* 0x100fe200080108c9 */
[--C-:B------:R-:W-:Y:S01]  /*4540*/  FFMA.FTZ R162, R162, UR5, -R201.reuse ;  /* 0x00000005a2a27c23 */ /* 0x100fe200080108c9 */
[----:B------:R-:W4:Y:S01]  /*4550*/  LDSM.16.MT88.4 R8, [R192+0x14800] ;  /* 0x01480000c008783b */ /* 0x000f220000004200 */
        /* <DEDUP_REMOVED lines=9> */
[----:B------:R-:W5:Y:S01]  /*45f0*/  MUFU.EX2 R153, R153 ;  /* 0x0000009900997308 */ /* 0x000f620000000800 */
[----:B--2---:R-:W-:Y:S01]  /*4600*/  F2FP.BF16.F32.PACK_AB R112, R157, R158 ;  /* 0x0000009e9d70723e */ /* 0x004fe200000010ff */
        /* <DEDUP_REMOVED lines=12> */
[----:B------:R-:W2:Y:S01]  /*46d0*/  MUFU.EX2 R160, R160 ;  /* 0x000000a000a07308 */ /* 0x000ea20000000800 */
[----:B-----5:R-:W-:Y:S01]  /*46e0*/  F2FP.BF16.F32.PACK_AB R114, R153, R156 ;  /* 0x0000009c9972723e */ /* 0x020fe200000010ff */
[----:B------:R-:W-:-:S04]  /*46f0*/  FADD.FTZ R156, R156, R157 ;  /* 0x0000009d9c9c7221 */ /* 0x000fc80000010000 */
[----:B------:R-:W-:Y:S02]  /*4700*/  FADD.FTZ R156, R153, R156 ;  /* 0x0000009c999c7221 */ /* 0x000fe40000010000 */
[----:B------:R-:W-:Y:S08]  /*4710*/  MUFU.EX2 R155, R155 ;  /* 0x0000009b009b7308 */ /* 0x000ff00000000800 */
[----:B------:R-:W5:Y:S01]  /*4720*/  MUFU.EX2 R154, R154 ;  /* 0x0000009a009a7308 */ /* 0x000f620000000800 */
[----:B--2---:R-:W-:Y:S01]  /*4730*/  F2FP.BF16.F32.PACK_AB R113, R160, R159 ;  /* 0x0000009fa071723e */ /* 0x004fe200000010ff */
[----:B------:R-:W-:-:S06]  /*4740*/  FADD.FTZ R160, R159, R160 ;  /* 0x000000a09fa07221 */ /* 0x000fcc0000010000 */
[----:B------:R-:W-:Y:S08]  /*4750*/  MUFU.EX2 R151, R151 ;  /* 0x0000009700977308 */ /* 0x000ff00000000800 */
[----:B------:R-:W2:Y:S01]  /*4760*/  MUFU.EX2 R150, R150 ;  /* 0x0000009600967308 */ /* 0x000ea20000000800 */
[----:B-----5:R-:W-:Y:S01]  /*4770*/  F2FP.BF16.F32.PACK_AB R115, R154, R155 ;  /* 0x0000009b9a73723e */ /* 0x020fe200000010ff */
[----:B------:R-:W-:-:S04]  /*4780*/  FADD.FTZ R155, R155, R160 ;  /* 0x000000a09b9b7221 */ /* 0x000fc80000010000 */
[----:B------:R-:W-:Y:S02]  /*4790*/  FADD.FTZ R155, R154, R155 ;  /* 0x0000009b9a9b7221 */ /* 0x000fe40000010000 */
[C---:B-1----:R-:W-:Y:S01]  /*47a0*/  HMMA.16816.F32.BF16 R36, R112.reuse, R40, RZ ;  /* 0x000000287024723c */ /* 0x042fe200000418ff */
[----:B------:R-:W-:Y:S05]  /*47b0*/  MUFU.EX2 R149, R149 ;  /* 0x0000009500957308 */ /* 0x000fea0000000800 */
[C---:B------:R-:W-:Y:S03]  /*47c0*/  HMMA.16816.F32.BF16 R60, R112.reuse, R64, RZ ;  /* 0x00000040703c723c */ /* 0x040fe600000418ff */
[----:B------:R-:W1:Y:S01]  /*47d0*/  MUFU.EX2 R2, R2 ;  /* 0x0000000200027308 */ /* 0x000e620000000800 */
[C---:B--2---:R-:W-:Y:S01]  /*47e0*/  F2FP.BF16.F32.PACK_AB R4, R150.reuse, R151 ;  /* 0x000000979604723e */ /* 0x044fe200000010ff */
[----:B------:R-:W-:Y:S01]  /*47f0*/  FADD.FTZ R151, R151, R156 ;  /* 0x0000009c97977221 */ /* 0x000fe20000010000 */
[----:B------:R-:W-:Y:S03]  /*4800*/  HMMA.16816.F32.BF16 R40, R112, R42, RZ ;  /* 0x0000002a7028723c */ /* 0x000fe600000418ff */
[----:B------:R-:W-:-:S02]  /*4810*/  FADD.FTZ R150, R150, R151 ;  /* 0x0000009796967221 */ /* 0x000fc40000010000 */
[----:B------:R-:W-:Y:S01]  /*4820*/  MUFU.EX2 R152, R152 ;  /* 0x0000009800987308 */ /* 0x000fe20000000800 */
[C---:B------:R-:W-:Y:S06]  /*4830*/  HMMA.16816.F32.BF16 R64, R112.reuse, R66, RZ ;  /* 0x000000427040723c */ /* 0x040fec00000418ff */
[----:B------:R-:W-:Y:S01]  /*4840*/  HMMA.16816.F32.BF16 R76, R112, R80, RZ ;  /* 0x00000050704c723c */ /* 0x000fe200000418ff */
[----:B------:R-:W2:Y:S01]  /*4850*/  MUFU.EX2 R145, R145 ;  /* 0x0000009100917308 */ /* 0x000ea20000000800 */
[----:B-1----:R-:W-:Y:S01]  /*4860*/  F2FP.BF16.F32.PACK_AB R6, R2, R149 ;  /* 0x000000950206723e */ /* 0x002fe200000010ff */
[----:B------:R-:W-:-:S03]  /*4870*/  FADD.FTZ R149, R149, R150 ;  /* 0x0000009695957221 */ /* 0x000fc60000010000 */
[C---:B------:R-:W-:Y:S01]  /*4880*/  HMMA.16816.F32.BF16 R84, R112.reuse, R88, RZ ;  /* 0x000000587054723c */ /* 0x040fe200000418ff */
[----:B------:R-:W-:Y:S02]  /*4890*/  FADD.FTZ R2, R2, R149 ;  /* 0x0000009502027221 */ /* 0x000fe40000010000 */
[----:B------:R-:W-:Y:S03]  /*48a0*/  MUFU.EX2 R148, R148 ;  /* 0x0000009400947308 */ /* 0x000fe60000000800 */
[C---:B------:R-:W-:Y:S05]  /*48b0*/  HMMA.16816.F32.BF16 R80, R112.reuse, R82, RZ ;  /* 0x000000527050723c */ /* 0x040fea00000418ff */
[----:B------:R-:W1:Y:S01]  /*48c0*/  MUFU.EX2 R3, R3 ;  /* 0x0000000300037308 */ /* 0x000e620000000800 */
[----:B--2---:R-:W-:Y:S01]  /*48d0*/  F2FP.BF16.F32.PACK_AB R5, R145, R152 ;  /* 0x000000989105723e */ /* 0x004fe200000010ff */
[----:B------:R-:W-:Y:S01]  /*48e0*/  HMMA.16816.F32.BF16 R88, R112, R90, RZ ;  /* 0x0000005a7058723c */ /* 0x000fe200000418ff */
[----:B------:R-:W-:-:S04]  /*48f0*/  FADD.FTZ R152, R152, R155 ;  /* 0x0000009b98987221 */ /* 0x000fc80000010000 */
[----:B------:R-:W-:Y:S01]  /*4900*/  FADD.FTZ R145, R145, R152 ;  /* 0x0000009891917221 */ /* 0x000fe20000010000 */
[C---:B------:R-:W-:Y:S01]  /*4910*/  HMMA.16816.F32.BF16 R92, R112.reuse, R96, RZ ;  /* 0x00000060705c723c */ /* 0x040fe200000418ff */
[----:B------:R-:W-:Y:S05]  /*4920*/  MUFU.EX2 R161, R161 ;  /* 0x000000a100a17308 */ /* 0x000fea0000000800 */
[----:B------:R-:W-:Y:S01]  /*4930*/  HMMA.16816.F32.BF16 R100, R112, R104, RZ ;  /* 0x000000687064723c */ /* 0x000fe200000418ff */
[----:B-1----:R-:W-:Y:S02]  /*4940*/  F2FP.BF16.F32.PACK_AB R7, R3, R148 ;  /* 0x000000940307723e */ /* 0x002fe400000010ff */
[----:B------:R-:W1:Y:S01]  /*4950*/  MUFU.EX2 R162, R162 ;  /* 0x000000a200a27308 */ /* 0x000e620000000800 */
[----:B------:R-:W-:-:S02]  /*4960*/  FADD.FTZ R148, R148, R145 ;  /* 0x0000009194947221 */ /* 0x000fc40000010000 */
[----:B------:R-:W-:Y:S02]  /*4970*/  HMMA.16816.F32.BF16 R96, R112, R98, RZ ;  /* 0x000000627060723c */ /* 0x000fe400000418ff */
[----:B------:R-:W-:-:S04]  /*4980*/  FADD.FTZ R148, R3, R148 ;  /* 0x0000009403947221 */ /* 0x000fc80000010000 */
[C---:B---3--:R-:W-:Y:S01]  /*4990*/  HMMA.16816.F32.BF16 R36, R4.reuse, R12, R36 ;  /* 0x0000000c0424723c */ /* 0x048fe20000041824 */
[----:B------:R-:W-:Y:S05]  /*49a0*/  MUFU.EX2 R163, R163 ;  /* 0x000000a300a37308 */ /* 0x000fea0000000800 */
[C---:B------:R-:W-:Y:S01]  /*49b0*/  HMMA.16816.F32.BF16 R40, R4.reuse, R14, R40 ;  /* 0x0000000e0428723c */ /* 0x040fe20000041828 */
[----:B------:R-:W2:Y:S02]  /*49c0*/  LDSM.16.MT88.4 R12, [R192+0x16800] ;  /* 0x01680000c00c783b */ /* 0x000ea40000004200 */
[----:B------:R-:W-:Y:S03]  /*49d0*/  MUFU.EX2 R164, R164 ;  /* 0x000000a400a47308 */ /* 0x000fe60000000800 */
[C---:B----4-:R-:W-:Y:S05]  /*49e0*/  HMMA.16816.F32.BF16 R60, R4.reuse, R8, R60 ;  /* 0x00000008043c723c */ /* 0x050fea000004183c */
        /* <DEDUP_REMOVED lines=150> */
[----:B------:R-:W-:Y:S01]  /*5350*/  VIADD R222, R135, 0x3f ;  /* 0x0000003f87de7836 */ /* 0x000fe20000000000 */
[----:B------:R-:W-:Y:S01]  /*5360*/  LOP3.LUT R215, R134, 0x3, RZ, 0xc0, !PT ;  /* 0x0000000386d77812 */ /* 0x000fe200078ec0ff */
[----:B------:R-:W-:Y:S01]  /*5370*/  IMAD.MOV.U32 R2, RZ, RZ, R133 ;  /* 0x000000ffff027224 */ /* 0x000fe200078e0085 */
[----:B------:R-:W-:Y:S01]  /*5380*/  ULDC UR5, c[0x0][0x2d0] ;  /* 0x0000b40000057ab9 */ /* 0x000fe20000000800 */
[----:B------:R-:W-:Y:S01]  /*5390*/  ULDC UR4, c[0x0][0x2ec] ;  /* 0x0000bb0000047ab9 */ /* 0x000fe20000000800 */
[----:B------:R-:W-:Y:S01]  /*53a0*/  SHF.R.S32.HI R3, RZ, 0x1f, R222 ;  /* 0x0000001fff037819 */ /* 0x000fe200000114de */
[----:B------:R-:W-:Y:S01]  /*53b0*/  IMAD R215, R215, -0x2, R144 ;  /* 0xfffffffed7d77824 */ /* 0x000fe200078e0290 */
[----:B------:R-:W-:-:S02]  /*53c0*/  ULDC.64 UR6, c[0x0][0x248] ;  /* 0x0000920000067ab9 */ /* 0x000fc40000000a00 */
[----:B------:R-:W-:Y:S01]  /*53d0*/  LEA.HI R222, R3, R222, RZ, 0x6 ;  /* 0x000000de03de7211 */ /* 0x000fe200078f30ff */
[----:B------:R-:W-:Y:S01]  /*53e0*/  IMAD.MOV.U32 R3, RZ, RZ, R132 ;  /* 0x000000ffff037224 */ /* 0x000fe200078e0084 */
[----:B------:R-:W-:Y:S01]  /*53f0*/  IADD3 R215, R135, R215, -R214 ;  /* 0x000000d787d77210 */ /* 0x000fe20007ffe8d6 */
[----:B------:R-:W2:Y:S01]  /*5400*/  @!P4 LDC.64 R202, c[0x0][0x220] ;  /* 0x00008800ffcacb82 */ /* 0x000ea20000000a00 */
[----:B------:R-:W-:-:S07]  /*5410*/  LEA.HI.SX32 R222, R222, 0xfffffffe, 0x1a ;  /* 0xfffffffedede7811 */ /* 0x000fce00078fd2ff */
[----:B------:R-:W3:Y:S01]  /*5420*/  @!P4 LDC.64 R200, c[0x0][0x220] ;  /* 0x00008800ffc8cb82 */ /* 0x000ee20000000a00 */
[----:B------:R-:W-:Y:S05]  /*5430*/  BRA `(.L_x_201) ;  /* 0x0000000000f07947 */ /* 0x000fea0003800000 */
.L_x_203:
        /* <DEDUP_REMOVED lines=60> */
.L_x_201:
        /* <DEDUP_REMOVED lines=9> */
[----:B------:R-:W-:Y:S05]  /*5890*/  IMAD.IADD R225, R229, 0x1, R225 ;  /* 0x00000001e5e17824 */ /* 0x000fea00078e02e1 */
[----:B------:R-:W-:Y:S02]  /*58a0*/  LEA.HI.X R226, R228, R206, R225, 0x6, P0 ;  /* 0x000000cee4e27211 */ /* 0x000fe400000f34e1 */
[C---:B--2---:R-:W-:Y:S01]  /*58b0*/  @!P4 LEA R228, P0, R227.reuse, R202, 0x1 ;  /* 0x000000cae3e4c211 */ /* 0x044fe200078008ff */
[----:B------:R-:W1:Y:S01]  /*58c0*/  @!P3 LDC.64 R138, c[0x0][0x220] ;  /* 0x00008800ff8abb82 */ /* 0x000e620000000a00 */
[----:B------:R-:W-:Y:S01]  /*58d0*/  @P4 STS.128 [R211+0x12000], RZ ;  /* 0x012000ffd3004388 */ /* 0x000fe20000000c00 */
[----:B------:R-:W-:Y:S02]  /*58e0*/  LEA R225, P6, R204, R227, 0x5 ;  /* 0x000000e3cce17211 */ /* 0x000fe400078c28ff */
[--C-:B------:R-:W-:Y:S02]  /*58f0*/  @!P4 LEA.HI.X R229, R227, R203, R226.reuse, 0x1, P0 ;  /* 0x000000cbe3e5c211 */ /* 0x100fe400000f0ce2 */
[----:B---3--:R-:W-:Y:S02]  /*5900*/  @!P4 LEA R230, P5, R225, R200, 0x1 ;  /* 0x000000c8e1e6c211 */ /* 0x008fe400078a08ff */
[----:B------:R-:W2:Y:S01]  /*5910*/  @!P2 LDC.64 R136, c[0x0][0x220] ;  /* 0x00008800ff88ab82 */ /* 0x000ea20000000a00 */
[----:B------:R-:W-:Y:S01]  /*5920*/  @!PT LDS RZ, [RZ] ;  /* 0x00000000fffff984 */ /* 0x000fe20000000800 */
[----:B------:R-:W-:Y:S01]  /*5930*/  @!PT LDS RZ, [RZ] ;  /* 0x00000000fffff984 */ /* 0x000fe20000000800 */
[----:B------:R-:W-:Y:S01]  /*5940*/  @!PT LDS RZ, [RZ] ;  /* 0x00000000fffff984 */ /* 0x000fe20000000800 */
[----:B------:R3:W-:Y:S05]  /*5950*/  @!P4 LDGSTS.E.BYPASS.LTC128B.128 [R211+0x12000], desc[UR8][R228.64] ;  /* 0x12000000e4d3cfae */ /* 0x0007ea000b901d48 */
[----:B------:R-:W-:Y:S02]  /*5960*/  @P3 STS.128 [R211+0x14000], RZ ;  /* 0x014000ffd3003388 */ /* 0x000fe40000000c00 */
[----:B------:R-:W4:Y:S08]  /*5970*/  @!P3 LDC.64 R134, c[0x0][0x220] ;  /* 0x00008800ff86bb82 */ /* 0x000f300000000a00 */
[----:B------:R-:W5:Y:S01]  /*5980*/  @!P2 LDC.64 R132, c[0x0][0x220] ;  /* 0x00008800ff84ab82 */ /* 0x000f620000000a00 */
[----:B---3--:R-:W-:Y:S04]  /*5990*/  IMAD R229, R222, -0x40, R215 ;  /* 0xffffffc0dee57824 */ /* 0x008fe800078e02d7 */
[C---:B------:R-:W-:Y:S01]  /*59a0*/  VIADD R232, R229.reuse, 0x8 ;  /* 0x00000008e5e87836 */ /* 0x040fe20000000000 */
[----:B------:R-:W-:Y:S01]  /*59b0*/  IABS R241, R229 ;  /* 0x000000e500f17213 */ /* 0x000fe20000000000 */
[C---:B------:R-:W-:Y:S02]  /*59c0*/  VIADD R239, R229.reuse, 0xfffffff8 ;  /* 0xfffffff8e5ef7836 */ /* 0x040fe40000000000 */
[C---:B------:R-:W-:Y:S01]  /*59d0*/  VIADD R235, R229.reuse, 0x7 ;  /* 0x00000007e5eb7836 */ /* 0x040fe20000000000 */
[----:B------:R-:W-:Y:S01]  /*59e0*/  I2FP.F32.S32 R241, R241 ;  /* 0x000000f100f17245 */ /* 0x000fe20000201400 */
[C---:B------:R-:W-:Y:S02]  /*59f0*/  VIADD R240, R229.reuse, 0xffffffff ;  /* 0xffffffffe5f07836 */ /* 0x040fe40000000000 */
[----:B------:R-:W-:Y:S01]  /*5a00*/  VIADD R238, R229, 0xfffffff7 ;  /* 0xfffffff7e5ee7836 */ /* 0x000fe20000000000 */
[----:B-1----:R-:W-:Y:S01]  /*5a10*/  @!P3 LEA R138, P1, R227, R138, 0x1 ;  /* 0x0000008ae38ab211 */ /* 0x002fe200078208ff */
[----:B------:R-:W-:Y:S01]  /*5a20*/  VIADD R234, R229, 0xffffffe8 ;  /* 0xffffffe8e5ea7836 */ /* 0x000fe20000000000 */
[----:B--2---:R-:W-:Y:S01]  /*5a30*/  @!P2 LEA R136, P0, R227, R136, 0x1 ;  /* 0x00000088e388a211 */ /* 0x004fe200078008ff */
[----:B------:R-:W-:Y:S01]  /*5a40*/  VIADD R237, R229, 0xfffffff0 ;  /* 0xfffffff0e5ed7836 */ /* 0x000fe20000000000 */
[--C-:B------:R-:W-:Y:S01]  /*5a50*/  @!P3 LEA.HI.X R139, R227, R139, R226.reuse, 0x1, P1 ;  /* 0x0000008be38bb211 */ /* 0x100fe200008f0ce2 */
[----:B------:R-:W-:Y:S01]  /*5a60*/  VIADD R236, R229, 0xffffffef ;  /* 0xffffffefe5ec7836 */ /* 0x000fe20000000000 */
[----:B------:R-:W-:Y:S01]  /*5a70*/  @!P2 LEA.HI.X R137, R227, R137, R226, 0x1, P0 ;  /* 0x00000089e389a211 */ /* 0x000fe200000f0ce2 */
[----:B------:R-:W-:Y:S01]  /*5a80*/  VIADD R233, R229, 0xffffffe7 ;  /* 0xffffffe7e5e97836 */ /* 0x000fe20000000000 */
[----:B------:R-:W-:Y:S01]  /*5a90*/  LEA.HI.X R226, R204, R226, R205, 0x5, P6 ;  /* 0x000000e2cce27211 */ /* 0x000fe200030f2ccd */
[----:B------:R-:W-:Y:S01]  /*5aa0*/  @!PT LDS RZ, [RZ] ;  /* 0x00000000fffff984 */ /* 0x000fe20000000800 */
[----:B------:R-:W-:Y:S01]  /*5ab0*/  @!PT LDS RZ, [RZ] ;  /* 0x00000000fffff984 */ /* 0x000fe20000000800 */
[----:B------:R-:W-:Y:S01]  /*5ac0*/  @!PT LDS RZ, [RZ] ;  /* 0x00000000fffff984 */ /* 0x000fe20000000800 */
[----:B------:R-:W-:Y:S01]  /*5ad0*/  @!P3 LDGSTS.E.BYPASS.LTC128B.128 [R211+0x14000], desc[UR8][R138.64+0x80] ;  /* 0x140000808ad3bfae */ /* 0x000fe2000b901d48 */
[----:B----4-:R-:W-:Y:S01]  /*5ae0*/  @!P3 LEA R134, P1, R225, R134, 0x1 ;  /* 0x00000086e186b211 */ /* 0x010fe200078208ff */
[----:B------:R-:W-:Y:S01]  /*5af0*/  VIADD R228, R229, 0xffffffd0 ;  /* 0xffffffd0e5e47836 */ /* 0x000fe20000000000 */
[C-C-:B------:R-:W-:Y:S02]  /*5b00*/  @!P4 LEA.HI.X R231, R225.reuse, R201, R226.reuse, 0x1, P5 ;  /* 0x000000c9e1e7c211 */ /* 0x140fe400028f0ce2 */
[----:B------:R-:W-:Y:S01]  /*5b10*/  @P2 STS.128 [R211+0x16000], RZ ;  /* 0x016000ffd3002388 */ /* 0x000fe20000000c00 */
[--C-:B------:R-:W-:Y:S01]  /*5b20*/  @!P3 LEA.HI.X R135, R225, R135, R226.reuse, 0x1, P1 ;  /* 0x00000087e187b211 */ /* 0x100fe200008f0ce2 */
[----:B------:R-:W-:Y:S01]  /*5b30*/  VIADD R227, R229, 0xffffffcf ;  /* 0xffffffcfe5e37836 */ /* 0x000fe20000000000 */
[C---:B-----5:R-:W-:Y:S02]  /*5b40*/  @!P2 LEA R132, P0, R225.reuse, R132, 0x1 ;  /* 0x00000084e184a211 */ /* 0x060fe400078008ff */
[----:B------:R-:W-:Y:S01]  /*5b50*/  @!PT LDS RZ, [RZ] ;  /* 0x00000000fffff984 */ /* 0x000fe20000000800 */
[----:B------:R-:W-:Y:S01]  /*5b60*/  @!PT LDS RZ, [RZ] ;  /* 0x00000000fffff984 */ /* 0x000fe20000000800 */
[----:B------:R-:W-:Y:S01]  /*5b70*/  @!PT LDS RZ, [RZ] ;  /* 0x00000000fffff984 */ /* 0x000fe20000000800 */
[----:B------:R-:W-:Y:S01]  /*5b80*/  @!P2 LDGSTS.E.BYPASS.LTC128B.128 [R211+0x16000], desc[UR8][R136.64+0x100] ;  /* 0x1600010088d3afae */ /* 0x000fe2000b901d48 */
[----:B------:R-:W-:Y:S02]  /*5b90*/  ISETP.GE.AND P1, PT, R232, RZ, PT ;  /* 0x000000ffe800720c */ /* 0x000fe40003f26270 */
[----:B------:R-:W-:Y:S02]  /*5ba0*/  @!P2 LEA.HI.X R133, R225, R133, R226, 0x1, P0 ;  /* 0x00000085e185a211 */ /* 0x000fe400000f0ce2 */
[----:B------:R-:W-:Y:S01]  /*5bb0*/  @P4 STS.128 [R211+0x13000], RZ ;  /* 0x013000ffd3004388 */ /* 0x000fe20000000c00 */
[----:B------:R-:W-:Y:S01]  /*5bc0*/  ISETP.GE.AND P5, PT, R239, RZ, PT ;  /* 0x000000ffef00720c */ /* 0x000fe20003fa6270 */
[----:B------:R-:W-:Y:S01]  /*5bd0*/  VIADD R226, R229, 0xffffffd8 ;  /* 0xffffffd8e5e27836 */ /* 0x000fe20000000000 */
[----:B------:R-:W-:Y:S02]  /*5be0*/  ISETP.GE.AND P0, PT, R235, RZ, PT ;  /* 0x000000ffeb00720c */ /* 0x000fe40003f06270 */
[----:B------:R-:W-:Y:S01]  /*5bf0*/  @!PT LDS RZ, [RZ] ;  /* 0x00000000fffff984 */ /* 0x000fe20000000800 */
[----:B------:R-:W-:Y:S01]  /*5c00*/  @!PT LDS RZ, [RZ] ;  /* 0x00000000fffff984 */ /* 0x000fe20000000800 */
[----:B------:R-:W-:Y:S01]  /*5c10*/  @!PT LDS RZ, [RZ] ;  /* 0x00000000fffff984 */ /* 0x000fe20000000800 */
[----:B------:R1:W-:Y:S01]  /*5c20*/  @!P4 LDGSTS.E.BYPASS.LTC128B.128 [R211+0x13000], desc[UR8][R230.64] ;  /* 0x13000000e6d3cfae */ /* 0x0003e2000b901d48 */
[----:B------:R-:W-:Y:S01]  /*5c30*/  ISETP.GE.AND P6, PT, R240, RZ, PT ;  /* 0x000000fff000720c */ /* 0x000fe20003fc6270 */
[C---:B------:R-:W-:Y:S03]  /*5c40*/  VIADD R225, R229.reuse, 0xffffffd7 ;  /* 0xffffffd7e5e17836 */ /* 0x040fe60000000000 */
[----:B------:R-:W-:Y:S01]  /*5c50*/  @P3 STS.128 [R211+0x15000], RZ ;  /* 0x015000ffd3003388 */ /* 0x000fe20000000c00 */
[C---:B------:R-:W-:Y:S04]  /*5c60*/  @!P1 IADD3 R232, -R229.reuse, -0x8, RZ ;  /* 0xfffffff8e5e89810 */ /* 0x040fe80007ffe1ff */
[----:B------:R-:W-:Y:S01]  /*5c70*/  @!PT LDS RZ, [RZ] ;  /* 0x00000000fffff984 */ /* 0x000fe20000000800 */
[----:B------:R-:W-:Y:S01]  /*5c80*/  @!PT LDS RZ, [RZ] ;  /* 0x00000000fffff984 */ /* 0x000fe20000000800 */
[----:B------:R-:W-:Y:S01]  /*5c90*/  @!PT LDS RZ, [RZ] ;  /* 0x00000000fffff984 */ /* 0x000fe20000000800 */
[----:B------:R-:W-:Y:S01]  /*5ca0*/  @!P3 LDGSTS.E.BYPASS.LTC128B.128 [R211+0x15000], desc[UR8][R134.64+0x80] ;  /* 0x1500008086d3bfae */ /* 0x000fe2000b901d48 */
[----:B------:R-:W-:Y:S02]  /*5cb0*/  ISETP.GE.AND P1, PT, R238, RZ, PT ;  /* 0x000000ffee00720c */ /* 0x000fe40003f26270 */
[C---:B------:R-:W-:Y:S02]  /*5cc0*/  @!P5 IADD3 R239, -R229.reuse, 0x8, RZ ;  /* 0x00000008e5efd810 */ /* 0x040fe40007ffe1ff */
[----:B------:R-:W-:Y:S01]  /*5cd0*/  @P2 STS.128 [R211+0x17000], RZ ;  /* 0x017000ffd3002388 */ /* 0x000fe20000000c00 */
[----:B------:R-:W-:Y:S02]  /*5ce0*/  ISETP.GE.AND P5, PT, R234, RZ, PT ;  /* 0x000000ffea00720c */ /* 0x000fe40003fa6270 */
[----:B------:R-:W-:Y:S02]  /*5cf0*/  @!P0 IADD3 R235, -R229, -0x7, RZ ;  /* 0xfffffff9e5eb8810 */ /* 0x000fe40007ffe1ff */
[----:B------:R-:W-:Y:S01]  /*5d00*/  @!PT LDS RZ, [RZ] ;  /* 0x00000000fffff984 */ /* 0x000fe20000000800 */
[----:B------:R-:W-:Y:S01]  /*5d10*/  @!PT LDS RZ, [RZ] ;  /* 0x00000000fffff984 */ /* 0x000fe20000000800 */
[----:B------:R-:W-:Y:S01]  /*5d20*/  @!PT LDS RZ, [RZ] ;  /* 0x00000000fffff984 */ /* 0x000fe20000000800 */
[----:B------:R2:W-:Y:S01]  /*5d30*/  @!P2 LDGSTS.E.BYPASS.LTC128B.128 [R211+0x17000], desc[UR8][R132.64+0x100] ;  /* 0x1700010084d3afae */ /* 0x0005e2000b901d48 */
[----:B------:R-:W-:Y:S02]  /*5d40*/  ISETP.GE.AND P0, PT, R237, RZ, PT ;  /* 0x000000ffed00720c */ /* 0x000fe40003f06270 */
[C---:B------:R-:W-:Y:S02]  /*5d50*/  @!P6 IADD3 R240, -R229.reuse, 0x1, RZ ;  /* 0x00000001e5f0e810 */ /* 0x040fe40007ffe1ff */
[----:B------:R-:W-:Y:S01]  /*5d60*/  LDSM.16.M88.4 R140, [R198] ;  /* 0x00000000c68c783b */ /* 0x000fe20000000200 */
[----:B------:R-:W-:Y:S02]  /*5d70*/  ISETP.GE.AND P6, PT, R236, RZ, PT ;  /* 0x000000ffec00720c */ /* 0x000fe40003fc6270 */
[----:B------:R-:W-:Y:S02]  /*5d80*/  @!P1 IADD3 R238, -R229, 0x9, RZ ;  /* 0x00000009e5ee9810 */ /* 0x000fe40007ffe1ff */
[----:B------:R-:W3:Y:S01]  /*5d90*/  LDSM.16.M88.4 R144, [R197+0xc000] ;  /* 0x00c00000c590783b */ /* 0x000ee20000000200 */
[----:B------:R-:W-:Y:S01]  /*5da0*/  ISETP.GE.AND P1, PT, R233, RZ, PT ;  /* 0x000000ffe900720c */ /* 0x000fe20003f26270 */
[C---:B-1----:R-:W-:Y:S01]  /*5db0*/  VIADD R231, R229.reuse, 0xffffffe0 ;  /* 0xffffffe0e5e77836 */ /* 0x042fe20000000000 */
[C---:B------:R-:W-:Y:S01]  /*5dc0*/  @!P5 IADD3 R234, -R229.reuse, 0x18, RZ ;  /* 0x00000018e5ead810 */ /* 0x040fe20007ffe1ff */
[C---:B------:R-:W-:Y:S01]  /*5dd0*/  VIADD R230, R229.reuse, 0xffffffdf ;  /* 0xffffffdfe5e67836 */ /* 0x040fe20000000000 */
[----:B------:R-:W1:Y:S01]  /*5de0*/  LDSM.16.M88.4 R148, [R197+0xc800] ;  /* 0x00c80000c594783b */ /* 0x000e620000000200 */
[----:B------:R-:W-:Y:S02]  /*5df0*/  I2FP.F32.S32 R240, R240 ;  /* 0x000000f000f07245 */ /* 0x000fe40000201400 */
[----:B------:R-:W-:Y:S02]  /*5e00*/  I2FP.F32.S32 R239, R239 ;  /* 0x000000ef00ef7245 */ /* 0x000fe40000201400 */
[----:B------:R-:W4:Y:S01]  /*5e10*/  LDSM.16.M88.4 R152, [R197+0xd000] ;  /* 0x00d00000c598783b */ /* 0x000f220000000200 */
[----:B------:R-:W-:Y:S02]  /*5e20*/  @!P0 IADD3 R237, -R229, 0x10, RZ ;  /* 0x00000010e5ed8810 */ /* 0x000fe40007ffe1ff */
[----:B------:R-:W-:Y:S02]  /*5e30*/  I2FP.F32.S32 R238, R238 ;  /* 0x000000ee00ee7245 */ /* 0x000fe40000201400 */
[----:B------:R-:W5:Y:S01]  /*5e40*/  LDSM.16.M88.4 R156, [R197+0xd800] ;  /* 0x00d80000c59c783b */ /* 0x000f620000000200 */
[----:B------:R-:W-:Y:S02]  /*5e50*/  ISETP.GE.AND P0, PT, R231, RZ, PT ;  /* 0x000000ffe700720c */ /* 0x000fe40003f06270 */
[C---:B------:R-:W-:Y:S02]  /*5e60*/  @!P6 IADD3 R236, -R229.reuse, 0x11, RZ ;  /* 0x00000011e5ece810 */ /* 0x040fe40007ffe1ff */
[----:B------:R-:W0:Y:S01]  /*5e70*/  LDGDEPBAR ;  /* 0x00000000000079af */ /* 0x000e220000000000 */
[----:B------:R-:W-:Y:S02]  /*5e80*/  @!P1 IADD3 R233, -R229, 0x19, RZ ;  /* 0x00000019e5e99810 */ /* 0x000fe40007ffe1ff */
[----:B------:R-:W-:Y:S02]  /*5e90*/  I2FP.F32.S32 R237, R237 ;  /* 0x000000ed00ed7245 */ /* 0x000fe40000201400 */
[----:B------:R-:W-:Y:S01]  /*5ea0*/  LDSM.16.M88.4 R160, [R196] ;  /* 0x00000000c4a0783b */ /* 0x000fe20000000200 */
[----:B------:R-:W-:Y:S02]  /*5eb0*/  ISETP.GE.AND P6, PT, R230, RZ, PT ;  /* 0x000000ffe600720c */ /* 0x000fe40003fc6270 */
[----:B------:R-:W-:Y:S02]  /*5ec0*/  I2FP.F32.S32 R236, R236 ;  /* 0x000000ec00ec7245 */ /* 0x000fe40000201400 */
[----:B------:R-:W5:Y:S01]  /*5ed0*/  LDSM.16.M88.4 R164, [R195] ;  /* 0x00000000c3a4783b */ /* 0x000f620000000200 */
[----:B------:R-:W-:Y:S02]  /*5ee0*/  ISETP.GE.AND P5, PT, R226, RZ, PT ;  /* 0x000000ffe200720c */ /* 0x000fe40003fa6270 */
[----:B------:R-:W-:Y:S02]  /*5ef0*/  ISETP.GE.AND P1, PT, R225, RZ, PT ;  /* 0x000000ffe100720c */ /* 0x000fe40003f26270 */
[----:B------:R-:W5:Y:S01]  /*5f00*/  LDSM.16.M88.4 R168, [R187] ;  /* 0x00000000bba8783b */ /* 0x000f620000000200 */
[C---:B------:R-:W-:Y:S02]  /*5f10*/  @!P0 IADD3 R231, -R229.reuse, 0x20, RZ ;  /* 0x00000020e5e78810 */ /* 0x040fe40007ffe1ff */
[----:B------:R-:W-:Y:S02]  /*5f20*/  ISETP.GE.AND P0, PT, R228, RZ, PT ;  /* 0x000000ffe400720c */ /* 0x000fe40003f06270 */
[----:B------:R-:W5:Y:S01]  /*5f30*/  LDSM.16.M88.4 R172, [R186] ;  /* 0x00000000baac783b */ /* 0x000f620000000200 */
[C---:B---3--:R-:W-:Y:S03]  /*5f40*/  HMMA.16816.F32.BF16 R4, R140.reuse, R144, RZ ;  /* 0x000000908c04723c */ /* 0x048fe600000418ff */
[----:B------:R-:W-:Y:S01]  /*5f50*/  @!P6 IADD3 R230, -R229, 0x21, RZ ;  /* 0x00000021e5e6e810 */ /* 0x000fe20007ffe1ff */
[----:B--2---:R-:W-:Y:S01]  /*5f60*/  LDSM.16.M88.4 R132, [R191+0xd800] ;  /* 0x00d80000bf84783b */ /* 0x004fe20000000200 */
[----:B------:R-:W-:Y:S01]  /*5f70*/  I2FP.F32.S32 R231, R231 ;  /* 0x000000e700e77245 */ /* 0x000fe20000201400 */
[C---:B------:R-:W-:Y:S01]  /*5f80*/  HMMA.16816.F32.BF16 R8, R140.reuse, R146, RZ ;  /* 0x000000928c08723c */ /* 0x040fe200000418ff */
[----:B------:R-:W-:Y:S02]  /*5f90*/  ISETP.GE.AND P6, PT, R227, RZ, PT ;  /* 0x000000ffe300720c */ /* 0x000fe40003fc6270 */
[----:B------:R-:W2:Y:S02]  /*5fa0*/  LDSM.16.M88.4 R144, [R185] ;  /* 0x00000000b990783b */ /* 0x000ea40000000200 */
[C---:B------:R-:W-:Y:S01]  /*5fb0*/  @!P5 IADD3 R226, -R229.reuse, 0x28, RZ ;  /* 0x00000028e5e2d810 */ /* 0x040fe20007ffe1ff */
[C---:B-1----:R-:W-:Y:S01]  /*5fc0*/  HMMA.16816.F32.BF16 R12, R140.reuse, R148, RZ ;  /* 0x000000948c0c723c */ /* 0x042fe200000418ff */
[----:B------:R-:W-:Y:S01]  /*5fd0*/  I2FP.F32.S32 R230, R230 ;  /* 0x000000e600e67245 */ /* 0x000fe20000201400 */
[----:B------:R-:W-:Y:S03]  /*5fe0*/  LDSM.16.M88.4 R136, [R193] ;  /* 0x00000000c188783b */ /* 0x000fe60000000200 */
[C---:B------:R-:W-:Y:S01]  /*5ff0*/  @!P1 IADD3 R225, -R229.reuse, 0x29, RZ ;  /* 0x00000029e5e19810 */ /* 0x040fe20007ffe1ff */
[C---:B------:R-:W-:Y:S01]  /*6000*/  HMMA.16816.F32.BF16 R16, R140.reuse, R150, RZ ;  /* 0x000000968c10723c */ /* 0x040fe200000418ff */
[----:B------:R-:W-:Y:S01]  /*6010*/  LDSM.16.M88.4 R148, [R194] ;  /* 0x00000000c294783b */ /* 0x000fe20000000200 */
[C---:B------:R-:W-:Y:S03]  /*6020*/  @!P0 IADD3 R228, -R229.reuse, 0x30, RZ ;  /* 0x00000030e5e48810 */ /* 0x040fe60007ffe1ff */
[C---:B------:R-:W-:Y:S01]  /*6030*/  @!P6 IADD3 R227, -R229.reuse, 0x31, RZ ;  /* 0x00000031e5e3e810 */ /* 0x040fe20007ffe1ff */
[C---:B----4-:R-:W-:Y:S06]  /*6040*/  HMMA.16816.F32.BF16 R20, R140.reuse, R152, RZ ;  /* 0x000000988c14723c */ /* 0x050fec00000418ff */
[C---:B------:R-:W-:Y:S01]  /*6050*/  HMMA.16816.F32.BF16 R24, R140.reuse, R154, RZ ;  /* 0x0000009a8c18723c */ /* 0x040fe200000418ff */
[----:B------:R-:W1:Y:S05]  /*6060*/  LDSM.16.M88.4 R152, [R191+0xc000] ;  /* 0x00c00000bf98783b */ /* 0x000e6a0000000200 */
[C---:B-----5:R-:W-:Y:S06]  /*6070*/  HMMA.16816.F32.BF16 R28, R140.reuse, R156, RZ ;  /* 0x0000009c8c1c723c */ /* 0x060fec00000418ff */
[----:B------:R-:W-:Y:S01]  /*6080*/  HMMA.16816.F32.BF16 R32, R140, R158, RZ ;  /* 0x0000009e8c20723c */ /* 0x000fe200000418ff */
[----:B------:R-:W3:Y:S05]  /*6090*/  LDSM.16.M88.4 R140, [R191+0xc800] ;  /* 0x00c80000bf8c783b */ /* 0x000eea0000000200 */
[C---:B------:R-:W-:Y:S01]  /*60a0*/  HMMA.16816.F32.BF16 R4, R160.reuse, R164, R4 ;  /* 0x000000a4a004723c */ /* 0x040fe20000041804 */
[----:B------:R-:W4:Y:S05]  /*60b0*/  LDSM.16.M88.4 R156, [R191+0xd000] ;  /* 0x00d00000bf9c783b */ /* 0x000f2a0000000200 */
[C---:B------:R-:W-:Y:S01]  /*60c0*/  HMMA.16816.F32.BF16 R8, R160.reuse, R166, R8 ;  /* 0x000000a6a008723c */ /* 0x040fe20000041808 */
[----:B------:R-:W5:Y:S05]  /*60d0*/  LDSM.16.M88.4 R164, [R184] ;  /* 0x00000000b8a4783b */ /* 0x000f6a0000000200 */
[C---:B------:R-:W-:Y:S06]  /*60e0*/  HMMA.16816.F32.BF16 R12, R160.reuse, R168, R12 ;  /* 0x000000a8a00c723c */ /* 0x040fec000004180c */
[C---:B------:R-:W-:Y:S01]  /*60f0*/  HMMA.16816.F32.BF16 R16, R160.reuse, R170, R16 ;  /* 0x000000aaa010723c */ /* 0x040fe20000041810 */
[----:B------:R-:W-:Y:S05]  /*6100*/  LDSM.16.M88.4 R168, [R191+0xe800] ;  /* 0x00e80000bfa8783b */ /* 0x000fea0000000200 */
[C---:B------:R-:W-:Y:S06]  /*6110*/  HMMA.16816.F32.BF16 R20, R160.reuse, R172, R20 ;  /* 0x000000aca014723c */ /* 0x040fec0000041814 */
[C---:B------:R-:W-:Y:S06]  /*6120*/  HMMA.16816.F32.BF16 R24, R160.reuse, R174, R24 ;  /* 0x000000aea018723c */ /* 0x040fec0000041818 */
[C---:B--2---:R-:W-:Y:S06]  /*6130*/  HMMA.16816.F32.BF16 R28, R160.reuse, R144, R28 ;  /* 0x00000090a01c723c */ /* 0x044fec000004181c */
[----:B------:R-:W-:Y:S01]  /*6140*/  HMMA.16816.F32.BF16 R32, R160, R146, R32 ;  /* 0x00000092a020723c */ /* 0x000fe20000041820 */
[----:B------:R-:W2:Y:S05]  /*6150*/  LDSM.16.M88.4 R144, [R184+0x800] ;  /* 0x00080000b890783b */ /* 0x000eaa0000000200 */
[C---:B-1----:R-:W-:Y:S01]  /*6160*/  HMMA.16816.F32.BF16 R4, R148.reuse, R152, R4 ;  /* 0x000000989404723c */ /* 0x042fe20000041804 */
[----:B------:R-:W-:Y:S05]  /*6170*/  LDSM.16.M88.4 R160, [R197+0xf800] ;  /* 0x00f80000c5a0783b */ /* 0x000fea0000000200 */
[C---:B------:R-:W-:Y:S01]  /*6180*/  HMMA.16816.F32.BF16 R8, R148.reuse, R154, R8 ;  /* 0x0000009a9408723c */ /* 0x040fe20000041808 */
[----:B------:R-:W1:Y:S05]  /*6190*/  LDSM.16.M88.4 R152, [R184+0x1000] ;  /* 0x00100000b898783b */ /* 0x000e6a0000000200 */
[C---:B---3--:R-:W-:Y:S06]  /*61a0*/  HMMA.16816.F32.BF16 R12, R148.reuse, R140, R12 ;  /* 0x0000008c940c723c */ /* 0x048fec000004180c */
[C---:B------:R-:W-:Y:S01]  /*61b0*/  HMMA.16816.F32.BF16 R16, R148.reuse, R142, R16 ;  /* 0x0000008e9410723c */ /* 0x040fe20000041810 */
[----:B------:R-:W3:Y:S05]  /*61c0*/  LDSM.16.M88.4 R140, [R184+0x1800] ;  /* 0x00180000b88c783b */ /* 0x000eea0000000200 */
[C---:B----4-:R-:W-:Y:S06]  /*61d0*/  HMMA.16816.F32.BF16 R20, R148.reuse, R156, R20 ;  /* 0x0000009c9414723c */ /* 0x050fec0000041814 */
[C---:B------:R-:W-:Y:S01]  /*61e0*/  HMMA.16816.F32.BF16 R24, R148.reuse, R158, R24 ;  /* 0x0000009e9418723c */ /* 0x040fe20000041818 */
[----:B------:R-:W-:Y:S05]  /*61f0*/  LDSM.16.M88.4 R156, [R197+0xe800] ;  /* 0x00e80000c59c783b */ /* 0x000fea0000000200 */
[C---:B------:R-:W-:Y:S06]  /*6200*/  HMMA.16816.F32.BF16 R28, R148.reuse, R132, R28 ;  /* 0x00000084941c723c */ /* 0x040fec000004181c */
[----:B------:R-:W-:Y:S01]  /*6210*/  HMMA.16816.F32.BF16 R32, R148, R134, R32 ;  /* 0x000000869420723c */ /* 0x000fe20000041820 */
[----:B------:R-:W-:Y:S05]  /*6220*/  LDSM.16.M88.4 R132, [R198+0x4000] ;  /* 0x00400000c684783b */ /* 0x000fea0000000200 */
[C---:B-----5:R-:W-:Y:S01]  /*6230*/  HMMA.16816.F32.BF16 R4, R136.reuse, R164, R4 ;  /* 0x000000a48804723c */ /* 0x060fe20000041804 */
[----:B------:R-:W4:Y:S05]  /*6240*/  LDSM.16.M88.4 R148, [R197+0xe000] ;  /* 0x00e00000c594783b */ /* 0x000f2a0000000200 */
[C---:B------:R-:W-:Y:S01]  /*6250*/  HMMA.16816.F32.BF16 R8, R136.reuse, R166, R8 ;  /* 0x000000a68808723c */ /* 0x040fe20000041808 */
[----:B------:R-:W-:Y:S05]  /*6260*/  LDSM.16.M88.4 R164, [R183] ;  /* 0x00000000b7a4783b */ /* 0x000fea0000000200 */
[C---:B--2---:R-:W-:Y:S06]  /*6270*/  HMMA.16816.F32.BF16 R12, R136.reuse, R144, R12 ;  /* 0x00000090880c723c */ /* 0x044fec000004180c */
[C---:B------:R-:W-:Y:S01]  /*6280*/  HMMA.16816.F32.BF16 R16, R136.reuse, R146, R16 ;  /* 0x000000928810723c */ /* 0x040fe20000041810 */
[----:B------:R-:W2:Y:S05]  /*6290*/  LDSM.16.M88.4 R144, [R197+0xf000] ;  /* 0x00f00000c590783b */ /* 0x000eaa0000000200 */
[C---:B-1----:R-:W-:Y:S06]  /*62a0*/  HMMA.16816.F32.BF16 R20, R136.reuse, R152, R20 ;  /* 0x000000988814723c */ /* 0x042fec0000041814 */
[C---:B------:R-:W-:Y:S01]  /*62b0*/  HMMA.16816.F32.BF16 R24, R136.reuse, R154, R24 ;  /* 0x0000009a8818723c */ /* 0x040fe20000041818 */
[----:B------:R-:W1:Y:S05]  /*62c0*/  LDSM.16.M88.4 R152, [R196+0x4000] ;  /* 0x00400000c498783b */ /* 0x000e6a0000000200 */
[C---:B---3--:R-:W-:Y:S06]  /*62d0*/  HMMA.16816.F32.BF16 R28, R136.reuse, R140, R28 ;  /* 0x0000008c881c723c */ /* 0x048fec000004181c */
[----:B------:R-:W-:Y:S01]  /*62e0*/  HMMA.16816.F32.BF16 R32, R136, R142, R32 ;  /* 0x0000008e8820723c */ /* 0x000fe20000041820 */
[----:B------:R-:W3:Y:S05]  /*62f0*/  LDSM.16.M88.4 R136, [R182] ;  /* 0x00000000b688783b */ /* 0x000eea0000000200 */
[C---:B----4-:R-:W-:Y:S01]  /*6300*/  HMMA.16816.F32.BF16 R4, R132.reuse, R148, R4 ;  /* 0x000000948404723c */ /* 0x050fe20000041804 */
[----:B------:R-:W4:Y:S05]  /*6310*/  LDSM.16.M88.4 R140, [R181] ;  /* 0x00000000b58c783b */ /* 0x000f2a0000000200 */
[C---:B------:R-:W-:Y:S01]  /*6320*/  HMMA.16816.F32.BF16 R8, R132.reuse, R150, R8 ;  /* 0x000000968408723c */ /* 0x040fe20000041808 */
[----:B------:R-:W5:Y:S05]  /*6330*/  LDSM.16.M88.4 R148, [R180] ;  /* 0x00000000b494783b */ /* 0x000f6a0000000200 */
        /* <DEDUP_REMOVED lines=8> */
[----:B------:R-:W2:Y:S05]  /*63c0*/  LDSM.16.M88.4 R132, [R191+0xf000] ;  /* 0x00f00000bf84783b */ /* 0x000eaa0000000200 */
[C---:B-1----:R-:W-:Y:S01]  /*63d0*/  HMMA.16816.F32.BF16 R4, R152.reuse, R164, R4 ;  /* 0x000000a49804723c */ /* 0x042fe20000041804 */
[----:B------:R-:W-:Y:S05]  /*63e0*/  LDSM.16.M88.4 R160, [R184+0x3800] ;  /* 0x00380000b8a0783b */ /* 0x000fea0000000200 */
[C---:B------:R-:W-:Y:S01]  /*63f0*/  HMMA.16816.F32.BF16 R8, R152.reuse, R166, R8 ;  /* 0x000000a69808723c */ /* 0x040fe20000041808 */
[----:B------:R-:W-:Y:S05]  /*6400*/  LDSM.16.M88.4 R164, [R198+0x8000] ;  /* 0x00800000c6a4783b */ /* 0x000fea0000000200 */
[C---:B---3--:R-:W-:Y:S06]  /*6410*/  HMMA.16816.F32.BF16 R12, R152.reuse, R136, R12 ;  /* 0x00000088980c723c */ /* 0x048fec000004180c */
[C---:B------:R-:W-:Y:S01]  /*6420*/  HMMA.16816.F32.BF16 R16, R152.reuse, R138, R16 ;  /* 0x0000008a9810723c */ /* 0x040fe20000041810 */
[----:B------:R-:W1:Y:S05]  /*6430*/  LDSM.16.M88.4 R136, [R191+0xf800] ;  /* 0x00f80000bf88783b */ /* 0x000e6a0000000200 */
[C---:B----4-:R-:W-:Y:S06]  /*6440*/  HMMA.16816.F32.BF16 R20, R152.reuse, R140, R20 ;  /* 0x0000008c9814723c */ /* 0x050fec0000041814 */
[C---:B------:R-:W-:Y:S01]  /*6450*/  HMMA.16816.F32.BF16 R24, R152.reuse, R142, R24 ;  /* 0x0000008e9818723c */ /* 0x040fe20000041818 */
[----:B------:R-:W-:Y:S05]  /*6460*/  LDSM.16.M88.4 R140, [R193+0x4000] ;  /* 0x00400000c18c783b */ /* 0x000fea0000000200 */
[C---:B-----5:R-:W-:Y:S06]  /*6470*/  HMMA.16816.F32.BF16 R28, R152.reuse, R148, R28 ;  /* 0x00000094981c723c */ /* 0x060fec000004181c */
[----:B------:R-:W-:Y:S01]  /*6480*/  HMMA.16816.F32.BF16 R32, R152, R150, R32 ;  /* 0x000000969820723c */ /* 0x000fe20000041820 */
[----:B------:R-:W3:Y:S05]  /*6490*/  LDSM.16.M88.4 R148, [R184+0x2000] ;  /* 0x00200000b894783b */ /* 0x000eea0000000200 */
[C---:B--2---:R-:W-:Y:S01]  /*64a0*/  HMMA.16816.F32.BF16 R4, R144.reuse, R156, R4 ;  /* 0x0000009c9004723c */ /* 0x044fe20000041804 */
[----:B------:R-:W2:Y:S05]  /*64b0*/  LDSM.16.M88.4 R152, [R184+0x2800] ;  /* 0x00280000b898783b */ /* 0x000eaa0000000200 */
[C---:B------:R-:W-:Y:S01]  /*64c0*/  HMMA.16816.F32.BF16 R8, R144.reuse, R158, R8 ;  /* 0x0000009e9008723c */ /* 0x040fe20000041808 */
[----:B------:R-:W4:Y:S05]  /*64d0*/  LDSM.16.M88.4 R156, [R184+0x3000] ;  /* 0x00300000b89c783b */ /* 0x000f2a0000000200 */
[C---:B------:R-:W-:Y:S06]  /*64e0*/  HMMA.16816.F32.BF16 R12, R144.reuse, R168, R12 ;  /* 0x000000a8900c723c */ /* 0x040fec000004180c */
[C---:B------:R-:W-:Y:S01]  /*64f0*/  HMMA.16816.F32.BF16 R16, R144.reuse, R170, R16 ;  /* 0x000000aa9010723c */ /* 0x040fe20000041810 */
[----:B------:R-:W5:Y:S05]  /*6500*/  LDSM.16.M88.4 R168, [R197+0x10000] ;  /* 0x01000000c5a8783b */ /* 0x000f6a0000000200 */
[C---:B------:R-:W-:Y:S06]  /*6510*/  HMMA.16816.F32.BF16 R20, R144.reuse, R132, R20 ;  /* 0x000000849014723c */ /* 0x040fec0000041814 */
[C---:B------:R-:W-:Y:S01]  /*6520*/  HMMA.16816.F32.BF16 R24, R144.reuse, R134, R24 ;  /* 0x000000869018723c */ /* 0x040fe20000041818 */
[----:B------:R-:W5:Y:S05]  /*6530*/  LDSM.16.M88.4 R132, [R197+0x10800] ;  /* 0x01080000c584783b */ /* 0x000f6a0000000200 */
[C---:B-1----:R-:W-:Y:S06]  /*6540*/  HMMA.16816.F32.BF16 R28, R144.reuse, R136, R28 ;  /* 0x00000088901c723c */ /* 0x042fec000004181c */
[----:B------:R-:W-:Y:S01]  /*6550*/  HMMA.16816.F32.BF16 R32, R144, R138, R32 ;  /* 0x0000008a9020723c */ /* 0x000fe20000041820 */
[----:B------:R-:W1:Y:S05]  /*6560*/  LDSM.16.M88.4 R136, [R197+0x11000] ;  /* 0x01100000c588783b */ /* 0x000e6a0000000200 */
[C---:B---3--:R-:W-:Y:S01]  /*6570*/  HMMA.16816.F32.BF16 R4, R140.reuse, R148, R4 ;  /* 0x000000948c04723c */ /* 0x048fe20000041804 */
[----:B------:R-:W3:Y:S05]  /*6580*/  LDSM.16.M88.4 R144, [R197+0x11800] ;  /* 0x01180000c590783b */ /* 0x000eea0000000200 */
[C---:B------:R-:W-:Y:S01]  /*6590*/  HMMA.16816.F32.BF16 R8, R140.reuse, R150, R8 ;  /* 0x000000968c08723c */ /* 0x040fe20000041808 */
[----:B------:R-:W-:Y:S05]  /*65a0*/  LDSM.16.M88.4 R148, [R196+0x8000] ;  /* 0x00800000c494783b */ /* 0x000fea0000000200 */
[C---:B--2---:R-:W-:Y:S06]  /*65b0*/  HMMA.16816.F32.BF16 R12, R140.reuse, R152, R12 ;  /* 0x000000988c0c723c */ /* 0x044fec000004180c */
[C---:B------:R-:W-:Y:S01]  /*65c0*/  HMMA.16816.F32.BF16 R16, R140.reuse, R154, R16 ;  /* 0x0000009a8c10723c */ /* 0x040fe20000041810 */
[----:B------:R-:W2:Y:S05]  /*65d0*/  LDSM.16.M88.4 R152, [R179] ;  /* 0x00000000b398783b */ /* 0x000eaa0000000200 */
[C---:B----4-:R-:W-:Y:S06]  /*65e0*/  HMMA.16816.F32.BF16 R20, R140.reuse, R156, R20 ;  /* 0x0000009c8c14723c */ /* 0x050fec0000041814 */
[C---:B------:R-:W-:Y:S01]  /*65f0*/  HMMA.16816.F32.BF16 R24, R140.reuse, R158, R24 ;  /* 0x0000009e8c18723c */ /* 0x040fe20000041818 */
[----:B------:R-:W4:Y:S05]  /*6600*/  LDSM.16.M88.4 R156, [R178] ;  /* 0x00000000b29c783b */ /* 0x000f2a0000000200 */
[C---:B------:R-:W-:Y:S06]  /*6610*/  HMMA.16816.F32.BF16 R28, R140.reuse, R160, R28 ;  /* 0x000000a08c1c723c */ /* 0x040fec000004181c */
[----:B------:R-:W-:Y:S01]  /*6620*/  HMMA.16816.F32.BF16 R32, R140, R162, R32 ;  /* 0x000000a28c20723c */ /* 0x000fe20000041820 */
[----:B------:R-:W4:Y:S05]  /*6630*/  LDSM.16.M88.4 R140, [R177] ;  /* 0x00000000b18c783b */ /* 0x000f2a0000000200 */
[C---:B-----5:R-:W-:Y:S01]  /*6640*/  HMMA.16816.F32.BF16 R4, R164.reuse, R168, R4 ;  /* 0x000000a8a404723c */ /* 0x060fe20000041804 */
[----:B------:R-:W5:Y:S05]  /*6650*/  LDSM.16.M88.4 R160, [R176] ;  /* 0x00000000b0a0783b */ /* 0x000f6a0000000200 */
[C---:B------:R-:W-:Y:S01]  /*6660*/  HMMA.16816.F32.BF16 R8, R164.reuse, R170, R8 ;  /* 0x000000aaa408723c */ /* 0x040fe20000041808 */
[----:B------:R-:W-:Y:S05]  /*6670*/  LDSM.16.M88.4 R168, [R191+0x10800] ;  /* 0x01080000bfa8783b */ /* 0x000fea0000000200 */
[C---:B------:R-:W-:Y:S06]  /*6680*/  HMMA.16816.F32.BF16 R12, R164.reuse, R132, R12 ;  /* 0x00000084a40c723c */ /* 0x040fec000004180c */
[C---:B------:R-:W-:Y:S01]  /*6690*/  HMMA.16816.F32.BF16 R16, R164.reuse, R134, R16 ;  /* 0x00000086a410723c */ /* 0x040fe20000041810 */
[----:B------:R-:W-:Y:S05]  /*66a0*/  LDSM.16.M88.4 R132, [R194+0x8000] ;  /* 0x00800000c284783b */ /* 0x000fea0000000200 */
[C---:B-1----:R-:W-:Y:S06]  /*66b0*/  HMMA.16816.F32.BF16 R20, R164.reuse, R136, R20 ;  /* 0x00000088a414723c */ /* 0x042fec0000041814 */
[C---:B------:R-:W-:Y:S01]  /*66c0*/  HMMA.16816.F32.BF16 R24, R164.reuse, R138, R24 ;  /* 0x0000008aa418723c */ /* 0x040fe20000041818 */
[----:B------:R-:W1:Y:S05]  /*66d0*/  LDSM.16.M88.4 R136, [R191+0x10000] ;  /* 0x01000000bf88783b */ /* 0x000e6a0000000200 */
[C---:B---3--:R-:W-:Y:S06]  /*66e0*/  HMMA.16816.F32.BF16 R28, R164.reuse, R144, R28 ;  /* 0x00000090a41c723c */ /* 0x048fec000004181c */
[----:B------:R-:W-:Y:S01]  /*66f0*/  HMMA.16816.F32.BF16 R32, R164, R146, R32 ;  /* 0x00000092a420723c */ /* 0x000fe20000041820 */
[----:B------:R-:W3:Y:S05]  /*6700*/  LDSM.16.M88.4 R144, [R191+0x11000] ;  /* 0x01100000bf90783b */ /* 0x000eea0000000200 */
[C---:B--2---:R-:W-:Y:S06]  /*6710*/  HMMA.16816.F32.BF16 R4, R148.reuse, R152, R4 ;  /* 0x000000989404723c */ /* 0x044fec0000041804 */
[C---:B------:R-:W-:Y:S01]  /*6720*/  HMMA.16816.F32.BF16 R8, R148.reuse, R154, R8 ;  /* 0x0000009a9408723c */ /* 0x040fe20000041808 */
[----:B------:R-:W2:Y:S05]  /*6730*/  LDSM.16.M88.4 R152, [R191+0x11800] ;  /* 0x01180000bf98783b */ /* 0x000eaa0000000200 */
[C---:B----4-:R-:W-:Y:S06]  /*6740*/  HMMA.16816.F32.BF16 R12, R148.reuse, R156, R12 ;  /* 0x0000009c940c723c */ /* 0x050fec000004180c */
[C---:B------:R-:W-:Y:S01]  /*6750*/  HMMA.16816.F32.BF16 R16, R148.reuse, R158, R16 ;  /* 0x0000009e9410723c */ /* 0x040fe20000041810 */
[----:B------:R-:W-:Y:S05]  /*6760*/  LDSM.16.M88.4 R156, [R184+0x4000] ;  /* 0x00400000b89c783b */ /* 0x000fea0000000200 */
[C---:B------:R-:W-:Y:S06]  /*6770*/  HMMA.16816.F32.BF16 R20, R148.reuse, R140, R20 ;  /* 0x0000008c9414723c */ /* 0x040fec0000041814 */
[C---:B------:R-:W-:Y:S01]  /*6780*/  HMMA.16816.F32.BF16 R24, R148.reuse, R142, R24 ;  /* 0x0000008e9418723c */ /* 0x040fe20000041818 */
[----:B------:R-:W4:Y:S05]  /*6790*/  LDSM.16.M88.4 R140, [R193+0x8000] ;  /* 0x00800000c18c783b */ /* 0x000f2a0000000200 */
[C---:B-----5:R-:W-:Y:S06]  /*67a0*/  HMMA.16816.F32.BF16 R28, R148.reuse, R160, R28 ;  /* 0x000000a0941c723c */ /* 0x060fec000004181c */
[----:B------:R-:W-:Y:S06]  /*67b0*/  HMMA.16816.F32.BF16 R32, R148, R162, R32 ;  /* 0x000000a29420723c */ /* 0x000fec0000041820 */
[C---:B-1----:R-:W-:Y:S06]  /*67c0*/  HMMA.16816.F32.BF16 R4, R132.reuse, R136, R4 ;  /* 0x000000888404723c */ /* 0x042fec0000041804 */
[C---:B------:R-:W-:Y:S01]  /*67d0*/  HMMA.16816.F32.BF16 R8, R132.reuse, R138, R8 ;  /* 0x0000008a8408723c */ /* 0x040fe20000041808 */
[----:B------:R-:W1:Y:S05]  /*67e0*/  LDSM.16.M88.4 R136, [R184+0x4800] ;  /* 0x00480000b888783b */ /* 0x000e6a0000000200 */
[C---:B------:R-:W-:Y:S06]  /*67f0*/  HMMA.16816.F32.BF16 R12, R132.reuse, R168, R12 ;  /* 0x000000a8840c723c */ /* 0x040fec000004180c */
[C---:B------:R-:W-:Y:S06]  /*6800*/  HMMA.16816.F32.BF16 R16, R132.reuse, R170, R16 ;  /* 0x000000aa8410723c */ /* 0x040fec0000041810 */
[C---:B---3--:R-:W-:Y:S06]  /*6810*/  HMMA.16816.F32.BF16 R20, R132.reuse, R144, R20 ;  /* 0x000000908414723c */ /* 0x048fec0000041814 */
[C---:B------:R-:W-:Y:S01]  /*6820*/  HMMA.16816.F32.BF16 R24, R132.reuse, R146, R24 ;  /* 0x000000928418723c */ /* 0x040fe20000041818 */
[----:B------:R-:W-:Y:S05]  /*6830*/  LDSM.16.M88.4 R144, [R184+0x5800] ;  /* 0x00580000b890783b */ /* 0x000fea0000000200 */
[C---:B--2---:R-:W-:Y:S06]  /*6840*/  HMMA.16816.F32.BF16 R28, R132.reuse, R152, R28 ;  /* 0x00000098841c723c */ /* 0x044fec000004181c */
[----:B------:R-:W-:Y:S01]  /*6850*/  HMMA.16816.F32.BF16 R32, R132, R154, R32 ;  /* 0x0000009a8420723c */ /* 0x000fe20000041820 */
[----:B------:R-:W2:Y:S01]  /*6860*/  LDSM.16.M88.4 R132, [R184+0x5000] ;  /* 0x00500000b884783b */ /* 0x000ea20000000200 */
[----:B------:R-:W-:Y:S04]  /*6870*/  DEPBAR.LE SB0, 0x0 ;  /* 0x000080000000791a */ /* 0x000fe80000000000 */
[C---:B----4-:R-:W-:Y:S01]  /*6880*/  HMMA.16816.F32.BF16 R4, R140.reuse, R156, R4 ;  /* 0x0000009c8c04723c */ /* 0x050fe20000041804 */
[----:B------:R-:W-:Y:S05]  /*6890*/  BAR.SYNC.DEFER_BLOCKING 0x0 ;  /* 0x0000000000007b1d */ /* 0x000fea0000010000 */
[C---:B------:R-:W-:Y:S06]  /*68a0*/  HMMA.16816.F32.BF16 R8, R140.reuse, R158, R8 ;  /* 0x0000009e8c08723c */ /* 0x040fec0000041808 */
[C---:B-1----:R-:W-:Y:S06]  /*68b0*/  HMMA.16816.F32.BF16 R12, R140.reuse, R136, R12 ;  /* 0x000000888c0c723c */ /* 0x042fec000004180c */
[C---:B------:R-:W-:Y:S05]  /*68c0*/  HMMA.16816.F32.BF16 R16, R140.reuse, R138, R16 ;  /* 0x0000008a8c10723c */ /* 0x040fea0000041810 */
[----:B------:R-:W-:Y:S02]  /*68d0*/  VIADD R137, R229, 0xffffffc8 ;  /* 0xffffffc8e5897836 */ /* 0x000fe40000000000 */
[----:B------:R-:W-:Y:S01]  /*68e0*/  FFMA.FTZ R4, R241, -R0, R4 ;  /* 0x80000000f1047223 */ /* 0x000fe20000010004 */
[----:B------:R-:W-:Y:S03]  /*68f0*/  I2FP.F32.S32 R139, R232 ;  /* 0x000000e8008b7245 */ /* 0x000fe60000201400 */
[-C--:B------:R-:W-:Y:S01]  /*6900*/  FFMA.FTZ R5, R240, -R0.reuse, R5 ;  /* 0x80000000f0057223 */ /* 0x080fe20000010005 */
[----:B------:R-:W-:Y:S01]  /*6910*/  ISETP.GE.AND P5, PT, R137, RZ, PT ;  /* 0x000000ff8900720c */ /* 0x000fe20003fa6270 */
[----:B------:R-:W-:Y:S01]  /*6920*/  VIADD R136, R229, 0xffffffc7 ;  /* 0xffffffc7e5887836 */ /* 0x000fe20000000000 */
[----:B------:R-:W-:Y:S01]  /*6930*/  I2FP.F32.S32 R138, R235 ;  /* 0x000000eb008a7245 */ /* 0x000fe20000201400 */
[-C--:B------:R-:W-:Y:S01]  /*6940*/  FFMA.FTZ R6, R139, -R0.reuse, R6 ;  /* 0x800000008b067223 */ /* 0x080fe20000010006 */
[-C--:B------:R-:W-:Y:S01]  /*6950*/  FFMA.FTZ R10, R241, -R0.reuse, R10 ;  /* 0x80000000f10a7223 */ /* 0x080fe2000001000a */
[-C--:B------:R-:W-:Y:S01]  /*6960*/  FFMA.FTZ R8, R239, -R0.reuse, R8 ;  /* 0x80000000ef087223 */ /* 0x080fe20000010008 */
[----:B------:R-:W-:Y:S01]  /*6970*/  ISETP.GE.AND P1, PT, R136, RZ, PT ;  /* 0x000000ff8800720c */ /* 0x000fe20003f26270 */
[C---:B--2---:R-:W-:Y:S03]  /*6980*/  HMMA.16816.F32.BF16 R20, R140.reuse, R132, R20 ;  /* 0x000000848c14723c */ /* 0x044fe60000041814 */
[-C--:B------:R-:W-:Y:S01]  /*6990*/  FFMA.FTZ R7, R138, -R0.reuse, R7 ;  /* 0x800000008a077223 */ /* 0x080fe20000010007 */
[----:B------:R-:W-:Y:S01]  /*69a0*/  FMNMX.FTZ R138, R6, R3, !PT ;  /* 0x00000003068a7209 */ /* 0x000fe20007810000 */
[-C--:B------:R-:W-:Y:S01]  /*69b0*/  FFMA.FTZ R11, R240, -R0.reuse, R11 ;  /* 0x80000000f00b7223 */ /* 0x080fe2000001000b */
[----:B------:R-:W-:Y:S01]  /*69c0*/  @!P5 IADD3 R137, -R229, 0x38, RZ ;  /* 0x00000038e589d810 */ /* 0x000fe20007ffe1ff */
[C---:B------:R-:W-:Y:S03]  /*69d0*/  HMMA.16816.F32.BF16 R24, R140.reuse, R134, R24 ;  /* 0x000000868c18723c */ /* 0x040fe60000041818 */
[----:B------:R-:W-:Y:S01]  /*69e0*/  ISETP.GT.AND P5, PT, R222, RZ, PT ;  /* 0x000000ffde00720c */ /* 0x000fe20003fa4270 */
[----:B------:R-:W-:Y:S01]  /*69f0*/  FFMA.FTZ R9, R238, -R0, R9 ;  /* 0x80000000ee097223 */ /* 0x000fe20000010009 */
[----:B------:R-:W-:Y:S01]  /*6a00*/  I2FP.F32.S32 R133, R234 ;  /* 0x000000ea00857245 */ /* 0x000fe20000201400 */
[----:B------:R-:W-:Y:S01]  /*6a10*/  FFMA.FTZ R14, R239, -R0, R14 ;  /* 0x80000000ef0e7223 */ /* 0x000fe2000001000e */
[----:B------:R-:W-:Y:S01]  /*6a20*/  FMNMX.FTZ R134, R4, R2, !PT ;  /* 0x0000000204867209 */ /* 0x000fe20007810000 */
[----:B------:R-:W-:Y:S01]  /*6a30*/  FFMA.FTZ R12, R237, -R0, R12 ;  /* 0x80000000ed0c7223 */ /* 0x000fe2000001000c */
[C---:B------:R-:W-:Y:S03]  /*6a40*/  HMMA.16816.F32.BF16 R28, R140.reuse, R144, R28 ;  /* 0x000000908c1c723c */ /* 0x040fe6000004181c */
[----:B------:R-:W-:Y:S01]  /*6a50*/  FMNMX.FTZ R135, R5, R134, !PT ;  /* 0x0000008605877209 */ /* 0x000fe20007810000 */
[-C--:B------:R-:W-:Y:S01]  /*6a60*/  FFMA.FTZ R16, R133, -R0.reuse, R16 ;  /* 0x8000000085107223 */ /* 0x080fe20000010010 */
[----:B------:R-:W-:Y:S01]  /*6a70*/  I2FP.F32.S32 R132, R233 ;  /* 0x000000e900847245 */ /* 0x000fe20000201400 */
[-C--:B------:R-:W-:Y:S01]  /*6a80*/  FFMA.FTZ R15, R238, -R0.reuse, R15 ;  /* 0x80000000ee0f7223 */ /* 0x080fe2000001000f */
[----:B------:R-:W-:Y:S01]  /*6a90*/  @!P1 IADD3 R136, -R229, 0x39, RZ ;  /* 0x00000039e5889810 */ /* 0x000fe20007ffe1ff */
[----:B------:R-:W-:Y:S01]  /*6aa0*/  FFMA.FTZ R22, R133, -R0, R22 ;  /* 0x8000000085167223 */ /* 0x000fe20000010016 */
[----:B------:R-:W-:Y:S03]  /*6ab0*/  HMMA.16816.F32.BF16 R32, R140, R146, R32 ;  /* 0x000000928c20723c */ /* 0x000fe60000041820 */
[----:B------:R-:W-:Y:S01]  /*6ac0*/  FMNMX.FTZ R133, R7, R138, !PT ;  /* 0x0000008a07857209 */ /* 0x000fe20007810000 */
[-C--:B------:R-:W-:Y:S01]  /*6ad0*/  FFMA.FTZ R13, R236, -R0.reuse, R13 ;  /* 0x80000000ec0d7223 */ /* 0x080fe2000001000d */
[----:B------:R-:W-:Y:S01]  /*6ae0*/  FMNMX.FTZ R138, R8, R135, !PT ;  /* 0x00000087088a7209 */ /* 0x000fe20007810000 */
[-C--:B------:R-:W-:Y:S01]  /*6af0*/  FFMA.FTZ R17, R132, -R0.reuse, R17 ;  /* 0x8000000084117223 */ /* 0x080fe20000010011 */
[----:B------:R-:W-:Y:S01]  /*6b00*/  FMNMX.FTZ R134, R10, R133, !PT ;  /* 0x000000850a867209 */ /* 0x000fe20007810000 */
[----:B------:R-:W-:Y:S03]  /*6b10*/  FFMA.FTZ R23, R132, -R0, R23 ;  /* 0x8000000084177223 */ /* 0x000fe60000010017 */
[----:B------:R-:W-:Y:S01]  /*6b20*/  FMNMX.FTZ R133, R11, R134, !PT ;  /* 0x000000860b857209 */ /* 0x000fe20007810000 */
[----:B------:R-:W-:Y:S01]  /*6b30*/  FFMA.FTZ R18, R237, -R0, R18 ;  /* 0x80000000ed127223 */ /* 0x000fe20000010012 */
[----:B------:R-:W-:Y:S01]  /*6b40*/  FMNMX.FTZ R135, R9, R138, !PT ;  /* 0x0000008a09877209 */ /* 0x000fe20007810000 */
[-C--:B------:R-:W-:Y:S01]  /*6b50*/  FFMA.FTZ R19, R236, -R0.reuse, R19 ;  /* 0x80000000ec137223 */ /* 0x080fe20000010013 */
[----:B------:R-:W-:Y:S01]  /*6b60*/  FMNMX.FTZ R132, R14, R133, !PT ;  /* 0x000000850e847209 */ /* 0x000fe20007810000 */
[-C--:B------:R-:W-:Y:S01]  /*6b70*/  FFMA.FTZ R20, R231, -R0.reuse, R20 ;  /* 0x80000000e7147223 */ /* 0x080fe20000010014 */
[----:B------:R-:W-:Y:S01]  /*6b80*/  FMNMX.FTZ R134, R12, R135, !PT ;  /* 0x000000870c867209 */ /* 0x000fe20007810000 */
[C---:B------:R-:W-:Y:S01]  /*6b90*/  FFMA.FTZ R21, R230.reuse, -R0, R21 ;  /* 0x80000000e6157223 */ /* 0x040fe20000010015 */
[----:B------:R-:W-:Y:S01]  /*6ba0*/  FMNMX.FTZ R135, R15, R132, !PT ;  /* 0x000000840f877209 */ /* 0x000fe20007810000 */
[----:B------:R-:W-:Y:S01]  /*6bb0*/  FFMA.FTZ R26, R231, -R0, R26 ;  /* 0x80000000e71a7223 */ /* 0x000fe2000001001a */
[----:B------:R-:W-:Y:S01]  /*6bc0*/  FMNMX.FTZ R139, R13, R134, !PT ;  /* 0x000000860d8b7209 */ /* 0x000fe20007810000 */
[----:B------:R-:W-:Y:S01]  /*6bd0*/  FFMA.FTZ R27, R230, -R0, R27 ;  /* 0x80000000e61b7223 */ /* 0x000fe2000001001b */
[----:B------:R-:W-:Y:S02]  /*6be0*/  FMNMX.FTZ R132, R18, R135, !PT ;  /* 0x0000008712847209 */ /* 0x000fe40007810000 */
[----:B------:R-:W-:Y:S02]  /*6bf0*/  FMNMX.FTZ R138, R16, R139, !PT ;  /* 0x0000008b108a7209 */ /* 0x000fe40007810000 */
[----:B------:R-:W-:Y:S02]  /*6c00*/  FMNMX.FTZ R135, R19, R132, !PT ;  /* 0x0000008413877209 */ /* 0x000fe40007810000 */
[----:B------:R-:W-:Y:S02]  /*6c10*/  FMNMX.FTZ R139, R17, R138, !PT ;  /* 0x0000008a118b7209 */ /* 0x000fe40007810000 */
[----:B------:R-:W-:Y:S02]  /*6c20*/  I2FP.F32.S32 R133, R226 ;  /* 0x000000e200857245 */ /* 0x000fe40000201400 */
[----:B------:R-:W-:Y:S02]  /*6c30*/  FMNMX.FTZ R138, R22, R135, !PT ;  /* 0x00000087168a7209 */ /* 0x000fe40007810000 */
[----:B------:R-:W-:Y:S01]  /*6c40*/  FMNMX.FTZ R226, R20, R139, !PT ;  /* 0x0000008b14e27209 */ /* 0x000fe20007810000 */
[CC--:B------:R-:W-:Y:S01]  /*6c50*/  FFMA.FTZ R24, R133.reuse, -R0.reuse, R24 ;  /* 0x8000000085187223 */ /* 0x0c0fe20000010018 */
[----:B------:R-:W-:Y:S01]  /*6c60*/  I2FP.F32.S32 R134, R225 ;  /* 0x000000e100867245 */ /* 0x000fe20000201400 */
[----:B------:R-:W-:Y:S01]  /*6c70*/  FFMA.FTZ R30, R133, -R0, R30 ;  /* 0x80000000851e7223 */ /* 0x000fe2000001001e */
[----:B------:R-:W-:Y:S02]  /*6c80*/  FMNMX.FTZ R135, R23, R138, !PT ;  /* 0x0000008a17877209 */ /* 0x000fe40007810000 */
[----:B------:R-:W-:Y:S01]  /*6c90*/  FMNMX.FTZ R139, R21, R226, !PT ;  /* 0x000000e2158b7209 */ /* 0x000fe20007810000 */
[C---:B------:R-:W-:Y:S01]  /*6ca0*/  FFMA.FTZ R25, R134.reuse, -R0, R25 ;  /* 0x8000000086197223 */ /* 0x040fe20000010019 */
[----:B------:R-:W-:Y:S01]  /*6cb0*/  I2FP.F32.S32 R133, R228 ;  /* 0x000000e400857245 */ /* 0x000fe20000201400 */
[-C--:B------:R-:W-:Y:S01]  /*6cc0*/  FFMA.FTZ R31, R134, -R0.reuse, R31 ;  /* 0x80000000861f7223 */ /* 0x080fe2000001001f */
[----:B------:R-:W-:Y:S02]  /*6cd0*/  FMNMX.FTZ R134, R26, R135, !PT ;  /* 0x000000871a867209 */ /* 0x000fe40007810000 */
[----:B------:R-:W-:Y:S01]  /*6ce0*/  FMNMX.FTZ R138, R24, R139, !PT ;  /* 0x0000008b188a7209 */ /* 0x000fe20007810000 */
[CC--:B------:R-:W-:Y:S01]  /*6cf0*/  FFMA.FTZ R28, R133.reuse, -R0.reuse, R28 ;  /* 0x80000000851c7223 */ /* 0x0c0fe2000001001c */
[----:B------:R-:W-:Y:S01]  /*6d00*/  I2FP.F32.S32 R132, R227 ;  /* 0x000000e300847245 */ /* 0x000fe20000201400 */
[----:B------:R-:W-:Y:S01]  /*6d10*/  FFMA.FTZ R34, R133, -R0, R34 ;  /* 0x8000000085227223 */ /* 0x000fe20000010022 */
[----:B------:R-:W-:Y:S02]  /*6d20*/  FMNMX.FTZ R135, R27, R134, !PT ;  /* 0x000000861b877209 */ /* 0x000fe40007810000 */
[----:B------:R-:W-:Y:S01]  /*6d30*/  FMNMX.FTZ R139, R25, R138, !PT ;  /* 0x0000008a198b7209 */ /* 0x000fe20007810000 */
[CC--:B------:R-:W-:Y:S01]  /*6d40*/  FFMA.FTZ R29, R132.reuse, -R0.reuse, R29 ;  /* 0x80000000841d7223 */ /* 0x0c0fe2000001001d */
[----:B------:R-:W-:Y:S01]  /*6d50*/  I2FP.F32.S32 R137, R137 ;  /* 0x0000008900897245 */ /* 0x000fe20000201400 */
[-C--:B------:R-:W-:Y:S01]  /*6d60*/  FFMA.FTZ R35, R132, -R0.reuse, R35 ;  /* 0x8000000084237223 */ /* 0x080fe20000010023 */
[----:B------:R-:W-:Y:S02]  /*6d70*/  FMNMX.FTZ R134, R30, R135, !PT ;  /* 0x000000871e867209 */ /* 0x000fe40007810000 */
[----:B------:R-:W-:Y:S01]  /*6d80*/  FMNMX.FTZ R138, R28, R139, !PT ;  /* 0x0000008b1c8a7209 */ /* 0x000fe20007810000 */
[----:B------:R-:W-:Y:S01]  /*6d90*/  FFMA.FTZ R32, R137, -R0, R32 ;  /* 0x8000000089207223 */ /* 0x000fe20000010020 */
[----:B------:R-:W-:Y:S02]  /*6da0*/  I2FP.F32.S32 R136, R136 ;  /* 0x0000008800887245 */ /* 0x000fe40000201400 */
[----:B------:R-:W-:Y:S02]  /*6db0*/  FMNMX.FTZ R133, R31, R134, !PT ;  /* 0x000000861f857209 */ /* 0x000fe40007810000 */
[----:B------:R-:W-:Y:S01]  /*6dc0*/  FMNMX.FTZ R135, R29, R138, !PT ;  /* 0x0000008a1d877209 */ /* 0x000fe20007810000 */
[----:B------:R-:W-:Y:S01]  /*6dd0*/  FFMA.FTZ R33, R136, -R0, R33 ;  /* 0x8000000088217223 */ /* 0x000fe20000010021 */
[----:B------:R-:W-:Y:S02]  /*6de0*/  FMNMX.FTZ R136, R34, R133, !PT ;  /* 0x0000008522887209 */ /* 0x000fe40007810000 */
[----:B------:R-:W-:Y:S02]  /*6df0*/  FMNMX.FTZ R132, R32, R135, !PT ;  /* 0x0000008720847209 */ /* 0x000fe40007810000 */
[----:B------:R-:W-:Y:S02]  /*6e00*/  FMNMX.FTZ R136, R35, R136, !PT ;  /* 0x0000008823887209 */ /* 0x000fe40007810000 */
[----:B------:R-:W-:Y:S01]  /*6e10*/  FMNMX.FTZ R225, R33, R132, !PT ;  /* 0x0000008421e17209 */ /* 0x000fe20007810000 */
[----:B------:R-:W-:Y:S06]  /*6e20*/  @P5 BRA `(.L_x_203) ;  /* 0xffffffe400845947 */ /* 0x000fec000383ffff */
.L_x_202:
[----:B--2---:R-:W1:Y:S01]  /*6e30*/  SHFL.BFLY PT, R132, R225, 0x2, 0x1f ;  /* 0x0c401f00e1847f89 */ /* 0x004e6200000e0000 */
[----:B------:R-:W-:Y:S07]  /*6e40*/  IADD3 R222, R222, -0x1, RZ ;  /* 0xffffffffdede7810 */ /* 0x000fee0007ffe0ff */
[----:B------:R-:W2:Y:S08]  /*6e50*/  SHFL.BFLY PT, R133, R136, 0x2, 0x1f ;  /* 0x0c401f0088857f89 */ /* 0x000eb000000e0000 */
[----:B------:R-:W-:Y:S08]  /*6e60*/  LDSM.16.MT88.4 R140, [R192+0x12000] ;  /* 0x01200000c08c783b */ /* 0x000ff00000004200 */
[----:B------:R-:W-:Y:S08]  /*6e70*/  LDSM.16.MT88.4 R144, [R190+0x12000] ;  /* 0x01200000be90783b */ /* 0x000ff00000004200 */
[----:B------:R-:W-:Y:S08]  /*6e80*/  LDSM.16.MT88.4 R148, [R189+0x12000] ;  /* 0x01200000bd94783b */ /* 0x000ff00000004200 */
[----:B------:R-:W-:Y:S08]  /*6e90*/  LDSM.16.MT88.4 R152, [R188+0x12000] ;  /* 0x01200000bc98783b */ /* 0x000ff00000004200 */
[----:B------:R-:W-:Y:S08]  /*6ea0*/  LDSM.16.MT88.4 R156, [R190+0x14800] ;  /* 0x01480000be9c783b */ /* 0x000ff00000004200 */
[----:B------:R-:W-:Y:S01]  /*6eb0*/  LDSM.16.MT88.4 R160, [R189+0x14800] ;  /* 0x01480000bda0783b */ /* 0x000fe20000004200 */
[----:B-1----:R-:W-:Y:S02]  /*6ec0*/  FMNMX.FTZ R139, R225, R132, !PT ;  /* 0x00000084e18b7209 */ /* 0x002fe40007810000 */
[----:B--2---:R-:W-:Y:S05]  /*6ed0*/  FMNMX.FTZ R137, R136, R133, !PT ;  /* 0x0000008588897209 */ /* 0x004fea0007810000 */
[----:B------:R-:W1:Y:S08]  /*6ee0*/  SHFL.BFLY PT, R134, R139, 0x1, 0x1f ;  /* 0x0c201f008b867f89 */ /* 0x000e7000000e0000 */
[----:B------:R-:W2:Y:S01]  /*6ef0*/  SHFL.BFLY PT, R132, R137, 0x1, 0x1f ;  /* 0x0c201f0089847f89 */ /* 0x000ea200000e0000 */
[----:B-1----:R-:W-:Y:S02]  /*6f00*/  FMNMX.FTZ R133, R139, R134, !PT ;  /* 0x000000868b857209 */ /* 0x002fe40007810000 */
[----:B--2---:R-:W-:Y:S03]  /*6f10*/  FMNMX.FTZ R132, R137, R132, !PT ;  /* 0x0000008489847209 */ /* 0x004fe60007810000 */
[C---:B------:R-:W-:Y:S01]  /*6f20*/  FADD.FTZ R134, -R133.reuse, R2 ;  /* 0x0000000285867221 */ /* 0x040fe20000010100 */
[----:B------:R-:W-:Y:S01]  /*6f30*/  FMUL.FTZ R167, R133, UR4 ;  /* 0x0000000485a77c20 */ /* 0x000fe20008410000 */
[C---:B------:R-:W-:Y:S01]  /*6f40*/  FSETP.NEU.FTZ.AND P0, PT, R132.reuse, -INF , PT ;  /* 0xff8000008400780b */ /* 0x040fe20003f1d000 */
[----:B------:R-:W-:Y:S01]  /*6f50*/  FADD.FTZ R3, -R132, R3 ;  /* 0x0000000384037221 */ /* 0x000fe20000010100 */
[----:B------:R-:W-:Y:S01]  /*6f60*/  FMUL.FTZ R135, R134, UR4 ;  /* 0x0000000486877c20 */ /* 0x000fe20008410000 */
[----:B------:R-:W-:Y:S02]  /*6f70*/  FMUL.FTZ R168, R132, UR4 ;  /* 0x0000000484a87c20 */ /* 0x000fe40008410000 */
[----:B------:R-:W-:Y:S02]  /*6f80*/  FMUL.FTZ R2, R3, UR4 ;  /* 0x0000000403027c20 */ /* 0x000fe40008410000 */
[----:B------:R1:W2:Y:S01]  /*6f90*/  MUFU.EX2 R3, R135 ;  /* 0x0000008700037308 */ /* 0x0002a20000000800 */
[----:B------:R-:W-:Y:S02]  /*6fa0*/  FSEL R168, R168, RZ, P0 ;  /* 0x000000ffa8a87208 */ /* 0x000fe40000000000 */
[----:B------:R-:W-:Y:S03]  /*6fb0*/  FSETP.NEU.FTZ.AND P0, PT, R133, -INF , PT ;  /* 0xff8000008500780b */ /* 0x000fe60003f1d000 */
[--C-:B------:R-:W-:Y:S01]  /*6fc0*/  FFMA.FTZ R165, R6, UR4, -R168.reuse ;  /* 0x0000000406a57c23 */ /* 0x100fe200080108a8 */
[----:B------:R-:W-:Y:S01]  /*6fd0*/  FSEL R167, R167, RZ, P0 ;  /* 0x000000ffa7a77208 */ /* 0x000fe20000000000 */
[--C-:B------:R-:W-:Y:S01]  /*6fe0*/  FFMA.FTZ R138, R7, UR4, -R168.reuse ;  /* 0x00000004078a7c23 */ /* 0x100fe200080108a8 */
[--C-:B------:R-:W-:Y:S01]  /*6ff0*/  FFMA.FTZ R137, R10, UR4, -R168.reuse ;  /* 0x000000040a897c23 */ /* 0x100fe200080108a8 */
[--C-:B------:R-:W-:Y:S01]  /*7000*/  FFMA.FTZ R134, R11, UR4, -R168.reuse ;  /* 0x000000040b867c23 */ /* 0x100fe200080108a8 */
[----:B------:R-:W3:Y:S01]  /*7010*/  MUFU.EX2 R2, R2 ;  /* 0x0000000200027308 */ /* 0x000ee20000000800 */
[--C-:B------:R-:W-:Y:S01]  /*7020*/  FFMA.FTZ R166, R4, UR4, -R167.reuse ;  /* 0x0000000404a67c23 */ /* 0x100fe200080108a7 */
[--C-:B------:R-:W-:Y:S01]  /*7030*/  FFMA.FTZ R139, R5, UR4, -R167.reuse ;  /* 0x00000004058b7c23 */ /* 0x100fe200080108a7 */
[--C-:B------:R-:W-:Y:S01]  /*7040*/  FFMA.FTZ R164, R8, UR4, -R167.reuse ;  /* 0x0000000408a47c23 */ /* 0x100fe200080108a7 */
[--C-:B------:R-:W-:Y:S01]  /*7050*/  FFMA.FTZ R225, R30, UR4, -R168.reuse ;  /* 0x000000041ee17c23 */ /* 0x100fe200080108a8 */
[--C-:B------:R-:W-:Y:S01]  /*7060*/  FFMA.FTZ R228, R31, UR4, -R168.reuse ;  /* 0x000000041fe47c23 */ /* 0x100fe200080108a8 */
[--C-:B-1----:R-:W-:Y:S01]  /*7070*/  FFMA.FTZ R135, R9, UR4, -R167.reuse ;  /* 0x0000000409877c23 */ /* 0x102fe200080108a7 */
[C---:B--2---:R-:W-:Y:S03]  /*7080*/  FMUL.FTZ R4, R3.reuse, R128 ;  /* 0x0000008003047220 */ /* 0x044fe60000410000 */
[----:B------:R-:W-:Y:S01]  /*7090*/  MUFU.EX2 R165, R165 ;  /* 0x000000a500a57308 */ /* 0x000fe20000000800 */
[C---:B------:R-:W-:Y:S01]  /*70a0*/  FMUL.FTZ R5, R3.reuse, R129 ;  /* 0x0000008103057220 */ /* 0x040fe20000410000 */
[C---:B------:R-:W-:Y:S01]  /*70b0*/  FMUL.FTZ R8, R3.reuse, R124 ;  /* 0x0000007c03087220 */ /* 0x040fe20000410000 */
[C---:B------:R-:W-:Y:S01]  /*70c0*/  FMUL.FTZ R9, R3.reuse, R125 ;  /* 0x0000007d03097220 */ /* 0x040fe20000410000 */
[C---:B------:R-:W-:Y:S01]  /*70d0*/  FMUL.FTZ R36, R3.reuse, R36 ;  /* 0x0000002403247220 */ /* 0x040fe20000410000 */
[C---:B------:R-:W-:Y:S01]  /*70e0*/  FMUL.FTZ R37, R3.reuse, R37 ;  /* 0x0000002503257220 */ /* 0x040fe20000410000 */
[C---:B------:R-:W-:Y:S01]  /*70f0*/  FMUL.FTZ R40, R3.reuse, R40 ;  /* 0x0000002803287220 */ /* 0x040fe20000410000 */
[C---:B------:R-:W-:Y:S03]  /*7100*/  FMUL.FTZ R41, R3.reuse, R41 ;  /* 0x0000002903297220 */ /* 0x040fe60000410000 */
[----:B------:R-:W1:Y:S01]  /*7110*/  MUFU.EX2 R138, R138 ;  /* 0x0000008a008a7308 */ /* 0x000e620000000800 */
[C---:B---3--:R-:W-:Y:S01]  /*7120*/  FMUL.FTZ R6, R2.reuse, R130 ;  /* 0x0000008202067220 */ /* 0x048fe20000410000 */
[C---:B------:R-:W-:Y:S01]  /*7130*/  FMUL.FTZ R7, R2.reuse, R131 ;  /* 0x0000008302077220 */ /* 0x040fe20000410000 */
[C---:B------:R-:W-:Y:S01]  /*7140*/  FMUL.FTZ R10, R2.reuse, R126 ;  /* 0x0000007e020a7220 */ /* 0x040fe20000410000 */
[C---:B------:R-:W-:Y:S01]  /*7150*/  FMUL.FTZ R11, R2.reuse, R127 ;  /* 0x0000007f020b7220 */ /* 0x040fe20000410000 */
[C---:B------:R-:W-:Y:S01]  /*7160*/  FMUL.FTZ R38, R2.reuse, R38 ;  /* 0x0000002602267220 */ /* 0x040fe20000410000 */
[C---:B------:R-:W-:Y:S01]  /*7170*/  FMUL.FTZ R39, R2.reuse, R39 ;  /* 0x0000002702277220 */ /* 0x040fe20000410000 */
[----:B------:R-:W2:Y:S03]  /*7180*/  LDSM.16.MT88.4 R124, [R192+0x14000] ;  /* 0x01400000c07c783b */ /* 0x000ea60000004200 */
[----:B------:R-:W-:Y:S01]  /*7190*/  MUFU.EX2 R137, R137 ;  /* 0x0000008900897308 */ /* 0x000fe20000000800 */
        /* <DEDUP_REMOVED lines=8> */
[----:B-1----:R-:W-:Y:S01]  /*7220*/  F2FP.BF16.F32.PACK_AB R129, R138, R165 ;  /* 0x000000a58a81723e */ /* 0x002fe200000010ff */
[C---:B------:R-:W-:Y:S01]  /*7230*/  FMUL.FTZ R51, R2.reuse, R51 ;  /* 0x0000003302337220 */ /* 0x040fe20000410000 */
[C---:B------:R-:W-:Y:S01]  /*7240*/  FMUL.FTZ R48, R3.reuse, R48 ;  /* 0x0000003003307220 */ /* 0x040fe20000410000 */
[C---:B------:R-:W-:Y:S01]  /*7250*/  FMUL.FTZ R49, R3.reuse, R49 ;  /* 0x0000003103317220 */ /* 0x040fe20000410000 */
[C---:B------:R-:W-:Y:S01]  /*7260*/  FMUL.FTZ R54, R2.reuse, R54 ;  /* 0x0000003602367220 */ /* 0x040fe20000410000 */
[----:B------:R-:W-:Y:S01]  /*7270*/  FMUL.FTZ R55, R2, R55 ;  /* 0x0000003702377220 */ /* 0x000fe20000410000 */
[C---:B------:R-:W-:Y:S03]  /*7280*/  FMUL.FTZ R52, R3.reuse, R52 ;  /* 0x0000003403347220 */ /* 0x040fe60000410000 */
[----:B------:R-:W-:Y:S01]  /*7290*/  MUFU.EX2 R166, R166 ;  /* 0x000000a600a67308 */ /* 0x000fe20000000800 */
[----:B------:R-:W-:Y:S01]  /*72a0*/  FMUL.FTZ R53, R3, R53 ;  /* 0x0000003503357220 */ /* 0x000fe20000410000 */
[--C-:B------:R-:W-:Y:S01]  /*72b0*/  FFMA.FTZ R229, R28, UR4, -R167.reuse ;  /* 0x000000041ce57c23 */ /* 0x100fe200080108a7 */
[--C-:B------:R-:W-:Y:S01]  /*72c0*/  FFMA.FTZ R230, R29, UR4, -R167.reuse ;  /* 0x000000041de67c23 */ /* 0x100fe200080108a7 */
[--C-:B------:R-:W-:Y:S01]  /*72d0*/  FFMA.FTZ R227, R34, UR4, -R168.reuse ;  /* 0x0000000422e37c23 */ /* 0x100fe200080108a8 */
[----:B------:R-:W-:Y:S01]  /*72e0*/  LDSM.16.MT88.4 R28, [R192+0x13800] ;  /* 0x01380000c01c783b */ /* 0x000fe20000004200 */
[--C-:B------:R-:W-:Y:S01]  /*72f0*/  FFMA.FTZ R231, R32, UR4, -R167.reuse ;  /* 0x0000000420e77c23 */ /* 0x100fe200080108a7 */
[----:B------:R-:W-:Y:S03]  /*7300*/  FMUL.FTZ R58, R2, R58 ;  /* 0x0000003a023a7220 */ /* 0x000fe60000410000 */
[----:B------:R-:W1:Y:S01]  /*7310*/  MUFU.EX2 R139, R139 ;  /* 0x0000008b008b7308 */ /* 0x000e620000000800 */
[----:B---3--:R-:W-:Y:S01]  /*7320*/  F2FP.BF16.F32.PACK_AB R131, R134, R137 ;  /* 0x000000898683723e */ /* 0x008fe200000010ff */
[C---:B------:R-:W-:Y:S01]  /*7330*/  FMUL.FTZ R59, R2.reuse, R59 ;  /* 0x0000003b023b7220 */ /* 0x040fe20000410000 */
[C---:B------:R-:W-:Y:S01]  /*7340*/  FMUL.FTZ R56, R3.reuse, R56 ;  /* 0x0000003803387220 */ /* 0x040fe20000410000 */
[C---:B------:R-:W-:Y:S01]  /*7350*/  FMUL.FTZ R57, R3.reuse, R57 ;  /* 0x0000003903397220 */ /* 0x040fe20000410000 */
[C---:B------:R-:W-:Y:S01]  /*7360*/  FMUL.FTZ R62, R2.reuse, R62 ;  /* 0x0000003e023e7220 */ /* 0x040fe20000410000 */
[C---:B------:R-:W-:Y:S01]  /*7370*/  FMUL.FTZ R63, R2.reuse, R63 ;  /* 0x0000003f023f7220 */ /* 0x040fe20000410000 */
[C---:B------:R-:W-:Y:S03]  /*7380*/  FMUL.FTZ R60, R3.reuse, R60 ;  /* 0x0000003c033c7220 */ /* 0x040fe60000410000 */
[----:B------:R-:W-:Y:S01]  /*7390*/  MUFU.EX2 R164, R164 ;  /* 0x000000a400a47308 */ /* 0x000fe20000000800 */
[C---:B------:R-:W-:Y:S01]  /*73a0*/  FMUL.FTZ R61, R3.reuse, R61 ;  /* 0x0000003d033d7220 */ /* 0x040fe20000410000 */
[C---:B------:R-:W-:Y:S01]  /*73b0*/  FMUL.FTZ R66, R2.reuse, R66 ;  /* 0x0000004202427220 */ /* 0x040fe20000410000 */
[C---:B------:R-:W-:Y:S01]  /*73c0*/  FMUL.FTZ R67, R2.reuse, R67 ;  /* 0x0000004302437220 */ /* 0x040fe20000410000 */
[C---:B------:R-:W-:Y:S01]  /*73d0*/  FMUL.FTZ R64, R3.reuse, R64 ;  /* 0x0000004003407220 */ /* 0x040fe20000410000 */
[----:B------:R-:W-:Y:S01]  /*73e0*/  FMUL.FTZ R65, R3, R65 ;  /* 0x0000004103417220 */ /* 0x000fe20000410000 */
[C---:B------:R-:W-:Y:S01]  /*73f0*/  FMUL.FTZ R70, R2.reuse, R70 ;  /* 0x0000004602467220 */ /* 0x040fe20000410000 */
[C---:B------:R-:W-:Y:S03]  /*7400*/  FMUL.FTZ R71, R2.reuse, R71 ;  /* 0x0000004702477220 */ /* 0x040fe60000410000 */
[----:B------:R-:W3:Y:S01]  /*7410*/  MUFU.EX2 R135, R135 ;  /* 0x0000008700877308 */ /* 0x000ee20000000800 */
[----:B-1----:R-:W-:Y:S01]  /*7420*/  F2FP.BF16.F32.PACK_AB R128, R139, R166 ;  /* 0x000000a68b80723e */ /* 0x002fe200000010ff */
        /* <DEDUP_REMOVED lines=14> */
[C---:B------:R-:W-:Y:S01]  /*7510*/  FMUL.FTZ R86, R2.reuse, R86 ;  /* 0x0000005602567220 */ /* 0x040fe20000410000 */
[----:B---3--:R-:W-:Y:S01]  /*7520*/  F2FP.BF16.F32.PACK_AB R130, R135, R164 ;  /* 0x000000a48782723e */ /* 0x008fe200000010ff */
[C---:B------:R-:W-:Y:S01]  /*7530*/  FMUL.FTZ R87, R2.reuse, R87 ;  /* 0x0000005702577220 */ /* 0x040fe20000410000 */
[C---:B------:R-:W-:Y:S01]  /*7540*/  FMUL.FTZ R84, R3.reuse, R84 ;  /* 0x0000005403547220 */ /* 0x040fe20000410000 */
[C---:B------:R-:W-:Y:S01]  /*7550*/  FMUL.FTZ R85, R3.reuse, R85 ;  /* 0x0000005503557220 */ /* 0x040fe20000410000 */
[C---:B------:R-:W-:Y:S01]  /*7560*/  FMUL.FTZ R90, R2.reuse, R90 ;  /* 0x0000005a025a7220 */ /* 0x040fe20000410000 */
[C---:B------:R-:W-:Y:S01]  /*7570*/  FMUL.FTZ R91, R2.reuse, R91 ;  /* 0x0000005b025b7220 */ /* 0x040fe20000410000 */
[C---:B------:R-:W-:Y:S01]  /*7580*/  FMUL.FTZ R88, R3.reuse, R88 ;  /* 0x0000005803587220 */ /* 0x040fe20000410000 */
[C---:B------:R-:W-:Y:S01]  /*7590*/  HMMA.16816.F32.BF16 R4, R128.reuse, R140, R4 ;  /* 0x0000008c8004723c */ /* 0x040fe20000041804 */
[----:B------:R-:W-:Y:S04]  /*75a0*/  MUFU.EX2 R225, R225 ;  /* 0x000000e100e17308 */ /* 0x000fe80000000800 */
[C---:B------:R-:W-:Y:S01]  /*75b0*/  FMUL.FTZ R89, R3.reuse, R89 ;  /* 0x0000005903597220 */ /* 0x040fe20000410000 */
[C---:B------:R-:W-:Y:S01]  /*75c0*/  HMMA.16816.F32.BF16 R8, R128.reuse, R142, R8 ;  /* 0x0000008e8008723c */ /* 0x040fe20000041808 */
[----:B------:R-:W1:Y:S04]  /*75d0*/  LDSM.16.MT88.4 R140, [R190+0x14000] ;  /* 0x01400000be8c783b */ /* 0x000e680000004200 */
[----:B------:R-:W-:Y:S01]  /*75e0*/  MUFU.EX2 R228, R228 ;  /* 0x000000e400e47308 */ /* 0x000fe20000000800 */
[C---:B------:R-:W-:Y:S01]  /*75f0*/  FMUL.FTZ R94, R2.reuse, R94 ;  /* 0x0000005e025e7220 */ /* 0x040fe20000410000 */
[C---:B------:R-:W-:Y:S04]  /*7600*/  HMMA.16816.F32.BF16 R36, R128.reuse, R144, R36 ;  /* 0x000000908024723c */ /* 0x040fe80000041824 */
[C---:B------:R-:W-:Y:S02]  /*7610*/  FMUL.FTZ R95, R2.reuse, R95 ;  /* 0x0000005f025f7220 */ /* 0x040fe40000410000 */
[C---:B------:R-:W-:Y:S01]  /*7620*/  HMMA.16816.F32.BF16 R40, R128.reuse, R146, R40 ;  /* 0x000000928028723c */ /* 0x040fe20000041828 */
[----:B------:R-:W3:Y:S01]  /*7630*/  LDSM.16.MT88.4 R144, [R189+0x14000] ;  /* 0x01400000bd90783b */ /* 0x000ee20000004200 */
[----:B------:R-:W-:Y:S03]  /*7640*/  MUFU.EX2 R227, R227 ;  /* 0x000000e300e37308 */ /* 0x000fe60000000800 */
[C---:B------:R-:W-:Y:S01]  /*7650*/  FMUL.FTZ R92, R3.reuse, R92 ;  /* 0x0000005c035c7220 */ /* 0x040fe20000410000 */
[C---:B------:R-:W-:Y:S06]  /*7660*/  HMMA.16816.F32.BF16 R44, R128.reuse, R148, R44 ;  /* 0x00000094802c723c */ /* 0x040fec000004182c */
[----:B------:R-:W-:Y:S01]  /*7670*/  MUFU.EX2 R229, R229 ;  /* 0x000000e500e57308 */ /* 0x000fe20000000800 */
[C---:B------:R-:W-:Y:S01]  /*7680*/  FMUL.FTZ R93, R3.reuse, R93 ;  /* 0x0000005d035d7220 */ /* 0x040fe20000410000 */
[C---:B------:R-:W-:Y:S01]  /*7690*/  HMMA.16816.F32.BF16 R48, R128.reuse, R150, R48 ;  /* 0x000000968030723c */ /* 0x040fe20000041830 */
[----:B------:R-:W4:Y:S02]  /*76a0*/  LDSM.16.MT88.4 R148, [R188+0x14000] ;  /* 0x01400000bc94783b */ /* 0x000f240000004200 */
[C---:B------:R-:W-:Y:S03]  /*76b0*/  FMUL.FTZ R98, R2.reuse, R98 ;  /* 0x0000006202627220 */ /* 0x040fe60000410000 */
[C---:B------:R-:W-:Y:S02]  /*76c0*/  HMMA.16816.F32.BF16 R52, R128.reuse, R152, R52 ;  /* 0x000000988034723c */ /* 0x040fe40000041834 */
[----:B------:R-:W-:Y:S03]  /*76d0*/  MUFU.EX2 R230, R230 ;  /* 0x000000e600e67308 */ /* 0x000fe60000000800 */
[C---:B------:R-:W-:Y:S01]  /*76e0*/  FMUL.FTZ R99, R2.reuse, R99 ;  /* 0x0000006302637220 */ /* 0x040fe20000410000 */
[C---:B------:R-:W-:Y:S01]  /*76f0*/  HMMA.16816.F32.BF16 R56, R128.reuse, R154, R56 ;  /* 0x0000009a8038723c */ /* 0x040fe20000041838 */
[----:B------:R-:W-:Y:S05]  /*7700*/  LDSM.16.MT88.4 R152, [R192+0x14800] ;  /* 0x01480000c098783b */ /* 0x000fea0000004200 */
[----:B------:R-:W-:Y:S01]  /*7710*/  MUFU.EX2 R231, R231 ;  /* 0x000000e700e77308 */ /* 0x000fe20000000800 */
[C---:B------:R-:W-:Y:S01]  /*7720*/  FMUL.FTZ R96, R3.reuse, R96 ;  /* 0x0000006003607220 */ /* 0x040fe20000410000 */
[C---:B--2---:R-:W-:Y:S03]  /*7730*/  HMMA.16816.F32.BF16 R60, R128.reuse, R124, R60 ;  /* 0x0000007c803c723c */ /* 0x044fe6000004183c */
[C---:B------:R-:W-:Y:S03]  /*7740*/  FMUL.FTZ R97, R3.reuse, R97 ;  /* 0x0000006103617220 */ /* 0x040fe60000410000 */
[C---:B------:R-:W-:Y:S01]  /*7750*/  HMMA.16816.F32.BF16 R64, R128.reuse, R126, R64 ;  /* 0x0000007e8040723c */ /* 0x040fe20000041840 */
[----:B------:R-:W2:Y:S04]  /*7760*/  LDSM.16.MT88.4 R124, [R192+0x16000] ;  /* 0x01600000c07c783b */ /* 0x000ea80000004200 */
[C---:B------:R-:W-:Y:S01]  /*7770*/  FMUL.FTZ R102, R2.reuse, R102 ;  /* 0x0000006602667220 */ /* 0x040fe20000410000 */
[C---:B-1----:R-:W-:Y:S05]  /*7780*/  HMMA.16816.F32.BF16 R68, R128.reuse, R140, R68 ;  /* 0x0000008c8044723c */ /* 0x042fea0000041844 */
[C---:B------:R-:W-:Y:S01]  /*7790*/  FMUL.FTZ R103, R2.reuse, R103 ;  /* 0x0000006702677220 */ /* 0x040fe20000410000 */
[C---:B------:R-:W-:Y:S01]  /*77a0*/  HMMA.16816.F32.BF16 R72, R128.reuse, R142, R72 ;  /* 0x0000008e8048723c */ /* 0x040fe20000041848 */
[----:B------:R-:W1:Y:S04]  /*77b0*/  LDSM.16.MT88.4 R140, [R190+0x16000] ;  /* 0x01600000be8c783b */ /* 0x000e680000004200 */
[C---:B------:R-:W-:Y:S01]  /*77c0*/  FMUL.FTZ R100, R3.reuse, R100 ;  /* 0x0000006403647220 */ /* 0x040fe20000410000 */
[C---:B---3--:R-:W-:Y:S05]  /*77d0*/  HMMA.16816.F32.BF16 R76, R128.reuse, R144, R76 ;  /* 0x00000090804c723c */ /* 0x048fea000004184c */
[C---:B------:R-:W-:Y:S01]  /*77e0*/  FMUL.FTZ R101, R3.reuse, R101 ;  /* 0x0000006503657220 */ /* 0x040fe20000410000 */
[C---:B------:R-:W-:Y:S01]  /*77f0*/  HMMA.16816.F32.BF16 R80, R128.reuse, R146, R80 ;  /* 0x000000928050723c */ /* 0x040fe20000041850 */
[----:B------:R-:W3:Y:S04]  /*7800*/  LDSM.16.MT88.4 R144, [R189+0x16000] ;  /* 0x01600000bd90783b */ /* 0x000ee80000004200 */
[C---:B------:R-:W-:Y:S01]  /*7810*/  FMUL.FTZ R106, R2.reuse, R106 ;  /* 0x0000006a026a7220 */ /* 0x040fe20000410000 */
[C---:B----4-:R-:W-:Y:S05]  /*7820*/  HMMA.16816.F32.BF16 R84, R128.reuse, R148, R84 ;  /* 0x000000948054723c */ /* 0x050fea0000041854 */
[----:B------:R-:W-:Y:S01]  /*7830*/  FMUL.FTZ R107, R2, R107 ;  /* 0x0000006b026b7220 */ /* 0x000fe20000410000 */
[C---:B------:R-:W-:Y:S01]  /*7840*/  HMMA.16816.F32.BF16 R88, R128.reuse, R150, R88 ;  /* 0x000000968058723c */ /* 0x040fe20000041858 */
[----:B------:R-:W-:Y:S04]  /*7850*/  LDSM.16.MT88.4 R148, [R189+0x12800] ;  /* 0x01280000bd94783b */ /* 0x000fe80000004200 */
[C---:B------:R-:W-:Y:S01]  /*7860*/  FMUL.FTZ R104, R3.reuse, R104 ;  /* 0x0000006803687220 */ /* 0x040fe20000410000 */
[C---:B--2---:R-:W-:Y:S05]  /*7870*/  HMMA.16816.F32.BF16 R92, R128.reuse, R124, R92 ;  /* 0x0000007c805c723c */ /* 0x044fea000004185c */
[----:B------:R-:W-:Y:S01]  /*7880*/  FMUL.FTZ R105, R3, R105 ;  /* 0x0000006903697220 */ /* 0x000fe20000410000 */
[C---:B------:R-:W-:Y:S01]  /*7890*/  HMMA.16816.F32.BF16 R96, R128.reuse, R126, R96 ;  /* 0x0000007e8060723c */ /* 0x040fe20000041860 */
[----:B------:R-:W2:Y:S04]  /*78a0*/  LDSM.16.MT88.4 R124, [R188+0x16000] ;  /* 0x01600000bc7c783b */ /* 0x000ea80000004200 */
[--C-:B------:R-:W-:Y:S01]  /*78b0*/  FFMA.FTZ R169, R14, UR4, -R168.reuse ;  /* 0x000000040ea97c23 */ /* 0x100fe200080108a8 */
[C---:B-1----:R-:W-:Y:S05]  /*78c0*/  HMMA.16816.F32.BF16 R100, R128.reuse, R140, R100 ;  /* 0x0000008c8064723c */ /* 0x042fea0000041864 */
[----:B------:R-:W-:Y:S01]  /*78d0*/  FMUL.FTZ R14, R2, R122 ;  /* 0x0000007a020e7220 */ /* 0x000fe20000410000 */
[C---:B------:R-:W-:Y:S01]  /*78e0*/  HMMA.16816.F32.BF16 R104, R128.reuse, R142, R104 ;  /* 0x0000008e8068723c */ /* 0x040fe20000041868 */
[----:B------:R-:W1:Y:S01]  /*78f0*/  LDSM.16.MT88.4 R140, [R192+0x12800] ;  /* 0x01280000c08c783b */ /* 0x000e620000004200 */
[----:B------:R-:W-:Y:S03]  /*7900*/  MUFU.EX2 R169, R169 ;  /* 0x000000a900a97308 */ /* 0x000fe60000000800 */
[--C-:B------:R-:W-:Y:S01]  /*7910*/  FFMA.FTZ R170, R15, UR4, -R168.reuse ;  /* 0x000000040faa7c23 */ /* 0x100fe200080108a8 */
[--C-:B------:R-:W-:Y:S01]  /*7920*/  FFMA.FTZ R173, R12, UR4, -R167.reuse ;  /* 0x000000040cad7c23 */ /* 0x100fe200080108a7 */
[C---:B------:R-:W-:Y:S01]  /*7930*/  FMUL.FTZ R110, R2.reuse, R110 ;  /* 0x0000006e026e7220 */ /* 0x040fe20000410000 */
[C---:B------:R-:W-:Y:S03]  /*7940*/  FMUL.FTZ R111, R2.reuse, R111 ;  /* 0x0000006f026f7220 */ /* 0x040fe60000410000 */
[C---:B------:R-:W-:Y:S01]  /*7950*/  FMUL.FTZ R108, R3.reuse, R108 ;  /* 0x0000006c036c7220 */ /* 0x040fe20000410000 */
[----:B------:R-:W-:Y:S01]  /*7960*/  FMUL.FTZ R109, R3, R109 ;  /* 0x0000006d036d7220 */ /* 0x000fe20000410000 */
[--C-:B------:R-:W-:Y:S01]  /*7970*/  FFMA.FTZ R174, R13, UR4, -R167.reuse ;  /* 0x000000040dae7c23 */ /* 0x100fe200080108a7 */
[----:B------:R-:W-:Y:S01]  /*7980*/  FMUL.FTZ R15, R2, R123 ;  /* 0x0000007b020f7220 */ /* 0x000fe20000410000 */
[C---:B------:R-:W-:Y:S01]  /*7990*/  FMUL.FTZ R12, R3.reuse, R120 ;  /* 0x00000078030c7220 */ /* 0x040fe20000410000 */
[----:B------:R-:W-:Y:S01]  /*79a0*/  FMUL.FTZ R13, R3, R121 ;  /* 0x00000079030d7220 */ /* 0x000fe20000410000 */
[--C-:B------:R-:W-:Y:S01]  /*79b0*/  FFMA.FTZ R171, R18, UR4, -R168.reuse ;  /* 0x0000000412ab7c23 */ /* 0x100fe200080108a8 */
[----:B------:R-:W-:Y:S01]  /*79c0*/  FFMA.FTZ R172, R19, UR4, -R168 ;  /* 0x0000000413ac7c23 */ /* 0x000fe200080108a8 */
[C---:B---3--:R-:W-:Y:S01]  /*79d0*/  HMMA.16816.F32.BF16 R108, R128.reuse, R144, R108 ;  /* 0x00000090806c723c */ /* 0x048fe2000004186c */
[----:B------:R-:W3:Y:S01]  /*79e0*/  LDSM.16.MT88.4 R120, [R190+0x12800] ;  /* 0x01280000be78783b */ /* 0x000ee20000004200 */
[----:B------:R-:W4:Y:S01]  /*79f0*/  MUFU.EX2 R170, R170 ;  /* 0x000000aa00aa7308 */ /* 0x000f220000000800 */
[--C-:B------:R-:W-:Y:S01]  /*7a00*/  FFMA.FTZ R175, R16, UR4, -R167.reuse ;  /* 0x0000000410af7c23 */ /* 0x100fe200080108a7 */
[----:B------:R-:W-:Y:S01]  /*7a10*/  FFMA.FTZ R226, R17, UR4, -R167 ;  /* 0x0000000411e27c23 */ /* 0x000fe200080108a7 */
[C---:B------:R-:W-:Y:S01]  /*7a20*/  FMUL.FTZ R18, R2.reuse, R118 ;  /* 0x0000007602127220 */ /* 0x040fe20000410000 */
[C---:B------:R-:W-:Y:S03]  /*7a30*/  HMMA.16816.F32.BF16 R12, R128.reuse, R146, R12 ;  /* 0x00000092800c723c */ /* 0x040fe6000004180c */
[----:B------:R-:W5:Y:S03]  /*7a40*/  LDSM.16.MT88.4 R144, [R188+0x12800] ;  /* 0x01280000bc90783b */ /* 0x000f660000004200 */
[----:B------:R-:W-:Y:S01]  /*7a50*/  MUFU.EX2 R171, R171 ;  /* 0x000000ab00ab7308 */ /* 0x000fe20000000800 */
[C---:B------:R-:W-:Y:S01]  /*7a60*/  FMUL.FTZ R19, R2.reuse, R119 ;  /* 0x0000007702137220 */ /* 0x040fe20000410000 */
[C---:B------:R-:W-:Y:S03]  /*7a70*/  FMUL.FTZ R16, R3.reuse, R116 ;  /* 0x0000007403107220 */ /* 0x040fe60000410000 */
[C---:B------:R-:W-:Y:S01]  /*7a80*/  FMUL.FTZ R17, R3.reuse, R117 ;  /* 0x0000007503117220 */ /* 0x040fe20000410000 */
[C---:B------:R-:W-:Y:S01]  /*7a90*/  FMUL.FTZ R114, R2.reuse, R114 ;  /* 0x0000007202727220 */ /* 0x040fe20000410000 */
[----:B------:R-:W-:Y:S03]  /*7aa0*/  FMUL.FTZ R115, R2, R115 ;  /* 0x0000007302737220 */ /* 0x000fe60000410000 */
[----:B------:R-:W1:Y:S01]  /*7ab0*/  MUFU.EX2 R172, R172 ;  /* 0x000000ac00ac7308 */ /* 0x000e620000000800 */
[C---:B------:R-:W-:Y:S01]  /*7ac0*/  FMUL.FTZ R112, R3.reuse, R112 ;  /* 0x0000007003707220 */ /* 0x040fe20000410000 */
[C---:B--2---:R-:W-:Y:S03]  /*7ad0*/  HMMA.16816.F32.BF16 R16, R128.reuse, R124, R16 ;  /* 0x0000007c8010723c */ /* 0x044fe60000041810 */
[C---:B------:R-:W-:Y:S01]  /*7ae0*/  FMUL.FTZ R113, R3.reuse, R113 ;  /* 0x0000007103717220 */ /* 0x040fe20000410000 */
[----:B----4-:R-:W-:Y:S01]  /*7af0*/  F2FP.BF16.F32.PACK_AB R117, R170, R169 ;  /* 0x000000a9aa75723e */ /* 0x010fe200000010ff */
[----:B------:R-:W-:Y:S03]  /*7b00*/  FFMA.FTZ R165, R2, R223, R165 ;  /* 0x000000df02a57223 */ /* 0x000fe600000100a5 */
[----:B------:R-:W-:Y:S03]  /*7b10*/  MUFU.EX2 R173, R173 ;  /* 0x000000ad00ad7308 */ /* 0x000fe60000000800 */
[----:B------:R-:W-:Y:S01]  /*7b20*/  MOV R2, R133 ;  /* 0x0000008500027202 */ /* 0x000fe20000000f00 */
[----:B------:R-:W-:Y:S01]  /*7b30*/  FFMA.FTZ R166, R3, R224, R166 ;  /* 0x000000e003a67223 */ /* 0x000fe200000100a6 */
[----:B------:R-:W-:Y:S01]  /*7b40*/  HMMA.16816.F32.BF16 R112, R128, R126, R112 ;  /* 0x0000007e8070723c */ /* 0x000fe20000041870 */
[----:B------:R-:W2:Y:S02]  /*7b50*/  LDSM.16.MT88.4 R124, [R188+0x14800] ;  /* 0x01480000bc7c783b */ /* 0x000ea40000004200 */
[----:B------:R-:W-:Y:S02]  /*7b60*/  FADD.FTZ R138, R138, R165 ;  /* 0x000000a58a8a7221 */ /* 0x000fe40000010000 */
[----:B------:R-:W4:Y:S01]  /*7b70*/  MUFU.EX2 R174, R174 ;  /* 0x000000ae00ae7308 */ /* 0x000f220000000800 */
[----:B-1----:R-:W-:Y:S01]  /*7b80*/  F2FP.BF16.F32.PACK_AB R119, R172, R171 ;  /* 0x000000abac77723e */ /* 0x002fe200000010ff */
[----:B------:R-:W-:Y:S01]  /*7b90*/  FADD.FTZ R139, R139, R166 ;  /* 0x000000a68b8b7221 */ /* 0x000fe20000010000 */
[----:B------:R-:W-:Y:S01]  /*7ba0*/  FADD.FTZ R137, R137, R138 ;  /* 0x0000008a89897221 */ /* 0x000fe20000010000 */
[----:B------:R-:W-:Y:S02]  /*7bb0*/  LDSM.16.MT88.4 R128, [R190+0x16800] ;  /* 0x01680000be80783b */ /* 0x000fe40000004200 */
[----:B------:R-:W-:Y:S04]  /*7bc0*/  FADD.FTZ R164, R164, R139 ;  /* 0x0000008ba4a47221 */ /* 0x000fe80000010000 */
[----:B------:R-:W1:Y:S01]  /*7bd0*/  MUFU.EX2 R175, R175 ;  /* 0x000000af00af7308 */ /* 0x000e620000000800 */
[----:B------:R-:W-:Y:S01]  /*7be0*/  FADD.FTZ R134, R134, R137 ;  /* 0x0000008986867221 */ /* 0x000fe20000010000 */
[----:B------:R-:W-:Y:S03]  /*7bf0*/  FADD.FTZ R164, R135, R164 ;  /* 0x000000a487a47221 */ /* 0x000fe60000010000 */
[----:B------:R-:W-:Y:S05]  /*7c00*/  FADD.FTZ R169, R169, R134 ;  /* 0x00000086a9a97221 */ /* 0x000fea0000010000 */
[----:B------:R-:W3:Y:S01]  /*7c10*/  MUFU.EX2 R226, R226 ;  /* 0x000000e200e27308 */ /* 0x000ee20000000800 */
[----:B----4-:R-:W-:Y:S01]  /*7c20*/  F2FP.BF16.F32.PACK_AB R116, R174, R173 ;  /* 0x000000adae74723e */ /* 0x010fe200000010ff */
[----:B------:R-:W-:Y:S01]  /*7c30*/  FADD.FTZ R173, R173, R164 ;  /* 0x000000a4adad7221 */ /* 0x000fe20000010000 */
[----:B------:R-:W-:Y:S03]  /*7c40*/  FADD.FTZ R170, R170, R169 ;  /* 0x000000a9aaaa7221 */ /* 0x000fe60000010000 */
[----:B------:R-:W-:Y:S01]  /*7c50*/  FADD.FTZ R174, R174, R173 ;  /* 0x000000adaeae7221 */ /* 0x000fe20000010000 */
[----:B------:R-:W-:Y:S03]  /*7c60*/  FADD.FTZ R171, R171, R170 ;  /* 0x000000aaabab7221 */ /* 0x000fe60000010000 */
[----:B-1----:R-:W-:Y:S01]  /*7c70*/  FADD.FTZ R3, R175, R174 ;  /* 0x000000aeaf037221 */ /* 0x002fe20000010000 */
[----:B------:R-:W-:Y:S01]  /*7c80*/  FADD.FTZ R171, R172, R171 ;  /* 0x000000abacab7221 */ /* 0x000fe20000010000 */
[C---:B---3--:R-:W-:Y:S02]  /*7c90*/  F2FP.BF16.F32.PACK_AB R118, R226.reuse, R175 ;  /* 0x000000afe276723e */ /* 0x048fe400000010ff */
[----:B------:R-:W-:Y:S05]  /*7ca0*/  FADD.FTZ R3, R226, R3 ;  /* 0x00000003e2037221 */ /* 0x000fea0000010000 */
[C---:B------:R-:W-:Y:S06]  /*7cb0*/  HMMA.16816.F32.BF16 R4, R116.reuse, R140, R4 ;  /* 0x0000008c7404723c */ /* 0x040fec0000041804 */
[C---:B------:R-:W-:Y:S01]  /*7cc0*/  HMMA.16816.F32.BF16 R8, R116.reuse, R142, R8 ;  /* 0x0000008e7408723c */ /* 0x040fe20000041808 */
[----:B------:R-:W-:Y:S05]  /*7cd0*/  LDSM.16.MT88.4 R140, [R189+0x16800] ;  /* 0x01680000bd8c783b */ /* 0x000fea0000004200 */
[C---:B------:R-:W-:Y:S06]  /*7ce0*/  HMMA.16816.F32.BF16 R36, R116.reuse, R120, R36 ;  /* 0x000000787424723c */ /* 0x040fec0000041824 */
[C---:B------:R-:W-:Y:S01]  /*7cf0*/  HMMA.16816.F32.BF16 R40, R116.reuse, R122, R40 ;  /* 0x0000007a7428723c */ /* 0x040fe20000041828 */
[----:B------:R-:W1:Y:S05]  /*7d00*/  LDSM.16.MT88.4 R120, [R192+0x16800] ;  /* 0x01680000c078783b */ /* 0x000e6a0000004200 */
[C---:B------:R-:W-:Y:S06]  /*7d10*/  HMMA.16816.F32.BF16 R44, R116.reuse, R148, R44 ;  /* 0x00000094742c723c */ /* 0x040fec000004182c */
[C---:B------:R-:W-:Y:S01]  /*7d20*/  HMMA.16816.F32.BF16 R48, R116.reuse, R150, R48 ;  /* 0x000000967430723c */ /* 0x040fe20000041830 */
[----:B------:R-:W-:Y:S05]  /*7d30*/  LDSM.16.MT88.4 R148, [R192+0x15000] ;  /* 0x01500000c094783b */ /* 0x000fea0000004200 */
[C---:B-----5:R-:W-:Y:S06]  /*7d40*/  HMMA.16816.F32.BF16 R52, R116.reuse, R144, R52 ;  /* 0x000000907434723c */ /* 0x060fec0000041834 */
[C---:B------:R-:W-:Y:S01]  /*7d50*/  HMMA.16816.F32.BF16 R56, R116.reuse, R146, R56 ;  /* 0x000000927438723c */ /* 0x040fe20000041838 */
[----:B------:R-:W-:Y:S05]  /*7d60*/  LDSM.16.MT88.4 R144, [R190+0x13000] ;  /* 0x01300000be90783b */ /* 0x000fea0000004200 */
[C---:B------:R-:W-:Y:S06]  /*7d70*/  HMMA.16816.F32.BF16 R60, R116.reuse, R152, R60 ;  /* 0x00000098743c723c */ /* 0x040fec000004183c */
[C---:B------:R-:W-:Y:S01]  /*7d80*/  HMMA.16816.F32.BF16 R64, R116.reuse, R154, R64 ;  /* 0x0000009a7440723c */ /* 0x040fe20000041840 */
[----:B------:R-:W-:Y:S05]  /*7d90*/  LDSM.16.MT88.4 R152, [R189+0x15000] ;  /* 0x01500000bd98783b */ /* 0x000fea0000004200 */
[C---:B------:R-:W-:Y:S06]  /*7da0*/  HMMA.16816.F32.BF16 R68, R116.reuse, R156, R68 ;  /* 0x0000009c7444723c */ /* 0x040fec0000041844 */
[C---:B------:R-:W-:Y:S05]  /*7db0*/  HMMA.16816.F32.BF16 R72, R116.reuse, R158, R72 ;  /* 0x0000009e7448723c */ /* 0x040fea0000041848 */
[--C-:B------:R-:W-:Y:S01]  /*7dc0*/  FFMA.FTZ R156, R22, UR4, -R168.reuse ;  /* 0x00000004169c7c23 */ /* 0x100fe200080108a8 */
[C---:B------:R-:W-:Y:S05]  /*7dd0*/  HMMA.16816.F32.BF16 R76, R116.reuse, R160, R76 ;  /* 0x000000a0744c723c */ /* 0x040fea000004184c */
[--C-:B------:R-:W-:Y:S01]  /*7de0*/  FFMA.FTZ R158, R26, UR4, -R168.reuse ;  /* 0x000000041a9e7c23 */ /* 0x100fe200080108a8 */
[C---:B------:R-:W-:Y:S01]  /*7df0*/  HMMA.16816.F32.BF16 R80, R116.reuse, R162, R80 ;  /* 0x000000a27450723c */ /* 0x040fe20000041850 */
[----:B------:R-:W-:Y:S04]  /*7e00*/  MUFU.EX2 R156, R156 ;  /* 0x0000009c009c7308 */ /* 0x000fe80000000800 */
[--C-:B------:R-:W-:Y:S01]  /*7e10*/  FFMA.FTZ R159, R27, UR4, -R168.reuse ;  /* 0x000000041b9f7c23 */ /* 0x100fe200080108a8 */
[C---:B--2---:R-:W-:Y:S05]  /*7e20*/  HMMA.16816.F32.BF16 R84, R116.reuse, R124, R84 ;  /* 0x0000007c7454723c */ /* 0x044fea0000041854 */
[----:B------:R-:W-:Y:S01]  /*7e30*/  MUFU.EX2 R158, R158 ;  /* 0x0000009e009e7308 */ /* 0x000fe20000000800 */
[--C-:B------:R-:W-:Y:S01]  /*7e40*/  FFMA.FTZ R162, R24, UR4, -R167.reuse ;  /* 0x0000000418a27c23 */ /* 0x100fe200080108a7 */
[C---:B------:R-:W-:Y:S01]  /*7e50*/  HMMA.16816.F32.BF16 R88, R116.reuse, R126, R88 ;  /* 0x0000007e7458723c */ /* 0x040fe20000041858 */
[----:B------:R-:W2:Y:S03]  /*7e60*/  LDSM.16.MT88.4 R124, [R188+0x16800] ;  /* 0x01680000bc7c783b */ /* 0x000ea60000004200 */
[--C-:B------:R-:W-:Y:S02]  /*7e70*/  FFMA.FTZ R163, R25, UR4, -R167.reuse ;  /* 0x0000000419a37c23 */ /* 0x100fe400080108a7 */
[C---:B-1----:R-:W-:Y:S02]  /*7e80*/  HMMA.16816.F32.BF16 R92, R116.reuse, R120, R92 ;  /* 0x00000078745c723c */ /* 0x042fe4000004185c */
[----:B------:R-:W-:Y:S01]  /*7e90*/  MUFU.EX2 R159, R159 ;  /* 0x0000009f009f7308 */ /* 0x000fe20000000800 */
[----:B------:R-:W-:Y:S02]  /*7ea0*/  LDSM.16.MT88.4 R24, [R188+0x13000] ;  /* 0x01300000bc18783b */ /* 0x000fe40000004200 */
[--C-:B------:R-:W-:Y:S01]  /*7eb0*/  FFMA.FTZ R157, R23, UR4, -R168.reuse ;  /* 0x00000004179d7c23 */ /* 0x100fe200080108a8 */
[C---:B------:R-:W-:Y:S06]  /*7ec0*/  HMMA.16816.F32.BF16 R96, R116.reuse, R122, R96 ;  /* 0x0000007a7460723c */ /* 0x040fec0000041860 */
[----:B------:R-:W-:Y:S01]  /*7ed0*/  MUFU.EX2 R162, R162 ;  /* 0x000000a200a27308 */ /* 0x000fe20000000800 */
[----:B------:R-:W1:Y:S01]  /*7ee0*/  LDSM.16.MT88.4 R120, [R192+0x13000] ;  /* 0x01300000c078783b */ /* 0x000e620000004200 */
[C---:B------:R-:W-:Y:S03]  /*7ef0*/  HMMA.16816.F32.BF16 R100, R116.reuse, R128, R100 ;  /* 0x000000807464723c */ /* 0x040fe60000041864 */
[----:B------:R-:W-:Y:S03]  /*7f00*/  FFMA.FTZ R168, R35, UR4, -R168 ;  /* 0x0000000423a87c23 */ /* 0x000fe600080108a8 */
[C---:B------:R-:W-:Y:S01]  /*7f10*/  HMMA.16816.F32.BF16 R104, R116.reuse, R130, R104 ;  /* 0x000000827468723c */ /* 0x040fe20000041868 */
[----:B------:R-:W3:Y:S01]  /*7f20*/  LDSM.16.MT88.4 R128, [R189+0x13000] ;  /* 0x01300000bd80783b */ /* 0x000ee20000004200 */
[----:B------:R-:W4:Y:S03]  /*7f30*/  MUFU.EX2 R157, R157 ;  /* 0x0000009d009d7308 */ /* 0x000f260000000800 */
[--C-:B------:R-:W-:Y:S01]  /*7f40*/  FFMA.FTZ R160, R20, UR4, -R167.reuse ;  /* 0x0000000414a07c23 */ /* 0x100fe200080108a7 */
[C---:B------:R-:W-:Y:S06]  /*7f50*/  HMMA.16816.F32.BF16 R108, R116.reuse, R140, R108 ;  /* 0x0000008c746c723c */ /* 0x040fec000004186c */
[----:B------:R-:W5:Y:S01]  /*7f60*/  MUFU.EX2 R163, R163 ;  /* 0x000000a300a37308 */ /* 0x000f620000000800 */
[--C-:B------:R-:W-:Y:S01]  /*7f70*/  FFMA.FTZ R161, R21, UR4, -R167.reuse ;  /* 0x0000000415a17c23 */ /* 0x100fe200080108a7 */
[C---:B------:R-:W-:Y:S01]  /*7f80*/  HMMA.16816.F32.BF16 R12, R116.reuse, R142, R12 ;  /* 0x0000008e740c723c */ /* 0x040fe2000004180c */
[----:B------:R-:W3:Y:S02]  /*7f90*/  LDSM.16.MT88.4 R140, [R190+0x15000] ;  /* 0x01500000be8c783b */ /* 0x000ee40000004200 */
[----:B------:R-:W-:Y:S03]  /*7fa0*/  FFMA.FTZ R167, R33, UR4, -R167 ;  /* 0x0000000421a77c23 */ /* 0x000fe600080108a7 */
[C---:B--2---:R-:W-:Y:S02]  /*7fb0*/  HMMA.16816.F32.BF16 R16, R116.reuse, R124, R16 ;  /* 0x0000007c7410723c */ /* 0x044fe40000041810 */
[----:B------:R-:W-:Y:S01]  /*7fc0*/  MUFU.EX2 R160, R160 ;  /* 0x000000a000a07308 */ /* 0x000fe20000000800 */
[----:B------:R-:W-:Y:S02]  /*7fd0*/  LDSM.16.MT88.4 R32, [R192+0x15800] ;  /* 0x01580000c020783b */ /* 0x000fe40000004200 */
[----:B----4-:R-:W-:Y:S01]  /*7fe0*/  F2FP.BF16.F32.PACK_AB R21, R157, R156 ;  /* 0x0000009c9d15723e */ /* 0x010fe200000010ff */
[----:B------:R-:W-:Y:S06]  /*7ff0*/  HMMA.16816.F32.BF16 R112, R116, R126, R112 ;  /* 0x0000007e7470723c */ /* 0x000fec0000041870 */
[----:B------:R-:W2:Y:S01]  /*8000*/  MUFU.EX2 R161, R161 ;  /* 0x000000a100a17308 */ /* 0x000ea20000000800 */
[----:B------:R-:W-:Y:S01]  /*8010*/  F2FP.BF16.F32.PACK_AB R23, R159, R158 ;  /* 0x0000009e9f17723e */ /* 0x000fe200000010ff */
[----:B------:R-:W4:Y:S03]  /*8020*/  LDSM.16.MT88.4 R116, [R188+0x15000] ;  /* 0x01500000bc74783b */ /* 0x000f260000004200 */
[----:B-----5:R-:W-:Y:S01]  /*8030*/  F2FP.BF16.F32.PACK_AB R22, R163, R162 ;  /* 0x000000a2a316723e */ /* 0x020fe200000010ff */
[----:B------:R-:W-:Y:S04]  /*8040*/  FADD.FTZ R156, R156, R171 ;  /* 0x000000ab9c9c7221 */ /* 0x000fe80000010000 */
[----:B------:R-:W5:Y:S01]  /*8050*/  MUFU.EX2 R168, R168 ;  /* 0x000000a800a87308 */ /* 0x000f620000000800 */
[----:B------:R-:W-:Y:S01]  /*8060*/  FADD.FTZ R157, R157, R156 ;  /* 0x0000009c9d9d7221 */ /* 0x000fe20000010000 */
[----:B------:R-:W-:Y:S03]  /*8070*/  LDSM.16.MT88.4 R124, [R189+0x17000] ;  /* 0x01700000bd7c783b */ /* 0x000fe60000004200 */
[----:B------:R-:W-:Y:S05]  /*8080*/  FADD.FTZ R158, R158, R157 ;  /* 0x0000009d9e9e7221 */ /* 0x000fea0000010000 */
[----:B------:R-:W5:Y:S01]  /*8090*/  MUFU.EX2 R232, R167 ;  /* 0x000000a700e87308 */ /* 0x000f620000000800 */
[----:B--2---:R-:W-:Y:S01]  /*80a0*/  F2FP.BF16.F32.PACK_AB R20, R161, R160 ;  /* 0x000000a0a114723e */ /* 0x004fe200000010ff */
[----:B------:R-:W-:Y:S01]  /*80b0*/  FADD.FTZ R160, R160, R3 ;  /* 0x00000003a0a07221 */ /* 0x000fe20000010000 */
[----:B------:R-:W-:Y:S01]  /*80c0*/  MOV R3, R132 ;  /* 0x0000008400037202 */ /* 0x000fe20000000f00 */
[----:B------:R-:W-:Y:S02]  /*80d0*/  FADD.FTZ R158, R159, R158 ;  /* 0x0000009e9f9e7221 */ /* 0x000fe40000010000 */
[----:B------:R-:W-:Y:S02]  /*80e0*/  FADD.FTZ R161, R161, R160 ;  /* 0x000000a0a1a17221 */ /* 0x000fe40000010000 */
[C---:B-1----:R-:W-:Y:S05]  /*80f0*/  HMMA.16816.F32.BF16 R4, R20.reuse, R120, R4 ;  /* 0x000000781404723c */ /* 0x042fea0000041804 */
[----:B------:R-:W-:Y:S01]  /*8100*/  FADD.FTZ R162, R162, R161 ;  /* 0x000000a1a2a27221 */ /* 0x000fe20000010000 */
[C---:B------:R-:W-:Y:S01]  /*8110*/  HMMA.16816.F32.BF16 R8, R20.reuse, R122, R8 ;  /* 0x0000007a1408723c */ /* 0x040fe20000041808 */
[----:B------:R-:W1:Y:S04]  /*8120*/  LDSM.16.MT88.4 R120, [R192+0x17000] ;  /* 0x01700000c078783b */ /* 0x000e680000004200 */
[----:B------:R-:W-:Y:S01]  /*8130*/  FADD.FTZ R162, R163, R162 ;  /* 0x000000a2a3a27221 */ /* 0x000fe20000010000 */
[C---:B------:R-:W-:Y:S06]  /*8140*/  HMMA.16816.F32.BF16 R36, R20.reuse, R144, R36 ;  /* 0x000000901424723c */ /* 0x040fec0000041824 */
[C---:B------:R-:W-:Y:S01]  /*8150*/  HMMA.16816.F32.BF16 R40, R20.reuse, R146, R40 ;  /* 0x000000921428723c */ /* 0x040fe20000041828 */
[----:B------:R-:W-:Y:S05]  /*8160*/  LDSM.16.MT88.4 R144, [R189+0x15800] ;  /* 0x01580000bd90783b */ /* 0x000fea0000004200 */
[C---:B---3--:R-:W-:Y:S06]  /*8170*/  HMMA.16816.F32.BF16 R44, R20.reuse, R128, R44 ;  /* 0x00000080142c723c */ /* 0x048fec000004182c */
[C---:B------:R-:W-:Y:S01]  /*8180*/  HMMA.16816.F32.BF16 R48, R20.reuse, R130, R48 ;  /* 0x000000821430723c */ /* 0x040fe20000041830 */
[----:B------:R-:W-:Y:S05]  /*8190*/  LDSM.16.MT88.4 R128, [R188+0x17000] ;  /* 0x01700000bc80783b */ /* 0x000fea0000004200 */
[C---:B------:R-:W-:Y:S06]  /*81a0*/  HMMA.16816.F32.BF16 R52, R20.reuse, R24, R52 ;  /* 0x000000181434723c */ /* 0x040fec0000041834 */
        /* <DEDUP_REMOVED lines=12> */
[C---:B------:R-:W-:Y:S01]  /*8270*/  HMMA.16816.F32.BF16 R88, R20.reuse, R118, R88 ;  /* 0x000000761458723c */ /* 0x040fe20000041858 */
[----:B------:R-:W3:Y:S05]  /*8280*/  LDSM.16.MT88.4 R116, [R190+0x13800] ;  /* 0x01380000be74783b */ /* 0x000eea0000004200 */
[C---:B-1----:R-:W-:Y:S06]  /*8290*/  HMMA.16816.F32.BF16 R92, R20.reuse, R120, R92 ;  /* 0x00000078145c723c */ /* 0x042fec000004185c */
[C---:B------:R-:W-:Y:S01]  /*82a0*/  HMMA.16816.F32.BF16 R96, R20.reuse, R122, R96 ;  /* 0x0000007a1460723c */ /* 0x040fe20000041860 */
[----:B------:R-:W1:Y:S05]  /*82b0*/  LDSM.16.MT88.4 R120, [R189+0x13800] ;  /* 0x01380000bd78783b */ /* 0x000e6a0000004200 */
[C---:B--2---:R-:W-:Y:S06]  /*82c0*/  HMMA.16816.F32.BF16 R100, R20.reuse, R24, R100 ;  /* 0x000000181464723c */ /* 0x044fec0000041864 */
[C---:B------:R-:W-:Y:S01]  /*82d0*/  HMMA.16816.F32.BF16 R104, R20.reuse, R26, R104 ;  /* 0x0000001a1468723c */ /* 0x040fe20000041868 */
[----:B------:R-:W2:Y:S05]  /*82e0*/  LDSM.16.MT88.4 R24, [R188+0x13800] ;  /* 0x01380000bc18783b */ /* 0x000eaa0000004200 */
[C---:B------:R-:W-:Y:S06]  /*82f0*/  HMMA.16816.F32.BF16 R108, R20.reuse, R124, R108 ;  /* 0x0000007c146c723c */ /* 0x040fec000004186c */
[C---:B------:R-:W-:Y:S06]  /*8300*/  HMMA.16816.F32.BF16 R12, R20.reuse, R126, R12 ;  /* 0x0000007e140c723c */ /* 0x040fec000004180c */
[C---:B------:R-:W-:Y:S06]  /*8310*/  HMMA.16816.F32.BF16 R16, R20.reuse, R128, R16 ;  /* 0x000000801410723c */ /* 0x040fec0000041810 */
[----:B------:R-:W-:Y:S07]  /*8320*/  HMMA.16816.F32.BF16 R112, R20, R130, R112 ;  /* 0x000000821470723c */ /* 0x000fee0000041870 */
[----:B------:R-:W-:Y:S01]  /*8330*/  F2FP.BF16.F32.PACK_AB R21, R228, R225 ;  /* 0x000000e1e415723e */ /* 0x000fe200000010ff */
[----:B------:R-:W-:Y:S03]  /*8340*/  FADD.FTZ R225, R225, R158 ;  /* 0x0000009ee1e17221 */ /* 0x000fe60000010000 */
[----:B-----5:R-:W-:Y:S01]  /*8350*/  F2FP.BF16.F32.PACK_AB R23, R168, R227 ;  /* 0x000000e3a817723e */ /* 0x020fe200000010ff */
[----:B------:R-:W-:Y:S01]  /*8360*/  FADD.FTZ R228, R228, R225 ;  /* 0x000000e1e4e47221 */ /* 0x000fe20000010000 */
[----:B------:R-:W-:Y:S01]  /*8370*/  F2FP.BF16.F32.PACK_AB R20, R230, R229 ;  /* 0x000000e5e614723e */ /* 0x000fe200000010ff */
[----:B------:R-:W-:Y:S01]  /*8380*/  FADD.FTZ R229, R229, R162 ;  /* 0x000000a2e5e57221 */ /* 0x000fe20000010000 */
[----:B------:R-:W-:Y:S01]  /*8390*/  F2FP.BF16.F32.PACK_AB R22, R232, R231 ;  /* 0x000000e7e816723e */ /* 0x000fe200000010ff */
[----:B------:R-:W-:Y:S02]  /*83a0*/  FADD.FTZ R223, R227, R228 ;  /* 0x000000e4e3df7221 */ /* 0x000fe40000010000 */
[----:B------:R-:W-:Y:S02]  /*83b0*/  FADD.FTZ R230, R230, R229 ;  /* 0x000000e5e6e67221 */ /* 0x000fe40000010000 */
[----:B------:R-:W-:Y:S02]  /*83c0*/  FADD.FTZ R223, R168, R223 ;  /* 0x000000dfa8df7221 */ /* 0x000fe40000010000 */
[C---:B------:R-:W-:Y:S01]  /*83d0*/  HMMA.16816.F32.BF16 R128, R20.reuse, R28, R4 ;  /* 0x0000001c1480723c */ /* 0x040fe20000041804 */
[----:B------:R-:W4:Y:S02]  /*83e0*/  LDSM.16.MT88.4 R4, [R190+0x17800] ;  /* 0x01780000be04783b */ /* 0x000f240000004200 */
[----:B------:R-:W-:Y:S03]  /*83f0*/  FADD.FTZ R231, R231, R230 ;  /* 0x000000e6e7e77221 */ /* 0x000fe60000010000 */
[C---:B------:R-:W-:Y:S03]  /*8400*/  HMMA.16816.F32.BF16 R124, R20.reuse, R30, R8 ;  /* 0x0000001e147c723c */ /* 0x040fe60000041808 */
[----:B------:R-:W-:Y:S02]  /*8410*/  LDSM.16.MT88.4 R8, [R188+0x17800] ;  /* 0x01780000bc08783b */ /* 0x000fe40000004200 */
[----:B------:R-:W-:Y:S01]  /*8420*/  FADD.FTZ R224, R232, R231 ;  /* 0x000000e7e8e07221 */ /* 0x000fe20000010000 */
[C---:B---3--:R-:W-:Y:S06]  /*8430*/  HMMA.16816.F32.BF16 R36, R20.reuse, R116, R36 ;  /* 0x000000741424723c */ /* 0x048fec0000041824 */
[C---:B------:R-:W-:Y:S06]  /*8440*/  HMMA.16816.F32.BF16 R40, R20.reuse, R118, R40 ;  /* 0x000000761428723c */ /* 0x040fec0000041828 */
[C---:B-1----:R-:W-:Y:S06]  /*8450*/  HMMA.16816.F32.BF16 R44, R20.reuse, R120, R44 ;  /* 0x00000078142c723c */ /* 0x042fec000004182c */
[C---:B------:R-:W-:Y:S01]  /*8460*/  HMMA.16816.F32.BF16 R48, R20.reuse, R122, R48 ;  /* 0x0000007a1430723c */ /* 0x040fe20000041830 */
[----:B------:R-:W1:Y:S05]  /*8470*/  LDSM.16.MT88.4 R120, [R189+0x17800] ;  /* 0x01780000bd78783b */ /* 0x000e6a0000004200 */
[C---:B--2---:R-:W-:Y:S06]  /*8480*/  HMMA.16816.F32.BF16 R52, R20.reuse, R24, R52 ;  /* 0x000000181434723c */ /* 0x044fec0000041834 */
        /* <DEDUP_REMOVED lines=11> */
[C---:B----4-:R-:W-:Y:S06]  /*8540*/  HMMA.16816.F32.BF16 R100, R20.reuse, R4, R100 ;  /* 0x000000041464723c */ /* 0x050fec0000041864 */
[C---:B------:R-:W-:Y:S06]  /*8550*/  HMMA.16816.F32.BF16 R104, R20.reuse, R6, R104 ;  /* 0x000000061468723c */ /* 0x040fec0000041868 */
[C---:B-1----:R-:W-:Y:S06]  /*8560*/  HMMA.16816.F32.BF16 R108, R20.reuse, R120, R108 ;  /* 0x00000078146c723c */ /* 0x042fec000004186c */
[C---:B------:R-:W-:Y:S06]  /*8570*/  HMMA.16816.F32.BF16 R120, R20.reuse, R122, R12 ;  /* 0x0000007a1478723c */ /* 0x040fec000004180c */
[C---:B------:R-:W-:Y:S06]  /*8580*/  HMMA.16816.F32.BF16 R116, R20.reuse, R8, R16 ;  /* 0x000000081474723c */ /* 0x040fec0000041810 */
[----:B------:R-:W-:Y:S01]  /*8590*/  HMMA.16816.F32.BF16 R112, R20, R10, R112 ;  /* 0x0000000a1470723c */ /* 0x000fe20000041870 */
[----:B------:R-:W-:Y:S11]  /*85a0*/  @!UPT UIADD3 URZ, URZ, URZ, URZ ;  /* 0x0000003f3f3ff290 */ /* 0x000ff6000fffe03f */
[----:B------:R-:W-:Y:S01]  /*85b0*/  @!UPT UIADD3 URZ, URZ, URZ, URZ ;  /* 0x0000003f3f3ff290 */ /* 0x000fe2000fffe03f */
[----:B------:R-:W-:Y:S11]  /*85c0*/  @P5 BRA `(.L_x_201) ;  /* 0xffffffd0008c5947 */ /* 0x000ff6000383ffff */
.L_x_200:
[----:B------:R-:W1:Y:S01]  /*85d0*/  SHFL.BFLY PT, R0, R223, 0x2, 0x1f ;  /* 0x0c401f00df007f89 */ /* 0x000e6200000e0000 */
[----:B------:R-:W-:Y:S01]  /*85e0*/  MOV R8, 0x3f800000 ;  /* 0x3f80000000087802 */ /* 0x000fe20000000f00 */
[----:B------:R-:W2:Y:S01]  /*85f0*/  S2UR UR4, SR_CgaCtaId ;  /* 0x00000000000479c3 */ /* 0x000ea20000008800 */
[----:B------:R-:W-:Y:S01]  /*8600*/  MOV R7, 0x3f800000 ;  /* 0x3f80000000077802 */ /* 0x000fe20000000f00 */
[----:B------:R-:W3:Y:S01]  /*8610*/  SHFL.BFLY PT, R5, R224, 0x2, 0x1f ;  /* 0x0c401f00e0057f89 */ /* 0x000ee200000e0000 */
[----:B------:R-:W-:Y:S01]  /*8620*/  UMOV UR5, 0x400 ;  /* 0x0000040000057882 */ /* 0x000fe20000000000 */
[----:B------:R-:W4:Y:S01]  /*8630*/  S2R R9, SR_TID.X ;  /* 0x0000000000097919 */ /* 0x000f220000002100 */
[----:B-1----:R-:W-:Y:S01]  /*8640*/  FADD.FTZ R0, R0, R223 ;  /* 0x000000df00007221 */ /* 0x002fe20000010000 */
[----:B--2---:R-:W-:Y:S01]  /*8650*/  ULEA UR4, UR4, UR5, 0x18 ;  /* 0x0000000504047291 */ /* 0x004fe2000f8ec03f */
[----:B---3--:R-:W-:-:S03]  /*8660*/  FADD.FTZ R5, R5, R224 ;  /* 0x000000e005057221 */ /* 0x008fc60000010000 */
[----:B------:R-:W1:Y:S04]  /*8670*/  SHFL.BFLY PT, R3, R0, 0x1, 0x1f ;  /* 0x0c201f0000037f89 */ /* 0x000e6800000e0000 */
[----:B------:R-:W2:Y:S01]  /*8680*/  SHFL.BFLY PT, R4, R5, 0x1, 0x1f ;  /* 0x0c201f0005047f89 */ /* 0x000ea200000e0000 */
[----:B----4-:R-:W-:-:S04]  /*8690*/  SHF.R.S32.HI R2, RZ, 0x1f, R9 ;  /* 0x0000001fff027819 */ /* 0x010fc80000011409 */
[CC--:B------:R-:W-:Y:S02]  /*86a0*/  LEA.HI R6, R2.reuse, R9.reuse, RZ, 0x2 ;  /* 0x0000000902067211 */ /* 0x0c0fe400078f10ff */
[----:B------:R-:W-:Y:S02]  /*86b0*/  LEA.HI R2, R2, R9, RZ, 0x5 ;  /* 0x0000000902027211 */ /* 0x000fe400078f28ff */
[----:B------:R-:W-:Y:S01]  /*86c0*/  LOP3.LUT R10, R6, 0x3ffffffc, RZ, 0xc0, !PT ;  /* 0x3ffffffc060a7812 */ /* 0x000fe200078ec0ff */
[----:B-1----:R-:W-:Y:S01]  /*86d0*/  FADD.FTZ R3, R0, R3 ;  /* 0x0000000300037221 */ /* 0x002fe20000010000 */
[----:B------:R-:W-:Y:S02]  /*86e0*/  LOP3.LUT R0, R2, 0xffffffe0, RZ, 0xc0, !PT ;  /* 0xffffffe002007812 */ /* 0x000fe400078ec0ff */
[----:B------:R-:W-:Y:S01]  /*86f0*/  SHF.R.S32.HI R2, RZ, 0x5, R2 ;  /* 0x00000005ff027819 */ /* 0x000fe20000011402 */
[----:B--2---:R-:W-:Y:S01]  /*8700*/  FADD.FTZ R4, R5, R4 ;  /* 0x0000000405047221 */ /* 0x004fe20000010000 */
[----:B------:R-:W-:-:S02]  /*8710*/  FSETP.NE.FTZ.AND P3, PT, R3, RZ, PT ;  /* 0x000000ff0300720b */ /* 0x000fc40003f75000 */
[----:B------:R-:W-:Y:S02]  /*8720*/  IADD3 R5, -R10, R9, RZ ;  /* 0x000000090a057210 */ /* 0x000fe40007ffe1ff */
[----:B------:R-:W-:Y:S02]  /*8730*/  IADD3 R0, R9, -R0, RZ ;  /* 0x8000000009007210 */ /* 0x000fe40007ffe0ff */
[--C-:B------:R-:W-:Y:S02]  /*8740*/  SHF.R.S32.HI R9, RZ, 0x2, R6.reuse ;  /* 0x00000002ff097819 */ /* 0x100fe40000011406 */
[----:B------:R-:W-:Y:S02]  /*8750*/  SHF.R.S32.HI R6, RZ, 0x1f, R6 ;  /* 0x0000001fff067819 */ /* 0x000fe40000011406 */
[----:B------:R-:W-:Y:S02]  /*8760*/  FSETP.NE.FTZ.AND P4, PT, R4, RZ, PT ;  /* 0x000000ff0400720b */ /* 0x000fe40003f95000 */
[----:B------:R-:W-:Y:S01]  /*8770*/  LEA.HI R6, R6, R9, RZ, 0x3 ;  /* 0x0000000906067211 */ /* 0x000fe200078f18ff */
[----:B------:R-:W1:Y:S01]  /*8780*/  @P3 MUFU.RCP R8, R3 ;  /* 0x0000000300083308 */ /* 0x000e620000001000 */
[----:B------:R-:W-:-:S02]  /*8790*/  LEA R5, R2, R5, 0x9 ;  /* 0x0000000502057211 */ /* 0x000fc400078e48ff */
[----:B------:R-:W-:-:S04]  /*87a0*/  LOP3.LUT R6, R6, 0xfffffff8, RZ, 0xc0, !PT ;  /* 0xfffffff806067812 */ /* 0x000fc800078ec0ff */
[----:B------:R-:W-:-:S03]  /*87b0*/  IADD3 R6, R9, -R6, RZ ;  /* 0x8000000609067210 */ /* 0x000fc60007ffe0ff */
[----:B------:R-:W2:Y:S01]  /*87c0*/  @P4 MUFU.RCP R7, R4 ;  /* 0x0000000400074308 */ /* 0x000ea20000001000 */
[----:B------:R-:W-:-:S04]  /*87d0*/  LOP3.LUT R9, R6, 0x1, RZ, 0xc0, !PT ;  /* 0x0000000106097812 */ /* 0x000fc800078ec0ff */
[----:B------:R-:W-:Y:S01]  /*87e0*/  ISETP.NE.U32.AND P5, PT, R9, 0x1, PT ;  /* 0x000000010900780c */ /* 0x000fe20003fa5070 */
        /* <DEDUP_REMOVED lines=48> */
[C---:B------:R-:W-:Y:S01]  /*8af0*/  SHF.L.U32 R8, R6.reuse, 0x6, RZ ;  /* 0x0000000606087819 */ /* 0x040fe200000006ff */
[C---:B--2---:R-:W-:Y:S01]  /*8b00*/  FMUL.FTZ R128, R7.reuse, R128 ;  /* 0x0000008007807220 */ /* 0x044fe20000410000 */
[----:B------:R-:W-:Y:S01]  /*8b10*/  R2P PR, R6, 0x6 ;  /* 0x0000000606007804 */ /* 0x000fe20000000000 */
[C---:B------:R-:W-:Y:S01]  /*8b20*/  FMUL.FTZ R129, R7.reuse, R129 ;  /* 0x0000008107817220 */ /* 0x040fe20000410000 */
[----:B------:R-:W-:Y:S01]  /*8b30*/  LOP3.LUT R8, R8, 0x1c0, RZ, 0xc0, !PT ;  /* 0x000001c008087812 */ /* 0x000fe200078ec0ff */
[----:B------:R-:W-:Y:S01]  /*8b40*/  FMUL.FTZ R124, R7, R124 ;  /* 0x0000007c077c7220 */ /* 0x000fe20000410000 */
[----:B------:R-:W-:Y:S01]  /*8b50*/  ISETP.NE.AND P0, PT, R209, -0x1, PT ;  /* 0xffffffffd100780c */ /* 0x000fe20003f05270 */
[C---:B------:R-:W-:Y:S01]  /*8b60*/  FMUL.FTZ R125, R7.reuse, R125 ;  /* 0x0000007d077d7220 */ /* 0x040fe20000410000 */
[----:B------:R-:W-:Y:S01]  /*8b70*/  LEA.HI R8, R8, R8, RZ, 0x1d ;  /* 0x0000000808087211 */ /* 0x000fe200078fe8ff */
[C---:B------:R-:W-:Y:S01]  /*8b80*/  FMUL.FTZ R36, R7.reuse, R36 ;  /* 0x0000002407247220 */ /* 0x040fe20000410000 */
[----:B------:R-:W-:Y:S01]  /*8b90*/  MOV R6, 0x20 ;  /* 0x0000002000067802 */ /* 0x000fe20000000f00 */
[----:B------:R-:W-:Y:S01]  /*8ba0*/  FMUL.FTZ R37, R7, R37 ;  /* 0x0000002507257220 */ /* 0x000fe20000410000 */
[----:B------:R-:W-:Y:S01]  /*8bb0*/  LEA R5, R5, R8, 0x1 ;  /* 0x0000000805057211 */ /* 0x000fe200078e08ff */
[C---:B------:R-:W-:Y:S01]  /*8bc0*/  FMUL.FTZ R40, R7.reuse, R40 ;  /* 0x0000002807287220 */ /* 0x040fe20000410000 */
[----:B------:R-:W-:Y:S01]  /*8bd0*/  SEL R8, R6, 0xffffffe0, !P1 ;  /* 0xffffffe006087807 */ /* 0x000fe20004800000 */
[----:B------:R-:W-:Y:S01]  /*8be0*/  FMUL.FTZ R41, R7, R41 ;  /* 0x0000002907297220 */ /* 0x000fe20000410000 */
[----:B------:R-:W-:Y:S01]  /*8bf0*/  LEA R5, R5, UR4, 0x1 ;  /* 0x0000000405057c11 */ /* 0x000fe2000f8e08ff */
[C---:B------:R-:W-:Y:S01]  /*8c00*/  FMUL.FTZ R44, R7.reuse, R44 ;  /* 0x0000002c072c7220 */ /* 0x040fe20000410000 */
[----:B------:R-:W-:Y:S01]  /*8c10*/  MOV R6, 0x40 ;  /* 0x0000004000067802 */ /* 0x000fe20000000f00 */
[----:B------:R-:W-:Y:S01]  /*8c20*/  FMUL.FTZ R45, R7, R45 ;  /* 0x0000002d072d7220 */ /* 0x000fe20000410000 */
[----:B------:R-:W-:Y:S01]  /*8c30*/  IADD3 R11, R5, -0x10, RZ ;  /* 0xfffffff0050b7810 */ /* 0x000fe20007ffe0ff */
[----:B------:R-:W-:Y:S01]  /*8c40*/  FMUL.FTZ R48, R7, R48 ;  /* 0x0000003007307220 */ /* 0x000fe20000410000 */
[----:B------:R-:W-:Y:S01]  /*8c50*/  @P5 IADD3 R11, R5, 0x10, RZ ;  /* 0x00000010050b5810 */ /* 0x000fe20007ffe0ff */
[----:B------:R-:W-:Y:S01]  /*8c60*/  FMUL.FTZ R49, R7, R49 ;  /* 0x0000003107317220 */ /* 0x000fe20000410000 */
[----:B------:R-:W-:Y:S01]  /*8c70*/  F2FP.BF16.F32.PACK_AB R128, R129, R128 ;  /* 0x000000808180723e */ /* 0x000fe200000010ff */
[----:B------:R-:W-:Y:S01]  /*8c80*/  FMUL.FTZ R52, R7, R52 ;  /* 0x0000003407347220 */ /* 0x000fe20000410000 */
[----:B------:R-:W-:Y:S01]  /*8c90*/  F2FP.BF16.F32.PACK_AB R130, R131, R130 ;  /* 0x000000828382723e */ /* 0x000fe200000010ff */
[----:B------:R-:W-:Y:S01]  /*8ca0*/  FMUL.FTZ R53, R7, R53 ;  /* 0x0000003507357220 */ /* 0x000fe20000410000 */
[----:B------:R-:W-:Y:S01]  /*8cb0*/  SEL R6, R6, 0xffffffc0, !P2 ;  /* 0xffffffc006067807 */ /* 0x000fe20005000000 */
[----:B------:R1:W-:Y:S01]  /*8cc0*/  STS [R5], R128 ;  /* 0x0000008005007388 */ /* 0x0003e20000000800 */
[----:B------:R-:W-:Y:S01]  /*8cd0*/  F2FP.BF16.F32.PACK_AB R124, R125, R124 ;  /* 0x0000007c7d7c723e */ /* 0x000fe200000010ff */
[----:B------:R-:W-:Y:S01]  /*8ce0*/  FMUL.FTZ R56, R7, R56 ;  /* 0x0000003807387220 */ /* 0x000fe20000410000 */
[----:B------:R-:W-:Y:S01]  /*8cf0*/  F2FP.BF16.F32.PACK_AB R126, R127, R126 ;  /* 0x0000007e7f7e723e */ /* 0x000fe200000010ff */
[----:B------:R1:W-:Y:S01]  /*8d00*/  STS [R5+0x400], R130 ;  /* 0x0004008205007388 */ /* 0x0003e20000000800 */
[----:B------:R-:W-:Y:S01]  /*8d10*/  F2FP.BF16.F32.PACK_AB R36, R37, R36 ;  /* 0x000000242524723e */ /* 0x000fe200000010ff */
[----:B------:R-:W-:Y:S01]  /*8d20*/  FMUL.FTZ R57, R7, R57 ;  /* 0x0000003907397220 */ /* 0x000fe20000410000 */
[----:B------:R-:W-:Y:S01]  /*8d30*/  F2FP.BF16.F32.PACK_AB R38, R39, R38 ;  /* 0x000000262726723e */ /* 0x000fe200000010ff */
[----:B------:R1:W-:Y:S01]  /*8d40*/  STS [R11], R124 ;  /* 0x0000007c0b007388 */ /* 0x0003e20000000800 */
[----:B------:R-:W-:Y:S01]  /*8d50*/  IADD3 R13, R5, R8, RZ ;  /* 0x00000008050d7210 */ /* 0x000fe20007ffe0ff */
[----:B------:R-:W-:Y:S01]  /*8d60*/  FMUL.FTZ R60, R7, R60 ;  /* 0x0000003c073c7220 */ /* 0x000fe20000410000 */
[----:B------:R-:W-:Y:S01]  /*8d70*/  IADD3 R15, R8, R11, RZ ;  /* 0x0000000b080f7210 */ /* 0x000fe20007ffe0ff */
[----:B------:R1:W-:Y:S01]  /*8d80*/  STS [R11+0x400], R126 ;  /* 0x0004007e0b007388 */ /* 0x0003e20000000800 */
[----:B------:R-:W-:Y:S01]  /*8d90*/  F2FP.BF16.F32.PACK_AB R40, R41, R40 ;  /* 0x000000282928723e */ /* 0x000fe200000010ff */
[----:B------:R-:W2:Y:S01]  /*8da0*/  @P0 LDC.64 R8, c[0x0][0x298] ;  /* 0x0000a600ff080b82 */ /* 0x000ea20000000a00 */
[----:B------:R-:W-:Y:S01]  /*8db0*/  F2FP.BF16.F32.PACK_AB R42, R43, R42 ;  /* 0x0000002a2b2a723e */ /* 0x000fe200000010ff */
[----:B------:R1:W-:Y:S01]  /*8dc0*/  STS [R13], R36 ;  /* 0x000000240d007388 */ /* 0x0003e20000000800 */
[----:B------:R-:W-:Y:S01]  /*8dd0*/  F2FP.BF16.F32.PACK_AB R44, R45, R44 ;  /* 0x0000002c2d2c723e */ /* 0x000fe200000010ff */
[----:B------:R-:W-:Y:S01]  /*8de0*/  FMUL.FTZ R61, R7, R61 ;  /* 0x0000003d073d7220 */ /* 0x000fe20000410000 */
[----:B------:R-:W-:Y:S01]  /*8df0*/  F2FP.BF16.F32.PACK_AB R46, R47, R46 ;  /* 0x0000002e2f2e723e */ /* 0x000fe200000010ff */
[----:B------:R1:W-:Y:S01]  /*8e00*/  STS [R13+0x400], R38 ;  /* 0x000400260d007388 */ /* 0x0003e20000000800 */
[----:B------:R-:W-:Y:S01]  /*8e10*/  IADD3 R17, R5, R6, RZ ;  /* 0x0000000605117210 */ /* 0x000fe20007ffe0ff */
[----:B------:R-:W-:Y:S01]  /*8e20*/  FMUL.FTZ R64, R7, R64 ;  /* 0x0000004007407220 */ /* 0x000fe20000410000 */
[----:B------:R-:W-:Y:S01]  /*8e30*/  F2FP.BF16.F32.PACK_AB R48, R49, R48 ;  /* 0x000000303130723e */ /* 0x000fe200000010ff */
[----:B------:R1:W-:Y:S01]  /*8e40*/  STS [R15], R40 ;  /* 0x000000280f007388 */ /* 0x0003e20000000800 */
[----:B------:R-:W-:Y:S01]  /*8e50*/  F2FP.BF16.F32.PACK_AB R50, R51, R50 ;  /* 0x000000323332723e */ /* 0x000fe200000010ff */
[----:B------:R-:W-:Y:S01]  /*8e60*/  FMUL.FTZ R65, R7, R65 ;  /* 0x0000004107417220 */ /* 0x000fe20000410000 */
[----:B------:R-:W-:Y:S01]  /*8e70*/  IADD3 R19, R6, R11, RZ ;  /* 0x0000000b06137210 */ /* 0x000fe20007ffe0ff */
[----:B------:R1:W-:Y:S01]  /*8e80*/  STS [R15+0x400], R42 ;  /* 0x0004002a0f007388 */ /* 0x0003e20000000800 */
[----:B------:R-:W-:Y:S01]  /*8e90*/  F2FP.BF16.F32.PACK_AB R52, R53, R52 ;  /* 0x000000343534723e */ /* 0x000fe200000010ff */
[----:B------:R-:W-:Y:S01]  /*8ea0*/  FMUL.FTZ R68, R7, R68 ;  /* 0x0000004407447220 */ /* 0x000fe20000410000 */
[----:B------:R-:W-:Y:S01]  /*8eb0*/  F2FP.BF16.F32.PACK_AB R54, R55, R54 ;  /* 0x000000363736723e */ /* 0x000fe200000010ff */
[----:B------:R1:W-:Y:S01]  /*8ec0*/  STS [R17], R44 ;  /* 0x0000002c11007388 */ /* 0x0003e20000000800 */
[----:B------:R-:W-:Y:S01]  /*8ed0*/  IADD3 R21, R13, R6, RZ ;  /* 0x000000060d157210 */ /* 0x000fe20007ffe0ff */
[C---:B------:R-:W-:Y:S01]  /*8ee0*/  FMUL.FTZ R69, R7.reuse, R69 ;  /* 0x0000004507457220 */ /* 0x040fe20000410000 */
[C---:B------:R-:W-:Y:S01]  /*8ef0*/  FMUL.FTZ R72, R7.reuse, R72 ;  /* 0x0000004807487220 */ /* 0x040fe20000410000 */
[----:B------:R1:W-:Y:S01]  /*8f00*/  STS [R17+0x400], R46 ;  /* 0x0004002e11007388 */ /* 0x0003e20000000800 */
[C---:B------:R-:W-:Y:S01]  /*8f10*/  FMUL.FTZ R73, R7.reuse, R73 ;  /* 0x0000004907497220 */ /* 0x040fe20000410000 */
[C---:B------:R-:W-:Y:S01]  /*8f20*/  FMUL.FTZ R76, R7.reuse, R76 ;  /* 0x0000004c074c7220 */ /* 0x040fe20000410000 */
[C---:B------:R-:W-:Y:S01]  /*8f30*/  FMUL.FTZ R77, R7.reuse, R77 ;  /* 0x0000004d074d7220 */ /* 0x040fe20000410000 */
[----:B------:R1:W-:Y:S01]  /*8f40*/  STS [R19], R48 ;  /* 0x0000003013007388 */ /* 0x0003e20000000800 */
[C---:B------:R-:W-:Y:S01]  /*8f50*/  FMUL.FTZ R80, R7.reuse, R80 ;  /* 0x0000005007507220 */ /* 0x040fe20000410000 */
        /* <DEDUP_REMOVED lines=14> */
[C---:B------:R-:W-:Y:S01]  /*9040*/  FMUL.FTZ R104, R7.reuse, R104 ;  /* 0x0000006807687220 */ /* 0x040fe20000410000 */
[----:B------:R-:W-:Y:S01]  /*9050*/  FMUL.FTZ R105, R7, R105 ;  /* 0x0000006907697220 */ /* 0x000fe20000410000 */
[----:B--2---:R-:W-:-:S04]  /*9060*/  @P0 IMAD.WIDE.U32 R22, R209, R8, RZ ;  /* 0x00000008d1160225 */ /* 0x004fc800078e00ff */
        /* <DEDUP_REMOVED lines=8> */
[----:B------:R-:W-:Y:S01]  /*90f0*/  F2FP.BF16.F32.PACK_AB R56, R57, R56 ;  /* 0x000000383938723e */ /* 0x000fe200000010ff */
[----:B------:R-:W-:Y:S01]  /*9100*/  @P0 IMAD R9, R209, R9, R23 ;  /* 0x00000009d1090224 */ /* 0x000fe200078e0217 */
        /* <DEDUP_REMOVED lines=24> */
[----:B------:R-:W-:Y:S01]  /*9290*/  F2FP.BF16.F32.PACK_AB R106, R107, R106 ;  /* 0x0000006a6b6a723e */ /* 0x000fe200000010ff */
[----:B-1----:R-:W-:Y:S06]  /*92a0*/  @P0 BRA `(.L_x_204) ;  /* 0x0000000000200947 */ /* 0x002fec0003800000 */
        /* <DEDUP_REMOVED lines=8> */
.L_x_204:
        /* <DEDUP_REMOVED lines=23> */
.L_x_205:
[----:B------:R-:W-:Y:S01]  /*94a0*/  ISETP.NE.AND P5, PT, RZ, UR4, PT ;  /* 0x00000004ff007c0c */ /* 0x000fe2000bfa5270 */
[----:B------:R-:W1:Y:S01]  /*94b0*/  S2R R6, SR_TID.X ;  /* 0x0000000000067919 */ /* 0x000e620000002100 */
[----:B------:R-:W-:Y:S01]  /*94c0*/  PLOP3.LUT P0, PT, PT, PT, PT, 0x8, 0x0 ;  /* 0x000000000000781c */ /* 0x000fe20003f0e170 */
[----:B------:R-:W2:Y:S01]  /*94d0*/  @P4 LDC R30, c[0x0][0x2e8] ;  /* 0x0000ba00ff1e4b82 */ /* 0x000ea20000000800 */
[----:B------:R-:W-:Y:S01]  /*94e0*/  SHF.R.S32.HI R33, RZ, 0x1f, R2 ;  /* 0x0000001fff217819 */ /* 0x000fe20000011402 */
[----:B------:R-:W-:Y:S01]  /*94f0*/  STS [R25], R56 ;  /* 0x0000003819007388 */ /* 0x000fe20000000800 */
[----:B------:R-:W-:Y:S01]  /*9500*/  @P3 MUFU.LG2 R3, R3 ;  /* 0x0000000300033308 */ /* 0x000fe20000000c00 */
[----:B------:R-:W-:Y:S01]  /*9510*/  BSSY B0, `(.L_x_206) ;  /* 0x0000068000007945 */ /* 0x000fe20003800000 */
[----:B------:R-:W-:Y:S01]  /*9520*/  LEA.HI R33, R33, R2, RZ, 0x3 ;  /* 0x0000000221217211 */ /* 0x000fe200078f18ff */
[----:B------:R-:W-:Y:S03]  /*9530*/  STS [R25+0x400], R58 ;  /* 0x0004003a19007388 */ /* 0x000fe60000000800 */
[----:B------:R-:W-:Y:S01]  /*9540*/  LOP3.LUT R33, R33, 0xffffff8, RZ, 0xc0, !PT ;  /* 0x0ffffff821217812 */ /* 0x000fe200078ec0ff */
[----:B------:R-:W-:Y:S01]  /*9550*/  STS [R5+0x4000], R60 ;  /* 0x0040003c05007388 */ /* 0x000fe20000000800 */
[----:B------:R-:W3:Y:S01]  /*9560*/  @!P5 LDC R8, c[0x0][0x2c4] ;  /* 0x0000b100ff08db82 */ /* 0x000ee20000000800 */
[----:B------:R-:W-:Y:S01]  /*9570*/  @!P5 PLOP3.LUT P0, PT, P1, PT, PT, 0x80, 0x0 ;  /* 0x000000000000d81c */ /* 0x000fe20000f0f070 */
[----:B------:R-:W-:Y:S01]  /*9580*/  @P5 IMAD.MOV.U32 R32, RZ, RZ, 0x1 ;  /* 0x00000001ff205424 */ /* 0x000fe200078e00ff */
[----:B------:R-:W-:Y:S01]  /*9590*/  STS [R5+0x4400], R62 ;  /* 0x0044003e05007388 */ /* 0x000fe20000000800 */
[----:B------:R-:W4:Y:S03]  /*95a0*/  @P4 MUFU.LG2 R4, R4 ;  /* 0x0000000400044308 */ /* 0x000f260000000c00 */
[----:B------:R-:W-:Y:S01]  /*95b0*/  STS [R11+0x4000], R64 ;  /* 0x004000400b007388 */ /* 0x000fe20000000800 */
[----:B------:R-:W5:Y:S03]  /*95c0*/  @!P5 LDC R29, c[0x0][0x270] ;  /* 0x00009c00ff1ddb82 */ /* 0x000f660000000800 */
[----:B------:R-:W-:Y:S04]  /*95d0*/  STS [R11+0x4400], R66 ;  /* 0x004400420b007388 */ /* 0x000fe80000000800 */
[----:B------:R-:W-:Y:S04]  /*95e0*/  STS [R13+0x4000], R68 ;  /* 0x004000440d007388 */ /* 0x000fe80000000800 */
[----:B------:R-:W-:Y:S01]  /*95f0*/  STS [R13+0x4400], R70 ;  /* 0x004400460d007388 */ /* 0x000fe20000000800 */
[----:B-1----:R-:W-:Y:S01]  /*9600*/  SHF.R.S32.HI R23, RZ, 0x1f, R6 ;  /* 0x0000001fff177819 */ /* 0x002fe20000011406 */
[----:B----4-:R-:W-:-:S02]  /*9610*/  @P4 FMUL.FTZ R4, R4, 0.69314718246459960938 ;  /* 0x3f31721804044820 */ /* 0x010fc40000410000 */
[----:B------:R-:W-:Y:S01]  /*9620*/  STS [R15+0x4000], R72 ;  /* 0x004000480f007388 */ /* 0x000fe20000000800 */
[----:B---3--:R-:W5:Y:S01]  /*9630*/  @P0 LDC R8, c[0x0][0x2e4] ;  /* 0x0000b900ff080b82 */ /* 0x008f620000000800 */
[----:B------:R-:W-:Y:S02]  /*9640*/  LEA.HI R24, R23, R6, RZ, 0x3 ;  /* 0x0000000617187211 */ /* 0x000fe400078f18ff */
[----:B------:R-:W-:Y:S01]  /*9650*/  STS [R15+0x4400], R74 ;  /* 0x0044004a0f007388 */ /* 0x000fe20000000800 */
[----:B------:R-:W-:Y:S02]  /*9660*/  LOP3.LUT P0, RZ, R0, 0x3, RZ, 0xc0, !PT ;  /* 0x0000000300ff7812 */ /* 0x000fe4000780c0ff */
[----:B------:R-:W-:Y:S01]  /*9670*/  LOP3.LUT R31, R24, 0xfffffff8, RZ, 0xc0, !PT ;  /* 0xfffffff8181f7812 */ /* 0x000fe200078ec0ff */
[----:B------:R-:W-:Y:S01]  /*9680*/  STS [R17+0x4000], R76 ;  /* 0x0040004c11007388 */ /* 0x000fe20000000800 */
[----:B------:R-:W-:-:S03]  /*9690*/  SHF.R.S32.HI R24, RZ, 0x3, R24 ;  /* 0x00000003ff187819 */ /* 0x000fc60000011418 */
[----:B------:R-:W-:Y:S01]  /*96a0*/  STS [R17+0x4400], R78 ;  /* 0x0044004e11007388 */ /* 0x000fe20000000800 */
[----:B------:R-:W-:-:S03]  /*96b0*/  IMAD.IADD R31, R6, 0x1, -R31 ;  /* 0x00000001061f7824 */ /* 0x000fc600078e0a1f */
[----:B------:R-:W-:Y:S04]  /*96c0*/  STS [R19+0x4000], R80 ;  /* 0x0040005013007388 */ /* 0x000fe80000000800 */
[----:B------:R-:W-:Y:S04]  /*96d0*/  STS [R19+0x4400], R82 ;  /* 0x0044005213007388 */ /* 0x000fe80000000800 */
[----:B------:R-:W-:Y:S01]  /*96e0*/  STS [R21+0x4000], R84 ;  /* 0x0040005415007388 */ /* 0x000fe20000000800 */
[----:B-----5:R-:W-:-:S03]  /*96f0*/  @!P5 IMAD R32, R8, R29, RZ ;  /* 0x0000001d0820d224 */ /* 0x020fc600078e02ff */
        /* <DEDUP_REMOVED lines=13> */
[----:B-1----:R-:W1:Y:S03]  /*97d0*/  @P5 LDC.64 R10, c[0x0][0x2c0] ;  /* 0x0000b000ff0a5b82 */ /* 0x002e660000000a00 */
[----:B------:R-:W-:Y:S04]  /*97e0*/  STS [R19+0x8000], R120 ;  /* 0x0080007813007388 */ /* 0x000fe80000000800 */
[----:B------:R-:W-:Y:S01]  /*97f0*/  STS [R19+0x8400], R122 ;  /* 0x0084007a13007388 */ /* 0x000fe20000000800 */
[----:B---3--:R-:W-:-:S02]  /*9800*/  LEA.HI R13, R23, R6, RZ, 0x5 ;  /* 0x00000006170d7211 */ /* 0x008fc400078f28ff */
[----:B------:R-:W3:Y:S01]  /*9810*/  @P5 LDC R23, c[0x0][0x2c0] ;  /* 0x0000b000ff175b82 */ /* 0x000ee20000000800 */
[----:B------:R-:W-:Y:S01]  /*9820*/  STS [R21+0x8000], R116 ;  /* 0x0080007415007388 */ /* 0x000fe20000000800 */
[----:B------:R-:W-:-:S03]  /*9830*/  LOP3.LUT R13, R13, 0xffffffe0, RZ, 0xc0, !PT ;  /* 0xffffffe00d0d7812 */ /* 0x000fc600078ec0ff */
[----:B------:R4:W-:Y:S04]  /*9840*/  STS [R21+0x8400], R118 ;  /* 0x0084007615007388 */ /* 0x0009e80000000800 */
[----:B------:R5:W-:Y:S04]  /*9850*/  STS [R25+0x8000], R7 ;  /* 0x0080000719007388 */ /* 0x000be80000000800 */
[----:B------:R1:W-:Y:S02]  /*9860*/  STS [R25+0x8400], R114 ;  /* 0x0084007219007388 */ /* 0x0003e40000000800 */
[----:B-1----:R-:W-:-:S02]  /*9870*/  @P5 IMAD R11, R11, R10, RZ ;  /* 0x0000000a0b0b5224 */ /* 0x002fc400078e02ff */
[----:B------:R-:W-:Y:S01]  /*9880*/  @!P5 IMAD.MOV.U32 R11, RZ, RZ, R8 ;  /* 0x000000ffff0bd224 */ /* 0x000fe200078e0008 */
[----:B------:R-:W-:Y:S01]  /*9890*/  BAR.SYNC.DEFER_BLOCKING 0x0 ;  /* 0x0000000000007b1d */ /* 0x000fe20000010000 */
[----:B------:R-:W-:Y:S02]  /*98a0*/  IMAD.MOV.U32 R8, RZ, RZ, 0x7f800000 ;  /* 0x7f800000ff087424 */ /* 0x000fe400078e00ff */
[----:B------:R-:W-:-:S03]  /*98b0*/  @!P5 IMAD.MOV.U32 R23, RZ, RZ, 0x1 ;  /* 0x00000001ff17d424 */ /* 0x000fc600078e00ff */
[----:B------:R-:W1:Y:S01]  /*98c0*/  S2R R5, SR_CTAID.Y ;  /* 0x0000000000057919 */ /* 0x000e620000002600 */
[----:B------:R-:W3:Y:S01]  /*98d0*/  S2R R28, SR_CTAID.X ;  /* 0x00000000001c7919 */ /* 0x000ee20000002500 */
[----:B----4-:R-:W-:Y:S02]  /*98e0*/  IMAD.IADD R21, R6, 0x1, -R13 ;  /* 0x0000000106157824 */ /* 0x010fe400078e0a0d */
[----:B------:R-:W-:Y:S01]  /*98f0*/  IMAD.IADD R6, R2, 0x1, -R33 ;  /* 0x0000000102067824 */ /* 0x000fe200078e0a21 */
[----:B------:R-:W4:Y:S01]  /*9900*/  S2R R20, SR_CTAID.Z ;  /* 0x0000000000147919 */ /* 0x000f220000002700 */
[----:B-----5:R-:W5:Y:S01]  /*9910*/  @P3 LDC R7, c[0x0][0x2e8] ;  /* 0x0000ba00ff073b82 */ /* 0x020f620000000800 */
[----:B------:R-:W-:-:S04]  /*9920*/  SHF.R.S32.HI R0, RZ, 0x1f, R21 ;  /* 0x0000001fff007819 */ /* 0x000fc80000011415 */
[----:B------:R-:W-:Y:S01]  /*9930*/  LEA.HI R0, R0, R21, RZ, 0x2 ;  /* 0x0000001500007211 */ /* 0x000fe200078f10ff */
[----:B------:R4:W5:Y:S03]  /*9940*/  LDS.128 R16, [R211+0x3000] ;  /* 0x00300000d3107984 */ /* 0x0009660000000c00 */
[----:B------:R-:W-:Y:S01]  /*9950*/  SHF.R.S32.HI R21, RZ, 0x2, R0 ;  /* 0x00000002ff157819 */ /* 0x000fe20000011400 */
[----:B------:R-:W-:Y:S01]  /*9960*/  IMAD.MOV.U32 R0, RZ, RZ, 0x7f800000 ;  /* 0x7f800000ff007424 */ /* 0x000fe200078e00ff */
[----:B------:R4:W5:Y:S01]  /*9970*/  LDS.128 R12, [R211+0x7000] ;  /* 0x00700000d30c7984 */ /* 0x0009620000000c00 */
[----:B--2---:R-:W-:Y:S02]  /*9980*/  @P4 FFMA.FTZ R0, R133, R30, R4 ;  /* 0x0000001e85004223 */ /* 0x004fe40000010004 */
[----:B------:R-:W-:Y:S02]  /*9990*/  IMAD R6, R6, 0x10, R21 ;  /* 0x0000001006067824 */ /* 0x000fe400078e0215 */
[----:B-1----:R-:W-:-:S02]  /*99a0*/  IMAD R5, R5, R32, RZ ;  /* 0x0000002005057224 */ /* 0x002fc400078e02ff */
[----:B---3--:R-:W-:-:S03]  /*99b0*/  IMAD R2, R28, R23, RZ ;  /* 0x000000171c027224 */ /* 0x008fc600078e02ff */
[----:B------:R-:W-:Y:S01]  /*99c0*/  SEL R5, R5, RZ, !P2 ;  /* 0x000000ff05057207 */ /* 0x000fe20005000000 */
[----:B------:R-:W-:-:S04]  /*99d0*/  IMAD.SHL.U32 R2, R2, 0x80, RZ ;  /* 0x0000008002027824 */ /* 0x000fc800078e00ff */
[----:B----4-:R-:W-:Y:S02]  /*99e0*/  IMAD R5, R20, R11, R5 ;  /* 0x0000000b14057224 */ /* 0x010fe400078e0205 */
[----:B------:R-:W-:Y:S01]  /*99f0*/  @P3 FMUL.FTZ R11, R3, 0.69314718246459960938 ;  /* 0x3f317218030b3820 */ /* 0x000fe20000410000 */
[----:B------:R-:W-:Y:S02]  /*9a00*/  SHF.R.S32.HI R3, RZ, 0x1f, R2 ;  /* 0x0000001fff037819 */ /* 0x000fe40000011402 */
[----:B------:R-:W-:Y:S01]  /*9a10*/  IADD3 R10, P2, P1, R2, R26, R5 ;  /* 0x0000001a020a7210 */ /* 0x000fe2000795e005 */
[----:B-----5:R-:W-:Y:S01]  /*9a20*/  @P3 FFMA.FTZ R8, R132, R7, R11 ;  /* 0x0000000784083223 */ /* 0x020fe2000001000b */
[----:B------:R-:W-:Y:S01]  /*9a30*/  SHF.R.S32.HI R26, RZ, 0x1f, R5 ;  /* 0x0000001fff1a7819 */ /* 0x000fe20000011405 */
[----:B------:R-:W-:-:S03]  /*9a40*/  IMAD.SHL.U32 R7, R31, 0x8, RZ ;  /* 0x000000081f077824 */ /* 0x000fc600078e00ff */
[----:B------:R-:W-:Y:S01]  /*9a50*/  IADD3.X R26, R3, R27, R26, P2, P1 ;  /* 0x0000001b031a7210 */ /* 0x000fe200017e241a */
[----:B------:R-:W-:Y:S06]  /*9a60*/  @P0 BRA `(.L_x_207) ;  /* 0x0000000000480947 */ /* 0x000fec0003800000 */
[----:B------:R-:W-:Y:S02]  /*9a70*/  IMAD R3, R28, -0x80, R214 ;  /* 0xffffff801c037824 */ /* 0x000fe400078e02d6 */
[----:B------:R-:W-:-:S03]  /*9a80*/  VIADD R28, R6, 0x8 ;  /* 0x00000008061c7836 */ /* 0x000fc60000000000 */
[-C--:B------:R-:W-:Y:S02]  /*9a90*/  ISETP.GE.AND P3, PT, R6, R3.reuse, PT ;  /* 0x000000030600720c */ /* 0x080fe40003f66270 */
[----:B------:R-:W-:-:S11]  /*9aa0*/  ISETP.GE.AND P2, PT, R28, R3, PT ;  /* 0x000000031c00720c */ /* 0x000fd60003f46270 */
[----:B------:R-:W1:Y:S01]  /*9ab0*/  @!P3 LDC.64 R4, c[0x0][0x2b0] ;  /* 0x0000ac00ff04bb82 */ /* 0x000e620000000a00 */
[-C--:B------:R-:W-:Y:S02]  /*9ac0*/  @!P3 IMAD R11, R6, R23.reuse, RZ ;  /* 0x00000017060bb224 */ /* 0x080fe400078e02ff */
[----:B------:R-:W-:-:S03]  /*9ad0*/  @!P2 IMAD R23, R28, R23, RZ ;  /* 0x000000171c17a224 */ /* 0x000fc600078e02ff */
[-C--:B------:R-:W-:Y:S02]  /*9ae0*/  @!P3 IADD3 R6, P1, R11, R10.reuse, RZ ;  /* 0x0000000a0b06b210 */ /* 0x080fe40007f3e0ff */
[----:B------:R-:W2:Y:S01]  /*9af0*/  @!P2 LDC.64 R2, c[0x0][0x2b0] ;  /* 0x0000ac00ff02ab82 */ /* 0x000ea20000000a00 */
[----:B------:R-:W-:Y:S02]  /*9b00*/  @!P2 IADD3 R10, P0, R23, R10, RZ ;  /* 0x0000000a170aa210 */ /* 0x000fe40007f1e0ff */
        /* <DEDUP_REMOVED lines=8> */
.L_x_207:
[----:B------:R-:W-:Y:S05]  /*9b90*/  BSYNC B0 ;  /* 0x0000000000007941 */ /* 0x000fea0003800000 */
.L_x_206:
[C---:B-1----:R-:W-:Y:S01]  /*9ba0*/  VIADD R0, R24.reuse, 0x40 ;  /* 0x0000004018007836 */ /* 0x042fe20000000000 */
[----:B------:R-:W-:Y:S01]  /*9bb0*/  SHF.R.S32.HI R4, RZ, 0x1f, R7 ;  /* 0x0000001fff047819 */ /* 0x000fe20000011407 */
        /* <DEDUP_REMOVED lines=10> */
[----:B------:R-:W-:Y:S01]  /*9c60*/  SHF.R.S32.HI R25, RZ, 0x1f, R24 ;  /* 0x0000001fff197819 */ /* 0x000fe20000011418 */
[----:B------:R1:W2:Y:S01]  /*9c70*/  LDS.128 R8, [R211+0x8000] ;  /* 0x00800000d3087984 */ /* 0x0002a20000000c00 */
[-C--:B------:R-:W-:Y:S01]  /*9c80*/  ISETP.GE.AND P0, PT, R2, R199.reuse, PT ;  /* 0x000000c70200720c */ /* 0x080fe20003f06270 */
[----:B------:R-:W-:Y:S01]  /*9c90*/  IMAD R29, R20, UR5, R29 ;  /* 0x00000005141d7c24 */ /* 0x000fe2000f8e021d */
[----:B------:R-:W-:Y:S01]  /*9ca0*/  ISETP.GE.AND P3, PT, R24, R199, PT ;  /* 0x000000c71800720c */ /* 0x000fe20003f66270 */
[----:B------:R-:W-:-:S02]  /*9cb0*/  IMAD.WIDE.U32 R2, R20, UR4, R22 ;  /* 0x0000000414027c25 */ /* 0x000fc4000f8e0016 */
[----:B------:R1:W3:Y:S02]  /*9cc0*/  LDS.128 R20, [R211+0x4000] ;  /* 0x00400000d3147984 */ /* 0x0002e40000000c00 */
[----:B------:R-:W-:Y:S01]  /*9cd0*/  IMAD.WIDE R4, R210, 0x80, R24 ;  /* 0x00000080d2047825 */ /* 0x000fe200078e0218 */
[----:B------:R-:W-:Y:S01]  /*9ce0*/  IADD3 R29, R3, R29, RZ ;  /* 0x0000001d031d7210 */ /* 0x000fe20007ffe0ff */
[----:B------:R1:W4:Y:S06]  /*9cf0*/  LDS.128 R24, [R211] ;  /* 0x00000000d3187984 */ /* 0x00032c0000000c00 */
        /* <DEDUP_REMOVED lines=14> */
[----:B----4-:R4:W-:Y:S04]  /*9de0*/  @!P6 STG.E.128 desc[UR8][R30.64], R24 ;  /* 0x000000181e00e986 */ /* 0x0109e8000c101d08 */
[----:B---3--:R4:W-:Y:S04]  /*9df0*/  @!P5 STG.E.128 desc[UR8][R30.64+0x80], R20 ;  /* 0x000080141e00d986 */ /* 0x0089e8000c101d08 */
[----:B--2---:R4:W-:Y:S02]  /*9e00*/  @!P4 STG.E.128 desc[UR8][R30.64+0x100], R8 ;  /* 0x000100081e00c986 */ /* 0x0049e4000c101d08 */
.L_x_209:
[----:B------:R-:W-:Y:S05]  /*9e10*/  BSYNC B0 ;  /* 0x0000000000007941 */ /* 0x000fea0003800000 */
.L_x_208:
[----:B----4-:R4:W1:Y:S01]  /*9e20*/  LDS.128 R24, [R211+0x1000] ;  /* 0x00100000d3187984 */ /* 0x0108620000000c00 */
[----:B------:R-:W-:Y:S03]  /*9e30*/  BSSY B0, `(.L_x_210) ;  /* 0x0000017000007945 */ /* 0x000fe60003800000 */
[----:B---3--:R4:W3:Y:S04]  /*9e40*/  LDS.128 R20, [R211+0x5000] ;  /* 0x00500000d3147984 */ /* 0x0088e80000000c00 */
[----:B--2---:R4:W2:Y:S01]  /*9e50*/  LDS.128 R8, [R211+0x9000] ;  /* 0x00900000d3087984 */ /* 0x0048a20000000c00 */
        /* <DEDUP_REMOVED lines=18> */
[----:B---3--:R1:W-:Y:S04]  /*9f80*/  @!P3 STG.E.128 desc[UR8][R30.64+0x80], R20 ;  /* 0x000080141e00b986 */ /* 0x0083e8000c101d08 */
[----:B--2---:R1:W-:Y:S02]  /*9f90*/  @!P2 STG.E.128 desc[UR8][R30.64+0x100], R8 ;  /* 0x000100081e00a986 */ /* 0x0043e4000c101d08 */
.L_x_211:
[----:B------:R-:W-:Y:S05]  /*9fa0*/  BSYNC B0 ;  /* 0x0000000000007941 */ /* 0x000fea0003800000 */
.L_x_210:
[----:B-1----:R1:W1:Y:S01]  /*9fb0*/  LDS.128 R24, [R211+0x2000] ;  /* 0x00200000d3187984 */ /* 0x0022620000000c00 */
[----:B------:R-:W-:Y:S03]  /*9fc0*/  BSSY B0, `(.L_x_212) ;  /* 0x0000017000007945 */ /* 0x000fe60003800000 */
[----:B---3--:R3:W1:Y:S04]  /*9fd0*/  LDS.128 R20, [R211+0x6000] ;  /* 0x00600000d3147984 */ /* 0x0086680000000c00 */
        /* <DEDUP_REMOVED lines=20> */
[----:B--2---:R1:W-:Y:S02]  /*a120*/  @!P1 STG.E.128 desc[UR8][R30.64+0x100], R8 ;  /* 0x000100081e009986 */ /* 0x0043e4000c101d08 */
.L_x_213:
[----:B------:R-:W-:Y:S05]  /*a130*/  BSYNC B0 ;  /* 0x0000000000007941 */ /* 0x000fea0003800000 */
.L_x_212:
[----:B-12---:R1:W2:Y:S01]  /*a140*/  LDS.128 R8, [R211+0xb000] ;  /* 0x00b00000d3087984 */ /* 0x0062a20000000c00 */
[----:B------:R-:W-:Y:S05]  /*a150*/  @P0 EXIT ;  /* 0x000000000000094d */ /* 0x000fea0003800000 */
[----:B------:R-:W-:Y:S01]  /*a160*/  IADD3 R0, P0, R4, 0x60, RZ ;  /* 0x0000006004007810 */ /* 0x000fe20007f1e0ff */
[----:B------:R-:W-:Y:S01]  /*a170*/  ULDC.64 UR4, c[0x0][0x298] ;  /* 0x0000a60000047ab9 */ /* 0x000fe20000000a00 */
[----:B------:R-:W-:Y:S02]  /*a180*/  ULDC UR6, c[0x0][0x2d0] ;  /* 0x0000b40000067ab9 */ /* 0x000fe40000000800 */
[----:B------:R-:W-:Y:S01]  /*a190*/  ISETP.GE.AND P2, PT, R7, UR6, PT ;  /* 0x0000000607007c0c */ /* 0x000fe2000bf46270 */
[----:B------:R-:W-:Y:S01]  /*a1a0*/  IMAD.X R4, RZ, RZ, R5, P0 ;  /* 0x000000ffff047224 */ /* 0x000fe200000e0605 */
[----:B------:R-:W-:Y:S02]  /*a1b0*/  MOV R5, R29 ;  /* 0x0000001d00057202 */ /* 0x000fe40000000f00 */
[----:B------:R-:W-:Y:S01]  /*a1c0*/  ISETP.GE.AND P1, PT, R213, UR6, PT ;  /* 0x00000006d5007c0c */ /* 0x000fe2000bf26270 */
[----:B------:R-:W-:Y:S01]  /*a1d0*/  IMAD R3, R4, UR4, RZ ;  /* 0x0000000404037c24 */ /* 0x000fe2000f8e02ff */
[----:B------:R-:W-:Y:S01]  /*a1e0*/  ISETP.GE.AND P0, PT, R212, UR6, PT ;  /* 0x00000006d4007c0c */ /* 0x000fe2000bf06270 */
[----:B------:R-:W-:-:S02]  /*a1f0*/  IMAD.MOV.U32 R4, RZ, RZ, R2 ;  /* 0x000000ffff047224 */ /* 0x000fc400078e0002 */
[C---:B------:R-:W-:Y:S02]  /*a200*/  IMAD R3, R0.reuse, UR5, R3 ;  /* 0x0000000500037c24 */ /* 0x040fe4000f8e0203 */
[----:B------:R-:W-:Y:S01]  /*a210*/  IMAD.WIDE.U32 R4, R0, UR4, R4 ;  /* 0x0000000400047c25 */ /* 0x000fe2000f8e0004 */
[----:B------:R-:W-:-:S03]  /*a220*/  ULDC.64 UR4, c[0x0][0x280] ;  /* 0x0000a00000047ab9 */ /* 0x000fc60000000a00 */
[----:B------:R-:W-:Y:S01]  /*a230*/  IMAD.IADD R3, R5, 0x1, R3 ;  /* 0x0000000105037824 */ /* 0x000fe200078e0203 */
[----:B------:R-:W-:-:S04]  /*a240*/  LEA R2, P3, R4, UR4, 0x1 ;  /* 0x0000000404027c11 */ /* 0x000fc8000f8608ff */
[----:B------:R-:W-:-:S05]  /*a250*/  LEA.HI.X R3, R4, UR5, R3, 0x1, P3 ;  /* 0x0000000504037c11 */ /* 0x000fca00098f0c03 */
[----:B------:R1:W-:Y:S04]  /*a260*/  @!P2 STG.E.128 desc[UR8][R2.64], R16 ;  /* 0x000000100200a986 */ /* 0x0003e8000c101d08 */
[----:B------:R1:W-:Y:S01]  /*a270*/  @!P1 STG.E.128 desc[UR8][R2.64+0x80], R12 ;  /* 0x0000800c02009986 */ /* 0x0003e2000c101d08 */
[----:B------:R-:W-:Y:S05]  /*a280*/  @P0 EXIT ;  /* 0x000000000000094d */ /* 0x000fea0003800000 */
[----:B--2---:R-:W-:Y:S01]  /*a290*/  STG.E.128 desc[UR8][R2.64+0x100], R8 ;  /* 0x0001000802007986 */ /* 0x004fe2000c101d08 */
[----:B------:R-:W-:Y:S05]  /*a2a0*/  EXIT ;  /* 0x000000000000794d */ /* 0x000fea0003800000 */
.L_x_178:
[----:B------:R-:W1:Y:S01]  /*a2b0*/  LDC.U8 R8, c[0x0][0x3d9] ;  /* 0x0000f640ff087b82 */ /* 0x000e620000000000 */
[----:B------:R-:W-:Y:S01]  /*a2c0*/  ISETP.NE.AND P3, PT, R209, -0x1, PT ;  /* 0xffffffffd100780c */ /* 0x000fe20003f65270 */
[----:B------:R-:W2:Y:S01]  /*a2d0*/  S2R R0, SR_TID.X ;  /* 0x0000000000007919 */ /* 0x000ea20000002100 */
[----:B------:R-:W-:Y:S01]  /*a2e0*/  IADD3 R214, -R89, R214, RZ ;  /* 0x000000d659d67210 */ /* 0x000fe20007ffe1ff */
[----:B------:R-:W-:Y:S01]  /*a2f0*/  ULDC.64 UR4, c[0x0][0x2a0] ;  /* 0x0000a80000047ab9 */ /* 0x000fe20000000a00 */
[----:B------:R-:W-:Y:S01]  /*a300*/  SHF.R.S32.HI R25, RZ, 0x1f, R12 ;  /* 0x0000001fff197819 */ /* 0x000fe2000001140c */
[----:B------:R-:W-:Y:S02]  /*a310*/  BSSY B0, `(.L_x_214) ;  /* 0x000003a000007945 */ /* 0x000fe40003800000 */
[----:B------:R-:W3:Y:S02]  /*a320*/  LDC.U8 R7, c[0x0][0x3d8] ;  /* 0x0000f600ff077b82 */ /* 0x000ee40000000000 */
[----:B------:R-:W-:-:S04]  /*a330*/  IMAD R25, R25, UR4, RZ ;  /* 0x0000000419197c24 */ /* 0x000fc8000f8e02ff */
[----:B------:R-:W-:Y:S01]  /*a340*/  @!P3 SHF.R.S32.HI R9, RZ, 0x1f, R18 ;  /* 0x0000001fff09b819 */ /* 0x000fe20000011412 */
[----:B------:R-:W-:Y:S01]  /*a350*/  IMAD R25, R12, UR5, R25 ;  /* 0x000000050c197c24 */ /* 0x000fe2000f8e0219 */
[----:B------:R-:W4:Y:S08]  /*a360*/  @!P3 LDC.64 R2, c[0x0][0x290] ;  /* 0x0000a400ff02bb82 */ /* 0x000f300000000a00 */
[----:B------:R-:W5:Y:S01]  /*a370*/  @P3 LDC.64 R4, c[0x0][0x298] ;  /* 0x0000a600ff043b82 */ /* 0x000f620000000a00 */
[----:B-1----:R-:W-:-:S02]  /*a380*/  ISETP.NE.AND P0, PT, R8, RZ, PT ;  /* 0x000000ff0800720c */ /* 0x002fc40003f05270 */
[C---:B---3--:R-:W-:Y:S02]  /*a390*/  ISETP.NE.AND P2, PT, R7.reuse, RZ, PT ;  /* 0x000000ff0700720c */ /* 0x048fe40003f45270 */
[----:B------:R-:W-:Y:S02]  /*a3a0*/  ISETP.NE.AND P1, PT, R7, RZ, !P0 ;  /* 0x000000ff0700720c */ /* 0x000fe40004725270 */
[----:B------:R-:W-:-:S07]  /*a3b0*/  ISETP.NE.OR P2, PT, R8, RZ, !P2 ;  /* 0x000000ff0800720c */ /* 0x000fce0005745670 */
[----:B------:R-:W1:Y:S01]  /*a3c0*/  @!P0 LDC R6, c[0x0][0x2c4] ;  /* 0x0000b100ff068b82 */ /* 0x000e620000000800 */
[----:B----4-:R-:W-:Y:S01]  /*a3d0*/  @!P3 IMAD R10, R9, R2, RZ ;  /* 0x00000002090ab224 */ /* 0x010fe200078e02ff */
[----:B--2---:R-:W-:-:S03]  /*a3e0*/  SHF.R.S32.HI R9, RZ, 0x1f, R0 ;  /* 0x0000001fff097819 */ /* 0x004fc60000011400 */
[C---:B------:R-:W-:Y:S01]  /*a3f0*/  @!P3 IMAD R3, R18.reuse, R3, R10 ;  /* 0x000000031203b224 */ /* 0x040fe200078e020a */
[----:B------:R-:W-:Y:S01]  /*a400*/  LEA.HI R20, R9, R0, RZ, 0x3 ;  /* 0x0000000009147211 */ /* 0x000fe200078f18ff */
[----:B------:R-:W-:Y:S01]  /*a410*/  @!P3 IMAD.WIDE.U32 R8, R18, R2, RZ ;  /* 0x000000021208b225 */ /* 0x000fe200078e00ff */
[----:B------:R-:W2:Y:S03]  /*a420*/  @!P2 LDC R7, c[0x0][0x2c4] ;  /* 0x0000b100ff07ab82 */ /* 0x000ea60000000800 */
[----:B-----5:R-:W-:-:S04]  /*a430*/  @P3 IMAD.WIDE.U32 R22, R209, R4, RZ ;  /* 0x00000004d1163225 */ /* 0x020fc800078e00ff */
[----:B------:R-:W-:Y:S01]  /*a440*/  @P3 IMAD R11, R209, R5, R23 ;  /* 0x00000005d10b3224 */ /* 0x000fe200078e0217 */
[----:B------:R-:W-:Y:S01]  /*a450*/  LOP3.LUT R5, R20, 0xfffffff8, RZ, 0xc0, !PT ;  /* 0xfffffff814057812 */ /* 0x000fe200078ec0ff */
[----:B------:R-:W-:Y:S01]  /*a460*/  @!P3 IMAD.MOV.U32 R22, RZ, RZ, R8 ;  /* 0x000000ffff16b224 */ /* 0x000fe200078e0008 */
[----:B------:R-:W-:Y:S01]  /*a470*/  SHF.R.S32.HI R20, RZ, 0x3, R20 ;  /* 0x00000003ff147819 */ /* 0x000fe20000011414 */
[----:B------:R-:W-:Y:S01]  /*a480*/  @!P3 IMAD.IADD R11, R9, 0x1, R3 ;  /* 0x00000001090bb824 */ /* 0x000fe200078e0203 */
[----:B------:R-:W3:Y:S01]  /*a490*/  @P0 LDC R8, c[0x0][0x2c0] ;  /* 0x0000b000ff080b82 */ /* 0x000ee20000000800 */
[----:B------:R-:W-:Y:S01]  /*a4a0*/  IMAD.IADD R4, R0, 0x1, -R5 ;  /* 0x0000000100047824 */ /* 0x000fe200078e0a05 */
[----:B------:R-:W-:Y:S01]  /*a4b0*/  SHF.R.S32.HI R21, RZ, 0x1f, R20 ;  /* 0x0000001fff157819 */ /* 0x000fe20000011414 */
[----:B------:R-:W-:Y:S02]  /*a4c0*/  VIADD R9, R20, 0x20 ;  /* 0x0000002014097836 */ /* 0x000fe40000000000 */
[----:B------:R-:W-:-:S02]  /*a4d0*/  IMAD.SHL.U32 R0, R4, 0x8, RZ ;  /* 0x0000000804007824 */ /* 0x000fc400078e00ff */
[----:B------:R-:W-:Y:S01]  /*a4e0*/  IMAD.WIDE R210, R210, 0x80, R20 ;  /* 0x00000080d2d27825 */ /* 0x000fe200078e0214 */
[----:B-1----:R-:W1:Y:S01]  /*a4f0*/  @P1 LDC R6, c[0x0][0x2e4] ;  /* 0x0000b900ff061b82 */ /* 0x002e620000000800 */
[----:B------:R-:W-:Y:S02]  /*a500*/  ISETP.GE.AND P3, PT, R9, R214, PT ;  /* 0x000000d60900720c */ /* 0x000fe40003f66270 */
[C---:B------:R-:W-:Y:S01]  /*a510*/  IADD3 R22, P1, R0.reuse, R22, RZ ;  /* 0x0000001600167210 */ /* 0x040fe20007f3e0ff */
[C---:B------:R-:W-:Y:S01]  /*a520*/  VIADD R14, R0.reuse, 0x40 ;  /* 0x00000040000e7836 */ /* 0x040fe20000000000 */
[C---:B------:R-:W-:Y:S02]  /*a530*/  IADD3 R10, R0.reuse, 0x80, RZ ;  /* 0x00000080000a7810 */ /* 0x040fe40007ffe0ff */
[----:B------:R-:W-:Y:S01]  /*a540*/  LEA.HI.X.SX32 R23, R0, R11, 0x1, P1 ;  /* 0x0000000b00177211 */ /* 0x000fe200008f0eff */
[----:B------:R-:W4:Y:S01]  /*a550*/  @!P0 LDC R5, c[0x0][0x270] ;  /* 0x00009c00ff058b82 */ /* 0x000f220000000800 */
[----:B------:R-:W-:Y:S01]  /*a560*/  ISETP.GE.AND P1, PT, R20, R214, PT ;  /* 0x000000d61400720c */ /* 0x000fe20003f26270 */
[----:B------:R-:W-:-:S06]  /*a570*/  IMAD.WIDE.U32 R22, R12, UR4, R22 ;  /* 0x000000040c167c25 */ /* 0x000fcc000f8e0016 */
[----:B------:R-:W1:Y:S01]  /*a580*/  @P0 LDC.64 R2, c[0x0][0x2c0] ;  /* 0x0000b000ff020b82 */ /* 0x000e620000000a00 */
[----:B------:R-:W-:-:S05]  /*a590*/  IMAD.IADD R25, R25, 0x1, R23 ;  /* 0x0000000119197824 */ /* 0x000fca00078e0217 */
[----:B--2---:R-:W-:Y:S05]  /*a5a0*/  @P1 BRA `(.L_x_215) ;  /* 0x0000000000401947 */ /* 0x004fea0003800000 */
        /* <DEDUP_REMOVED lines=16> */
.L_x_215:
[----:B------:R-:W-:Y:S05]  /*a6b0*/  BSYNC B0 ;  /* 0x0000000000007941 */ /* 0x000fea0003800000 */
.L_x_214:
[----:B------:R-:W-:Y:S01]  /*a6c0*/  BSSY B0, `(.L_x_216) ;  /* 0x0000018000007945 */ /* 0x000fe20003800000 */
[----:B------:R-:W-:Y:S01]  /*a6d0*/  ISETP.NE.OR P1, PT, R209, -0x1, P2 ;  /* 0xffffffffd100780c */ /* 0x000fe20001725670 */
[----:B------:R-:W-:Y:S01]  /*a6e0*/  @P0 IMAD.MOV.U32 R17, RZ, RZ, 0x1 ;  /* 0x00000001ff110424 */ /* 0x000fe200078e00ff */
[----:B------:R-:W-:Y:S01]  /*a6f0*/  IADD3 R11, R20, 0x40, RZ ;  /* 0x00000040140b7810 */ /* 0x000fe20007ffe0ff */
[----:B------:R-:W-:Y:S05]  /*a700*/  @P3 BRA `(.L_x_217) ;  /* 0x00000000004c3947 */ /* 0x000fea0003800000 */
[----:B------:R-:W-:Y:S01]  /*a710*/  IADD3 R16, P3, R210, 0x20, RZ ;  /* 0x00000020d2107810 */ /* 0x000fe20007f7e0ff */
[----:B------:R-:W-:Y:S01]  /*a720*/  ULDC.64 UR4, c[0x0][0x298] ;  /* 0x0000a60000047ab9 */ /* 0x000fe20000000a00 */
[----:B--2---:R-:W-:Y:S01]  /*a730*/  MOV R27, R25 ;  /* 0x00000019001b7202 */ /* 0x004fe20000000f00 */
        /* <DEDUP_REMOVED lines=16> */
.L_x_217:
[----:B------:R-:W-:Y:S05]  /*a840*/  BSYNC B0 ;  /* 0x0000000000007941 */ /* 0x000fea0003800000 */
.L_x_216:
[----:B------:R-:W-:Y:S01]  /*a850*/  ISETP.GE.AND P4, PT, R11, R214, PT ;  /* 0x000000d60b00720c */ /* 0x000fe20003f86270 */
[----:B-1--4-:R-:W-:Y:S01]  /*a860*/  @!P0 IMAD R17, R6, R5, RZ ;  /* 0x0000000506118224 */ /* 0x012fe200078e02ff */
[----:B------:R-:W-:Y:S01]  /*a870*/  BSSY B0, `(.L_x_218) ;  /* 0x000001b000007945 */ /* 0x000fe20003800000 */
[----:B------:R-:W-:Y:S01]  /*a880*/  @P0 IMAD R3, R3, R2, RZ ;  /* 0x0000000203030224 */ /* 0x000fe200078e02ff */
        /* <DEDUP_REMOVED lines=25> */
.L_x_219:
[----:B------:R-:W-:Y:S05]  /*aa20*/  BSYNC B0 ;  /* 0x0000000000007941 */ /* 0x000fea0003800000 */
.L_x_218:
[-C--:B------:R-:W-:Y:S01]  /*aa30*/  ISETP.GE.AND P1, PT, R5, R214.reuse, PT ;  /* 0x000000d60500720c */ /* 0x080fe20003f26270 */
[----:B---3--:R-:W-:Y:S01]  /*aa40*/  @!P0 IMAD.MOV.U32 R8, RZ, RZ, 0x1 ;  /* 0x00000001ff088424 */ /* 0x008fe200078e00ff */
[----:B------:R-:W-:Y:S01]  /*aa50*/  SEL R17, R17, RZ, P2 ;  /* 0x000000ff11117207 */ /* 0x000fe20001000000 */
[----:B------:R-:W-:Y:S01]  /*aa60*/  BSSY B0, `(.L_x_220) ;  /* 0x000001d000007945 */ /* 0x000fe20003800000 */
[----:B------:R-:W-:Y:S01]  /*aa70*/  ISETP.GE.OR P6, PT, R20, R214, P3 ;  /* 0x000000d61400720c */ /* 0x000fe20001fc6670 */
[----:B-1----:R-:W-:Y:S01]  /*aa80*/  IMAD R6, R89, R8, RZ ;  /* 0x0000000859067224 */ /* 0x002fe200078e02ff */
[-C--:B------:R-:W-:Y:S01]  /*aa90*/  ISETP.GE.OR P5, PT, R9, R214.reuse, P3 ;  /* 0x000000d60900720c */ /* 0x080fe20001fa6670 */
[----:B------:R-:W-:Y:S01]  /*aaa0*/  IMAD R3, R12, R3, R17 ;  /* 0x000000030c037224 */ /* 0x000fe200078e0211 */
[----:B------:R-:W-:Y:S02]  /*aab0*/  ISETP.GE.OR P4, PT, R11, R214, P3 ;  /* 0x000000d60b00720c */ /* 0x000fe40001f86670 */
[----:B------:R-:W-:-:S02]  /*aac0*/  CS2R R12, SRZ ;  /* 0x00000000000c7805 */ /* 0x000fc4000001ff00 */
[----:B------:R-:W-:Y:S02]  /*aad0*/  ISETP.GE.OR P3, PT, R5, R214, P3 ;  /* 0x000000d60500720c */ /* 0x000fe40001f66670 */
        /* <DEDUP_REMOVED lines=21> */
.L_x_221:
[----:B------:R-:W-:Y:S05]  /*ac30*/  BSYNC B0 ;  /* 0x0000000000007941 */ /* 0x000fea0003800000 */
.L_x_220:
        /* <DEDUP_REMOVED lines=16> */
.L_x_223:
[----:B------:R-:W-:Y:S05]  /*ad40*/  BSYNC B0 ;  /* 0x0000000000007941 */ /* 0x000fea0003800000 */
.L_x_222:
        /* <DEDUP_REMOVED lines=10> */
.L_x_225:
[----:B------:R-:W-:Y:S05]  /*adf0*/  BSYNC B0 ;  /* 0x0000000000007941 */ /* 0x000fea0003800000 */
.L_x_224:
[----:B------:R-:W-:Y:S04]  /*ae00*/  BSSY B0, `(.L_x_226) ;  /* 0x000000a000007945 */ /* 0x000fe80003800000 */
[----:B------:R-:W-:Y:S05]  /*ae10*/  @P4 BRA `(.L_x_227) ;  /* 0x0000000000204947 */ /* 0x000fea0003800000 */
[----:B------:R-:W-:Y:S01]  /*ae20*/  IMAD R11, R11, R8, RZ ;  /* 0x000000080b0b7224 */ /* 0x000fe200078e02ff */
[----:B------:R-:W-:Y:S01]  /*ae30*/  ULDC.64 UR4, c[0x0][0x2b0] ;  /* 0x0000ac0000047ab9 */ /* 0x000fe20000000a00 */
[----:B---34-:R-:W-:-:S03]  /*ae40*/  IMAD.MOV.U32 R7, RZ, RZ, 0x7f800000 ;  /* 0x7f800000ff077424 */ /* 0x018fc600078e00ff */
[----:B------:R-:W-:-:S04]  /*ae50*/  IADD3 R3, P0, R11, R6, RZ ;  /* 0x000000060b037210 */ /* 0x000fc80007f1e0ff */
[----:B------:R-:W-:Y:S02]  /*ae60*/  LEA.HI.X.SX32 R0, R11, R12, 0x1, P0 ;  /* 0x0000000c0b007211 */ /* 0x000fe400000f0eff */
[----:B------:R-:W-:-:S04]  /*ae70*/  LEA R2, P0, R3, UR4, 0x2 ;  /* 0x0000000403027c11 */ /* 0x000fc8000f8010ff */
[----:B------:R-:W-:-:S05]  /*ae80*/  LEA.HI.X R3, R3, UR5, R0, 0x2, P0 ;  /* 0x0000000503037c11 */ /* 0x000fca00080f1400 */
[----:B------:R3:W-:Y:S04]  /*ae90*/  STG.E desc[UR8][R2.64], R7 ;  /* 0x0000000702007986 */ /* 0x0007e8000c101908 */
.L_x_227:
[----:B------:R-:W-:Y:S05]  /*aea0*/  BSYNC B0 ;  /* 0x0000000000007941 */ /* 0x000fea0003800000 */
.L_x_226:
[----:B------:R-:W-:Y:S05]  /*aeb0*/  @P3 EXIT ;  /* 0x000000000000394d */ /* 0x000fea0003800000 */
[----:B------:R-:W-:Y:S01]  /*aec0*/  IMAD R5, R5, R8, RZ ;  /* 0x0000000805057224 */ /* 0x000fe200078e02ff */
[----:B------:R-:W-:-:S04]  /*aed0*/  ULDC.64 UR4, c[0x0][0x2b0] ;  /* 0x0000ac0000047ab9 */ /* 0x000fc80000000a00 */
[----:B------:R-:W-:-:S04]  /*aee0*/  IADD3 R6, P0, R5, R6, RZ ;  /* 0x0000000605067210 */ /* 0x000fc80007f1e0ff */
[----:B------:R-:W-:Y:S02]  /*aef0*/  LEA.HI.X.SX32 R5, R5, R12, 0x1, P0 ;  /* 0x0000000c05057211 */ /* 0x000fe400000f0eff */
[----:B---34-:R-:W-:-:S04]  /*af00*/  LEA R2, P0, R6, UR4, 0x2 ;  /* 0x0000000406027c11 */ /* 0x018fc8000f8010ff */
[----:B------:R-:W-:Y:S01]  /*af10*/  LEA.HI.X R3, R6, UR5, R5, 0x2, P0 ;  /* 0x0000000506037c11 */ /* 0x000fe200080f1405 */
[----:B------:R-:W-:-:S05]  /*af20*/  IMAD.MOV.U32 R5, RZ, RZ, 0x7f800000 ;  /* 0x7f800000ff057424 */ /* 0x000fca00078e00ff */
[----:B------:R-:W-:Y:S01]  /*af30*/  STG.E desc[UR8][R2.64], R5 ;  /* 0x0000000502007986 */ /* 0x000fe2000c101908 */
[----:B------:R-:W-:Y:S05]  /*af40*/  EXIT ;  /* 0x000000000000794d */ /* 0x000fea0003800000 */
.L_x_228:
        /* <DEDUP_REMOVED lines=11> */
.L_x_1512:


//--------------------- .text._ZN5flash16flash_fwd_kernelI23Flash_fwd_kernel_traitsILi192ELi128ELi64ELi8ELb0ELb0EN7cutlass10bfloat16_tE19Flash_kernel_traitsILi192ELi128ELi64ELi8ES3_EELb0ELb0ELb0ELb1ELb0ELb0ELb1ELb0EEEvNS_16Flash_fwd_paramsE --------------------------
	.section	.text._ZN5flash16flash_fwd_kernelI23Flash_fwd_kernel_traitsILi192ELi128ELi64ELi8ELb0ELb0EN7cutlass10bfloat16_tE19Flash_kernel_traitsILi192ELi128ELi64ELi8ES3_EELb0ELb0ELb0ELb1ELb0ELb0ELb1ELb0EEEvNS_16Flash_fwd_paramsE,"ax",@progbits
	.align	128
        .global         _ZN5flash16flash_fwd_kernelI23Flash_fwd_kernel_traitsILi192ELi128ELi64ELi8ELb0ELb0EN7cutlass10bfloat16_tE19Flash_kernel_traitsILi192ELi128ELi64ELi8ES3_EELb0ELb0ELb0ELb1ELb0ELb0ELb1ELb0EEEvNS_16Flash_fwd_paramsE
        .type           _ZN5flash16flash_fwd_kernelI23Flash_fwd_kernel_traitsILi192ELi128ELi64ELi8ELb0ELb0EN7cutlass10bfloat16_tE19Flash_kernel_traitsILi192ELi128ELi64ELi8ES3_EELb0ELb0ELb0ELb1ELb0ELb0ELb1ELb0EEEvNS_16Flash_fwd_paramsE,@function
        .size           _ZN5flash16flash_fwd_kernelI23Flash_fwd_kernel_traitsILi192ELi128ELi64ELi8ELb0ELb0EN7cutlass10bfloat16_tE19Flash_kernel_traitsILi192ELi128ELi64ELi8ES3_EELb0ELb0ELb0ELb1ELb0ELb0ELb1ELb0EEEvNS_16Flash_fwd_paramsE,(.L_x_1513 - _ZN5flash16flash_fwd_kernelI23Flash_fwd_kernel_traitsILi192ELi128ELi64ELi8ELb0ELb0EN7cutlass10bfloat16_tE19Flash_kernel_traitsILi192ELi128ELi64ELi8ES3_EELb0ELb0ELb0ELb1ELb0ELb0ELb1ELb0EEEvNS_16Flash_fwd_paramsE)
        .other          _ZN5flash16flash_fwd_kernelI23Flash_fwd_kernel_traitsILi192ELi128ELi64ELi8ELb0ELb0EN7cutlass10bfloat16_tE19Flash_kernel_traitsILi192ELi128ELi64ELi8ES3_EELb0ELb0ELb0ELb1ELb0ELb0ELb1ELb0EEEvNS_16Flash_fwd_paramsE,@"STO_CUDA_ENTRY STV_DEFAULT"
_ZN5flash16flash_fwd_kernelI23Flash_fwd_kernel_traitsILi192ELi128ELi64ELi8ELb0ELb0EN7cutlass10bfloat16_tE19Flash_kernel_traitsILi192ELi128ELi64ELi8ES3_EELb0ELb0ELb0ELb1ELb0ELb0ELb1ELb0EEEvNS_16Flash_fwd_paramsE:
.text._ZN5flash16flash_fwd_kernelI23Flash_fwd_kernel_traitsILi192ELi128ELi64ELi8ELb0ELb0EN7cutlass10bfloat16_tE19Flash_kernel_traitsILi192ELi128ELi64ELi8ES3_EELb0ELb0ELb0ELb1ELb0ELb0ELb1ELb0EEEvNS_16Flash_fwd_paramsE:
        /* <DEDUP_REMOVED lines=39> */
.L_x_229:
[----:B------:R-:W1:Y:S02]  /*0270*/  LDC R0, c[0x0][0x2c8] ;  /* 0x0000b200ff007b82 */ /* 0x000e640000000800 */
.L_x_230:
        /* <DEDUP_REMOVED lines=93> */
.L_x_232:
        /* <DEDUP_REMOVED lines=13> */
.L_x_233:
        /* <DEDUP_REMOVED lines=89> */
.L_x_235:
[----:B------:R-:W-:Y:S05]  /*0eb0*/  BSYNC B0 ;  /* 0x0000000000007941 */ /* 0x000fea0003800000 */
.L_x_234:
        /* <DEDUP_REMOVED lines=46> */
.L_x_237:
[----:B------:R-:W-:Y:S05]  /*11a0*/  BSYNC B0 ;  /* 0x0000000000007941 */ /* 0x000fea0003800000 */
.L_x_236:
        /* <DEDUP_REMOVED lines=47> */
.L_x_239:
[----:B------:R-:W-:Y:S05]  /*14a0*/  BSYNC B0 ;  /* 0x0000000000007941 */ /* 0x000fea0003800000 */
.L_x_238:
        /* <DEDUP_REMOVED lines=47> */
.L_x_241:
[----:B------:R-:W-:Y:S05]  /*17a0*/  BSYNC B0 ;  /* 0x0000000000007941 */ /* 0x000fea0003800000 */
.L_x_240:
        /* <DEDUP_REMOVED lines=50> */
.L_x_243:
[----:B------:R-:W-:Y:S05]  /*1ad0*/  BSYNC B0 ;  /* 0x0000000000007941 */ /* 0x000fea0003800000 */
.L_x_242:
        /* <DEDUP_REMOVED lines=35> */
.L_x_245:
[----:B------:R-:W-:Y:S05]  /*1d10*/  BSYNC B0 ;  /* 0x0000000000007941 */ /* 0x000fea0003800000 */
.L_x_244:
        /* <DEDUP_REMOVED lines=58> */
.L_x_247:
[----:B------:R-:W-:Y:S05]  /*20c0*/  BSYNC B0 ;  /* 0x0000000000007941 */ /* 0x000fea0003800000 */
.L_x_246:
        /* <DEDUP_REMOVED lines=38> */
.L_x_249:
[----:B------:R-:W-:Y:S05]  /*2330*/  BSYNC B0 ;  /* 0x0000000000007941 */ /* 0x000fea0003800000 */
.L_x_248:
[----:B-12---:R-:W-:Y:S01]  /*2340*/  LDSM.16.M88.4 R12, [R206] ;  /* 0x00000000ce0c783b */ /* 0x006fe20000000200 */
[----:B------:R-:W-:Y:S01]  /*2350*/  R2P PR, R5, 0x6 ;  /* 0x0000000605007804 */ /* 0x000fe20000000000 */
[----:B------:R-:W-:Y:S01]  /*2360*/  IMAD.MOV.U32 R5, RZ, RZ, 0x10 ;  /* 0x00000010ff057424 */ /* 0x000fe200078e00ff */
[----:B------:R-:W-:Y:S01]  /*2370*/  LOP3.LUT P3, RZ, R0, 0x2, RZ, 0xc0, !PT ;  /* 0x0000000200ff7812 */ /* 0x000fe2000786c0ff */
[----:B------:R-:W1:Y:S01]  /*2380*/  LDSM.16.M88.4 R36, [R205+0xc000] ;  /* 0x00c00000cd24783b */ /* 0x000e620000000200 */
[----:B------:R-:W-:Y:S01]  /*2390*/  VIADD R3, R205, 0xc000 ;  /* 0x0000c000cd037836 */ /* 0x000fe20000000000 */
[----:B------:R-:W-:Y:S01]  /*23a0*/  ULDC UR5, c[0x0][0x39c] ;  /* 0x0000e70000057ab9 */ /* 0x000fe20000000800 */
[----:B------:R-:W-:Y:S01]  /*23b0*/  SEL R5, R5, 0xfffffff0, !P3 ;  /* 0xfffffff005057807 */ /* 0x000fe20005800000 */
[----:B------:R-:W2:Y:S01]  /*23c0*/  LDSM.16.M88.4 R28, [R205+0xc800] ;  /* 0x00c80000cd1c783b */ /* 0x000ea20000000200 */
[----:B------:R-:W-:-:S03]  /*23d0*/  VIADD R203, R205, 0xc020 ;  /* 0x0000c020cdcb7836 */ /* 0x000fc60000000000 */
[----:B------:R-:W4:Y:S01]  /*23e0*/  LDSM.16.M88.4 R20, [R205+0xd000] ;  /* 0x00d00000cd14783b */ /* 0x000f220000000200 */
[----:B------:R-:W-:Y:S02]  /*23f0*/  IMAD R204, R5, 0x2, R206 ;  /* 0x0000000205cc7824 */ /* 0x000fe400078e02ce */
[----:B------:R-:W-:Y:S01]  /*2400*/  @P1 VIADD R203, R3, 0xffffffe0 ;  /* 0xffffffe003cb1836 */ /* 0x000fe20000000000 */
[----:B------:R-:W4:Y:S01]  /*2410*/  LDSM.16.M88.4 R16, [R205+0xd800] ;  /* 0x00d80000cd10783b */ /* 0x000f220000000200 */
[----:B------:R-:W-:Y:S01]  /*2420*/  LOP3.LUT P1, RZ, R0, 0x4, RZ, 0xc0, !PT ;  /* 0x0000000400ff7812 */ /* 0x000fe2000782c0ff */
[----:B------:R-:W-:Y:S02]  /*2430*/  IMAD.MOV.U32 R3, RZ, RZ, 0x20 ;  /* 0x00000020ff037424 */ /* 0x000fe400078e00ff */
[----:B---3--:R-:W-:Y:S01]  /*2440*/  LDSM.16.M88.4 R8, [R204] ;  /* 0x00000000cc08783b */ /* 0x008fe20000000200 */
[----:B------:R-:W-:Y:S01]  /*2450*/  IMAD.MOV.U32 R0, RZ, RZ, 0x40 ;  /* 0x00000040ff007424 */ /* 0x000fe200078e00ff */
[C---:B------:R-:W-:Y:S01]  /*2460*/  IADD3 R189, R203.reuse, 0x3000, RZ ;  /* 0x00003000cbbd7810 */ /* 0x040fe20007ffe0ff */
[----:B------:R-:W-:Y:S01]  /*2470*/  VIADD R195, R203, 0x800 ;  /* 0x00000800cbc37836 */ /* 0x000fe20000000000 */
[----:B------:R-:W3:Y:S01]  /*2480*/  LDSM.16.M88.4 R44, [R203] ;  /* 0x00000000cb2c783b */ /* 0x000ee20000000200 */
[----:B------:R-:W-:Y:S01]  /*2490*/  SEL R3, R3, 0xffffffe0, !P1 ;  /* 0xffffffe003037807 */ /* 0x000fe20004800000 */
[C---:B------:R-:W-:Y:S01]  /*24a0*/  VIADD R194, R203.reuse, 0x1000 ;  /* 0x00001000cbc27836 */ /* 0x040fe20000000000 */
[----:B------:R-:W-:Y:S01]  /*24b0*/  SEL R0, R0, 0xffffffc0, !P2 ;  /* 0xffffffc000007807 */ /* 0x000fe20005000000 */
[----:B------:R-:W3:Y:S01]  /*24c0*/  LDSM.16.M88.4 R60, [R203+0x800] ;  /* 0x00080000cb3c783b */ /* 0x000ee20000000200 */
[----:B------:R-:W-:-:S02]  /*24d0*/  VIADD R193, R203, 0x1800 ;  /* 0x00001800cbc17836 */ /* 0x000fc40000000000 */
[----:B------:R-:W-:Y:S01]  /*24e0*/  IMAD R202, R3, 0x2, R206 ;  /* 0x0000000203ca7824 */ /* 0x000fe200078e02ce */
[----:B------:R-:W3:Y:S01]  /*24f0*/  LDSM.16.M88.4 R56, [R203+0x1000] ;  /* 0x00100000cb38783b */ /* 0x000ee20000000200 */
[----:B------:R-:W-:Y:S01]  /*2500*/  IADD3 R199, R205, R0, RZ ;  /* 0x00000000cdc77210 */ /* 0x000fe20007ffe0ff */
[----:B------:R-:W-:Y:S02]  /*2510*/  IMAD R201, R3, 0x2, R204 ;  /* 0x0000000203c97824 */ /* 0x000fe400078e02cc */
[----:B------:R-:W3:Y:S01]  /*2520*/  LDSM.16.M88.4 R52, [R203+0x1800] ;  /* 0x00180000cb34783b */ /* 0x000ee20000000200 */
[----:B------:R-:W-:Y:S02]  /*2530*/  IMAD.IADD R192, R0, 0x1, R203 ;  /* 0x0000000100c07824 */ /* 0x000fe400078e02cb */
[----:B------:R-:W3:Y:S01]  /*2540*/  @P0 LDC R0, c[0x0][0x2e8] ;  /* 0x0000ba00ff000b82 */ /* 0x000ee20000000800 */
[----:B------:R-:W-:Y:S01]  /*2550*/  LDSM.16.M88.4 R64, [R202] ;  /* 0x00000000ca40783b */ /* 0x000fe20000000200 */
[----:B------:R-:W-:-:S02]  /*2560*/  VIADD R191, R203, 0x2000 ;  /* 0x00002000cbbf7836 */ /* 0x000fc40000000000 */
[C---:B------:R-:W-:Y:S01]  /*2570*/  VIADD R190, R203.reuse, 0x2800 ;  /* 0x00002800cbbe7836 */ /* 0x040fe20000000000 */
[C---:B-1----:R-:W-:Y:S01]  /*2580*/  HMMA.16816.F32.BF16 R40, R12.reuse, R36, RZ ;  /* 0x000000240c28723c */ /* 0x042fe200000418ff */
[----:B------:R-:W-:Y:S01]  /*2590*/  LDSM.16.M88.4 R48, [R199+0xc800] ;  /* 0x00c80000c730783b */ /* 0x000fe20000000200 */
[C---:B------:R-:W-:Y:S02]  /*25a0*/  VIADD R188, R203.reuse, 0x3800 ;  /* 0x00003800cbbc7836 */ /* 0x040fe40000000000 */
[C---:B------:R-:W-:Y:S01]  /*25b0*/  VIADD R187, R203.reuse, 0x4000 ;  /* 0x00004000cbbb7836 */ /* 0x040fe20000000000 */
[----:B------:R-:W-:Y:S01]  /*25c0*/  LDSM.16.M88.4 R76, [R199+0xd800] ;  /* 0x00d80000c74c783b */ /* 0x000fe20000000200 */
[----:B------:R-:W-:Y:S01]  /*25d0*/  HMMA.16816.F32.BF16 R36, R12, R38, RZ ;  /* 0x000000260c24723c */ /* 0x000fe200000418ff */
[C---:B------:R-:W-:Y:S02]  /*25e0*/  VIADD R186, R203.reuse, 0x4800 ;  /* 0x00004800cbba7836 */ /* 0x040fe40000000000 */
[----:B------:R-:W-:Y:S01]  /*25f0*/  LDSM.16.M88.4 R72, [R206+0x4000] ;  /* 0x00400000ce48783b */ /* 0x000fe20000000200 */
[----:B------:R-:W-:-:S02]  /*2600*/  VIADD R185, R203, 0x5000 ;  /* 0x00005000cbb97836 */ /* 0x000fc40000000000 */
[----:B--2---:R-:W-:Y:S01]  /*2610*/  HMMA.16816.F32.BF16 R32, R12, R28, RZ ;  /* 0x0000001c0c20723c */ /* 0x004fe200000418ff */
[----:B------:R-:W0:Y:S01]  /*2620*/  LDGDEPBAR ;  /* 0x00000000000079af */ /* 0x000e220000000000 */
[----:B------:R-:W-:-:S04]  /*2630*/  VIADD R184, R203, 0x5800 ;  /* 0x00005800cbb87836 */ /* 0x000fc80000000000 */
[C---:B----4-:R-:W-:Y:S06]  /*2640*/  HMMA.16816.F32.BF16 R24, R12.reuse, R20, RZ ;  /* 0x000000140c18723c */ /* 0x050fec00000418ff */
[C---:B------:R-:W-:Y:S06]  /*2650*/  HMMA.16816.F32.BF16 R28, R12.reuse, R30, RZ ;  /* 0x0000001e0c1c723c */ /* 0x040fec00000418ff */
[C---:B------:R-:W-:Y:S06]  /*2660*/  HMMA.16816.F32.BF16 R20, R12.reuse, R22, RZ ;  /* 0x000000160c14723c */ /* 0x040fec00000418ff */
[C---:B------:R-:W-:Y:S06]  /*2670*/  HMMA.16816.F32.BF16 R68, R12.reuse, R16, RZ ;  /* 0x000000100c44723c */ /* 0x040fec00000418ff */
[----:B------:R-:W-:Y:S01]  /*2680*/  HMMA.16816.F32.BF16 R12, R12, R18, RZ ;  /* 0x000000120c0c723c */ /* 0x000fe200000418ff */
[----:B------:R-:W1:Y:S05]  /*2690*/  LDSM.16.M88.4 R16, [R199+0xc000] ;  /* 0x00c00000c710783b */ /* 0x000e6a0000000200 */
[C---:B---3--:R-:W-:Y:S06]  /*26a0*/  HMMA.16816.F32.BF16 R40, R8.reuse, R44, R40 ;  /* 0x0000002c0828723c */ /* 0x048fec0000041828 */
[C---:B------:R-:W-:Y:S01]  /*26b0*/  HMMA.16816.F32.BF16 R36, R8.reuse, R46, R36 ;  /* 0x0000002e0824723c */ /* 0x040fe20000041824 */
[----:B------:R-:W2:Y:S05]  /*26c0*/  LDSM.16.M88.4 R44, [R199+0xd000] ;  /* 0x00d00000c72c783b */ /* 0x000eaa0000000200 */
[C---:B------:R-:W-:Y:S06]  /*26d0*/  HMMA.16816.F32.BF16 R32, R8.reuse, R60, R32 ;  /* 0x0000003c0820723c */ /* 0x040fec0000041820 */
[C---:B------:R-:W-:Y:S01]  /*26e0*/  HMMA.16816.F32.BF16 R28, R8.reuse, R62, R28 ;  /* 0x0000003e081c723c */ /* 0x040fe2000004181c */
[----:B------:R-:W-:Y:S05]  /*26f0*/  LDSM.16.M88.4 R60, [R192] ;  /* 0x00000000c03c783b */ /* 0x000fea0000000200 */
[C---:B------:R-:W-:Y:S06]  /*2700*/  HMMA.16816.F32.BF16 R24, R8.reuse, R56, R24 ;  /* 0x000000380818723c */ /* 0x040fec0000041818 */
[C---:B------:R-:W-:Y:S01]  /*2710*/  HMMA.16816.F32.BF16 R20, R8.reuse, R58, R20 ;  /* 0x0000003a0814723c */ /* 0x040fe20000041814 */
[----:B------:R-:W-:Y:S05]  /*2720*/  LDSM.16.M88.4 R56, [R192+0x800] ;  /* 0x00080000c038783b */ /* 0x000fea0000000200 */
[C---:B------:R-:W-:Y:S06]  /*2730*/  HMMA.16816.F32.BF16 R68, R8.reuse, R52, R68 ;  /* 0x000000340844723c */ /* 0x040fec0000041844 */
[----:B------:R-:W-:Y:S01]  /*2740*/  HMMA.16816.F32.BF16 R12, R8, R54, R12 ;  /* 0x00000036080c723c */ /* 0x000fe2000004180c */
[----:B------:R-:W3:Y:S04]  /*2750*/  LDSM.16.M88.4 R8, [R201] ;  /* 0x00000000c908783b */ /* 0x000ee80000000200 */
[----:B------:R-:W-:Y:S01]  /*2760*/  LDSM.16.M88.4 R52, [R192+0x1800] ;  /* 0x00180000c034783b */ /* 0x000fe20000000200 */
[C---:B-1----:R-:W-:Y:S06]  /*2770*/  HMMA.16816.F32.BF16 R40, R64.reuse, R16, R40 ;  /* 0x000000104028723c */ /* 0x042fec0000041828 */
[C---:B------:R-:W-:Y:S01]  /*2780*/  HMMA.16816.F32.BF16 R36, R64.reuse, R18, R36 ;  /* 0x000000124024723c */ /* 0x040fe20000041824 */
[----:B------:R-:W1:Y:S05]  /*2790*/  LDSM.16.M88.4 R16, [R192+0x1000] ;  /* 0x00100000c010783b */ /* 0x000e6a0000000200 */
[C---:B------:R-:W-:Y:S06]  /*27a0*/  HMMA.16816.F32.BF16 R32, R64.reuse, R48, R32 ;  /* 0x000000304020723c */ /* 0x040fec0000041820 */
[C---:B------:R-:W-:Y:S01]  /*27b0*/  HMMA.16816.F32.BF16 R28, R64.reuse, R50, R28 ;  /* 0x00000032401c723c */ /* 0x040fe2000004181c */
[----:B------:R-:W4:Y:S05]  /*27c0*/  LDSM.16.M88.4 R48, [R205+0xe000] ;  /* 0x00e00000cd30783b */ /* 0x000f2a0000000200 */
[C---:B--2---:R-:W-:Y:S06]  /*27d0*/  HMMA.16816.F32.BF16 R24, R64.reuse, R44, R24 ;  /* 0x0000002c4018723c */ /* 0x044fec0000041818 */
[C---:B------:R-:W-:Y:S01]  /*27e0*/  HMMA.16816.F32.BF16 R20, R64.reuse, R46, R20 ;  /* 0x0000002e4014723c */ /* 0x040fe20000041814 */
[----:B------:R-:W2:Y:S05]  /*27f0*/  LDSM.16.M88.4 R44, [R205+0xe800] ;  /* 0x00e80000cd2c783b */ /* 0x000eaa0000000200 */
[C---:B------:R-:W-:Y:S06]  /*2800*/  HMMA.16816.F32.BF16 R68, R64.reuse, R76, R68 ;  /* 0x0000004c4044723c */ /* 0x040fec0000041844 */
[----:B------:R-:W-:Y:S01]  /*2810*/  HMMA.16816.F32.BF16 R64, R64, R78, R12 ;  /* 0x0000004e4040723c */ /* 0x000fe2000004180c */
[----:B------:R-:W2:Y:S04]  /*2820*/  LDSM.16.M88.4 R12, [R205+0xf000] ;  /* 0x00f00000cd0c783b */ /* 0x000ea80000000200 */
[----:B------:R-:W2:Y:S01]  /*2830*/  LDSM.16.M88.4 R76, [R205+0xf800] ;  /* 0x00f80000cd4c783b */ /* 0x000ea20000000200 */
[C---:B---3--:R-:W-:Y:S06]  /*2840*/  HMMA.16816.F32.BF16 R40, R8.reuse, R60, R40 ;  /* 0x0000003c0828723c */ /* 0x048fec0000041828 */
        /* <DEDUP_REMOVED lines=10> */
[----:B------:R-:W3:Y:S04]  /*28f0*/  LDSM.16.M88.4 R8, [R203+0x2800] ;  /* 0x00280000cb08783b */ /* 0x000ee80000000200 */
[----:B------:R-:W-:Y:S01]  /*2900*/  LDSM.16.M88.4 R52, [R202+0x4000] ;  /* 0x00400000ca34783b */ /* 0x000fe20000000200 */
[C---:B----4-:R-:W-:Y:S06]  /*2910*/  HMMA.16816.F32.BF16 R40, R72.reuse, R48, R40 ;  /* 0x000000304828723c */ /* 0x050fec0000041828 */
[C---:B------:R-:W-:Y:S01]  /*2920*/  HMMA.16816.F32.BF16 R36, R72.reuse, R50, R36 ;  /* 0x000000324824723c */ /* 0x040fe20000041824 */
[----:B------:R-:W4:Y:S05]  /*2930*/  LDSM.16.M88.4 R48, [R203+0x3000] ;  /* 0x00300000cb30783b */ /* 0x000f2a0000000200 */
[C---:B--2---:R-:W-:Y:S06]  /*2940*/  HMMA.16816.F32.BF16 R32, R72.reuse, R44, R32 ;  /* 0x0000002c4820723c */ /* 0x044fec0000041820 */
[C---:B------:R-:W-:Y:S01]  /*2950*/  HMMA.16816.F32.BF16 R28, R72.reuse, R46, R28 ;  /* 0x0000002e481c723c */ /* 0x040fe2000004181c */
[----:B------:R-:W-:Y:S05]  /*2960*/  LDSM.16.M88.4 R44, [R199+0xe000] ;  /* 0x00e00000c72c783b */ /* 0x000fea0000000200 */
[C---:B------:R-:W-:Y:S06]  /*2970*/  HMMA.16816.F32.BF16 R24, R72.reuse, R12, R24 ;  /* 0x0000000c4818723c */ /* 0x040fec0000041818 */
[C---:B------:R-:W-:Y:S01]  /*2980*/  HMMA.16816.F32.BF16 R20, R72.reuse, R14, R20 ;  /* 0x0000000e4814723c */ /* 0x040fe20000041814 */
[----:B------:R-:W2:Y:S05]  /*2990*/  LDSM.16.M88.4 R12, [R199+0xe800] ;  /* 0x00e80000c70c783b */ /* 0x000eaa0000000200 */
[C---:B------:R-:W-:Y:S06]  /*29a0*/  HMMA.16816.F32.BF16 R68, R72.reuse, R76, R68 ;  /* 0x0000004c4844723c */ /* 0x040fec0000041844 */
[----:B------:R-:W-:Y:S01]  /*29b0*/  HMMA.16816.F32.BF16 R64, R72, R78, R64 ;  /* 0x0000004e4840723c */ /* 0x000fe20000041840 */
[----:B------:R-:W2:Y:S04]  /*29c0*/  LDSM.16.M88.4 R76, [R199+0xf000] ;  /* 0x00f00000c74c783b */ /* 0x000ea80000000200 */
[----:B------:R-:W-:Y:S01]  /*29d0*/  LDSM.16.M88.4 R72, [R192+0x2000] ;  /* 0x00200000c048783b */ /* 0x000fe20000000200 */
[C---:B-1----:R-:W-:Y:S06]  /*29e0*/  HMMA.16816.F32.BF16 R40, R16.reuse, R56, R40 ;  /* 0x000000381028723c */ /* 0x042fec0000041828 */
[C---:B------:R-:W-:Y:S01]  /*29f0*/  HMMA.16816.F32.BF16 R36, R16.reuse, R58, R36 ;  /* 0x0000003a1024723c */ /* 0x040fe20000041824 */
[----:B------:R-:W1:Y:S05]  /*2a00*/  LDSM.16.M88.4 R56, [R199+0xf800] ;  /* 0x00f80000c738783b */ /* 0x000e6a0000000200 */
[C---:B---3--:R-:W-:Y:S06]  /*2a10*/  HMMA.16816.F32.BF16 R32, R16.reuse, R8, R32 ;  /* 0x000000081020723c */ /* 0x048fec0000041820 */
[C---:B------:R-:W-:Y:S01]  /*2a20*/  HMMA.16816.F32.BF16 R28, R16.reuse, R10, R28 ;  /* 0x0000000a101c723c */ /* 0x040fe2000004181c */
[----:B------:R-:W3:Y:S05]  /*2a30*/  LDSM.16.M88.4 R8, [R201+0x4000] ;  /* 0x00400000c908783b */ /* 0x000eea0000000200 */
[C---:B----4-:R-:W-:Y:S06]  /*2a40*/  HMMA.16816.F32.BF16 R24, R16.reuse, R48, R24 ;  /* 0x000000301018723c */ /* 0x050fec0000041818 */
[C---:B------:R-:W-:Y:S01]  /*2a50*/  HMMA.16816.F32.BF16 R20, R16.reuse, R50, R20 ;  /* 0x000000321014723c */ /* 0x040fe20000041814 */
[----:B------:R-:W4:Y:S05]  /*2a60*/  LDSM.16.M88.4 R48, [R192+0x2800] ;  /* 0x00280000c030783b */ /* 0x000f2a0000000200 */
[C---:B------:R-:W-:Y:S06]  /*2a70*/  HMMA.16816.F32.BF16 R68, R16.reuse, R60, R68 ;  /* 0x0000003c1044723c */ /* 0x040fec0000041844 */
[----:B------:R-:W-:Y:S01]  /*2a80*/  HMMA.16816.F32.BF16 R64, R16, R62, R64 ;  /* 0x0000003e1040723c */ /* 0x000fe20000041840 */
[----:B------:R-:W4:Y:S04]  /*2a90*/  LDSM.16.M88.4 R16, [R192+0x3000] ;  /* 0x00300000c010783b */ /* 0x000f280000000200 */
[----:B------:R-:W-:Y:S01]  /*2aa0*/  LDSM.16.M88.4 R60, [R205+0x10000] ;  /* 0x01000000cd3c783b */ /* 0x000fe20000000200 */
[C---:B--2---:R-:W-:Y:S06]  /*2ab0*/  HMMA.16816.F32.BF16 R32, R52.reuse, R12, R32 ;  /* 0x0000000c3420723c */ /* 0x044fec0000041820 */
[C---:B------:R-:W-:Y:S01]  /*2ac0*/  HMMA.16816.F32.BF16 R28, R52.reuse, R14, R28 ;  /* 0x0000000e341c723c */ /* 0x040fe2000004181c */
[----:B------:R-:W2:Y:S05]  /*2ad0*/  LDSM.16.M88.4 R12, [R192+0x3800] ;  /* 0x00380000c00c783b */ /* 0x000eaa0000000200 */
[C---:B------:R-:W-:Y:S06]  /*2ae0*/  HMMA.16816.F32.BF16 R40, R52.reuse, R44, R40 ;  /* 0x0000002c3428723c */ /* 0x040fec0000041828 */
[C---:B------:R-:W-:Y:S01]  /*2af0*/  HMMA.16816.F32.BF16 R36, R52.reuse, R46, R36 ;  /* 0x0000002e3424723c */ /* 0x040fe20000041824 */
[----:B------:R-:W2:Y:S05]  /*2b00*/  LDSM.16.M88.4 R44, [R206+0x8000] ;  /* 0x00800000ce2c783b */ /* 0x000eaa0000000200 */
[C---:B------:R-:W-:Y:S06]  /*2b10*/  HMMA.16816.F32.BF16 R24, R52.reuse, R76, R24 ;  /* 0x0000004c3418723c */ /* 0x040fec0000041818 */
[C---:B------:R-:W-:Y:S01]  /*2b20*/  HMMA.16816.F32.BF16 R20, R52.reuse, R78, R20 ;  /* 0x0000004e3414723c */ /* 0x040fe20000041814 */
[----:B------:R-:W-:Y:S05]  /*2b30*/  LDSM.16.M88.4 R76, [R204+0x8000] ;  /* 0x00800000cc4c783b */ /* 0x000fea0000000200 */
[C---:B-1----:R-:W-:Y:S06]  /*2b40*/  HMMA.16816.F32.BF16 R68, R52.reuse, R56, R68 ;  /* 0x000000383444723c */ /* 0x042fec0000041844 */
[----:B------:R-:W-:Y:S01]  /*2b50*/  HMMA.16816.F32.BF16 R64, R52, R58, R64 ;  /* 0x0000003a3440723c */ /* 0x000fe20000041840 */
[----:B------:R-:W1:Y:S04]  /*2b60*/  LDSM.16.M88.4 R56, [R205+0x10800] ;  /* 0x01080000cd38783b */ /* 0x000e680000000200 */
[----:B------:R-:W1:Y:S01]  /*2b70*/  LDSM.16.M88.4 R52, [R205+0x11000] ;  /* 0x01100000cd34783b */ /* 0x000e620000000200 */
[C---:B---3--:R-:W-:Y:S06]  /*2b80*/  HMMA.16816.F32.BF16 R40, R8.reuse, R72, R40 ;  /* 0x000000480828723c */ /* 0x048fec0000041828 */
[C---:B------:R-:W-:Y:S01]  /*2b90*/  HMMA.16816.F32.BF16 R36, R8.reuse, R74, R36 ;  /* 0x0000004a0824723c */ /* 0x040fe20000041824 */
[----:B------:R-:W-:Y:S05]  /*2ba0*/  LDSM.16.M88.4 R72, [R203+0x5800] ;  /* 0x00580000cb48783b */ /* 0x000fea0000000200 */
[C---:B----4-:R-:W-:Y:S06]  /*2bb0*/  HMMA.16816.F32.BF16 R32, R8.reuse, R48, R32 ;  /* 0x000000300820723c */ /* 0x050fec0000041820 */
[C---:B------:R-:W-:Y:S01]  /*2bc0*/  HMMA.16816.F32.BF16 R28, R8.reuse, R50, R28 ;  /* 0x00000032081c723c */ /* 0x040fe2000004181c */
[----:B------:R-:W3:Y:S05]  /*2bd0*/  LDSM.16.M88.4 R48, [R205+0x11800] ;  /* 0x01180000cd30783b */ /* 0x000eea0000000200 */
[C---:B------:R-:W-:Y:S06]  /*2be0*/  HMMA.16816.F32.BF16 R24, R8.reuse, R16, R24 ;  /* 0x000000100818723c */ /* 0x040fec0000041818 */
[C---:B------:R-:W-:Y:S01]  /*2bf0*/  HMMA.16816.F32.BF16 R20, R8.reuse, R18, R20 ;  /* 0x000000120814723c */ /* 0x040fe20000041814 */
[----:B------:R-:W4:Y:S05]  /*2c00*/  LDSM.16.M88.4 R16, [R203+0x4000] ;  /* 0x00400000cb10783b */ /* 0x000f2a0000000200 */
[C---:B--2---:R-:W-:Y:S06]  /*2c10*/  HMMA.16816.F32.BF16 R68, R8.reuse, R12, R68 ;  /* 0x0000000c0844723c */ /* 0x044fec0000041844 */
[----:B------:R-:W-:Y:S01]  /*2c20*/  HMMA.16816.F32.BF16 R64, R8, R14, R64 ;  /* 0x0000000e0840723c */ /* 0x000fe20000041840 */
[----:B------:R-:W2:Y:S04]  /*2c30*/  LDSM.16.M88.4 R8, [R203+0x4800] ;  /* 0x00480000cb08783b */ /* 0x000ea80000000200 */
[----:B------:R-:W2:Y:S01]  /*2c40*/  LDSM.16.M88.4 R12, [R203+0x5000] ;  /* 0x00500000cb0c783b */ /* 0x000ea20000000200 */
[C---:B------:R-:W-:Y:S06]  /*2c50*/  HMMA.16816.F32.BF16 R40, R44.reuse, R60, R40 ;  /* 0x0000003c2c28723c */ /* 0x040fec0000041828 */
[C---:B------:R-:W-:Y:S01]  /*2c60*/  HMMA.16816.F32.BF16 R36, R44.reuse, R62, R36 ;  /* 0x0000003e2c24723c */ /* 0x040fe20000041824 */
[----:B------:R-:W-:Y:S05]  /*2c70*/  LDSM.16.M88.4 R60, [R202+0x8000] ;  /* 0x00800000ca3c783b */ /* 0x000fea0000000200 */
[C---:B-1----:R-:W-:Y:S06]  /*2c80*/  HMMA.16816.F32.BF16 R32, R44.reuse, R56, R32 ;  /* 0x000000382c20723c */ /* 0x042fec0000041820 */
[C---:B------:R-:W-:Y:S01]  /*2c90*/  HMMA.16816.F32.BF16 R28, R44.reuse, R58, R28 ;  /* 0x0000003a2c1c723c */ /* 0x040fe2000004181c */
[----:B------:R-:W1:Y:S05]  /*2ca0*/  LDSM.16.M88.4 R56, [R199+0x10000] ;  /* 0x01000000c738783b */ /* 0x000e6a0000000200 */
[C---:B------:R-:W-:Y:S06]  /*2cb0*/  HMMA.16816.F32.BF16 R24, R44.reuse, R52, R24 ;  /* 0x000000342c18723c */ /* 0x040fec0000041818 */
[C---:B------:R-:W-:Y:S01]  /*2cc0*/  HMMA.16816.F32.BF16 R20, R44.reuse, R54, R20 ;  /* 0x000000362c14723c */ /* 0x040fe20000041814 */
[----:B------:R-:W1:Y:S05]  /*2cd0*/  LDSM.16.M88.4 R52, [R199+0x10800] ;  /* 0x01080000c734783b */ /* 0x000e6a0000000200 */
[C---:B---3--:R-:W-:Y:S06]  /*2ce0*/  HMMA.16816.F32.BF16 R68, R44.reuse, R48, R68 ;  /* 0x000000302c44723c */ /* 0x048fec0000041844 */
[----:B------:R-:W-:Y:S01]  /*2cf0*/  HMMA.16816.F32.BF16 R64, R44, R50, R64 ;  /* 0x000000322c40723c */ /* 0x000fe20000041840 */
[----:B------:R-:W3:Y:S04]  /*2d00*/  LDSM.16.M88.4 R48, [R199+0x11000] ;  /* 0x01100000c730783b */ /* 0x000ee80000000200 */
[----:B------:R-:W-:Y:S01]  /*2d10*/  LDSM.16.M88.4 R44, [R199+0x11800] ;  /* 0x01180000c72c783b */ /* 0x000fe20000000200 */
[C---:B----4-:R-:W-:Y:S06]  /*2d20*/  HMMA.16816.F32.BF16 R40, R76.reuse, R16, R40 ;  /* 0x000000104c28723c */ /* 0x050fec0000041828 */
[C---:B------:R-:W-:Y:S01]  /*2d30*/  HMMA.16816.F32.BF16 R36, R76.reuse, R18, R36 ;  /* 0x000000124c24723c */ /* 0x040fe20000041824 */
[----:B------:R-:W-:Y:S05]  /*2d40*/  LDSM.16.M88.4 R16, [R192+0x4000] ;  /* 0x00400000c010783b */ /* 0x000fea0000000200 */
[C---:B--2---:R-:W-:Y:S06]  /*2d50*/  HMMA.16816.F32.BF16 R32, R76.reuse, R8, R32 ;  /* 0x000000084c20723c */ /* 0x044fec0000041820 */
[C---:B------:R-:W-:Y:S01]  /*2d60*/  HMMA.16816.F32.BF16 R28, R76.reuse, R10, R28 ;  /* 0x0000000a4c1c723c */ /* 0x040fe2000004181c */
[----:B------:R-:W-:Y:S05]  /*2d70*/  LDSM.16.M88.4 R8, [R201+0x8000] ;  /* 0x00800000c908783b */ /* 0x000fea0000000200 */
[C---:B------:R-:W-:Y:S06]  /*2d80*/  HMMA.16816.F32.BF16 R24, R76.reuse, R12, R24 ;  /* 0x0000000c4c18723c */ /* 0x040fec0000041818 */
[----:B------:R-:W-:Y:S01]  /*2d90*/  HMMA.16816.F32.BF16 R20, R76, R14, R20 ;  /* 0x0000000e4c14723c */ /* 0x000fe20000041814 */
[----:B------:R-:W2:Y:S05]  /*2da0*/  LDSM.16.M88.4 R12, [R192+0x4800] ;  /* 0x00480000c00c783b */ /* 0x000eaa0000000200 */
[C---:B-1----:R-:W-:Y:S06]  /*2db0*/  HMMA.16816.F32.BF16 R40, R60.reuse, R56, R40 ;  /* 0x000000383c28723c */ /* 0x042fec0000041828 */
[C---:B------:R-:W-:Y:S01]  /*2dc0*/  HMMA.16816.F32.BF16 R36, R60.reuse, R58, R36 ;  /* 0x0000003a3c24723c */ /* 0x040fe20000041824 */
[----:B------:R-:W1:Y:S05]  /*2dd0*/  LDSM.16.M88.4 R56, [R192+0x5000] ;  /* 0x00500000c038783b */ /* 0x000e6a0000000200 */
[----:B------:R-:W-:Y:S06]  /*2de0*/  HMMA.16816.F32.BF16 R32, R60, R52, R32 ;  /* 0x000000343c20723c */ /* 0x000fec0000041820 */
[C---:B------:R-:W-:Y:S06]  /*2df0*/  HMMA.16816.F32.BF16 R64, R76.reuse, R74, R64 ;  /* 0x0000004a4c40723c */ /* 0x040fec0000041840 */
[----:B------:R-:W-:Y:S06]  /*2e00*/  HMMA.16816.F32.BF16 R68, R76, R72, R68 ;  /* 0x000000484c44723c */ /* 0x000fec0000041844 */
[----:B------:R-:W-:Y:S01]  /*2e10*/  HMMA.16816.F32.BF16 R52, R60, R54, R28 ;  /* 0x000000363c34723c */ /* 0x000fe2000004181c */
[----:B------:R-:W4:Y:S01]  /*2e20*/  LDSM.16.M88.4 R28, [R192+0x5800] ;  /* 0x00580000c01c783b */ /* 0x000f220000000200 */
[----:B------:R-:W-:-:S04]  /*2e30*/  DEPBAR.LE SB0, 0x0 ;  /* 0x000080000000791a */ /* 0x000fc80000000000 */
[C---:B---3--:R-:W-:Y:S06]  /*2e40*/  HMMA.16816.F32.BF16 R24, R60.reuse, R48, R24 ;  /* 0x000000303c18723c */ /* 0x048fec0000041818 */
[----:B------:R-:W-:Y:S06]  /*2e50*/  HMMA.16816.F32.BF16 R20, R60, R50, R20 ;  /* 0x000000323c14723c */ /* 0x000fec0000041814 */
[----:B--2---:R-:W-:Y:S06]  /*2e60*/  HMMA.16816.F32.BF16 R32, R8, R12, R32 ;  /* 0x0000000c0820723c */ /* 0x004fec0000041820 */
[----:B------:R-:W-:Y:S01]  /*2e70*/  HMMA.16816.F32.BF16 R64, R60, R46, R64 ;  /* 0x0000002e3c40723c */ /* 0x000fe20000041840 */
[----:B------:R-:W-:-:S05]  /*2e80*/  LOP3.LUT R13, R82, 0xffffffe0, RZ, 0xc0, !PT ;  /* 0xffffffe0520d7812 */ /* 0x000fca00078ec0ff */
[----:B------:R-:W-:Y:S01]  /*2e90*/  HMMA.16816.F32.BF16 R40, R8, R16, R40 ;  /* 0x000000100828723c */ /* 0x000fe20000041828 */
[----:B------:R-:W-:-:S05]  /*2ea0*/  IMAD.IADD R13, R144, 0x1, -R13 ;  /* 0x00000001900d7824 */ /* 0x000fca00078e0a0d */
[----:B------:R-:W-:Y:S01]  /*2eb0*/  HMMA.16816.F32.BF16 R68, R60, R44, R68 ;  /* 0x0000002c3c44723c */ /* 0x000fe20000041844 */
[----:B------:R-:W-:-:S04]  /*2ec0*/  SHF.R.S32.HI R12, RZ, 0x1f, R13 ;  /* 0x0000001fff0c7819 */ /* 0x000fc8000001140d */
[----:B------:R-:W-:Y:S01]  /*2ed0*/  LEA.HI R13, R12, R13, RZ, 0x2 ;  /* 0x0000000d0c0d7211 */ /* 0x000fe200078f10ff */
[C---:B------:R-:W-:Y:S01]  /*2ee0*/  HMMA.16816.F32.BF16 R36, R8.reuse, R18, R36 ;  /* 0x000000120824723c */ /* 0x040fe20000041824 */
[----:B------:R-:W-:Y:S02]  /*2ef0*/  IMAD.SHL.U32 R12, R144, 0x2, RZ ;  /* 0x00000002900c7824 */ /* 0x000fe400078e00ff */
[----:B------:R-:W-:Y:S01]  /*2f00*/  FMUL.FTZ R32, R32, UR5 ;  /* 0x0000000520207c20 */ /* 0x000fe20008410000 */
[----:B------:R-:W-:Y:S01]  /*2f10*/  SHF.R.S32.HI R134, RZ, 0x2, R13 ;  /* 0x00000002ff867819 */ /* 0x000fe2000001140d */
[----:B------:R-:W-:Y:S01]  /*2f20*/  FMUL.FTZ R33, R33, UR5 ;  /* 0x0000000521217c20 */ /* 0x000fe20008410000 */
[----:B------:R2:W3:Y:S01]  /*2f30*/  @P0 MUFU.RCP R13, R0 ;  /* 0x00000000000d0308 */ /* 0x0004e20000001000 */
[----:B-1----:R-:W-:Y:S01]  /*2f40*/  HMMA.16816.F32.BF16 R24, R8, R56, R24 ;  /* 0x000000380818723c */ /* 0x002fe20000041818 */
[----:B------:R-:W-:Y:S01]  /*2f50*/  LOP3.LUT R12, R12, 0x6, RZ, 0xc0, !PT ;  /* 0x000000060c0c7812 */ /* 0x000fe200078ec0ff */
[----:B------:R-:W-:-:S02]  /*2f60*/  IMAD R134, R83, 0x10, R134 ;  /* 0x0000001053867824 */ /* 0x000fc400078e0286 */
[----:B------:R-:W-:Y:S01]  /*2f70*/  FMUL.FTZ R35, R35, UR5 ;  /* 0x0000000523237c20 */ /* 0x000fe20008410000 */
[----:B------:R-:W-:Y:S01]  /*2f80*/  FMUL.FTZ R34, R34, UR5 ;  /* 0x0000000522227c20 */ /* 0x000fe20008410000 */
[C---:B------:R-:W-:Y:S01]  /*2f90*/  HMMA.16816.F32.BF16 R20, R8.reuse, R58, R20 ;  /* 0x0000003a0814723c */ /* 0x040fe20000041814 */
[----:B------:R-:W-:Y:S02]  /*2fa0*/  IMAD R12, R81, 0x40, R12 ;  /* 0x00000040510c7824 */ /* 0x000fe400078e020c */
[----:B------:R-:W-:Y:S01]  /*2fb0*/  FMUL.FTZ R40, R40, UR5 ;  /* 0x0000000528287c20 */ /* 0x000fe20008410000 */
[----:B------:R-:W-:Y:S02]  /*2fc0*/  IMAD.IADD R134, R85, 0x1, R134 ;  /* 0x0000000155867824 */ /* 0x000fe400078e0286 */
[----:B------:R-:W-:Y:S01]  /*2fd0*/  FMUL.FTZ R43, R43, UR5 ;  /* 0x000000052b2b7c20 */ /* 0x000fe20008410000 */
[C---:B------:R-:W-:Y:S01]  /*2fe0*/  VIADD R44, R12.reuse, 0x9 ;  /* 0x000000090c2c7836 */ /* 0x040fe20000000000 */
[----:B----4-:R-:W-:Y:S01]  /*2ff0*/  HMMA.16816.F32.BF16 R64, R8, R30, R64 ;  /* 0x0000001e0840723c */ /* 0x010fe20000041840 */
[C---:B------:R-:W-:Y:S01]  /*3000*/  IADD3 R18, R12.reuse, 0x1, RZ ;  /* 0x000000010c127810 */ /* 0x040fe20007ffe0ff */
[C---:B------:R-:W-:Y:S01]  /*3010*/  VIADD R16, R12.reuse, 0x8 ;  /* 0x000000080c107836 */ /* 0x040fe20000000000 */
[----:B------:R-:W-:Y:S01]  /*3020*/  ISETP.GE.AND P1, PT, R12, R135, PT ;  /* 0x000000870c00720c */ /* 0x000fe20003f26270 */
[----:B--2---:R-:W-:-:S02]  /*3030*/  IMAD.MOV.U32 R0, RZ, RZ, RZ ;  /* 0x000000ffff007224 */ /* 0x004fc400078e00ff */
[----:B---3-5:R-:W-:Y:S01]  /*3040*/  @P0 FMUL.FTZ R0, R80, R13 ;  /* 0x0000000d50000220 */ /* 0x028fe20000410000 */
[C---:B------:R-:W-:Y:S01]  /*3050*/  HMMA.16816.F32.BF16 R52, R8.reuse, R14, R52 ;  /* 0x0000000e0834723c */ /* 0x040fe20000041834 */
[----:B------:R-:W-:Y:S01]  /*3060*/  FMUL.FTZ R31, R41, UR5 ;  /* 0x00000005291f7c20 */ /* 0x000fe20008410000 */
[----:B------:R-:W-:Y:S01]  /*3070*/  FMUL.FTZ R36, R36, UR5 ;  /* 0x0000000524247c20 */ /* 0x000fe20008410000 */
[----:B------:R-:W-:Y:S01]  /*3080*/  MUFU.TANH R13, R32 ;  /* 0x00000020000d7308 */ /* 0x000fe20000002400 */
[----:B------:R-:W-:Y:S01]  /*3090*/  FMUL.FTZ R38, R38, UR5 ;  /* 0x0000000526267c20 */ /* 0x000fe20008410000 */
[-C--:B------:R-:W-:Y:S01]  /*30a0*/  ISETP.GE.AND P5, PT, R16, R135.reuse, PT ;  /* 0x000000871000720c */ /* 0x080fe20003fa6270 */
[----:B------:R-:W-:Y:S01]  /*30b0*/  HMMA.16816.F32.BF16 R68, R8, R28, R68 ;  /* 0x0000001c0844723c */ /* 0x000fe20000041844 */
[----:B------:R-:W-:Y:S01]  /*30c0*/  FMUL.FTZ R17, R27, UR5 ;  /* 0x000000051b117c20 */ /* 0x000fe20008410000 */
[----:B------:R-:W-:Y:S01]  /*30d0*/  FMUL.FTZ R15, R26, UR5 ;  /* 0x000000051a0f7c20 */ /* 0x000fe20008410000 */
[----:B------:R-:W-:Y:S01]  /*30e0*/  FMUL.FTZ R24, R24, UR5 ;  /* 0x0000000518187c20 */ /* 0x000fe20008410000 */
[-C--:B------:R-:W-:Y:S01]  /*30f0*/  ISETP.GE.AND P6, PT, R44, R135.reuse, PT ;  /* 0x000000872c00720c */ /* 0x080fe20003fc6270 */
[----:B------:R-:W1:Y:S01]  /*3100*/  MUFU.TANH R31, R31 ;  /* 0x0000001f001f7308 */ /* 0x000e620000002400 */
[----:B------:R-:W-:Y:S01]  /*3110*/  FMUL.FTZ R19, R23, UR5 ;  /* 0x0000000517137c20 */ /* 0x000fe20008410000 */
[----:B------:R-:W-:Y:S01]  /*3120*/  FMUL.FTZ R8, R37, UR5 ;  /* 0x0000000525087c20 */ /* 0x000fe20008410000 */
[----:B------:R-:W-:Y:S01]  /*3130*/  IADD3 R37, R135, R134, -R222 ;  /* 0x0000008687257210 */ /* 0x000fe20007ffe8de */
[----:B------:R-:W-:Y:S01]  /*3140*/  FMUL.FTZ R29, R42, UR5 ;  /* 0x000000052a1d7c20 */ /* 0x000fe20008410000 */
[----:B------:R-:W-:Y:S01]  /*3150*/  FMUL.FTZ R9, R39, UR5 ;  /* 0x0000000527097c20 */ /* 0x000fe20008410000 */
[----:B------:R-:W-:Y:S01]  /*3160*/  IADD3 R42, R12, 0x20, RZ ;  /* 0x000000200c2a7810 */ /* 0x000fe20007ffe0ff */
[----:B------:R-:W-:Y:S01]  /*3170*/  FMUL.FTZ R39, R21, UR5 ;  /* 0x0000000515277c20 */ /* 0x000fe20008410000 */
[----:B------:R2:W3:Y:S01]  /*3180*/  MUFU.TANH R11, R40 ;  /* 0x00000028000b7308 */ /* 0x0004e20000002400 */
[C---:B------:R-:W-:Y:S01]  /*3190*/  IMAD.IADD R30, R37.reuse, 0x1, -R18 ;  /* 0x00000001251e7824 */ /* 0x040fe200078e0a12 */
[----:B------:R-:W-:Y:S01]  /*31a0*/  ISETP.GE.AND P0, PT, R18, R135, PT ;  /* 0x000000871200720c */ /* 0x000fe20003f06270 */
[----:B------:R-:W-:-:S02]  /*31b0*/  IMAD.IADD R26, R37, 0x1, -R44 ;  /* 0x00000001251a7824 */ /* 0x000fc400078e0a2c */
[----:B------:R-:W-:Y:S01]  /*31c0*/  FMUL.FTZ R21, R22, UR5 ;  /* 0x0000000516157c20 */ /* 0x000fe20008410000 */
[C---:B------:R-:W-:Y:S01]  /*31d0*/  IMAD.IADD R10, R37.reuse, 0x1, -R12 ;  /* 0x00000001250a7824 */ /* 0x040fe200078e0a0c */
[----:B------:R-:W-:Y:S01]  /*31e0*/  IABS R30, R30 ;  /* 0x0000001e001e7213 */ /* 0x000fe20000000000 */
[----:B------:R-:W-:Y:S01]  /*31f0*/  IMAD.IADD R28, R37, 0x1, -R16 ;  /* 0x00000001251c7824 */ /* 0x000fe200078e0a10 */
[----:B------:R4:W-:Y:S01]  /*3200*/  MUFU.TANH R41, R36 ;  /* 0x0000002400297308 */ /* 0x0009e20000002400 */
[----:B------:R-:W-:Y:S01]  /*3210*/  IABS R26, R26 ;  /* 0x0000001a001a7213 */ /* 0x000fe20000000000 */
[----:B------:R-:W-:Y:S01]  /*3220*/  FMUL.FTZ R52, R52, UR5 ;  /* 0x0000000534347c20 */ /* 0x000fe20008410000 */
[----:B------:R-:W-:Y:S01]  /*3230*/  I2FP.F32.S32 R30, R30 ;  /* 0x0000001e001e7245 */ /* 0x000fe20000201400 */
[----:B------:R-:W-:Y:S01]  /*3240*/  FMUL.FTZ R53, R53, UR5 ;  /* 0x0000000535357c20 */ /* 0x000fe20008410000 */
[----:B------:R-:W-:Y:S01]  /*3250*/  I2FP.F32.S32 R26, R26 ;  /* 0x0000001a001a7245 */ /* 0x000fe20000201400 */
[----:B------:R-:W-:Y:S01]  /*3260*/  FMUL.FTZ R55, R55, UR5 ;  /* 0x0000000537377c20 */ /* 0x000fe20008410000 */
[----:B------:R-:W-:Y:S01]  /*3270*/  IABS R10, R10 ;  /* 0x0000000a000a7213 */ /* 0x000fe20000000000 */
[----:B------:R-:W3:Y:S01]  /*3280*/  MUFU.TANH R27, R8 ;  /* 0x00000008001b7308 */ /* 0x000ee20000002400 */
[----:B--2---:R-:W-:-:S02]  /*3290*/  VIADD R40, R12, 0x10 ;  /* 0x000000100c287836 */ /* 0x004fc40000000000 */
[----:B-1----:R-:W-:Y:S01]  /*32a0*/  FFMA.FTZ R30, R30, -R0, R31 ;  /* 0x800000001e1e7223 */ /* 0x002fe2000001001f */
[----:B------:R-:W-:Y:S01]  /*32b0*/  IABS R28, R28 ;  /* 0x0000001c001c7213 */ /* 0x000fe20000000000 */
[----:B------:R-:W-:Y:S01]  /*32c0*/  FMUL.FTZ R54, R54, UR5 ;  /* 0x0000000536367c20 */ /* 0x000fe20008410000 */
[C---:B------:R-:W-:Y:S01]  /*32d0*/  IMAD.IADD R14, R37.reuse, 0x1, -R40 ;  /* 0x00000001250e7824 */ /* 0x040fe200078e0a28 */
[----:B------:R-:W-:Y:S01]  /*32e0*/  I2FP.F32.S32 R10, R10 ;  /* 0x0000000a000a7245 */ /* 0x000fe20000201400 */
[C---:B------:R-:W-:Y:S01]  /*32f0*/  VIADD R22, R12.reuse, 0x18 ;  /* 0x000000180c167836 */ /* 0x040fe20000000000 */
[----:B------:R-:W1:Y:S01]  /*3300*/  MUFU.TANH R23, R33 ;  /* 0x0000002100177308 */ /* 0x000e620000002400 */
[----:B----4-:R-:W-:Y:S01]  /*3310*/  IADD3 R36, R12, 0x11, RZ ;  /* 0x000000110c247810 */ /* 0x010fe20007ffe0ff */
[----:B------:R-:W-:Y:S01]  /*3320*/  FMUL.FTZ R45, R20, UR5 ;  /* 0x00000005142d7c20 */ /* 0x000fe20008410000 */
[----:B------:R-:W-:Y:S01]  /*3330*/  IABS R14, R14 ;  /* 0x0000000e000e7213 */ /* 0x000fe20000000000 */
[----:B---3--:R-:W-:Y:S01]  /*3340*/  FFMA.FTZ R11, R10, -R0, R11 ;  /* 0x800000000a0b7223 */ /* 0x008fe2000001000b */
[----:B------:R-:W-:Y:S01]  /*3350*/  I2FP.F32.S32 R28, R28 ;  /* 0x0000001c001c7245 */ /* 0x000fe20000201400 */
[C---:B------:R-:W-:Y:S01]  /*3360*/  IMAD.IADD R32, R37.reuse, 0x1, -R36 ;  /* 0x0000000125207824 */ /* 0x040fe200078e0a24 */
[----:B------:R-:W-:Y:S01]  /*3370*/  I2FP.F32.S32 R14, R14 ;  /* 0x0000000e000e7245 */ /* 0x000fe20000201400 */
[----:B------:R2:W-:Y:S01]  /*3380*/  MUFU.TANH R31, R43 ;  /* 0x0000002b001f7308 */ /* 0x0005e20000002400 */
[-C--:B------:R-:W-:Y:S01]  /*3390*/  FFMA.FTZ R26, R26, -R0.reuse, R27 ;  /* 0x800000001a1a7223 */ /* 0x080fe2000001001b */
[----:B------:R-:W-:Y:S01]  /*33a0*/  FFMA.FTZ R28, R28, -R0, R41 ;  /* 0x800000001c1c7223 */ /* 0x000fe20000010029 */
[----:B------:R-:W-:Y:S01]  /*33b0*/  IABS R32, R32 ;  /* 0x0000002000207213 */ /* 0x000fe20000000000 */
[----:B------:R-:W-:Y:S01]  /*33c0*/  FFMA.FTZ R14, R14, -R0, R13 ;  /* 0x800000000e0e7223 */ /* 0x000fe2000001000d */
[----:B------:R-:W-:Y:S01]  /*33d0*/  VIADD R20, R12, 0x19 ;  /* 0x000000190c147836 */ /* 0x000fe20000000000 */
[-C--:B------:R-:W-:Y:S01]  /*33e0*/  ISETP.GE.AND P3, PT, R36, R135.reuse, PT ;  /* 0x000000872400720c */ /* 0x080fe20003f66270 */
[C---:B------:R-:W-:Y:S01]  /*33f0*/  IMAD.IADD R10, R37.reuse, 0x1, -R22 ;  /* 0x00000001250a7824 */ /* 0x040fe200078e0a16 */
[----:B------:R-:W-:Y:S01]  /*3400*/  I2FP.F32.S32 R32, R32 ;  /* 0x0000002000207245 */ /* 0x000fe20000201400 */
[----:B------:R-:W-:Y:S01]  /*3410*/  MUFU.TANH R29, R29 ;  /* 0x0000001d001d7308 */ /* 0x000fe20000002400 */
[----:B------:R-:W-:Y:S01]  /*3420*/  IMAD.IADD R8, R37, 0x1, -R20 ;  /* 0x0000000125087824 */ /* 0x000fe200078e0a14 */
[----:B------:R-:W-:Y:S01]  /*3430*/  ISETP.GE.AND P2, PT, R22, R135, PT ;  /* 0x000000871600720c */ /* 0x000fe20003f46270 */
[----:B------:R-:W-:Y:S01]  /*3440*/  FMUL.FTZ R25, R25, UR5 ;  /* 0x0000000519197c20 */ /* 0x000fe20008410000 */
[----:B-1----:R-:W-:Y:S01]  /*3450*/  FFMA.FTZ R23, R32, -R0, R23 ;  /* 0x8000000020177223 */ /* 0x002fe20000010017 */
[C---:B------:R-:W-:Y:S01]  /*3460*/  IMAD.IADD R32, R37.reuse, 0x1, -R42 ;  /* 0x0000000125207824 */ /* 0x040fe200078e0a2a */
[----:B------:R-:W-:Y:S01]  /*3470*/  IABS R10, R10 ;  /* 0x0000000a000a7213 */ /* 0x000fe20000000000 */
[C---:B------:R-:W-:Y:S01]  /*3480*/  VIADD R48, R12.reuse, 0x21 ;  /* 0x000000210c307836 */ /* 0x040fe20000000000 */
[----:B------:R-:W-:Y:S01]  /*3490*/  MUFU.TANH R13, R38 ;  /* 0x00000026000d7308 */ /* 0x000fe20000002400 */
[----:B--2---:R-:W-:Y:S01]  /*34a0*/  VIADD R43, R37, 0x8 ;  /* 0x00000008252b7836 */ /* 0x004fe20000000000 */
[----:B------:R-:W-:Y:S01]  /*34b0*/  IABS R32, R32 ;  /* 0x0000002000207213 */ /* 0x000fe20000000000 */
[----:B------:R-:W-:Y:S01]  /*34c0*/  VIADD R46, R12, 0x29 ;  /* 0x000000290c2e7836 */ /* 0x000fe20000000000 */
[----:B------:R-:W-:Y:S01]  /*34d0*/  IABS R8, R8 ;  /* 0x0000000800087213 */ /* 0x000fe20000000000 */
[C---:B------:R-:W-:Y:S01]  /*34e0*/  IMAD.IADD R33, R43.reuse, 0x1, -R12 ;  /* 0x000000012b217824 */ /* 0x040fe200078e0a0c */
[----:B------:R-:W-:Y:S01]  /*34f0*/  I2FP.F32.S32 R32, R32 ;  /* 0x0000002000207245 */ /* 0x000fe20000201400 */
[C---:B------:R-:W-:Y:S01]  /*3500*/  IMAD.IADD R16, R43.reuse, 0x1, -R16 ;  /* 0x000000012b107824 */ /* 0x040fe200078e0a10 */
[----:B------:R1:W2:Y:S01]  /*3510*/  MUFU.TANH R27, R24 ;  /* 0x00000018001b7308 */ /* 0x0002a20000002400 */
[C---:B------:R-:W-:Y:S01]  /*3520*/  IMAD.IADD R44, R43.reuse, 0x1, -R44 ;  /* 0x000000012b2c7824 */ /* 0x040fe200078e0a2c */
[----:B------:R-:W-:Y:S01]  /*3530*/  IABS R33, R33 ;  /* 0x0000002100217213 */ /* 0x000fe20000000000 */
[----:B------:R-:W-:Y:S01]  /*3540*/  IMAD.IADD R18, R43, 0x1, -R18 ;  /* 0x000000012b127824 */ /* 0x000fe200078e0a12 */
[----:B------:R-:W-:Y:S01]  /*3550*/  IABS R16, R16 ;  /* 0x0000001000107213 */ /* 0x000fe20000000000 */
[----:B------:R-:W-:Y:S01]  /*3560*/  FMUL.FTZ R71, R71, UR5 ;  /* 0x0000000547477c20 */ /* 0x000fe20008410000 */
[----:B------:R-:W-:Y:S01]  /*3570*/  IABS R44, R44 ;  /* 0x0000002c002c7213 */ /* 0x000fe20000000000 */
[----:B------:R-:W-:Y:S01]  /*3580*/  FMUL.FTZ R65, R65, UR5 ;  /* 0x0000000541417c20 */ /* 0x000fe20008410000 */
[----:B------:R-:W3:Y:S01]  /*3590*/  MUFU.TANH R9, R9 ;  /* 0x0000000900097308 */ /* 0x000ee20000002400 */
[----:B------:R-:W-:Y:S01]  /*35a0*/  I2FP.F32.S32 R16, R16 ;  /* 0x0000001000107245 */ /* 0x000fe20000201400 */
[----:B------:R-:W-:Y:S01]  /*35b0*/  FMUL.FTZ R67, R67, UR5 ;  /* 0x0000000543437c20 */ /* 0x000fe20008410000 */
[----:B------:R-:W-:Y:S01]  /*35c0*/  IABS R18, R18 ;  /* 0x0000001200127213 */ /* 0x000fe20000000000 */
[----:B------:R-:W-:Y:S01]  /*35d0*/  FMUL.FTZ R70, R70, UR5 ;  /* 0x0000000546467c20 */ /* 0x000fe20008410000 */
[----:B------:R-:W-:Y:S01]  /*35e0*/  I2FP.F32.S32 R44, R44 ;  /* 0x0000002c002c7245 */ /* 0x000fe20000201400 */
[----:B------:R-:W-:Y:S01]  /*35f0*/  FMUL.FTZ R64, R64, UR5 ;  /* 0x0000000540407c20 */ /* 0x000fe20008410000 */
[----:B------:R-:W-:Y:S01]  /*3600*/  I2FP.F32.S32 R18, R18 ;  /* 0x0000001200127245 */ /* 0x000fe20000201400 */
[----:B------:R-:W4:Y:S01]  /*3610*/  MUFU.TANH R165, R15 ;  /* 0x0000000f00a57308 */ /* 0x000f220000002400 */
[----:B-1----:R-:W-:Y:S01]  /*3620*/  I2FP.F32.S32 R24, R33 ;  /* 0x0000002100187245 */ /* 0x002fe20000201400 */
[-C--:B--2---:R-:W-:Y:S01]  /*3630*/  FFMA.FTZ R170, R32, -R0.reuse, R27 ;  /* 0x8000000020aa7223 */ /* 0x084fe2000001001b */
[----:B------:R-:W-:Y:S01]  /*3640*/  FSEL R32, R11, -INF , !P1 ;  /* 0xff8000000b207808 */ /* 0x000fe20004800000 */
[----:B------:R-:W-:Y:S01]  /*3650*/  FFMA.FTZ R31, R18, -R0, R31 ;  /* 0x80000000121f7223 */ /* 0x000fe2000001001f */
[----:B------:R-:W-:-:S02]  /*3660*/  IMAD.IADD R11, R43, 0x1, -R22 ;  /* 0x000000012b0b7824 */ /* 0x000fc400078e0a16 */
[-C--:B------:R-:W-:Y:S01]  /*3670*/  FFMA.FTZ R24, R24, -R0.reuse, R29 ;  /* 0x8000000018187223 */ /* 0x080fe2000001001d */
[-C--:B------:R-:W-:Y:S01]  /*3680*/  FFMA.FTZ R29, R16, -R0.reuse, R13 ;  /* 0x80000000101d7223 */ /* 0x080fe2000001000d */
[----:B------:R-:W1:Y:S01]  /*3690*/  MUFU.TANH R41, R52 ;  /* 0x0000003400297308 */ /* 0x000e620000002400 */
[----:B---3--:R-:W-:Y:S01]  /*36a0*/  FFMA.FTZ R27, R44, -R0, R9 ;  /* 0x800000002c1b7223 */ /* 0x008fe20000010009 */
[C---:B------:R-:W-:Y:S01]  /*36b0*/  IMAD.IADD R16, R43.reuse, 0x1, -R42 ;  /* 0x000000012b107824 */ /* 0x040fe200078e0a2a */
[----:B------:R-:W-:Y:S01]  /*36c0*/  FSEL R33, R24, -INF , !P1 ;  /* 0xff80000018217808 */ /* 0x000fe20004800000 */
[C---:B------:R-:W-:Y:S01]  /*36d0*/  IMAD.IADD R24, R43.reuse, 0x1, -R40 ;  /* 0x000000012b187824 */ /* 0x040fe200078e0a28 */
[----:B------:R-:W-:Y:S01]  /*36e0*/  IADD3 R36, -R36, R43, RZ ;  /* 0x0000002b24247210 */ /* 0x000fe20007ffe1ff */
[----:B------:R-:W-:Y:S01]  /*36f0*/  IMAD.IADD R18, R43, 0x1, -R20 ;  /* 0x000000012b127824 */ /* 0x000fe200078e0a14 */
[----:B------:R-:W-:Y:S01]  /*3700*/  IABS R16, R16 ;  /* 0x0000001000107213 */ /* 0x000fe20000000000 */
[----:B------:R-:W2:Y:S01]  /*3710*/  MUFU.TANH R9, R54 ;  /* 0x0000003600097308 */ /* 0x000ea20000002400 */
[----:B------:R-:W-:Y:S01]  /*3720*/  ISETP.GE.AND P1, PT, R20, R135, PT ;  /* 0x000000871400720c */ /* 0x000fe20003f26270 */
[----:B------:R-:W-:Y:S01]  /*3730*/  IMAD.IADD R44, R37, 0x1, -R48 ;  /* 0x00000001252c7824 */ /* 0x000fe200078e0a30 */
[----:B------:R-:W-:Y:S01]  /*3740*/  IABS R20, R11 ;  /* 0x0000000b00147213 */ /* 0x000fe20000000000 */
[----:B------:R-:W-:Y:S01]  /*3750*/  FMUL.FTZ R66, R66, UR5 ;  /* 0x0000000542427c20 */ /* 0x000fe20008410000 */
[----:B------:R-:W-:-:S02]  /*3760*/  I2FP.F32.S32 R16, R16 ;  /* 0x0000001000107245 */ /* 0x000fc40000201400 */
[----:B------:R-:W-:Y:S01]  /*3770*/  IABS R24, R24 ;  /* 0x0000001800187213 */ /* 0x000fe20000000000 */
[----:B------:R-:W3:Y:S01]  /*3780*/  MUFU.TANH R53, R53 ;  /* 0x0000003500357308 */ /* 0x000ee20000002400 */
[----:B------:R-:W-:Y:S01]  /*3790*/  IABS R22, R36 ;  /* 0x0000002400167213 */ /* 0x000fe20000000000 */
[----:B----4-:R-:W-:Y:S01]  /*37a0*/  FFMA.FTZ R165, R16, -R0, R165 ;  /* 0x8000000010a57223 */ /* 0x010fe200000100a5 */
[----:B------:R-:W-:Y:S01]  /*37b0*/  IABS R18, R18 ;  /* 0x0000001200127213 */ /* 0x000fe20000000000 */
[----:B------:R-:W-:Y:S01]  /*37c0*/  VIADD R16, R12, 0x39 ;  /* 0x000000390c107836 */ /* 0x000fe20000000000 */
[----:B------:R-:W-:Y:S02]  /*37d0*/  I2FP.F32.S32 R10, R10 ;  /* 0x0000000a000a7245 */ /* 0x000fe40000201400 */
[----:B------:R-:W-:Y:S01]  /*37e0*/  I2FP.F32.S32 R20, R20 ;  /* 0x0000001400147245 */ /* 0x000fe20000201400 */
[----:B------:R-:W4:Y:S01]  /*37f0*/  MUFU.TANH R47, R34 ;  /* 0x00000022002f7308 */ /* 0x000f220000002400 */
[----:B------:R-:W-:Y:S01]  /*3800*/  I2FP.F32.S32 R8, R8 ;  /* 0x0000000800087245 */ /* 0x000fe20000201400 */
[----:B-1----:R-:W-:Y:S01]  /*3810*/  FFMA.FTZ R10, R10, -R0, R41 ;  /* 0x800000000a0a7223 */ /* 0x002fe20000010029 */
[----:B------:R-:W-:Y:S01]  /*3820*/  I2FP.F32.S32 R24, R24 ;  /* 0x0000001800187245 */ /* 0x000fe20000201400 */
[----:B--2---:R-:W-:Y:S01]  /*3830*/  FFMA.FTZ R11, R20, -R0, R9 ;  /* 0x80000000140b7223 */ /* 0x004fe20000010009 */
[----:B------:R-:W-:-:S02]  /*3840*/  I2FP.F32.S32 R22, R22 ;  /* 0x0000001600167245 */ /* 0x000fc40000201400 */
[----:B------:R-:W-:Y:S01]  /*3850*/  I2FP.F32.S32 R18, R18 ;  /* 0x0000001200127245 */ /* 0x000fe20000201400 */
[----:B------:R-:W1:Y:S01]  /*3860*/  MUFU.TANH R35, R35 ;  /* 0x0000002300237308 */ /* 0x000e620000002400 */
[-C--:B---3--:R-:W-:Y:S01]  /*3870*/  FFMA.FTZ R8, R8, -R0.reuse, R53 ;  /* 0x8000000008087223 */ /* 0x088fe20000010035 */
[----:B------:R-:W-:Y:S02]  /*3880*/  FSEL R30, R30, -INF , !P0 ;  /* 0xff8000001e1e7808 */ /* 0x000fe40004000000 */
[----:B------:R-:W-:Y:S02]  /*3890*/  FSEL R31, R31, -INF , !P0 ;  /* 0xff8000001f1f7808 */ /* 0x000fe40004000000 */
[----:B------:R-:W-:Y:S02]  /*38a0*/  ISETP.GE.AND P0, PT, R42, R135, PT ;  /* 0x000000872a00720c */ /* 0x000fe40003f06270 */
[----:B------:R-:W2:Y:S01]  /*38b0*/  MUFU.TANH R55, R55 ;  /* 0x0000003700377308 */ /* 0x000ea20000002400 */
[----:B----4-:R-:W-:Y:S01]  /*38c0*/  FFMA.FTZ R15, R24, -R0, R47 ;  /* 0x80000000180f7223 */ /* 0x010fe2000001002f */
[----:B------:R-:W-:Y:S01]  /*38d0*/  IMAD.IADD R34, R37, 0x1, -R16 ;  /* 0x0000000125227824 */ /* 0x000fe200078e0a10 */
[C---:B------:R-:W-:Y:S01]  /*38e0*/  IADD3 R20, R12.reuse, 0x31, RZ ;  /* 0x000000310c147810 */ /* 0x040fe20007ffe0ff */
[----:B------:R-:W-:Y:S01]  /*38f0*/  VIADD R24, R12, 0x28 ;  /* 0x000000280c187836 */ /* 0x000fe20000000000 */
[----:B------:R-:W-:-:S02]  /*3900*/  FSEL R26, R26, -INF , !P6 ;  /* 0xff8000001a1a7808 */ /* 0x000fc40007000000 */
[----:B------:R-:W-:Y:S01]  /*3910*/  FSEL R27, R27, -INF , !P6 ;  /* 0xff8000001b1b7808 */ /* 0x000fe20007000000 */
[----:B------:R3:W4:Y:S01]  /*3920*/  MUFU.TANH R41, R25 ;  /* 0x0000001900297308 */ /* 0x0007220000002400 */
[-C--:B-1----:R-:W-:Y:S01]  /*3930*/  FFMA.FTZ R13, R22, -R0.reuse, R35 ;  /* 0x80000000160d7223 */ /* 0x082fe20000010023 */
[----:B------:R-:W-:Y:S01]  /*3940*/  VIADD R22, R12, 0x30 ;  /* 0x000000300c167836 */ /* 0x000fe20000000000 */
[----:B------:R-:W-:Y:S01]  /*3950*/  FSEL R10, R10, -INF , !P2 ;  /* 0xff8000000a0a7808 */ /* 0x000fe20005000000 */
[----:B------:R-:W-:Y:S01]  /*3960*/  IMAD.IADD R42, R37, 0x1, -R24 ;  /* 0x00000001252a7824 */ /* 0x000fe200078e0a18 */
[----:B------:R-:W-:Y:S01]  /*3970*/  FSEL R11, R11, -INF , !P2 ;  /* 0xff8000000b0b7808 */ /* 0x000fe20005000000 */
[----:B------:R-:W-:Y:S01]  /*3980*/  IMAD.IADD R38, R37, 0x1, -R22 ;  /* 0x0000000125267824 */ /* 0x000fe200078e0a16 */
[----:B------:R-:W-:Y:S01]  /*3990*/  FSEL R13, R13, -INF , !P3 ;  /* 0xff8000000d0d7808 */ /* 0x000fe20005800000 */
[----:B------:R-:W1:Y:S01]  /*39a0*/  MUFU.TANH R17, R17 ;  /* 0x0000001100117308 */ /* 0x000e620000002400 */
[----:B--2---:R-:W-:Y:S01]  /*39b0*/  FFMA.FTZ R9, R18, -R0, R55 ;  /* 0x8000000012097223 */ /* 0x004fe20000010037 */
[----:B------:R-:W-:Y:S01]  /*39c0*/  VIADD R18, R12, 0x38 ;  /* 0x000000380c127836 */ /* 0x000fe20000000000 */
[----:B------:R-:W-:Y:S01]  /*39d0*/  FSEL R12, R23, -INF , !P3 ;  /* 0xff800000170c7808 */ /* 0x000fe20005800000 */
[----:B------:R-:W-:Y:S01]  /*39e0*/  IMAD.IADD R36, R37, 0x1, -R20 ;  /* 0x0000000125247824 */ /* 0x000fe200078e0a14 */
[----:B------:R-:W-:Y:S01]  /*39f0*/  FSEL R8, R8, -INF , !P1 ;  /* 0xff80000008087808 */ /* 0x000fe20004800000 */
[----:B------:R-:W-:Y:S01]  /*3a00*/  IMAD.IADD R23, R43, 0x1, -R46 ;  /* 0x000000012b177824 */ /* 0x000fe200078e0a2e */
[----:B------:R-:W-:Y:S01]  /*3a10*/  FSEL R9, R9, -INF , !P1 ;  /* 0xff80000009097808 */ /* 0x000fe20004800000 */
[----:B------:R-:W2:Y:S01]  /*3a20*/  MUFU.TANH R21, R21 ;  /* 0x0000001500157308 */ /* 0x000ea20000002400 */
[----:B---3--:R-:W-:Y:S01]  /*3a30*/  IMAD.IADD R25, R43, 0x1, -R48 ;  /* 0x000000012b197824 */ /* 0x008fe200078e0a30 */
[----:B------:R-:W-:-:S02]  /*3a40*/  FSEL R170, R170, -INF , !P0 ;  /* 0xff800000aaaa7808 */ /* 0x000fc40004000000 */
[----:B------:R-:W-:Y:S02]  /*3a50*/  FSEL R165, R165, -INF , !P0 ;  /* 0xff800000a5a57808 */ /* 0x000fe40004000000 */
[----:B------:R-:W-:Y:S02]  /*3a60*/  IABS R34, R34 ;  /* 0x0000002200227213 */ /* 0x000fe40000000000 */
[-C--:B------:R-:W-:Y:S01]  /*3a70*/  ISETP.GE.AND P4, PT, R40, R135.reuse, PT ;  /* 0x000000872800720c */ /* 0x080fe20003f86270 */
[----:B------:R-:W-:Y:S01]  /*3a80*/  IMAD.IADD R40, R37, 0x1, -R46 ;  /* 0x0000000125287824 */ /* 0x000fe200078e0a2e */
[-C--:B------:R-:W-:Y:S01]  /*3a90*/  ISETP.GE.AND P6, PT, R24, R135.reuse, PT ;  /* 0x000000871800720c */ /* 0x080fe20003fc6270 */
[C---:B------:R-:W-:Y:S01]  /*3aa0*/  IMAD.IADD R24, R43.reuse, 0x1, -R24 ;  /* 0x000000012b187824 */ /* 0x040fe200078e0a18 */
[-C--:B------:R-:W-:Y:S01]  /*3ab0*/  ISETP.GE.AND P3, PT, R22, R135.reuse, PT ;  /* 0x000000871600720c */ /* 0x080fe20003f66270 */
[C---:B------:R-:W-:Y:S01]  /*3ac0*/  IMAD.IADD R22, R43.reuse, 0x1, -R22 ;  /* 0x000000012b167824 */ /* 0x040fe200078e0a16 */
[-C--:B------:R-:W-:Y:S01]  /*3ad0*/  ISETP.GE.AND P2, PT, R20, R135.reuse, PT ;  /* 0x000000871400720c */ /* 0x080fe20003f46270 */
[C---:B------:R-:W-:Y:S01]  /*3ae0*/  IMAD.IADD R20, R43.reuse, 0x1, -R20 ;  /* 0x000000012b147824 */ /* 0x040fe200078e0a14 */
[-C--:B------:R-:W-:Y:S01]  /*3af0*/  ISETP.GE.AND P1, PT, R18, R135.reuse, PT ;  /* 0x000000871200720c */ /* 0x080fe20003f26270 */
[----:B------:R-:W3:Y:S01]  /*3b00*/  MUFU.TANH R45, R45 ;  /* 0x0000002d002d7308 */ /* 0x000ee20000002400 */
[----:B------:R-:W-:Y:S01]  /*3b10*/  ISETP.GE.AND P0, PT, R16, R135, PT ;  /* 0x000000871000720c */ /* 0x000fe20003f06270 */
[----:B------:R-:W-:Y:S01]  /*3b20*/  IMAD.IADD R16, R43, 0x1, -R16 ;  /* 0x000000012b107824 */ /* 0x000fe200078e0a10 */
[----:B------:R-:W-:Y:S01]  /*3b30*/  IADD3 R35, R37, -R18, RZ ;  /* 0x8000001225237210 */ /* 0x000fe20007ffe0ff */
[----:B------:R-:W-:Y:S01]  /*3b40*/  FMUL.FTZ R37, R68, UR5 ;  /* 0x0000000544257c20 */ /* 0x000fe20008410000 */
[----:B------:R-:W-:-:S02]  /*3b50*/  IABS R44, R44 ;  /* 0x0000002c002c7213 */ /* 0x000fc40000000000 */
[----:B------:R-:W-:Y:S01]  /*3b60*/  IABS R25, R25 ;  /* 0x0000001900197213 */ /* 0x000fe20000000000 */
[----:B------:R-:W3:Y:S01]  /*3b70*/  MUFU.TANH R39, R39 ;  /* 0x0000002700277308 */ /* 0x000ee20000002400 */
[----:B------:R-:W-:Y:S01]  /*3b80*/  IADD3 R18, -R18, R43, RZ ;  /* 0x0000002b12127210 */ /* 0x000fe20007ffe1ff */
[----:B------:R-:W-:Y:S01]  /*3b90*/  FMUL.FTZ R43, R69, UR5 ;  /* 0x00000005452b7c20 */ /* 0x000fe20008410000 */
[----:B------:R-:W-:Y:S02]  /*3ba0*/  I2FP.F32.S32 R172, R34 ;  /* 0x0000002200ac7245 */ /* 0x000fe40000201400 */
[----:B------:R-:W-:Y:S02]  /*3bb0*/  I2FP.F32.S32 R44, R44 ;  /* 0x0000002c002c7245 */ /* 0x000fe40000201400 */
[----:B------:R-:W-:Y:S01]  /*3bc0*/  I2FP.F32.S32 R34, R25 ;  /* 0x0000001900227245 */ /* 0x000fe20000201400 */
[----:B------:R-:W-:Y:S01]  /*3bd0*/  MUFU.TANH R19, R19 ;  /* 0x0000001300137308 */ /* 0x000fe20000002400 */
[----:B------:R-:W-:Y:S01]  /*3be0*/  FSEL R28, R28, -INF , !P5 ;  /* 0xff8000001c1c7808 */ /* 0x000fe20006800000 */
[-C--:B----4-:R-:W-:Y:S01]  /*3bf0*/  FFMA.FTZ R41, R44, -R0.reuse, R41 ;  /* 0x800000002c297223 */ /* 0x090fe20000010029 */
[----:B------:R-:W-:Y:S01]  /*3c00*/  FSEL R29, R29, -INF , !P5 ;  /* 0xff8000001d1d7808 */ /* 0x000fe20006800000 */
[----:B-1----:R-:W-:Y:S01]  /*3c10*/  FFMA.FTZ R17, R34, -R0, R17 ;  /* 0x8000000022117223 */ /* 0x002fe20000010011 */
[----:B------:R-:W-:-:S02]  /*3c20*/  ISETP.GE.AND P5, PT, R48, R135, PT ;  /* 0x000000873000720c */ /* 0x000fc40003fa6270 */
[----:B------:R-:W-:Y:S01]  /*3c30*/  IABS R24, R24 ;  /* 0x0000001800187213 */ /* 0x000fe20000000000 */
[----:B------:R-:W1:Y:S01]  /*3c40*/  MUFU.TANH R37, R37 ;  /* 0x0000002500257308 */ /* 0x000e620000002400 */
[----:B------:R-:W-:Y:S02]  /*3c50*/  FSEL R162, R41, -INF , !P5 ;  /* 0xff80000029a27808 */ /* 0x000fe40006800000 */
[----:B------:R-:W-:Y:S02]  /*3c60*/  I2FP.F32.S32 R24, R24 ;  /* 0x0000001800187245 */ /* 0x000fe40000201400 */
[----:B------:R-:W-:Y:S02]  /*3c70*/  FSEL R181, R17, -INF , !P5 ;  /* 0xff80000011b57808 */ /* 0x000fe40006800000 */
[----:B------:R-:W-:Y:S01]  /*3c80*/  ISETP.GE.AND P5, PT, R135, 0x41, PT ;  /* 0x000000418700780c */ /* 0x000fe20003fa6270 */
[----:B------:R-:W4:Y:S01]  /*3c90*/  MUFU.TANH R43, R43 ;  /* 0x0000002b002b7308 */ /* 0x000f220000002400 */
[----:B------:R-:W-:Y:S01]  /*3ca0*/  IABS R42, R42 ;  /* 0x0000002a002a7213 */ /* 0x000fe20000000000 */
[----:B--2---:R-:W-:Y:S01]  /*3cb0*/  FFMA.FTZ R21, R24, -R0, R21 ;  /* 0x8000000018157223 */ /* 0x004fe20000010015 */
[----:B------:R-:W-:-:S02]  /*3cc0*/  IABS R40, R40 ;  /* 0x0000002800287213 */ /* 0x000fc40000000000 */
[----:B------:R-:W-:Y:S02]  /*3cd0*/  IABS R38, R38 ;  /* 0x0000002600267213 */ /* 0x000fe40000000000 */
[----:B------:R-:W-:Y:S01]  /*3ce0*/  IABS R36, R36 ;  /* 0x0000002400247213 */ /* 0x000fe20000000000 */
[----:B------:R-:W-:Y:S01]  /*3cf0*/  MUFU.TANH R47, R70 ;  /* 0x00000046002f7308 */ /* 0x000fe20000002400 */
[----:B------:R-:W-:Y:S02]  /*3d00*/  IABS R35, R35 ;  /* 0x0000002300237213 */ /* 0x000fe40000000000 */
[----:B------:R-:W-:Y:S02]  /*3d10*/  IABS R23, R23 ;  /* 0x0000001700177213 */ /* 0x000fe40000000000 */
[----:B------:R-:W-:Y:S02]  /*3d20*/  IABS R22, R22 ;  /* 0x0000001600167213 */ /* 0x000fe40000000000 */
[----:B------:R-:W-:Y:S01]  /*3d30*/  IABS R20, R20 ;  /* 0x0000001400147213 */ /* 0x000fe20000000000 */
[----:B------:R-:W2:Y:S01]  /*3d40*/  MUFU.TANH R49, R64 ;  /* 0x0000004000317308 */ /* 0x000ea20000002400 */
[----:B------:R-:W-:-:S02]  /*3d50*/  IABS R18, R18 ;  /* 0x0000001200127213 */ /* 0x000fc40000000000 */
[----:B------:R-:W-:Y:S02]  /*3d60*/  IABS R16, R16 ;  /* 0x0000001000107213 */ /* 0x000fe40000000000 */
[----:B------:R-:W-:Y:S02]  /*3d70*/  I2FP.F32.S32 R166, R42 ;  /* 0x0000002a00a67245 */ /* 0x000fe40000201400 */
[----:B------:R-:W-:Y:S01]  /*3d80*/  I2FP.F32.S32 R164, R40 ;  /* 0x0000002800a47245 */ /* 0x000fe20000201400 */
[----:B------:R-:W2:Y:S01]  /*3d90*/  MUFU.TANH R65, R65 ;  /* 0x0000004100417308 */ /* 0x000ea20000002400 */
[----:B------:R-:W-:Y:S01]  /*3da0*/  I2FP.F32.S32 R178, R38 ;  /* 0x0000002600b27245 */ /* 0x000fe20000201400 */
[----:B---3--:R-:W-:Y:S01]  /*3db0*/  FFMA.FTZ R166, R166, -R0, R45 ;  /* 0x80000000a6a67223 */ /* 0x008fe2000001002d */
[----:B------:R-:W-:Y:S01]  /*3dc0*/  I2FP.F32.S32 R36, R36 ;  /* 0x0000002400247245 */ /* 0x000fe20000201400 */
[-C--:B------:R-:W-:Y:S01]  /*3dd0*/  FFMA.FTZ R164, R164, -R0.reuse, R39 ;  /* 0x80000000a4a47223 */ /* 0x080fe20000010027 */
[----:B------:R-:W-:Y:S01]  /*3de0*/  I2FP.F32.S32 R174, R35 ;  /* 0x0000002300ae7245 */ /* 0x000fe20000201400 */
[----:B-1----:R-:W-:Y:S01]  /*3df0*/  FFMA.FTZ R178, R178, -R0, R37 ;  /* 0x80000000b2b27223 */ /* 0x002fe20000010025 */
[----:B------:R-:W-:Y:S01]  /*3e00*/  I2FP.F32.S32 R24, R23 ;  /* 0x0000001700187245 */ /* 0x000fe20000201400 */
[----:B------:R-:W1:Y:S01]  /*3e10*/  MUFU.TANH R71, R71 ;  /* 0x0000004700477308 */ /* 0x000e620000002400 */
[----:B------:R-:W-:Y:S01]  /*3e20*/  I2FP.F32.S32 R22, R22 ;  /* 0x0000001600167245 */ /* 0x000fe20000201400 */
[----:B----4-:R-:W-:Y:S01]  /*3e30*/  FFMA.FTZ R176, R36, -R0, R43 ;  /* 0x8000000024b07223 */ /* 0x010fe2000001002b */
[----:B------:R-:W-:Y:S01]  /*3e40*/  I2FP.F32.S32 R20, R20 ;  /* 0x0000001400147245 */ /* 0x000fe20000201400 */
[----:B--2---:R-:W-:Y:S01]  /*3e50*/  FFMA.FTZ R174, R174, -R0, R49 ;  /* 0x80000000aeae7223 */ /* 0x004fe20000010031 */
[----:B------:R-:W-:Y:S01]  /*3e60*/  I2FP.F32.S32 R18, R18 ;  /* 0x0000001200127245 */ /* 0x000fe20000201400 */
[----:B------:R-:W-:Y:S01]  /*3e70*/  FFMA.FTZ R19, R24, -R0, R19 ;  /* 0x8000000018137223 */ /* 0x000fe20000010013 */
[----:B------:R-:W-:Y:S01]  /*3e80*/  I2FP.F32.S32 R16, R16 ;  /* 0x0000001000107245 */ /* 0x000fe20000201400 */
[----:B------:R-:W2:Y:S01]  /*3e90*/  MUFU.TANH R169, R66 ;  /* 0x0000004200a97308 */ /* 0x000ea20000002400 */
[----:B------:R-:W-:Y:S01]  /*3ea0*/  FSEL R14, R14, -INF , !P4 ;  /* 0xff8000000e0e7808 */ /* 0x000fe20006000000 */
[-C--:B------:R-:W-:Y:S01]  /*3eb0*/  FFMA.FTZ R172, R172, -R0.reuse, R65 ;  /* 0x80000000acac7223 */ /* 0x080fe20000010041 */
[----:B------:R-:W-:Y:S01]  /*3ec0*/  FSEL R15, R15, -INF , !P4 ;  /* 0xff8000000f0f7808 */ /* 0x000fe20006000000 */
[----:B------:R-:W-:Y:S01]  /*3ed0*/  FFMA.FTZ R47, R22, -R0, R47 ;  /* 0x80000000162f7223 */ /* 0x000fe2000001002f */
[----:B------:R-:W-:-:S02]  /*3ee0*/  ISETP.GE.AND P4, PT, R46, R135, PT ;  /* 0x000000872e00720c */ /* 0x000fc40003f86270 */
[----:B------:R-:W-:Y:S01]  /*3ef0*/  FSEL R166, R166, -INF , !P6 ;  /* 0xff800000a6a67808 */ /* 0x000fe20007000000 */
[----:B------:R-:W3:Y:S01]  /*3f00*/  MUFU.TANH R67, R67 ;  /* 0x0000004300437308 */ /* 0x000ee20000002400 */
[-C--:B-1----:R-:W-:Y:S01]  /*3f10*/  FFMA.FTZ R171, R20, -R0.reuse, R71 ;  /* 0x8000000014ab7223 */ /* 0x082fe20000010047 */
[----:B------:R-:W-:Y:S02]  /*3f20*/  FSEL R179, R21, -INF , !P6 ;  /* 0xff80000015b37808 */ /* 0x000fe40007000000 */
[----:B------:R-:W-:Y:S02]  /*3f30*/  FSEL R164, R164, -INF , !P4 ;  /* 0xff800000a4a47808 */ /* 0x000fe40006000000 */
[----:B------:R-:W-:Y:S02]  /*3f40*/  FSEL R173, R19, -INF , !P4 ;  /* 0xff80000013ad7808 */ /* 0x000fe40006000000 */
[----:B------:R-:W-:Y:S01]  /*3f50*/  FSEL R178, R178, -INF , !P3 ;  /* 0xff800000b2b27808 */ /* 0x000fe20005800000 */
[----:B--2---:R-:W-:Y:S01]  /*3f60*/  FFMA.FTZ R169, R18, -R0, R169 ;  /* 0x8000000012a97223 */ /* 0x004fe200000100a9 */
[----:B------:R-:W-:-:S02]  /*3f70*/  FSEL R175, R47, -INF , !P3 ;  /* 0xff8000002faf7808 */ /* 0x000fc40005800000 */
[----:B------:R-:W-:Y:S02]  /*3f80*/  FSEL R176, R176, -INF , !P2 ;  /* 0xff800000b0b07808 */ /* 0x000fe40005000000 */
[----:B------:R-:W-:Y:S02]  /*3f90*/  FSEL R171, R171, -INF , !P2 ;  /* 0xff800000abab7808 */ /* 0x000fe40005000000 */
[----:B------:R-:W-:Y:S01]  /*3fa0*/  FSEL R174, R174, -INF , !P1 ;  /* 0xff800000aeae7808 */ /* 0x000fe20004800000 */
[----:B---3--:R-:W-:Y:S01]  /*3fb0*/  FFMA.FTZ R167, R16, -R0, R67 ;  /* 0x8000000010a77223 */ /* 0x008fe20000010043 */
[----:B------:R-:W-:Y:S02]  /*3fc0*/  FSEL R169, R169, -INF , !P1 ;  /* 0xff800000a9a97808 */ /* 0x000fe40004800000 */
[----:B------:R-:W-:Y:S02]  /*3fd0*/  FSEL R172, R172, -INF , !P0 ;  /* 0xff800000acac7808 */ /* 0x000fe40004000000 */
        /* <DEDUP_REMOVED lines=65> */
.L_x_252:
[----:B------:R-:W-:Y:S05]  /*43f0*/  BSYNC B0 ;  /* 0x0000000000007941 */ /* 0x000fea0003800000 */
.L_x_251:
[----:B------:R-:W0:Y:S02]  /*4400*/  LDGDEPBAR ;  /* 0x00000000000079af */ /* 0x000e240000000000 */
.L_x_250:
        /* <DEDUP_REMOVED lines=78> */
[----:B------:R-:W1:Y:S01]  /*48f0*/  MUFU.EX2 R157, R157 ;  /* 0x0000009d009d7308 */ /* 0x000e620000000800 */
[----:B------:R-:W2:Y:S01]  /*4900*/  LDSM.16.MT88.4 R12, [R198+0x12800] ;  /* 0x01280000c60c783b */ /* 0x000ea20000004200 */
[--C-:B------:R-:W-:Y:S01]  /*4910*/  FFMA.FTZ R161, R170, UR5, -R177.reuse ;  /* 0x00000005aaa17c23 */ /* 0x100fe200080108b1 */
[--C-:B------:R-:W-:Y:S01]  /*4920*/  FFMA.FTZ R163, R166, UR5, -R177.reuse ;  /* 0x00000005a6a37c23 */ /* 0x100fe200080108b1 */
[--C-:B------:R-:W-:Y:S01]  /*4930*/  FFMA.FTZ R162, R162, UR5, -R177.reuse ;  /* 0x00000005a2a27c23 */ /* 0x100fe200080108b1 */
[----:B------:R-:W4:Y:S01]  /*4940*/  LDSM.16.MT88.4 R8, [R200+0x14800] ;  /* 0x01480000c808783b */ /* 0x000f220000004200 */
        /* <DEDUP_REMOVED lines=10> */
[----:B------:R-:W5:Y:S01]  /*49f0*/  MUFU.EX2 R153, R153 ;  /* 0x0000009900997308 */ /* 0x000f620000000800 */
[----:B-1----:R-:W-:Y:S01]  /*4a00*/  F2FP.BF16.F32.PACK_AB R96, R157, R158 ;  /* 0x0000009e9d60723e */ /* 0x002fe200000010ff */
[----:B------:R-:W-:Y:S01]  /*4a10*/  LDSM.16.MT88.4 R32, [R197+0x12800] ;  /* 0x01280000c520783b */ /* 0x000fe20000004200 */
[--C-:B------:R-:W-:Y:S01]  /*4a20*/  FFMA.FTZ R174, R174, UR5, -R177.reuse ;  /* 0x00000005aeae7c23 */ /* 0x100fe200080108b1 */
[----:B------:R-:W-:Y:S01]  /*4a30*/  FFMA.FTZ R177, R172, UR5, -R177 ;  /* 0x00000005acb17c23 */ /* 0x000fe200080108b1 */
[--C-:B------:R-:W-:Y:S01]  /*4a40*/  FFMA.FTZ R172, R175, UR5, -R168.reuse ;  /* 0x00000005afac7c23 */ /* 0x100fe200080108a8 */
[----:B------:R-:W-:Y:S01]  /*4a50*/  LDSM.16.MT88.4 R136, [R200+0x12800] ;  /* 0x01280000c888783b */ /* 0x000fe20000004200 */
[--C-:B------:R-:W-:Y:S01]  /*4a60*/  FFMA.FTZ R171, R171, UR5, -R168.reuse ;  /* 0x00000005abab7c23 */ /* 0x100fe200080108a8 */
[----:B------:R-:W-:Y:S01]  /*4a70*/  MUFU.EX2 R159, R159 ;  /* 0x0000009f009f7308 */ /* 0x000fe20000000800 */
[--C-:B------:R-:W-:Y:S01]  /*4a80*/  FFMA.FTZ R169, R169, UR5, -R168.reuse ;  /* 0x00000005a9a97c23 */ /* 0x100fe200080108a8 */
[----:B------:R-:W-:Y:S01]  /*4a90*/  LDSM.16.MT88.4 R28, [R196+0x12800] ;  /* 0x01280000c41c783b */ /* 0x000fe20000004200 */
[----:B------:R-:W-:Y:S01]  /*4aa0*/  FFMA.FTZ R168, R167, UR5, -R168 ;  /* 0x00000005a7a87c23 */ /* 0x000fe200080108a8 */
[----:B------:R-:W-:-:S02]  /*4ab0*/  FADD.FTZ R157, R158, R157 ;  /* 0x0000009d9e9d7221 */ /* 0x000fc40000010000 */
[----:B------:R-:W-:Y:S02]  /*4ac0*/  LDSM.16.MT88.4 R24, [R198+0x14800] ;  /* 0x01480000c618783b */ /* 0x000fe40000004200 */
[----:B------:R-:W1:Y:S01]  /*4ad0*/  MUFU.EX2 R160, R160 ;  /* 0x000000a000a07308 */ /* 0x000e620000000800 */
[----:B-----5:R-:W-:Y:S01]  /*4ae0*/  F2FP.BF16.F32.PACK_AB R98, R153, R156 ;  /* 0x0000009c9962723e */ /* 0x020fe200000010ff */
[----:B------:R-:W-:-:S04]  /*4af0*/  FADD.FTZ R156, R156, R157 ;  /* 0x0000009d9c9c7221 */ /* 0x000fc80000010000 */
[----:B------:R-:W-:Y:S02]  /*4b00*/  FADD.FTZ R156, R153, R156 ;  /* 0x0000009c999c7221 */ /* 0x000fe40000010000 */
[----:B------:R-:W-:Y:S08]  /*4b10*/  MUFU.EX2 R155, R155 ;  /* 0x0000009b009b7308 */ /* 0x000ff00000000800 */
[----:B------:R-:W5:Y:S01]  /*4b20*/  MUFU.EX2 R154, R154 ;  /* 0x0000009a009a7308 */ /* 0x000f620000000800 */
[----:B-1----:R-:W-:Y:S01]  /*4b30*/  F2FP.BF16.F32.PACK_AB R97, R160, R159 ;  /* 0x0000009fa061723e */ /* 0x002fe200000010ff */
[----:B------:R-:W-:-:S06]  /*4b40*/  FADD.FTZ R160, R159, R160 ;  /* 0x000000a09fa07221 */ /* 0x000fcc0000010000 */
[----:B------:R-:W-:Y:S08]  /*4b50*/  MUFU.EX2 R151, R151 ;  /* 0x0000009700977308 */ /* 0x000ff00000000800 */
[----:B------:R-:W1:Y:S01]  /*4b60*/  MUFU.EX2 R150, R150 ;  /* 0x0000009600967308 */ /* 0x000e620000000800 */
[----:B-----5:R-:W-:Y:S01]  /*4b70*/  F2FP.BF16.F32.PACK_AB R99, R154, R155 ;  /* 0x0000009b9a63723e */ /* 0x020fe200000010ff */
[----:B------:R-:W-:-:S04]  /*4b80*/  FADD.FTZ R155, R155, R160 ;  /* 0x000000a09b9b7221 */ /* 0x000fc80000010000 */
[----:B------:R-:W-:Y:S02]  /*4b90*/  FADD.FTZ R155, R154, R155 ;  /* 0x0000009b9a9b7221 */ /* 0x000fe40000010000 */
[C---:B------:R-:W-:Y:S01]  /*4ba0*/  HMMA.16816.F32.BF16 R120, R96.reuse, R116, RZ ;  /* 0x000000746078723c */ /* 0x040fe200000418ff */
[----:B------:R-:W-:Y:S05]  /*4bb0*/  MUFU.EX2 R149, R149 ;  /* 0x0000009500957308 */ /* 0x000fea0000000800 */
[C---:B------:R-:W-:Y:S03]  /*4bc0*/  HMMA.16816.F32.BF16 R36, R96.reuse, R40, RZ ;  /* 0x000000286024723c */ /* 0x040fe600000418ff */
[----:B------:R-:W5:Y:S01]  /*4bd0*/  MUFU.EX2 R2, R2 ;  /* 0x0000000200027308 */ /* 0x000f620000000800 */
[C---:B-1----:R-:W-:Y:S01]  /*4be0*/  F2FP.BF16.F32.PACK_AB R4, R150.reuse, R151 ;  /* 0x000000979604723e */ /* 0x042fe200000010ff */
[----:B------:R-:W-:Y:S01]  /*4bf0*/  FADD.FTZ R151, R151, R156 ;  /* 0x0000009c97977221 */ /* 0x000fe20000010000 */
[----:B------:R-:W-:Y:S03]  /*4c00*/  HMMA.16816.F32.BF16 R116, R96, R118, RZ ;  /* 0x000000766074723c */ /* 0x000fe600000418ff */
[----:B------:R-:W-:-:S02]  /*4c10*/  FADD.FTZ R150, R150, R151 ;  /* 0x0000009796967221 */ /* 0x000fc40000010000 */
[----:B------:R-:W-:Y:S01]  /*4c20*/  MUFU.EX2 R152, R152 ;  /* 0x0000009800987308 */ /* 0x000fe20000000800 */
[C---:B------:R-:W-:Y:S06]  /*4c30*/  HMMA.16816.F32.BF16 R40, R96.reuse, R42, RZ ;  /* 0x0000002a6028723c */ /* 0x040fec00000418ff */
[----:B------:R-:W-:Y:S01]  /*4c40*/  HMMA.16816.F32.BF16 R52, R96, R56, RZ ;  /* 0x000000386034723c */ /* 0x000fe200000418ff */
[----:B------:R-:W1:Y:S01]  /*4c50*/  MUFU.EX2 R145, R145 ;  /* 0x0000009100917308 */ /* 0x000e620000000800 */
[----:B-----5:R-:W-:Y:S01]  /*4c60*/  F2FP.BF16.F32.PACK_AB R6, R2, R149 ;  /* 0x000000950206723e */ /* 0x020fe200000010ff */
[----:B------:R-:W-:-:S03]  /*4c70*/  FADD.FTZ R149, R149, R150 ;  /* 0x0000009695957221 */ /* 0x000fc60000010000 */
[C---:B------:R-:W-:Y:S01]  /*4c80*/  HMMA.16816.F32.BF16 R60, R96.reuse, R64, RZ ;  /* 0x00000040603c723c */ /* 0x040fe200000418ff */
[----:B------:R-:W-:Y:S02]  /*4c90*/  FADD.FTZ R2, R2, R149 ;  /* 0x0000009502027221 */ /* 0x000fe40000010000 */
[----:B------:R-:W-:Y:S03]  /*4ca0*/  MUFU.EX2 R148, R148 ;  /* 0x0000009400947308 */ /* 0x000fe60000000800 */
[C---:B------:R-:W-:Y:S05]  /*4cb0*/  HMMA.16816.F32.BF16 R56, R96.reuse, R58, RZ ;  /* 0x0000003a6038723c */ /* 0x040fea00000418ff */
[----:B------:R-:W5:Y:S01]  /*4cc0*/  MUFU.EX2 R3, R3 ;  /* 0x0000000300037308 */ /* 0x000f620000000800 */
[----:B-1----:R-:W-:Y:S01]  /*4cd0*/  F2FP.BF16.F32.PACK_AB R5, R145, R152 ;  /* 0x000000989105723e */ /* 0x002fe200000010ff */
[----:B------:R-:W-:Y:S01]  /*4ce0*/  HMMA.16816.F32.BF16 R64, R96, R66, RZ ;  /* 0x000000426040723c */ /* 0x000fe200000418ff */
[----:B------:R-:W-:-:S04]  /*4cf0*/  FADD.FTZ R152, R152, R155 ;  /* 0x0000009b98987221 */ /* 0x000fc80000010000 */
[----:B------:R-:W-:Y:S01]  /*4d00*/  FADD.FTZ R145, R145, R152 ;  /* 0x0000009891917221 */ /* 0x000fe20000010000 */
[C---:B------:R-:W-:Y:S01]  /*4d10*/  HMMA.16816.F32.BF16 R68, R96.reuse, R72, RZ ;  /* 0x000000486044723c */ /* 0x040fe200000418ff */
[----:B------:R-:W-:Y:S05]  /*4d20*/  MUFU.EX2 R161, R161 ;  /* 0x000000a100a17308 */ /* 0x000fea0000000800 */
[----:B---3--:R-:W-:Y:S01]  /*4d30*/  HMMA.16816.F32.BF16 R76, R96, R80, RZ ;  /* 0x00000050604c723c */ /* 0x008fe200000418ff */
[----:B-----5:R-:W-:Y:S02]  /*4d40*/  F2FP.BF16.F32.PACK_AB R7, R3, R148 ;  /* 0x000000940307723e */ /* 0x020fe400000010ff */
[----:B------:R-:W1:Y:S01]  /*4d50*/  MUFU.EX2 R162, R162 ;  /* 0x000000a200a27308 */ /* 0x000e620000000800 */
[----:B------:R-:W-:-:S02]  /*4d60*/  FADD.FTZ R148, R148, R145 ;  /* 0x0000009194947221 */ /* 0x000fc40000010000 */
[----:B------:R-:W-:Y:S02]  /*4d70*/  HMMA.16816.F32.BF16 R72, R96, R74, RZ ;  /* 0x0000004a6048723c */ /* 0x000fe400000418ff */
[----:B------:R-:W-:-:S04]  /*4d80*/  FADD.FTZ R148, R3, R148 ;  /* 0x0000009403947221 */ /* 0x000fc80000010000 */
[C---:B--2---:R-:W-:Y:S01]  /*4d90*/  HMMA.16816.F32.BF16 R120, R4.reuse, R12, R120 ;  /* 0x0000000c0478723c */ /* 0x044fe20000041878 */
        /* <DEDUP_REMOVED lines=162> */
[----:B------:R-:W-:Y:S01]  /*57c0*/  ULDC UR4, c[0x0][0x2ec] ;  /* 0x0000bb0000047ab9 */ /* 0x000fe20000000800 */
[----:B------:R-:W-:Y:S01]  /*57d0*/  ULDC.64 UR6, c[0x0][0x248] ;  /* 0x0000920000067ab9 */ /* 0x000fe20000000a00 */
[----:B------:R-:W-:Y:S01]  /*57e0*/  LEA.HI R230, R3, R230, RZ, 0x6 ;  /* 0x000000e603e67211 */ /* 0x000fe200078f30ff */
[----:B------:R-:W-:Y:S01]  /*57f0*/  IMAD.MOV.U32 R3, RZ, RZ, R132 ;  /* 0x000000ffff037224 */ /* 0x000fe200078e0084 */
[----:B------:R-:W-:Y:S01]  /*5800*/  IADD3 R223, R135, R223, -R222 ;  /* 0x000000df87df7210 */ /* 0x000fe20007ffe8de */
[----:B------:R-:W2:Y:S01]  /*5810*/  @!P4 LDC.64 R210, c[0x0][0x220] ;  /* 0x00008800ffd2cb82 */ /* 0x000ea20000000a00 */
[----:B------:R-:W-:-:S07]  /*5820*/  LEA.HI.SX32 R230, R230, 0xfffffffe, 0x1a ;  /* 0xfffffffee6e67811 */ /* 0x000fce00078fd2ff */
[----:B------:R-:W3:Y:S01]  /*5830*/  @!P4 LDC.64 R208, c[0x0][0x220] ;  /* 0x00008800ffd0cb82 */ /* 0x000ee20000000a00 */
[----:B------:R-:W-:Y:S05]  /*5840*/  BRA `(.L_x_254) ;  /* 0x0000000000f07947 */ /* 0x000fea0003800000 */
.L_x_256:
        /* <DEDUP_REMOVED lines=60> */
.L_x_254:
        /* <DEDUP_REMOVED lines=21> */
[----:B------:R3:W-:Y:S06]  /*5d60*/  @!P4 LDGSTS.E.BYPASS.LTC128B.128 [R219+0x12000], desc[UR8][R240.64] ;  /* 0x12000000f0dbcfae */ /* 0x0007ec000b901d48 */
[----:B------:R-:W-:Y:S01]  /*5d70*/  @P3 STS.128 [R219+0x14000], RZ ;  /* 0x014000ffdb003388 */ /* 0x000fe20000000c00 */
[----:B------:R-:W4:Y:S08]  /*5d80*/  @!P3 LDC.64 R134, c[0x0][0x220] ;  /* 0x00008800ff86bb82 */ /* 0x000f300000000a00 */
[----:B------:R-:W5:Y:S01]  /*5d90*/  @!P2 LDC.64 R132, c[0x0][0x220] ;  /* 0x00008800ff84ab82 */ /* 0x000f620000000a00 */
[----:B---3--:R-:W-:Y:S04]  /*5da0*/  IMAD R241, R230, -0x40, R223 ;  /* 0xffffffc0e6f17824 */ /* 0x008fe800078e02df */
[----:B------:R-:W-:Y:S01]  /*5db0*/  VIADD R240, R241, 0x8 ;  /* 0x00000008f1f07836 */ /* 0x000fe20000000000 */
[C---:B-1----:R-:W-:Y:S02]  /*5dc0*/  @!P3 LEA R236, P1, R239.reuse, R236, 0x1 ;  /* 0x000000ecefecb211 */ /* 0x042fe400078208ff */
[C---:B--2---:R-:W-:Y:S02]  /*5dd0*/  @!P2 LEA R234, P0, R239.reuse, R234, 0x1 ;  /* 0x000000eaefeaa211 */ /* 0x044fe400078008ff */
[C-C-:B------:R-:W-:Y:S02]  /*5de0*/  @!P3 LEA.HI.X R237, R239.reuse, R237, R238.reuse, 0x1, P1 ;  /* 0x000000edefedb211 */ /* 0x140fe400008f0cee */
[----:B------:R-:W-:Y:S02]  /*5df0*/  @!P2 LEA.HI.X R235, R239, R235, R238, 0x1, P0 ;  /* 0x000000ebefeba211 */ /* 0x000fe400000f0cee */
[----:B------:R-:W-:Y:S01]  /*5e00*/  LEA.HI.X R238, R212, R238, R213, 0x5, P6 ;  /* 0x000000eed4ee7211 */ /* 0x000fe200030f2cd5 */
[----:B------:R-:W-:Y:S01]  /*5e10*/  @!PT LDS RZ, [RZ] ;  /* 0x00000000fffff984 */ /* 0x000fe20000000800 */
[----:B------:R-:W-:Y:S01]  /*5e20*/  @!PT LDS RZ, [RZ] ;  /* 0x00000000fffff984 */ /* 0x000fe20000000800 */
[----:B------:R-:W-:Y:S01]  /*5e30*/  @!PT LDS RZ, [RZ] ;  /* 0x00000000fffff984 */ /* 0x000fe20000000800 */
[----:B------:R-:W-:Y:S01]  /*5e40*/  @!P3 LDGSTS.E.BYPASS.LTC128B.128 [R219+0x14000], desc[UR8][R236.64+0x80] ;  /* 0x14000080ecdbbfae */ /* 0x000fe2000b901d48 */
[C---:B----4-:R-:W-:Y:S02]  /*5e50*/  @!P3 LEA R134, P1, R233.reuse, R134, 0x1 ;  /* 0x00000086e986b211 */ /* 0x050fe400078208ff */
[C-C-:B------:R-:W-:Y:S03]  /*5e60*/  @!P4 LEA.HI.X R243, R233.reuse, R209, R238.reuse, 0x1, P5 ;  /* 0x000000d1e9f3c211 */ /* 0x140fe600028f0cee */
[----:B------:R-:W-:Y:S01]  /*5e70*/  @P2 STS.128 [R219+0x16000], RZ ;  /* 0x016000ffdb002388 */ /* 0x000fe20000000c00 */
[C-C-:B------:R-:W-:Y:S02]  /*5e80*/  @!P3 LEA.HI.X R135, R233.reuse, R135, R238.reuse, 0x1, P1 ;  /* 0x00000087e987b211 */ /* 0x140fe400008f0cee */
[C---:B-----5:R-:W-:Y:S03]  /*5e90*/  @!P2 LEA R132, P0, R233.reuse, R132, 0x1 ;  /* 0x00000084e984a211 */ /* 0x060fe600078008ff */
[----:B------:R-:W-:Y:S01]  /*5ea0*/  @!PT LDS RZ, [RZ] ;  /* 0x00000000fffff984 */ /* 0x000fe20000000800 */
[----:B------:R-:W-:Y:S01]  /*5eb0*/  @!PT LDS RZ, [RZ] ;  /* 0x00000000fffff984 */ /* 0x000fe20000000800 */
[----:B------:R-:W-:Y:S01]  /*5ec0*/  @!PT LDS RZ, [RZ] ;  /* 0x00000000fffff984 */ /* 0x000fe20000000800 */
[----:B------:R-:W-:Y:S01]  /*5ed0*/  @!P2 LDGSTS.E.BYPASS.LTC128B.128 [R219+0x16000], desc[UR8][R234.64+0x100] ;  /* 0x16000100eadbafae */ /* 0x000fe2000b901d48 */
[----:B------:R-:W-:Y:S02]  /*5ee0*/  ISETP.GE.AND P1, PT, R240, RZ, PT ;  /* 0x000000fff000720c */ /* 0x000fe40003f26270 */
[----:B------:R-:W-:Y:S03]  /*5ef0*/  @!P2 LEA.HI.X R133, R233, R133, R238, 0x1, P0 ;  /* 0x00000085e985a211 */ /* 0x000fe600000f0cee */
[----:B------:R-:W-:Y:S06]  /*5f00*/  @P4 STS.128 [R219+0x13000], RZ ;  /* 0x013000ffdb004388 */ /* 0x000fec0000000c00 */
[----:B------:R-:W-:Y:S01]  /*5f10*/  @!PT LDS RZ, [RZ] ;  /* 0x00000000fffff984 */ /* 0x000fe20000000800 */
[----:B------:R-:W-:Y:S01]  /*5f20*/  @!PT LDS RZ, [RZ] ;  /* 0x00000000fffff984 */ /* 0x000fe20000000800 */
[----:B------:R-:W-:Y:S01]  /*5f30*/  @!PT LDS RZ, [RZ] ;  /* 0x00000000fffff984 */ /* 0x000fe20000000800 */
[----:B------:R-:W-:Y:S06]  /*5f40*/  @!P4 LDGSTS.E.BYPASS.LTC128B.128 [R219+0x13000], desc[UR8][R242.64] ;  /* 0x13000000f2dbcfae */ /* 0x000fec000b901d48 */
[----:B------:R-:W-:Y:S01]  /*5f50*/  @P3 STS.128 [R219+0x15000], RZ ;  /* 0x015000ffdb003388 */ /* 0x000fe20000000c00 */
[C---:B------:R-:W-:Y:S05]  /*5f60*/  @!P1 IADD3 R240, -R241.reuse, -0x8, RZ ;  /* 0xfffffff8f1f09810 */ /* 0x040fea0007ffe1ff */
[----:B------:R-:W-:Y:S01]  /*5f70*/  @!PT LDS RZ, [RZ] ;  /* 0x00000000fffff984 */ /* 0x000fe20000000800 */
[----:B------:R-:W-:Y:S01]  /*5f80*/  @!PT LDS RZ, [RZ] ;  /* 0x00000000fffff984 */ /* 0x000fe20000000800 */
[----:B------:R-:W-:Y:S01]  /*5f90*/  @!PT LDS RZ, [RZ] ;  /* 0x00000000fffff984 */ /* 0x000fe20000000800 */
[----:B------:R-:W-:Y:S06]  /*5fa0*/  @!P3 LDGSTS.E.BYPASS.LTC128B.128 [R219+0x15000], desc[UR8][R134.64+0x80] ;  /* 0x1500008086dbbfae */ /* 0x000fec000b901d48 */
[----:B------:R-:W-:Y:S06]  /*5fb0*/  @P2 STS.128 [R219+0x17000], RZ ;  /* 0x017000ffdb002388 */ /* 0x000fec0000000c00 */
[----:B------:R-:W-:Y:S01]  /*5fc0*/  @!PT LDS RZ, [RZ] ;  /* 0x00000000fffff984 */ /* 0x000fe20000000800 */
[----:B------:R-:W-:Y:S01]  /*5fd0*/  @!PT LDS RZ, [RZ] ;  /* 0x00000000fffff984 */ /* 0x000fe20000000800 */
[----:B------:R-:W-:Y:S01]  /*5fe0*/  @!PT LDS RZ, [RZ] ;  /* 0x00000000fffff984 */ /* 0x000fe20000000800 */
[----:B------:R1:W-:Y:S06]  /*5ff0*/  @!P2 LDGSTS.E.BYPASS.LTC128B.128 [R219+0x17000], desc[UR8][R132.64+0x100] ;  /* 0x1700010084dbafae */ /* 0x0003ec000b901d48 */
[----:B------:R-:W-:Y:S06]  /*6000*/  LDSM.16.M88.4 R136, [R206] ;  /* 0x00000000ce88783b */ /* 0x000fec0000000200 */
[----:B------:R-:W2:Y:S06]  /*6010*/  LDSM.16.M88.4 R140, [R205+0xc000] ;  /* 0x00c00000cd8c783b */ /* 0x000eac0000000200 */
[----:B------:R-:W3:Y:S06]  /*6020*/  LDSM.16.M88.4 R144, [R205+0xc800] ;  /* 0x00c80000cd90783b */ /* 0x000eec0000000200 */
[----:B------:R-:W4:Y:S06]  /*6030*/  LDSM.16.M88.4 R148, [R205+0xd000] ;  /* 0x00d00000cd94783b */ /* 0x000f2c0000000200 */
[----:B------:R-:W5:Y:S06]  /*6040*/  LDSM.16.M88.4 R152, [R205+0xd800] ;  /* 0x00d80000cd98783b */ /* 0x000f6c0000000200 */
[----:B------:R-:W0:Y:S06]  /*6050*/  LDGDEPBAR ;  /* 0x00000000000079af */ /* 0x000e2c0000000000 */
[----:B------:R-:W-:Y:S06]  /*6060*/  LDSM.16.M88.4 R156, [R204] ;  /* 0x00000000cc9c783b */ /* 0x000fec0000000200 */
[----:B------:R-:W5:Y:S01]  /*6070*/  LDSM.16.M88.4 R160, [R203] ;  /* 0x00000000cba0783b */ /* 0x000f620000000200 */
[C---:B--2---:R-:W-:Y:S05]  /*6080*/  HMMA.16816.F32.BF16 R4, R136.reuse, R140, RZ ;  /* 0x0000008c8804723c */ /* 0x044fea00000418ff */
[----:B------:R-:W2:Y:S01]  /*6090*/  LDSM.16.M88.4 R164, [R195] ;  /* 0x00000000c3a4783b */ /* 0x000ea20000000200 */
[C---:B------:R-:W-:Y:S05]  /*60a0*/  HMMA.16816.F32.BF16 R8, R136.reuse, R142, RZ ;  /* 0x0000008e8808723c */ /* 0x040fea00000418ff */
[----:B------:R-:W2:Y:S01]  /*60b0*/  LDSM.16.M88.4 R168, [R194] ;  /* 0x00000000c2a8783b */ /* 0x000ea20000000200 */
[C---:B---3--:R-:W-:Y:S05]  /*60c0*/  HMMA.16816.F32.BF16 R12, R136.reuse, R144, RZ ;  /* 0x00000090880c723c */ /* 0x048fea00000418ff */
[----:B------:R-:W3:Y:S01]  /*60d0*/  LDSM.16.M88.4 R172, [R193] ;  /* 0x00000000c1ac783b */ /* 0x000ee20000000200 */
[C---:B------:R-:W-:Y:S05]  /*60e0*/  HMMA.16816.F32.BF16 R16, R136.reuse, R146, RZ ;  /* 0x000000928810723c */ /* 0x040fea00000418ff */
[----:B------:R-:W-:Y:S01]  /*60f0*/  LDSM.16.M88.4 R176, [R202] ;  /* 0x00000000cab0783b */ /* 0x000fe20000000200 */
[C---:B----4-:R-:W-:Y:S05]  /*6100*/  HMMA.16816.F32.BF16 R20, R136.reuse, R148, RZ ;  /* 0x000000948814723c */ /* 0x050fea00000418ff */
[----:B------:R-:W4:Y:S01]  /*6110*/  LDSM.16.M88.4 R180, [R199+0xc000] ;  /* 0x00c00000c7b4783b */ /* 0x000f220000000200 */
[C---:B------:R-:W-:Y:S05]  /*6120*/  HMMA.16816.F32.BF16 R24, R136.reuse, R150, RZ ;  /* 0x000000968818723c */ /* 0x040fea00000418ff */
[----:B-1----:R-:W-:Y:S01]  /*6130*/  LDSM.16.M88.4 R132, [R199+0xd000] ;  /* 0x00d00000c784783b */ /* 0x002fe20000000200 */
[C---:B-----5:R-:W-:Y:S05]  /*6140*/  HMMA.16816.F32.BF16 R28, R136.reuse, R152, RZ ;  /* 0x00000098881c723c */ /* 0x060fea00000418ff */
[----:B------:R-:W-:Y:S01]  /*6150*/  LDSM.16.M88.4 R140, [R199+0xd800] ;  /* 0x00d80000c78c783b */ /* 0x000fe20000000200 */
[----:B------:R-:W-:Y:S05]  /*6160*/  HMMA.16816.F32.BF16 R32, R136, R154, RZ ;  /* 0x0000009a8820723c */ /* 0x000fea00000418ff */
[----:B------:R-:W1:Y:S01]  /*6170*/  LDSM.16.M88.4 R136, [R199+0xc800] ;  /* 0x00c80000c788783b */ /* 0x000e620000000200 */
[C---:B------:R-:W-:Y:S05]  /*6180*/  HMMA.16816.F32.BF16 R4, R156.reuse, R160, R4 ;  /* 0x000000a09c04723c */ /* 0x040fea0000041804 */
[----:B------:R-:W-:Y:S01]  /*6190*/  LDSM.16.M88.4 R144, [R201] ;  /* 0x00000000c990783b */ /* 0x000fe20000000200 */
[C---:B------:R-:W-:Y:S05]  /*61a0*/  HMMA.16816.F32.BF16 R8, R156.reuse, R162, R8 ;  /* 0x000000a29c08723c */ /* 0x040fea0000041808 */
[----:B------:R-:W5:Y:S01]  /*61b0*/  LDSM.16.M88.4 R148, [R192] ;  /* 0x00000000c094783b */ /* 0x000f620000000200 */
[C---:B--2---:R-:W-:Y:S05]  /*61c0*/  HMMA.16816.F32.BF16 R12, R156.reuse, R164, R12 ;  /* 0x000000a49c0c723c */ /* 0x044fea000004180c */
[----:B------:R-:W2:Y:S01]  /*61d0*/  LDSM.16.M88.4 R152, [R192+0x800] ;  /* 0x00080000c098783b */ /* 0x000ea20000000200 */
[C---:B------:R-:W-:Y:S05]  /*61e0*/  HMMA.16816.F32.BF16 R16, R156.reuse, R166, R16 ;  /* 0x000000a69c10723c */ /* 0x040fea0000041810 */
[----:B------:R-:W-:Y:S01]  /*61f0*/  LDSM.16.M88.4 R160, [R192+0x1800] ;  /* 0x00180000c0a0783b */ /* 0x000fe20000000200 */
[C---:B------:R-:W-:Y:S05]  /*6200*/  HMMA.16816.F32.BF16 R20, R156.reuse, R168, R20 ;  /* 0x000000a89c14723c */ /* 0x040fea0000041814 */
[----:B------:R-:W-:Y:S01]  /*6210*/  LDSM.16.M88.4 R164, [R206+0x4000] ;  /* 0x00400000cea4783b */ /* 0x000fe20000000200 */
[C---:B------:R-:W-:Y:S05]  /*6220*/  HMMA.16816.F32.BF16 R24, R156.reuse, R170, R24 ;  /* 0x000000aa9c18723c */ /* 0x040fea0000041818 */
[----:B------:R-:W-:Y:S01]  /*6230*/  LDSM.16.M88.4 R168, [R205+0xe000] ;  /* 0x00e00000cda8783b */ /* 0x000fe20000000200 */
[C---:B---3--:R-:W-:Y:S06]  /*6240*/  HMMA.16816.F32.BF16 R28, R156.reuse, R172, R28 ;  /* 0x000000ac9c1c723c */ /* 0x048fec000004181c */
[----:B------:R-:W-:Y:S01]  /*6250*/  HMMA.16816.F32.BF16 R32, R156, R174, R32 ;  /* 0x000000ae9c20723c */ /* 0x000fe20000041820 */
[----:B------:R-:W3:Y:S05]  /*6260*/  LDSM.16.M88.4 R156, [R192+0x1000] ;  /* 0x00100000c09c783b */ /* 0x000eea0000000200 */
[C---:B----4-:R-:W-:Y:S01]  /*6270*/  HMMA.16816.F32.BF16 R4, R176.reuse, R180, R4 ;  /* 0x000000b4b004723c */ /* 0x050fe20000041804 */
[----:B------:R-:W-:Y:S05]  /*6280*/  LDSM.16.M88.4 R172, [R204+0x4000] ;  /* 0x00400000ccac783b */ /* 0x000fea0000000200 */
[C---:B------:R-:W-:Y:S06]  /*6290*/  HMMA.16816.F32.BF16 R8, R176.reuse, R182, R8 ;  /* 0x000000b6b008723c */ /* 0x040fec0000041808 */
[C---:B-1----:R-:W-:Y:S06]  /*62a0*/  HMMA.16816.F32.BF16 R12, R176.reuse, R136, R12 ;  /* 0x00000088b00c723c */ /* 0x042fec000004180c */
[C---:B------:R-:W-:Y:S01]  /*62b0*/  HMMA.16816.F32.BF16 R16, R176.reuse, R138, R16 ;  /* 0x0000008ab010723c */ /* 0x040fe20000041810 */
[----:B------:R-:W-:Y:S05]  /*62c0*/  LDSM.16.M88.4 R136, [R205+0xf000] ;  /* 0x00f00000cd88783b */ /* 0x000fea0000000200 */
[C---:B------:R-:W-:Y:S06]  /*62d0*/  HMMA.16816.F32.BF16 R20, R176.reuse, R132, R20 ;  /* 0x00000084b014723c */ /* 0x040fec0000041814 */
[C---:B------:R-:W-:Y:S01]  /*62e0*/  HMMA.16816.F32.BF16 R24, R176.reuse, R134, R24 ;  /* 0x00000086b018723c */ /* 0x040fe20000041818 */
[----:B------:R-:W1:Y:S05]  /*62f0*/  LDSM.16.M88.4 R132, [R205+0xe800] ;  /* 0x00e80000cd84783b */ /* 0x000e6a0000000200 */
[C---:B------:R-:W-:Y:S06]  /*6300*/  HMMA.16816.F32.BF16 R28, R176.reuse, R140, R28 ;  /* 0x0000008cb01c723c */ /* 0x040fec000004181c */
[----:B------:R-:W-:Y:S01]  /*6310*/  HMMA.16816.F32.BF16 R32, R176, R142, R32 ;  /* 0x0000008eb020723c */ /* 0x000fe20000041820 */
[----:B------:R-:W4:Y:S05]  /*6320*/  LDSM.16.M88.4 R140, [R205+0xf800] ;  /* 0x00f80000cd8c783b */ /* 0x000f2a0000000200 */
[C---:B-----5:R-:W-:Y:S01]  /*6330*/  HMMA.16816.F32.BF16 R4, R144.reuse, R148, R4 ;  /* 0x000000949004723c */ /* 0x060fe20000041804 */
[----:B------:R-:W5:Y:S05]  /*6340*/  LDSM.16.M88.4 R176, [R191] ;  /* 0x00000000bfb0783b */ /* 0x000f6a0000000200 */
[C---:B------:R-:W-:Y:S01]  /*6350*/  HMMA.16816.F32.BF16 R8, R144.reuse, R150, R8 ;  /* 0x000000969008723c */ /* 0x040fe20000041808 */
[----:B------:R-:W-:Y:S05]  /*6360*/  LDSM.16.M88.4 R148, [R189] ;  /* 0x00000000bd94783b */ /* 0x000fea0000000200 */
[C---:B--2---:R-:W-:Y:S06]  /*6370*/  HMMA.16816.F32.BF16 R12, R144.reuse, R152, R12 ;  /* 0x00000098900c723c */ /* 0x044fec000004180c */
[C---:B------:R-:W-:Y:S01]  /*6380*/  HMMA.16816.F32.BF16 R16, R144.reuse, R154, R16 ;  /* 0x0000009a9010723c */ /* 0x040fe20000041810 */
[----:B------:R-:W-:Y:S05]  /*6390*/  LDSM.16.M88.4 R152, [R188] ;  /* 0x00000000bc98783b */ /* 0x000fea0000000200 */
[C---:B---3--:R-:W-:Y:S06]  /*63a0*/  HMMA.16816.F32.BF16 R20, R144.reuse, R156, R20 ;  /* 0x0000009c9014723c */ /* 0x048fec0000041814 */
[C---:B------:R-:W-:Y:S01]  /*63b0*/  HMMA.16816.F32.BF16 R24, R144.reuse, R158, R24 ;  /* 0x0000009e9018723c */ /* 0x040fe20000041818 */
[----:B------:R-:W-:Y:S05]  /*63c0*/  LDSM.16.M88.4 R156, [R202+0x4000] ;  /* 0x00400000ca9c783b */ /* 0x000fea0000000200 */
[C---:B------:R-:W-:Y:S06]  /*63d0*/  HMMA.16816.F32.BF16 R28, R144.reuse, R160, R28 ;  /* 0x000000a0901c723c */ /* 0x040fec000004181c */
[----:B------:R-:W-:Y:S01]  /*63e0*/  HMMA.16816.F32.BF16 R32, R144, R162, R32 ;  /* 0x000000a29020723c */ /* 0x000fe20000041820 */
[----:B------:R-:W2:Y:S05]  /*63f0*/  LDSM.16.M88.4 R144, [R190] ;  /* 0x00000000be90783b */ /* 0x000eaa0000000200 */
[C---:B------:R-:W-:Y:S01]  /*6400*/  HMMA.16816.F32.BF16 R4, R164.reuse, R168, R4 ;  /* 0x000000a8a404723c */ /* 0x040fe20000041804 */
[----:B------:R-:W3:Y:S05]  /*6410*/  LDSM.16.M88.4 R160, [R199+0xe000] ;  /* 0x00e00000c7a0783b */ /* 0x000eea0000000200 */
        /* <DEDUP_REMOVED lines=8> */
[C---:B----4-:R-:W-:Y:S06]  /*64a0*/  HMMA.16816.F32.BF16 R28, R164.reuse, R140, R28 ;  /* 0x0000008ca41c723c */ /* 0x050fec000004181c */
[----:B------:R-:W-:Y:S01]  /*64b0*/  HMMA.16816.F32.BF16 R32, R164, R142, R32 ;  /* 0x0000008ea420723c */ /* 0x000fe20000041820 */
[----:B------:R-:W4:Y:S05]  /*64c0*/  LDSM.16.M88.4 R140, [R199+0xf800] ;  /* 0x00f80000c78c783b */ /* 0x000f2a0000000200 */
[C---:B-----5:R-:W-:Y:S01]  /*64d0*/  HMMA.16816.F32.BF16 R4, R172.reuse, R176, R4 ;  /* 0x000000b0ac04723c */ /* 0x060fe20000041804 */
[----:B------:R-:W5:Y:S05]  /*64e0*/  LDSM.16.M88.4 R164, [R201+0x4000] ;  /* 0x00400000c9a4783b */ /* 0x000f6a0000000200 */
        /* <DEDUP_REMOVED lines=52> */
[C---:B------:R-:W-:Y:S06]  /*6830*/  HMMA.16816.F32.BF16 R8, R156.reuse, R162, R8 ;  /* 0x000000a29c08723c */ /* 0x040fec0000041808 */
[C---:B--2---:R-:W-:Y:S05]  /*6840*/  HMMA.16816.F32.BF16 R12, R156.reuse, R144, R12 ;  /* 0x000000909c0c723c */ /* 0x044fea000004180c */
[C---:B------:R-:W-:Y:S01]  /*6850*/  VIADD R163, R241.reuse, 0xffffffe0 ;  /* 0xffffffe0f1a37836 */ /* 0x040fe20000000000 */
[C---:B------:R-:W-:Y:S06]  /*6860*/  HMMA.16816.F32.BF16 R16, R156.reuse, R146, R16 ;  /* 0x000000929c10723c */ /* 0x040fec0000041810 */
[C---:B------:R-:W-:Y:S06]  /*6870*/  HMMA.16816.F32.BF16 R20, R156.reuse, R148, R20 ;  /* 0x000000949c14723c */ /* 0x040fec0000041814 */
[C---:B------:R-:W-:Y:S06]  /*6880*/  HMMA.16816.F32.BF16 R24, R156.reuse, R150, R24 ;  /* 0x000000969c18723c */ /* 0x040fec0000041818 */
[C---:B------:R-:W-:Y:S06]  /*6890*/  HMMA.16816.F32.BF16 R28, R156.reuse, R152, R28 ;  /* 0x000000989c1c723c */ /* 0x040fec000004181c */
[----:B------:R-:W-:Y:S06]  /*68a0*/  HMMA.16816.F32.BF16 R32, R156, R154, R32 ;  /* 0x0000009a9c20723c */ /* 0x000fec0000041820 */
[C---:B---3--:R-:W-:Y:S06]  /*68b0*/  HMMA.16816.F32.BF16 R4, R164.reuse, R168, R4 ;  /* 0x000000a8a404723c */ /* 0x048fec0000041804 */
[C---:B------:R-:W-:Y:S05]  /*68c0*/  HMMA.16816.F32.BF16 R8, R164.reuse, R170, R8 ;  /* 0x000000aaa408723c */ /* 0x040fea0000041808 */
[C---:B------:R-:W-:Y:S01]  /*68d0*/  VIADD R169, R241.reuse, 0xffffffef ;  /* 0xffffffeff1a97836 */ /* 0x040fe20000000000 */
[C---:B-1----:R-:W-:Y:S05]  /*68e0*/  HMMA.16816.F32.BF16 R12, R164.reuse, R132, R12 ;  /* 0x00000084a40c723c */ /* 0x042fea000004180c */
[----:B------:R-:W-:Y:S01]  /*68f0*/  VIADD R171, R241, 0xfffffff7 ;  /* 0xfffffff7f1ab7836 */ /* 0x000fe20000000000 */
[C---:B------:R-:W-:Y:S01]  /*6900*/  HMMA.16816.F32.BF16 R16, R164.reuse, R134, R16 ;  /* 0x00000086a410723c */ /* 0x040fe20000041810 */
[----:B------:R-:W1:Y:S03]  /*6910*/  LDSM.16.M88.4 R132, [R192+0x4800] ;  /* 0x00480000c084783b */ /* 0x000e660000000200 */
[----:B------:R-:W-:Y:S01]  /*6920*/  ISETP.GE.AND P1, PT, R171, RZ, PT ;  /* 0x000000ffab00720c */ /* 0x000fe20003f26270 */
[C---:B------:R-:W-:Y:S01]  /*6930*/  VIADD R170, R241.reuse, 0xfffffff0 ;  /* 0xfffffff0f1aa7836 */ /* 0x040fe20000000000 */
[C---:B------:R-:W-:Y:S06]  /*6940*/  HMMA.16816.F32.BF16 R20, R164.reuse, R136, R20 ;  /* 0x00000088a414723c */ /* 0x040fec0000041814 */
[C---:B------:R-:W-:Y:S01]  /*6950*/  HMMA.16816.F32.BF16 R24, R164.reuse, R138, R24 ;  /* 0x0000008aa418723c */ /* 0x040fe20000041818 */
[----:B------:R-:W2:Y:S04]  /*6960*/  LDSM.16.M88.4 R136, [R192+0x5000] ;  /* 0x00500000c088783b */ /* 0x000ea80000000200 */
[C---:B------:R-:W-:Y:S01]  /*6970*/  @!P1 IADD3 R171, -R241.reuse, 0x9, RZ ;  /* 0x00000009f1ab9810 */ /* 0x040fe20007ffe1ff */
[C---:B----4-:R-:W-:Y:S06]  /*6980*/  HMMA.16816.F32.BF16 R28, R164.reuse, R140, R28 ;  /* 0x0000008ca41c723c */ /* 0x050fec000004181c */
[----:B------:R-:W-:Y:S06]  /*6990*/  HMMA.16816.F32.BF16 R32, R164, R142, R32 ;  /* 0x0000008ea420723c */ /* 0x000fec0000041820 */
[C---:B-----5:R-:W-:Y:S05]  /*69a0*/  HMMA.16816.F32.BF16 R4, R172.reuse, R176, R4 ;  /* 0x000000b0ac04723c */ /* 0x060fea0000041804 */
[C---:B------:R-:W-:Y:S01]  /*69b0*/  VIADD R167, R241.reuse, 0xffffffe8 ;  /* 0xffffffe8f1a77836 */ /* 0x040fe20000000000 */
[C---:B------:R-:W-:Y:S05]  /*69c0*/  HMMA.16816.F32.BF16 R8, R172.reuse, R178, R8 ;  /* 0x000000b2ac08723c */ /* 0x040fea0000041808 */
[----:B------:R-:W-:Y:S01]  /*69d0*/  VIADD R177, R241, 0xfffffff8 ;  /* 0xfffffff8f1b17836 */ /* 0x000fe20000000000 */
[C---:B-1----:R-:W-:Y:S04]  /*69e0*/  HMMA.16816.F32.BF16 R12, R172.reuse, R132, R12 ;  /* 0x00000084ac0c723c */ /* 0x042fe8000004180c */
[----:B------:R-:W-:Y:S01]  /*69f0*/  ISETP.GE.AND P5, PT, R177, RZ, PT ;  /* 0x000000ffb100720c */ /* 0x000fe20003fa6270 */
[----:B------:R-:W-:Y:S01]  /*6a00*/  VIADD R165, R241, 0xffffffe7 ;  /* 0xffffffe7f1a57836 */ /* 0x000fe20000000000 */
[C---:B------:R-:W-:Y:S04]  /*6a10*/  HMMA.16816.F32.BF16 R16, R172.reuse, R134, R16 ;  /* 0x00000086ac10723c */ /* 0x040fe80000041810 */
[----:B------:R-:W-:Y:S02]  /*6a20*/  ISETP.GE.AND P1, PT, R165, RZ, PT ;  /* 0x000000ffa500720c */ /* 0x000fe40003f26270 */
[C---:B--2---:R-:W-:Y:S05]  /*6a30*/  HMMA.16816.F32.BF16 R20, R172.reuse, R136, R20 ;  /* 0x00000088ac14723c */ /* 0x044fea0000041814 */
[----:B------:R-:W-:Y:S01]  /*6a40*/  FMUL.FTZ R234, R6, UR5 ;  /* 0x0000000506ea7c20 */ /* 0x000fe20008410000 */
[C---:B------:R-:W-:Y:S03]  /*6a50*/  HMMA.16816.F32.BF16 R24, R172.reuse, R138, R24 ;  /* 0x0000008aac18723c */ /* 0x040fe60000041818 */
[----:B------:R1:W2:Y:S02]  /*6a60*/  MUFU.TANH R166, R234 ;  /* 0x000000ea00a67308 */ /* 0x0002a40000002400 */
[----:B------:R-:W-:Y:S01]  /*6a70*/  FMUL.FTZ R235, R7, UR5 ;  /* 0x0000000507eb7c20 */ /* 0x000fe20008410000 */
[----:B------:R-:W-:Y:S01]  /*6a80*/  FMUL.FTZ R133, R14, UR5 ;  /* 0x000000050e857c20 */ /* 0x000fe20008410000 */
[----:B------:R-:W-:Y:S01]  /*6a90*/  FMUL.FTZ R132, R15, UR5 ;  /* 0x000000050f847c20 */ /* 0x000fe20008410000 */
[----:B------:R-:W-:Y:S05]  /*6aa0*/  FMUL.FTZ R237, R4, UR5 ;  /* 0x0000000504ed7c20 */ /* 0x000fea0008410000 */
[----:B------:R-:W-:Y:S01]  /*6ab0*/  MUFU.TANH R178, R133 ;  /* 0x0000008500b27308 */ /* 0x000fe20000002400 */
[----:B------:R-:W-:Y:S01]  /*6ac0*/  FMUL.FTZ R252, R18, UR5 ;  /* 0x0000000512fc7c20 */ /* 0x000fe20008410000 */
[----:B------:R-:W-:Y:S01]  /*6ad0*/  FMUL.FTZ R250, R19, UR5 ;  /* 0x0000000513fa7c20 */ /* 0x000fe20008410000 */
[----:B------:R-:W-:Y:S02]  /*6ae0*/  VIADD R18, R241, 0x7 ;  /* 0x00000007f1127836 */ /* 0x000fe40000000000 */
[----:B------:R-:W-:Y:S01]  /*6af0*/  FMUL.FTZ R233, R5, UR5 ;  /* 0x0000000505e97c20 */ /* 0x000fe20008410000 */
[----:B------:R-:W-:Y:S02]  /*6b00*/  VIADD R19, R241, 0xffffffff ;  /* 0xfffffffff1137836 */ /* 0x000fe40000000000 */
[----:B------:R-:W-:Y:S01]  /*6b10*/  FMUL.FTZ R239, R11, UR5 ;  /* 0x000000050bef7c20 */ /* 0x000fe20008410000 */
[----:B------:R-:W-:Y:S01]  /*6b20*/  @!P5 IADD3 R177, -R241, 0x8, RZ ;  /* 0x00000008f1b1d810 */ /* 0x000fe20007ffe1ff */
[----:B------:R3:W-:Y:S01]  /*6b30*/  MUFU.TANH R162, R132 ;  /* 0x0000008400a27308 */ /* 0x0007e20000002400 */
[----:B------:R-:W-:Y:S01]  /*6b40*/  ISETP.GE.AND P0, PT, R18, RZ, PT ;  /* 0x000000ff1200720c */ /* 0x000fe20003f06270 */
[----:B-1----:R-:W-:Y:S01]  /*6b50*/  FMUL.FTZ R234, R9, UR5 ;  /* 0x0000000509ea7c20 */ /* 0x002fe20008410000 */
[----:B------:R-:W-:Y:S01]  /*6b60*/  ISETP.GE.AND P6, PT, R19, RZ, PT ;  /* 0x000000ff1300720c */ /* 0x000fe20003fc6270 */
[----:B------:R-:W-:Y:S01]  /*6b70*/  FMUL.FTZ R238, R10, UR5 ;  /* 0x000000050aee7c20 */ /* 0x000fe20008410000 */
[----:B------:R-:W-:Y:S01]  /*6b80*/  ISETP.GE.AND P5, PT, R167, RZ, PT ;  /* 0x000000ffa700720c */ /* 0x000fe20003fa6270 */
[----:B------:R-:W-:Y:S01]  /*6b90*/  FMUL.FTZ R247, R17, UR5 ;  /* 0x0000000511f77c20 */ /* 0x000fe20008410000 */
[----:B------:R-:W-:Y:S03]  /*6ba0*/  FMUL.FTZ R243, R21, UR5 ;  /* 0x0000000515f37c20 */ /* 0x000fe60008410000 */
[----:B------:R-:W1:Y:S01]  /*6bb0*/  MUFU.TANH R235, R235 ;  /* 0x000000eb00eb7308 */ /* 0x000e620000002400 */
[----:B------:R-:W-:Y:S01]  /*6bc0*/  FMUL.FTZ R248, R13, UR5 ;  /* 0x000000050df87c20 */ /* 0x000fe20008410000 */
[C---:B------:R-:W-:Y:S01]  /*6bd0*/  VIADD R17, R241.reuse, 0xffffffdf ;  /* 0xffffffdff1117836 */ /* 0x040fe20000000000 */
[----:B------:R-:W-:Y:S01]  /*6be0*/  IABS R21, R241 ;  /* 0x000000f100157213 */ /* 0x000fe20000000000 */
[C---:B------:R-:W-:Y:S02]  /*6bf0*/  VIADD R14, R241.reuse, 0xffffffd8 ;  /* 0xffffffd8f10e7836 */ /* 0x040fe40000000000 */
[----:B------:R-:W-:Y:S01]  /*6c00*/  FMUL.FTZ R251, R12, UR5 ;  /* 0x000000050cfb7c20 */ /* 0x000fe20008410000 */
[C---:B------:R-:W-:Y:S01]  /*6c10*/  @!P0 IADD3 R18, -R241.reuse, -0x7, RZ ;  /* 0xfffffff9f1128810 */ /* 0x040fe20007ffe1ff */
[C---:B------:R-:W-:Y:S02]  /*6c20*/  VIADD R15, R241.reuse, 0xffffffd7 ;  /* 0xffffffd7f10f7836 */ /* 0x040fe40000000000 */
[----:B------:R-:W4:Y:S01]  /*6c30*/  MUFU.TANH R237, R237 ;  /* 0x000000ed00ed7308 */ /* 0x000f220000002400 */
[----:B---3--:R-:W3:Y:S01]  /*6c40*/  LDSM.16.M88.4 R132, [R192+0x5800] ;  /* 0x00580000c084783b */ /* 0x008ee20000000200 */
[----:B------:R-:W-:Y:S04]  /*6c50*/  DEPBAR.LE SB0, 0x0 ;  /* 0x000080000000791a */ /* 0x000fe80000000000 */
[----:B------:R-:W-:Y:S01]  /*6c60*/  @!P6 IADD3 R19, -R241, 0x1, RZ ;  /* 0x00000001f113e810 */ /* 0x000fe20007ffe1ff */
[----:B------:R-:W-:Y:S03]  /*6c70*/  FMUL.FTZ R249, R16, UR5 ;  /* 0x0000000510f97c20 */ /* 0x000fe60008410000 */
[----:B------:R-:W-:Y:S01]  /*6c80*/  MUFU.TANH R233, R233 ;  /* 0x000000e900e97308 */ /* 0x000fe20000002400 */
[----:B------:R-:W-:Y:S01]  /*6c90*/  BAR.SYNC.DEFER_BLOCKING 0x0 ;  /* 0x0000000000007b1d */ /* 0x000fe20000010000 */
[----:B------:R-:W-:Y:S01]  /*6ca0*/  ISETP.GE.AND P0, PT, R170, RZ, PT ;  /* 0x000000ffaa00720c */ /* 0x000fe20003f06270 */
[----:B------:R-:W-:Y:S01]  /*6cb0*/  FMUL.FTZ R246, R22, UR5 ;  /* 0x0000000516f67c20 */ /* 0x000fe20008410000 */
[----:B------:R-:W-:Y:S01]  /*6cc0*/  ISETP.GE.AND P6, PT, R169, RZ, PT ;  /* 0x000000ffa900720c */ /* 0x000fe20003fc6270 */
[----:B------:R-:W-:Y:S01]  /*6cd0*/  FMUL.FTZ R242, R26, UR5 ;  /* 0x000000051af27c20 */ /* 0x000fe20008410000 */
[C---:B------:R-:W-:Y:S01]  /*6ce0*/  @!P5 IADD3 R167, -R241.reuse, 0x18, RZ ;  /* 0x00000018f1a7d810 */ /* 0x040fe20007ffe1ff */
[----:B------:R-:W-:Y:S03]  /*6cf0*/  FMUL.FTZ R236, R8, UR5 ;  /* 0x0000000508ec7c20 */ /* 0x000fe60008410000 */
[----:B------:R-:W-:Y:S01]  /*6d00*/  MUFU.TANH R239, R239 ;  /* 0x000000ef00ef7308 */ /* 0x000fe20000002400 */
[----:B------:R-:W-:Y:S01]  /*6d10*/  @!P1 IADD3 R165, -R241, 0x19, RZ ;  /* 0x00000019f1a59810 */ /* 0x000fe20007ffe1ff */
[----:B------:R-:W-:Y:S01]  /*6d20*/  FMUL.FTZ R244, R23, UR5 ;  /* 0x0000000517f47c20 */ /* 0x000fe20008410000 */
[----:B------:R-:W-:Y:S01]  /*6d30*/  ISETP.GE.AND P5, PT, R14, RZ, PT ;  /* 0x000000ff0e00720c */ /* 0x000fe20003fa6270 */
[----:B------:R-:W-:Y:S01]  /*6d40*/  VIADD R13, R241, 0xffffffd0 ;  /* 0xffffffd0f10d7836 */ /* 0x000fe20000000000 */
[----:B------:R-:W-:Y:S01]  /*6d50*/  ISETP.GE.AND P1, PT, R15, RZ, PT ;  /* 0x000000ff0f00720c */ /* 0x000fe20003f26270 */
[C---:B------:R-:W-:Y:S01]  /*6d60*/  VIADD R11, R241.reuse, 0xffffffcf ;  /* 0xffffffcff10b7836 */ /* 0x040fe20000000000 */
[C---:B------:R-:W-:Y:S03]  /*6d70*/  @!P0 IADD3 R170, -R241.reuse, 0x10, RZ ;  /* 0x00000010f1aa8810 */ /* 0x040fe60007ffe1ff */
[----:B------:R-:W-:Y:S01]  /*6d80*/  MUFU.TANH R234, R234 ;  /* 0x000000ea00ea7308 */ /* 0x000fe20000002400 */
[C---:B------:R-:W-:Y:S01]  /*6d90*/  @!P6 IADD3 R169, -R241.reuse, 0x11, RZ ;  /* 0x00000011f1a9e810 */ /* 0x040fe20007ffe1ff */
[----:B------:R-:W-:Y:S01]  /*6da0*/  VIADD R10, R241, 0xffffffc8 ;  /* 0xffffffc8f10a7836 */ /* 0x000fe20000000000 */
[----:B------:R-:W-:Y:S01]  /*6db0*/  ISETP.GE.AND P0, PT, R163, RZ, PT ;  /* 0x000000ffa300720c */ /* 0x000fe20003f06270 */
[----:B------:R-:W-:Y:S01]  /*6dc0*/  VIADD R9, R241, 0xffffffc7 ;  /* 0xffffffc7f1097836 */ /* 0x000fe20000000000 */
[----:B------:R-:W-:Y:S01]  /*6dd0*/  ISETP.GE.AND P6, PT, R17, RZ, PT ;  /* 0x000000ff1100720c */ /* 0x000fe20003fc6270 */
[----:B------:R-:W-:Y:S01]  /*6de0*/  FMUL.FTZ R27, R27, UR5 ;  /* 0x000000051b1b7c20 */ /* 0x000fe20008410000 */
[----:B------:R-:W-:Y:S03]  /*6df0*/  I2FP.F32.S32 R23, R240 ;  /* 0x000000f000177245 */ /* 0x000fe60000201400 */
[----:B------:R-:W5:Y:S01]  /*6e00*/  MUFU.TANH R238, R238 ;  /* 0x000000ee00ee7308 */ /* 0x000f620000002400 */
[----:B------:R-:W-:Y:S01]  /*6e10*/  FMUL.FTZ R245, R20, UR5 ;  /* 0x0000000514f57c20 */ /* 0x000fe20008410000 */
[C---:B------:R-:W-:Y:S02]  /*6e20*/  @!P5 IADD3 R14, -R241.reuse, 0x28, RZ ;  /* 0x00000028f10ed810 */ /* 0x040fe40007ffe1ff */
[----:B------:R-:W-:Y:S01]  /*6e30*/  @!P1 IADD3 R15, -R241, 0x29, RZ ;  /* 0x00000029f10f9810 */ /* 0x000fe20007ffe1ff */
[----:B--2---:R-:W-:Y:S01]  /*6e40*/  FFMA.FTZ R166, R23, -R0, R166 ;  /* 0x8000000017a67223 */ /* 0x004fe200000100a6 */
[----:B------:R-:W-:Y:S04]  /*6e50*/  ISETP.GE.AND P5, PT, R10, RZ, PT ;  /* 0x000000ff0a00720c */ /* 0x000fe80003fa6270 */
[----:B------:R-:W-:Y:S01]  /*6e60*/  MUFU.TANH R248, R248 ;  /* 0x000000f800f87308 */ /* 0x000fe20000002400 */
[C---:B---3--:R-:W-:Y:S05]  /*6e70*/  HMMA.16816.F32.BF16 R28, R172.reuse, R132, R28 ;  /* 0x00000084ac1c723c */ /* 0x048fea000004181c */
[----:B------:R-:W-:Y:S01]  /*6e80*/  @!P0 IADD3 R163, -R241, 0x20, RZ ;  /* 0x00000020f1a38810 */ /* 0x000fe20007ffe1ff */
[----:B------:R-:W-:Y:S03]  /*6e90*/  HMMA.16816.F32.BF16 R32, R172, R134, R32 ;  /* 0x00000086ac20723c */ /* 0x000fe60000041820 */
[----:B------:R-:W-:Y:S01]  /*6ea0*/  MUFU.TANH R250, R250 ;  /* 0x000000fa00fa7308 */ /* 0x000fe20000002400 */
[----:B------:R-:W-:Y:S02]  /*6eb0*/  ISETP.GE.AND P0, PT, R13, RZ, PT ;  /* 0x000000ff0d00720c */ /* 0x000fe40003f06270 */
[----:B------:R-:W-:Y:S02]  /*6ec0*/  I2FP.F32.S32 R133, R18 ;  /* 0x0000001200857245 */ /* 0x000fe40000201400 */
[----:B------:R-:W-:Y:S05]  /*6ed0*/  I2FP.F32.S32 R132, R21 ;  /* 0x0000001500847245 */ /* 0x000fea0000201400 */
[----:B------:R-:W2:Y:S01]  /*6ee0*/  MUFU.TANH R251, R251 ;  /* 0x000000fb00fb7308 */ /* 0x000ea20000002400 */
[----:B------:R-:W-:Y:S01]  /*6ef0*/  ISETP.GE.AND P1, PT, R9, RZ, PT ;  /* 0x000000ff0900720c */ /* 0x000fe20003f26270 */
[-C--:B-1----:R-:W-:Y:S01]  /*6f00*/  FFMA.FTZ R26, R133, -R0.reuse, R235 ;  /* 0x80000000851a7223 */ /* 0x082fe200000100eb */
[----:B------:R-:W-:Y:S01]  /*6f10*/  I2FP.F32.S32 R133, R19 ;  /* 0x0000001300857245 */ /* 0x000fe20000201400 */
[CC--:B----4-:R-:W-:Y:S01]  /*6f20*/  FFMA.FTZ R19, R132.reuse, -R0.reuse, R237 ;  /* 0x8000000084137223 */ /* 0x0d0fe200000100ed */
[----:B------:R-:W-:Y:S01]  /*6f30*/  FMUL.FTZ R237, R25, UR5 ;  /* 0x0000000519ed7c20 */ /* 0x000fe20008410000 */
[----:B------:R-:W-:Y:S01]  /*6f40*/  @!P6 IADD3 R17, -R241, 0x21, RZ ;  /* 0x00000021f111e810 */ /* 0x000fe20007ffe1ff */
[-C--:B-----5:R-:W-:Y:S03]  /*6f50*/  FFMA.FTZ R22, R132, -R0.reuse, R238 ;  /* 0x8000000084167223 */ /* 0x0a0fe600000100ee */
[----:B------:R-:W1:Y:S01]  /*6f60*/  MUFU.TANH R252, R252 ;  /* 0x000000fc00fc7308 */ /* 0x000e620000002400 */
[CC--:B------:R-:W-:Y:S01]  /*6f70*/  FFMA.FTZ R25, R133.reuse, -R0.reuse, R233 ;  /* 0x8000000085197223 */ /* 0x0c0fe200000100e9 */
[----:B------:R-:W-:Y:S01]  /*6f80*/  FFMA.FTZ R18, R133, -R0, R239 ;  /* 0x8000000085127223 */ /* 0x000fe200000100ef */
[----:B------:R-:W-:Y:S01]  /*6f90*/  I2FP.F32.S32 R133, R171 ;  /* 0x000000ab00857245 */ /* 0x000fe20000201400 */
[----:B------:R-:W-:Y:S01]  /*6fa0*/  FMUL.FTZ R238, R30, UR5 ;  /* 0x000000051eee7c20 */ /* 0x000fe20008410000 */
[----:B------:R-:W-:Y:S02]  /*6fb0*/  ISETP.GE.AND P6, PT, R11, RZ, PT ;  /* 0x000000ff0b00720c */ /* 0x000fe40003fc6270 */
[----:B------:R-:W-:Y:S03]  /*6fc0*/  I2FP.F32.S32 R132, R170 ;  /* 0x000000aa00847245 */ /* 0x000fe60000201400 */
[----:B------:R-:W3:Y:S01]  /*6fd0*/  MUFU.TANH R249, R249 ;  /* 0x000000f900f97308 */ /* 0x000ee20000002400 */
[CC--:B------:R-:W-:Y:S01]  /*6fe0*/  FFMA.FTZ R21, R133.reuse, -R0.reuse, R234 ;  /* 0x8000000085157223 */ /* 0x0c0fe200000100ea */
[-C--:B------:R-:W-:Y:S01]  /*6ff0*/  FFMA.FTZ R162, R133, -R0.reuse, R162 ;  /* 0x8000000085a27223 */ /* 0x080fe200000100a2 */
[----:B------:R-:W-:Y:S01]  /*7000*/  I2FP.F32.S32 R133, R169 ;  /* 0x000000a900857245 */ /* 0x000fe20000201400 */
[-C--:B--2---:R-:W-:Y:S01]  /*7010*/  FFMA.FTZ R251, R132, -R0.reuse, R251 ;  /* 0x8000000084fb7223 */ /* 0x084fe200000100fb */
[----:B------:R-:W-:Y:S01]  /*7020*/  I2FP.F32.S32 R134, R167 ;  /* 0x000000a700867245 */ /* 0x000fe20000201400 */
[----:B------:R-:W-:Y:S01]  /*7030*/  FMUL.FTZ R234, R32, UR5 ;  /* 0x0000000520ea7c20 */ /* 0x000fe20008410000 */
[----:B------:R-:W-:Y:S03]  /*7040*/  I2FP.F32.S32 R235, R177 ;  /* 0x000000b100eb7245 */ /* 0x000fe60000201400 */
[----:B------:R-:W2:Y:S01]  /*7050*/  MUFU.TANH R246, R246 ;  /* 0x000000f600f67308 */ /* 0x000ea20000002400 */
[CC--:B------:R-:W-:Y:S01]  /*7060*/  FFMA.FTZ R248, R133.reuse, -R0.reuse, R248 ;  /* 0x8000000085f87223 */ /* 0x0c0fe200000100f8 */
[-C--:B------:R-:W-:Y:S01]  /*7070*/  FFMA.FTZ R250, R133, -R0.reuse, R250 ;  /* 0x8000000085fa7223 */ /* 0x080fe200000100fa */
[-C--:B-1----:R-:W-:Y:S01]  /*7080*/  FFMA.FTZ R252, R132, -R0.reuse, R252 ;  /* 0x8000000084fc7223 */ /* 0x082fe200000100fc */
[----:B------:R-:W-:Y:S01]  /*7090*/  FMNMX.FTZ R133, R166, R3, !PT ;  /* 0x00000003a6857209 */ /* 0x000fe20007810000 */
[-C--:B------:R-:W-:Y:S01]  /*70a0*/  FFMA.FTZ R178, R235, -R0.reuse, R178 ;  /* 0x80000000ebb27223 */ /* 0x080fe200000100b2 */
[----:B------:R-:W-:Y:S01]  /*70b0*/  I2FP.F32.S32 R132, R165 ;  /* 0x000000a500847245 */ /* 0x000fe20000201400 */
[----:B------:R-:W-:Y:S03]  /*70c0*/  FMUL.FTZ R233, R33, UR5 ;  /* 0x0000000521e97c20 */ /* 0x000fe60008410000 */
[----:B------:R-:W1:Y:S01]  /*70d0*/  MUFU.TANH R236, R236 ;  /* 0x000000ec00ec7308 */ /* 0x000e620000002400 */
[-C--:B---3--:R-:W-:Y:S01]  /*70e0*/  FFMA.FTZ R249, R134, -R0.reuse, R249 ;  /* 0x8000000086f97223 */ /* 0x088fe200000100f9 */
[----:B------:R-:W-:Y:S02]  /*70f0*/  FMNMX.FTZ R133, R26, R133, !PT ;  /* 0x000000851a857209 */ /* 0x000fe40007810000 */
[C---:B------:R-:W-:Y:S02]  /*7100*/  @!P0 IADD3 R13, -R241.reuse, 0x30, RZ ;  /* 0x00000030f10d8810 */ /* 0x040fe40007ffe1ff */
[----:B------:R-:W-:Y:S04]  /*7110*/  @!P6 IADD3 R11, -R241, 0x31, RZ ;  /* 0x00000031f10be810 */ /* 0x000fe80007ffe1ff */
[----:B------:R-:W3:Y:S01]  /*7120*/  MUFU.TANH R247, R247 ;  /* 0x000000f700f77308 */ /* 0x000ee20000002400 */
[----:B--2---:R-:W-:Y:S01]  /*7130*/  FFMA.FTZ R246, R134, -R0, R246 ;  /* 0x8000000086f67223 */ /* 0x004fe200000100f6 */
[----:B------:R-:W-:Y:S02]  /*7140*/  FMNMX.FTZ R134, R19, R2, !PT ;  /* 0x0000000213867209 */ /* 0x000fe40007810000 */
[----:B------:R-:W-:Y:S02]  /*7150*/  @!P5 IADD3 R10, -R241, 0x38, RZ ;  /* 0x00000038f10ad810 */ /* 0x000fe40007ffe1ff */
[----:B------:R-:W-:Y:S04]  /*7160*/  FMNMX.FTZ R134, R25, R134, !PT ;  /* 0x0000008619867209 */ /* 0x000fe80007810000 */
[----:B------:R-:W2:Y:S01]  /*7170*/  MUFU.TANH R244, R244 ;  /* 0x000000f400f47308 */ /* 0x000ea20000002400 */
[----:B-1----:R-:W-:Y:S01]  /*7180*/  FFMA.FTZ R23, R235, -R0, R236 ;  /* 0x80000000eb177223 */ /* 0x002fe200000100ec */
[----:B------:R-:W-:Y:S01]  /*7190*/  @!P1 IADD3 R9, -R241, 0x39, RZ ;  /* 0x00000039f1099810 */ /* 0x000fe20007ffe1ff */
[----:B------:R-:W-:Y:S01]  /*71a0*/  FMUL.FTZ R241, R24, UR5 ;  /* 0x0000000518f17c20 */ /* 0x000fe20008410000 */
[----:B------:R-:W-:Y:S01]  /*71b0*/  FMNMX.FTZ R133, R22, R133, !PT ;  /* 0x0000008516857209 */ /* 0x000fe20007810000 */
[----:B------:R-:W-:Y:S01]  /*71c0*/  FMUL.FTZ R236, R31, UR5 ;  /* 0x000000051fec7c20 */ /* 0x000fe20008410000 */
[----:B------:R-:W-:Y:S01]  /*71d0*/  FMNMX.FTZ R134, R23, R134, !PT ;  /* 0x0000008617867209 */ /* 0x000fe20007810000 */
[----:B------:R-:W-:Y:S03]  /*71e0*/  FMUL.FTZ R235, R29, UR5 ;  /* 0x000000051deb7c20 */ /* 0x000fe60008410000 */
[----:B------:R-:W1:Y:S01]  /*71f0*/  MUFU.TANH R243, R243 ;  /* 0x000000f300f37308 */ /* 0x000e620000002400 */
[----:B---3--:R-:W-:Y:S01]  /*7200*/  FFMA.FTZ R247, R132, -R0, R247 ;  /* 0x8000000084f77223 */ /* 0x008fe200000100f7 */
[----:B------:R-:W-:Y:S02]  /*7210*/  I2FP.F32.S32 R135, R163 ;  /* 0x000000a300877245 */ /* 0x000fe40000201400 */
[----:B------:R-:W-:Y:S02]  /*7220*/  FMNMX.FTZ R133, R18, R133, !PT ;  /* 0x0000008512857209 */ /* 0x000fe40007810000 */
[----:B------:R-:W-:Y:S04]  /*7230*/  I2FP.F32.S32 R14, R14 ;  /* 0x0000000e000e7245 */ /* 0x000fe80000201400 */
[----:B------:R-:W3:Y:S01]  /*7240*/  MUFU.TANH R240, R27 ;  /* 0x0000001b00f07308 */ /* 0x000ee20000002400 */
[-C--:B--2---:R-:W-:Y:S01]  /*7250*/  FFMA.FTZ R244, R132, -R0.reuse, R244 ;  /* 0x8000000084f47223 */ /* 0x084fe200000100f4 */
[----:B------:R-:W-:Y:S02]  /*7260*/  I2FP.F32.S32 R132, R17 ;  /* 0x0000001100847245 */ /* 0x000fe40000201400 */
[----:B------:R-:W-:Y:S02]  /*7270*/  FMNMX.FTZ R17, R178, R133, !PT ;  /* 0x00000085b2117209 */ /* 0x000fe40007810000 */
[----:B------:R-:W-:Y:S04]  /*7280*/  I2FP.F32.S32 R133, R15 ;  /* 0x0000000f00857245 */ /* 0x000fe80000201400 */
[----:B------:R-:W2:Y:S01]  /*7290*/  MUFU.TANH R245, R245 ;  /* 0x000000f500f57308 */ /* 0x000ea20000002400 */
[-C--:B-1----:R-:W-:Y:S01]  /*72a0*/  FFMA.FTZ R243, R132, -R0.reuse, R243 ;  /* 0x8000000084f37223 */ /* 0x082fe200000100f3 */
[----:B------:R-:W-:Y:S02]  /*72b0*/  FMNMX.FTZ R17, R162, R17, !PT ;  /* 0x00000011a2117209 */ /* 0x000fe40007810000 */
[----:B------:R-:W-:Y:S02]  /*72c0*/  I2FP.F32.S32 R5, R11 ;  /* 0x0000000b00057245 */ /* 0x000fe40000201400 */
[----:B------:R-:W-:Y:S04]  /*72d0*/  FMNMX.FTZ R17, R252, R17, !PT ;  /* 0x00000011fc117209 */ /* 0x000fe80007810000 */
[----:B------:R-:W1:Y:S01]  /*72e0*/  MUFU.TANH R242, R242 ;  /* 0x000000f200f27308 */ /* 0x000e620000002400 */
[----:B---3--:R-:W-:Y:S01]  /*72f0*/  FFMA.FTZ R240, R132, -R0, R240 ;  /* 0x8000000084f07223 */ /* 0x008fe200000100f0 */
[----:B------:R-:W-:Y:S01]  /*7300*/  FMNMX.FTZ R132, R21, R134, !PT ;  /* 0x0000008615847209 */ /* 0x000fe20007810000 */
[----:B------:R-:W-:Y:S01]  /*7310*/  FMUL.FTZ R134, R35, UR5 ;  /* 0x0000000523867c20 */ /* 0x000fe20008410000 */
[----:B------:R-:W-:Y:S02]  /*7320*/  FMNMX.FTZ R17, R250, R17, !PT ;  /* 0x00000011fa117209 */ /* 0x000fe40007810000 */
[----:B------:R-:W-:Y:S04]  /*7330*/  FMNMX.FTZ R132, R251, R132, !PT ;  /* 0x00000084fb847209 */ /* 0x000fe80007810000 */
[----:B------:R3:W4:Y:S01]  /*7340*/  MUFU.TANH R239, R237 ;  /* 0x000000ed00ef7308 */ /* 0x0007220000002400 */
[----:B--2---:R-:W-:Y:S01]  /*7350*/  FFMA.FTZ R245, R135, -R0, R245 ;  /* 0x8000000087f57223 */ /* 0x004fe200000100f5 */
[----:B------:R-:W-:Y:S02]  /*7360*/  FMNMX.FTZ R132, R248, R132, !PT ;  /* 0x00000084f8847209 */ /* 0x000fe40007810000 */
[----:B------:R-:W-:Y:S02]  /*7370*/  FMNMX.FTZ R17, R246, R17, !PT ;  /* 0x00000011f6117209 */ /* 0x000fe40007810000 */
[----:B------:R-:W-:Y:S04]  /*7380*/  FMNMX.FTZ R132, R249, R132, !PT ;  /* 0x00000084f9847209 */ /* 0x000fe80007810000 */
[----:B------:R-:W2:Y:S01]  /*7390*/  MUFU.TANH R241, R241 ;  /* 0x000000f100f17308 */ /* 0x000ea20000002400 */
[----:B-1----:R-:W-:Y:S01]  /*73a0*/  FFMA.FTZ R242, R135, -R0, R242 ;  /* 0x8000000087f27223 */ /* 0x002fe200000100f2 */
[----:B------:R-:W-:Y:S01]  /*73b0*/  FMUL.FTZ R135, R34, UR5 ;  /* 0x0000000522877c20 */ /* 0x000fe20008410000 */
[----:B------:R-:W-:Y:S02]  /*73c0*/  FMNMX.FTZ R132, R247, R132, !PT ;  /* 0x00000084f7847209 */ /* 0x000fe40007810000 */
[----:B------:R-:W-:Y:S02]  /*73d0*/  ISETP.GT.AND P5, PT, R230, RZ, PT ;  /* 0x000000ffe600720c */ /* 0x000fe40003fa4270 */
[----:B------:R-:W-:Y:S03]  /*73e0*/  I2FP.F32.S32 R11, R10 ;  /* 0x0000000a000b7245 */ /* 0x000fe60000201400 */
[----:B------:R-:W1:Y:S01]  /*73f0*/  MUFU.TANH R238, R238 ;  /* 0x000000ee00ee7308 */ /* 0x000e620000002400 */
[----:B---3--:R-:W-:Y:S01]  /*7400*/  FMUL.FTZ R237, R28, UR5 ;  /* 0x000000051ced7c20 */ /* 0x008fe20008410000 */
[-C--:B----4-:R-:W-:Y:S08]  /*7410*/  FFMA.FTZ R239, R133, -R0.reuse, R239 ;  /* 0x8000000085ef7223 */ /* 0x090ff000000100ef */
[----:B------:R-:W3:Y:S01]  /*7420*/  MUFU.TANH R236, R236 ;  /* 0x000000ec00ec7308 */ /* 0x000ee20000002400 */
[CC--:B--2---:R-:W-:Y:S09]  /*7430*/  FFMA.FTZ R241, R14.reuse, -R0.reuse, R241 ;  /* 0x800000000ef17223 */ /* 0x0c4ff200000100f1 */
[----:B------:R-:W2:Y:S01]  /*7440*/  MUFU.TANH R237, R237 ;  /* 0x000000ed00ed7308 */ /* 0x000ea20000002400 */
[----:B-1----:R-:W-:Y:S01]  /*7450*/  FFMA.FTZ R238, R14, -R0, R238 ;  /* 0x800000000eee7223 */ /* 0x002fe200000100ee */
[----:B------:R-:W-:Y:S02]  /*7460*/  FMNMX.FTZ R14, R245, R132, !PT ;  /* 0x00000084f50e7209 */ /* 0x000fe40007810000 */
[----:B------:R-:W-:Y:S02]  /*7470*/  FMNMX.FTZ R132, R244, R17, !PT ;  /* 0x00000011f4847209 */ /* 0x000fe40007810000 */
[----:B------:R-:W-:Y:S04]  /*7480*/  FMNMX.FTZ R14, R243, R14, !PT ;  /* 0x0000000ef30e7209 */ /* 0x000fe80007810000 */
[----:B------:R-:W1:Y:S01]  /*7490*/  MUFU.TANH R135, R135 ;  /* 0x0000008700877308 */ /* 0x000e620000002400 */
[-C--:B---3--:R-:W-:Y:S01]  /*74a0*/  FFMA.FTZ R236, R133, -R0.reuse, R236 ;  /* 0x8000000085ec7223 */ /* 0x088fe200000100ec */
[----:B------:R-:W-:Y:S08]  /*74b0*/  I2FP.F32.S32 R133, R13 ;  /* 0x0000000d00857245 */ /* 0x000ff00000201400 */
[----:B------:R-:W3:Y:S01]  /*74c0*/  MUFU.TANH R235, R235 ;  /* 0x000000eb00eb7308 */ /* 0x000ee20000002400 */
[CC--:B--2---:R-:W-:Y:S09]  /*74d0*/  FFMA.FTZ R237, R133.reuse, -R0.reuse, R237 ;  /* 0x8000000085ed7223 */ /* 0x0c4ff200000100ed */
[----:B------:R-:W2:Y:S01]  /*74e0*/  MUFU.TANH R234, R234 ;  /* 0x000000ea00ea7308 */ /* 0x000ea20000002400 */
[----:B-1----:R-:W-:Y:S01]  /*74f0*/  FFMA.FTZ R135, R133, -R0, R135 ;  /* 0x8000000085877223 */ /* 0x002fe20000010087 */
[----:B------:R-:W-:Y:S02]  /*7500*/  FMNMX.FTZ R133, R242, R132, !PT ;  /* 0x00000084f2857209 */ /* 0x000fe40007810000 */
[----:B------:R-:W-:Y:S02]  /*7510*/  FMNMX.FTZ R132, R241, R14, !PT ;  /* 0x0000000ef1847209 */ /* 0x000fe40007810000 */
[----:B------:R-:W-:Y:S02]  /*7520*/  FMNMX.FTZ R13, R240, R133, !PT ;  /* 0x00000085f00d7209 */ /* 0x000fe40007810000 */
[----:B------:R-:W-:Y:S02]  /*7530*/  FMNMX.FTZ R133, R239, R132, !PT ;  /* 0x00000084ef857209 */ /* 0x000fe40007810000 */
[----:B------:R-:W1:Y:S01]  /*7540*/  MUFU.TANH R134, R134 ;  /* 0x0000008600867308 */ /* 0x000e620000002400 */
[----:B------:R-:W-:Y:S01]  /*7550*/  I2FP.F32.S32 R132, R9 ;  /* 0x0000000900847245 */ /* 0x000fe20000201400 */
[-C--:B---3--:R-:W-:Y:S01]  /*7560*/  FFMA.FTZ R235, R5, -R0.reuse, R235 ;  /* 0x8000000005eb7223 */ /* 0x088fe200000100eb */
[----:B------:R-:W-:Y:S02]  /*7570*/  FMNMX.FTZ R9, R238, R13, !PT ;  /* 0x0000000dee097209 */ /* 0x000fe40007810000 */
[----:B------:R-:W-:Y:S02]  /*7580*/  FMNMX.FTZ R133, R237, R133, !PT ;  /* 0x00000085ed857209 */ /* 0x000fe40007810000 */
[----:B------:R-:W-:Y:S03]  /*7590*/  FMNMX.FTZ R4, R236, R9, !PT ;  /* 0x00000009ec047209 */ /* 0x000fe60007810000 */
[----:B------:R-:W3:Y:S01]  /*75a0*/  MUFU.TANH R233, R233 ;  /* 0x000000e900e97308 */ /* 0x000ee20000002400 */
[----:B------:R-:W-:Y:S01]  /*75b0*/  FMNMX.FTZ R133, R235, R133, !PT ;  /* 0x00000085eb857209 */ /* 0x000fe20007810000 */
[-C--:B--2---:R-:W-:Y:S01]  /*75c0*/  FFMA.FTZ R234, R11, -R0.reuse, R234 ;  /* 0x800000000bea7223 */ /* 0x084fe200000100ea */
[----:B-1----:R-:W-:Y:S01]  /*75d0*/  FFMA.FTZ R134, R5, -R0, R134 ;  /* 0x8000000005867223 */ /* 0x002fe20000010086 */
[----:B------:R-:W-:Y:S04]  /*75e0*/  FMNMX.FTZ R5, R135, R4, !PT ;  /* 0x0000000487057209 */ /* 0x000fe80007810000 */
[----:B------:R-:W-:Y:S01]  /*75f0*/  FMNMX.FTZ R5, R134, R5, !PT ;  /* 0x0000000586057209 */ /* 0x000fe20007810000 */
[----:B---3--:R-:W-:Y:S01]  /*7600*/  FFMA.FTZ R233, R132, -R0, R233 ;  /* 0x8000000084e97223 */ /* 0x008fe200000100e9 */
[----:B------:R-:W-:Y:S04]  /*7610*/  FMNMX.FTZ R132, R234, R133, !PT ;  /* 0x00000085ea847209 */ /* 0x000fe80007810000 */
[----:B------:R-:W-:Y:S01]  /*7620*/  FMNMX.FTZ R27, R233, R132, !PT ;  /* 0x00000084e91b7209 */ /* 0x000fe20007810000 */
[----:B------:R-:W-:Y:S06]  /*7630*/  @P5 BRA `(.L_x_256) ;  /* 0xffffffe000845947 */ /* 0x000fec000383ffff */
.L_x_255:
[----:B------:R-:W1:Y:S01]  /*7640*/  SHFL.BFLY PT, R4, R5, 0x2, 0x1f ;  /* 0x0c401f0005047f89 */ /* 0x000e6200000e0000 */
[----:B------:R-:W-:Y:S07]  /*7650*/  IADD3 R230, R230, -0x1, RZ ;  /* 0xffffffffe6e67810 */ /* 0x000fee0007ffe0ff */
[----:B--2---:R-:W2:Y:S08]  /*7660*/  SHFL.BFLY PT, R8, R27, 0x2, 0x1f ;  /* 0x0c401f001b087f89 */ /* 0x004eb000000e0000 */
        /* <DEDUP_REMOVED lines=28> */
[----:B------:R-:W1:Y:S01]  /*7830*/  LDSM.16.MT88.4 R16, [R200+0x12000] ;  /* 0x01200000c810783b */ /* 0x000e620000004200 */
[--C-:B------:R-:W-:Y:S01]  /*7840*/  FFMA.FTZ R168, R23, UR4, -R144.reuse ;  /* 0x0000000417a87c23 */ /* 0x100fe20008010890 */
[--C-:B------:R-:W-:Y:S01]  /*7850*/  FFMA.FTZ R167, R21, UR4, -R144.reuse ;  /* 0x0000000415a77c23 */ /* 0x100fe20008010890 */
[----:B------:R-:W2:Y:S01]  /*7860*/  MUFU.EX2 R2, R2 ;  /* 0x0000000200027308 */ /* 0x000ea20000000800 */
[--C-:B------:R-:W-:Y:S01]  /*7870*/  FFMA.FTZ R173, R162, UR4, -R145.reuse ;  /* 0x00000004a2ad7c23 */ /* 0x100fe20008010891 */
[--C-:B------:R-:W-:Y:S01]  /*7880*/  FFMA.FTZ R176, R251, UR4, -R144.reuse ;  /* 0x00000004fbb07c23 */ /* 0x100fe20008010890 */
[--C-:B------:R-:W-:Y:S01]  /*7890*/  FFMA.FTZ R177, R248, UR4, -R144.reuse ;  /* 0x00000004f8b17c23 */ /* 0x100fe20008010890 */
[--C-:B------:R-:W-:Y:S01]  /*78a0*/  FFMA.FTZ R179, R247, UR4, -R144.reuse ;  /* 0x00000004f7b37c23 */ /* 0x100fe20008010890 */
[----:B------:R-:W3:Y:S01]  /*78b0*/  LDSM.16.MT88.4 R24, [R198+0x12000] ;  /* 0x01200000c618783b */ /* 0x000ee20000004200 */
[--C-:B------:R-:W-:Y:S01]  /*78c0*/  FFMA.FTZ R243, R243, UR4, -R144.reuse ;  /* 0x00000004f3f37c23 */ /* 0x100fe20008010890 */
[--C-:B------:R-:W-:Y:S03]  /*78d0*/  FFMA.FTZ R241, R241, UR4, -R144.reuse ;  /* 0x00000004f1f17c23 */ /* 0x100fe60008010890 */
[----:B------:R-:W4:Y:S01]  /*78e0*/  MUFU.EX2 R3, R5 ;  /* 0x0000000500037308 */ /* 0x000f220000000800 */
[--C-:B------:R-:W-:Y:S01]  /*78f0*/  FFMA.FTZ R235, R235, UR4, -R144.reuse ;  /* 0x00000004ebeb7c23 */ /* 0x100fe20008010890 */
[--C-:B------:R-:W-:Y:S01]  /*7900*/  FFMA.FTZ R234, R234, UR4, -R144.reuse ;  /* 0x00000004eaea7c23 */ /* 0x100fe20008010890 */
[--C-:B------:R-:W-:Y:S01]  /*7910*/  FFMA.FTZ R233, R233, UR4, -R144.reuse ;  /* 0x00000004e9e97c23 */ /* 0x100fe20008010890 */
[--C-:B------:R-:W-:Y:S01]  /*7920*/  FFMA.FTZ R172, R178, UR4, -R145.reuse ;  /* 0x00000004b2ac7c23 */ /* 0x100fe20008010891 */
[----:B------:R-:W-:Y:S01]  /*7930*/  LDSM.16.MT88.4 R160, [R200+0x17800] ;  /* 0x01780000c8a0783b */ /* 0x000fe20000004200 */
[--C-:B------:R-:W-:Y:S01]  /*7940*/  FFMA.FTZ R178, R249, UR4, -R144.reuse ;  /* 0x00000004f9b27c23 */ /* 0x100fe20008010890 */
[--C-:B------:R-:W-:Y:S03]  /*7950*/  FFMA.FTZ R174, R252, UR4, -R145.reuse ;  /* 0x00000004fcae7c23 */ /* 0x100fe60008010891 */
[----:B------:R-:W-:Y:S01]  /*7960*/  MUFU.EX2 R171, R171 ;  /* 0x000000ab00ab7308 */ /* 0x000fe20000000800 */
[C---:B--2---:R-:W-:Y:S01]  /*7970*/  FMUL.FTZ R6, R2.reuse, R130 ;  /* 0x0000008202067220 */ /* 0x044fe20000410000 */
[C---:B------:R-:W-:Y:S01]  /*7980*/  FMUL.FTZ R7, R2.reuse, R131 ;  /* 0x0000008302077220 */ /* 0x040fe20000410000 */
[C---:B------:R-:W-:Y:S01]  /*7990*/  FMUL.FTZ R10, R2.reuse, R126 ;  /* 0x0000007e020a7220 */ /* 0x040fe20000410000 */
[C---:B------:R-:W-:Y:S01]  /*79a0*/  FMUL.FTZ R11, R2.reuse, R127 ;  /* 0x0000007f020b7220 */ /* 0x040fe20000410000 */
[C---:B------:R-:W-:Y:S01]  /*79b0*/  FMUL.FTZ R14, R2.reuse, R122 ;  /* 0x0000007a020e7220 */ /* 0x040fe20000410000 */
[C---:B------:R-:W-:Y:S01]  /*79c0*/  FMUL.FTZ R15, R2.reuse, R123 ;  /* 0x0000007b020f7220 */ /* 0x040fe20000410000 */
[C---:B------:R-:W-:Y:S03]  /*79d0*/  FMUL.FTZ R22, R2.reuse, R114 ;  /* 0x0000007202167220 */ /* 0x040fe60000410000 */
[----:B------:R-:W2:Y:S01]  /*79e0*/  MUFU.EX2 R166, R166 ;  /* 0x000000a600a67308 */ /* 0x000ea20000000800 */
[C---:B----4-:R-:W-:Y:S01]  /*79f0*/  FMUL.FTZ R4, R3.reuse, R128 ;  /* 0x0000008003047220 */ /* 0x050fe20000410000 */
[C---:B------:R-:W-:Y:S01]  /*7a00*/  FMUL.FTZ R5, R3.reuse, R129 ;  /* 0x0000008103057220 */ /* 0x040fe20000410000 */
[C---:B------:R-:W-:Y:S01]  /*7a10*/  FMUL.FTZ R8, R3.reuse, R124 ;  /* 0x0000007c03087220 */ /* 0x040fe20000410000 */
[C---:B------:R-:W-:Y:S01]  /*7a20*/  FMUL.FTZ R9, R3.reuse, R125 ;  /* 0x0000007d03097220 */ /* 0x040fe20000410000 */
[C---:B------:R-:W-:Y:S01]  /*7a30*/  FMUL.FTZ R12, R3.reuse, R120 ;  /* 0x00000078030c7220 */ /* 0x040fe20000410000 */
[C---:B------:R-:W-:Y:S01]  /*7a40*/  FMUL.FTZ R13, R3.reuse, R121 ;  /* 0x00000079030d7220 */ /* 0x040fe20000410000 */
[C---:B------:R-:W-:Y:S03]  /*7a50*/  FMUL.FTZ R23, R2.reuse, R115 ;  /* 0x0000007302177220 */ /* 0x040fe60000410000 */
[----:B------:R-:W-:Y:S01]  /*7a60*/  MUFU.EX2 R165, R165 ;  /* 0x000000a500a57308 */ /* 0x000fe20000000800 */
[----:B------:R-:W4:Y:S01]  /*7a70*/  LDSM.16.MT88.4 R120, [R200+0x14000] ;  /* 0x01400000c878783b */ /* 0x000f220000004200 */
[C---:B------:R-:W-:Y:S01]  /*7a80*/  FMUL.FTZ R20, R3.reuse, R112 ;  /* 0x0000007003147220 */ /* 0x040fe20000410000 */
[C---:B------:R-:W-:Y:S01]  /*7a90*/  FMUL.FTZ R21, R3.reuse, R113 ;  /* 0x0000007103157220 */ /* 0x040fe20000410000 */
[C---:B------:R-:W-:Y:S01]  /*7aa0*/  FMUL.FTZ R30, R2.reuse, R106 ;  /* 0x0000006a021e7220 */ /* 0x040fe20000410000 */
[----:B------:R-:W-:Y:S01]  /*7ab0*/  FMUL.FTZ R31, R2, R107 ;  /* 0x0000006b021f7220 */ /* 0x000fe20000410000 */
[C---:B------:R-:W-:Y:S01]  /*7ac0*/  FMUL.FTZ R28, R3.reuse, R104 ;  /* 0x00000068031c7220 */ /* 0x040fe20000410000 */
[C---:B------:R-:W-:Y:S03]  /*7ad0*/  FMUL.FTZ R29, R3.reuse, R105 ;  /* 0x00000069031d7220 */ /* 0x040fe60000410000 */
[----:B------:R-:W5:Y:S01]  /*7ae0*/  MUFU.EX2 R164, R164 ;  /* 0x000000a400a47308 */ /* 0x000f620000000800 */
[----:B--2---:R-:W-:Y:S01]  /*7af0*/  F2FP.BF16.F32.PACK_AB R129, R166, R171 ;  /* 0x000000aba681723e */ /* 0x004fe200000010ff */
[----:B------:R-:W2:Y:S01]  /*7b00*/  LDSM.16.MT88.4 R104, [R198+0x14000] ;  /* 0x01400000c668783b */ /* 0x000ea20000004200 */
[C---:B------:R-:W-:Y:S01]  /*7b10*/  FMUL.FTZ R38, R2.reuse, R38 ;  /* 0x0000002602267220 */ /* 0x040fe20000410000 */
[C---:B------:R-:W-:Y:S01]  /*7b20*/  FMUL.FTZ R39, R2.reuse, R39 ;  /* 0x0000002702277220 */ /* 0x040fe20000410000 */
[C---:B------:R-:W-:Y:S01]  /*7b30*/  FMUL.FTZ R36, R3.reuse, R36 ;  /* 0x0000002403247220 */ /* 0x040fe20000410000 */
[C---:B------:R-:W-:Y:S01]  /*7b40*/  FMUL.FTZ R37, R3.reuse, R37 ;  /* 0x0000002503257220 */ /* 0x040fe20000410000 */
[C---:B------:R-:W-:Y:S03]  /*7b50*/  FMUL.FTZ R42, R2.reuse, R42 ;  /* 0x0000002a022a7220 */ /* 0x040fe60000410000 */
[----:B------:R-:W-:Y:S01]  /*7b60*/  MUFU.EX2 R170, R170 ;  /* 0x000000aa00aa7308 */ /* 0x000fe20000000800 */
[C---:B------:R-:W-:Y:S01]  /*7b70*/  FMUL.FTZ R43, R2.reuse, R43 ;  /* 0x0000002b022b7220 */ /* 0x040fe20000410000 */
[----:B------:R-:W-:Y:S01]  /*7b80*/  LDSM.16.MT88.4 R112, [R200+0x16000] ;  /* 0x01600000c870783b */ /* 0x000fe20000004200 */
[C---:B------:R-:W-:Y:S01]  /*7b90*/  FMUL.FTZ R40, R3.reuse, R40 ;  /* 0x0000002803287220 */ /* 0x040fe20000410000 */
[C---:B------:R-:W-:Y:S01]  /*7ba0*/  FMUL.FTZ R41, R3.reuse, R41 ;  /* 0x0000002903297220 */ /* 0x040fe20000410000 */
[C---:B------:R-:W-:Y:S01]  /*7bb0*/  FMUL.FTZ R46, R2.reuse, R46 ;  /* 0x0000002e022e7220 */ /* 0x040fe20000410000 */
[----:B------:R-:W-:Y:S01]  /*7bc0*/  FMUL.FTZ R47, R2, R47 ;  /* 0x0000002f022f7220 */ /* 0x000fe20000410000 */
[C---:B------:R-:W-:Y:S03]  /*7bd0*/  FMUL.FTZ R44, R3.reuse, R44 ;  /* 0x0000002c032c7220 */ /* 0x040fe60000410000 */
[----:B------:R-:W1:Y:S01]  /*7be0*/  MUFU.EX2 R169, R169 ;  /* 0x000000a900a97308 */ /* 0x000e620000000800 */
[----:B-----5:R-:W-:Y:S01]  /*7bf0*/  F2FP.BF16.F32.PACK_AB R131, R164, R165 ;  /* 0x000000a5a483723e */ /* 0x020fe200000010ff */
[----:B------:R-:W-:Y:S01]  /*7c00*/  LDSM.16.MT88.4 R124, [R200+0x14800] ;  /* 0x01480000c87c783b */ /* 0x000fe20000004200 */
        /* <DEDUP_REMOVED lines=13> */
[----:B------:R-:W5:Y:S01]  /*7ce0*/  MUFU.EX2 R167, R167 ;  /* 0x000000a700a77308 */ /* 0x000f620000000800 */
        /* <DEDUP_REMOVED lines=15> */
[C---:B------:R-:W-:Y:S01]  /*7de0*/  FMUL.FTZ R75, R2.reuse, R75 ;  /* 0x0000004b024b7220 */ /* 0x040fe20000410000 */
[----:B-----5:R-:W-:Y:S01]  /*7df0*/  F2FP.BF16.F32.PACK_AB R130, R167, R168 ;  /* 0x000000a8a782723e */ /* 0x020fe200000010ff */
        /* <DEDUP_REMOVED lines=9> */
[C---:B------:R-:W-:Y:S05]  /*7e90*/  HMMA.16816.F32.BF16 R8, R128.reuse, R18, R8 ;  /* 0x000000128008723c */ /* 0x040fea0000041808 */
[----:B------:R-:W1:Y:S01]  /*7ea0*/  MUFU.EX2 R173, R173 ;  /* 0x000000ad00ad7308 */ /* 0x000e620000000800 */
[C---:B------:R-:W-:Y:S01]  /*7eb0*/  FMUL.FTZ R16, R3.reuse, R116 ;  /* 0x0000007403107220 */ /* 0x040fe20000410000 */
[C---:B---3--:R-:W-:Y:S04]  /*7ec0*/  HMMA.16816.F32.BF16 R12, R128.reuse, R24, R12 ;  /* 0x00000018800c723c */ /* 0x048fe8000004180c */
[C---:B------:R-:W-:Y:S01]  /*7ed0*/  FMUL.FTZ R18, R2.reuse, R118 ;  /* 0x0000007602127220 */ /* 0x040fe20000410000 */
[C---:B------:R-:W-:Y:S01]  /*7ee0*/  FMUL.FTZ R19, R2.reuse, R119 ;  /* 0x0000007702137220 */ /* 0x040fe20000410000 */
[C---:B------:R-:W-:Y:S01]  /*7ef0*/  FMUL.FTZ R17, R3.reuse, R117 ;  /* 0x0000007503117220 */ /* 0x040fe20000410000 */
[C---:B------:R-:W-:Y:S01]  /*7f00*/  FMUL.FTZ R24, R3.reuse, R108 ;  /* 0x0000006c03187220 */ /* 0x040fe20000410000 */
[----:B------:R-:W-:Y:S01]  /*7f10*/  LDSM.16.MT88.4 R116, [R197+0x12800] ;  /* 0x01280000c574783b */ /* 0x000fe20000004200 */
[----:B------:R-:W-:Y:S02]  /*7f20*/  MUFU.EX2 R174, R174 ;  /* 0x000000ae00ae7308 */ /* 0x000fe40000000800 */
[C---:B------:R-:W-:Y:S01]  /*7f30*/  FMUL.FTZ R25, R3.reuse, R109 ;  /* 0x0000006d03197220 */ /* 0x040fe20000410000 */
[C---:B------:R-:W-:Y:S01]  /*7f40*/  FMUL.FTZ R83, R2.reuse, R83 ;  /* 0x0000005302537220 */ /* 0x040fe20000410000 */
[C---:B------:R-:W-:Y:S01]  /*7f50*/  FMUL.FTZ R80, R3.reuse, R80 ;  /* 0x0000005003507220 */ /* 0x040fe20000410000 */
[C---:B------:R-:W-:Y:S03]  /*7f60*/  HMMA.16816.F32.BF16 R16, R128.reuse, R26, R16 ;  /* 0x0000001a8010723c */ /* 0x040fe60000041810 */
[C---:B------:R-:W-:Y:S01]  /*7f70*/  FMUL.FTZ R81, R3.reuse, R81 ;  /* 0x0000005103517220 */ /* 0x040fe20000410000 */
[C---:B------:R-:W-:Y:S01]  /*7f80*/  FMUL.FTZ R86, R2.reuse, R86 ;  /* 0x0000005602567220 */ /* 0x040fe20000410000 */
[C---:B------:R-:W-:Y:S01]  /*7f90*/  FMUL.FTZ R87, R2.reuse, R87 ;  /* 0x0000005702577220 */ /* 0x040fe20000410000 */
[C---:B------:R-:W-:Y:S01]  /*7fa0*/  HMMA.16816.F32.BF16 R20, R128.reuse, R32, R20 ;  /* 0x000000208014723c */ /* 0x040fe20000041814 */
[----:B------:R-:W-:Y:S04]  /*7fb0*/  MUFU.EX2 R176, R176 ;  /* 0x000000b000b07308 */ /* 0x000fe80000000800 */
[C---:B------:R-:W-:Y:S01]  /*7fc0*/  FMUL.FTZ R26, R2.reuse, R110 ;  /* 0x0000006e021a7220 */ /* 0x040fe20000410000 */
[----:B------:R-:W-:Y:S01]  /*7fd0*/  FMUL.FTZ R27, R2, R111 ;  /* 0x0000006f021b7220 */ /* 0x000fe20000410000 */
[C---:B------:R-:W-:Y:S01]  /*7fe0*/  FMUL.FTZ R32, R3.reuse, R100 ;  /* 0x0000006403207220 */ /* 0x040fe20000410000 */
[----:B------:R-:W3:Y:S03]  /*7ff0*/  LDSM.16.MT88.4 R108, [R197+0x14000] ;  /* 0x01400000c56c783b */ /* 0x000ee60000004200 */
[----:B------:R-:W-:Y:S01]  /*8000*/  MUFU.EX2 R177, R177 ;  /* 0x000000b100b17308 */ /* 0x000fe20000000800 */
[C---:B------:R-:W-:Y:S01]  /*8010*/  FMUL.FTZ R33, R3.reuse, R101 ;  /* 0x0000006503217220 */ /* 0x040fe20000410000 */
[C---:B------:R-:W-:Y:S01]  /*8020*/  FMUL.FTZ R84, R3.reuse, R84 ;  /* 0x0000005403547220 */ /* 0x040fe20000410000 */
[C---:B------:R-:W-:Y:S03]  /*8030*/  HMMA.16816.F32.BF16 R24, R128.reuse, R34, R24 ;  /* 0x000000228018723c */ /* 0x040fe60000041818 */
[C---:B------:R-:W-:Y:S01]  /*8040*/  FMUL.FTZ R85, R3.reuse, R85 ;  /* 0x0000005503557220 */ /* 0x040fe20000410000 */
[--C-:B------:R-:W-:Y:S01]  /*8050*/  FFMA.FTZ R175, R250, UR4, -R145.reuse ;  /* 0x00000004faaf7c23 */ /* 0x100fe20008010891 */
[C---:B------:R-:W-:Y:S01]  /*8060*/  FMUL.FTZ R90, R2.reuse, R90 ;  /* 0x0000005a025a7220 */ /* 0x040fe20000410000 */
[C---:B------:R-:W-:Y:S01]  /*8070*/  HMMA.16816.F32.BF16 R28, R128.reuse, R136, R28 ;  /* 0x00000088801c723c */ /* 0x040fe2000004181c */
[----:B------:R-:W-:Y:S04]  /*8080*/  MUFU.EX2 R178, R178 ;  /* 0x000000b200b27308 */ /* 0x000fe80000000800 */
[C---:B------:R-:W-:Y:S01]  /*8090*/  FMUL.FTZ R34, R2.reuse, R102 ;  /* 0x0000006602227220 */ /* 0x040fe20000410000 */
[C---:B------:R-:W-:Y:S01]  /*80a0*/  FMUL.FTZ R35, R2.reuse, R103 ;  /* 0x0000006702237220 */ /* 0x040fe20000410000 */
[C---:B------:R-:W-:Y:S01]  /*80b0*/  FMUL.FTZ R91, R2.reuse, R91 ;  /* 0x0000005b025b7220 */ /* 0x040fe20000410000 */
[----:B------:R-:W5:Y:S03]  /*80c0*/  LDSM.16.MT88.4 R100, [R196+0x14000] ;  /* 0x01400000c464783b */ /* 0x000f660000004200 */
[----:B------:R-:W1:Y:S01]  /*80d0*/  MUFU.EX2 R175, R175 ;  /* 0x000000af00af7308 */ /* 0x000e620000000800 */
[C---:B------:R-:W-:Y:S01]  /*80e0*/  FMUL.FTZ R88, R3.reuse, R88 ;  /* 0x0000005803587220 */ /* 0x040fe20000410000 */
[C---:B------:R-:W-:Y:S01]  /*80f0*/  FMUL.FTZ R89, R3.reuse, R89 ;  /* 0x0000005903597220 */ /* 0x040fe20000410000 */
[C---:B------:R-:W-:Y:S02]  /*8100*/  HMMA.16816.F32.BF16 R32, R128.reuse, R138, R32 ;  /* 0x0000008a8020723c */ /* 0x040fe40000041820 */
[----:B------:R-:W-:Y:S05]  /*8110*/  LDSM.16.MT88.4 R136, [R198+0x14800] ;  /* 0x01480000c688783b */ /* 0x000fea0000004200 */
[----:B------:R-:W1:Y:S01]  /*8120*/  MUFU.EX2 R179, R179 ;  /* 0x000000b300b37308 */ /* 0x000e620000000800 */
[C---:B------:R-:W-:Y:S01]  /*8130*/  FMUL.FTZ R94, R2.reuse, R94 ;  /* 0x0000005e025e7220 */ /* 0x040fe20000410000 */
[C---:B----4-:R-:W-:Y:S03]  /*8140*/  HMMA.16816.F32.BF16 R36, R128.reuse, R120, R36 ;  /* 0x000000788024723c */ /* 0x050fe60000041824 */
[C---:B------:R-:W-:Y:S03]  /*8150*/  FMUL.FTZ R95, R2.reuse, R95 ;  /* 0x0000005f025f7220 */ /* 0x040fe60000410000 */
[C---:B------:R-:W-:Y:S01]  /*8160*/  HMMA.16816.F32.BF16 R40, R128.reuse, R122, R40 ;  /* 0x0000007a8028723c */ /* 0x040fe20000041828 */
[----:B------:R-:W-:Y:S01]  /*8170*/  LDSM.16.MT88.4 R120, [R196+0x12800] ;  /* 0x01280000c478783b */ /* 0x000fe20000004200 */
[----:B------:R-:W-:Y:S03]  /*8180*/  MUFU.EX2 R243, R243 ;  /* 0x000000f300f37308 */ /* 0x000fe60000000800 */
[C---:B------:R-:W-:Y:S01]  /*8190*/  FMUL.FTZ R92, R3.reuse, R92 ;  /* 0x0000005c035c7220 */ /* 0x040fe20000410000 */
[C---:B--2---:R-:W-:Y:S06]  /*81a0*/  HMMA.16816.F32.BF16 R44, R128.reuse, R104, R44 ;  /* 0x00000068802c723c */ /* 0x044fec000004182c */
[----:B------:R-:W-:Y:S01]  /*81b0*/  MUFU.EX2 R241, R241 ;  /* 0x000000f100f17308 */ /* 0x000fe20000000800 */
[C---:B------:R-:W-:Y:S01]  /*81c0*/  FMUL.FTZ R93, R3.reuse, R93 ;  /* 0x0000005d035d7220 */ /* 0x040fe20000410000 */
[C---:B------:R-:W-:Y:S01]  /*81d0*/  HMMA.16816.F32.BF16 R48, R128.reuse, R106, R48 ;  /* 0x0000006a8030723c */ /* 0x040fe20000041830 */
[----:B------:R-:W2:Y:S02]  /*81e0*/  LDSM.16.MT88.4 R104, [R198+0x16000] ;  /* 0x01600000c668783b */ /* 0x000ea40000004200 */
[C---:B------:R-:W-:Y:S03]  /*81f0*/  FMUL.FTZ R98, R2.reuse, R98 ;  /* 0x0000006202627220 */ /* 0x040fe60000410000 */
[C---:B---3--:R-:W-:Y:S02]  /*8200*/  HMMA.16816.F32.BF16 R52, R128.reuse, R108, R52 ;  /* 0x0000006c8034723c */ /* 0x048fe40000041834 */
[----:B------:R-:W-:Y:S03]  /*8210*/  MUFU.EX2 R235, R235 ;  /* 0x000000eb00eb7308 */ /* 0x000fe60000000800 */
[----:B------:R-:W-:Y:S01]  /*8220*/  FMUL.FTZ R99, R2, R99 ;  /* 0x0000006302637220 */ /* 0x000fe20000410000 */
[C---:B------:R-:W-:Y:S01]  /*8230*/  HMMA.16816.F32.BF16 R56, R128.reuse, R110, R56 ;  /* 0x0000006e8038723c */ /* 0x040fe20000041838 */
[----:B------:R-:W-:Y:S05]  /*8240*/  LDSM.16.MT88.4 R108, [R200+0x12800] ;  /* 0x01280000c86c783b */ /* 0x000fea0000004200 */
[----:B------:R-:W-:Y:S01]  /*8250*/  MUFU.EX2 R234, R234 ;  /* 0x000000ea00ea7308 */ /* 0x000fe20000000800 */
[C---:B------:R-:W-:Y:S01]  /*8260*/  FMUL.FTZ R96, R3.reuse, R96 ;  /* 0x0000006003607220 */ /* 0x040fe20000410000 */
[C---:B-----5:R-:W-:Y:S03]  /*8270*/  HMMA.16816.F32.BF16 R60, R128.reuse, R100, R60 ;  /* 0x00000064803c723c */ /* 0x060fe6000004183c */
[----:B------:R-:W-:Y:S03]  /*8280*/  FMUL.FTZ R97, R3, R97 ;  /* 0x0000006103617220 */ /* 0x000fe60000410000 */
[C---:B------:R-:W-:Y:S01]  /*8290*/  HMMA.16816.F32.BF16 R64, R128.reuse, R102, R64 ;  /* 0x000000668040723c */ /* 0x040fe20000041840 */
[----:B------:R-:W3:Y:S01]  /*82a0*/  LDSM.16.MT88.4 R100, [R197+0x16000] ;  /* 0x01600000c564783b */ /* 0x000ee20000004200 */
[----:B------:R-:W-:Y:S03]  /*82b0*/  MUFU.EX2 R233, R233 ;  /* 0x000000e900e97308 */ /* 0x000fe60000000800 */
[--C-:B------:R-:W-:Y:S01]  /*82c0*/  FFMA.FTZ R182, R242, UR4, -R145.reuse ;  /* 0x00000004f2b67c23 */ /* 0x100fe20008010891 */
[C---:B------:R-:W-:Y:S05]  /*82d0*/  HMMA.16816.F32.BF16 R68, R128.reuse, R112, R68 ;  /* 0x000000708044723c */ /* 0x040fea0000041844 */
[--C-:B------:R-:W-:Y:S01]  /*82e0*/  FFMA.FTZ R242, R239, UR4, -R144.reuse ;  /* 0x00000004eff27c23 */ /* 0x100fe20008010890 */
[C---:B------:R-:W-:Y:S01]  /*82f0*/  HMMA.16816.F32.BF16 R72, R128.reuse, R114, R72 ;  /* 0x000000728048723c */ /* 0x040fe20000041848 */
[----:B------:R-:W-:Y:S01]  /*8300*/  LDSM.16.MT88.4 R112, [R198+0x12800] ;  /* 0x01280000c670783b */ /* 0x000fe20000004200 */
[----:B------:R-:W-:Y:S03]  /*8310*/  MUFU.EX2 R182, R182 ;  /* 0x000000b600b67308 */ /* 0x000fe60000000800 */
[--C-:B------:R-:W-:Y:S01]  /*8320*/  FFMA.FTZ R183, R240, UR4, -R145.reuse ;  /* 0x00000004f0b77c23 */ /* 0x100fe20008010891 */
[C---:B--2---:R-:W-:Y:S06]  /*8330*/  HMMA.16816.F32.BF16 R76, R128.reuse, R104, R76 ;  /* 0x00000068804c723c */ /* 0x044fec000004184c */
[----:B------:R-:W-:Y:S01]  /*8340*/  MUFU.EX2 R242, R242 ;  /* 0x000000f200f27308 */ /* 0x000fe20000000800 */
[--C-:B------:R-:W-:Y:S01]  /*8350*/  FFMA.FTZ R240, R245, UR4, -R144.reuse ;  /* 0x00000004f5f07c23 */ /* 0x100fe20008010890 */
[C---:B------:R-:W-:Y:S01]  /*8360*/  HMMA.16816.F32.BF16 R80, R128.reuse, R106, R80 ;  /* 0x0000006a8050723c */ /* 0x040fe20000041850 */
[----:B------:R-:W2:Y:S02]  /*8370*/  LDSM.16.MT88.4 R104, [R196+0x16000] ;  /* 0x01600000c468783b */ /* 0x000ea40000004200 */
[--C-:B------:R-:W-:Y:S01]  /*8380*/  FFMA.FTZ R180, R246, UR4, -R145.reuse ;  /* 0x00000004f6b47c23 */ /* 0x100fe20008010891 */
[--C-:B------:R-:W-:Y:S01]  /*8390*/  FFMA.FTZ R181, R244, UR4, -R145.reuse ;  /* 0x00000004f4b57c23 */ /* 0x100fe20008010891 */
[--C-:B------:R-:W-:Y:S01]  /*83a0*/  FFMA.FTZ R239, R236, UR4, -R145.reuse ;  /* 0x00000004ecef7c23 */ /* 0x100fe20008010891 */
[----:B------:R-:W-:Y:S02]  /*83b0*/  FFMA.FTZ R236, R237, UR4, -R144 ;  /* 0x00000004edec7c23 */ /* 0x000fe40008010890 */
[----:B------:R-:W-:Y:S03]  /*83c0*/  MUFU.EX2 R183, R183 ;  /* 0x000000b700b77308 */ /* 0x000fe60000000800 */
[--C-:B------:R-:W-:Y:S01]  /*83d0*/  FFMA.FTZ R238, R238, UR4, -R145.reuse ;  /* 0x00000004eeee7c23 */ /* 0x100fe20008010891 */
[--C-:B------:R-:W-:Y:S01]  /*83e0*/  FFMA.FTZ R135, R135, UR4, -R145.reuse ;  /* 0x0000000487877c23 */ /* 0x100fe20008010891 */
[----:B------:R-:W-:Y:S01]  /*83f0*/  FFMA.FTZ R145, R134, UR4, -R145 ;  /* 0x0000000486917c23 */ /* 0x000fe20008010891 */
[----:B------:R-:W-:Y:S01]  /*8400*/  FFMA.FTZ R171, R2, R231, R171 ;  /* 0x000000e702ab7223 */ /* 0x000fe200000100ab */
[----:B------:R-:W-:Y:S01]  /*8410*/  MOV R2, R133 ;  /* 0x0000008500027202 */ /* 0x000fe20000000f00 */
[----:B------:R-:W-:Y:S01]  /*8420*/  FFMA.FTZ R170, R3, R232, R170 ;  /* 0x000000e803aa7223 */ /* 0x000fe200000100aa */
[C---:B---3--:R-:W-:Y:S01]  /*8430*/  HMMA.16816.F32.BF16 R84, R128.reuse, R100, R84 ;  /* 0x000000648054723c */ /* 0x048fe20000041854 */
[----:B------:R3:W-:Y:S02]  /*8440*/  MUFU.EX2 R134, R145 ;  /* 0x0000009100867308 */ /* 0x0007e40000000800 */
[----:B------:R-:W-:Y:S01]  /*8450*/  FADD.FTZ R166, R166, R171 ;  /* 0x000000aba6a67221 */ /* 0x000fe20000010000 */
[----:B------:R-:W-:Y:S02]  /*8460*/  FADD.FTZ R169, R169, R170 ;  /* 0x000000aaa9a97221 */ /* 0x000fe40000010000 */
[C---:B------:R-:W-:Y:S05]  /*8470*/  HMMA.16816.F32.BF16 R88, R128.reuse, R102, R88 ;  /* 0x000000668058723c */ /* 0x040fea0000041858 */
[----:B------:R-:W-:Y:S01]  /*8480*/  MUFU.EX2 R180, R180 ;  /* 0x000000b400b47308 */ /* 0x000fe20000000800 */
[----:B-1----:R-:W-:Y:S01]  /*8490*/  F2FP.BF16.F32.PACK_AB R101, R173, R172 ;  /* 0x000000acad65723e */ /* 0x002fe200000010ff */
[----:B------:R-:W-:Y:S01]  /*84a0*/  FADD.FTZ R3, R165, R166 ;  /* 0x000000a6a5037221 */ /* 0x000fe20000010000 */
[----:B------:R-:W-:Y:S03]  /*84b0*/  F2FP.BF16.F32.PACK_AB R103, R175, R174 ;  /* 0x000000aeaf67723e */ /* 0x000fe600000010ff */
[----:B------:R-:W-:Y:S01]  /*84c0*/  FADD.FTZ R168, R168, R169 ;  /* 0x000000a9a8a87221 */ /* 0x000fe20000010000 */
[----:B------:R-:W-:Y:S01]  /*84d0*/  F2FP.BF16.F32.PACK_AB R100, R177, R176 ;  /* 0x000000b0b164723e */ /* 0x000fe200000010ff */
[----:B---3--:R-:W-:Y:S01]  /*84e0*/  LDSM.16.MT88.4 R144, [R200+0x15800] ;  /* 0x01580000c890783b */ /* 0x008fe20000004200 */
[----:B------:R-:W-:Y:S01]  /*84f0*/  F2FP.BF16.F32.PACK_AB R102, R179, R178 ;  /* 0x000000b2b366723e */ /* 0x000fe200000010ff */
[----:B------:R-:W1:Y:S01]  /*8500*/  MUFU.EX2 R181, R181 ;  /* 0x000000b500b57308 */ /* 0x000e620000000800 */
[----:B------:R-:W-:Y:S01]  /*8510*/  FADD.FTZ R3, R164, R3 ;  /* 0x00000003a4037221 */ /* 0x000fe20000010000 */
[----:B------:R-:W-:Y:S01]  /*8520*/  FADD.FTZ R167, R167, R168 ;  /* 0x000000a8a7a77221 */ /* 0x000fe20000010000 */
[C---:B--2---:R-:W-:Y:S03]  /*8530*/  HMMA.16816.F32.BF16 R92, R128.reuse, R104, R92 ;  /* 0x00000068805c723c */ /* 0x044fe6000004185c */
[----:B------:R-:W-:Y:S04]  /*8540*/  FADD.FTZ R172, R172, R3 ;  /* 0x00000003acac7221 */ /* 0x000fe80000010000 */
[----:B------:R-:W2:Y:S01]  /*8550*/  MUFU.EX2 R240, R240 ;  /* 0x000000f000f07308 */ /* 0x000ea20000000800 */
[----:B------:R-:W-:Y:S01]  /*8560*/  MOV R3, R132 ;  /* 0x0000008400037202 */ /* 0x000fe20000000f00 */
[----:B------:R-:W-:Y:S01]  /*8570*/  HMMA.16816.F32.BF16 R96, R128, R106, R96 ;  /* 0x0000006a8060723c */ /* 0x000fe20000041860 */
[----:B------:R-:W3:Y:S02]  /*8580*/  LDSM.16.MT88.4 R104, [R196+0x14800] ;  /* 0x01480000c468783b */ /* 0x000ee40000004200 */
[----:B------:R-:W-:Y:S03]  /*8590*/  FADD.FTZ R176, R176, R167 ;  /* 0x000000a7b0b07221 */ /* 0x000fe60000010000 */
[C---:B------:R-:W-:Y:S02]  /*85a0*/  HMMA.16816.F32.BF16 R4, R100.reuse, R108, R4 ;  /* 0x0000006c6404723c */ /* 0x040fe40000041804 */
[----:B------:R-:W-:Y:S01]  /*85b0*/  MUFU.EX2 R238, R238 ;  /* 0x000000ee00ee7308 */ /* 0x000fe20000000800 */
[----:B------:R-:W-:Y:S02]  /*85c0*/  LDSM.16.MT88.4 R128, [R196+0x13000] ;  /* 0x01300000c480783b */ /* 0x000fe40000004200 */
[----:B------:R-:W-:Y:S01]  /*85d0*/  FADD.FTZ R173, R173, R172 ;  /* 0x000000acadad7221 */ /* 0x000fe20000010000 */
[C---:B------:R-:W-:Y:S06]  /*85e0*/  HMMA.16816.F32.BF16 R8, R100.reuse, R110, R8 ;  /* 0x0000006e6408723c */ /* 0x040fec0000041808 */
[----:B------:R-:W4:Y:S01]  /*85f0*/  MUFU.EX2 R239, R239 ;  /* 0x000000ef00ef7308 */ /* 0x000f220000000800 */
[----:B------:R-:W5:Y:S01]  /*8600*/  LDSM.16.MT88.4 R108, [R200+0x16800] ;  /* 0x01680000c86c783b */ /* 0x000f620000004200 */
[C---:B------:R-:W-:Y:S08]  /*8610*/  HMMA.16816.F32.BF16 R12, R100.reuse, R112, R12 ;  /* 0x00000070640c723c */ /* 0x040ff0000004180c */
[----:B------:R-:W4:Y:S01]  /*8620*/  MUFU.EX2 R135, R135 ;  /* 0x0000008700877308 */ /* 0x000f220000000800 */
[C---:B------:R-:W-:Y:S01]  /*8630*/  HMMA.16816.F32.BF16 R16, R100.reuse, R114, R16 ;  /* 0x000000726410723c */ /* 0x040fe20000041810 */
[----:B------:R-:W2:Y:S02]  /*8640*/  LDSM.16.MT88.4 R112, [R198+0x16800] ;  /* 0x01680000c670783b */ /* 0x000ea40000004200 */
[----:B------:R-:W-:Y:S03]  /*8650*/  FADD.FTZ R177, R177, R176 ;  /* 0x000000b0b1b17221 */ /* 0x000fe60000010000 */
[C---:B------:R-:W-:Y:S03]  /*8660*/  HMMA.16816.F32.BF16 R20, R100.reuse, R116, R20 ;  /* 0x000000746414723c */ /* 0x040fe60000041814 */
[----:B------:R-:W4:Y:S02]  /*8670*/  MUFU.EX2 R236, R236 ;  /* 0x000000ec00ec7308 */ /* 0x000f240000000800 */
[----:B------:R-:W-:Y:S01]  /*8680*/  FADD.FTZ R174, R174, R173 ;  /* 0x000000adaeae7221 */ /* 0x000fe20000010000 */
[C---:B------:R-:W-:Y:S01]  /*8690*/  HMMA.16816.F32.BF16 R24, R100.reuse, R118, R24 ;  /* 0x000000766418723c */ /* 0x040fe20000041818 */
[----:B------:R-:W4:Y:S04]  /*86a0*/  LDSM.16.MT88.4 R116, [R197+0x16800] ;  /* 0x01680000c574783b */ /* 0x000f280000004200 */
        /* <DEDUP_REMOVED lines=18> */
[C---:B-----5:R-:W-:Y:S06]  /*87d0*/  HMMA.16816.F32.BF16 R68, R100.reuse, R108, R68 ;  /* 0x0000006c6444723c */ /* 0x060fec0000041844 */
[C---:B------:R-:W-:Y:S05]  /*87e0*/  HMMA.16816.F32.BF16 R72, R100.reuse, R110, R72 ;  /* 0x0000006e6448723c */ /* 0x040fea0000041848 */
[----:B-1----:R-:W-:Y:S01]  /*87f0*/  F2FP.BF16.F32.PACK_AB R109, R181, R180 ;  /* 0x000000b4b56d723e */ /* 0x002fe200000010ff */
[C---:B--2---:R-:W-:Y:S05]  /*8800*/  HMMA.16816.F32.BF16 R76, R100.reuse, R112, R76 ;  /* 0x00000070644c723c */ /* 0x044fea000004184c */
[----:B------:R-:W-:Y:S01]  /*8810*/  F2FP.BF16.F32.PACK_AB R111, R183, R182 ;  /* 0x000000b6b76f723e */ /* 0x000fe200000010ff */
[C---:B------:R-:W-:Y:S01]  /*8820*/  HMMA.16816.F32.BF16 R80, R100.reuse, R114, R80 ;  /* 0x000000726450723c */ /* 0x040fe20000041850 */
[----:B------:R-:W1:Y:S04]  /*8830*/  LDSM.16.MT88.4 R112, [R197+0x13000] ;  /* 0x01300000c570783b */ /* 0x000e680000004200 */
[----:B------:R-:W-:Y:S01]  /*8840*/  F2FP.BF16.F32.PACK_AB R108, R243, R240 ;  /* 0x000000f0f36c723e */ /* 0x000fe200000010ff */
[C---:B----4-:R-:W-:Y:S05]  /*8850*/  HMMA.16816.F32.BF16 R84, R100.reuse, R116, R84 ;  /* 0x000000746454723c */ /* 0x050fea0000041854 */
[----:B------:R-:W-:Y:S01]  /*8860*/  F2FP.BF16.F32.PACK_AB R110, R242, R241 ;  /* 0x000000f1f26e723e */ /* 0x000fe200000010ff */
[C---:B------:R-:W-:Y:S01]  /*8870*/  HMMA.16816.F32.BF16 R88, R100.reuse, R118, R88 ;  /* 0x000000766458723c */ /* 0x040fe20000041858 */
[----:B------:R-:W2:Y:S04]  /*8880*/  LDSM.16.MT88.4 R116, [R198+0x15000] ;  /* 0x01500000c674783b */ /* 0x000ea80000004200 */
[----:B------:R-:W-:Y:S01]  /*8890*/  FADD.FTZ R180, R180, R175 ;  /* 0x000000afb4b47221 */ /* 0x000fe20000010000 */
[C---:B---3--:R-:W-:Y:S05]  /*88a0*/  HMMA.16816.F32.BF16 R92, R100.reuse, R104, R92 ;  /* 0x00000068645c723c */ /* 0x048fea000004185c */
[----:B------:R-:W-:Y:S01]  /*88b0*/  FADD.FTZ R240, R240, R179 ;  /* 0x000000b3f0f07221 */ /* 0x000fe20000010000 */
[----:B------:R-:W-:Y:S01]  /*88c0*/  HMMA.16816.F32.BF16 R96, R100, R106, R96 ;  /* 0x0000006a6460723c */ /* 0x000fe20000041860 */
[----:B------:R-:W3:Y:S04]  /*88d0*/  LDSM.16.MT88.4 R100, [R196+0x15000] ;  /* 0x01500000c464783b */ /* 0x000ee80000004200 */
[----:B------:R-:W-:Y:S01]  /*88e0*/  FADD.FTZ R181, R181, R180 ;  /* 0x000000b4b5b57221 */ /* 0x000fe20000010000 */
[C---:B------:R-:W-:Y:S03]  /*88f0*/  HMMA.16816.F32.BF16 R4, R108.reuse, R120, R4 ;  /* 0x000000786c04723c */ /* 0x040fe60000041804 */
[----:B------:R-:W4:Y:S02]  /*8900*/  LDSM.16.MT88.4 R104, [R200+0x17000] ;  /* 0x01700000c868783b */ /* 0x000f240000004200 */
[----:B------:R-:W-:Y:S01]  /*8910*/  FADD.FTZ R240, R243, R240 ;  /* 0x000000f0f3f07221 */ /* 0x000fe20000010000 */
[C---:B------:R-:W-:Y:S05]  /*8920*/  HMMA.16816.F32.BF16 R8, R108.reuse, R122, R8 ;  /* 0x0000007a6c08723c */ /* 0x040fea0000041808 */
[----:B------:R-:W-:Y:S01]  /*8930*/  LDSM.16.MT88.4 R120, [R196+0x17000] ;  /* 0x01700000c478783b */ /* 0x000fe20000004200 */
[C---:B------:R-:W-:Y:S05]  /*8940*/  HMMA.16816.F32.BF16 R12, R108.reuse, R124, R12 ;  /* 0x0000007c6c0c723c */ /* 0x040fea000004180c */
[----:B------:R-:W-:Y:S01]  /*8950*/  FADD.FTZ R182, R182, R181 ;  /* 0x000000b5b6b67221 */ /* 0x000fe20000010000 */
        /* <DEDUP_REMOVED lines=8> */
[C---:B------:R-:W-:Y:S06]  /*89e0*/  HMMA.16816.F32.BF16 R28, R108.reuse, R128, R28 ;  /* 0x000000806c1c723c */ /* 0x040fec000004181c */
[C---:B------:R-:W-:Y:S06]  /*89f0*/  HMMA.16816.F32.BF16 R32, R108.reuse, R130, R32 ;  /* 0x000000826c20723c */ /* 0x040fec0000041820 */
[C---:B------:R-:W-:Y:S06]  /*8a00*/  HMMA.16816.F32.BF16 R36, R108.reuse, R136, R36 ;  /* 0x000000886c24723c */ /* 0x040fec0000041824 */
[C---:B------:R-:W-:Y:S05]  /*8a10*/  HMMA.16816.F32.BF16 R40, R108.reuse, R138, R40 ;  /* 0x0000008a6c28723c */ /* 0x040fea0000041828 */
[----:B------:R-:W-:Y:S01]  /*8a20*/  F2FP.BF16.F32.PACK_AB R137, R239, R238 ;  /* 0x000000eeef89723e */ /* 0x000fe200000010ff */
[C---:B--2---:R-:W-:Y:S05]  /*8a30*/  HMMA.16816.F32.BF16 R44, R108.reuse, R116, R44 ;  /* 0x000000746c2c723c */ /* 0x044fea000004182c */
        /* <DEDUP_REMOVED lines=9> */
[C---:B---3--:R-:W-:Y:S05]  /*8ad0*/  HMMA.16816.F32.BF16 R60, R108.reuse, R100, R60 ;  /* 0x000000646c3c723c */ /* 0x048fea000004183c */
[----:B------:R-:W-:Y:S01]  /*8ae0*/  FADD.FTZ R236, R236, R241 ;  /* 0x000000f1ecec7221 */ /* 0x000fe20000010000 */
[C---:B------:R-:W-:Y:S01]  /*8af0*/  HMMA.16816.F32.BF16 R64, R108.reuse, R102, R64 ;  /* 0x000000666c40723c */ /* 0x040fe20000041840 */
[----:B------:R-:W3:Y:S04]  /*8b00*/  LDSM.16.MT88.4 R100, [R198+0x13800] ;  /* 0x01380000c664783b */ /* 0x000ee80000004200 */
[----:B------:R-:W-:Y:S01]  /*8b10*/  FADD.FTZ R238, R239, R238 ;  /* 0x000000eeefee7221 */ /* 0x000fe20000010000 */
[C---:B----4-:R-:W-:Y:S05]  /*8b20*/  HMMA.16816.F32.BF16 R68, R108.reuse, R104, R68 ;  /* 0x000000686c44723c */ /* 0x050fea0000041844 */
[----:B------:R-:W-:Y:S01]  /*8b30*/  FADD.FTZ R235, R235, R236 ;  /* 0x000000ecebeb7221 */ /* 0x000fe20000010000 */
[C---:B------:R-:W-:Y:S01]  /*8b40*/  HMMA.16816.F32.BF16 R72, R108.reuse, R106, R72 ;  /* 0x0000006a6c48723c */ /* 0x040fe20000041848 */
[----:B------:R-:W4:Y:S04]  /*8b50*/  LDSM.16.MT88.4 R104, [R197+0x13800] ;  /* 0x01380000c568783b */ /* 0x000f280000004200 */
[----:B------:R-:W-:Y:S01]  /*8b60*/  FADD.FTZ R135, R135, R238 ;  /* 0x000000ee87877221 */ /* 0x000fe20000010000 */
[C---:B-1----:R-:W-:Y:S05]  /*8b70*/  HMMA.16816.F32.BF16 R76, R108.reuse, R112, R76 ;  /* 0x000000706c4c723c */ /* 0x042fea000004184c */
[----:B------:R-:W-:Y:S01]  /*8b80*/  FADD.FTZ R232, R234, R235 ;  /* 0x000000ebeae87221 */ /* 0x000fe20000010000 */
[C---:B------:R-:W-:Y:S05]  /*8b90*/  HMMA.16816.F32.BF16 R80, R108.reuse, R114, R80 ;  /* 0x000000726c50723c */ /* 0x040fea0000041850 */
[----:B------:R-:W-:Y:S01]  /*8ba0*/  FADD.FTZ R231, R134, R135 ;  /* 0x0000008786e77221 */ /* 0x000fe20000010000 */
[C---:B--2---:R-:W-:Y:S05]  /*8bb0*/  HMMA.16816.F32.BF16 R84, R108.reuse, R116, R84 ;  /* 0x000000746c54723c */ /* 0x044fea0000041854 */
[----:B------:R-:W-:Y:S01]  /*8bc0*/  FADD.FTZ R232, R233, R232 ;  /* 0x000000e8e9e87221 */ /* 0x000fe20000010000 */
[C---:B------:R-:W-:Y:S06]  /*8bd0*/  HMMA.16816.F32.BF16 R88, R108.reuse, R118, R88 ;  /* 0x000000766c58723c */ /* 0x040fec0000041858 */
[C---:B------:R-:W-:Y:S06]  /*8be0*/  HMMA.16816.F32.BF16 R92, R108.reuse, R120, R92 ;  /* 0x000000786c5c723c */ /* 0x040fec000004185c */
[----:B------:R-:W-:Y:S06]  /*8bf0*/  HMMA.16816.F32.BF16 R96, R108, R122, R96 ;  /* 0x0000007a6c60723c */ /* 0x000fec0000041860 */
[C---:B------:R-:W-:Y:S06]  /*8c00*/  HMMA.16816.F32.BF16 R128, R136.reuse, R124, R4 ;  /* 0x0000007c8880723c */ /* 0x040fec0000041804 */
[C---:B------:R-:W-:Y:S01]  /*8c10*/  HMMA.16816.F32.BF16 R124, R136.reuse, R126, R8 ;  /* 0x0000007e887c723c */ /* 0x040fe20000041808 */
[----:B------:R-:W1:Y:S05]  /*8c20*/  LDSM.16.MT88.4 R8, [R198+0x17800] ;  /* 0x01780000c608783b */ /* 0x000e6a0000004200 */
[C---:B---3--:R-:W-:Y:S03]  /*8c30*/  HMMA.16816.F32.BF16 R120, R136.reuse, R100, R12 ;  /* 0x000000648878723c */ /* 0x048fe6000004180c */
[----:B------:R-:W2:Y:S03]  /*8c40*/  LDSM.16.MT88.4 R12, [R197+0x17800] ;  /* 0x01780000c50c783b */ /* 0x000ea60000004200 */
[C---:B------:R-:W-:Y:S05]  /*8c50*/  HMMA.16816.F32.BF16 R116, R136.reuse, R102, R16 ;  /* 0x000000668874723c */ /* 0x040fea0000041810 */
[----:B------:R-:W3:Y:S01]  /*8c60*/  LDSM.16.MT88.4 R16, [R196+0x17800] ;  /* 0x01780000c410783b */ /* 0x000ee20000004200 */
[C---:B----4-:R-:W-:Y:S06]  /*8c70*/  HMMA.16816.F32.BF16 R112, R136.reuse, R104, R20 ;  /* 0x000000688870723c */ /* 0x050fec0000041814 */
        /* <DEDUP_REMOVED lines=15> */
[C---:B--2---:R-:W-:Y:S06]  /*8d70*/  HMMA.16816.F32.BF16 R84, R136.reuse, R12, R84 ;  /* 0x0000000c8854723c */ /* 0x044fec0000041854 */
[C---:B------:R-:W-:Y:S06]  /*8d80*/  HMMA.16816.F32.BF16 R88, R136.reuse, R14, R88 ;  /* 0x0000000e8858723c */ /* 0x040fec0000041858 */
[C---:B---3--:R-:W-:Y:S06]  /*8d90*/  HMMA.16816.F32.BF16 R92, R136.reuse, R16, R92 ;  /* 0x00000010885c723c */ /* 0x048fec000004185c */
[----:B------:R-:W-:Y:S01]  /*8da0*/  HMMA.16816.F32.BF16 R96, R136, R18, R96 ;  /* 0x000000128860723c */ /* 0x000fe20000041860 */
[----:B------:R-:W-:Y:S11]  /*8db0*/  @!UPT UIADD3 URZ, URZ, URZ, URZ ;  /* 0x0000003f3f3ff290 */ /* 0x000ff6000fffe03f */
[----:B------:R-:W-:Y:S01]  /*8dc0*/  @!UPT UIADD3 URZ, URZ, URZ, URZ ;  /* 0x0000003f3f3ff290 */ /* 0x000fe2000fffe03f */
[----:B------:R-:W-:Y:S11]  /*8dd0*/  @P5 BRA `(.L_x_254) ;  /* 0xffffffcc008c5947 */ /* 0x000ff6000383ffff */
.L_x_253:
        /* <DEDUP_REMOVED lines=214> */
.L_x_257:
        /* <DEDUP_REMOVED lines=23> */
.L_x_258:
        /* <DEDUP_REMOVED lines=111> */
.L_x_260:
[----:B------:R-:W-:Y:S05]  /*a3a0*/  BSYNC B0 ;  /* 0x0000000000007941 */ /* 0x000fea0003800000 */
.L_x_259:
        /* <DEDUP_REMOVED lines=39> */
.L_x_262:
[----:B------:R-:W-:Y:S05]  /*a620*/  BSYNC B0 ;  /* 0x0000000000007941 */ /* 0x000fea0003800000 */
.L_x_261:
        /* <DEDUP_REMOVED lines=24> */
.L_x_264:
[----:B------:R-:W-:Y:S05]  /*a7b0*/  BSYNC B0 ;  /* 0x0000000000007941 */ /* 0x000fea0003800000 */
.L_x_263:
        /* <DEDUP_REMOVED lines=24> */
.L_x_266:
[----:B------:R-:W-:Y:S05]  /*a940*/  BSYNC B0 ;  /* 0x0000000000007941 */ /* 0x000fea0003800000 */
.L_x_265:
        /* <DEDUP_REMOVED lines=23> */
.L_x_231:
        /* <DEDUP_REMOVED lines=64> */
.L_x_268:
[----:B------:R-:W-:Y:S05]  /*aec0*/  BSYNC B0 ;  /* 0x0000000000007941 */ /* 0x000fea0003800000 */
.L_x_267:
        /* <DEDUP_REMOVED lines=24> */
.L_x_270:
[----:B------:R-:W-:Y:S05]  /*b050*/  BSYNC B0 ;  /* 0x0000000000007941 */ /* 0x000fea0003800000 */
.L_x_269:
        /* <DEDUP_REMOVED lines=29> */
.L_x_272:
[----:B------:R-:W-:Y:S05]  /*b230*/  BSYNC B0 ;  /* 0x0000000000007941 */ /* 0x000fea0003800000 */
.L_x_271:
        /* <DEDUP_REMOVED lines=32> */
.L_x_274:
[----:B------:R-:W-:Y:S05]  /*b440*/  BSYNC B0 ;  /* 0x0000000000007941 */ /* 0x000fea0003800000 */
.L_x_273:
        /* <DEDUP_REMOVED lines=16> */
.L_x_276:
[----:B------:R-:W-:Y:S05]  /*b550*/  BSYNC B0 ;  /* 0x0000000000007941 */ /* 0x000fea0003800000 */
.L_x_275:
        /* <DEDUP_REMOVED lines=10> */
.L_x_278:
[----:B------:R-:W-:Y:S05]  /*b600*/  BSYNC B0 ;  /* 0x0000000000007941 */ /* 0x000fea0003800000 */
.L_x_277:
        /* <DEDUP_REMOVED lines=10> */
.L_x_280:
[----:B------:R-:W-:Y:S05]  /*b6b0*/  BSYNC B0 ;  /* 0x0000000000007941 */ /* 0x000fea0003800000 */
.L_x_279:
        /* <DEDUP_REMOVED lines=10> */
.L_x_281:
        /* <DEDUP_REMOVED lines=10> */
.L_x_1513:


//--------------------- .text._ZN5flash16flash_fwd_kernelI23Flash_fwd_kernel_traitsILi192ELi128ELi64ELi8ELb0ELb0EN7cutlass10bfloat16_tE19Flash_kernel_traitsILi192ELi128ELi64ELi8ES3_EELb0ELb0ELb1ELb0ELb0ELb1ELb0ELb0EEEvNS_16Flash_fwd_paramsE --------------------------
	.section	.text._ZN5flash16flash_fwd_kernelI23Flash_fwd_kernel_traitsILi192ELi128ELi64ELi8ELb0ELb0EN7cutlass10bfloat16_tE19Flash_kernel_traitsILi192ELi128ELi64ELi8ES3_EELb0ELb0ELb1ELb0ELb0ELb1ELb0ELb0EEEvNS_16Flash_fwd_paramsE,"ax",@progbits
	.align	128
        .global         _ZN5flash16flash_fwd_kernelI23Flash_fwd_kernel_traitsILi192ELi128ELi64ELi8ELb0ELb0EN7cutlass10bfloat16_tE19Flash_kernel_traitsILi192ELi128ELi64ELi8ES3_EELb0ELb0ELb1ELb0ELb0ELb1ELb0ELb0EEEvNS_16Flash_fwd_paramsE
        .type           _ZN5flash16flash_fwd_kernelI23Flash_fwd_kernel_traitsILi192ELi128ELi64ELi8ELb0ELb0EN7cutlass10bfloat16_tE19Flash_kernel_traitsILi192ELi128ELi64ELi8ES3_EELb0ELb0ELb1ELb0ELb0ELb1ELb0ELb0EEEvNS_16Flash_fwd_paramsE,@function
        .size           _ZN5flash16flash_fwd_kernelI23Flash_fwd_kernel_traitsILi192ELi128ELi64ELi8ELb0ELb0EN7cutlass10bfloat16_tE19Flash_kernel_traitsILi192ELi128ELi64ELi8ES3_EELb0ELb0ELb1ELb0ELb0ELb1ELb0ELb0EEEvNS_16Flash_fwd_paramsE,(.L_x_1514 - _ZN5flash16flash_fwd_kernelI23Flash_fwd_kernel_traitsILi192ELi128ELi64ELi8ELb0ELb0EN7cutlass10bfloat16_tE19Flash_kernel_traitsILi192ELi128ELi64ELi8ES3_EELb0ELb0ELb1ELb0ELb0ELb1ELb0ELb0EEEvNS_16Flash_fwd_paramsE)
        .other          _ZN5flash16flash_fwd_kernelI23Flash_fwd_kernel_traitsILi192ELi128ELi64ELi8ELb0ELb0EN7cutlass10bfloat16_tE19Flash_kernel_traitsILi192ELi128ELi64ELi8ES3_EELb0ELb0ELb1ELb0ELb0ELb1ELb0ELb0EEEvNS_16Flash_fwd_paramsE,@"STO_CUDA_ENTRY STV_DEFAULT"
_ZN5flash16flash_fwd_kernelI23Flash_fwd_kernel_traitsILi192ELi128ELi64ELi8ELb0ELb0EN7cutlass10bfloat16_tE19Flash_kernel_traitsILi192ELi128ELi64ELi8ES3_EELb0ELb0ELb1ELb0ELb0ELb1ELb0ELb0EEEvNS_16Flash_fwd_paramsE:
.text._ZN5flash16flash_fwd_kernelI23Flash_fwd_kernel_traitsILi192ELi128ELi64ELi8ELb0ELb0EN7cutlass10bfloat16_tE19Flash_kernel_traitsILi192ELi128ELi64ELi8ES3_EELb0ELb0ELb1ELb0ELb0ELb1ELb0ELb0EEEvNS_16Flash_fwd_paramsE:
[----:B------:R-:W-:Y:S08]  /*0000*/  LDC R1, c[0x0][0x28] ;  /* 0x00000a00ff017b82 */ /* 0x000ff00000000800 */
[----:B------:R-:W1:Y:S01]  /*0010*/  S2UR UR8, SR_CTAID.Y ;  /* 0x00000000000879c3 */ /* 0x000e620000002600 */
[----:B------:R-:W-:Y:S01]  /*0020*/  ULDC.64 UR4, c[0x0][0x300] ;  /* 0x0000c00000047ab9 */ /* 0x000fe20000000a00 */
[----:B------:R-:W-:Y:S01]  /*0030*/  ULDC.64 UR6, c[0x0][0x2f0] ;  /* 0x0000bc0000067ab9 */ /* 0x000fe20000000a00 */
[----:B------:R-:W-:-:S02]  /*0040*/  UISETP.NE.U32.AND UP1, UPT, UR4, URZ, UPT ;  /* 0x0000003f0400728c */ /* 0x000fc4000bf25070 */
[----:B------:R-:W-:Y:S02]  /*0050*/  UISETP.NE.U32.AND UP2, UPT, UR6, URZ, UPT ;  /* 0x0000003f0600728c */ /* 0x000fe4000bf45070 */
[----:B------:R-:W-:Y:S02]  /*0060*/  UISETP.NE.AND.EX UP1, UPT, UR5, URZ, UPT, UP1 ;  /* 0x0000003f0500728c */ /* 0x000fe4000bf25310 */
[----:B------:R-:W-:Y:S01]  /*0070*/  UISETP.NE.AND.EX UP2, UPT, UR7, URZ, UPT, UP2 ;  /* 0x0000003f0700728c */ /* 0x000fe2000bf45320 */
[----:B------:R-:W-:Y:S01]  /*0080*/  ULDC.64 UR10, c[0x0][0x2f0] ;  /* 0x0000bc00000a7ab9 */ /* 0x000fe20000000a00 */
[----:B------:R-:W-:Y:S02]  /*0090*/  ULDC.U8 UR6, c[0x0][0x3c2] ;  /* 0x0000f08000067ab9 */ /* 0x000fe40000000000 */
[----:B------:R-:W-:Y:S01]  /*00a0*/  PLOP3.LUT P0, PT, PT, PT, UP1, 0x80, 0x0 ;  /* 0x000000000000781c */ /* 0x000fe20003f0f018 */
[----:B------:R-:W-:Y:S01]  /*00b0*/  ULDC.64 UR4, c[0x0][0x2f8] ;  /* 0x0000be0000047ab9 */ /* 0x000fe20000000a00 */
[----:B------:R-:W-:Y:S01]  /*00c0*/  PLOP3.LUT P2, PT, PT, PT, UP2, 0x80, 0x0 ;  /* 0x000000000000781c */ /* 0x000fe20003f4f028 */
[----:B------:R-:W-:-:S02]  /*00d0*/  UISETP.NE.AND UP3, UPT, UR6, URZ, UPT ;  /* 0x0000003f0600728c */ /* 0x000fc4000bf65270 */
[----:B------:R-:W-:Y:S01]  /*00e0*/  UISETP.EQ.U32.AND UP0, UPT, UR4, URZ, UPT ;  /* 0x0000003f0400728c */ /* 0x000fe2000bf02070 */
[----:B------:R-:W-:Y:S01]  /*00f0*/  ULDC.64 UR20, c[0x0][0x208] ;  /* 0x0000820000147ab9 */ /* 0x000fe20000000a00 */
[----:B------:R-:W-:Y:S02]  /*0100*/  ULDC.64 UR6, c[0x0][0x2f8] ;  /* 0x0000be0000067ab9 */ /* 0x000fe40000000a00 */
[----:B------:R-:W-:Y:S02]  /*0110*/  UISETP.EQ.OR.EX UP0, UPT, UR5, URZ, !UP3, UP0 ;  /* 0x0000003f0500728c */ /* 0x000fe4000df02700 */
[----:B-1----:R-:W-:-:S06]  /*0120*/  UIMAD.WIDE UR10, UR8, 0x4, UR10 ;  /* 0x00000004080a78a5 */ /* 0x002fcc000f8e020a */
[----:B------:R-:W-:Y:S02]  /*0130*/  IMAD.U32 R10, RZ, RZ, UR10 ;  /* 0x0000000aff0a7e24 */ /* 0x000fe4000f8e00ff */
[----:B------:R-:W-:Y:S01]  /*0140*/  IMAD.U32 R11, RZ, RZ, UR11 ;  /* 0x0000000bff0b7e24 */ /* 0x000fe2000f8e00ff */
[----:B------:R-:W-:Y:S02]  /*0150*/  @UP1 ULDC.64 UR10, c[0x0][0x300] ;  /* 0x0000c000000a1ab9 */ /* 0x000fe40000000a00 */
[----:B------:R-:W-:Y:S02]  /*0160*/  @UP1 UIMAD.WIDE UR10, UR8, 0x4, UR10 ;  /* 0x00000004080a18a5 */ /* 0x000fe4000f8e020a */
[----:B------:R-:W2:Y:S04]  /*0170*/  @P2 LDG.E R5, desc[UR20][R10.64] ;  /* 0x000000140a052981 */ /* 0x000ea8000c1e1900 */
[----:B------:R-:W-:Y:S01]  /*0180*/  IMAD.U32 R8, RZ, RZ, UR10 ;  /* 0x0000000aff087e24 */ /* 0x000fe2000f8e00ff */
[----:B------:R-:W3:Y:S01]  /*0190*/  @P2 LDG.E R0, desc[UR20][R10.64+0x4] ;  /* 0x000004140a002981 */ /* 0x000ee2000c1e1900 */
[----:B------:R-:W-:Y:S01]  /*01a0*/  IMAD.U32 R9, RZ, RZ, UR11 ;  /* 0x0000000bff097e24 */ /* 0x000fe2000f8e00ff */
[----:B------:R-:W-:Y:S01]  /*01b0*/  PLOP3.LUT P1, PT, PT, PT, UP0, 0x80, 0x0 ;  /* 0x000000000000781c */ /* 0x000fe20003f2f008 */
[----:B------:R-:W-:-:S03]  /*01c0*/  UIMAD.WIDE UR6, UR8, 0x4, UR6 ;  /* 0x00000004080678a5 */ /* 0x000fc6000f8e0206 */
[----:B------:R-:W4:Y:S03]  /*01d0*/  @P0 LDG.E R2, desc[UR20][R8.64] ;  /* 0x0000001408020981 */ /* 0x000f26000c1e1900 */
[----:B------:R-:W-:Y:S02]  /*01e0*/  IMAD.U32 R6, RZ, RZ, UR6 ;  /* 0x00000006ff067e24 */ /* 0x000fe4000f8e00ff */
[----:B------:R-:W-:-:S05]  /*01f0*/  IMAD.U32 R7, RZ, RZ, UR7 ;  /* 0x00000007ff077e24 */ /* 0x000fca000f8e00ff */
[----:B------:R-:W5:Y:S01]  /*0200*/  @!P1 LDG.E R4, desc[UR20][R6.64] ;  /* 0x0000001406049981 */ /* 0x000f62000c1e1900 */
[----:B------:R-:W-:Y:S01]  /*0210*/  UMOV UR16, 0xffffffff ;  /* 0xffffffff00107882 */ /* 0x000fe20000000000 */
[----:B------:R-:W-:Y:S01]  /*0220*/  UMOV UR9, URZ ;  /* 0x0000003f00097c82 */ /* 0x000fe20008000000 */
[----:B------:R-:W1:Y:S01]  /*0230*/  S2R R3, SR_TID.X ;  /* 0x0000000000037919 */ /* 0x000e620000002100 */
[----:B------:R-:W-:Y:S01]  /*0240*/  UMOV UR10, 0xffffffff ;  /* 0xffffffff000a7882 */ /* 0x000fe20000000000 */
[----:B------:R-:W1:Y:S08]  /*0250*/  S2UR UR17, SR_CTAID.X ;  /* 0x00000000001179c3 */ /* 0x000e700000002500 */
[----:B------:R-:W1:Y:S01]  /*0260*/  S2UR UR11, SR_CTAID.Z ;  /* 0x00000000000b79c3 */ /* 0x000e620000002700 */
[----:B--2---:R-:W-:-:S02]  /*0270*/  @P2 R2UR UR16, R5 ;  /* 0x00000000051022ca */ /* 0x004fc400000e0000 */
[----:B---3--:R-:W-:Y:S02]  /*0280*/  @P2 R2UR UR18, R0 ;  /* 0x00000000001222ca */ /* 0x008fe400000e0000 */
[----:B----4-:R-:W-:Y:S02]  /*0290*/  @P0 R2UR UR9, R2 ;  /* 0x00000000020902ca */ /* 0x010fe400000e0000 */
[----:B------:R-:W-:-:S04]  /*02a0*/  ISETP.NE.U32.AND P0, PT, RZ, UR4, PT ;  /* 0x00000004ff007c0c */ /* 0x000fc8000bf05070 */
[----:B------:R-:W-:-:S05]  /*02b0*/  ISETP.NE.AND.EX P0, PT, RZ, UR5, PT, P0 ;  /* 0x00000005ff007c0c */ /* 0x000fca000bf05300 */
[----:B------:R-:W-:Y:S01]  /*02c0*/  @UP2 UIADD3 UR18, UR18, -UR16, URZ ;  /* 0x8000001012122290 */ /* 0x000fe2000fffe03f */
[----:B-----5:R-:W-:-:S06]  /*02d0*/  @!P1 R2UR UR10, R4 ;  /* 0x00000000040a92ca */ /* 0x020fcc00000e0000 */
[----:B------:R-:W-:Y:S01]  /*02e0*/  @!UP2 ULDC UR18, c[0x0][0x2c4] ;  /* 0x0000b1000012aab9 */ /* 0x000fe20000000800 */
[----:B-1----:R-:W-:Y:S08]  /*02f0*/  @!P0 BRA `(.L_x_282) ;  /* 0x00000000001c8947 */ /* 0x002ff00003800000 */
[----:B------:R-:W-:-:S13]  /*0300*/  PLOP3.LUT P0, PT, PT, PT, UP3, 0x80, 0x0 ;  /* 0x000000000000781c */ /* 0x000fda0003f0f038 */
[----:B------:R-:W2:Y:S04]  /*0310*/  @P0 LDG.E R0, desc[UR20][R6.64+0x4] ;  /* 0x0000041406000981 */ /* 0x000ea8000c1e1900 */
[----:B------:R-:W3:Y:S01]  /*0320*/  @!P0 LDG.E R2, desc[UR20][R6.64] ;  /* 0x0000001406028981 */ /* 0x000ee2000c1e1900 */
[----:B--2---:R-:W-:-:S13]  /*0330*/  @P0 R2UR UR6, R0 ;  /* 0x00000000000602ca */ /* 0x004fda00000e0000 */
[----:B------:R-:W-:-:S07]  /*0340*/  @UP3 UIADD3 UR6, UR6, -UR10, URZ ;  /* 0x8000000a06063290 */ /* 0x000fce000fffe03f */
[----:B---3--:R-:W-:Y:S01]  /*0350*/  @!P0 R2UR UR6, R2 ;  /* 0x00000000020682ca */ /* 0x008fe200000e0000 */
[----:B------:R-:W-:-:S14]  /*0360*/  BRA `(.L_x_283) ;  /* 0x0000000000047947 */ /* 0x000fdc0003800000 */
.L_x_282:
[----:B------:R-:W-:-:S03]  /*0370*/  ULDC UR6, c[0x0][0x2c8] ;  /* 0x0000b20000067ab9 */ /* 0x000fc60000000800 */
.L_x_283:
[----:B------:R-:W-:Y:S02]  /*0380*/  ULDC.64 UR4, c[0x0][0x308] ;  /* 0x0000c20000047ab9 */ /* 0x000fe40000000a00 */
[----:B------:R-:W-:-:S04]  /*0390*/  UISETP.NE.U32.AND UP2, UPT, UR4, URZ, UPT ;  /* 0x0000003f0400728c */ /* 0x000fc8000bf45070 */
[----:B------:R-:W-:-:S06]  /*03a0*/  UISETP.NE.AND.EX UP2, UPT, UR5, URZ, UPT, UP2 ;  /* 0x0000003f0500728c */ /* 0x000fcc000bf45320 */
[----:B------:R-:W-:-:S05]  /*03b0*/  PLOP3.LUT P0, PT, PT, PT, UP2, 0x80, 0x0 ;  /* 0x000000000000781c */ /* 0x000fca0003f0f028 */
[----:B------:R-:W-:Y:S02]  /*03c0*/  @UP2 ULDC.64 UR4, c[0x0][0x308] ;  /* 0x0000c20000042ab9 */ /* 0x000fe40000000a00 */
[----:B------:R-:W-:-:S06]  /*03d0*/  @UP2 UIMAD.WIDE UR4, UR8, 0x4, UR4 ;  /* 0x00000004080428a5 */ /* 0x000fcc000f8e0204 */
[----:B------:R-:W-:Y:S02]  /*03e0*/  IMAD.U32 R4, RZ, RZ, UR4 ;  /* 0x00000004ff047e24 */ /* 0x000fe4000f8e00ff */
[----:B------:R-:W-:Y:S01]  /*03f0*/  IMAD.U32 R5, RZ, RZ, UR5 ;  /* 0x00000005ff057e24 */ /* 0x000fe2000f8e00ff */
[----:B------:R-:W-:Y:S01]  /*0400*/  USHF.L.U32 UR27, UR17, 0x7, URZ ;  /* 0x00000007111b7899 */ /* 0x000fe2000800063f */
[----:B------:R-:W-:-:S03]  /*0410*/  @!UP2 ULDC.64 UR4, c[0x0][0x318] ;  /* 0x0000c6000004aab9 */ /* 0x000fc60000000a00 */
[----:B------:R-:W2:Y:S01]  /*0420*/  @P0 LDG.E R0, desc[UR20][R4.64] ;  /* 0x0000001404000981 */ /* 0x000ea2000c1e1900 */
[----:B------:R-:W-:Y:S02]  /*0430*/  UISETP.GT.AND UP1, UPT, UR18, UR27, UPT ;  /* 0x0000001b1200728c */ /* 0x000fe4000bf24270 */
[----:B------:R-:W-:-:S03]  /*0440*/  @!UP2 UISETP.NE.U32.AND UP0, UPT, UR4, URZ, UPT ;  /* 0x0000003f0400a28c */ /* 0x000fc6000bf05070 */
[----:B------:R-:W-:Y:S01]  /*0450*/  @!UP2 ULDC UR4, c[0x0][0x2cc] ;  /* 0x0000b3000004aab9 */ /* 0x000fe20000000800 */
[----:B------:R-:W-:-:S04]  /*0460*/  @!UP2 UISETP.NE.AND.EX UP0, UPT, UR5, URZ, UPT, UP0 ;  /* 0x0000003f0500a28c */ /* 0x000fc8000bf05300 */
[----:B------:R-:W-:Y:S01]  /*0470*/  @!UP2 USEL UR4, UR4, URZ, UP0 ;  /* 0x0000003f0404a287 */ /* 0x000fe20008000000 */
[----:B--2---:R-:W-:Y:S02]  /*0480*/  @P0 R2UR UR28, R0 ;  /* 0x00000000001c02ca */ /* 0x004fe400000e0000 */
[----:B------:R-:W-:-:S11]  /*0490*/  PLOP3.LUT P0, PT, PT, PT, UP1, 0x80, 0x0 ;  /* 0x000000000000781c */ /* 0x000fd60003f0f018 */
[----:B------:R-:W-:Y:S02]  /*04a0*/  @UP2 UIADD3 UR28, UR28, -UR9, URZ ;  /* 0x800000091c1c2290 */ /* 0x000fe4000fffe03f */
[----:B------:R-:W-:Y:S10]  /*04b0*/  @!P0 EXIT ;  /* 0x000000000000894d */ /* 0x000ff40003800000 */
[----:B------:R-:W-:Y:S02]  /*04c0*/  @!UP2 UIADD3 UR28, UR4, UR6, -UR9 ;  /* 0x00000006041ca290 */ /* 0x000fe4000fffe809 */
[----:B------:R-:W-:Y:S02]  /*04d0*/  UIADD3 UR5, -UR18, 0xbf, UR27 ;  /* 0x000000bf12057890 */ /* 0x000fe4000fffe11b */
[----:B------:R-:W-:Y:S01]  /*04e0*/  UIADD3 UR13, UR28, UR27, -UR18 ;  /* 0x0000001b1c0d7290 */ /* 0x000fe2000fffe812 */
[----:B------:R-:W-:Y:S01]  /*04f0*/  ULDC UR26, c[0x0][0x394] ;  /* 0x0000e500001a7ab9 */ /* 0x000fe20000000800 */
[----:B------:R-:W-:Y:S01]  /*0500*/  ULDC UR25, c[0x0][0x398] ;  /* 0x0000e60000197ab9 */ /* 0x000fe20000000800 */
[----:B------:R-:W-:Y:S02]  /*0510*/  UIADD3 UR7, UR28, 0x3f, URZ ;  /* 0x0000003f1c077890 */ /* 0x000fe4000fffe03f */
[----:B------:R-:W-:Y:S02]  /*0520*/  UIADD3 UR5, UR5, UR25, UR28 ;  /* 0x0000001905057290 */ /* 0x000fe4000fffe01c */
[----:B------:R-:W-:-:S02]  /*0530*/  UIADD3 UR13, UR13, -UR26, URZ ;  /* 0x8000001a0d0d7290 */ /* 0x000fc4000fffe03f */
[----:B------:R-:W-:Y:S02]  /*0540*/  USHF.R.S32.HI UR6, URZ, 0x1f, UR7 ;  /* 0x0000001f3f067899 */ /* 0x000fe40008011407 */
[----:B------:R-:W-:Y:S02]  /*0550*/  USHF.R.S32.HI UR4, URZ, 0x1f, UR5 ;  /* 0x0000001f3f047899 */ /* 0x000fe40008011405 */
[----:B------:R-:W-:Y:S02]  /*0560*/  USHF.R.S32.HI UR12, URZ, 0x1f, UR13 ;  /* 0x0000001f3f0c7899 */ /* 0x000fe4000801140d */
[----:B------:R-:W-:Y:S02]  /*0570*/  ULEA.HI UR6, UR6, UR7, URZ, 0x6 ;  /* 0x0000000706067291 */ /* 0x000fe4000f8f303f */
[----:B------:R-:W-:Y:S02]  /*0580*/  ULEA.HI UR4, UR4, UR5, URZ, 0x6 ;  /* 0x0000000504047291 */ /* 0x000fe4000f8f303f */
[----:B------:R-:W-:-:S02]  /*0590*/  ULEA.HI UR12, UR12, UR13, URZ, 0x6 ;  /* 0x0000000d0c0c7291 */ /* 0x000fc4000f8f303f */
[----:B------:R-:W-:Y:S02]  /*05a0*/  USHF.R.S32.HI UR6, URZ, 0x6, UR6 ;  /* 0x000000063f067899 */ /* 0x000fe40008011406 */
[----:B------:R-:W-:Y:S02]  /*05b0*/  USHF.R.S32.HI UR4, URZ, 0x6, UR4 ;  /* 0x000000063f047899 */ /* 0x000fe40008011404 */
[----:B------:R-:W-:Y:S02]  /*05c0*/  USHF.R.S32.HI UR12, URZ, 0x6, UR12 ;  /* 0x000000063f0c7899 */ /* 0x000fe4000801140c */
[----:B------:R-:W-:Y:S02]  /*05d0*/  UISETP.LT.AND UP0, UPT, UR6, UR4, UPT ;  /* 0x000000040600728c */ /* 0x000fe4000bf01270 */
[----:B------:R-:W-:Y:S02]  /*05e0*/  UISETP.LT.AND UP1, UPT, URZ, UR12, UPT ;  /* 0x0000000c3f00728c */ /* 0x000fe4000bf21270 */
[----:B------:R-:W-:-:S02]  /*05f0*/  USEL UR19, UR6, UR4, UP0 ;  /* 0x0000000406137287 */ /* 0x000fc40008000000 */
[----:B------:R-:W-:-:S04]  /*0600*/  USEL UR15, URZ, UR12, !UP1 ;  /* 0x0000000c3f0f7287 */ /* 0x000fc8000c800000 */
[----:B------:R-:W-:-:S06]  /*0610*/  UISETP.GT.AND UP0, UPT, UR19, UR15, UPT ;  /* 0x0000000f1300728c */ /* 0x000fcc000bf04270 */
[----:B------:R-:W-:-:S13]  /*0620*/  PLOP3.LUT P0, PT, PT, PT, UP0, 0x80, 0x0 ;  /* 0x000000000000781c */ /* 0x000fda0003f0f008 */
[----:B------:R-:W-:Y:S05]  /*0630*/  @P0 BRA `(.L_x_284) ;  /* 0x0000000800e00947 */ /* 0x000fea0003800000 */
[----:B------:R-:W-:Y:S01]  /*0640*/  UISETP.NE.AND UP1, UPT, UR16, -0x1, UPT ;  /* 0xffffffff1000788c */ /* 0x000fe2000bf25270 */
[----:B------:R-:W-:Y:S01]  /*0650*/  SHF.R.S32.HI R12, RZ, 0x1f, R3 ;  /* 0x0000001fff0c7819 */ /* 0x000fe20000011403 */
[----:B------:R-:W-:Y:S01]  /*0660*/  ULDC.U8 UR9, c[0x0][0x3d9] ;  /* 0x0000f64000097ab9 */ /* 0x000fe20000000000 */
[----:B------:R-:W-:Y:S01]  /*0670*/  UIADD3 UR18, -UR27, UR18, URZ ;  /* 0x000000121b127290 */ /* 0x000fe2000fffe13f */
[C---:B------:R-:W-:Y:S01]  /*0680*/  LOP3.LUT P3, RZ, R3.reuse, 0x7, RZ, 0xc0, !PT ;  /* 0x0000000703ff7812 */ /* 0x040fe2000786c0ff */
[----:B------:R-:W-:Y:S01]  /*0690*/  UISETP.NE.AND UP2, UPT, UR9, URZ, UPT ;  /* 0x0000003f0900728c */ /* 0x000fe2000bf45270 */
[----:B------:R-:W-:Y:S01]  /*06a0*/  LEA.HI R12, R12, R3, RZ, 0x3 ;  /* 0x000000030c0c7211 */ /* 0x000fe200078f18ff */
[----:B------:R-:W-:Y:S01]  /*06b0*/  UMOV UR22, URZ ;  /* 0x0000003f00167c82 */ /* 0x000fe20008000000 */
[----:B------:R-:W-:Y:S01]  /*06c0*/  UMOV UR23, URZ ;  /* 0x0000003f00177c82 */ /* 0x000fe20008000000 */
[----:B------:R-:W-:Y:S01]  /*06d0*/  IMAD.U32 R11, RZ, RZ, UR17 ;  /* 0x00000011ff0b7e24 */ /* 0x000fe2000f8e00ff */
[----:B------:R-:W-:Y:S01]  /*06e0*/  LOP3.LUT R0, R12, 0x1ffffff8, RZ, 0xc0, !PT ;  /* 0x1ffffff80c007812 */ /* 0x000fe200078ec0ff */
[----:B------:R-:W-:Y:S01]  /*06f0*/  @!UP1 USHF.R.S32.HI UR10, URZ, 0x1f, UR8 ;  /* 0x0000001f3f0a9899 */ /* 0x000fe20008011408 */
[----:B------:R-:W-:Y:S01]  /*0700*/  SHF.R.S32.HI R12, RZ, 0x3, R12 ;  /* 0x00000003ff0c7819 */ /* 0x000fe2000001140c */
[----:B------:R-:W-:Y:S01]  /*0710*/  @UP1 ULDC.64 UR6, c[0x0][0x298] ;  /* 0x0000a60000061ab9 */ /* 0x000fe20000000a00 */
[----:B------:R-:W-:Y:S01]  /*0720*/  @!UP1 ULDC.64 UR4, c[0x0][0x290] ;  /* 0x0000a40000049ab9 */ /* 0x000fe20000000a00 */
[----:B------:R-:W-:Y:S01]  /*0730*/  @UP1 UIMAD.WIDE.U32 UR12, UR16, UR6, URZ ;  /* 0x00000006100c12a5 */ /* 0x000fe2000f8e003f */
[----:B------:R-:W-:Y:S01]  /*0740*/  IMAD.IADD R0, R3, 0x1, -R0 ;  /* 0x0000000103007824 */ /* 0x000fe200078e0a00 */
[----:B------:R-:W-:Y:S01]  /*0750*/  @!UP1 UIMAD UR6, UR10, UR4, URZ ;  /* 0x000000040a0692a4 */ /* 0x000fe2000f8e023f */
[----:B------:R-:W-:Y:S01]  /*0760*/  ISETP.GE.AND P4, PT, R12, UR18, PT ;  /* 0x000000120c007c0c */ /* 0x000fe2000bf86270 */
[----:B------:R-:W-:Y:S01]  /*0770*/  @!UP1 UIMAD.WIDE.U32 UR14, UR8, UR4, URZ ;  /* 0x00000004080e92a5 */ /* 0x000fe2000f8e003f */
[----:B------:R-:W-:Y:S01]  /*0780*/  IMAD.SHL.U32 R0, R0, 0x8, RZ ;  /* 0x0000000800007824 */ /* 0x000fe200078e00ff */
[----:B------:R-:W-:Y:S01]  /*0790*/  ULDC.U8 UR10, c[0x0][0x3d8] ;  /* 0x0000f600000a7ab9 */ /* 0x000fe20000000000 */
[----:B------:R-:W-:Y:S01]  /*07a0*/  @!UP1 UIMAD UR6, UR8, UR5, UR6 ;  /* 0x00000005080692a4 */ /* 0x000fe2000f8e0206 */
[--C-:B------:R-:W-:Y:S01]  /*07b0*/  SHF.R.S32.HI R13, RZ, 0x1f, R12.reuse ;  /* 0x0000001fff0d7819 */ /* 0x100fe2000001140c */
[----:B------:R-:W-:Y:S01]  /*07c0*/  UISETP.NE.AND UP3, UPT, UR10, URZ, UPT ;  /* 0x0000003f0a00728c */ /* 0x000fe2000bf65270 */
[C---:B------:R-:W-:Y:S01]  /*07d0*/  VIADD R2, R12.reuse, 0x60 ;  /* 0x000000600c027836 */ /* 0x040fe20000000000 */
[----:B------:R-:W-:Y:S01]  /*07e0*/  UISETP.NE.AND UP0, UPT, UR10, URZ, !UP2 ;  /* 0x0000003f0a00728c */ /* 0x000fe2000d705270 */
[----:B------:R-:W-:Y:S01]  /*07f0*/  BSSY B0, `(.L_x_285) ;  /* 0x000003a000007945 */ /* 0x000fe20003800000 */
[----:B------:R-:W-:Y:S01]  /*0800*/  @UP1 UIMAD UR7, UR16, UR7, UR13 ;  /* 0x00000007100712a4 */ /* 0x000fe2000f8e020d */
[----:B------:R-:W-:Y:S01]  /*0810*/  ISETP.GE.OR P6, PT, R12, UR18, P3 ;  /* 0x000000120c007c0c */ /* 0x000fe20009fc6670 */
[----:B------:R-:W-:Y:S01]  /*0820*/  @!UP1 UIADD3 UR7, UR15, UR6, URZ ;  /* 0x000000060f079290 */ /* 0x000fe2000fffe03f */
[----:B------:R-:W-:Y:S01]  /*0830*/  ISETP.GE.AND P1, PT, R2, UR18, PT ;  /* 0x0000001202007c0c */ /* 0x000fe2000bf26270 */
[----:B------:R-:W-:Y:S01]  /*0840*/  @!UP1 UMOV UR12, UR14 ;  /* 0x0000000e000c9c82 */ /* 0x000fe20008000000 */
[----:B------:R-:W-:Y:S01]  /*0850*/  UISETP.NE.OR UP3, UPT, UR9, URZ, !UP3 ;  /* 0x0000003f0900728c */ /* 0x000fe2000df65670 */
[C---:B------:R-:W-:Y:S01]  /*0860*/  IADD3 R4, P0, R0.reuse, UR12, RZ ;  /* 0x0000000c00047c10 */ /* 0x040fe2000ff1e0ff */
[----:B------:R-:W-:Y:S01]  /*0870*/  @UP2 ULDC.64 UR4, c[0x0][0x2c0] ;  /* 0x0000b00000042ab9 */ /* 0x000fe20000000a00 */
[----:B------:R-:W-:Y:S01]  /*0880*/  USHF.R.S32.HI UR13, URZ, 0x1f, UR11 ;  /* 0x0000001f3f0d7899 */ /* 0x000fe2000801140b */
[----:B------:R-:W-:Y:S01]  /*0890*/  IMAD.WIDE R10, R11, 0x80, R12 ;  /* 0x000000800b0a7825 */ /* 0x000fe200078e020c */
[----:B------:R-:W-:Y:S01]  /*08a0*/  @UP2 UIMAD UR19, UR5, UR4, URZ ;  /* 0x00000004051322a4 */ /* 0x000fe2000f8e023f */
[----:B------:R-:W-:Y:S01]  /*08b0*/  LEA.HI.X.SX32 R5, R0, UR7, 0x1, P0 ;  /* 0x0000000700057c11 */ /* 0x000fe200080f0eff */
[----:B------:R-:W-:Y:S01]  /*08c0*/  @!UP2 ULDC UR7, c[0x0][0x2c4] ;  /* 0x0000b1000007aab9 */ /* 0x000fe20000000800 */
[----:B------:R-:W-:Y:S01]  /*08d0*/  ULDC.64 UR4, c[0x0][0x2a0] ;  /* 0x0000a80000047ab9 */ /* 0x000fe20000000a00 */
[----:B------:R-:W-:Y:S01]  /*08e0*/  @UP0 ULDC UR7, c[0x0][0x2e4] ;  /* 0x0000b90000070ab9 */ /* 0x000fe20000000800 */
[----:B------:R-:W-:Y:S01]  /*08f0*/  UIMAD UR13, UR13, UR4, URZ ;  /* 0x000000040d0d72a4 */ /* 0x000fe2000f8e023f */
[----:B------:R-:W-:Y:S01]  /*0900*/  IMAD.U32 R6, RZ, RZ, UR4 ;  /* 0x00000004ff067e24 */ /* 0x000fe2000f8e00ff */
[----:B------:R-:W-:Y:S01]  /*0910*/  @UP2 UMOV UR9, 0x1 ;  /* 0x0000000100092882 */ /* 0x000fe20000000000 */
[----:B------:R-:W-:Y:S01]  /*0920*/  @!UP2 ULDC UR4, c[0x0][0x270] ;  /* 0x00009c000004aab9 */ /* 0x000fe20000000800 */
[----:B------:R-:W-:Y:S01]  /*0930*/  @!UP3 ULDC UR6, c[0x0][0x2c4] ;  /* 0x0000b1000006bab9 */ /* 0x000fe20000000800 */
[----:B------:R-:W-:Y:S01]  /*0940*/  @!UP2 UIMAD UR9, UR7, UR4, URZ ;  /* 0x000000040709a2a4 */ /* 0x000fe2000f8e023f */
[----:B------:R-:W-:Y:S01]  /*0950*/  IMAD.WIDE.U32 R6, R6, UR11, R4 ;  /* 0x0000000b06067c25 */ /* 0x000fe2000f8e0004 */
[----:B------:R-:W-:-:S02]  /*0960*/  @!UP3 UIMAD UR6, UR8, UR6, URZ ;  /* 0x000000060806b2a4 */ /* 0x000fc4000f8e023f */
[----:B------:R-:W-:Y:S01]  /*0970*/  UIMAD UR9, UR8, UR9, URZ ;  /* 0x00000009080972a4 */ /* 0x000fe2000f8e023f */
[C---:B------:R-:W-:Y:S01]  /*0980*/  VIADD R5, R12.reuse, 0x20 ;  /* 0x000000200c057836 */ /* 0x040fe20000000000 */
[----:B------:R-:W-:Y:S01]  /*0990*/  @!UP3 USEL UR6, UR6, UR16, !UP1 ;  /* 0x000000100606b287 */ /* 0x000fe2000c800000 */
[----:B------:R-:W-:Y:S01]  /*09a0*/  VIADD R4, R12, 0x40 ;  /* 0x000000400c047836 */ /* 0x000fe20000000000 */
[----:B------:R-:W-:Y:S01]  /*09b0*/  USEL UR9, UR9, URZ, UP3 ;  /* 0x0000003f09097287 */ /* 0x000fe20009800000 */
[----:B------:R-:W-:Y:S01]  /*09c0*/  @UP2 ULDC UR10, c[0x0][0x2c0] ;  /* 0x0000b000000a2ab9 */ /* 0x000fe20000000800 */
[----:B------:R-:W-:Y:S01]  /*09d0*/  @!UP2 UMOV UR10, 0x1 ;  /* 0x00000001000aa882 */ /* 0x000fe20000000000 */
[----:B------:R-:W-:Y:S01]  /*09e0*/  @!UP2 UMOV UR19, UR7 ;  /* 0x000000070013ac82 */ /* 0x000fe20008000000 */
[----:B------:R-:W-:Y:S01]  /*09f0*/  UIMAD UR27, UR27, UR10, URZ ;  /* 0x0000000a1b1b72a4 */ /* 0x000fe2000f8e023f */
[C---:B------:R-:W-:Y:S01]  /*0a00*/  ISETP.GE.AND P0, PT, R5.reuse, UR18, PT ;  /* 0x0000001205007c0c */ /* 0x040fe2000bf06270 */
[----:B------:R-:W-:Y:S01]  /*0a10*/  UIMAD UR19, UR11, UR19, UR9 ;  /* 0x000000130b1372a4 */ /* 0x000fe2000f8e0209 */
[----:B------:R-:W-:Y:S01]  /*0a20*/  ISETP.GE.AND P2, PT, R4, UR18, PT ;  /* 0x0000001204007c0c */ /* 0x000fe2000bf46270 */
[----:B------:R-:W-:Y:S01]  /*0a30*/  UIMAD UR5, UR11, UR5, UR13 ;  /* 0x000000050b0572a4 */ /* 0x000fe2000f8e020d */
[----:B------:R-:W-:Y:S01]  /*0a40*/  ISETP.GE.OR P5, PT, R5, UR18, P3 ;  /* 0x0000001205007c0c */ /* 0x000fe20009fa6670 */
[----:B------:R-:W-:Y:S01]  /*0a50*/  @!UP3 UMOV UR22, UR6 ;  /* 0x000000060016bc82 */ /* 0x000fe20008000000 */
[----:B------:R-:W-:-:S02]  /*0a60*/  @!UP3 USHF.R.S32.HI UR23, URZ, 0x1f, UR6 ;  /* 0x0000001f3f17b899 */ /* 0x000fc40008011406 */
[----:B------:R-:W-:Y:S01]  /*0a70*/  USHF.R.S32.HI UR4, URZ, 0x1f, UR27 ;  /* 0x0000001f3f047899 */ /* 0x000fe2000801141b */
[----:B------:R-:W-:Y:S01]  /*0a80*/  VIADD R9, R7, UR5 ;  /* 0x0000000507097c36 */ /* 0x000fe20008000000 */
[----:B------:R-:W-:Y:S02]  /*0a90*/  USHF.R.S32.HI UR7, URZ, 0x1f, UR19 ;  /* 0x0000001f3f077899 */ /* 0x000fe40008011413 */
[----:B------:R-:W-:-:S04]  /*0aa0*/  UIADD3 UR6, UP1, UP0, UR27, UR22, UR19 ;  /* 0x000000161b067290 */ /* 0x000fc8000f83e013 */
[----:B------:R-:W-:Y:S01]  /*0ab0*/  UIADD3.X UR22, UR4, UR23, UR7, UP1, UP0 ;  /* 0x0000001704167290 */ /* 0x000fe20008fe0407 */
        /* <DEDUP_REMOVED lines=13> */
.L_x_286:
[----:B------:R-:W-:Y:S05]  /*0b90*/  BSYNC B0 ;  /* 0x0000000000007941 */ /* 0x000fea0003800000 */
.L_x_285:
[----:B------:R-:W-:Y:S01]  /*0ba0*/  BSSY B0, `(.L_x_287) ;  /* 0x0000013000007945 */ /* 0x000fe20003800000 */
[----:B------:R-:W-:Y:S02]  /*0bb0*/  ISETP.GE.OR P4, PT, R4, UR18, P3 ;  /* 0x0000001204007c0c */ /* 0x000fe40009f86670 */
[----:B------:R-:W-:Y:S01]  /*0bc0*/  ISETP.GE.OR P3, PT, R2, UR18, P3 ;  /* 0x0000001202007c0c */ /* 0x000fe20009f66670 */
[----:B------:R-:W-:-:S12]  /*0bd0*/  @P0 BRA `(.L_x_288) ;  /* 0x00000000003c0947 */ /* 0x000fd80003800000 */
        /* <DEDUP_REMOVED lines=9> */
[----:B-1----:R-:W-:Y:S02]  /*0c70*/  LEA R16, P0, R14, UR4, 0x1 ;  /* 0x000000040e107c11 */ /* 0x002fe4000f8008ff */
[----:B------:R-:W-:-:S04]  /*0c80*/  IADD3 R0, R15, R0, RZ ;  /* 0x000000000f007210 */ /* 0x000fc80007ffe0ff */
[----:B------:R-:W-:-:S05]  /*0c90*/  LEA.HI.X R17, R14, UR5, R0, 0x1, P0 ;  /* 0x000000050e117c11 */ /* 0x000fca00080f0c00 */
[----:B------:R2:W-:Y:S04]  /*0ca0*/  STG.E.128 desc[UR20][R16.64], RZ ;  /* 0x000000ff10007986 */ /* 0x0005e8000c101d14 */
[----:B------:R2:W-:Y:S04]  /*0cb0*/  STG.E.128 desc[UR20][R16.64+0x80], RZ ;  /* 0x000080ff10007986 */ /* 0x0005e8000c101d14 */
[----:B------:R2:W-:Y:S02]  /*0cc0*/  STG.E.128 desc[UR20][R16.64+0x100], RZ ;  /* 0x000100ff10007986 */ /* 0x0005e4000c101d14 */
.L_x_288:
[----:B------:R-:W-:Y:S05]  /*0cd0*/  BSYNC B0 ;  /* 0x0000000000007941 */ /* 0x000fea0003800000 */
.L_x_287:
[----:B------:R-:W-:Y:S04]  /*0ce0*/  BSSY B0, `(.L_x_289) ;  /* 0x0000011000007945 */ /* 0x000fe80003800000 */
        /* <DEDUP_REMOVED lines=10> */
[----:B-12---:R-:W-:Y:S02]  /*0d90*/  LEA R16, P0, R14, UR4, 0x1 ;  /* 0x000000040e107c11 */ /* 0x006fe4000f8008ff */
[----:B------:R-:W-:-:S04]  /*0da0*/  IADD3 R0, R15, R0, RZ ;  /* 0x000000000f007210 */ /* 0x000fc80007ffe0ff */
[----:B------:R-:W-:-:S05]  /*0db0*/  LEA.HI.X R17, R14, UR5, R0, 0x1, P0 ;  /* 0x000000050e117c11 */ /* 0x000fca00080f0c00 */
[----:B------:R3:W-:Y:S04]  /*0dc0*/  STG.E.128 desc[UR20][R16.64], RZ ;  /* 0x000000ff10007986 */ /* 0x0007e8000c101d14 */
[----:B------:R3:W-:Y:S04]  /*0dd0*/  STG.E.128 desc[UR20][R16.64+0x80], RZ ;  /* 0x000080ff10007986 */ /* 0x0007e8000c101d14 */
[----:B------:R3:W-:Y:S02]  /*0de0*/  STG.E.128 desc[UR20][R16.64+0x100], RZ ;  /* 0x000100ff10007986 */ /* 0x0007e4000c101d14 */
.L_x_290:
[----:B------:R-:W-:Y:S05]  /*0df0*/  BSYNC B0 ;  /* 0x0000000000007941 */ /* 0x000fea0003800000 */
.L_x_289:
[----:B------:R-:W-:Y:S04]  /*0e00*/  BSSY B0, `(.L_x_291) ;  /* 0x0000010000007945 */ /* 0x000fe80003800000 */
[----:B------:R-:W-:Y:S05]  /*0e10*/  @P1 BRA `(.L_x_292) ;  /* 0x0000000000381947 */ /* 0x000fea0003800000 */
[----:B------:R-:W-:Y:S01]  /*0e20*/  IADD3 R0, P0, R10, 0x60, RZ ;  /* 0x000000600a007810 */ /* 0x000fe20007f1e0ff */
[----:B------:R-:W-:Y:S01]  /*0e30*/  ULDC.64 UR4, c[0x0][0x298] ;  /* 0x0000a60000047ab9 */ /* 0x000fe20000000a00 */
[----:B------:R-:W-:Y:S02]  /*0e40*/  MOV R7, R9 ;  /* 0x0000000900077202 */ /* 0x000fe40000000f00 */
[----:B------:R-:W-:Y:S01]  /*0e50*/  IADD3.X R3, RZ, R11, RZ, P0, !PT ;  /* 0x0000000bff037210 */ /* 0x000fe200007fe4ff */
        /* <DEDUP_REMOVED lines=10> */
.L_x_292:
[----:B------:R-:W-:Y:S05]  /*0f00*/  BSYNC B0 ;  /* 0x0000000000007941 */ /* 0x000fea0003800000 */
.L_x_291:
[----:B------:R-:W-:Y:S04]  /*0f10*/  BSSY B0, `(.L_x_293) ;  /* 0x000000a000007945 */ /* 0x000fe80003800000 */
[----:B------:R-:W-:Y:S05]  /*0f20*/  @P6 BRA `(.L_x_294) ;  /* 0x0000000000206947 */ /* 0x000fea0003800000 */
[----:B------:R-:W-:Y:S01]  /*0f30*/  IMAD R0, R12, UR10, RZ ;  /* 0x0000000a0c007c24 */ /* 0x000fe2000f8e02ff */
[----:B------:R-:W-:-:S04]  /*0f40*/  ULDC.64 UR4, c[0x0][0x2b0] ;  /* 0x0000ac0000047ab9 */ /* 0x000fc80000000a00 */
[----:B------:R-:W-:-:S04]  /*0f50*/  IADD3 R3, P0, R0, UR6, RZ ;  /* 0x0000000600037c10 */ /* 0x000fc8000ff1e0ff */
[----:B------:R-:W-:Y:S02]  /*0f60*/  LEA.HI.X.SX32 R0, R0, UR22, 0x1, P0 ;  /* 0x0000001600007c11 */ /* 0x000fe400080f0eff */
[----:B------:R-:W-:-:S04]  /*0f70*/  LEA R6, P0, R3, UR4, 0x2 ;  /* 0x0000000403067c11 */ /* 0x000fc8000f8010ff */
[----:B------:R-:W-:Y:S01]  /*0f80*/  LEA.HI.X R7, R3, UR5, R0, 0x2, P0 ;  /* 0x0000000503077c11 */ /* 0x000fe200080f1400 */
[----:B------:R-:W-:-:S05]  /*0f90*/  IMAD.MOV.U32 R3, RZ, RZ, 0x7f800000 ;  /* 0x7f800000ff037424 */ /* 0x000fca00078e00ff */
[----:B------:R1:W-:Y:S03]  /*0fa0*/  STG.E desc[UR20][R6.64], R3 ;  /* 0x0000000306007986 */ /* 0x0003e6000c101914 */
.L_x_294:
[----:B------:R-:W-:Y:S05]  /*0fb0*/  BSYNC B0 ;  /* 0x0000000000007941 */ /* 0x000fea0003800000 */
.L_x_293:
[----:B------:R-:W-:Y:S04]  /*0fc0*/  BSSY B0, `(.L_x_295) ;  /* 0x000000a000007945 */ /* 0x000fe80003800000 */
[----:B------:R-:W-:Y:S05]  /*0fd0*/  @P5 BRA `(.L_x_296) ;  /* 0x0000000000205947 */ /* 0x000fea0003800000 */
[----:B------:R-:W-:Y:S01]  /*0fe0*/  IMAD R0, R5, UR10, RZ ;  /* 0x0000000a05007c24 */ /* 0x000fe2000f8e02ff */
[----:B------:R-:W-:-:S04]  /*0ff0*/  ULDC.64 UR4, c[0x0][0x2b0] ;  /* 0x0000ac0000047ab9 */ /* 0x000fc80000000a00 */
[----:B-1----:R-:W-:-:S04]  /*1000*/  IADD3 R3, P0, R0, UR6, RZ ;  /* 0x0000000600037c10 */ /* 0x002fc8000ff1e0ff */
[----:B------:R-:W-:Y:S02]  /*1010*/  LEA.HI.X.SX32 R0, R0, UR22, 0x1, P0 ;  /* 0x0000001600007c11 */ /* 0x000fe400080f0eff */
[----:B------:R-:W-:-:S04]  /*1020*/  LEA R6, P0, R3, UR4, 0x2 ;  /* 0x0000000403067c11 */ /* 0x000fc8000f8010ff */
[----:B------:R-:W-:Y:S01]  /*1030*/  LEA.HI.X R7, R3, UR5, R0, 0x2, P0 ;  /* 0x0000000503077c11 */ /* 0x000fe200080f1400 */
[----:B------:R-:W-:-:S05]  /*1040*/  IMAD.MOV.U32 R3, RZ, RZ, 0x7f800000 ;  /* 0x7f800000ff037424 */ /* 0x000fca00078e00ff */
[----:B------:R1:W-:Y:S03]  /*1050*/  STG.E desc[UR20][R6.64], R3 ;  /* 0x0000000306007986 */ /* 0x0003e6000c101914 */
.L_x_296:
[----:B------:R-:W-:Y:S05]  /*1060*/  BSYNC B0 ;  /* 0x0000000000007941 */ /* 0x000fea0003800000 */
.L_x_295:
        /* <DEDUP_REMOVED lines=10> */
.L_x_298:
[----:B------:R-:W-:Y:S05]  /*1110*/  BSYNC B0 ;  /* 0x0000000000007941 */ /* 0x000fea0003800000 */
.L_x_297:
[----:B------:R-:W-:Y:S05]  /*1120*/  @P3 EXIT ;  /* 0x000000000000394d */ /* 0x000fea0003800000 */
[----:B------:R-:W-:Y:S01]  /*1130*/  IMAD R0, R2, UR10, RZ ;  /* 0x0000000a02007c24 */ /* 0x000fe2000f8e02ff */
[----:B------:R-:W-:Y:S01]  /*1140*/  ULDC.64 UR4, c[0x0][0x2b0] ;  /* 0x0000ac0000047ab9 */ /* 0x000fe20000000a00 */
[----:B-1----:R-:W-:-:S03]  /*1150*/  IMAD.MOV.U32 R5, RZ, RZ, 0x7f800000 ;  /* 0x7f800000ff057424 */ /* 0x002fc600078e00ff */
[----:B------:R-:W-:-:S04]  /*1160*/  IADD3 R3, P0, R0, UR6, RZ ;  /* 0x0000000600037c10 */ /* 0x000fc8000ff1e0ff */
[----:B------:R-:W-:Y:S02]  /*1170*/  LEA.HI.X.SX32 R0, R0, UR22, 0x1, P0 ;  /* 0x0000001600007c11 */ /* 0x000fe400080f0eff */
[----:B------:R-:W-:-:S04]  /*1180*/  LEA R2, P0, R3, UR4, 0x2 ;  /* 0x0000000403027c11 */ /* 0x000fc8000f8010ff */
[----:B------:R-:W-:-:S05]  /*1190*/  LEA.HI.X R3, R3, UR5, R0, 0x2, P0 ;  /* 0x0000000503037c11 */ /* 0x000fca00080f1400 */
[----:B------:R-:W-:Y:S01]  /*11a0*/  STG.E desc[UR20][R2.64], R5 ;  /* 0x0000000502007986 */ /* 0x000fe2000c101914 */
[----:B------:R-:W-:Y:S05]  /*11b0*/  EXIT ;  /* 0x000000000000794d */ /* 0x000fea0003800000 */
.L_x_284:
[----:B------:R-:W1:Y:S01]  /*11c0*/  LDC R12, c[0x0][0x278] ;  /* 0x00009e00ff0c7b82 */ /* 0x000e620000000800 */
[----:B------:R-:W2:Y:S01]  /*11d0*/  S2R R2, SR_CTAID.Z ;  /* 0x0000000000027919 */ /* 0x000ea20000002700 */
[----:B------:R-:W-:Y:S01]  /*11e0*/  SHF.R.S32.HI R14, RZ, 0x1f, R3 ;  /* 0x0000001fff0e7819 */ /* 0x000fe20000011403 */
[----:B------:R-:W-:Y:S01]  /*11f0*/  UIADD3 UR14, -UR27, UR18, URZ ;  /* 0x000000121b0e7290 */ /* 0x000fe2000fffe13f */
[----:B------:R-:W-:Y:S01]  /*1200*/  IMAD.U32 R11, RZ, RZ, UR17 ;  /* 0x00000011ff0b7e24 */ /* 0x000fe2000f8e00ff */
[----:B------:R-:W-:Y:S01]  /*1210*/  UISETP.NE.AND UP0, UPT, UR16, -0x1, UPT ;  /* 0xffffffff1000788c */ /* 0x000fe2000bf05270 */
[CC--:B------:R-:W-:Y:S01]  /*1220*/  LEA.HI R0, R14.reuse, R3.reuse, RZ, 0x3 ;  /* 0x000000030e007211 */ /* 0x0c0fe200078f18ff */
[----:B------:R-:W-:Y:S01]  /*1230*/  UIADD3 UR24, UR19, -0x1, URZ ;  /* 0xffffffff13187890 */ /* 0x000fe2000fffe03f */
[----:B------:R-:W3:Y:S01]  /*1240*/  S2UR UR13, SR_CgaCtaId ;  /* 0x00000000000d79c3 */ /* 0x000ee20000008800 */
[----:B------:R-:W-:Y:S02]  /*1250*/  LEA.HI R18, R14, R3, RZ, 0x6 ;  /* 0x000000030e127211 */ /* 0x000fe400078f30ff */
[----:B------:R-:W-:-:S02]  /*1260*/  SHF.R.S32.HI R22, RZ, 0x3, R0 ;  /* 0x00000003ff167819 */ /* 0x000fc40000011400 */
[----:B------:R-:W-:Y:S01]  /*1270*/  LOP3.LUT R0, R0, 0xfffffff8, RZ, 0xc0, !PT ;  /* 0xfffffff800007812 */ /* 0x000fe200078ec0ff */
[----:B------:R-:W-:Y:S01]  /*1280*/  IMAD.SHL.U32 R18, R18, 0x8, RZ ;  /* 0x0000000812127824 */ /* 0x000fe200078e00ff */
[C---:B------:R-:W-:Y:S01]  /*1290*/  ISETP.GE.AND P0, PT, R22.reuse, UR14, PT ;  /* 0x0000000e16007c0c */ /* 0x040fe2000bf06270 */
[C---:B------:R-:W-:Y:S01]  /*12a0*/  VIADD R6, R22.reuse, 0x40 ;  /* 0x0000004016067836 */ /* 0x040fe20000000000 */
[----:B------:R-:W-:Y:S01]  /*12b0*/  @UP0 ULDC.64 UR4, c[0x0][0x240] ;  /* 0x0000900000040ab9 */ /* 0x000fe20000000a00 */
[----:B------:R-:W-:Y:S01]  /*12c0*/  IMAD.SHL.U32 R25, R22, 0x40, RZ ;  /* 0x0000004016197824 */ /* 0x000fe200078e00ff */
[----:B------:R-:W-:Y:S01]  /*12d0*/  @UP0 UIMAD.WIDE.U32 UR6, UR16, UR4, URZ ;  /* 0x00000004100602a5 */ /* 0x000fe2000f8e003f */
[----:B------:R-:W-:Y:S01]  /*12e0*/  IMAD.IADD R0, R3, 0x1, -R0 ;  /* 0x0000000103007824 */ /* 0x000fe200078e0a00 */
[----:B------:R-:W-:Y:S01]  /*12f0*/  ISETP.GE.AND P3, PT, R6, UR14, PT ;  /* 0x0000000e06007c0c */ /* 0x000fe2000bf66270 */
[----:B------:R-:W-:Y:S01]  /*1300*/  IMAD.MOV.U32 R6, RZ, RZ, RZ ;  /* 0x000000ffff067224 */ /* 0x000fe200078e00ff */
[----:B------:R-:W-:Y:S01]  /*1310*/  @UP0 UIMAD UR12, UR16, UR5, UR7 ;  /* 0x00000005100c02a4 */ /* 0x000fe2000f8e0207 */
[----:B-1----:R-:W-:Y:S01]  /*1320*/  IABS R4, R12 ;  /* 0x0000000c00047213 */ /* 0x002fe20000000000 */
[----:B------:R-:W-:Y:S01]  /*1330*/  @!UP0 USHF.R.S32.HI UR7, URZ, 0x1f, UR8 ;  /* 0x0000001f3f078899 */ /* 0x000fe20008011408 */
[----:B------:R-:W-:Y:S01]  /*1340*/  IMAD.SHL.U32 R32, R0, 0x8, RZ ;  /* 0x0000000800207824 */ /* 0x000fe200078e00ff */
[----:B------:R-:W-:Y:S01]  /*1350*/  @!UP0 ULDC.64 UR4, c[0x0][0x228] ;  /* 0x00008a0000048ab9 */ /* 0x000fe20000000a00 */
[----:B------:R-:W1:Y:S01]  /*1360*/  I2F.RP R8, R4 ;  /* 0x0000000400087306 */ /* 0x000e620000209400 */
[----:B------:R-:W-:Y:S01]  /*1370*/  LOP3.LUT R25, R25, 0x1c0, RZ, 0xc0, !PT ;  /* 0x000001c019197812 */ /* 0x000fe200078ec0ff */
[----:B------:R-:W-:Y:S01]  /*1380*/  @!UP0 UIMAD UR7, UR7, UR4, URZ ;  /* 0x00000004070782a4 */ /* 0x000fe2000f8e023f */
[----:B------:R-:W-:Y:S01]  /*1390*/  SHF.R.S32.HI R33, RZ, 0x1f, R32 ;  /* 0x0000001fff217819 */ /* 0x000fe20000011420 */
[----:B------:R-:W-:Y:S01]  /*13a0*/  @!UP0 UIMAD.WIDE.U32 UR22, UR8, UR4, URZ ;  /* 0x00000004081682a5 */ /* 0x000fe2000f8e003f */
[----:B--2---:R-:W-:Y:S01]  /*13b0*/  IABS R2, R2 ;  /* 0x0000000200027213 */ /* 0x004fe20000000000 */
[----:B------:R-:W-:Y:S01]  /*13c0*/  @!UP0 UIMAD UR5, UR8, UR5, UR7 ;  /* 0x00000005080582a4 */ /* 0x000fe2000f8e0207 */
[----:B------:R-:W-:Y:S01]  /*13d0*/  SHF.R.S32.HI R23, RZ, 0x1f, R22 ;  /* 0x0000001fff177819 */ /* 0x000fe20000011416 */
[----:B------:R-:W-:-:S02]  /*13e0*/  USHF.R.S32.HI UR4, URZ, 0x1f, UR11 ;  /* 0x0000001f3f047899 */ /* 0x000fc4000801140b */
[----:B------:R-:W-:Y:S01]  /*13f0*/  @!UP0 UIADD3 UR12, UR23, UR5, URZ ;  /* 0x00000005170c8290 */ /* 0x000fe2000fffe03f */
[----:B------:R-:W-:Y:S01]  /*1400*/  @!UP0 UMOV UR6, UR22 ;  /* 0x0000001600068c82 */ /* 0x000fe20008000000 */
[----:B------:R-:W-:Y:S01]  /*1410*/  UIMAD UR5, UR24, -0x40, UR28 ;  /* 0xffffffc0180578a4 */ /* 0x000fe2000f8e021c */
[----:B------:R-:W-:Y:S01]  /*1420*/  IMAD.WIDE R10, R11, 0x80, R22 ;  /* 0x000000800b0a7825 */ /* 0x000fe200078e0216 */
[----:B-1----:R-:W1:Y:S01]  /*1430*/  MUFU.RCP R7, R8 ;  /* 0x0000000800077308 */ /* 0x002e620000001000 */
[----:B------:R-:W-:-:S03]  /*1440*/  UISETP.NE.AND UP0, UPT, UR10, -0x1, UPT ;  /* 0xffffffff0a00788c */ /* 0x000fc6000bf05270 */
[----:B------:R-:W-:-:S08]  /*1450*/  ISETP.GE.AND P6, PT, R22, UR5, PT ;  /* 0x0000000516007c0c */ /* 0x000fd0000bfc6270 */
[----:B------:R-:W-:Y:S01]  /*1460*/  @UP0 UIADD3 UR22, UR9, UR10, URZ ;  /* 0x0000000a09160290 */ /* 0x000fe2000fffe03f */
[----:B-1----:R-:W-:Y:S01]  /*1470*/  VIADD R7, R7, 0xffffffe ;  /* 0x0ffffffe07077836 */ /* 0x002fe20000000000 */
[----:B------:R-:W1:Y:S03]  /*1480*/  @!P0 LDC.64 R8, c[0x0][0x240] ;  /* 0x00009000ff088b82 */ /* 0x000e660000000a00 */
[----:B------:R-:W2:Y:S02]  /*1490*/  @!P6 S2R R24, SR_CgaCtaId ;  /* 0x000000000018e919 */ /* 0x000ea40000008800 */
[----:B------:R-:W4:Y:S02]  /*14a0*/  F2I.FTZ.U32.TRUNC.NTZ R7, R7 ;  /* 0x0000000700077305 */ /* 0x000f24000021f000 */
[----:B----4-:R-:W-:-:S04]  /*14b0*/  IMAD.MOV R5, RZ, RZ, -R7 ;  /* 0x000000ffff057224 */ /* 0x010fc800078e0a07 */
[----:B------:R-:W-:-:S04]  /*14c0*/  IMAD R5, R5, R4, RZ ;  /* 0x0000000405057224 */ /* 0x000fc800078e02ff */
[----:B------:R-:W-:Y:S01]  /*14d0*/  IMAD.HI.U32 R203, R7, R5, R6 ;  /* 0x0000000507cb7227 */ /* 0x000fe200078e0006 */
[----:B------:R-:W-:Y:S02]  /*14e0*/  LOP3.LUT R6, R25, 0x38, R32, 0xf8, !PT ;  /* 0x0000003819067812 */ /* 0x000fe400078ef820 */
[----:B------:R-:W-:-:S03]  /*14f0*/  SHF.R.U32.HI R25, RZ, 0x3, R25 ;  /* 0x00000003ff197819 */ /* 0x000fc60000011619 */
[----:B------:R-:W-:Y:S01]  /*1500*/  IMAD.HI.U32 R203, R203, R2, RZ ;  /* 0x00000002cbcb7227 */ /* 0x000fe200078e00ff */
[----:B------:R-:W-:Y:S02]  /*1510*/  LOP3.LUT R25, R6, R25, RZ, 0x3c, !PT ;  /* 0x0000001906197212 */ /* 0x000fe400078e3cff */
[----:B------:R-:W-:Y:S01]  /*1520*/  IADD3 R6, P2, R32, UR6, RZ ;  /* 0x0000000620067c10 */ /* 0x000fe2000ff5e0ff */
[----:B------:R-:W-:Y:S01]  /*1530*/  IMAD.MOV R5, RZ, RZ, -R203 ;  /* 0x000000ffff057224 */ /* 0x000fe200078e0acb */
[----:B------:R-:W-:Y:S01]  /*1540*/  ULDC.64 UR6, c[0x0][0x258] ;  /* 0x0000960000067ab9 */ /* 0x000fe20000000a00 */
[----:B------:R-:W-:Y:S01]  /*1550*/  LOP3.LUT R25, R25, 0xfffffe00, R18, 0xf8, !PT ;  /* 0xfffffe0019197812 */ /* 0x000fe200078ef812 */
[----:B------:R-:W-:Y:S01]  /*1560*/  IMAD.U32 R30, RZ, RZ, UR6 ;  /* 0x00000006ff1e7e24 */ /* 0x000fe2000f8e00ff */
[----:B------:R-:W-:Y:S01]  /*1570*/  IADD3.X R7, R33, UR12, RZ, P2, !PT ;  /* 0x0000000c21077c10 */ /* 0x000fe200097fe4ff */
[----:B------:R-:W-:Y:S01]  /*1580*/  IMAD R5, R4, R5, R2 ;  /* 0x0000000504057224 */ /* 0x000fe200078e0202 */
[----:B------:R-:W-:Y:S01]  /*1590*/  UIMAD UR4, UR4, UR6, URZ ;  /* 0x00000006040472a4 */ /* 0x000fe2000f8e023f */
[----:B------:R-:W-:Y:S01]  /*15a0*/  VIADD R2, R22, 0x20 ;  /* 0x0000002016027836 */ /* 0x000fe20000000000 */
[----:B------:R-:W-:Y:S01]  /*15b0*/  @UP0 UIADD3 UR6, UR9, UR10, URZ ;  /* 0x0000000a09060290 */ /* 0x000fe2000fffe03f */
[----:B------:R-:W-:Y:S01]  /*15c0*/  IMAD.WIDE.U32 R30, R30, UR11, R6 ;  /* 0x0000000b1e1e7c25 */ /* 0x000fe2000f8e0006 */
[----:B------:R-:W-:Y:S01]  /*15d0*/  ISETP.GT.U32.AND P1, PT, R4, R5, PT ;  /* 0x000000050400720c */ /* 0x000fe20003f24070 */
[----:B------:R-:W4:Y:S01]  /*15e0*/  @!P0 LDC.64 R6, c[0x0][0x210] ;  /* 0x00008400ff068b82 */ /* 0x000f220000000a00 */
[----:B------:R-:W-:Y:S01]  /*15f0*/  ISETP.GE.AND P4, PT, R2, UR14, PT ;  /* 0x0000000e02007c0c */ /* 0x000fe2000bf86270 */
[----:B------:R-:W-:Y:S01]  /*1600*/  UIMAD UR4, UR11, UR7, UR4 ;  /* 0x000000070b0472a4 */ /* 0x000fe2000f8e0204 */
[----:B------:R-:W-:-:S05]  /*1610*/  @!P0 IMAD.MOV.U32 R28, RZ, RZ, R30 ;  /* 0x000000ffff1c8224 */ /* 0x000fca00078e001e */
[----:B------:R-:W-:Y:S01]  /*1620*/  VIADD R29, R31, UR4 ;  /* 0x000000041f1d7c36 */ /* 0x000fe20008000000 */
[----:B------:R-:W-:Y:S02]  /*1630*/  UMOV UR4, 0x400 ;  /* 0x0000040000047882 */ /* 0x000fe40000000000 */
[----:B---3--:R-:W-:Y:S01]  /*1640*/  ULEA UR4, UR13, UR4, 0x18 ;  /* 0x000000040d047291 */ /* 0x008fe2000f8ec03f */
[----:B------:R-:W-:Y:S02]  /*1650*/  @!P1 IMAD.IADD R5, R5, 0x1, -R4 ;  /* 0x0000000105059824 */ /* 0x000fe400078e0a04 */
[----:B------:R-:W-:Y:S01]  /*1660*/  @!P1 VIADD R203, R203, 0x1 ;  /* 0x00000001cbcb9836 */ /* 0x000fe20000000000 */
[----:B------:R-:W3:Y:S01]  /*1670*/  @!P4 LDC.64 R26, c[0x0][0x210] ;  /* 0x00008400ff1acb82 */ /* 0x000ee20000000a00 */
[----:B------:R-:W-:Y:S01]  /*1680*/  ISETP.NE.AND P1, PT, R12, RZ, PT ;  /* 0x000000ff0c00720c */ /* 0x000fe20003f25270 */
[----:B-1----:R-:W-:Y:S01]  /*1690*/  @!P0 IMAD.WIDE.U32 R20, R10, R8, R28 ;  /* 0x000000080a148225 */ /* 0x002fe200078e001c */
[----:B------:R-:W-:Y:S01]  /*16a0*/  ISETP.GE.U32.AND P2, PT, R5, R4, PT ;  /* 0x000000040500720c */ /* 0x000fe20003f46070 */
[----:B------:R-:W-:Y:S01]  /*16b0*/  @UP0 ULDC.64 UR12, c[0x0][0x248] ;  /* 0x00009200000c0ab9 */ /* 0x000fe20000000a00 */
[----:B------:R-:W-:Y:S01]  /*16c0*/  LOP3.LUT R5, R12, UR11, RZ, 0x3c, !PT ;  /* 0x0000000b0c057c12 */ /* 0x000fe2000f8e3cff */
[----:B------:R-:W-:Y:S01]  /*16d0*/  @!P0 IMAD R4, R11, R8, RZ ;  /* 0x000000080b048224 */ /* 0x000fe200078e02ff */
[----:B------:R-:W-:Y:S01]  /*16e0*/  LEA R199, R25, UR4, 0x1 ;  /* 0x0000000419c77c11 */ /* 0x000fe2000f8e08ff */
[----:B------:R-:W-:Y:S01]  /*16f0*/  @!P4 IMAD.MOV.U32 R13, RZ, RZ, R29 ;  /* 0x000000ffff0dc224 */ /* 0x000fe200078e001d */
[----:B------:R-:W-:Y:S01]  /*1700*/  ISETP.GE.AND P5, PT, R5, RZ, PT ;  /* 0x000000ff0500720c */ /* 0x000fe20003fa6270 */
[C---:B------:R-:W-:Y:S01]  /*1710*/  @!P0 IMAD R9, R10.reuse, R9, R4 ;  /* 0x000000090a098224 */ /* 0x040fe200078e0204 */
[----:B------:R-:W-:Y:S01]  /*1720*/  @UP0 ULDC.64 UR10, c[0x0][0x250] ;  /* 0x00009400000a0ab9 */ /* 0x000fe20000000a00 */
[----:B------:R-:W1:Y:S01]  /*1730*/  @!P4 LDC.64 R4, c[0x0][0x240] ;  /* 0x00009000ff04cb82 */ /* 0x000e620000000a00 */
[----:B------:R-:W-:Y:S01]  /*1740*/  @UP0 UIMAD.WIDE.U32 UR32, UR22, UR12, URZ ;  /* 0x0000000c162002a5 */ /* 0x000fe2000f8e003f */
[----:B------:R-:W-:Y:S01]  /*1750*/  @!P0 IMAD.IADD R16, R21, 0x1, R9 ;  /* 0x0000000115108824 */ /* 0x000fe200078e0209 */
[----:B------:R-:W-:Y:S01]  /*1760*/  @UP0 UIMAD.WIDE.U32 UR30, UR6, UR10, URZ ;  /* 0x0000000a061e02a5 */ /* 0x000fe2000f8e003f */
[----:B------:R-:W-:Y:S01]  /*1770*/  @P2 VIADD R203, R203, 0x1 ;  /* 0x00000001cbcb2836 */ /* 0x000fe20000000000 */
[----:B------:R-:W-:Y:S01]  /*1780*/  @!P4 IADD3 R8, P2, R10, 0x20, RZ ;  /* 0x000000200a08c810 */ /* 0x000fe20007f5e0ff */
[----:B------:R-:W-:-:S02]  /*1790*/  @UP0 UIMAD UR22, UR22, UR13, URZ ;  /* 0x0000000d161602a4 */ /* 0x000fc4000f8e023f */
[----:B------:R-:W-:Y:S02]  /*17a0*/  @UP0 UIMAD UR6, UR6, UR11, URZ ;  /* 0x0000000b060602a4 */ /* 0x000fe4000f8e023f */
[----:B------:R-:W-:Y:S01]  /*17b0*/  @!P5 IMAD.MOV R203, RZ, RZ, -R203 ;  /* 0x000000ffffcbd224 */ /* 0x000fe200078e0acb */
[----:B----4-:R-:W-:Y:S01]  /*17c0*/  @!P0 LEA R34, P5, R20, R6, 0x1 ;  /* 0x0000000614228211 */ /* 0x010fe200078a08ff */
[----:B------:R-:W-:Y:S01]  /*17d0*/  VIADD R6, R22, 0x60 ;  /* 0x0000006016067836 */ /* 0x000fe20000000000 */
[----:B------:R-:W-:Y:S01]  /*17e0*/  @!P1 LOP3.LUT R203, RZ, R12, RZ, 0x33, !PT ;  /* 0x0000000cffcb9212 */ /* 0x000fe200078e33ff */
[----:B------:R-:W-:Y:S01]  /*17f0*/  @!P4 IMAD.X R9, RZ, RZ, R11, P2 ;  /* 0x000000ffff09c224 */ /* 0x000fe200010e060b */
[----:B------:R-:W-:Y:S01]  /*1800*/  @!P0 LEA.HI.X R35, R20, R7, R16, 0x1, P5 ;  /* 0x0000000714238211 */ /* 0x000fe200028f0c10 */
[----:B------:R-:W-:Y:S01]  /*1810*/  @!P4 IMAD.MOV.U32 R12, RZ, RZ, R30 ;  /* 0x000000ffff0cc224 */ /* 0x000fe200078e001e */
[----:B------:R-:W-:Y:S01]  /*1820*/  ISETP.GE.AND P2, PT, R6, UR14, PT ;  /* 0x0000000e06007c0c */ /* 0x000fe2000bf46270 */
[----:B------:R-:W4:Y:S01]  /*1830*/  @!P4 S2R R20, SR_CgaCtaId ;  /* 0x000000000014c919 */ /* 0x000f220000008800 */
[----:B------:R-:W-:Y:S01]  /*1840*/  ISETP.GE.AND P5, PT, R2, UR5, PT ;  /* 0x0000000502007c0c */ /* 0x000fe2000bfa6270 */
[----:B------:R-:W-:Y:S01]  /*1850*/  @UP0 UIADD3 UR29, UR31, UR6, URZ ;  /* 0x000000061f1d0290 */ /* 0x000fe2000fffe03f */
[----:B------:R-:W-:Y:S01]  /*1860*/  @!PT LDS RZ, [RZ] ;  /* 0x00000000fffff984 */ /* 0x000fe20000000800 */
[----:B------:R-:W-:Y:S01]  /*1870*/  @!PT LDS RZ, [RZ] ;  /* 0x00000000fffff984 */ /* 0x000fe20000000800 */
[----:B------:R-:W-:Y:S01]  /*1880*/  @!PT LDS RZ, [RZ] ;  /* 0x00000000fffff984 */ /* 0x000fe20000000800 */
[----:B------:R2:W-:Y:S01]  /*1890*/  @!P0 LDGSTS.E.BYPASS.LTC128B.128 [R199], desc[UR20][R34.64] ;  /* 0x0000000022c78fae */ /* 0x0005e2000b901d54 */
[----:B------:R-:W-:Y:S01]  /*18a0*/  @UP0 UIADD3 UR22, UR33, UR22, URZ ;  /* 0x0000001621160290 */ /* 0x000fe2000fffe03f */
[----:B-1----:R-:W-:-:S02]  /*18b0*/  @!P4 IMAD R6, R9, R4, RZ ;  /* 0x000000040906c224 */ /* 0x002fc400078e02ff */
[----:B------:R-:W-:Y:S01]  /*18c0*/  @!P4 IMAD.WIDE.U32 R12, R8, R4, R12 ;  /* 0x00000004080cc225 */ /* 0x000fe200078e000c */
[----:B------:R-:W-:Y:S01]  /*18d0*/  LEA.HI R4, R14, R3, RZ, 0x4 ;  /* 0x000000030e047211 */ /* 0x000fe200078f20ff */
[----:B------:R1:W-:Y:S02]  /*18e0*/  @!P0 LDGSTS.E.BYPASS.LTC128B.128 [R199+0x4000], desc[UR20][R34.64+0x80] ;  /* 0x0400008022c78fae */ /* 0x0003e4000b901d54 */
[----:B------:R-:W-:Y:S01]  /*18f0*/  @!P4 IMAD R6, R8, R5, R6 ;  /* 0x000000050806c224 */ /* 0x000fe200078e0206 */
[----:B---3--:R-:W-:Y:S01]  /*1900*/  @!P4 LEA R26, P1, R12, R26, 0x1 ;  /* 0x0000001a0c1ac211 */ /* 0x008fe200078208ff */
[----:B------:R-:W3:Y:S01]  /*1910*/  @!P3 S2R R8, SR_CgaCtaId ;  /* 0x000000000008b919 */ /* 0x000ee20000008800 */
[----:B------:R-:W-:Y:S01]  /*1920*/  @!P6 MOV R5, 0x400 ;  /* 0x000004000005e802 */ /* 0x000fe20000000f00 */
[----:B------:R-:W-:Y:S01]  /*1930*/  @!P4 IMAD.IADD R6, R13, 0x1, R6 ;  /* 0x000000010d06c824 */ /* 0x000fe200078e0206 */
[----:B------:R1:W-:Y:S02]  /*1940*/  @!P0 LDGSTS.E.BYPASS.LTC128B.128 [R199+0x8000], desc[UR20][R34.64+0x100] ;  /* 0x0800010022c78fae */ /* 0x0003e4000b901d54 */
[----:B--2---:R-:W-:-:S02]  /*1950*/  @!P6 LEA R24, R24, R5, 0x18 ;  /* 0x000000051818e211 */ /* 0x004fc400078ec0ff */
[----:B------:R-:W-:Y:S01]  /*1960*/  @!P4 LEA.HI.X R27, R12, R27, R6, 0x1, P1 ;  /* 0x0000001b0c1bc211 */ /* 0x000fe200008f0c06 */
[----:B------:R-:W2:Y:S01]  /*1970*/  @!P2 S2R R16, SR_CgaCtaId ;  /* 0x000000000010a919 */ /* 0x000ea20000008800 */
[----:B------:R-:W-:Y:S01]  /*1980*/  @!P3 IADD3 R9, P1, R10, 0x40, RZ ;  /* 0x000000400a09b810 */ /* 0x000fe20007f3e0ff */
[----:B------:R-:W1:Y:S01]  /*1990*/  @!P3 LDC.64 R6, c[0x0][0x240] ;  /* 0x00009000ff06bb82 */ /* 0x000e620000000a00 */
[----:B------:R-:W-:Y:S02]  /*19a0*/  SHF.R.S32.HI R5, RZ, 0x4, R4 ;  /* 0x00000004ff057819 */ /* 0x000fe40000011404 */
[----:B------:R-:W-:Y:S01]  /*19b0*/  ISETP.GE.AND P0, PT, R2, UR5, PT ;  /* 0x0000000502007c0c */ /* 0x000fe2000bf06270 */
[----:B------:R-:W-:Y:S01]  /*19c0*/  @!P3 IMAD.X R21, RZ, RZ, R11, P1 ;  /* 0x000000ffff15b224 */ /* 0x000fe200008e060b */
[----:B------:R-:W-:Y:S01]  /*19d0*/  @!P2 IADD3 R18, P1, R10, 0x60, RZ ;  /* 0x000000600a12a810 */ /* 0x000fe20007f3e0ff */
[----:B------:R-:W1:Y:S01]  /*19e0*/  @!P5 S2R R2, SR_CgaCtaId ;  /* 0x000000000002d919 */ /* 0x000e620000008800 */
[----:B------:R-:W-:-:S02]  /*19f0*/  LEA.HI R197, R4, R5, RZ, 0x1 ;  /* 0x0000000504c57211 */ /* 0x000fc400078f08ff */
[----:B------:R-:W-:Y:S01]  /*1a00*/  LOP3.LUT R4, R4, 0xfffffff0, RZ, 0xc0, !PT ;  /* 0xfffffff004047812 */ /* 0x000fe200078ec0ff */
[----:B------:R-:W-:Y:S01]  /*1a10*/  @!P2 IMAD.X R19, RZ, RZ, R11, P1 ;  /* 0x000000ffff13a224 */ /* 0x000fe200008e060b */
[----:B------:R-:W-:Y:S02]  /*1a20*/  LOP3.LUT R197, R197, 0xfffffffe, RZ, 0xc0, !PT ;  /* 0xfffffffec5c57812 */ /* 0x000fe400078ec0ff */
[----:B------:R-:W-:Y:S02]  /*1a30*/  PLOP3.LUT P1, PT, PT, PT, UP0, 0x80, 0x0 ;  /* 0x000000000000781c */ /* 0x000fe40003f2f008 */
[----:B------:R-:W-:Y:S01]  /*1a40*/  @!P3 MOV R11, 0x400 ;  /* 0x00000400000bb802 */ /* 0x000fe20000000f00 */
[----:B------:R-:W-:Y:S01]  /*1a50*/  IMAD.IADD R197, R5, 0x1, -R197 ;  /* 0x0000000105c57824 */ /* 0x000fe200078e0ac5 */
[----:B------:R-:W-:-:S04]  /*1a60*/  @!P4 MOV R5, 0x400 ;  /* 0x000004000005c802 */ /* 0x000fc80000000f00 */
[----:B----4-:R-:W-:Y:S01]  /*1a70*/  @!P4 LEA R20, R20, R5, 0x18 ;  /* 0x000000051414c211 */ /* 0x010fe200078ec0ff */
[----:B------:R-:W-:Y:S01]  /*1a80*/  IMAD.IADD R5, R3, 0x1, -R4 ;  /* 0x0000000103057824 */ /* 0x000fe200078e0a04 */
[----:B---3--:R-:W-:-:S04]  /*1a90*/  @!P3 LEA R8, R8, R11, 0x18 ;  /* 0x0000000b0808b211 */ /* 0x008fc800078ec0ff */
[----:B------:R-:W-:Y:S01]  /*1aa0*/  SHF.R.S32.HI R4, RZ, 0x1f, R5 ;  /* 0x0000001fff047819 */ /* 0x000fe20000011405 */
[----:B------:R-:W-:Y:S06]  /*1ab0*/  @P1 BRA `(.L_x_299) ;  /* 0x0000000000301947 */ /* 0x000fec0003800000 */
[----:B------:R-:W-:Y:S01]  /*1ac0*/  USHF.R.S32.HI UR23, URZ, 0x1f, UR9 ;  /* 0x0000001f3f177899 */ /* 0x000fe20008011409 */
[----:B------:R-:W-:Y:S01]  /*1ad0*/  ULDC.64 UR12, c[0x0][0x248] ;  /* 0x00009200000c7ab9 */ /* 0x000fe20000000a00 */
[----:B------:R-:W-:Y:S02]  /*1ae0*/  USHF.R.S32.HI UR22, URZ, 0x1f, UR8 ;  /* 0x0000001f3f167899 */ /* 0x000fe40008011408 */
[----:B------:R-:W-:Y:S02]  /*1af0*/  UIMAD UR23, UR23, UR12, URZ ;  /* 0x0000000c171772a4 */ /* 0x000fe4000f8e023f */
[----:B------:R-:W-:Y:S02]  /*1b00*/  UIMAD.WIDE.U32 UR32, UR9, UR12, URZ ;  /* 0x0000000c092072a5 */ /* 0x000fe4000f8e003f */
[----:B------:R-:W-:Y:S01]  /*1b10*/  UIMAD UR23, UR9, UR13, UR23 ;  /* 0x0000000d091772a4 */ /* 0x000fe2000f8e0217 */
[----:B------:R-:W-:-:S03]  /*1b20*/  ULDC.64 UR6, c[0x0][0x230] ;  /* 0x00008c0000067ab9 */ /* 0x000fc60000000a00 */
[----:B------:R-:W-:Y:S02]  /*1b30*/  UIADD3 UR33, UR33, UR23, URZ ;  /* 0x0000001721217290 */ /* 0x000fe4000fffe03f */
[----:B------:R-:W-:Y:S02]  /*1b40*/  UIMAD UR22, UR22, UR6, URZ ;  /* 0x00000006161672a4 */ /* 0x000fe4000f8e023f */
[----:B------:R-:W-:Y:S02]  /*1b50*/  UIMAD.WIDE.U32 UR32, UR8, UR6, UR32 ;  /* 0x00000006082072a5 */ /* 0x000fe4000f8e0020 */
[----:B------:R-:W-:-:S04]  /*1b60*/  UIMAD UR7, UR8, UR7, UR22 ;  /* 0x00000007080772a4 */ /* 0x000fc8000f8e0216 */
[----:B------:R-:W-:-:S12]  /*1b70*/  UIADD3 UR22, UR33, UR7, URZ ;  /* 0x0000000721167290 */ /* 0x000fd8000fffe03f */
.L_x_299:
[----:B------:R-:W-:Y:S01]  /*1b80*/  LEA.HI R13, R4, R5, RZ, 0x3 ;  /* 0x00000005040d7211 */ /* 0x000fe200078f18ff */
[----:B------:R-:W-:Y:S06]  /*1b90*/  @P1 BRA `(.L_x_300) ;  /* 0x0000000000301947 */ /* 0x000fec0003800000 */
[----:B------:R-:W-:Y:S01]  /*1ba0*/  USHF.R.S32.HI UR23, URZ, 0x1f, UR9 ;  /* 0x0000001f3f177899 */ /* 0x000fe20008011409 */
[----:B------:R-:W-:Y:S01]  /*1bb0*/  ULDC.64 UR10, c[0x0][0x250] ;  /* 0x00009400000a7ab9 */ /* 0x000fe20000000a00 */
[----:B------:R-:W-:Y:S02]  /*1bc0*/  ULDC.64 UR6, c[0x0][0x238] ;  /* 0x00008e0000067ab9 */ /* 0x000fe40000000a00 */
[----:B------:R-:W-:Y:S02]  /*1bd0*/  UIMAD UR23, UR23, UR10, URZ ;  /* 0x0000000a171772a4 */ /* 0x000fe4000f8e023f */
[----:B------:R-:W-:Y:S02]  /*1be0*/  UIMAD.WIDE.U32 UR30, UR9, UR10, URZ ;  /* 0x0000000a091e72a5 */ /* 0x000fe4000f8e003f */
[----:B------:R-:W-:Y:S02]  /*1bf0*/  UIMAD UR23, UR9, UR11, UR23 ;  /* 0x0000000b091772a4 */ /* 0x000fe4000f8e0217 */
[----:B------:R-:W-:-:S02]  /*1c00*/  USHF.R.S32.HI UR9, URZ, 0x1f, UR8 ;  /* 0x0000001f3f097899 */ /* 0x000fc40008011408 */
[----:B------:R-:W-:Y:S02]  /*1c10*/  UIADD3 UR31, UR31, UR23, URZ ;  /* 0x000000171f1f7290 */ /* 0x000fe4000fffe03f */
[----:B------:R-:W-:Y:S02]  /*1c20*/  UIMAD UR9, UR9, UR6, URZ ;  /* 0x00000006090972a4 */ /* 0x000fe4000f8e023f */
[----:B------:R-:W-:Y:S02]  /*1c30*/  UIMAD.WIDE.U32 UR30, UR8, UR6, UR30 ;  /* 0x00000006081e72a5 */ /* 0x000fe4000f8e001e */
[----:B------:R-:W-:-:S04]  /*1c40*/  UIMAD UR7, UR8, UR7, UR9 ;  /* 0x00000007080772a4 */ /* 0x000fc8000f8e0209 */
[----:B------:R-:W-:-:S12]  /*1c50*/  UIADD3 UR29, UR31, UR7, URZ ;  /* 0x000000071f1d7290 */ /* 0x000fd8000fffe03f */
.L_x_300:
[----:B------:R-:W-:Y:S01]  /*1c60*/  IMAD R17, R23, UR12, RZ ;  /* 0x0000000c17117c24 */ /* 0x000fe2000f8e02ff */
[----:B------:R-:W-:Y:S01]  /*1c70*/  @!P2 MOV R15, 0x400 ;  /* 0x00000400000fa802 */ /* 0x000fe20000000f00 */
[----:B-1----:R-:W-:Y:S01]  /*1c80*/  IMAD.WIDE.U32 R34, R22, UR12, R32 ;  /* 0x0000000c16227c25 */ /* 0x002fe2000f8e0020 */
[----:B------:R-:W-:Y:S01]  /*1c90*/  LOP3.LUT R12, R13, 0xfffffff8, RZ, 0xc0, !PT ;  /* 0xfffffff80d0c7812 */ /* 0x000fe200078ec0ff */
[----:B------:R-:W-:Y:S01]  /*1ca0*/  ULDC.64 UR8, c[0x0][0x260] ;  /* 0x0000980000087ab9 */ /* 0x000fe20000000a00 */
[----:B--2---:R-:W-:Y:S01]  /*1cb0*/  @!P2 LEA R16, R16, R15, 0x18 ;  /* 0x0000000f1010a211 */ /* 0x004fe200078ec0ff */
[----:B------:R-:W-:Y:S01]  /*1cc0*/  IMAD R4, R22, UR13, R17 ;  /* 0x0000000d16047c24 */ /* 0x000fe2000f8e0211 */
[----:B------:R-:W-:Y:S01]  /*1cd0*/  IADD3 R200, P1, R34, UR32, RZ ;  /* 0x0000002022c87c10 */ /* 0x000fe2000ff3e0ff */
[----:B------:R-:W-:Y:S01]  /*1ce0*/  IMAD.WIDE.U32 R32, R22, UR10, R32 ;  /* 0x0000000a16207c25 */ /* 0x000fe2000f8e0020 */
[----:B------:R-:W-:Y:S01]  /*1cf0*/  @!P5 MOV R11, 0x400 ;  /* 0x00000400000bd802 */ /* 0x000fe20000000f00 */
[----:B------:R-:W-:Y:S01]  /*1d00*/  ULDC.64 UR6, c[0x0][0x268] ;  /* 0x00009a0000067ab9 */ /* 0x000fe20000000a00 */
[----:B------:R-:W-:Y:S01]  /*1d10*/  IADD3.X R201, R35, UR22, R4, P1, !PT ;  /* 0x0000001623c97c10 */ /* 0x000fe20008ffe404 */
[----:B------:R-:W-:Y:S01]  /*1d20*/  IMAD R15, R23, UR10, RZ ;  /* 0x0000000a170f7c24 */ /* 0x000fe2000f8e02ff */
[----:B------:R-:W-:Y:S01]  /*1d30*/  IADD3 R144, P1, R32, UR30, RZ ;  /* 0x0000001e20907c10 */ /* 0x000fe2000ff3e0ff */
[----:B------:R-:W-:Y:S01]  /*1d40*/  IMAD.IADD R12, R5, 0x1, -R12 ;  /* 0x00000001050c7824 */ /* 0x000fe200078e0a0c */
[----:B------:R-:W-:Y:S01]  /*1d50*/  @!P5 LEA R2, R2, R11, 0x18 ;  /* 0x0000000b0202d211 */ /* 0x000fe200078ec0ff */
[----:B------:R-:W1:Y:S01]  /*1d60*/  @!P2 LDC.64 R4, c[0x0][0x240] ;  /* 0x00009000ff04ab82 */ /* 0x000e620000000a00 */
[----:B------:R-:W-:Y:S01]  /*1d70*/  @!P3 IMAD R17, R25, 0x2, R8 ;  /* 0x000000021911b824 */ /* 0x000fe200078e0208 */
[----:B------:R-:W-:Y:S01]  /*1d80*/  USHF.L.U64.HI UR22, UR12, 0x6, UR13 ;  /* 0x000000060c167899 */ /* 0x000fe2000801020d */
[----:B------:R-:W-:Y:S01]  /*1d90*/  IMAD R8, R22, UR11, R15 ;  /* 0x0000000b16087c24 */ /* 0x000fe2000f8e020f */
[----:B------:R-:W-:Y:S01]  /*1da0*/  USHF.L.U32 UR23, UR12, 0x6, URZ ;  /* 0x000000060c177899 */ /* 0x000fe2000800063f */
[----:B------:R-:W-:Y:S01]  /*1db0*/  @!P3 IMAD R28, R21, R6, RZ ;  /* 0x00000006151cb224 */ /* 0x000fe200078e02ff */
[----:B------:R-:W-:Y:S01]  /*1dc0*/  UIMAD.WIDE.U32 UR30, UR24, UR10, URZ ;  /* 0x0000000a181e72a5 */ /* 0x000fe2000f8e003f */
[----:B------:R-:W-:Y:S01]  /*1dd0*/  @!P3 IMAD.MOV.U32 R31, RZ, RZ, R29 ;  /* 0x000000ffff1fb224 */ /* 0x000fe200078e001d */
[----:B------:R-:W-:Y:S01]  /*1de0*/  IADD3.X R145, R33, UR29, R8, P1, !PT ;  /* 0x0000001d21917c10 */ /* 0x000fe20008ffe408 */
[----:B------:R-:W2:Y:S01]  /*1df0*/  @!P3 LDC.64 R10, c[0x0][0x210] ;  /* 0x00008400ff0abb82 */ /* 0x000ea20000000a00 */
[----:B------:R-:W-:Y:S01]  /*1e00*/  SHF.R.S32.HI R8, RZ, 0x1f, R203 ;  /* 0x0000001fff087819 */ /* 0x000fe200000114cb */
[C---:B------:R-:W-:Y:S01]  /*1e10*/  @!P4 IMAD R20, R25.reuse, 0x2, R20 ;  /* 0x000000021914c824 */ /* 0x040fe200078e0214 */
[----:B------:R-:W-:Y:S01]  /*1e20*/  UIADD3 UR26, UR28, -UR26, -UR18 ;  /* 0x8000001a1c1a7290 */ /* 0x000fe2000fffe812 */
[C---:B------:R-:W-:Y:S01]  /*1e30*/  @!P2 IMAD R16, R25.reuse, 0x2, R16 ;  /* 0x000000021910a824 */ /* 0x040fe200078e0210 */
[----:B------:R-:W-:Y:S01]  /*1e40*/  UISETP.GT.AND UP0, UPT, UR24, UR15, UPT ;  /* 0x0000000f1800728c */ /* 0x000fe2000bf04270 */
[C---:B------:R-:W-:Y:S01]  /*1e50*/  @!P6 IMAD R15, R25.reuse, 0x2, R24 ;  /* 0x00000002190fe824 */ /* 0x040fe200078e0218 */
[----:B------:R-:W-:Y:S01]  /*1e60*/  @!PT LDS RZ, [RZ] ;  /* 0x00000000fffff984 */ /* 0x000fe20000000800 */
[----:B------:R-:W-:Y:S01]  /*1e70*/  @!PT LDS RZ, [RZ] ;  /* 0x00000000fffff984 */ /* 0x000fe20000000800 */
[----:B------:R-:W-:Y:S01]  /*1e80*/  @!PT LDS RZ, [RZ] ;  /* 0x00000000fffff984 */ /* 0x000fe20000000800 */
[----:B------:R-:W-:Y:S01]  /*1e90*/  @!P4 LDGSTS.E.BYPASS.LTC128B.128 [R20+0x1000], desc[UR20][R26.64] ;  /* 0x010000001a14cfae */ /* 0x000fe2000b901d54 */
[----:B------:R-:W-:-:S02]  /*1ea0*/  @!P5 IMAD R2, R25, 0x2, R2 ;  /* 0x000000021902d824 */ /* 0x000fc400078e0202 */
[----:B------:R-:W-:Y:S01]  /*1eb0*/  @!P2 IMAD.MOV.U32 R25, RZ, RZ, R29 ;  /* 0x000000ffff19a224 */ /* 0x000fe200078e001d */
[----:B------:R-:W-:Y:S01]  /*1ec0*/  @!P4 LDGSTS.E.BYPASS.LTC128B.128 [R20+0x5000], desc[UR20][R26.64+0x80] ;  /* 0x050000801a14cfae */ /* 0x000fe2000b901d54 */
[C---:B------:R-:W-:Y:S02]  /*1ed0*/  @!P3 IMAD R21, R9.reuse, R7, R28 ;  /* 0x000000070915b224 */ /* 0x040fe400078e021c */
[----:B------:R-:W-:Y:S01]  /*1ee0*/  @!P3 IMAD.WIDE.U32 R28, R9, R6, R30 ;  /* 0x00000006091cb225 */ /* 0x000fe200078e001e */
[----:B------:R3:W-:Y:S03]  /*1ef0*/  @!P4 LDGSTS.E.BYPASS.LTC128B.128 [R20+0x9000], desc[UR20][R26.64+0x100] ;  /* 0x090001001a14cfae */ /* 0x0007e6000b901d54 */
[C---:B------:R-:W-:Y:S02]  /*1f00*/  IMAD R6, R8.reuse, UR8, RZ ;  /* 0x0000000808067c24 */ /* 0x040fe4000f8e02ff */
[----:B------:R-:W-:-:S02]  /*1f10*/  IMAD R8, R8, UR6, RZ ;  /* 0x0000000608087c24 */ /* 0x000fc4000f8e02ff */
[C---:B------:R-:W-:Y:S01]  /*1f20*/  IMAD R209, R203.reuse, UR9, R6 ;  /* 0x00000009cbd17c24 */ /* 0x040fe2000f8e0206 */
[----:B------:R-:W-:Y:S01]  /*1f30*/  USHF.L.U32 UR9, UR12, 0x5, URZ ;  /* 0x000000050c097899 */ /* 0x000fe2000800063f */
[----:B------:R-:W3:Y:S01]  /*1f40*/  @!P2 LDC.64 R6, c[0x0][0x210] ;  /* 0x00008400ff06ab82 */ /* 0x000ee20000000a00 */
[C---:B------:R-:W-:Y:S01]  /*1f50*/  IMAD.WIDE.U32 R200, R203.reuse, UR8, R200 ;  /* 0x00000008cbc87c25 */ /* 0x040fe2000f8e00c8 */
[----:B--2---:R-:W-:Y:S01]  /*1f60*/  @!P3 LEA R10, P1, R28, R10, 0x1 ;  /* 0x0000000a1c0ab211 */ /* 0x004fe200078208ff */
[----:B------:R-:W-:Y:S02]  /*1f70*/  USHF.L.U64.HI UR8, UR12, 0x5, UR13 ;  /* 0x000000050c087899 */ /* 0x000fe4000801020d */
[----:B------:R-:W-:Y:S01]  /*1f80*/  IMAD.WIDE.U32 R144, R203, UR6, R144 ;  /* 0x00000006cb907c25 */ /* 0x000fe2000f8e0090 */
[----:B------:R-:W-:-:S03]  /*1f90*/  USHF.R.S32.HI UR6, URZ, 0x1f, UR24 ;  /* 0x0000001f3f067899 */ /* 0x000fc60008011418 */
[----:B------:R-:W-:Y:S01]  /*1fa0*/  IMAD R203, R203, UR7, R8 ;  /* 0x00000007cbcb7c24 */ /* 0x000fe2000f8e0208 */
[----:B------:R-:W-:Y:S01]  /*1fb0*/  UIMAD UR7, UR22, UR24, URZ ;  /* 0x00000018160772a4 */ /* 0x000fe2000f8e023f */
[----:B------:R-:W2:Y:S01]  /*1fc0*/  @!P6 LDC.64 R8, c[0x0][0x218] ;  /* 0x00008600ff08eb82 */ /* 0x000ea20000000a00 */
[----:B------:R-:W-:Y:S02]  /*1fd0*/  @!P2 IMAD.MOV.U32 R24, RZ, RZ, R30 ;  /* 0x000000ffff18a224 */ /* 0x000fe400078e001e */
[-C--:B-1----:R-:W-:Y:S01]  /*1fe0*/  @!P2 IMAD R19, R19, R4.reuse, RZ ;  /* 0x000000041313a224 */ /* 0x082fe200078e02ff */
[----:B------:R-:W-:Y:S01]  /*1ff0*/  UIMAD UR7, UR6, UR23, UR7 ;  /* 0x00000017060772a4 */ /* 0x000fe2000f8e0207 */
[----:B------:R-:W-:Y:S01]  /*2000*/  @!P2 IMAD.WIDE.U32 R24, R18, R4, R24 ;  /* 0x000000041218a225 */ /* 0x000fe200078e0018 */
[----:B------:R-:W-:-:S03]  /*2010*/  UIMAD UR6, UR6, UR10, URZ ;  /* 0x0000000a060672a4 */ /* 0x000fc6000f8e023f */
[----:B------:R-:W-:Y:S01]  /*2020*/  @!P2 IMAD R19, R18, R5, R19 ;  /* 0x000000051213a224 */ /* 0x000fe200078e0213 */
[----:B------:R-:W-:Y:S01]  /*2030*/  UIMAD UR6, UR24, UR11, UR6 ;  /* 0x0000000b180672a4 */ /* 0x000fe2000f8e0206 */
[----:B------:R-:W1:Y:S01]  /*2040*/  @!P5 LDC.64 R4, c[0x0][0x218] ;  /* 0x00008600ff04db82 */ /* 0x000e620000000a00 */
[----:B------:R-:W-:Y:S02]  /*2050*/  @!P3 IMAD.IADD R21, R29, 0x1, R21 ;  /* 0x000000011d15b824 */ /* 0x000fe400078e0215 */
[----:B------:R-:W-:Y:S01]  /*2060*/  IMAD.IADD R209, R201, 0x1, R209 ;  /* 0x00000001c9d17824 */ /* 0x000fe200078e02d1 */
[----:B------:R-:W-:Y:S01]  /*2070*/  UIADD3 UR6, UR31, UR6, URZ ;  /* 0x000000061f067290 */ /* 0x000fe2000fffe03f */
[----:B------:R-:W-:Y:S01]  /*2080*/  IMAD.MOV.U32 R208, RZ, RZ, R200 ;  /* 0x000000ffffd07224 */ /* 0x000fe200078e00c8 */
[----:B------:R-:W-:Y:S01]  /*2090*/  @!P3 LEA.HI.X R11, R28, R11, R21, 0x1, P1 ;  /* 0x0000000b1c0bb211 */ /* 0x000fe200008f0c15 */
[----:B------:R-:W-:Y:S01]  /*20a0*/  IMAD.U32 R21, RZ, RZ, UR24 ;  /* 0x00000018ff157e24 */ /* 0x000fe2000f8e00ff */
[----:B---3--:R-:W-:Y:S01]  /*20b0*/  @!P2 LEA R20, P1, R24, R6, 0x1 ;  /* 0x000000061814a211 */ /* 0x008fe200078208ff */
[----:B------:R-:W-:-:S02]  /*20c0*/  @!P2 IMAD.IADD R18, R25, 0x1, R19 ;  /* 0x000000011912a824 */ /* 0x000fc400078e0213 */
[----:B------:R-:W-:Y:S01]  /*20d0*/  IMAD.WIDE.U32 R26, R21, UR23, R208 ;  /* 0x00000017151a7c25 */ /* 0x000fe2000f8e00d0 */
[----:B------:R-:W-:Y:S02]  /*20e0*/  @!P3 LDGSTS.E.BYPASS.LTC128B.128 [R17+0x2000], desc[UR20][R10.64] ;  /* 0x020000000a11bfae */ /* 0x000fe4000b901d54 */
[----:B------:R-:W-:Y:S01]  /*20f0*/  @!P2 LEA.HI.X R21, R24, R7, R18, 0x1, P1 ;  /* 0x000000071815a211 */ /* 0x000fe200008f0c12 */
[----:B------:R-:W-:Y:S01]  /*2100*/  VIADD R6, R27, UR7 ;  /* 0x000000071b067c36 */ /* 0x000fe20008000000 */
[C---:B--2---:R-:W-:Y:S01]  /*2110*/  @!P6 LEA R18, P4, R26.reuse, R8, 0x1 ;  /* 0x000000081a12e211 */ /* 0x044fe200078808ff */
[----:B------:R-:W-:Y:S01]  /*2120*/  @!P3 LDGSTS.E.BYPASS.LTC128B.128 [R17+0x6000], desc[UR20][R10.64+0x80] ;  /* 0x060000800a11bfae */ /* 0x000fe2000b901d54 */
[C---:B------:R-:W-:Y:S01]  /*2130*/  @!P5 IADD3 R7, P1, R26.reuse, UR9, RZ ;  /* 0x000000091a07dc10 */ /* 0x040fe2000ff3e0ff */
[----:B------:R-:W-:Y:S01]  /*2140*/  IMAD.IADD R203, R145, 0x1, R203 ;  /* 0x0000000191cb7824 */ /* 0x000fe200078e02cb */
[----:B------:R-:W-:Y:S01]  /*2150*/  @!P6 LEA.HI.X R19, R26, R9, R6, 0x1, P4 ;  /* 0x000000091a13e211 */ /* 0x000fe200020f0c06 */
[----:B------:R2:W-:Y:S01]  /*2160*/  @!P3 LDGSTS.E.BYPASS.LTC128B.128 [R17+0xa000], desc[UR20][R10.64+0x100] ;  /* 0x0a0001000a11bfae */ /* 0x0005e2000b901d54 */
[----:B------:R-:W-:Y:S01]  /*2170*/  @!P5 IADD3.X R6, R6, UR8, RZ, P1, !PT ;  /* 0x000000080606dc10 */ /* 0x000fe20008ffe4ff */
[----:B------:R-:W3:Y:S01]  /*2180*/  @!P0 LDC.64 R8, c[0x0][0x220] ;  /* 0x00008800ff088b82 */ /* 0x000ee20000000a00 */
[----:B-1----:R-:W-:Y:S01]  /*2190*/  @!P5 LEA R24, P1, R7, R4, 0x1 ;  /* 0x000000040718d211 */ /* 0x002fe200078208ff */
[----:B------:R-:W-:Y:S01]  /*21a0*/  @!P2 LDGSTS.E.BYPASS.LTC128B.128 [R16+0x3000], desc[UR20][R20.64] ;  /* 0x030000001410afae */ /* 0x000fe2000b901d54 */
[----:B------:R-:W-:Y:S01]  /*21b0*/  ISETP.GE.AND P3, PT, R22, UR5, PT ;  /* 0x0000000516007c0c */ /* 0x000fe2000bf66270 */
[----:B------:R-:W-:Y:S01]  /*21c0*/  IMAD.SHL.U32 R85, R13, 0x40, RZ ;  /* 0x000000400d557824 */ /* 0x000fe200078e00ff */
[----:B------:R-:W-:Y:S01]  /*21d0*/  @!P5 LEA.HI.X R25, R7, R5, R6, 0x1, P1 ;  /* 0x000000050719d211 */ /* 0x000fe200008f0c06 */
[----:B------:R-:W-:Y:S01]  /*21e0*/  @!P2 LDGSTS.E.BYPASS.LTC128B.128 [R16+0x7000], desc[UR20][R20.64+0x80] ;  /* 0x070000801410afae */ /* 0x000fe2000b901d54 */
[----:B------:R-:W-:Y:S01]  /*21f0*/  IMAD.SHL.U32 R6, R0, 0x40, RZ ;  /* 0x0000004000067824 */ /* 0x000fe200078e00ff */
[----:B------:R-:W-:Y:S01]  /*2200*/  USHF.L.U32 UR5, UR11, 0x5, URZ ;  /* 0x000000050b057899 */ /* 0x000fe2000800063f */
[----:B------:R-:W-:Y:S01]  /*2210*/  LOP3.LUT R85, R85, 0xfffffe00, RZ, 0xc0, !PT ;  /* 0xfffffe0055557812 */ /* 0x000fe200078ec0ff */
[----:B------:R1:W-:Y:S01]  /*2220*/  @!P2 LDGSTS.E.BYPASS.LTC128B.128 [R16+0xb000], desc[UR20][R20.64+0x100] ;  /* 0x0b0001001410afae */ /* 0x0003e2000b901d54 */
[----:B------:R-:W-:-:S02]  /*2230*/  IMAD.SHL.U32 R210, R3, 0x2, RZ ;  /* 0x0000000203d27824 */ /* 0x000fc400078e00ff */
[----:B------:R-:W-:Y:S01]  /*2240*/  IMAD.U32 R206, RZ, RZ, UR28 ;  /* 0x0000001cffce7e24 */ /* 0x000fe2000f8e00ff */
[----:B------:R-:W-:Y:S01]  /*2250*/  @!P6 LDGSTS.E.BYPASS.LTC128B.128 [R15+0xc000], desc[UR20][R18.64] ;  /* 0x0c000000120fefae */ /* 0x000fe2000b901d54 */
[----:B------:R-:W-:Y:S01]  /*2260*/  IMAD.U32 R13, RZ, RZ, UR5 ;  /* 0x00000005ff0d7e24 */ /* 0x000fe2000f8e00ff */
[----:B------:R-:W4:Y:S01]  /*2270*/  @!P3 LDC.64 R4, c[0x0][0x220] ;  /* 0x00008800ff04bb82 */ /* 0x000f220000000a00 */
[----:B------:R-:W-:Y:S01]  /*2280*/  LOP3.LUT R210, R210, 0x6, RZ, 0xc0, !PT ;  /* 0x00000006d2d27812 */ /* 0x000fe200078ec0ff */
[----:B------:R-:W-:Y:S04]  /*2290*/  @!P6 LDGSTS.E.BYPASS.LTC128B.128 [R15+0xe000], desc[UR20][R18.64+0x80] ;  /* 0x0e000080120fefae */ /* 0x000fe8000b901d54 */
[----:B------:R4:W-:Y:S01]  /*22a0*/  @!P6 LDGSTS.E.BYPASS.LTC128B.128 [R15+0x10000], desc[UR20][R18.64+0x100] ;  /* 0x10000100120fefae */ /* 0x0009e2000b901d54 */
[----:B--2---:R-:W-:-:S03]  /*22b0*/  IMAD.U32 R10, RZ, RZ, UR30 ;  /* 0x0000001eff0a7e24 */ /* 0x004fc6000f8e00ff */
[----:B------:R-:W-:Y:S01]  /*22c0*/  @!P5 LDGSTS.E.BYPASS.LTC128B.128 [R2+0xd000], desc[UR20][R24.64] ;  /* 0x0d0000001802dfae */ /* 0x000fe2000b901d54 */
[----:B------:R-:W-:Y:S02]  /*22d0*/  IMAD.SHL.U32 R17, R22, 0x8, RZ ;  /* 0x0000000816117824 */ /* 0x000fe400078e00ff */
[----:B------:R-:W-:Y:S01]  /*22e0*/  IMAD.U32 R11, RZ, RZ, UR31 ;  /* 0x0000001fff0b7e24 */ /* 0x000fe2000f8e00ff */
[----:B------:R-:W-:Y:S01]  /*22f0*/  @!P5 LDGSTS.E.BYPASS.LTC128B.128 [R2+0xf000], desc[UR20][R24.64+0x80] ;  /* 0x0f0000801802dfae */ /* 0x000fe2000b901d54 */
[----:B------:R-:W-:Y:S01]  /*2300*/  IMAD.U32 R11, RZ, RZ, UR6 ;  /* 0x00000006ff0b7e24 */ /* 0x000fe2000f8e00ff */
[C---:B------:R-:W-:Y:S01]  /*2310*/  LEA R7, P1, R10.reuse, R144, 0x6 ;  /* 0x000000900a077211 */ /* 0x040fe200078230ff */
[----:B------:R-:W-:Y:S01]  /*2320*/  UIMAD.WIDE.U32 UR6, UR10, 0x20, URZ ;  /* 0x000000200a0678a5 */ /* 0x000fe2000f8e003f */
[----:B------:R2:W-:Y:S02]  /*2330*/  @!P5 LDGSTS.E.BYPASS.LTC128B.128 [R2+0x11000], desc[UR20][R24.64+0x100] ;  /* 0x110001001802dfae */ /* 0x0005e4000b901d54 */
[----:B------:R-:W-:-:S02]  /*2340*/  LEA.HI.X R10, R10, R203, R11, 0x6, P1 ;  /* 0x000000cb0a0a7211 */ /* 0x000fc400008f340b */
[----:B------:R-:W0:Y:S01]  /*2350*/  LDGDEPBAR ;  /* 0x00000000000079af */ /* 0x000e220000000000 */
[----:B-1----:R-:W-:Y:S01]  /*2360*/  LOP3.LUT R16, R6, 0x1c0, RZ, 0xc0, !PT ;  /* 0x000001c006107812 */ /* 0x002fe200078ec0ff */
[----:B------:R-:W-:Y:S01]  /*2370*/  IMAD.SHL.U32 R6, R12, 0x40, RZ ;  /* 0x000000400c067824 */ /* 0x000fe200078e00ff */
[----:B------:R-:W-:Y:S01]  /*2380*/  @!P0 IADD3 R11, P1, R7, UR6, RZ ;  /* 0x00000006070b8c10 */ /* 0x000fe2000ff3e0ff */
[----:B------:R-:W-:Y:S01]  /*2390*/  UIADD3 UR6, UR28, 0x1, -UR18 ;  /* 0x000000011c067890 */ /* 0x000fe2000fffe812 */
[----:B------:R-:W-:Y:S02]  /*23a0*/  LOP3.LUT R17, R16, 0x8, R17, 0xf8, !PT ;  /* 0x0000000810117812 */ /* 0x000fe400078ef811 */
[----:B------:R-:W-:Y:S01]  /*23b0*/  SHF.R.U32.HI R16, RZ, 0x3, R16 ;  /* 0x00000003ff107819 */ /* 0x000fe20000011610 */
[----:B------:R-:W-:Y:S01]  /*23c0*/  UIADD3 UR5, UR6, UR25, URZ ;  /* 0x0000001906057290 */ /* 0x000fe2000fffe03f */
[----:B---3--:R-:W-:Y:S01]  /*23d0*/  @!P0 LEA R8, P4, R11, R8, 0x1 ;  /* 0x000000080b088211 */ /* 0x008fe200078808ff */
[----:B------:R-:W-:Y:S01]  /*23e0*/  IMAD.U32 R204, RZ, RZ, UR6 ;  /* 0x00000006ffcc7e24 */ /* 0x000fe2000f8e00ff */
[----:B----4-:R-:W-:Y:S01]  /*23f0*/  @!P3 LEA R18, P2, R7, R4, 0x1 ;  /* 0x000000040712b211 */ /* 0x010fe200078408ff */
[----:B------:R-:W-:Y:S01]  /*2400*/  IMAD.SHL.U32 R15, R197, 0x8, RZ ;  /* 0x00000008c50f7824 */ /* 0x000fe200078e00ff */
[----:B------:R-:W-:-:S02]  /*2410*/  LOP3.LUT R16, R17, R16, RZ, 0x3c, !PT ;  /* 0x0000001011107212 */ /* 0x000fc400078e3cff */
[----:B------:R-:W-:Y:S01]  /*2420*/  @!P3 LEA.HI.X R19, R7, R5, R10, 0x1, P2 ;  /* 0x000000050713b211 */ /* 0x000fe200010f0c0a */
[----:B------:R-:W-:Y:S02]  /*2430*/  IMAD.MOV.U32 R7, RZ, RZ, 0x10 ;  /* 0x00000010ff077424 */ /* 0x000fe400078e00ff */
[----:B------:R-:W-:Y:S01]  /*2440*/  IMAD R197, R197, 0x200, R16 ;  /* 0x00000200c5c57824 */ /* 0x000fe200078e0210 */
[----:B--2---:R-:W-:Y:S01]  /*2450*/  LOP3.LUT R2, R6, 0x1c0, RZ, 0xc0, !PT ;  /* 0x000001c006027812 */ /* 0x004fe200078ec0ff */
[----:B------:R-:W-:-:S04]  /*2460*/  DEPBAR.LE SB0, 0x0 ;  /* 0x000080000000791a */ /* 0x000fc80000000000 */
[----:B------:R-:W-:Y:S01]  /*2470*/  BAR.SYNC.DEFER_BLOCKING 0x0 ;  /* 0x0000000000007b1d */ /* 0x000fe20000010000 */
[----:B------:R-:W-:Y:S02]  /*2480*/  LEA.HI R6, R14, R3, RZ, 0x5 ;  /* 0x000000030e067211 */ /* 0x000fe400078f28ff */
[----:B------:R-:W-:Y:S02]  /*2490*/  LOP3.LUT R15, R2, 0x8, R15, 0xf8, !PT ;  /* 0x00000008020f7812 */ /* 0x000fe400078ef80f */
[----:B------:R-:W-:Y:S02]  /*24a0*/  SHF.R.U32.HI R2, RZ, 0x3, R2 ;  /* 0x00000003ff027819 */ /* 0x000fe40000011602 */
[----:B------:R-:W-:Y:S02]  /*24b0*/  SHF.R.S32.HI R4, RZ, 0x5, R6 ;  /* 0x00000005ff047819 */ /* 0x000fe40000011406 */
[----:B------:R-:W-:Y:S02]  /*24c0*/  LOP3.LUT R2, R15, R2, RZ, 0x3c, !PT ;  /* 0x000000020f027212 */ /* 0x000fe400078e3cff */
[----:B------:R-:W-:Y:S01]  /*24d0*/  @!P0 IADD3.X R14, R10, UR7, R13, P1, !PT ;  /* 0x000000070a0e8c10 */ /* 0x000fe20008ffe40d */
[----:B------:R-:W-:Y:S01]  /*24e0*/  IMAD R5, R4, 0x400, R85 ;  /* 0x0000040004057824 */ /* 0x000fe200078e0255 */
[----:B------:R-:W-:-:S02]  /*24f0*/  LEA R197, R197, UR4, 0x1 ;  /* 0x00000004c5c57c11 */ /* 0x000fc4000f8e08ff */
[----:B------:R-:W-:Y:S01]  /*2500*/  @!P0 LEA.HI.X R9, R11, R9, R14, 0x1, P4 ;  /* 0x000000090b098211 */ /* 0x000fe200020f0c0e */
[----:B------:R-:W-:Y:S01]  /*2510*/  IMAD.IADD R198, R2, 0x1, R5 ;  /* 0x0000000102c67824 */ /* 0x000fe200078e0205 */
[----:B------:R-:W-:Y:S01]  /*2520*/  R2P PR, R12, 0x6 ;  /* 0x000000060c007804 */ /* 0x000fe20000000000 */
[----:B------:R-:W-:Y:S01]  /*2530*/  IMAD.MOV.U32 R5, RZ, RZ, 0x20 ;  /* 0x00000020ff057424 */ /* 0x000fe200078e00ff */
[----:B------:R-:W-:Y:S01]  /*2540*/  LEA R207, R4, UR27, 0x4 ;  /* 0x0000001b04cf7c11 */ /* 0x000fe2000f8e20ff */
[----:B------:R-:W-:Y:S01]  /*2550*/  VIADD R195, R197, 0xc020 ;  /* 0x0000c020c5c37836 */ /* 0x000fe20000000000 */
[----:B------:R-:W-:Y:S02]  /*2560*/  LEA R198, R198, UR4, 0x1 ;  /* 0x00000004c6c67c11 */ /* 0x000fe4000f8e08ff */
[----:B------:R-:W-:Y:S01]  /*2570*/  SEL R7, R7, 0xfffffff0, !P1 ;  /* 0xfffffff007077807 */ /* 0x000fe20004800000 */
[----:B------:R-:W-:Y:S01]  /*2580*/  @P3 STS.128 [R199+0x12000], RZ ;  /* 0x012000ffc7003388 */ /* 0x000fe20000000c00 */
[----:B------:R-:W-:-:S02]  /*2590*/  SEL R5, R5, 0xffffffe0, !P2 ;  /* 0xffffffe005057807 */ /* 0x000fc40005000000 */
[----:B------:R-:W-:Y:S01]  /*25a0*/  R2P PR, R0, 0x6 ;  /* 0x0000000600007804 */ /* 0x000fe20000000000 */
[----:B------:R-:W-:Y:S01]  /*25b0*/  @P3 STS.128 [R199+0x14000], RZ ;  /* 0x014000ffc7003388 */ /* 0x000fe20000000c00 */
[----:B------:R-:W-:Y:S02]  /*25c0*/  VIADD R0, R197, 0xc000 ;  /* 0x0000c000c5007836 */ /* 0x000fe40000000000 */
[--C-:B------:R-:W-:Y:S01]  /*25d0*/  IMAD R196, R7, 0x2, R198.reuse ;  /* 0x0000000207c47824 */ /* 0x100fe200078e02c6 */
[----:B------:R-:W-:Y:S01]  /*25e0*/  @P3 STS.128 [R199+0x16000], RZ ;  /* 0x016000ffc7003388 */ /* 0x000fe20000000c00 */
[C---:B------:R-:W-:Y:S02]  /*25f0*/  IMAD R194, R5.reuse, 0x2, R198 ;  /* 0x0000000205c27824 */ /* 0x040fe400078e02c6 */
[----:B------:R-:W-:Y:S01]  /*2600*/  IMAD R193, R5, 0x2, R196 ;  /* 0x0000000205c17824 */ /* 0x000fe200078e02c4 */
[----:B------:R-:W-:Y:S01]  /*2610*/  @!PT LDS RZ, [RZ] ;  /* 0x00000000fffff984 */ /* 0x000fe20000000800 */
[----:B------:R-:W-:Y:S01]  /*2620*/  @!PT LDS RZ, [RZ] ;  /* 0x00000000fffff984 */ /* 0x000fe20000000800 */
[----:B------:R-:W-:Y:S01]  /*2630*/  @!PT LDS RZ, [RZ] ;  /* 0x00000000fffff984 */ /* 0x000fe20000000800 */
[----:B------:R-:W-:Y:S04]  /*2640*/  @!P3 LDGSTS.E.BYPASS.LTC128B.128 [R199+0x12000], desc[UR20][R18.64] ;  /* 0x1200000012c7bfae */ /* 0x000fe8000b901d54 */
[----:B------:R-:W-:Y:S01]  /*2650*/  @!P3 LDGSTS.E.BYPASS.LTC128B.128 [R199+0x14000], desc[UR20][R18.64+0x80] ;  /* 0x1400008012c7bfae */ /* 0x000fe2000b901d54 */
[----:B------:R-:W-:-:S02]  /*2660*/  @P1 VIADD R195, R0, 0xffffffe0 ;  /* 0xffffffe000c31836 */ /* 0x000fc40000000000 */
[----:B------:R-:W-:Y:S01]  /*2670*/  IMAD.MOV.U32 R0, RZ, RZ, 0x40 ;  /* 0x00000040ff007424 */ /* 0x000fe200078e00ff */
[----:B------:R-:W-:Y:S04]  /*2680*/  @!P3 LDGSTS.E.BYPASS.LTC128B.128 [R199+0x16000], desc[UR20][R18.64+0x100] ;  /* 0x1600010012c7bfae */ /* 0x000fe8000b901d54 */
[----:B------:R-:W-:Y:S01]  /*2690*/  @P0 STS.128 [R199+0x13000], RZ ;  /* 0x013000ffc7000388 */ /* 0x000fe20000000c00 */
[----:B------:R-:W-:-:S03]  /*26a0*/  SEL R0, R0, 0xffffffc0, !P2 ;  /* 0xffffffc000007807 */ /* 0x000fc60005000000 */
[----:B------:R-:W-:Y:S02]  /*26b0*/  @P0 STS.128 [R199+0x15000], RZ ;  /* 0x015000ffc7000388 */ /* 0x000fe40000000c00 */
[----:B------:R-:W-:Y:S02]  /*26c0*/  IMAD.IADD R191, R197, 0x1, R0 ;  /* 0x00000001c5bf7824 */ /* 0x000fe400078e0200 */
[----:B------:R-:W-:Y:S01]  /*26d0*/  @P0 STS.128 [R199+0x17000], RZ ;  /* 0x017000ffc7000388 */ /* 0x000fe20000000c00 */
[----:B------:R-:W-:Y:S01]  /*26e0*/  IMAD.IADD R184, R0, 0x1, R195 ;  /* 0x0000000100b87824 */ /* 0x000fe200078e02c3 */
[----:B------:R-:W-:Y:S02]  /*26f0*/  LOP3.LUT R0, R6, 0xffffffe0, RZ, 0xc0, !PT ;  /* 0xffffffe006007812 */ /* 0x000fe400078ec0ff */
[----:B------:R-:W-:Y:S01]  /*2700*/  @!PT LDS RZ, [RZ] ;  /* 0x00000000fffff984 */ /* 0x000fe20000000800 */
[----:B------:R-:W-:Y:S01]  /*2710*/  @!PT LDS RZ, [RZ] ;  /* 0x00000000fffff984 */ /* 0x000fe20000000800 */
[----:B------:R-:W-:Y:S01]  /*2720*/  @!PT LDS RZ, [RZ] ;  /* 0x00000000fffff984 */ /* 0x000fe20000000800 */
[----:B------:R-:W-:Y:S03]  /*2730*/  @!P0 LDGSTS.E.BYPASS.LTC128B.128 [R199+0x13000], desc[UR20][R8.64] ;  /* 0x1300000008c78fae */ /* 0x000fe6000b901d54 */
[----:B------:R-:W-:Y:S01]  /*2740*/  IMAD.IADD R0, R3, 0x1, -R0 ;  /* 0x0000000103007824 */ /* 0x000fe200078e0a00 */
[----:B------:R-:W-:Y:S01]  /*2750*/  @!P0 LDGSTS.E.BYPASS.LTC128B.128 [R199+0x15000], desc[UR20][R8.64+0x80] ;  /* 0x1500008008c78fae */ /* 0x000fe2000b901d54 */
[----:B------:R-:W-:-:S03]  /*2760*/  IMAD.U32 R3, RZ, RZ, UR24 ;  /* 0x00000018ff037e24 */ /* 0x000fc6000f8e00ff */
[----:B------:R1:W-:Y:S04]  /*2770*/  @!P0 LDGSTS.E.BYPASS.LTC128B.128 [R199+0x17000], desc[UR20][R8.64+0x100] ;  /* 0x1700010008c78fae */ /* 0x0003e8000b901d54 */
[----:B------:R-:W-:Y:S04]  /*2780*/  LDSM.16.M88.4 R60, [R198] ;  /* 0x00000000c63c783b */ /* 0x000fe80000000200 */
[----:B------:R-:W2:Y:S04]  /*2790*/  LDSM.16.M88.4 R44, [R197+0xc000] ;  /* 0x00c00000c52c783b */ /* 0x000ea80000000200 */
[----:B------:R-:W3:Y:S04]  /*27a0*/  LDSM.16.M88.4 R36, [R197+0xc800] ;  /* 0x00c80000c524783b */ /* 0x000ee80000000200 */
[----:B------:R-:W4:Y:S04]  /*27b0*/  LDSM.16.M88.4 R28, [R197+0xd000] ;  /* 0x00d00000c51c783b */ /* 0x000f280000000200 */
[----:B------:R-:W5:Y:S04]  /*27c0*/  LDSM.16.M88.4 R12, [R197+0xd800] ;  /* 0x00d80000c50c783b */ /* 0x000f680000000200 */
[----:B------:R-:W-:Y:S04]  /*27d0*/  LDSM.16.M88.4 R64, [R196] ;  /* 0x00000000c440783b */ /* 0x000fe80000000200 */
[----:B-1----:R-:W1:Y:S04]  /*27e0*/  LDSM.16.M88.4 R8, [R195] ;  /* 0x00000000c308783b */ /* 0x002e680000000200 */
[----:B------:R-:W1:Y:S04]  /*27f0*/  LDSM.16.M88.4 R52, [R195+0x800] ;  /* 0x00080000c334783b */ /* 0x000e680000000200 */
[----:B------:R-:W1:Y:S04]  /*2800*/  LDSM.16.M88.4 R20, [R195+0x1000] ;  /* 0x00100000c314783b */ /* 0x000e680000000200 */
[----:B------:R-:W-:Y:S04]  /*2810*/  LDSM.16.M88.4 R72, [R194] ;  /* 0x00000000c248783b */ /* 0x000fe80000000200 */
[----:B------:R-:W1:Y:S01]  /*2820*/  LDSM.16.M88.4 R16, [R191+0xc000] ;  /* 0x00c00000bf10783b */ /* 0x000e620000000200 */
[C---:B--2---:R-:W-:Y:S03]  /*2830*/  HMMA.16816.F32.BF16 R48, R60.reuse, R44, RZ ;  /* 0x0000002c3c30723c */ /* 0x044fe600000418ff */
[----:B------:R-:W2:Y:S04]  /*2840*/  LDSM.16.M88.4 R76, [R195+0x1800] ;  /* 0x00180000c34c783b */ /* 0x000ea80000000200 */
[----:B------:R-:W-:Y:S01]  /*2850*/  LDSM.16.M88.4 R68, [R193] ;  /* 0x00000000c144783b */ /* 0x000fe20000000200 */
[C---:B------:R-:W-:Y:S03]  /*2860*/  HMMA.16816.F32.BF16 R44, R60.reuse, R46, RZ ;  /* 0x0000002e3c2c723c */ /* 0x040fe600000418ff */
[----:B------:R-:W-:Y:S03]  /*2870*/  LDSM.16.M88.4 R56, [R184] ;  /* 0x00000000b838783b */ /* 0x000fe60000000200 */
[C---:B---3--:R-:W-:Y:S01]  /*2880*/  HMMA.16816.F32.BF16 R40, R60.reuse, R36, RZ ;  /* 0x000000243c28723c */ /* 0x048fe200000418ff */
[----:B------:R-:W-:Y:S04]  /*2890*/  LDSM.16.M88.4 R80, [R191+0xd800] ;  /* 0x00d80000bf50783b */ /* 0x000fe80000000200 */
[----:B------:R-:W0:Y:S01]  /*28a0*/  LDGDEPBAR ;  /* 0x00000000000079af */ /* 0x000e220000000000 */
[C---:B------:R-:W-:Y:S06]  /*28b0*/  HMMA.16816.F32.BF16 R36, R60.reuse, R38, RZ ;  /* 0x000000263c24723c */ /* 0x040fec00000418ff */
[C---:B----4-:R-:W-:Y:S06]  /*28c0*/  HMMA.16816.F32.BF16 R32, R60.reuse, R28, RZ ;  /* 0x0000001c3c20723c */ /* 0x050fec00000418ff */
[C---:B------:R-:W-:Y:S06]  /*28d0*/  HMMA.16816.F32.BF16 R28, R60.reuse, R30, RZ ;  /* 0x0000001e3c1c723c */ /* 0x040fec00000418ff */
[C---:B-----5:R-:W-:Y:S06]  /*28e0*/  HMMA.16816.F32.BF16 R24, R60.reuse, R12, RZ ;  /* 0x0000000c3c18723c */ /* 0x060fec00000418ff */
[----:B------:R-:W-:Y:S01]  /*28f0*/  HMMA.16816.F32.BF16 R60, R60, R14, RZ ;  /* 0x0000000e3c3c723c */ /* 0x000fe200000418ff */
[----:B------:R-:W3:Y:S05]  /*2900*/  LDSM.16.M88.4 R12, [R191+0xc800] ;  /* 0x00c80000bf0c783b */ /* 0x000eea0000000200 */
[C---:B-1----:R-:W-:Y:S06]  /*2910*/  HMMA.16816.F32.BF16 R48, R64.reuse, R8, R48 ;  /* 0x000000084030723c */ /* 0x042fec0000041830 */
[C---:B------:R-:W-:Y:S01]  /*2920*/  HMMA.16816.F32.BF16 R44, R64.reuse, R10, R44 ;  /* 0x0000000a402c723c */ /* 0x040fe2000004182c */
[----:B------:R-:W1:Y:S05]  /*2930*/  LDSM.16.M88.4 R8, [R191+0xd000] ;  /* 0x00d00000bf08783b */ /* 0x000e6a0000000200 */
[C---:B------:R-:W-:Y:S06]  /*2940*/  HMMA.16816.F32.BF16 R40, R64.reuse, R52, R40 ;  /* 0x000000344028723c */ /* 0x040fec0000041828 */
[C---:B------:R-:W-:Y:S01]  /*2950*/  HMMA.16816.F32.BF16 R36, R64.reuse, R54, R36 ;  /* 0x000000364024723c */ /* 0x040fe20000041824 */
[----:B------:R-:W4:Y:S05]  /*2960*/  LDSM.16.M88.4 R52, [R184+0x800] ;  /* 0x00080000b834783b */ /* 0x000f2a0000000200 */
[C---:B------:R-:W-:Y:S06]  /*2970*/  HMMA.16816.F32.BF16 R32, R64.reuse, R20, R32 ;  /* 0x000000144020723c */ /* 0x040fec0000041820 */
[----:B------:R-:W-:Y:S01]  /*2980*/  HMMA.16816.F32.BF16 R28, R64, R22, R28 ;  /* 0x00000016401c723c */ /* 0x000fe2000004181c */
[----:B------:R-:W5:Y:S05]  /*2990*/  LDSM.16.M88.4 R20, [R184+0x1000] ;  /* 0x00100000b814783b */ /* 0x000f6a0000000200 */
[----:B------:R-:W-:Y:S06]  /*29a0*/  HMMA.16816.F32.BF16 R48, R72, R16, R48 ;  /* 0x000000104830723c */ /* 0x000fec0000041830 */
[C---:B--2---:R-:W-:Y:S06]  /*29b0*/  HMMA.16816.F32.BF16 R24, R64.reuse, R76, R24 ;  /* 0x0000004c4018723c */ /* 0x044fec0000041818 */
[----:B------:R-:W-:Y:S01]  /*29c0*/  HMMA.16816.F32.BF16 R60, R64, R78, R60 ;  /* 0x0000004e403c723c */ /* 0x000fe2000004183c */
[----:B------:R-:W-:Y:S04]  /*29d0*/  LDSM.16.M88.4 R64, [R198+0x4000] ;  /* 0x00400000c640783b */ /* 0x000fe80000000200 */
[----:B------:R-:W-:Y:S01]  /*29e0*/  LDSM.16.M88.4 R76, [R184+0x1800] ;  /* 0x00180000b84c783b */ /* 0x000fe20000000200 */
[C---:B---3--:R-:W-:Y:S06]  /*29f0*/  HMMA.16816.F32.BF16 R40, R72.reuse, R12, R40 ;  /* 0x0000000c4828723c */ /* 0x048fec0000041828 */
[C---:B------:R-:W-:Y:S01]  /*2a00*/  HMMA.16816.F32.BF16 R36, R72.reuse, R14, R36 ;  /* 0x0000000e4824723c */ /* 0x040fe20000041824 */
[----:B------:R-:W-:Y:S05]  /*2a10*/  LDSM.16.M88.4 R12, [R197+0xe800] ;  /* 0x00e80000c50c783b */ /* 0x000fea0000000200 */
[C---:B-1----:R-:W-:Y:S06]  /*2a20*/  HMMA.16816.F32.BF16 R32, R72.reuse, R8, R32 ;  /* 0x000000084820723c */ /* 0x042fec0000041820 */
[C---:B------:R-:W-:Y:S01]  /*2a30*/  HMMA.16816.F32.BF16 R28, R72.reuse, R10, R28 ;  /* 0x0000000a481c723c */ /* 0x040fe2000004181c */
[----:B------:R-:W-:Y:S05]  /*2a40*/  LDSM.16.M88.4 R8, [R197+0xf000] ;  /* 0x00f00000c508783b */ /* 0x000fea0000000200 */
[----:B------:R-:W-:Y:S01]  /*2a50*/  HMMA.16816.F32.BF16 R44, R72, R18, R44 ;  /* 0x00000012482c723c */ /* 0x000fe2000004182c */
[----:B------:R-:W1:Y:S05]  /*2a60*/  LDSM.16.M88.4 R16, [R197+0xe000] ;  /* 0x00e00000c510783b */ /* 0x000e6a0000000200 */
[----:B------:R-:W-:Y:S06]  /*2a70*/  HMMA.16816.F32.BF16 R48, R68, R56, R48 ;  /* 0x000000384430723c */ /* 0x000fec0000041830 */
[C---:B------:R-:W-:Y:S06]  /*2a80*/  HMMA.16816.F32.BF16 R24, R72.reuse, R80, R24 ;  /* 0x000000504818723c */ /* 0x040fec0000041818 */
[----:B------:R-:W-:Y:S01]  /*2a90*/  HMMA.16816.F32.BF16 R72, R72, R82, R60 ;  /* 0x000000524848723c */ /* 0x000fe2000004183c */
[----:B------:R-:W-:Y:S04]  /*2aa0*/  LDSM.16.M88.4 R60, [R195+0x2000] ;  /* 0x00200000c33c783b */ /* 0x000fe80000000200 */
[----:B------:R-:W-:Y:S01]  /*2ab0*/  LDSM.16.M88.4 R80, [R197+0xf800] ;  /* 0x00f80000c550783b */ /* 0x000fe20000000200 */
[C---:B----4-:R-:W-:Y:S06]  /*2ac0*/  HMMA.16816.F32.BF16 R40, R68.reuse, R52, R40 ;  /* 0x000000344428723c */ /* 0x050fec0000041828 */
[C---:B------:R-:W-:Y:S01]  /*2ad0*/  HMMA.16816.F32.BF16 R36, R68.reuse, R54, R36 ;  /* 0x000000364424723c */ /* 0x040fe20000041824 */
[----:B------:R-:W2:Y:S05]  /*2ae0*/  LDSM.16.M88.4 R52, [R196+0x4000] ;  /* 0x00400000c434783b */ /* 0x000eaa0000000200 */
[C---:B-----5:R-:W-:Y:S06]  /*2af0*/  HMMA.16816.F32.BF16 R32, R68.reuse, R20, R32 ;  /* 0x000000144420723c */ /* 0x060fec0000041820 */
[C---:B------:R-:W-:Y:S01]  /*2b00*/  HMMA.16816.F32.BF16 R28, R68.reuse, R22, R28 ;  /* 0x00000016441c723c */ /* 0x040fe2000004181c */
[----:B------:R-:W-:Y:S05]  /*2b10*/  LDSM.16.M88.4 R20, [R195+0x3000] ;  /* 0x00300000c314783b */ /* 0x000fea0000000200 */
[----:B------:R-:W-:Y:S01]  /*2b20*/  HMMA.16816.F32.BF16 R44, R68, R58, R44 ;  /* 0x0000003a442c723c */ /* 0x000fe2000004182c */
[----:B------:R-:W3:Y:S05]  /*2b30*/  LDSM.16.M88.4 R56, [R195+0x2800] ;  /* 0x00280000c338783b */ /* 0x000eea0000000200 */
[----:B-1----:R-:W-:Y:S06]  /*2b40*/  HMMA.16816.F32.BF16 R48, R64, R16, R48 ;  /* 0x000000104030723c */ /* 0x002fec0000041830 */
[C---:B------:R-:W-:Y:S06]  /*2b50*/  HMMA.16816.F32.BF16 R24, R68.reuse, R76, R24 ;  /* 0x0000004c4418723c */ /* 0x040fec0000041818 */
[----:B------:R-:W-:Y:S01]  /*2b60*/  HMMA.16816.F32.BF16 R72, R68, R78, R72 ;  /* 0x0000004e4448723c */ /* 0x000fe20000041848 */
[----:B------:R-:W-:Y:S04]  /*2b70*/  LDSM.16.M88.4 R68, [R194+0x4000] ;  /* 0x00400000c244783b */ /* 0x000fe80000000200 */
[----:B------:R-:W-:Y:S01]  /*2b80*/  LDSM.16.M88.4 R76, [R195+0x3800] ;  /* 0x00380000c34c783b */ /* 0x000fe20000000200 */
[C---:B------:R-:W-:Y:S06]  /*2b90*/  HMMA.16816.F32.BF16 R40, R64.reuse, R12, R40 ;  /* 0x0000000c4028723c */ /* 0x040fec0000041828 */
[C---:B------:R-:W-:Y:S01]  /*2ba0*/  HMMA.16816.F32.BF16 R36, R64.reuse, R14, R36 ;  /* 0x0000000e4024723c */ /* 0x040fe20000041824 */
[----:B------:R-:W-:Y:S05]  /*2bb0*/  LDSM.16.M88.4 R12, [R191+0xe800] ;  /* 0x00e80000bf0c783b */ /* 0x000fea0000000200 */
[C---:B------:R-:W-:Y:S06]  /*2bc0*/  HMMA.16816.F32.BF16 R32, R64.reuse, R8, R32 ;  /* 0x000000084020723c */ /* 0x040fec0000041820 */
[C---:B------:R-:W-:Y:S01]  /*2bd0*/  HMMA.16816.F32.BF16 R28, R64.reuse, R10, R28 ;  /* 0x0000000a401c723c */ /* 0x040fe2000004181c */
[----:B------:R-:W-:Y:S05]  /*2be0*/  LDSM.16.M88.4 R8, [R191+0xf000] ;  /* 0x00f00000bf08783b */ /* 0x000fea0000000200 */
[----:B------:R-:W-:Y:S01]  /*2bf0*/  HMMA.16816.F32.BF16 R44, R64, R18, R44 ;  /* 0x00000012402c723c */ /* 0x000fe2000004182c */
[----:B------:R-:W1:Y:S05]  /*2c00*/  LDSM.16.M88.4 R16, [R191+0xe000] ;  /* 0x00e00000bf10783b */ /* 0x000e6a0000000200 */
[----:B--2---:R-:W-:Y:S06]  /*2c10*/  HMMA.16816.F32.BF16 R48, R52, R60, R48 ;  /* 0x0000003c3430723c */ /* 0x004fec0000041830 */
[C---:B------:R-:W-:Y:S06]  /*2c20*/  HMMA.16816.F32.BF16 R24, R64.reuse, R80, R24 ;  /* 0x000000504018723c */ /* 0x040fec0000041818 */
[----:B------:R-:W-:Y:S01]  /*2c30*/  HMMA.16816.F32.BF16 R72, R64, R82, R72 ;  /* 0x000000524048723c */ /* 0x000fe20000041848 */
[----:B------:R-:W-:Y:S04]  /*2c40*/  LDSM.16.M88.4 R64, [R184+0x2000] ;  /* 0x00200000b840783b */ /* 0x000fe80000000200 */
[----:B------:R-:W-:Y:S01]  /*2c50*/  LDSM.16.M88.4 R80, [R191+0xf800] ;  /* 0x00f80000bf50783b */ /* 0x000fe20000000200 */
[C---:B---3--:R-:W-:Y:S06]  /*2c60*/  HMMA.16816.F32.BF16 R40, R52.reuse, R56, R40 ;  /* 0x000000383428723c */ /* 0x048fec0000041828 */
[C---:B------:R-:W-:Y:S01]  /*2c70*/  HMMA.16816.F32.BF16 R36, R52.reuse, R58, R36 ;  /* 0x0000003a3424723c */ /* 0x040fe20000041824 */
[----:B------:R-:W-:Y:S05]  /*2c80*/  LDSM.16.M88.4 R56, [R184+0x3000] ;  /* 0x00300000b838783b */ /* 0x000fea0000000200 */
[C---:B------:R-:W-:Y:S06]  /*2c90*/  HMMA.16816.F32.BF16 R32, R52.reuse, R20, R32 ;  /* 0x000000143420723c */ /* 0x040fec0000041820 */
[C---:B------:R-:W-:Y:S01]  /*2ca0*/  HMMA.16816.F32.BF16 R28, R52.reuse, R22, R28 ;  /* 0x00000016341c723c */ /* 0x040fe2000004181c */
[----:B------:R-:W2:Y:S05]  /*2cb0*/  LDSM.16.M88.4 R20, [R193+0x4000] ;  /* 0x00400000c114783b */ /* 0x000eaa0000000200 */
        /* <DEDUP_REMOVED lines=25> */
[----:B------:R-:W-:Y:S05]  /*2e50*/  LDSM.16.M88.4 R56, [R195+0x5000] ;  /* 0x00500000c338783b */ /* 0x000fea0000000200 */
[----:B------:R-:W-:Y:S01]  /*2e60*/  HMMA.16816.F32.BF16 R44, R20, R66, R44 ;  /* 0x00000042142c723c */ /* 0x000fe2000004182c */
[----:B------:R-:W2:Y:S05]  /*2e70*/  LDSM.16.M88.4 R64, [R195+0x4000] ;  /* 0x00400000c340783b */ /* 0x000eaa0000000200 */
        /* <DEDUP_REMOVED lines=16> */
[----:B------:R-:W-:Y:S05]  /*2f80*/  LDSM.16.M88.4 R72, [R191+0x11800] ;  /* 0x01180000bf48783b */ /* 0x000fea0000000200 */
[C---:B------:R-:W-:Y:S06]  /*2f90*/  HMMA.16816.F32.BF16 R40, R68.reuse, R60, R40 ;  /* 0x0000003c4428723c */ /* 0x040fec0000041828 */
[C---:B------:R-:W-:Y:S06]  /*2fa0*/  HMMA.16816.F32.BF16 R36, R68.reuse, R62, R36 ;  /* 0x0000003e4424723c */ /* 0x040fec0000041824 */
[C---:B------:R-:W-:Y:S06]  /*2fb0*/  HMMA.16816.F32.BF16 R32, R68.reuse, R56, R32 ;  /* 0x000000384420723c */ /* 0x040fec0000041820 */
[C---:B------:R-:W-:Y:S01]  /*2fc0*/  HMMA.16816.F32.BF16 R60, R68.reuse, R58, R28 ;  /* 0x0000003a443c723c */ /* 0x040fe2000004181c */
[----:B------:R-:W-:Y:S04]  /*2fd0*/  LDSM.16.M88.4 R28, [R193+0x8000] ;  /* 0x00800000c11c783b */ /* 0x000fe80000000200 */
[----:B------:R-:W2:Y:S01]  /*2fe0*/  LDSM.16.M88.4 R56, [R184+0x4000] ;  /* 0x00400000b838783b */ /* 0x000ea20000000200 */
[----:B------:R-:W-:Y:S06]  /*2ff0*/  HMMA.16816.F32.BF16 R44, R68, R66, R44 ;  /* 0x00000042442c723c */ /* 0x000fec000004182c */
[----:B-1----:R-:W-:Y:S06]  /*3000*/  HMMA.16816.F32.BF16 R48, R20, R16, R48 ;  /* 0x000000101430723c */ /* 0x002fec0000041830 */
[C---:B------:R-:W-:Y:S06]  /*3010*/  HMMA.16816.F32.BF16 R24, R68.reuse, R52, R24 ;  /* 0x000000344418723c */ /* 0x040fec0000041818 */
[----:B------:R-:W-:Y:S06]  /*3020*/  HMMA.16816.F32.BF16 R76, R68, R54, R76 ;  /* 0x00000036444c723c */ /* 0x000fec000004184c */
[C---:B------:R-:W-:Y:S06]  /*3030*/  HMMA.16816.F32.BF16 R32, R20.reuse, R8, R32 ;  /* 0x000000081420723c */ /* 0x040fec0000041820 */
[C---:B------:R-:W-:Y:S01]  /*3040*/  HMMA.16816.F32.BF16 R60, R20.reuse, R10, R60 ;  /* 0x0000000a143c723c */ /* 0x040fe2000004183c */
[----:B------:R-:W1:Y:S05]  /*3050*/  LDSM.16.M88.4 R8, [R184+0x4800] ;  /* 0x00480000b808783b */ /* 0x000e6a0000000200 */
[C---:B------:R-:W-:Y:S06]  /*3060*/  HMMA.16816.F32.BF16 R40, R20.reuse, R12, R40 ;  /* 0x0000000c1428723c */ /* 0x040fec0000041828 */
[----:B------:R-:W-:Y:S01]  /*3070*/  HMMA.16816.F32.BF16 R44, R20, R18, R44 ;  /* 0x00000012142c723c */ /* 0x000fe2000004182c */
[----:B------:R-:W-:-:S04]  /*3080*/  SHF.R.S32.HI R13, RZ, 0x1f, R0 ;  /* 0x0000001fff0d7819 */ /* 0x000fc80000011400 */
[----:B------:R-:W-:Y:S01]  /*3090*/  LEA.HI R0, R13, R0, RZ, 0x2 ;  /* 0x000000000d007211 */ /* 0x000fe200078f10ff */
[----:B------:R-:W-:Y:S01]  /*30a0*/  HMMA.16816.F32.BF16 R36, R20, R14, R36 ;  /* 0x0000000e1424723c */ /* 0x000fe20000041824 */
[----:B------:R-:W3:Y:S02]  /*30b0*/  LDSM.16.M88.4 R12, [R184+0x5000] ;  /* 0x00500000b80c783b */ /* 0x000ee40000000200 */
[----:B------:R-:W-:-:S03]  /*30c0*/  SHF.R.S32.HI R0, RZ, 0x2, R0 ;  /* 0x00000002ff007819 */ /* 0x000fc60000011400 */
[----:B--2---:R-:W-:Y:S02]  /*30d0*/  HMMA.16816.F32.BF16 R48, R28, R56, R48 ;  /* 0x000000381c30723c */ /* 0x004fe40000041830 */
[----:B------:R-:W-:-:S04]  /*30e0*/  IMAD.IADD R207, R0, 0x1, R207 ;  /* 0x0000000100cf7824 */ /* 0x000fc800078e02cf */
[C---:B------:R-:W-:Y:S01]  /*30f0*/  VIADD R205, R207.reuse, 0x8 ;  /* 0x00000008cfcd7836 */ /* 0x040fe20000000000 */
[C---:B------:R-:W-:Y:S01]  /*3100*/  HMMA.16816.F32.BF16 R24, R20.reuse, R72, R24 ;  /* 0x000000481418723c */ /* 0x040fe20000041818 */
[C---:B------:R-:W-:Y:S02]  /*3110*/  VIADDMNMX R206, R207.reuse, UR5, R206, PT ;  /* 0x00000005cfce7c46 */ /* 0x040fe4000b8001ce */
[----:B------:R-:W-:Y:S02]  /*3120*/  VIADDMNMX R207, R207, UR26, RZ, !PT ;  /* 0x0000001acfcf7c46 */ /* 0x000fe4000f8001ff */
[C---:B------:R-:W-:Y:S01]  /*3130*/  IADD3 R204, R205.reuse, UR25, R204 ;  /* 0x00000019cdcc7c10 */ /* 0x040fe2000fffe0cc */
[----:B------:R-:W-:Y:S01]  /*3140*/  HMMA.16816.F32.BF16 R76, R20, R74, R76 ;  /* 0x0000004a144c723c */ /* 0x000fe2000004184c */
[----:B------:R-:W-:Y:S02]  /*3150*/  VIADDMNMX R205, R205, UR26, RZ, !PT ;  /* 0x0000001acdcd7c46 */ /* 0x000fe4000f8001ff */
[----:B------:R-:W-:-:S03]  /*3160*/  VIMNMX R204, R204, UR28, PT ;  /* 0x0000001ccccc7c48 */ /* 0x000fc6000bfe0100 */
[----:B------:R-:W-:Y:S01]  /*3170*/  HMMA.16816.F32.BF16 R44, R28, R58, R44 ;  /* 0x0000003a1c2c723c */ /* 0x000fe2000004182c */
[----:B------:R-:W-:-:S04]  /*3180*/  IMAD R20, R3, 0x40, R210 ;  /* 0x0000004003147824 */ /* 0x000fc800078e02d2 */
[C---:B------:R-:W-:Y:S01]  /*3190*/  VIADD R0, R20.reuse, 0x8 ;  /* 0x0000000814007836 */ /* 0x040fe20000000000 */
[C---:B------:R-:W-:Y:S01]  /*31a0*/  ISETP.GE.AND P4, PT, R20.reuse, R206, PT ;  /* 0x000000ce1400720c */ /* 0x040fe20003f86270 */
[C---:B------:R-:W-:Y:S01]  /*31b0*/  VIADD R3, R20.reuse, 0x1 ;  /* 0x0000000114037836 */ /* 0x040fe20000000000 */
[C---:B-1----:R-:W-:Y:S01]  /*31c0*/  HMMA.16816.F32.BF16 R40, R28.reuse, R8, R40 ;  /* 0x000000081c28723c */ /* 0x042fe20000041828 */
[C---:B------:R-:W-:Y:S01]  /*31d0*/  ISETP.GE.AND P2, PT, R20.reuse, R204, PT ;  /* 0x000000cc1400720c */ /* 0x040fe20003f46270 */
[----:B------:R-:W-:Y:S01]  /*31e0*/  VIADD R4, R20, 0x9 ;  /* 0x0000000914047836 */ /* 0x000fe20000000000 */
[C---:B------:R-:W-:Y:S02]  /*31f0*/  ISETP.GE.AND P6, PT, R0.reuse, R206, PT ;  /* 0x000000ce0000720c */ /* 0x040fe40003fc6270 */
[----:B------:R-:W-:Y:S01]  /*3200*/  ISETP.GE.AND P0, PT, R0, R204, PT ;  /* 0x000000cc0000720c */ /* 0x000fe20003f06270 */
[----:B------:R-:W-:Y:S01]  /*3210*/  HMMA.16816.F32.BF16 R36, R28, R10, R36 ;  /* 0x0000000a1c24723c */ /* 0x000fe20000041824 */
[C---:B------:R-:W-:Y:S01]  /*3220*/  ISETP.GE.AND P5, PT, R3.reuse, R206, PT ;  /* 0x000000ce0300720c */ /* 0x040fe20003fa6270 */
[----:B------:R-:W1:Y:S01]  /*3230*/  LDSM.16.M88.4 R8, [R184+0x5800] ;  /* 0x00580000b808783b */ /* 0x000e620000000200 */
[----:B------:R-:W-:Y:S01]  /*3240*/  ISETP.GE.AND P1, PT, R3, R204, PT ;  /* 0x000000cc0300720c */ /* 0x000fe20003f26270 */
[----:B------:R-:W-:-:S04]  /*3250*/  DEPBAR.LE SB0, 0x0 ;  /* 0x000080000000791a */ /* 0x000fc80000000000 */
[C---:B------:R-:W-:Y:S01]  /*3260*/  ISETP.LT.OR P6, PT, R0.reuse, R207, P6 ;  /* 0x000000cf0000720c */ /* 0x040fe200037c1670 */
[C---:B---3--:R-:W-:Y:S01]  /*3270*/  HMMA.16816.F32.BF16 R32, R28.reuse, R12, R32 ;  /* 0x0000000c1c20723c */ /* 0x048fe20000041820 */
[----:B------:R-:W-:Y:S01]  /*3280*/  ISETP.LT.OR P0, PT, R0, R205, P0 ;  /* 0x000000cd0000720c */ /* 0x000fe20000701670 */
[C---:B------:R-:W-:Y:S01]  /*3290*/  VIADD R0, R20.reuse, 0x10 ;  /* 0x0000001014007836 */ /* 0x040fe20000000000 */
[CC--:B------:R-:W-:Y:S02]  /*32a0*/  ISETP.LT.OR P5, PT, R3.reuse, R207.reuse, P5 ;  /* 0x000000cf0300720c */ /* 0x0c0fe40002fa1670 */
[----:B------:R-:W-:Y:S01]  /*32b0*/  ISETP.LT.OR P4, PT, R20, R207, P4 ;  /* 0x000000cf1400720c */ /* 0x000fe20002781670 */
[----:B------:R-:W-:Y:S01]  /*32c0*/  HMMA.16816.F32.BF16 R60, R28, R14, R60 ;  /* 0x0000000e1c3c723c */ /* 0x000fe2000004183c */
[----:B------:R-:W-:Y:S02]  /*32d0*/  ISETP.LT.OR P1, PT, R3, R205, P1 ;  /* 0x000000cd0300720c */ /* 0x000fe40000f21670 */
[----:B------:R-:W-:-:S02]  /*32e0*/  FSEL R3, R48, -INF , !P4 ;  /* 0xff80000030037808 */ /* 0x000fc40006000000 */
[----:B------:R-:W-:Y:S02]  /*32f0*/  FSEL R49, R49, -INF , !P5 ;  /* 0xff80000031317808 */ /* 0x000fe40006800000 */
[----:B------:R-:W-:Y:S01]  /*3300*/  ISETP.GE.AND P4, PT, R0, R206, PT ;  /* 0x000000ce0000720c */ /* 0x000fe20003f86270 */
[----:B------:R-:W-:Y:S01]  /*3310*/  VIADD R14, R20, 0x28 ;  /* 0x00000028140e7836 */ /* 0x000fe20000000000 */
[----:B------:R-:W-:Y:S02]  /*3320*/  ISETP.GE.AND P5, PT, R0, R204, PT ;  /* 0x000000cc0000720c */ /* 0x000fe40003fa6270 */
[----:B------:R-:W-:Y:S02]  /*3330*/  ISETP.LT.OR P2, PT, R20, R205, P2 ;  /* 0x000000cd1400720c */ /* 0x000fe40001741670 */
[C---:B------:R-:W-:Y:S02]  /*3340*/  ISETP.LT.OR P4, PT, R0.reuse, R207, P4 ;  /* 0x000000cf0000720c */ /* 0x040fe40002781670 */
[----:B------:R-:W-:Y:S01]  /*3350*/  ISETP.LT.OR P5, PT, R0, R205, P5 ;  /* 0x000000cd0000720c */ /* 0x000fe20002fa1670 */
[----:B------:R-:W-:Y:S01]  /*3360*/  VIADD R0, R20, 0x11 ;  /* 0x0000001114007836 */ /* 0x000fe20000000000 */
[----:B------:R-:W-:-:S02]  /*3370*/  FSEL R50, R50, -INF , !P2 ;  /* 0xff80000032327808 */ /* 0x000fc40005000000 */
[C---:B------:R-:W-:Y:S02]  /*3380*/  ISETP.GE.AND P3, PT, R4.reuse, R206, PT ;  /* 0x000000ce0400720c */ /* 0x040fe40003f66270 */
[----:B------:R-:W-:Y:S02]  /*3390*/  ISETP.GE.AND P2, PT, R4, R204, PT ;  /* 0x000000cc0400720c */ /* 0x000fe40003f46270 */
[----:B------:R-:W-:Y:S02]  /*33a0*/  FSEL R18, R51, -INF , !P1 ;  /* 0xff80000033127808 */ /* 0x000fe40004800000 */
[----:B------:R-:W-:Y:S02]  /*33b0*/  FSEL R46, R46, -INF , !P0 ;  /* 0xff8000002e2e7808 */ /* 0x000fe40004000000 */
[C---:B------:R-:W-:Y:S01]  /*33c0*/  ISETP.GE.AND P1, PT, R0.reuse, R206, PT ;  /* 0x000000ce0000720c */ /* 0x040fe20003f26270 */
[----:B-1----:R-:W-:Y:S01]  /*33d0*/  HMMA.16816.F32.BF16 R24, R28, R8, R24 ;  /* 0x000000081c18723c */ /* 0x002fe20000041818 */
[----:B------:R-:W-:-:S02]  /*33e0*/  ISETP.GE.AND P0, PT, R0, R204, PT ;  /* 0x000000cc0000720c */ /* 0x000fc40003f06270 */
[C---:B------:R-:W-:Y:S02]  /*33f0*/  ISETP.LT.OR P3, PT, R4.reuse, R207, P3 ;  /* 0x000000cf0400720c */ /* 0x040fe40001f61670 */
[----:B------:R-:W-:Y:S01]  /*3400*/  ISETP.LT.OR P2, PT, R4, R205, P2 ;  /* 0x000000cd0400720c */ /* 0x000fe20001741670 */
[----:B------:R-:W-:Y:S01]  /*3410*/  VIADD R4, R20, 0x18 ;  /* 0x0000001814047836 */ /* 0x000fe20000000000 */
[C---:B------:R-:W-:Y:S01]  /*3420*/  ISETP.LT.OR P1, PT, R0.reuse, R207, P1 ;  /* 0x000000cf0000720c */ /* 0x040fe20000f21670 */
[----:B------:R-:W-:Y:S01]  /*3430*/  HMMA.16816.F32.BF16 R76, R28, R10, R76 ;  /* 0x0000000a1c4c723c */ /* 0x000fe2000004184c */
[----:B------:R-:W-:Y:S01]  /*3440*/  ISETP.LT.OR P0, PT, R0, R205, P0 ;  /* 0x000000cd0000720c */ /* 0x000fe20000701670 */
[----:B------:R-:W-:Y:S01]  /*3450*/  VIADD R0, R20, 0x19 ;  /* 0x0000001914007836 */ /* 0x000fe20000000000 */
[----:B------:R-:W-:Y:S01]  /*3460*/  FSEL R21, R44, -INF , !P6 ;  /* 0xff8000002c157808 */ /* 0x000fe20007000000 */
[C---:B------:R-:W-:Y:S01]  /*3470*/  VIADD R8, R20.reuse, 0x30 ;  /* 0x0000003014087836 */ /* 0x040fe20000000000 */
[----:B------:R-:W-:Y:S01]  /*3480*/  FSEL R45, R45, -INF , !P3 ;  /* 0xff8000002d2d7808 */ /* 0x000fe20005800000 */
[----:B------:R-:W-:Y:S01]  /*3490*/  VIADD R9, R20, 0x31 ;  /* 0x0000003114097836 */ /* 0x000fe20000000000 */
[----:B------:R-:W-:-:S02]  /*34a0*/  ISETP.GE.AND P6, PT, R4, R206, PT ;  /* 0x000000ce0400720c */ /* 0x000fc40003fc6270 */
[----:B------:R-:W-:Y:S02]  /*34b0*/  ISETP.GE.AND P3, PT, R4, R204, PT ;  /* 0x000000cc0400720c */ /* 0x000fe40003f66270 */
[----:B------:R-:W-:Y:S02]  /*34c0*/  FSEL R16, R47, -INF , !P2 ;  /* 0xff8000002f107808 */ /* 0x000fe40005000000 */
[----:B------:R-:W-:Y:S02]  /*34d0*/  ISETP.GE.AND P2, PT, R0, R206, PT ;  /* 0x000000ce0000720c */ /* 0x000fe40003f46270 */
[C---:B------:R-:W-:Y:S02]  /*34e0*/  ISETP.LT.OR P6, PT, R4.reuse, R207, P6 ;  /* 0x000000cf0400720c */ /* 0x040fe400037c1670 */
[----:B------:R-:W-:Y:S01]  /*34f0*/  ISETP.LT.OR P3, PT, R4, R205, P3 ;  /* 0x000000cd0400720c */ /* 0x000fe20001f61670 */
[----:B------:R-:W-:Y:S01]  /*3500*/  VIADD R4, R20, 0x20 ;  /* 0x0000002014047836 */ /* 0x000fe20000000000 */
[----:B------:R-:W-:-:S02]  /*3510*/  FSEL R6, R42, -INF , !P5 ;  /* 0xff8000002a067808 */ /* 0x000fc40006800000 */
[C---:B------:R-:W-:Y:S02]  /*3520*/  ISETP.GE.AND P5, PT, R0.reuse, R204, PT ;  /* 0x000000cc0000720c */ /* 0x040fe40003fa6270 */
[----:B------:R-:W-:Y:S02]  /*3530*/  ISETP.LT.OR P2, PT, R0, R207, P2 ;  /* 0x000000cf0000720c */ /* 0x000fe40001741670 */
[----:B------:R-:W-:Y:S02]  /*3540*/  FSEL R19, R40, -INF , !P4 ;  /* 0xff80000028137808 */ /* 0x000fe40006000000 */
[----:B------:R-:W-:Y:S02]  /*3550*/  FSEL R17, R41, -INF , !P1 ;  /* 0xff80000029117808 */ /* 0x000fe40004800000 */
[C---:B------:R-:W-:Y:S02]  /*3560*/  ISETP.GE.AND P4, PT, R4.reuse, R206, PT ;  /* 0x000000ce0400720c */ /* 0x040fe40003f86270 */
[----:B------:R-:W-:-:S02]  /*3570*/  ISETP.GE.AND P1, PT, R4, R204, PT ;  /* 0x000000cc0400720c */ /* 0x000fc40003f26270 */
[----:B------:R-:W-:Y:S01]  /*3580*/  ISETP.LT.OR P5, PT, R0, R205, P5 ;  /* 0x000000cd0000720c */ /* 0x000fe20002fa1670 */
[----:B------:R-:W-:Y:S01]  /*3590*/  VIADD R0, R20, 0x21 ;  /* 0x0000002114007836 */ /* 0x000fe20000000000 */
[----:B------:R-:W-:Y:S02]  /*35a0*/  FSEL R15, R36, -INF , !P6 ;  /* 0xff800000240f7808 */ /* 0x000fe40007000000 */
[----:B------:R-:W-:Y:S01]  /*35b0*/  FSEL R13, R37, -INF , !P2 ;  /* 0xff800000250d7808 */ /* 0x000fe20005000000 */
[----:B------:R-:W-:Y:S01]  /*35c0*/  BAR.SYNC.DEFER_BLOCKING 0x0 ;  /* 0x0000000000007b1d */ /* 0x000fe20000010000 */
[C---:B------:R-:W-:Y:S02]  /*35d0*/  ISETP.GE.AND P6, PT, R14.reuse, R206, PT ;  /* 0x000000ce0e00720c */ /* 0x040fe40003fc6270 */
[----:B------:R-:W-:Y:S02]  /*35e0*/  ISETP.GE.AND P2, PT, R14, R204, PT ;  /* 0x000000cc0e00720c */ /* 0x000fe40003f46270 */
[----:B------:R-:W-:-:S02]  /*35f0*/  ISETP.LT.OR P4, PT, R4, R207, P4 ;  /* 0x000000cf0400720c */ /* 0x000fc40002781670 */
[----:B------:R-:W-:Y:S02]  /*3600*/  ISETP.LT.OR P1, PT, R4, R205, P1 ;  /* 0x000000cd0400720c */ /* 0x000fe40000f21670 */
[----:B------:R-:W-:Y:S02]  /*3610*/  FSEL R12, R43, -INF , !P0 ;  /* 0xff8000002b0c7808 */ /* 0x000fe40004000000 */
[----:B------:R-:W-:Y:S02]  /*3620*/  FSEL R4, R38, -INF , !P3 ;  /* 0xff80000026047808 */ /* 0x000fe40005800000 */
[C---:B------:R-:W-:Y:S02]  /*3630*/  ISETP.GE.AND P0, PT, R0.reuse, R206, PT ;  /* 0x000000ce0000720c */ /* 0x040fe40003f06270 */
[----:B------:R-:W-:Y:S02]  /*3640*/  ISETP.GE.AND P3, PT, R0, R204, PT ;  /* 0x000000cc0000720c */ /* 0x000fe40003f66270 */
[----:B------:R-:W-:-:S02]  /*3650*/  ISETP.LT.OR P6, PT, R14, R207, P6 ;  /* 0x000000cf0e00720c */ /* 0x000fc400037c1670 */
[----:B------:R-:W-:Y:S01]  /*3660*/  ISETP.LT.OR P2, PT, R14, R205, P2 ;  /* 0x000000cd0e00720c */ /* 0x000fe20001741670 */
[----:B------:R-:W-:Y:S01]  /*3670*/  VIADD R14, R20, 0x29 ;  /* 0x00000029140e7836 */ /* 0x000fe20000000000 */
[----:B------:R-:W-:Y:S02]  /*3680*/  FMNMX.FTZ R22, R3, R49, !PT ;  /* 0x0000003103167209 */ /* 0x000fe40007810000 */
[C---:B------:R-:W-:Y:S02]  /*3690*/  ISETP.LT.OR P0, PT, R0.reuse, R207, P0 ;  /* 0x000000cf0000720c */ /* 0x040fe40000701670 */
[----:B------:R-:W-:Y:S02]  /*36a0*/  ISETP.LT.OR P3, PT, R0, R205, P3 ;  /* 0x000000cd0000720c */ /* 0x000fe40001f61670 */
[----:B------:R-:W-:Y:S02]  /*36b0*/  FSEL R0, R39, -INF , !P5 ;  /* 0xff80000027007808 */ /* 0x000fe40006800000 */
[----:B------:R-:W-:-:S02]  /*36c0*/  FSEL R160, R34, -INF , !P1 ;  /* 0xff80000022a07808 */ /* 0x000fc40004800000 */
[C---:B------:R-:W-:Y:S02]  /*36d0*/  ISETP.GE.AND P5, PT, R14.reuse, R206, PT ;  /* 0x000000ce0e00720c */ /* 0x040fe40003fa6270 */
[C---:B------:R-:W-:Y:S02]  /*36e0*/  ISETP.GE.AND P1, PT, R14.reuse, R204, PT ;  /* 0x000000cc0e00720c */ /* 0x040fe40003f26270 */
[----:B------:R-:W-:Y:S02]  /*36f0*/  FMNMX.FTZ R22, R21, R22, !PT ;  /* 0x0000001615167209 */ /* 0x000fe40007810000 */
[C---:B------:R-:W-:Y:S02]  /*3700*/  ISETP.LT.OR P5, PT, R14.reuse, R207, P5 ;  /* 0x000000cf0e00720c */ /* 0x040fe40002fa1670 */
[----:B------:R-:W-:Y:S02]  /*3710*/  ISETP.LT.OR P1, PT, R14, R205, P1 ;  /* 0x000000cd0e00720c */ /* 0x000fe40000f21670 */
[----:B------:R-:W-:-:S02]  /*3720*/  FMNMX.FTZ R14, R45, R22, !PT ;  /* 0x000000162d0e7209 */ /* 0x000fc40007810000 */
[----:B------:R-:W-:Y:S02]  /*3730*/  FMNMX.FTZ R11, R50, R18, !PT ;  /* 0x00000012320b7209 */ /* 0x000fe40007810000 */
[----:B------:R-:W-:Y:S02]  /*3740*/  FMNMX.FTZ R14, R19, R14, !PT ;  /* 0x0000000e130e7209 */ /* 0x000fe40007810000 */
[----:B------:R-:W-:Y:S02]  /*3750*/  FSEL R161, R32, -INF , !P4 ;  /* 0xff80000020a17808 */ /* 0x000fe40006000000 */
[----:B------:R-:W-:Y:S02]  /*3760*/  FMNMX.FTZ R10, R17, R14, !PT ;  /* 0x0000000e110a7209 */ /* 0x000fe40007810000 */
[----:B------:R-:W-:Y:S02]  /*3770*/  FSEL R159, R33, -INF , !P0 ;  /* 0xff800000219f7808 */ /* 0x000fe40004000000 */
[----:B------:R-:W-:-:S02]  /*3780*/  FMNMX.FTZ R10, R15, R10, !PT ;  /* 0x0000000a0f0a7209 */ /* 0x000fc40007810000 */
[C---:B------:R-:W-:Y:S02]  /*3790*/  ISETP.GE.AND P4, PT, R8.reuse, R206, PT ;  /* 0x000000ce0800720c */ /* 0x040fe40003f86270 */
[----:B------:R-:W-:Y:S02]  /*37a0*/  FMNMX.FTZ R10, R13, R10, !PT ;  /* 0x0000000a0d0a7209 */ /* 0x000fe40007810000 */
[----:B------:R-:W-:Y:S02]  /*37b0*/  ISETP.GE.AND P0, PT, R8, R204, PT ;  /* 0x000000cc0800720c */ /* 0x000fe40003f06270 */
[----:B------:R-:W-:Y:S02]  /*37c0*/  FMNMX.FTZ R11, R46, R11, !PT ;  /* 0x0000000b2e0b7209 */ /* 0x000fe40007810000 */
[----:B------:R-:W-:Y:S02]  /*37d0*/  FMNMX.FTZ R10, R161, R10, !PT ;  /* 0x0000000aa10a7209 */ /* 0x000fe40007810000 */
[----:B------:R-:W-:-:S02]  /*37e0*/  ISETP.LT.OR P4, PT, R8, R207, P4 ;  /* 0x000000cf0800720c */ /* 0x000fc40002781670 */
[----:B------:R-:W-:Y:S01]  /*37f0*/  ISETP.LT.OR P0, PT, R8, R205, P0 ;  /* 0x000000cd0800720c */ /* 0x000fe20000701670 */
[C---:B------:R-:W-:Y:S01]  /*3800*/  VIADD R8, R20.reuse, 0x38 ;  /* 0x0000003814087836 */ /* 0x040fe20000000000 */
[----:B------:R-:W-:Y:S01]  /*3810*/  FSEL R176, R35, -INF , !P3 ;  /* 0xff80000023b07808 */ /* 0x000fe20005800000 */
[----:B------:R-:W-:Y:S01]  /*3820*/  VIADD R20, R20, 0x39 ;  /* 0x0000003914147836 */ /* 0x000fe20000000000 */
[----:B------:R-:W-:Y:S02]  /*3830*/  ISETP.GE.AND P3, PT, R9, R206, PT ;  /* 0x000000ce0900720c */ /* 0x000fe40003f66270 */
[----:B------:R-:W-:Y:S02]  /*3840*/  FMNMX.FTZ R11, R16, R11, !PT ;  /* 0x0000000b100b7209 */ /* 0x000fe40007810000 */
[----:B------:R-:W-:Y:S02]  /*3850*/  FSEL R143, R60, -INF , !P6 ;  /* 0xff8000003c8f7808 */ /* 0x000fe40007000000 */
[----:B------:R-:W-:-:S02]  /*3860*/  FMNMX.FTZ R10, R159, R10, !PT ;  /* 0x0000000a9f0a7209 */ /* 0x000fc40007810000 */
[----:B------:R-:W-:Y:S02]  /*3870*/  FSEL R174, R63, -INF , !P1 ;  /* 0xff8000003fae7808 */ /* 0x000fe40004800000 */
[----:B------:R-:W-:Y:S02]  /*3880*/  FMNMX.FTZ R11, R6, R11, !PT ;  /* 0x0000000b060b7209 */ /* 0x000fe40007810000 */
[----:B------:R-:W-:Y:S02]  /*3890*/  ISETP.LT.OR P3, PT, R9, R207, P3 ;  /* 0x000000cf0900720c */ /* 0x000fe40001f61670 */
[----:B------:R-:W-:Y:S02]  /*38a0*/  FSEL R141, R61, -INF , !P5 ;  /* 0xff8000003d8d7808 */ /* 0x000fe40006800000 */
[----:B------:R-:W-:Y:S02]  /*38b0*/  ISETP.GE.AND P1, PT, R20, R206, PT ;  /* 0x000000ce1400720c */ /* 0x000fe40003f26270 */
[----:B------:R-:W-:-:S02]  /*38c0*/  FMNMX.FTZ R10, R143, R10, !PT ;  /* 0x0000000a8f0a7209 */ /* 0x000fc40007810000 */
[----:B------:R-:W-:Y:S02]  /*38d0*/  FSEL R162, R62, -INF , !P2 ;  /* 0xff8000003ea27808 */ /* 0x000fe40005000000 */
[----:B------:R-:W-:Y:S02]  /*38e0*/  FMNMX.FTZ R11, R12, R11, !PT ;  /* 0x0000000b0c0b7209 */ /* 0x000fe40007810000 */
[----:B------:R-:W-:Y:S02]  /*38f0*/  FSEL R173, R25, -INF , !P3 ;  /* 0xff80000019ad7808 */ /* 0x000fe40005800000 */
[----:B------:R-:W-:Y:S02]  /*3900*/  ISETP.GE.AND P2, PT, R8, R206, PT ;  /* 0x000000ce0800720c */ /* 0x000fe40003f46270 */
[----:B------:R-:W-:Y:S02]  /*3910*/  FSEL R175, R24, -INF , !P4 ;  /* 0xff80000018af7808 */ /* 0x000fe40006000000 */
[----:B------:R-:W-:-:S02]  /*3920*/  FMNMX.FTZ R10, R141, R10, !PT ;  /* 0x0000000a8d0a7209 */ /* 0x000fc40007810000 */
[----:B------:R-:W-:Y:S02]  /*3930*/  ISETP.LT.OR P3, PT, R20, R207, P1 ;  /* 0x000000cf1400720c */ /* 0x000fe40000f61670 */
[----:B------:R-:W-:Y:S02]  /*3940*/  PLOP3.LUT P1, PT, PT, PT, UP0, 0x80, 0x0 ;  /* 0x000000000000781c */ /* 0x000fe40003f2f008 */
[----:B------:R-:W-:Y:S02]  /*3950*/  FMNMX.FTZ R11, R4, R11, !PT ;  /* 0x0000000b040b7209 */ /* 0x000fe40007810000 */
[----:B------:R-:W-:Y:S02]  /*3960*/  ISETP.LT.OR P2, PT, R8, R207, P2 ;  /* 0x000000cf0800720c */ /* 0x000fe40001741670 */
[----:B------:R-:W-:Y:S02]  /*3970*/  FMNMX.FTZ R10, R175, R10, !PT ;  /* 0x0000000aaf0a7209 */ /* 0x000fe40007810000 */
[----:B------:R-:W-:-:S02]  /*3980*/  FMNMX.FTZ R11, R0, R11, !PT ;  /* 0x0000000b000b7209 */ /* 0x000fc40007810000 */
[----:B------:R-:W-:Y:S02]  /*3990*/  FSEL R171, R76, -INF , !P2 ;  /* 0xff8000004cab7808 */ /* 0x000fe40005000000 */
[----:B------:R-:W-:Y:S02]  /*39a0*/  FMNMX.FTZ R10, R173, R10, !PT ;  /* 0x0000000aad0a7209 */ /* 0x000fe40007810000 */
[----:B------:R-:W-:Y:S02]  /*39b0*/  FMNMX.FTZ R11, R160, R11, !PT ;  /* 0x0000000ba00b7209 */ /* 0x000fe40007810000 */
[----:B------:R-:W-:Y:S02]  /*39c0*/  FSEL R169, R77, -INF , !P3 ;  /* 0xff8000004da97808 */ /* 0x000fe40005800000 */
[----:B------:R-:W-:Y:S02]  /*39d0*/  FMNMX.FTZ R10, R171, R10, !PT ;  /* 0x0000000aab0a7209 */ /* 0x000fe40007810000 */
[----:B------:R-:W-:-:S02]  /*39e0*/  FMNMX.FTZ R25, R176, R11, !PT ;  /* 0x0000000bb0197209 */ /* 0x000fc40007810000 */
[----:B------:R-:W-:Y:S01]  /*39f0*/  FMNMX.FTZ R11, R169, R10, !PT ;  /* 0x0000000aa90b7209 */ /* 0x000fe20007810000 */
[----:B------:R-:W-:Y:S06]  /*3a00*/  @!P1 BRA `(.L_x_301) ;  /* 0x0000000000609947 */ /* 0x000fec0003800000 */
[----:B------:R-:W-:Y:S01]  /*3a10*/  UIADD3 UR7, UR19, -0x2, URZ ;  /* 0xfffffffe13077890 */ /* 0x000fe2000fffe03f */
[----:B------:R-:W-:-:S03]  /*3a20*/  IMAD.U32 R10, RZ, RZ, UR8 ;  /* 0x00000008ff0a7e24 */ /* 0x000fc6000f8e00ff */
[----:B------:R-:W-:Y:S02]  /*3a30*/  USHF.R.S32.HI UR6, URZ, 0x1f, UR7 ;  /* 0x0000001f3f067899 */ /* 0x000fe40008011407 */
[----:B------:R-:W-:Y:S01]  /*3a40*/  UIMAD UR5, UR22, UR7, URZ ;  /* 0x00000007160572a4 */ /* 0x000fe2000f8e023f */
[----:B------:R-:W-:-:S03]  /*3a50*/  IMAD.U32 R23, RZ, RZ, UR7 ;  /* 0x00000007ff177e24 */ /* 0x000fc6000f8e00ff */
[----:B------:R-:W-:Y:S01]  /*3a60*/  UIMAD UR5, UR6, UR23, UR5 ;  /* 0x00000017060572a4 */ /* 0x000fe2000f8e0205 */
[----:B------:R-:W-:Y:S02]  /*3a70*/  IMAD.WIDE.U32 R22, R23, UR23, R208 ;  /* 0x0000001717167c25 */ /* 0x000fe4000f8e00d0 */
[----:B------:R-:W-:-:S03]  /*3a80*/  ULDC.64 UR6, c[0x0][0x218] ;  /* 0x0000860000067ab9 */ /* 0x000fc60000000a00 */
[----:B------:R-:W-:Y:S01]  /*3a90*/  VIADD R14, R23, UR5 ;  /* 0x00000005170e7c36 */ /* 0x000fe20008000000 */
[C---:B------:R-:W-:Y:S02]  /*3aa0*/  LEA R28, P2, R22.reuse, UR6, 0x1 ;  /* 0x00000006161c7c11 */ /* 0x040fe4000f8408ff */
[----:B------:R-:W-:Y:S02]  /*3ab0*/  MOV R23, UR9 ;  /* 0x0000000900177c02 */ /* 0x000fe40008000f00 */
        /* <DEDUP_REMOVED lines=13> */
.L_x_301:
[CC--:B------:R-:W-:Y:S01]  /*3b90*/  ISETP.GE.AND P2, PT, R9.reuse, R204.reuse, PT ;  /* 0x000000cc0900720c */ /* 0x0c0fe20003f46270 */
[----:B------:R-:W2:Y:S01]  /*3ba0*/  SHFL.BFLY PT, R10, R11, 0x2, 0x1f ;  /* 0x0c401f000b0a7f89 */ /* 0x000ea200000e0000 */
[----:B------:R-:W-:Y:S01]  /*3bb0*/  FMNMX.FTZ R25, R162, R25, !PT ;  /* 0x00000019a2197209 */ /* 0x000fe20007810000 */
[----:B------:R-:W-:Y:S01]  /*3bc0*/  ULDC UR8, c[0x0][0x2ec] ;  /* 0x0000bb0000087ab9 */ /* 0x000fe20000000800 */
[----:B------:R-:W-:Y:S02]  /*3bd0*/  ISETP.GE.AND P3, PT, R8, R204, PT ;  /* 0x000000cc0800720c */ /* 0x000fe40003f66270 */
[----:B------:R-:W-:Y:S02]  /*3be0*/  ISETP.LT.OR P2, PT, R9, R205, P2 ;  /* 0x000000cd0900720c */ /* 0x000fe40001741670 */
[----:B------:R-:W-:Y:S02]  /*3bf0*/  FSEL R170, R26, -INF , !P0 ;  /* 0xff8000001aaa7808 */ /* 0x000fe40004000000 */
[----:B------:R-:W-:-:S02]  /*3c00*/  FMNMX.FTZ R25, R174, R25, !PT ;  /* 0x00000019ae197209 */ /* 0x000fc40007810000 */
[----:B------:R-:W-:Y:S02]  /*3c10*/  ISETP.LT.OR P3, PT, R8, R205, P3 ;  /* 0x000000cd0800720c */ /* 0x000fe40001f61670 */
[----:B------:R-:W-:Y:S02]  /*3c20*/  ISETP.GE.AND P0, PT, R20, R204, PT ;  /* 0x000000cc1400720c */ /* 0x000fe40003f06270 */
[----:B------:R-:W-:Y:S02]  /*3c30*/  FSEL R168, R27, -INF , !P2 ;  /* 0xff8000001ba87808 */ /* 0x000fe40005000000 */
[----:B------:R-:W-:Y:S02]  /*3c40*/  FMNMX.FTZ R25, R170, R25, !PT ;  /* 0x00000019aa197209 */ /* 0x000fe40007810000 */
[----:B------:R-:W-:Y:S02]  /*3c50*/  ISETP.LT.OR P0, PT, R20, R205, P0 ;  /* 0x000000cd1400720c */ /* 0x000fe40000701670 */
[----:B------:R-:W-:-:S02]  /*3c60*/  FSEL R166, R78, -INF , !P3 ;  /* 0xff8000004ea67808 */ /* 0x000fc40005800000 */
[----:B------:R-:W-:Y:S02]  /*3c70*/  FMNMX.FTZ R25, R168, R25, !PT ;  /* 0x00000019a8197209 */ /* 0x000fe40007810000 */
[----:B------:R-:W-:Y:S02]  /*3c80*/  FSEL R164, R79, -INF , !P0 ;  /* 0xff8000004fa47808 */ /* 0x000fe40004000000 */
[----:B------:R-:W-:Y:S02]  /*3c90*/  FMNMX.FTZ R25, R166, R25, !PT ;  /* 0x00000019a6197209 */ /* 0x000fe40007810000 */
[----:B--2---:R-:W-:Y:S02]  /*3ca0*/  FMNMX.FTZ R11, R11, R10, !PT ;  /* 0x0000000a0b0b7209 */ /* 0x004fe40007810000 */
[----:B------:R-:W-:Y:S02]  /*3cb0*/  FMNMX.FTZ R14, R164, R25, !PT ;  /* 0x00000019a40e7209 */ /* 0x000fe40007810000 */
[----:B------:R-:W-:Y:S01]  /*3cc0*/  IADD3 R192, R85, R2, RZ ;  /* 0x0000000255c07210 */ /* 0x000fe20007ffe0ff */
[----:B------:R-:W2:Y:S01]  /*3cd0*/  SHFL.BFLY PT, R132, R11, 0x1, 0x1f ;  /* 0x0c201f000b847f89 */ /* 0x000ea200000e0000 */
[----:B------:R-:W-:-:S02]  /*3ce0*/  IADD3 R187, R195, 0x800, RZ ;  /* 0x00000800c3bb7810 */ /* 0x000fc40007ffe0ff */
[----:B------:R-:W-:Y:S01]  /*3cf0*/  LEA R192, R192, UR4, 0x1 ;  /* 0x00000004c0c07c11 */ /* 0x000fe2000f8e08ff */
[----:B------:R-:W3:Y:S01]  /*3d00*/  SHFL.BFLY PT, R9, R14, 0x2, 0x1f ;  /* 0x0c401f000e097f89 */ /* 0x000ee200000e0000 */
[----:B------:R-:W-:Y:S02]  /*3d10*/  IADD3 R186, R195, 0x1000, RZ ;  /* 0x00001000c3ba7810 */ /* 0x000fe40007ffe0ff */
[-C--:B------:R-:W-:Y:S01]  /*3d20*/  LEA R190, R7, R192.reuse, 0x1 ;  /* 0x000000c007be7211 */ /* 0x080fe200078e08ff */
[----:B------:R-:W-:Y:S01]  /*3d30*/  LDSM.16.MT88.4 R124, [R192+0x12000] ;  /* 0x01200000c07c783b */ /* 0x000fe20000004200 */
[C---:B------:R-:W-:Y:S02]  /*3d40*/  LEA R189, R5.reuse, R192, 0x1 ;  /* 0x000000c005bd7211 */ /* 0x040fe400078e08ff */
[----:B------:R-:W-:Y:S01]  /*3d50*/  LEA R188, R5, R190, 0x1 ;  /* 0x000000be05bc7211 */ /* 0x000fe200078e08ff */
        /* <DEDUP_REMOVED lines=8> */
[----:B------:R-:W-:Y:S01]  /*3de0*/  IADD3 R179, R195, 0x4000, RZ ;  /* 0x00004000c3b37810 */ /* 0x000fe20007ffe0ff */
[----:B------:R-:W-:Y:S01]  /*3df0*/  LDSM.16.MT88.4 R40, [R192+0x14000] ;  /* 0x01400000c028783b */ /* 0x000fe20000004200 */
[----:B--2---:R-:W-:-:S02]  /*3e00*/  FMNMX.FTZ R132, R11, R132, !PT ;  /* 0x000000840b847209 */ /* 0x004fc40007810000 */
[C---:B------:R-:W-:Y:S01]  /*3e10*/  IADD3 R178, R195.reuse, 0x4800, RZ ;  /* 0x00004800c3b27810 */ /* 0x040fe20007ffe0ff */
[----:B------:R-:W-:Y:S01]  /*3e20*/  LDSM.16.MT88.4 R56, [R189+0x14000] ;  /* 0x01400000bd38783b */ /* 0x000fe20000004200 */
[----:B---3--:R-:W-:Y:S01]  /*3e30*/  FMNMX.FTZ R9, R14, R9, !PT ;  /* 0x000000090e097209 */ /* 0x008fe20007810000 */
[C---:B------:R-:W-:Y:S01]  /*3e40*/  FMUL.FTZ R172, R132.reuse, UR8 ;  /* 0x0000000884ac7c20 */ /* 0x040fe20008410000 */
[----:B------:R-:W-:Y:S01]  /*3e50*/  FSETP.NEU.FTZ.AND P0, PT, R132, -INF , PT ;  /* 0xff8000008400780b */ /* 0x000fe20003f1d000 */
[----:B------:R-:W-:Y:S01]  /*3e60*/  LDSM.16.MT88.4 R64, [R188+0x14000] ;  /* 0x01400000bc40783b */ /* 0x000fe20000004200 */
[----:B------:R-:W-:Y:S02]  /*3e70*/  IADD3 R177, R195, 0x5000, RZ ;  /* 0x00005000c3b17810 */ /* 0x000fe40007ffe0ff */
[----:B------:R-:W-:Y:S01]  /*3e80*/  FSEL R172, R172, RZ, P0 ;  /* 0x000000ffacac7208 */ /* 0x000fe20000000000 */
[----:B------:R-:W2:Y:S04]  /*3e90*/  SHFL.BFLY PT, R8, R9, 0x1, 0x1f ;  /* 0x0c201f0009087f89 */ /* 0x000ea800000e0000 */
[--C-:B------:R-:W-:Y:S01]  /*3ea0*/  FFMA.FTZ R155, R3, UR8, -R172.reuse ;  /* 0x00000008039b7c23 */ /* 0x100fe200080108ac */
[--C-:B------:R-:W-:Y:S01]  /*3eb0*/  FFMA.FTZ R152, R49, UR8, -R172.reuse ;  /* 0x0000000831987c23 */ /* 0x100fe200080108ac */
[----:B------:R-:W-:Y:S01]  /*3ec0*/  LDSM.16.MT88.4 R72, [R192+0x16000] ;  /* 0x01600000c048783b */ /* 0x000fe20000004200 */
[--C-:B------:R-:W-:Y:S01]  /*3ed0*/  FFMA.FTZ R149, R19, UR8, -R172.reuse ;  /* 0x0000000813957c23 */ /* 0x100fe200080108ac */
[--C-:B------:R-:W-:Y:S01]  /*3ee0*/  FFMA.FTZ R146, R17, UR8, -R172.reuse ;  /* 0x0000000811927c23 */ /* 0x100fe200080108ac */
[--C-:B------:R-:W-:Y:S01]  /*3ef0*/  FFMA.FTZ R151, R21, UR8, -R172.reuse ;  /* 0x0000000815977c23 */ /* 0x100fe200080108ac */
[----:B------:R-:W-:Y:S01]  /*3f00*/  LDSM.16.MT88.4 R80, [R190+0x16000] ;  /* 0x01600000be50783b */ /* 0x000fe20000004200 */
        /* <DEDUP_REMOVED lines=10> */
[--C-:B------:R-:W-:Y:S01]  /*3fb0*/  FFMA.FTZ R161, R141, UR8, -R172.reuse ;  /* 0x000000088da17c23 */ /* 0x100fe200080108ac */
[----:B-1----:R-:W-:Y:S01]  /*3fc0*/  LDSM.16.MT88.4 R20, [R192+0x14800] ;  /* 0x01480000c014783b */ /* 0x002fe20000004200 */
[--C-:B------:R-:W-:Y:S01]  /*3fd0*/  FFMA.FTZ R173, R173, UR8, -R172.reuse ;  /* 0x00000008adad7c23 */ /* 0x100fe200080108ac */
[----:B--2---:R-:W-:Y:S01]  /*3fe0*/  FMNMX.FTZ R3, R9, R8, !PT ;  /* 0x0000000809037209 */ /* 0x004fe20007810000 */
[----:B------:R-:W-:Y:S01]  /*3ff0*/  FFMA.FTZ R171, R171, UR8, -R172 ;  /* 0x00000008abab7c23 */ /* 0x000fe200080108ac */
[----:B------:R-:W-:Y:S02]  /*4000*/  LDSM.16.MT88.4 R8, [R190+0x14800] ;  /* 0x01480000be08783b */ /* 0x000fe40000004200 */
[C---:B------:R-:W-:Y:S01]  /*4010*/  FSETP.NEU.FTZ.AND P0, PT, R3.reuse, -INF , PT ;  /* 0xff8000000300780b */ /* 0x040fe20003f1d000 */
[----:B------:R-:W-:Y:S01]  /*4020*/  FMUL.FTZ R165, R3, UR8 ;  /* 0x0000000803a57c20 */ /* 0x000fe20008410000 */
[----:B------:R-:W-:Y:S01]  /*4030*/  MUFU.EX2 R151, R151 ;  /* 0x0000009700977308 */ /* 0x000fe20000000800 */
[----:B------:R-:W-:Y:S03]  /*4040*/  LDSM.16.MT88.4 R32, [R192+0x12800] ;  /* 0x01280000c020783b */ /* 0x000fe60000004200 */
[----:B------:R-:W-:Y:S01]  /*4050*/  FSEL R165, R165, RZ, P0 ;  /* 0x000000ffa5a57208 */ /* 0x000fe20000000000 */
[----:B------:R-:W-:Y:S01]  /*4060*/  LDSM.16.MT88.4 R28, [R190+0x12800] ;  /* 0x01280000be1c783b */ /* 0x000fe20000004200 */
[----:B---3--:R-:W-:-:S02]  /*4070*/  F2FP.BF16.F32.PACK_AB R96, R152, R155 ;  /* 0x0000009b9860723e */ /* 0x008fc400000010ff */
[----:B------:R-:W1:Y:S01]  /*4080*/  MUFU.EX2 R148, R148 ;  /* 0x0000009400947308 */ /* 0x000e620000000800 */
[--C-:B------:R-:W-:Y:S01]  /*4090*/  FFMA.FTZ R154, R50, UR8, -R165.reuse ;  /* 0x00000008329a7c23 */ /* 0x100fe200080108a5 */
[--C-:B------:R-:W-:Y:S01]  /*40a0*/  FFMA.FTZ R157, R18, UR8, -R165.reuse ;  /* 0x00000008129d7c23 */ /* 0x100fe200080108a5 */
[--C-:B------:R-:W-:Y:S01]  /*40b0*/  FFMA.FTZ R150, R16, UR8, -R165.reuse ;  /* 0x0000000810967c23 */ /* 0x100fe200080108a5 */
[----:B------:R-:W2:Y:S01]  /*40c0*/  LDSM.16.MT88.4 R48, [R190+0x14000] ;  /* 0x01400000be30783b */ /* 0x000ea20000004200 */
[--C-:B------:R-:W-:Y:S01]  /*40d0*/  FFMA.FTZ R153, R46, UR8, -R165.reuse ;  /* 0x000000082e997c23 */ /* 0x100fe200080108a5 */
[--C-:B------:R-:W-:Y:S01]  /*40e0*/  FFMA.FTZ R147, R6, UR8, -R165.reuse ;  /* 0x0000000806937c23 */ /* 0x100fe200080108a5 */
[--C-:B------:R-:W-:Y:S01]  /*40f0*/  FFMA.FTZ R134, R12, UR8, -R165.reuse ;  /* 0x000000080c867c23 */ /* 0x100fe200080108a5 */
[----:B------:R-:W3:Y:S01]  /*4100*/  LDSM.16.MT88.4 R16, [R188+0x16000] ;  /* 0x01600000bc10783b */ /* 0x000ee20000004200 */
[----:B------:R-:W-:Y:S01]  /*4110*/  MUFU.EX2 R154, R154 ;  /* 0x0000009a009a7308 */ /* 0x000fe20000000800 */
[--C-:B------:R-:W-:Y:S01]  /*4120*/  FFMA.FTZ R133, R4, UR8, -R165.reuse ;  /* 0x0000000804857c23 */ /* 0x100fe200080108a5 */
[--C-:B------:R-:W-:Y:S01]  /*4130*/  FFMA.FTZ R0, R0, UR8, -R165.reuse ;  /* 0x0000000800007c23 */ /* 0x100fe200080108a5 */
[----:B------:R-:W4:Y:S01]  /*4140*/  LDSM.16.MT88.4 R12, [R189+0x12800] ;  /* 0x01280000bd0c783b */ /* 0x000f220000004200 */
[--C-:B------:R-:W-:Y:S01]  /*4150*/  FFMA.FTZ R160, R160, UR8, -R165.reuse ;  /* 0x00000008a0a07c23 */ /* 0x100fe200080108a5 */
[--C-:B------:R-:W-:Y:S01]  /*4160*/  FFMA.FTZ R163, R176, UR8, -R165.reuse ;  /* 0x00000008b0a37c23 */ /* 0x100fe200080108a5 */
[--C-:B------:R-:W-:Y:S01]  /*4170*/  FFMA.FTZ R162, R162, UR8, -R165.reuse ;  /* 0x00000008a2a27c23 */ /* 0x100fe200080108a5 */
[----:B------:R-:W5:Y:S01]  /*4180*/  LDSM.16.MT88.4 R4, [R189+0x14800] ;  /* 0x01480000bd04783b */ /* 0x000f620000004200 */
[----:B------:R-:W2:Y:S01]  /*4190*/  MUFU.EX2 R157, R157 ;  /* 0x0000009d009d7308 */ /* 0x000ea20000000800 */
[----:B-1----:R-:W-:Y:S01]  /*41a0*/  F2FP.BF16.F32.PACK_AB R98, R148, R151 ;  /* 0x000000979462723e */ /* 0x002fe200000010ff */
[--C-:B------:R-:W-:Y:S01]  /*41b0*/  FFMA.FTZ R167, R174, UR8, -R165.reuse ;  /* 0x00000008aea77c23 */ /* 0x100fe200080108a5 */
[----:B------:R-:W-:Y:S01]  /*41c0*/  LDSM.16.MT88.4 R140, [R188+0x16800] ;  /* 0x01680000bc8c783b */ /* 0x000fe20000004200 */
[--C-:B------:R-:W-:Y:S01]  /*41d0*/  FFMA.FTZ R174, R175, UR8, -R172.reuse ;  /* 0x00000008afae7c23 */ /* 0x100fe200080108ac */
[----:B------:R-:W-:Y:S01]  /*41e0*/  FFMA.FTZ R172, R169, UR8, -R172 ;  /* 0x00000008a9ac7c23 */ /* 0x000fe200080108ac */
[--C-:B------:R-:W-:Y:S01]  /*41f0*/  FFMA.FTZ R169, R170, UR8, -R165.reuse ;  /* 0x00000008aaa97c23 */ /* 0x100fe200080108a5 */
[--C-:B------:R-:W-:Y:S01]  /*4200*/  FFMA.FTZ R168, R168, UR8, -R165.reuse ;  /* 0x00000008a8a87c23 */ /* 0x100fe200080108a5 */
[----:B------:R-:W-:Y:S01]  /*4210*/  MUFU.EX2 R153, R153 ;  /* 0x0000009900997308 */ /* 0x000fe20000000800 */
[--C-:B------:R-:W-:Y:S01]  /*4220*/  FFMA.FTZ R166, R166, UR8, -R165.reuse ;  /* 0x00000008a6a67c23 */ /* 0x100fe200080108a5 */
[----:B------:R-:W-:Y:S01]  /*4230*/  FFMA.FTZ R211, R164, UR8, -R165 ;  /* 0x00000008a4d37c23 */ /* 0x000fe200080108a5 */
[----:B------:R-:W-:Y:S01]  /*4240*/  FADD.FTZ R152, R155, R152 ;  /* 0x000000989b987221 */ /* 0x000fe20000010000 */
[----:B------:R-:W-:-:S03]  /*4250*/  IADD3 R176, R195, 0x5800, RZ ;  /* 0x00005800c3b07810 */ /* 0x000fc60007ffe0ff */
[----:B------:R-:W-:Y:S01]  /*4260*/  FADD.FTZ R151, R151, R152 ;  /* 0x0000009897977221 */ /* 0x000fe20000010000 */
[----:B------:R-:W1:Y:S01]  /*4270*/  MUFU.EX2 R150, R150 ;  /* 0x0000009600967308 */ /* 0x000e620000000800 */
[----:B--2---:R-:W-:Y:S01]  /*4280*/  F2FP.BF16.F32.PACK_AB R97, R157, R154 ;  /* 0x0000009a9d61723e */ /* 0x004fe200000010ff */
[----:B------:R-:W-:Y:S01]  /*4290*/  FADD.FTZ R154, R154, R157 ;  /* 0x0000009d9a9a7221 */ /* 0x000fe20000010000 */
[----:B------:R-:W-:-:S05]  /*42a0*/  FADD.FTZ R148, R148, R151 ;  /* 0x0000009794947221 */ /* 0x000fca0000010000 */
[----:B------:R-:W-:Y:S08]  /*42b0*/  MUFU.EX2 R149, R149 ;  /* 0x0000009500957308 */ /* 0x000ff00000000800 */
[----:B------:R-:W2:Y:S01]  /*42c0*/  MUFU.EX2 R146, R146 ;  /* 0x0000009200927308 */ /* 0x000ea20000000800 */
[----:B-1----:R-:W-:Y:S01]  /*42d0*/  F2FP.BF16.F32.PACK_AB R99, R150, R153 ;  /* 0x000000999663723e */ /* 0x002fe200000010ff */
[----:B------:R-:W-:-:S04]  /*42e0*/  FADD.FTZ R153, R153, R154 ;  /* 0x0000009a99997221 */ /* 0x000fc80000010000 */
[----:B------:R-:W-:Y:S02]  /*42f0*/  FADD.FTZ R150, R150, R153 ;  /* 0x0000009996967221 */ /* 0x000fe40000010000 */
[C---:B------:R-:W-:Y:S01]  /*4300*/  HMMA.16816.F32.BF16 R128, R96.reuse, R124, RZ ;  /* 0x0000007c6080723c */ /* 0x040fe200000418ff */
        /* <DEDUP_REMOVED lines=11> */
[----:B-1----:R-:W-:-:S04]  /*43c0*/  F2FP.BF16.F32.PACK_AB R138, R2, R135 ;  /* 0x00000087028a723e */ /* 0x002fc800000010ff */
[C---:B------:R-:W-:Y:S03]  /*43d0*/  HMMA.16816.F32.BF16 R44, R96.reuse, R48, RZ ;  /* 0x00000030602c723c */ /* 0x040fe600000418ff */
[----:B------:R-:W-:Y:S03]  /*43e0*/  MUFU.EX2 R133, R133 ;  /* 0x0000008500857308 */ /* 0x000fe60000000800 */
[C---:B------:R-:W-:Y:S05]  /*43f0*/  HMMA.16816.F32.BF16 R52, R96.reuse, R56, RZ ;  /* 0x000000386034723c */ /* 0x040fea00000418ff */
[----:B------:R-:W1:Y:S01]  /*4400*/  MUFU.EX2 R0, R0 ;  /* 0x0000000000007308 */ /* 0x000e620000000800 */
[----:B------:R-:W-:Y:S01]  /*4410*/  HMMA.16816.F32.BF16 R60, R96, R64, RZ ;  /* 0x00000040603c723c */ /* 0x000fe200000418ff */
[----:B--2---:R-:W-:Y:S01]  /*4420*/  F2FP.BF16.F32.PACK_AB R137, R134, R147 ;  /* 0x000000938689723e */ /* 0x004fe200000010ff */
[----:B------:R-:W-:-:S04]  /*4430*/  FADD.FTZ R147, R147, R150 ;  /* 0x0000009693937221 */ /* 0x000fc80000010000 */
[----:B------:R-:W-:Y:S01]  /*4440*/  HMMA.16816.F32.BF16 R68, R96, R72, RZ ;  /* 0x000000486044723c */ /* 0x000fe200000418ff */
[----:B------:R-:W-:Y:S01]  /*4450*/  MUFU.EX2 R156, R156 ;  /* 0x0000009c009c7308 */ /* 0x000fe20000000800 */
[----:B------:R-:W-:-:S04]  /*4460*/  FADD.FTZ R134, R134, R147 ;  /* 0x0000009386867221 */ /* 0x000fc80000010000 */
[C---:B------:R-:W-:Y:S03]  /*4470*/  HMMA.16816.F32.BF16 R76, R96.reuse, R80, RZ ;  /* 0x00000050604c723c */ /* 0x040fe600000418ff */
[----:B------:R-:W2:Y:S01]  /*4480*/  MUFU.EX2 R159, R159 ;  /* 0x0000009f009f7308 */ /* 0x000ea20000000800 */
[----:B-1----:R-:W-:Y:S02]  /*4490*/  F2FP.BF16.F32.PACK_AB R139, R0, R133 ;  /* 0x00000085008b723e */ /* 0x002fe400000010ff */
        /* <DEDUP_REMOVED lines=8> */
[----:B------:R-:W1:Y:S01]  /*4520*/  MUFU.EX2 R163, R163 ;  /* 0x000000a300a37308 */ /* 0x000e620000000800 */
[C---:B------:R-:W-:Y:S06]  /*4530*/  HMMA.16816.F32.BF16 R40, R96.reuse, R42, RZ ;  /* 0x0000002a6028723c */ /* 0x040fec00000418ff */
[C---:B------:R-:W-:Y:S01]  /*4540*/  HMMA.16816.F32.BF16 R48, R96.reuse, R50, RZ ;  /* 0x000000326030723c */ /* 0x040fe200000418ff */
[----:B------:R-:W-:Y:S05]  /*4550*/  MUFU.EX2 R162, R162 ;  /* 0x000000a200a27308 */ /* 0x000fea0000000800 */
[C---:B------:R-:W-:Y:S03]  /*4560*/  HMMA.16816.F32.BF16 R56, R96.reuse, R58, RZ ;  /* 0x0000003a6038723c */ /* 0x040fe600000418ff */
[----:B------:R-:W1:Y:S03]  /*4570*/  MUFU.EX2 R167, R167 ;  /* 0x000000a700a77308 */ /* 0x000e660000000800 */
[C---:B------:R-:W-:Y:S05]  /*4580*/  HMMA.16816.F32.BF16 R64, R96.reuse, R66, RZ ;  /* 0x000000426040723c */ /* 0x040fea00000418ff */
[----:B------:R-:W-:Y:S01]  /*4590*/  MUFU.EX2 R174, R174 ;  /* 0x000000ae00ae7308 */ /* 0x000fe20000000800 */
[C---:B------:R-:W-:Y:S06]  /*45a0*/  HMMA.16816.F32.BF16 R72, R96.reuse, R74, RZ ;  /* 0x0000004a6048723c */ /* 0x040fec00000418ff */
[C---:B------:R-:W-:Y:S01]  /*45b0*/  HMMA.16816.F32.BF16 R80, R96.reuse, R82, RZ ;  /* 0x000000526050723c */ /* 0x040fe200000418ff */
[----:B------:R-:W1:Y:S05]  /*45c0*/  MUFU.EX2 R173, R173 ;  /* 0x000000ad00ad7308 */ /* 0x000e6a0000000800 */
[C---:B------:R-:W-:Y:S03]  /*45d0*/  HMMA.16816.F32.BF16 R88, R96.reuse, R90, RZ ;  /* 0x0000005a6058723c */ /* 0x040fe600000418ff */
[----:B------:R-:W-:Y:S03]  /*45e0*/  MUFU.EX2 R171, R171 ;  /* 0x000000ab00ab7308 */ /* 0x000fe60000000800 */
[C---:B---3--:R-:W-:Y:S05]  /*45f0*/  HMMA.16816.F32.BF16 R92, R96.reuse, R16, RZ ;  /* 0x00000010605c723c */ /* 0x048fea00000418ff */
[----:B------:R-:W-:Y:S01]  /*4600*/  MUFU.EX2 R172, R172 ;  /* 0x000000ac00ac7308 */ /* 0x000fe20000000800 */
[----:B------:R-:W-:Y:S01]  /*4610*/  HMMA.16816.F32.BF16 R96, R96, R18, RZ ;  /* 0x000000126060723c */ /* 0x000fe200000418ff */
[----:B------:R-:W3:Y:S05]  /*4620*/  LDSM.16.MT88.4 R16, [R188+0x14800] ;  /* 0x01480000bc10783b */ /* 0x000eea0000004200 */
[C---:B------:R-:W-:Y:S01]  /*4630*/  HMMA.16816.F32.BF16 R44, R136.reuse, R8, R44 ;  /* 0x00000008882c723c */ /* 0x040fe2000004182c */
[----:B------:R-:W-:Y:S05]  /*4640*/  MUFU.EX2 R169, R169 ;  /* 0x000000a900a97308 */ /* 0x000fea0000000800 */
[C---:B------:R-:W-:Y:S01]  /*4650*/  HMMA.16816.F32.BF16 R48, R136.reuse, R10, R48 ;  /* 0x0000000a8830723c */ /* 0x040fe20000041830 */
[----:B------:R-:W2:Y:S02]  /*4660*/  LDSM.16.MT88.4 R8, [R190+0x16800] ;  /* 0x01680000be08783b */ /* 0x000ea40000004200 */
[----:B------:R-:W1:Y:S03]  /*4670*/  MUFU.EX2 R168, R168 ;  /* 0x000000a800a87308 */ /* 0x000e660000000800 */
[C---:B----4-:R-:W-:Y:S05]  /*4680*/  HMMA.16816.F32.BF16 R112, R136.reuse, R12, R112 ;  /* 0x0000000c8870723c */ /* 0x050fea0000041870 */
[----:B------:R-:W-:Y:S01]  /*4690*/  MUFU.EX2 R166, R166 ;  /* 0x000000a600a67308 */ /* 0x000fe20000000800 */
[C---:B------:R-:W-:Y:S01]  /*46a0*/  HMMA.16816.F32.BF16 R108, R136.reuse, R14, R108 ;  /* 0x0000000e886c723c */ /* 0x040fe2000004186c */
[----:B------:R-:W4:Y:S05]  /*46b0*/  LDSM.16.MT88.4 R12, [R192+0x16800] ;  /* 0x01680000c00c783b */ /* 0x000f2a0000004200 */
[C---:B-----5:R-:W-:Y:S01]  /*46c0*/  HMMA.16816.F32.BF16 R52, R136.reuse, R4, R52 ;  /* 0x000000048834723c */ /* 0x060fe20000041834 */
[----:B------:R-:W5:Y:S05]  /*46d0*/  MUFU.EX2 R211, R211 ;  /* 0x000000d300d37308 */ /* 0x000f6a0000000800 */
[C---:B------:R-:W-:Y:S01]  /*46e0*/  HMMA.16816.F32.BF16 R56, R136.reuse, R6, R56 ;  /* 0x000000068838723c */ /* 0x040fe20000041838 */
[----:B------:R-:W1:Y:S05]  /*46f0*/  LDSM.16.MT88.4 R4, [R189+0x16800] ;  /* 0x01680000bd04783b */ /* 0x000e6a0000004200 */
[C---:B---3--:R-:W-:Y:S06]  /*4700*/  HMMA.16816.F32.BF16 R60, R136.reuse, R16, R60 ;  /* 0x00000010883c723c */ /* 0x048fec000004183c */
[C---:B------:R-:W-:Y:S01]  /*4710*/  HMMA.16816.F32.BF16 R64, R136.reuse, R18, R64 ;  /* 0x000000128840723c */ /* 0x040fe20000041840 */
[----:B------:R-:W3:Y:S05]  /*4720*/  LDSM.16.MT88.4 R16, [R189+0x13000] ;  /* 0x01300000bd10783b */ /* 0x000eea0000004200 */
        /* <DEDUP_REMOVED lines=9> */
[C---:B----4-:R-:W-:Y:S06]  /*47c0*/  HMMA.16816.F32.BF16 R68, R136.reuse, R12, R68 ;  /* 0x0000000c8844723c */ /* 0x050fec0000041844 */
[C---:B------:R-:W-:Y:S01]  /*47d0*/  HMMA.16816.F32.BF16 R72, R136.reuse, R14, R72 ;  /* 0x0000000e8848723c */ /* 0x040fe20000041848 */
[----:B------:R-:W4:Y:S05]  /*47e0*/  LDSM.16.MT88.4 R12, [R190+0x15000] ;  /* 0x01500000be0c783b */ /* 0x000f2a0000004200 */
[C---:B-1----:R-:W-:Y:S06]  /*47f0*/  HMMA.16816.F32.BF16 R84, R136.reuse, R4, R84 ;  /* 0x000000048854723c */ /* 0x042fec0000041854 */
[----:B------:R-:W-:Y:S01]  /*4800*/  HMMA.16816.F32.BF16 R88, R136, R6, R88 ;  /* 0x000000068858723c */ /* 0x000fe20000041858 */
[----:B------:R-:W-:-:S02]  /*4810*/  F2FP.BF16.F32.PACK_AB R4, R159, R156 ;  /* 0x0000009c9f04723e */ /* 0x000fc400000010ff */
[----:B------:R-:W-:-:S03]  /*4820*/  F2FP.BF16.F32.PACK_AB R5, R163, R160 ;  /* 0x000000a0a305723e */ /* 0x000fc600000010ff */
[----:B------:R-:W-:Y:S01]  /*4830*/  HMMA.16816.F32.BF16 R128, R136, R32, R128 ;  /* 0x000000208880723c */ /* 0x000fe20000041880 */
[----:B------:R-:W-:Y:S02]  /*4840*/  F2FP.BF16.F32.PACK_AB R6, R161, R158 ;  /* 0x0000009ea106723e */ /* 0x000fe400000010ff */
[----:B------:R-:W-:-:S03]  /*4850*/  F2FP.BF16.F32.PACK_AB R7, R167, R162 ;  /* 0x000000a2a707723e */ /* 0x000fc600000010ff */
[----:B------:R-:W-:Y:S01]  /*4860*/  HMMA.16816.F32.BF16 R124, R136, R34, R124 ;  /* 0x00000022887c723c */ /* 0x000fe2000004187c */
[----:B------:R-:W-:Y:S05]  /*4870*/  LDSM.16.MT88.4 R32, [R190+0x13000] ;  /* 0x01300000be20783b */ /* 0x000fea0000004200 */
[C---:B---3--:R-:W-:Y:S06]  /*4880*/  HMMA.16816.F32.BF16 R112, R4.reuse, R16, R112 ;  /* 0x000000100470723c */ /* 0x048fec0000041870 */
[C---:B------:R-:W-:Y:S01]  /*4890*/  HMMA.16816.F32.BF16 R108, R4.reuse, R18, R108 ;  /* 0x00000012046c723c */ /* 0x040fe2000004186c */
[----:B------:R-:W1:Y:S05]  /*48a0*/  LDSM.16.MT88.4 R16, [R192+0x17000] ;  /* 0x01700000c010783b */ /* 0x000e6a0000004200 */
[C---:B--2---:R-:W-:Y:S06]  /*48b0*/  HMMA.16816.F32.BF16 R52, R4.reuse, R8, R52 ;  /* 0x000000080434723c */ /* 0x044fec0000041834 */
[----:B------:R-:W-:Y:S01]  /*48c0*/  HMMA.16816.F32.BF16 R56, R4, R10, R56 ;  /* 0x0000000a0438723c */ /* 0x000fe20000041838 */
[----:B------:R-:W2:Y:S05]  /*48d0*/  LDSM.16.MT88.4 R8, [R189+0x17000] ;  /* 0x01700000bd08783b */ /* 0x000eaa0000004200 */
[C---:B------:R-:W-:Y:S06]  /*48e0*/  HMMA.16816.F32.BF16 R120, R136.reuse, R28, R120 ;  /* 0x0000001c8878723c */ /* 0x040fec0000041878 */
[----:B------:R-:W-:Y:S01]  /*48f0*/  HMMA.16816.F32.BF16 R116, R136, R30, R116 ;  /* 0x0000001e8874723c */ /* 0x000fe20000041874 */
[----:B------:R-:W3:Y:S05]  /*4900*/  LDSM.16.MT88.4 R28, [R188+0x13000] ;  /* 0x01300000bc1c783b */ /* 0x000eea0000004200 */
[C---:B-----5:R-:W-:Y:S06]  /*4910*/  HMMA.16816.F32.BF16 R128, R4.reuse, R24, R128 ;  /* 0x000000180480723c */ /* 0x060fec0000041880 */
[C---:B------:R-:W-:Y:S01]  /*4920*/  HMMA.16816.F32.BF16 R124, R4.reuse, R26, R124 ;  /* 0x0000001a047c723c */ /* 0x040fe2000004187c */
[----:B------:R-:W5:Y:S05]  /*4930*/  LDSM.16.MT88.4 R24, [R188+0x15000] ;  /* 0x01500000bc18783b */ /* 0x000f6a0000004200 */
[C---:B------:R-:W-:Y:S06]  /*4940*/  HMMA.16816.F32.BF16 R36, R4.reuse, R20, R36 ;  /* 0x000000140424723c */ /* 0x040fec0000041824 */
[C---:B------:R-:W-:Y:S01]  /*4950*/  HMMA.16816.F32.BF16 R40, R4.reuse, R22, R40 ;  /* 0x000000160428723c */ /* 0x040fe20000041828 */
[----:B------:R-:W-:Y:S05]  /*4960*/  LDSM.16.MT88.4 R20, [R188+0x17000] ;  /* 0x01700000bc14783b */ /* 0x000fea0000004200 */
        /* <DEDUP_REMOVED lines=10> */
[C---:B--2---:R-:W-:Y:S06]  /*4a10*/  HMMA.16816.F32.BF16 R84, R4.reuse, R8, R84 ;  /* 0x000000080454723c */ /* 0x044fec0000041854 */
[C---:B------:R-:W-:Y:S01]  /*4a20*/  HMMA.16816.F32.BF16 R88, R4.reuse, R10, R88 ;  /* 0x0000000a0458723c */ /* 0x040fe20000041858 */
[----:B------:R-:W2:Y:S05]  /*4a30*/  LDSM.16.MT88.4 R8, [R188+0x15800] ;  /* 0x01580000bc08783b */ /* 0x000eaa0000004200 */
        /* <DEDUP_REMOVED lines=34> */
[C---:B--2---:R-:W-:Y:S01]  /*4c60*/  HMMA.16816.F32.BF16 R92, R4.reuse, R8, R92 ;  /* 0x00000008045c723c */ /* 0x044fe2000004185c */
        /* <DEDUP_REMOVED lines=15> */
[----:B------:R-:W-:Y:S01]  /*4d60*/  FADD.FTZ R9, R169, R0 ;  /* 0x00000000a9097221 */ /* 0x000fe20000010000 */
[----:B------:R-:W-:-:S03]  /*4d70*/  FADD.FTZ R0, R173, R174 ;  /* 0x000000aead007221 */ /* 0x000fc60000010000 */
[----:B------:R-:W-:Y:S01]  /*4d80*/  FADD.FTZ R9, R168, R9 ;  /* 0x00000009a8097221 */ /* 0x000fe20000010000 */
[----:B------:R-:W-:Y:S01]  /*4d90*/  FADD.FTZ R171, R171, R0 ;  /* 0x00000000abab7221 */ /* 0x000fe20000010000 */
[----:B------:R-:W-:Y:S02]  /*4da0*/  HMMA.16816.F32.BF16 R44, R4, R28, R44 ;  /* 0x0000001c042c723c */ /* 0x000fe4000004182c */
[----:B------:R-:W-:Y:S01]  /*4db0*/  FADD.FTZ R166, R166, R9 ;  /* 0x00000009a6a67221 */ /* 0x000fe20000010000 */
[----:B------:R-:W-:-:S03]  /*4dc0*/  FADD.FTZ R213, R172, R171 ;  /* 0x000000abacd57221 */ /* 0x000fc60000010000 */
[----:B------:R-:W-:Y:S01]  /*4dd0*/  HMMA.16816.F32.BF16 R48, R4, R30, R48 ;  /* 0x0000001e0430723c */ /* 0x000fe20000041830 */
[----:B------:R-:W-:-:S05]  /*4de0*/  FADD.FTZ R211, R211, R166 ;  /* 0x000000a6d3d37221 */ /* 0x000fca0000010000 */
[C---:B------:R-:W-:Y:S06]  /*4df0*/  HMMA.16816.F32.BF16 R52, R4.reuse, R24, R52 ;  /* 0x000000180434723c */ /* 0x040fec0000041834 */
[C---:B------:R-:W-:Y:S06]  /*4e00*/  HMMA.16816.F32.BF16 R56, R4.reuse, R26, R56 ;  /* 0x0000001a0438723c */ /* 0x040fec0000041838 */
[C---:B------:R-:W-:Y:S06]  /*4e10*/  HMMA.16816.F32.BF16 R68, R4.reuse, R20, R68 ;  /* 0x000000140444723c */ /* 0x040fec0000041844 */
[C---:B------:R-:W-:Y:S06]  /*4e20*/  HMMA.16816.F32.BF16 R72, R4.reuse, R22, R72 ;  /* 0x000000160448723c */ /* 0x040fec0000041848 */
[C---:B---3--:R-:W-:Y:S06]  /*4e30*/  HMMA.16816.F32.BF16 R84, R4.reuse, R12, R84 ;  /* 0x0000000c0454723c */ /* 0x048fec0000041854 */
[C---:B------:R-:W-:Y:S06]  /*4e40*/  HMMA.16816.F32.BF16 R88, R4.reuse, R14, R88 ;  /* 0x0000000e0458723c */ /* 0x040fec0000041858 */
[----:B------:R-:W-:Y:S01]  /*4e50*/  HMMA.16816.F32.BF16 R96, R4, R10, R96 ;  /* 0x0000000a0460723c */ /* 0x000fe20000041860 */
[----:B------:R-:W-:-:S08]  /*4e60*/  NOP ;  /* 0x0000000000007918 */ /* 0x000fd00000000000 */
[----:B------:R-:W-:-:S15]  /*4e70*/  @!P1 BRA `(.L_x_302) ;  /* 0x0000005c00189947 */ /* 0x000fde0003800000 */
[----:B------:R-:W-:Y:S01]  /*4e80*/  UIADD3 UR24, UR19, -0x2, URZ ;  /* 0xfffffffe13187890 */ /* 0x000fe2000fffe03f */
[----:B------:R-:W-:-:S04]  /*4e90*/  DEPBAR.LE SB0, 0x0 ;  /* 0x000080000000791a */ /* 0x000fc80000000000 */
[----:B------:R-:W-:Y:S02]  /*4ea0*/  USHF.R.S32.HI UR5, URZ, 0x1f, UR24 ;  /* 0x0000001f3f057899 */ /* 0x000fe40008011418 */
[----:B------:R-:W-:Y:S02]  /*4eb0*/  UIMAD.WIDE.U32 UR6, UR24, UR10, URZ ;  /* 0x0000000a180672a5 */ /* 0x000fe4000f8e003f */
[----:B------:R-:W-:Y:S02]  /*4ec0*/  UIMAD UR5, UR5, UR10, URZ ;  /* 0x0000000a050572a4 */ /* 0x000fe4000f8e023f */
[----:B------:R-:W-:Y:S02]  /*4ed0*/  USHF.L.U32 UR4, UR11, 0x6, URZ ;  /* 0x000000060b047899 */ /* 0x000fe4000800063f */
[----:B------:R-:W-:Y:S01]  /*4ee0*/  UIMAD UR5, UR24, UR11, UR5 ;  /* 0x0000000b180572a4 */ /* 0x000fe2000f8e0205 */
[----:B------:R-:W-:Y:S01]  /*4ef0*/  IMAD.U32 R6, RZ, RZ, UR6 ;  /* 0x00000006ff067e24 */ /* 0x000fe2000f8e00ff */
[----:B------:R-:W-:Y:S01]  /*4f00*/  UIMAD.WIDE.U32 UR26, UR10, 0x40, URZ ;  /* 0x000000400a1a78a5 */ /* 0x000fe2000f8e003f */
[----:B------:R-:W-:Y:S01]  /*4f10*/  IMAD.U32 R7, RZ, RZ, UR7 ;  /* 0x00000007ff077e24 */ /* 0x000fe2000f8e00ff */
[----:B------:R-:W-:Y:S01]  /*4f20*/  UIADD3 UR5, UR7, UR5, URZ ;  /* 0x0000000507057290 */ /* 0x000fe2000fffe03f */
[----:B------:R-:W-:Y:S01]  /*4f30*/  IMAD.U32 R0, RZ, RZ, UR4 ;  /* 0x00000004ff007e24 */ /* 0x000fe2000f8e00ff */
[----:B------:R-:W-:Y:S01]  /*4f40*/  BAR.SYNC.DEFER_BLOCKING 0x0 ;  /* 0x0000000000007b1d */ /* 0x000fe20000010000 */
[----:B------:R-:W-:Y:S01]  /*4f50*/  LEA R5, P0, R6, R144, 0x6 ;  /* 0x0000009006057211 */ /* 0x000fe200078030ff */
[----:B------:R-:W-:-:S02]  /*4f60*/  UISETP.GT.AND UP0, UPT, UR24, UR15, UPT ;  /* 0x0000000f1800728c */ /* 0x000fc4000bf04270 */
[----:B------:R-:W-:Y:S02]  /*4f70*/  IMAD.U32 R7, RZ, RZ, UR5 ;  /* 0x00000005ff077e24 */ /* 0x000fe4000f8e00ff */
[----:B------:R-:W-:Y:S02]  /*4f80*/  ULDC.64 UR6, c[0x0][0x220] ;  /* 0x0000880000067ab9 */ /* 0x000fe40000000a00 */
[C---:B------:R-:W-:Y:S02]  /*4f90*/  LEA R4, P1, R5.reuse, UR6, 0x1 ;  /* 0x0000000605047c11 */ /* 0x040fe4000f8208ff */
[----:B------:R-:W-:Y:S02]  /*4fa0*/  LEA.HI.X R2, R6, R203, R7, 0x6, P0 ;  /* 0x000000cb06027211 */ /* 0x000fe400000f3407 */
[----:B------:R-:W-:Y:S02]  /*4fb0*/  IADD3 R6, P0, R4, UR26, RZ ;  /* 0x0000001a04067c10 */ /* 0x000fe4000ff1e0ff */
[----:B------:R-:W-:-:S04]  /*4fc0*/  LEA.HI.X R5, R5, UR7, R2, 0x1, P1 ;  /* 0x0000000705057c11 */ /* 0x000fc800088f0c02 */
[----:B------:R-:W-:Y:S01]  /*4fd0*/  IADD3.X R7, R5, UR27, R0, P0, !PT ;  /* 0x0000001b05077c10 */ /* 0x000fe200087fe400 */
[----:B------:R-:W-:Y:S01]  /*4fe0*/  @!PT LDS RZ, [RZ] ;  /* 0x00000000fffff984 */ /* 0x000fe20000000800 */
[----:B------:R-:W-:Y:S01]  /*4ff0*/  @!PT LDS RZ, [RZ] ;  /* 0x00000000fffff984 */ /* 0x000fe20000000800 */
[----:B------:R-:W-:Y:S01]  /*5000*/  @!PT LDS RZ, [RZ] ;  /* 0x00000000fffff984 */ /* 0x000fe20000000800 */
[----:B------:R-:W-:Y:S04]  /*5010*/  LDGSTS.E.BYPASS.LTC128B.128 [R199+0x12000], desc[UR20][R4.64] ;  /* 0x1200000004c77fae */ /* 0x000fe8000b901d54 */
        /* <DEDUP_REMOVED lines=10> */
[----:B------:R-:W-:Y:S04]  /*50c0*/  LDSM.16.M88.4 R28, [R196] ;  /* 0x00000000c41c783b */ /* 0x000fe80000000200 */
[----:B------:R-:W5:Y:S04]  /*50d0*/  LDSM.16.M88.4 R32, [R195] ;  /* 0x00000000c320783b */ /* 0x000f680000000200 */
[----:B------:R-:W5:Y:S04]  /*50e0*/  LDSM.16.M88.4 R136, [R186] ;  /* 0x00000000ba88783b */ /* 0x000f680000000200 */
[----:B------:R-:W5:Y:S04]  /*50f0*/  LDSM.16.M88.4 R140, [R187] ;  /* 0x00000000bb8c783b */ /* 0x000f680000000200 */
[----:B------:R-:W5:Y:S04]  /*5100*/  LDSM.16.M88.4 R168, [R185] ;  /* 0x00000000b9a8783b */ /* 0x000f680000000200 */
[----:B-1----:R-:W-:Y:S01]  /*5110*/  LDSM.16.M88.4 R4, [R194] ;  /* 0x00000000c204783b */ /* 0x002fe20000000200 */
[C---:B--2---:R-:W-:Y:S03]  /*5120*/  HMMA.16816.F32.BF16 R24, R152.reuse, R20, RZ ;  /* 0x000000149818723c */ /* 0x044fe600000418ff */
[----:B------:R-:W1:Y:S04]  /*5130*/  LDSM.16.M88.4 R8, [R191+0xc000] ;  /* 0x00c00000bf08783b */ /* 0x000e680000000200 */
[----:B------:R-:W-:Y:S01]  /*5140*/  LDSM.16.M88.4 R216, [R184] ;  /* 0x00000000b8d8783b */ /* 0x000fe20000000200 */
[C---:B------:R-:W-:Y:S03]  /*5150*/  HMMA.16816.F32.BF16 R20, R152.reuse, R22, RZ ;  /* 0x000000169814723c */ /* 0x040fe600000418ff */
[----:B------:R-:W-:Y:S03]  /*5160*/  LDSM.16.M88.4 R172, [R184+0x1800] ;  /* 0x00180000b8ac783b */ /* 0x000fe60000000200 */
[C---:B---3--:R-:W-:Y:S01]  /*5170*/  HMMA.16816.F32.BF16 R164, R152.reuse, R160, RZ ;  /* 0x000000a098a4723c */ /* 0x048fe200000418ff */
[----:B------:R-:W0:Y:S05]  /*5180*/  LDGDEPBAR ;  /* 0x00000000000079af */ /* 0x000e2a0000000000 */
[C---:B------:R-:W-:Y:S06]  /*5190*/  HMMA.16816.F32.BF16 R160, R152.reuse, R162, RZ ;  /* 0x000000a298a0723c */ /* 0x040fec00000418ff */
[C---:B----4-:R-:W-:Y:S06]  /*51a0*/  HMMA.16816.F32.BF16 R16, R152.reuse, R12, RZ ;  /* 0x0000000c9810723c */ /* 0x050fec00000418ff */
[C---:B------:R-:W-:Y:S06]  /*51b0*/  HMMA.16816.F32.BF16 R12, R152.reuse, R14, RZ ;  /* 0x0000000e980c723c */ /* 0x040fec00000418ff */
[C---:B-----5:R-:W-:Y:S06]  /*51c0*/  HMMA.16816.F32.BF16 R156, R152.reuse, R148, RZ ;  /* 0x00000094989c723c */ /* 0x060fec00000418ff */
[----:B------:R-:W-:Y:S01]  /*51d0*/  HMMA.16816.F32.BF16 R152, R152, R150, RZ ;  /* 0x000000969898723c */ /* 0x000fe200000418ff */
[----:B------:R-:W2:Y:S05]  /*51e0*/  LDSM.16.M88.4 R148, [R191+0xc800] ;  /* 0x00c80000bf94783b */ /* 0x000eaa0000000200 */
[C---:B------:R-:W-:Y:S06]  /*51f0*/  HMMA.16816.F32.BF16 R24, R28.reuse, R32, R24 ;  /* 0x000000201c18723c */ /* 0x040fec0000041818 */
[C---:B------:R-:W-:Y:S01]  /*5200*/  HMMA.16816.F32.BF16 R20, R28.reuse, R34, R20 ;  /* 0x000000221c14723c */ /* 0x040fe20000041814 */
[----:B------:R-:W3:Y:S05]  /*5210*/  LDSM.16.M88.4 R32, [R191+0xd000] ;  /* 0x00d00000bf20783b */ /* 0x000eea0000000200 */
[C---:B------:R-:W-:Y:S06]  /*5220*/  HMMA.16816.F32.BF16 R164, R28.reuse, R136, R164 ;  /* 0x000000881ca4723c */ /* 0x040fec00000418a4 */
[C---:B------:R-:W-:Y:S01]  /*5230*/  HMMA.16816.F32.BF16 R160, R28.reuse, R138, R160 ;  /* 0x0000008a1ca0723c */ /* 0x040fe200000418a0 */
[----:B------:R-:W4:Y:S05]  /*5240*/  LDSM.16.M88.4 R136, [R191+0xd800] ;  /* 0x00d80000bf88783b */ /* 0x000f2a0000000200 */
[C---:B------:R-:W-:Y:S06]  /*5250*/  HMMA.16816.F32.BF16 R16, R28.reuse, R140, R16 ;  /* 0x0000008c1c10723c */ /* 0x040fec0000041810 */
[C---:B------:R-:W-:Y:S01]  /*5260*/  HMMA.16816.F32.BF16 R12, R28.reuse, R142, R12 ;  /* 0x0000008e1c0c723c */ /* 0x040fe2000004180c */
[----:B------:R-:W5:Y:S05]  /*5270*/  LDSM.16.M88.4 R140, [R193] ;  /* 0x00000000c18c783b */ /* 0x000f6a0000000200 */
[C---:B------:R-:W-:Y:S06]  /*5280*/  HMMA.16816.F32.BF16 R156, R28.reuse, R168, R156 ;  /* 0x000000a81c9c723c */ /* 0x040fec000004189c */
[----:B------:R-:W-:Y:S01]  /*5290*/  HMMA.16816.F32.BF16 R152, R28, R170, R152 ;  /* 0x000000aa1c98723c */ /* 0x000fe20000041898 */
[----:B------:R-:W5:Y:S04]  /*52a0*/  LDSM.16.M88.4 R28, [R184+0x800] ;  /* 0x00080000b81c783b */ /* 0x000f680000000200 */
[----:B------:R-:W-:Y:S01]  /*52b0*/  LDSM.16.M88.4 R168, [R197+0xf800] ;  /* 0x00f80000c5a8783b */ /* 0x000fe20000000200 */
[C---:B-1----:R-:W-:Y:S06]  /*52c0*/  HMMA.16816.F32.BF16 R24, R4.reuse, R8, R24 ;  /* 0x000000080418723c */ /* 0x042fec0000041818 */
[C---:B------:R-:W-:Y:S01]  /*52d0*/  HMMA.16816.F32.BF16 R20, R4.reuse, R10, R20 ;  /* 0x0000000a0414723c */ /* 0x040fe20000041814 */
[----:B------:R-:W1:Y:S05]  /*52e0*/  LDSM.16.M88.4 R8, [R184+0x1000] ;  /* 0x00100000b808783b */ /* 0x000e6a0000000200 */
[C---:B--2---:R-:W-:Y:S06]  /*52f0*/  HMMA.16816.F32.BF16 R16, R4.reuse, R148, R16 ;  /* 0x000000940410723c */ /* 0x044fec0000041810 */
[C---:B------:R-:W-:Y:S01]  /*5300*/  HMMA.16816.F32.BF16 R12, R4.reuse, R150, R12 ;  /* 0x00000096040c723c */ /* 0x040fe2000004180c */
[----:B------:R-:W-:Y:S05]  /*5310*/  LDSM.16.M88.4 R148, [R198+0x4000] ;  /* 0x00400000c694783b */ /* 0x000fea0000000200 */
[C---:B---3--:R-:W-:Y:S06]  /*5320*/  HMMA.16816.F32.BF16 R164, R4.reuse, R32, R164 ;  /* 0x0000002004a4723c */ /* 0x048fec00000418a4 */
[C---:B------:R-:W-:Y:S01]  /*5330*/  HMMA.16816.F32.BF16 R160, R4.reuse, R34, R160 ;  /* 0x0000002204a0723c */ /* 0x040fe200000418a0 */
[----:B------:R-:W2:Y:S05]  /*5340*/  LDSM.16.M88.4 R32, [R197+0xe000] ;  /* 0x00e00000c520783b */ /* 0x000eaa0000000200 */
[C---:B----4-:R-:W-:Y:S06]  /*5350*/  HMMA.16816.F32.BF16 R156, R4.reuse, R136, R156 ;  /* 0x00000088049c723c */ /* 0x050fec000004189c */
[----:B------:R-:W-:Y:S01]  /*5360*/  HMMA.16816.F32.BF16 R152, R4, R138, R152 ;  /* 0x0000008a0498723c */ /* 0x000fe20000041898 */
[----:B------:R-:W3:Y:S04]  /*5370*/  LDSM.16.M88.4 R136, [R197+0xe800] ;  /* 0x00e80000c588783b */ /* 0x000ee80000000200 */
[----:B------:R-:W4:Y:S01]  /*5380*/  LDSM.16.M88.4 R4, [R197+0xf000] ;  /* 0x00f00000c504783b */ /* 0x000f220000000200 */
[C---:B-----5:R-:W-:Y:S06]  /*5390*/  HMMA.16816.F32.BF16 R24, R140.reuse, R216, R24 ;  /* 0x000000d88c18723c */ /* 0x060fec0000041818 */
[C---:B------:R-:W-:Y:S01]  /*53a0*/  HMMA.16816.F32.BF16 R20, R140.reuse, R218, R20 ;  /* 0x000000da8c14723c */ /* 0x040fe20000041814 */
[----:B------:R-:W-:Y:S05]  /*53b0*/  LDSM.16.M88.4 R216, [R196+0x8000] ;  /* 0x00800000c4d8783b */ /* 0x000fea0000000200 */
[C---:B------:R-:W-:Y:S06]  /*53c0*/  HMMA.16816.F32.BF16 R16, R140.reuse, R28, R16 ;  /* 0x0000001c8c10723c */ /* 0x040fec0000041810 */
[C---:B------:R-:W-:Y:S01]  /*53d0*/  HMMA.16816.F32.BF16 R12, R140.reuse, R30, R12 ;  /* 0x0000001e8c0c723c */ /* 0x040fe2000004180c */
[----:B------:R-:W-:Y:S05]  /*53e0*/  LDSM.16.M88.4 R28, [R196+0x4000] ;  /* 0x00400000c41c783b */ /* 0x000fea0000000200 */
[C---:B-1----:R-:W-:Y:S06]  /*53f0*/  HMMA.16816.F32.BF16 R164, R140.reuse, R8, R164 ;  /* 0x000000088ca4723c */ /* 0x042fec00000418a4 */
[C---:B------:R-:W-:Y:S01]  /*5400*/  HMMA.16816.F32.BF16 R160, R140.reuse, R10, R160 ;  /* 0x0000000a8ca0723c */ /* 0x040fe200000418a0 */
[----:B------:R-:W1:Y:S05]  /*5410*/  LDSM.16.M88.4 R8, [R183] ;  /* 0x00000000b708783b */ /* 0x000e6a0000000200 */
[C---:B------:R-:W-:Y:S06]  /*5420*/  HMMA.16816.F32.BF16 R156, R140.reuse, R172, R156 ;  /* 0x000000ac8c9c723c */ /* 0x040fec000004189c */
[----:B------:R-:W-:Y:S01]  /*5430*/  HMMA.16816.F32.BF16 R152, R140, R174, R152 ;  /* 0x000000ae8c98723c */ /* 0x000fe20000041898 */
[----:B------:R-:W5:Y:S04]  /*5440*/  LDSM.16.M88.4 R140, [R182] ;  /* 0x00000000b68c783b */ /* 0x000f680000000200 */
[----:B------:R-:W-:Y:S01]  /*5450*/  LDSM.16.M88.4 R172, [R180] ;  /* 0x00000000b4ac783b */ /* 0x000fe20000000200 */
[C---:B--2---:R-:W-:Y:S06]  /*5460*/  HMMA.16816.F32.BF16 R24, R148.reuse, R32, R24 ;  /* 0x000000209418723c */ /* 0x044fec0000041818 */
[C---:B------:R-:W-:Y:S01]  /*5470*/  HMMA.16816.F32.BF16 R20, R148.reuse, R34, R20 ;  /* 0x000000229414723c */ /* 0x040fe20000041814 */
[----:B------:R-:W2:Y:S05]  /*5480*/  LDSM.16.M88.4 R32, [R181] ;  /* 0x00000000b520783b */ /* 0x000eaa0000000200 */
[C---:B---3--:R-:W-:Y:S06]  /*5490*/  HMMA.16816.F32.BF16 R16, R148.reuse, R136, R16 ;  /* 0x000000889410723c */ /* 0x048fec0000041810 */
[C---:B------:R-:W-:Y:S01]  /*54a0*/  HMMA.16816.F32.BF16 R12, R148.reuse, R138, R12 ;  /* 0x0000008a940c723c */ /* 0x040fe2000004180c */
[----:B------:R-:W-:Y:S05]  /*54b0*/  LDSM.16.M88.4 R136, [R194+0x4000] ;  /* 0x00400000c288783b */ /* 0x000fea0000000200 */
[C---:B----4-:R-:W-:Y:S06]  /*54c0*/  HMMA.16816.F32.BF16 R164, R148.reuse, R4, R164 ;  /* 0x0000000494a4723c */ /* 0x050fec00000418a4 */
[C---:B------:R-:W-:Y:S01]  /*54d0*/  HMMA.16816.F32.BF16 R160, R148.reuse, R6, R160 ;  /* 0x0000000694a0723c */ /* 0x040fe200000418a0 */
[----:B------:R-:W3:Y:S05]  /*54e0*/  LDSM.16.M88.4 R4, [R191+0xe000] ;  /* 0x00e00000bf04783b */ /* 0x000eea0000000200 */
[C---:B------:R-:W-:Y:S06]  /*54f0*/  HMMA.16816.F32.BF16 R156, R148.reuse, R168, R156 ;  /* 0x000000a8949c723c */ /* 0x040fec000004189c */
[----:B------:R-:W-:Y:S01]  /*5500*/  HMMA.16816.F32.BF16 R152, R148, R170, R152 ;  /* 0x000000aa9498723c */ /* 0x000fe20000041898 */
[----:B------:R-:W4:Y:S04]  /*5510*/  LDSM.16.M88.4 R148, [R191+0xe800] ;  /* 0x00e80000bf94783b */ /* 0x000f280000000200 */
[----:B------:R-:W-:Y:S01]  /*5520*/  LDSM.16.M88.4 R168, [R193+0x4000] ;  /* 0x00400000c1a8783b */ /* 0x000fe20000000200 */
[C---:B-1----:R-:W-:Y:S06]  /*5530*/  HMMA.16816.F32.BF16 R24, R28.reuse, R8, R24 ;  /* 0x000000081c18723c */ /* 0x042fec0000041818 */
[C---:B------:R-:W-:Y:S01]  /*5540*/  HMMA.16816.F32.BF16 R20, R28.reuse, R10, R20 ;  /* 0x0000000a1c14723c */ /* 0x040fe20000041814 */
[----:B------:R-:W1:Y:S05]  /*5550*/  LDSM.16.M88.4 R8, [R191+0xf000] ;  /* 0x00f00000bf08783b */ /* 0x000e6a0000000200 */
[C---:B-----5:R-:W-:Y:S06]  /*5560*/  HMMA.16816.F32.BF16 R16, R28.reuse, R140, R16 ;  /* 0x0000008c1c10723c */ /* 0x060fec0000041810 */
[C---:B------:R-:W-:Y:S01]  /*5570*/  HMMA.16816.F32.BF16 R12, R28.reuse, R142, R12 ;  /* 0x0000008e1c0c723c */ /* 0x040fe2000004180c */
[----:B------:R-:W5:Y:S05]  /*5580*/  LDSM.16.M88.4 R140, [R191+0xf800] ;  /* 0x00f80000bf8c783b */ /* 0x000f6a0000000200 */
[C---:B--2---:R-:W-:Y:S06]  /*5590*/  HMMA.16816.F32.BF16 R164, R28.reuse, R32, R164 ;  /* 0x000000201ca4723c */ /* 0x044fec00000418a4 */
[C---:B------:R-:W-:Y:S01]  /*55a0*/  HMMA.16816.F32.BF16 R160, R28.reuse, R34, R160 ;  /* 0x000000221ca0723c */ /* 0x040fe200000418a0 */
[----:B------:R-:W2:Y:S05]  /*55b0*/  LDSM.16.M88.4 R32, [R184+0x2000] ;  /* 0x00200000b820783b */ /* 0x000eaa0000000200 */
[C---:B------:R-:W-:Y:S06]  /*55c0*/  HMMA.16816.F32.BF16 R156, R28.reuse, R172, R156 ;  /* 0x000000ac1c9c723c */ /* 0x040fec000004189c */
[----:B------:R-:W-:Y:S01]  /*55d0*/  HMMA.16816.F32.BF16 R152, R28, R174, R152 ;  /* 0x000000ae1c98723c */ /* 0x000fe20000041898 */
[----:B------:R-:W-:Y:S04]  /*55e0*/  LDSM.16.M88.4 R28, [R184+0x3000] ;  /* 0x00300000b81c783b */ /* 0x000fe80000000200 */
[----:B------:R-:W-:Y:S01]  /*55f0*/  LDSM.16.M88.4 R172, [R184+0x3800] ;  /* 0x00380000b8ac783b */ /* 0x000fe20000000200 */
[C---:B---3--:R-:W-:Y:S06]  /*5600*/  HMMA.16816.F32.BF16 R24, R136.reuse, R4, R24 ;  /* 0x000000048818723c */ /* 0x048fec0000041818 */
[C---:B------:R-:W-:Y:S01]  /*5610*/  HMMA.16816.F32.BF16 R20, R136.reuse, R6, R20 ;  /* 0x000000068814723c */ /* 0x040fe20000041814 */
[----:B------:R-:W3:Y:S05]  /*5620*/  LDSM.16.M88.4 R4, [R184+0x2800] ;  /* 0x00280000b804783b */ /* 0x000eea0000000200 */
[C---:B----4-:R-:W-:Y:S06]  /*5630*/  HMMA.16816.F32.BF16 R16, R136.reuse, R148, R16 ;  /* 0x000000948810723c */ /* 0x050fec0000041810 */
[C---:B------:R-:W-:Y:S01]  /*5640*/  HMMA.16816.F32.BF16 R12, R136.reuse, R150, R12 ;  /* 0x00000096880c723c */ /* 0x040fe2000004180c */
[----:B------:R-:W-:Y:S05]  /*5650*/  LDSM.16.M88.4 R148, [R197+0x10000] ;  /* 0x01000000c594783b */ /* 0x000fea0000000200 */
[C---:B-1----:R-:W-:Y:S06]  /*5660*/  HMMA.16816.F32.BF16 R164, R136.reuse, R8, R164 ;  /* 0x0000000888a4723c */ /* 0x042fec00000418a4 */
[C---:B------:R-:W-:Y:S01]  /*5670*/  HMMA.16816.F32.BF16 R160, R136.reuse, R10, R160 ;  /* 0x0000000a88a0723c */ /* 0x040fe200000418a0 */
[----:B------:R-:W1:Y:S05]  /*5680*/  LDSM.16.M88.4 R8, [R198+0x8000] ;  /* 0x00800000c608783b */ /* 0x000e6a0000000200 */
[C---:B-----5:R-:W-:Y:S06]  /*5690*/  HMMA.16816.F32.BF16 R156, R136.reuse, R140, R156 ;  /* 0x0000008c889c723c */ /* 0x060fec000004189c */
[----:B------:R-:W-:Y:S01]  /*56a0*/  HMMA.16816.F32.BF16 R152, R136, R142, R152 ;  /* 0x0000008e8898723c */ /* 0x000fe20000041898 */
[----:B------:R-:W4:Y:S04]  /*56b0*/  LDSM.16.M88.4 R140, [R197+0x10800] ;  /* 0x01080000c58c783b */ /* 0x000f280000000200 */
[----:B------:R-:W5:Y:S01]  /*56c0*/  LDSM.16.M88.4 R136, [R197+0x11000] ;  /* 0x01100000c588783b */ /* 0x000f620000000200 */
[C---:B--2---:R-:W-:Y:S06]  /*56d0*/  HMMA.16816.F32.BF16 R24, R168.reuse, R32, R24 ;  /* 0x00000020a818723c */ /* 0x044fec0000041818 */
[C---:B------:R-:W-:Y:S01]  /*56e0*/  HMMA.16816.F32.BF16 R20, R168.reuse, R34, R20 ;  /* 0x00000022a814723c */ /* 0x040fe20000041814 */
[----:B------:R-:W-:Y:S05]  /*56f0*/  LDSM.16.M88.4 R32, [R197+0x11800] ;  /* 0x01180000c520783b */ /* 0x000fea0000000200 */
[C---:B---3--:R-:W-:Y:S06]  /*5700*/  HMMA.16816.F32.BF16 R16, R168.reuse, R4, R16 ;  /* 0x00000004a810723c */ /* 0x048fec0000041810 */
[C---:B------:R-:W-:Y:S01]  /*5710*/  HMMA.16816.F32.BF16 R12, R168.reuse, R6, R12 ;  /* 0x00000006a80c723c */ /* 0x040fe2000004180c */
[----:B------:R-:W2:Y:S05]  /*5720*/  LDSM.16.M88.4 R4, [R179] ;  /* 0x00000000b304783b */ /* 0x000eaa0000000200 */
[C---:B------:R-:W-:Y:S06]  /*5730*/  HMMA.16816.F32.BF16 R164, R168.reuse, R28, R164 ;  /* 0x0000001ca8a4723c */ /* 0x040fec00000418a4 */
[----:B------:R-:W-:Y:S01]  /*5740*/  HMMA.16816.F32.BF16 R160, R168, R30, R160 ;  /* 0x0000001ea8a0723c */ /* 0x000fe200000418a0 */
[----:B------:R-:W3:Y:S05]  /*5750*/  LDSM.16.M88.4 R28, [R178] ;  /* 0x00000000b21c783b */ /* 0x000eea0000000200 */
[C---:B-1----:R-:W-:Y:S06]  /*5760*/  HMMA.16816.F32.BF16 R24, R8.reuse, R148, R24 ;  /* 0x000000940818723c */ /* 0x042fec0000041818 */
[----:B------:R-:W-:Y:S01]  /*5770*/  HMMA.16816.F32.BF16 R20, R8, R150, R20 ;  /* 0x000000960814723c */ /* 0x000fe20000041814 */
[----:B------:R-:W-:Y:S05]  /*5780*/  LDSM.16.M88.4 R148, [R194+0x8000] ;  /* 0x00800000c294783b */ /* 0x000fea0000000200 */
[C---:B------:R-:W-:Y:S06]  /*5790*/  HMMA.16816.F32.BF16 R156, R168.reuse, R172, R156 ;  /* 0x000000aca89c723c */ /* 0x040fec000004189c */
[----:B------:R-:W-:Y:S01]  /*57a0*/  HMMA.16816.F32.BF16 R152, R168, R174, R152 ;  /* 0x000000aea898723c */ /* 0x000fe20000041898 */
[----:B------:R-:W-:Y:S04]  /*57b0*/  LDSM.16.M88.4 R172, [R177] ;  /* 0x00000000b1ac783b */ /* 0x000fe80000000200 */
[----:B------:R-:W-:Y:S01]  /*57c0*/  LDSM.16.M88.4 R168, [R176] ;  /* 0x00000000b0a8783b */ /* 0x000fe20000000200 */
[C---:B----4-:R-:W-:Y:S06]  /*57d0*/  HMMA.16816.F32.BF16 R16, R8.reuse, R140, R16 ;  /* 0x0000008c0810723c */ /* 0x050fec0000041810 */
[C---:B------:R-:W-:Y:S01]  /*57e0*/  HMMA.16816.F32.BF16 R12, R8.reuse, R142, R12 ;  /* 0x0000008e080c723c */ /* 0x040fe2000004180c */
[----:B------:R-:W1:Y:S05]  /*57f0*/  LDSM.16.M88.4 R140, [R191+0x10000] ;  /* 0x01000000bf8c783b */ /* 0x000e6a0000000200 */
[C---:B-----5:R-:W-:Y:S06]  /*5800*/  HMMA.16816.F32.BF16 R164, R8.reuse, R136, R164 ;  /* 0x0000008808a4723c */ /* 0x060fec00000418a4 */
[----:B------:R-:W-:Y:S01]  /*5810*/  HMMA.16816.F32.BF16 R160, R8, R138, R160 ;  /* 0x0000008a08a0723c */ /* 0x000fe200000418a0 */
[----:B------:R-:W4:Y:S05]  /*5820*/  LDSM.16.M88.4 R136, [R191+0x10800] ;  /* 0x01080000bf88783b */ /* 0x000f2a0000000200 */
[C---:B--2---:R-:W-:Y:S06]  /*5830*/  HMMA.16816.F32.BF16 R24, R216.reuse, R4, R24 ;  /* 0x00000004d818723c */ /* 0x044fec0000041818 */
[----:B------:R-:W-:Y:S01]  /*5840*/  HMMA.16816.F32.BF16 R20, R216, R6, R20 ;  /* 0x00000006d814723c */ /* 0x000fe20000041814 */
[----:B------:R-:W-:Y:S05]  /*5850*/  LDSM.16.M88.4 R4, [R184+0x4000] ;  /* 0x00400000b804783b */ /* 0x000fea0000000200 */
[C---:B------:R-:W-:Y:S06]  /*5860*/  HMMA.16816.F32.BF16 R156, R8.reuse, R32, R156 ;  /* 0x00000020089c723c */ /* 0x040fec000004189c */
[----:B------:R-:W-:Y:S01]  /*5870*/  HMMA.16816.F32.BF16 R152, R8, R34, R152 ;  /* 0x000000220898723c */ /* 0x000fe20000041898 */
[----:B------:R-:W2:Y:S04]  /*5880*/  LDSM.16.M88.4 R8, [R193+0x8000] ;  /* 0x00800000c108783b */ /* 0x000ea80000000200 */
[----:B------:R-:W5:Y:S01]  /*5890*/  LDSM.16.M88.4 R32, [R191+0x11000] ;  /* 0x01100000bf20783b */ /* 0x000f620000000200 */
[C---:B---3--:R-:W-:Y:S06]  /*58a0*/  HMMA.16816.F32.BF16 R16, R216.reuse, R28, R16 ;  /* 0x0000001cd810723c */ /* 0x048fec0000041810 */
[----:B------:R-:W-:Y:S01]  /*58b0*/  HMMA.16816.F32.BF16 R12, R216, R30, R12 ;  /* 0x0000001ed80c723c */ /* 0x000fe2000004180c */
[----:B------:R-:W3:Y:S05]  /*58c0*/  LDSM.16.M88.4 R28, [R191+0x11800] ;  /* 0x01180000bf1c783b */ /* 0x000eea0000000200 */
[C---:B-1----:R-:W-:Y:S06]  /*58d0*/  HMMA.16816.F32.BF16 R24, R148.reuse, R140, R24 ;  /* 0x0000008c9418723c */ /* 0x042fec0000041818 */
[----:B------:R-:W-:Y:S06]  /*58e0*/  HMMA.16816.F32.BF16 R20, R148, R142, R20 ;  /* 0x0000008e9414723c */ /* 0x000fec0000041814 */
[----:B------:R-:W-:Y:S06]  /*58f0*/  HMMA.16816.F32.BF16 R164, R216, R172, R164 ;  /* 0x000000acd8a4723c */ /* 0x000fec00000418a4 */
[C---:B----4-:R-:W-:Y:S06]  /*5900*/  HMMA.16816.F32.BF16 R16, R148.reuse, R136, R16 ;  /* 0x000000889410723c */ /* 0x050fec0000041810 */
[----:B------:R-:W-:Y:S01]  /*5910*/  HMMA.16816.F32.BF16 R12, R148, R138, R12 ;  /* 0x0000008a940c723c */ /* 0x000fe2000004180c */
[----:B------:R-:W1:Y:S05]  /*5920*/  LDSM.16.M88.4 R136, [R184+0x4800] ;  /* 0x00480000b888783b */ /* 0x000e6a0000000200 */
[----:B------:R-:W-:Y:S06]  /*5930*/  HMMA.16816.F32.BF16 R156, R216, R168, R156 ;  /* 0x000000a8d89c723c */ /* 0x000fec000004189c */
[C---:B--2---:R-:W-:Y:S06]  /*5940*/  HMMA.16816.F32.BF16 R24, R8.reuse, R4, R24 ;  /* 0x000000040818723c */ /* 0x044fec0000041818 */
[----:B------:R-:W-:Y:S01]  /*5950*/  HMMA.16816.F32.BF16 R20, R8, R6, R20 ;  /* 0x000000060814723c */ /* 0x000fe20000041814 */
[----:B------:R-:W2:Y:S05]  /*5960*/  LDSM.16.M88.4 R4, [R184+0x5000] ;  /* 0x00500000b804783b */ /* 0x000eaa0000000200 */
[----:B-----5:R-:W-:Y:S06]  /*5970*/  HMMA.16816.F32.BF16 R164, R148, R32, R164 ;  /* 0x0000002094a4723c */ /* 0x020fec00000418a4 */
[----:B------:R-:W-:Y:S01]  /*5980*/  HMMA.16816.F32.BF16 R152, R216, R170, R152 ;  /* 0x000000aad898723c */ /* 0x000fe20000041898 */
[----:B------:R-:W-:-:S04]  /*5990*/  IMAD.U32 R33, RZ, RZ, UR24 ;  /* 0x00000018ff217e24 */ /* 0x000fc8000f8e00ff */
[----:B------:R-:W-:Y:S01]  /*59a0*/  IMAD R0, R33, 0x40, R210 ;  /* 0x0000004021007824 */ /* 0x000fe200078e02d2 */
[----:B------:R-:W-:Y:S03]  /*59b0*/  HMMA.16816.F32.BF16 R160, R216, R174, R160 ;  /* 0x000000aed8a0723c */ /* 0x000fe600000418a0 */
[C---:B------:R-:W-:Y:S01]  /*59c0*/  VIADD R2, R0.reuse, 0x1 ;  /* 0x0000000100027836 */ /* 0x040fe20000000000 */
[C---:B------:R-:W-:Y:S01]  /*59d0*/  ISETP.GE.AND P1, PT, R0.reuse, R206, PT ;  /* 0x000000ce0000720c */ /* 0x040fe20003f26270 */
[C---:B------:R-:W-:Y:S01]  /*59e0*/  VIADD R32, R0.reuse, 0x19 ;  /* 0x0000001900207836 */ /* 0x040fe20000000000 */
[----:B---3--:R-:W-:Y:S01]  /*59f0*/  HMMA.16816.F32.BF16 R156, R148, R28, R156 ;  /* 0x0000001c949c723c */ /* 0x008fe2000004189c */
[----:B------:R-:W-:Y:S02]  /*5a00*/  ISETP.GE.AND P5, PT, R0, R204, PT ;  /* 0x000000cc0000720c */ /* 0x000fe40003fa6270 */
[----:B------:R-:W-:-:S02]  /*5a10*/  ISETP.GE.AND P6, PT, R2, R206, PT ;  /* 0x000000ce0200720c */ /* 0x000fc40003fc6270 */
[C---:B------:R-:W-:Y:S01]  /*5a20*/  ISETP.GE.AND P0, PT, R2.reuse, R204, PT ;  /* 0x000000cc0200720c */ /* 0x040fe20003f06270 */
[----:B-1----:R-:W-:Y:S01]  /*5a30*/  HMMA.16816.F32.BF16 R16, R8, R136, R16 ;  /* 0x000000880810723c */ /* 0x002fe20000041810 */
[----:B------:R-:W-:Y:S01]  /*5a40*/  ISETP.LT.OR P6, PT, R2, R207, P6 ;  /* 0x000000cf0200720c */ /* 0x000fe200037c1670 */
[----:B------:R-:W-:Y:S01]  /*5a50*/  VIADD R28, R0, 0x8 ;  /* 0x00000008001c7836 */ /* 0x000fe20000000000 */
[----:B------:R-:W-:Y:S01]  /*5a60*/  ISETP.LT.OR P0, PT, R2, R205, P0 ;  /* 0x000000cd0200720c */ /* 0x000fe20000701670 */
[C---:B------:R-:W-:Y:S01]  /*5a70*/  VIADD R2, R0.reuse, 0x9 ;  /* 0x0000000900027836 */ /* 0x040fe20000000000 */
[----:B------:R-:W-:Y:S01]  /*5a80*/  ISETP.LT.OR P1, PT, R0, R207, P1 ;  /* 0x000000cf0000720c */ /* 0x000fe20000f21670 */
[----:B------:R-:W-:Y:S01]  /*5a90*/  HMMA.16816.F32.BF16 R152, R148, R30, R152 ;  /* 0x0000001e9498723c */ /* 0x000fe20000041898 */
[----:B------:R-:W-:Y:S02]  /*5aa0*/  ISETP.GE.AND P3, PT, R28, R206, PT ;  /* 0x000000ce1c00720c */ /* 0x000fe40003f66270 */
[----:B------:R-:W-:-:S02]  /*5ab0*/  FSEL R24, R24, -INF , !P1 ;  /* 0xff80000018187808 */ /* 0x000fc40004800000 */
[C---:B------:R-:W-:Y:S01]  /*5ac0*/  ISETP.GE.AND P4, PT, R2.reuse, R206, PT ;  /* 0x000000ce0200720c */ /* 0x040fe20003f86270 */
[----:B------:R-:W-:Y:S01]  /*5ad0*/  HMMA.16816.F32.BF16 R12, R8, R138, R12 ;  /* 0x0000008a080c723c */ /* 0x000fe2000004180c */
[-C--:B------:R-:W-:Y:S01]  /*5ae0*/  ISETP.GE.AND P1, PT, R2, R204.reuse, PT ;  /* 0x000000cc0200720c */ /* 0x080fe20003f26270 */
[----:B------:R-:W-:Y:S01]  /*5af0*/  VIADD R30, R0, 0x10 ;  /* 0x00000010001e7836 */ /* 0x000fe20000000000 */
[----:B------:R-:W-:Y:S02]  /*5b00*/  ISETP.GE.AND P2, PT, R28, R204, PT ;  /* 0x000000cc1c00720c */ /* 0x000fe40003f46270 */
[C---:B------:R-:W-:Y:S01]  /*5b10*/  ISETP.LT.OR P4, PT, R2.reuse, R207, P4 ;  /* 0x000000cf0200720c */ /* 0x040fe20002781670 */
[----:B------:R-:W-:Y:S01]  /*5b20*/  HMMA.16816.F32.BF16 R160, R148, R34, R160 ;  /* 0x0000002294a0723c */ /* 0x000fe200000418a0 */
[-C--:B------:R-:W-:Y:S01]  /*5b30*/  ISETP.LT.OR P1, PT, R2, R205.reuse, P1 ;  /* 0x000000cd0200720c */ /* 0x080fe20000f21670 */
[C---:B------:R-:W-:Y:S01]  /*5b40*/  VIADD R2, R0.reuse, 0x11 ;  /* 0x0000001100027836 */ /* 0x040fe20000000000 */
[----:B------:R-:W-:-:S02]  /*5b50*/  ISETP.LT.OR P5, PT, R0, R205, P5 ;  /* 0x000000cd0000720c */ /* 0x000fc40002fa1670 */
[C---:B------:R-:W-:Y:S01]  /*5b60*/  ISETP.LT.OR P3, PT, R28.reuse, R207, P3 ;  /* 0x000000cf1c00720c */ /* 0x040fe20001f61670 */
[----:B--2---:R-:W-:Y:S01]  /*5b70*/  HMMA.16816.F32.BF16 R164, R8, R4, R164 ;  /* 0x0000000408a4723c */ /* 0x004fe200000418a4 */
[----:B------:R-:W-:Y:S02]  /*5b80*/  ISETP.LT.OR P2, PT, R28, R205, P2 ;  /* 0x000000cd1c00720c */ /* 0x000fe40001741670 */
[----:B------:R-:W-:Y:S02]  /*5b90*/  FSEL R29, R26, -INF , !P5 ;  /* 0xff8000001a1d7808 */ /* 0x000fe40006800000 */
[----:B------:R-:W-:Y:S02]  /*5ba0*/  FSEL R27, R27, -INF , !P0 ;  /* 0xff8000001b1b7808 */ /* 0x000fe40004000000 */
[----:B------:R-:W-:Y:S01]  /*5bb0*/  FSEL R26, R25, -INF , !P6 ;  /* 0xff800000191a7808 */ /* 0x000fe20007000000 */
[----:B------:R-:W-:Y:S01]  /*5bc0*/  VIADD R4, R0, 0x20 ;  /* 0x0000002000047836 */ /* 0x000fe20000000000 */
[----:B------:R-:W-:-:S02]  /*5bd0*/  ISETP.GE.AND P0, PT, R30, R206, PT ;  /* 0x000000ce1e00720c */ /* 0x000fc40003f06270 */
[----:B------:R-:W-:Y:S02]  /*5be0*/  ISETP.GE.AND P5, PT, R30, R204, PT ;  /* 0x000000cc1e00720c */ /* 0x000fe40003fa6270 */
[----:B------:R-:W-:Y:S02]  /*5bf0*/  FSEL R28, R20, -INF , !P3 ;  /* 0xff800000141c7808 */ /* 0x000fe40005800000 */
[C---:B------:R-:W-:Y:S02]  /*5c00*/  ISETP.GE.AND P6, PT, R2.reuse, R206, PT ;  /* 0x000000ce0200720c */ /* 0x040fe40003fc6270 */
[----:B------:R-:W-:Y:S01]  /*5c10*/  ISETP.GE.AND P3, PT, R2, R204, PT ;  /* 0x000000cc0200720c */ /* 0x000fe20003f66270 */
[----:B------:R-:W-:Y:S01]  /*5c20*/  HMMA.16816.F32.BF16 R160, R8, R6, R160 ;  /* 0x0000000608a0723c */ /* 0x000fe200000418a0 */
[C---:B------:R-:W-:Y:S02]  /*5c30*/  ISETP.LT.OR P0, PT, R30.reuse, R207, P0 ;  /* 0x000000cf1e00720c */ /* 0x040fe40000701670 */
[----:B------:R-:W-:-:S02]  /*5c40*/  ISETP.LT.OR P5, PT, R30, R205, P5 ;  /* 0x000000cd1e00720c */ /* 0x000fc40002fa1670 */
[C---:B------:R-:W-:Y:S02]  /*5c50*/  ISETP.LT.OR P6, PT, R2.reuse, R207, P6 ;  /* 0x000000cf0200720c */ /* 0x040fe400037c1670 */
[----:B------:R-:W-:Y:S01]  /*5c60*/  ISETP.LT.OR P3, PT, R2, R205, P3 ;  /* 0x000000cd0200720c */ /* 0x000fe20001f61670 */
[----:B------:R-:W-:Y:S01]  /*5c70*/  VIADD R2, R0, 0x18 ;  /* 0x0000001800027836 */ /* 0x000fe20000000000 */
[----:B------:R-:W-:Y:S02]  /*5c80*/  FSEL R31, R22, -INF , !P2 ;  /* 0xff800000161f7808 */ /* 0x000fe40005000000 */
[----:B------:R-:W-:Y:S02]  /*5c90*/  FSEL R30, R21, -INF , !P4 ;  /* 0xff800000151e7808 */ /* 0x000fe40006000000 */
[----:B------:R-:W-:Y:S02]  /*5ca0*/  FSEL R25, R23, -INF , !P1 ;  /* 0xff80000017197808 */ /* 0x000fe40004800000 */
[----:B------:R-:W1:Y:S01]  /*5cb0*/  LDSM.16.M88.4 R20, [R184+0x5800] ;  /* 0x00580000b814783b */ /* 0x000e620000000200 */
[----:B------:R-:W-:Y:S01]  /*5cc0*/  ISETP.GE.AND P2, PT, R2, R206, PT ;  /* 0x000000ce0200720c */ /* 0x000fe20003f46270 */
[----:B------:R-:W-:-:S04]  /*5cd0*/  DEPBAR.LE SB0, 0x0 ;  /* 0x000080000000791a */ /* 0x000fc80000000000 */
[C---:B------:R-:W-:Y:S02]  /*5ce0*/  ISETP.GE.AND P1, PT, R2.reuse, R204, PT ;  /* 0x000000cc0200720c */ /* 0x040fe40003f26270 */
[C---:B------:R-:W-:Y:S02]  /*5cf0*/  ISETP.LT.OR P2, PT, R2.reuse, R207, P2 ;  /* 0x000000cf0200720c */ /* 0x040fe40001741670 */
[----:B------:R-:W-:Y:S01]  /*5d00*/  ISETP.LT.OR P1, PT, R2, R205, P1 ;  /* 0x000000cd0200720c */ /* 0x000fe20000f21670 */
[----:B------:R-:W-:Y:S01]  /*5d10*/  VIADD R2, R0, 0x21 ;  /* 0x0000002100027836 */ /* 0x000fe20000000000 */
[----:B------:R-:W-:Y:S02]  /*5d20*/  FSEL R138, R17, -INF , !P6 ;  /* 0xff800000118a7808 */ /* 0x000fe40007000000 */
[----:B------:R-:W-:Y:S02]  /*5d30*/  FSEL R134, R12, -INF , !P2 ;  /* 0xff8000000c867808 */ /* 0x000fe40005000000 */
[----:B------:R-:W-:-:S02]  /*5d40*/  FSEL R172, R16, -INF , !P0 ;  /* 0xff80000010ac7808 */ /* 0x000fc40004000000 */
[----:B------:R-:W-:Y:S02]  /*5d50*/  FSEL R133, R19, -INF , !P3 ;  /* 0xff80000013857808 */ /* 0x000fe40005800000 */
[C---:B------:R-:W-:Y:S02]  /*5d60*/  ISETP.GE.AND P6, PT, R2.reuse, R206, PT ;  /* 0x000000ce0200720c */ /* 0x040fe40003fc6270 */
[-C--:B------:R-:W-:Y:S02]  /*5d70*/  ISETP.GE.AND P2, PT, R2, R204.reuse, PT ;  /* 0x000000cc0200720c */ /* 0x080fe40003f46270 */
[----:B------:R-:W-:Y:S02]  /*5d80*/  ISETP.GE.AND P0, PT, R32, R204, PT ;  /* 0x000000cc2000720c */ /* 0x000fe40003f06270 */
[----:B------:R-:W-:Y:S02]  /*5d90*/  ISETP.GE.AND P3, PT, R4, R206, PT ;  /* 0x000000ce0400720c */ /* 0x000fe40003f66270 */
[----:B------:R-:W-:-:S02]  /*5da0*/  ISETP.LT.OR P6, PT, R2, R207, P6 ;  /* 0x000000cf0200720c */ /* 0x000fc400037c1670 */
[-C--:B------:R-:W-:Y:S01]  /*5db0*/  ISETP.LT.OR P2, PT, R2, R205.reuse, P2 ;  /* 0x000000cd0200720c */ /* 0x080fe20001741670 */
[----:B------:R-:W-:Y:S01]  /*5dc0*/  VIADD R2, R0, 0x29 ;  /* 0x0000002900027836 */ /* 0x000fe20000000000 */
[----:B------:R-:W-:Y:S02]  /*5dd0*/  ISETP.LT.OR P0, PT, R32, R205, P0 ;  /* 0x000000cd2000720c */ /* 0x000fe40000701670 */
[----:B------:R-:W-:Y:S02]  /*5de0*/  ISETP.LT.OR P3, PT, R4, R207, P3 ;  /* 0x000000cf0400720c */ /* 0x000fe40001f61670 */
[----:B------:R-:W-:Y:S02]  /*5df0*/  FMNMX.FTZ R5, R132, R24, !PT ;  /* 0x0000001884057209 */ /* 0x000fe40007810000 */
[----:B------:R-:W-:Y:S02]  /*5e00*/  FSEL R219, R15, -INF , !P0 ;  /* 0xff8000000fdb7808 */ /* 0x000fe40004000000 */
[----:B------:R-:W-:Y:S01]  /*5e10*/  FSEL R150, R164, -INF , !P3 ;  /* 0xff800000a4967808 */ /* 0x000fe20005800000 */
[----:B-1----:R-:W-:Y:S01]  /*5e20*/  HMMA.16816.F32.BF16 R156, R8, R20, R156 ;  /* 0x00000014089c723c */ /* 0x002fe2000004189c */
[----:B------:R-:W-:-:S02]  /*5e30*/  FMNMX.FTZ R5, R26, R5, !PT ;  /* 0x000000051a057209 */ /* 0x000fc40007810000 */
[----:B------:R-:W-:Y:S02]  /*5e40*/  FSEL R135, R18, -INF , !P5 ;  /* 0xff80000012877808 */ /* 0x000fe40006800000 */
[C---:B------:R-:W-:Y:S01]  /*5e50*/  ISETP.GE.AND P0, PT, R2.reuse, R206, PT ;  /* 0x000000ce0200720c */ /* 0x040fe20003f06270 */
[----:B------:R-:W-:Y:S01]  /*5e60*/  HMMA.16816.F32.BF16 R152, R8, R22, R152 ;  /* 0x000000160898723c */ /* 0x000fe20000041898 */
[-C--:B------:R-:W-:Y:S02]  /*5e70*/  ISETP.GE.AND P3, PT, R2, R204.reuse, PT ;  /* 0x000000cc0200720c */ /* 0x080fe40003f66270 */
[----:B------:R-:W-:Y:S02]  /*5e80*/  ISETP.GE.AND P5, PT, R4, R204, PT ;  /* 0x000000cc0400720c */ /* 0x000fe40003fa6270 */
[----:B------:R-:W-:Y:S02]  /*5e90*/  ISETP.GE.AND P4, PT, R32, R206, PT ;  /* 0x000000ce2000720c */ /* 0x000fe40003f86270 */
[----:B------:R-:W-:-:S02]  /*5ea0*/  FMNMX.FTZ R5, R28, R5, !PT ;  /* 0x000000051c057209 */ /* 0x000fc40007810000 */
[C---:B------:R-:W-:Y:S02]  /*5eb0*/  ISETP.LT.OR P0, PT, R2.reuse, R207, P0 ;  /* 0x000000cf0200720c */ /* 0x040fe40000701670 */
[-C--:B------:R-:W-:Y:S01]  /*5ec0*/  ISETP.LT.OR P3, PT, R2, R205.reuse, P3 ;  /* 0x000000cd0200720c */ /* 0x080fe20001f61670 */
[----:B------:R-:W-:Y:S01]  /*5ed0*/  VIADD R2, R0, 0x30 ;  /* 0x0000003000027836 */ /* 0x000fe20000000000 */
[----:B------:R-:W-:Y:S01]  /*5ee0*/  ISETP.LT.OR P5, PT, R4, R205, P5 ;  /* 0x000000cd0400720c */ /* 0x000fe20002fa1670 */
[----:B------:R-:W-:Y:S01]  /*5ef0*/  VIADD R4, R0, 0x28 ;  /* 0x0000002800047836 */ /* 0x000fe20000000000 */
[----:B------:R-:W-:Y:S02]  /*5f00*/  ISETP.LT.OR P4, PT, R32, R207, P4 ;  /* 0x000000cf2000720c */ /* 0x000fe40002781670 */
[----:B------:R-:W-:Y:S02]  /*5f10*/  FMNMX.FTZ R5, R30, R5, !PT ;  /* 0x000000051e057209 */ /* 0x000fe40007810000 */
[----:B------:R-:W-:-:S02]  /*5f20*/  FSEL R148, R165, -INF , !P6 ;  /* 0xff800000a5947808 */ /* 0x000fc40007000000 */
[----:B------:R-:W-:Y:S02]  /*5f30*/  FSEL R149, R167, -INF , !P2 ;  /* 0xff800000a7957808 */ /* 0x000fe40005000000 */
[----:B------:R-:W-:Y:S02]  /*5f40*/  FSEL R215, R14, -INF , !P1 ;  /* 0xff8000000ed77808 */ /* 0x000fe40004800000 */
[----:B------:R-:W-:Y:S02]  /*5f50*/  FSEL R136, R13, -INF , !P4 ;  /* 0xff8000000d887808 */ /* 0x000fe40006000000 */
[C---:B------:R-:W-:Y:S02]  /*5f60*/  ISETP.GE.AND P6, PT, R2.reuse, R206, PT ;  /* 0x000000ce0200720c */ /* 0x040fe40003fc6270 */
[----:B------:R-:W-:Y:S02]  /*5f70*/  ISETP.GE.AND P2, PT, R2, R204, PT ;  /* 0x000000cc0200720c */ /* 0x000fe40003f46270 */
[----:B------:R-:W-:-:S02]  /*5f80*/  ISETP.GE.AND P1, PT, R4, R206, PT ;  /* 0x000000ce0400720c */ /* 0x000fc40003f26270 */
[----:B------:R-:W-:Y:S02]  /*5f90*/  ISETP.GE.AND P4, PT, R4, R204, PT ;  /* 0x000000cc0400720c */ /* 0x000fe40003f86270 */
[----:B------:R-:W-:Y:S02]  /*5fa0*/  FMNMX.FTZ R5, R172, R5, !PT ;  /* 0x00000005ac057209 */ /* 0x000fe40007810000 */
[C---:B------:R-:W-:Y:S02]  /*5fb0*/  ISETP.LT.OR P6, PT, R2.reuse, R207, P6 ;  /* 0x000000cf0200720c */ /* 0x040fe400037c1670 */
[----:B------:R-:W-:Y:S02]  /*5fc0*/  ISETP.LT.OR P2, PT, R2, R205, P2 ;  /* 0x000000cd0200720c */ /* 0x000fe40001741670 */
[C---:B------:R-:W-:Y:S02]  /*5fd0*/  ISETP.LT.OR P1, PT, R4.reuse, R207, P1 ;  /* 0x000000cf0400720c */ /* 0x040fe40000f21670 */
[----:B------:R-:W-:Y:S01]  /*5fe0*/  ISETP.LT.OR P4, PT, R4, R205, P4 ;  /* 0x000000cd0400720c */ /* 0x000fe20002781670 */
[----:B------:R-:W-:Y:S01]  /*5ff0*/  VIADD R4, R0, 0x31 ;  /* 0x0000003100047836 */ /* 0x000fe20000000000 */
[----:B------:R-:W-:-:S02]  /*6000*/  FMNMX.FTZ R2, R3, R29, !PT ;  /* 0x0000001d03027209 */ /* 0x000fc40007810000 */
[----:B------:R-:W-:Y:S02]  /*6010*/  FMNMX.FTZ R5, R138, R5, !PT ;  /* 0x000000058a057209 */ /* 0x000fe40007810000 */
[----:B------:R-:W-:Y:S02]  /*6020*/  FMNMX.FTZ R2, R27, R2, !PT ;  /* 0x000000021b027209 */ /* 0x000fe40007810000 */
[----:B------:R-:W-:Y:S02]  /*6030*/  FMNMX.FTZ R5, R134, R5, !PT ;  /* 0x0000000586057209 */ /* 0x000fe40007810000 */
[----:B------:R-:W-:Y:S02]  /*6040*/  FSEL R151, R166, -INF , !P5 ;  /* 0xff800000a6977808 */ /* 0x000fe40006800000 */
[----:B------:R-:W-:Y:S02]  /*6050*/  FSEL R140, R160, -INF , !P1 ;  /* 0xff800000a08c7808 */ /* 0x000fe40004800000 */
[----:B------:R-:W-:-:S02]  /*6060*/  ISETP.GE.AND P5, PT, R4, R206, PT ;  /* 0x000000ce0400720c */ /* 0x000fc40003fa6270 */
[----:B------:R-:W-:Y:S02]  /*6070*/  ISETP.GE.AND P1, PT, R4, R204, PT ;  /* 0x000000cc0400720c */ /* 0x000fe40003f26270 */
[----:B------:R-:W-:Y:S02]  /*6080*/  FMNMX.FTZ R2, R31, R2, !PT ;  /* 0x000000021f027209 */ /* 0x000fe40007810000 */
[----:B------:R-:W-:Y:S02]  /*6090*/  FMNMX.FTZ R5, R136, R5, !PT ;  /* 0x0000000588057209 */ /* 0x000fe40007810000 */
[C---:B------:R-:W-:Y:S02]  /*60a0*/  ISETP.LT.OR P5, PT, R4.reuse, R207, P5 ;  /* 0x000000cf0400720c */ /* 0x040fe40002fa1670 */
[----:B------:R-:W-:Y:S01]  /*60b0*/  ISETP.LT.OR P1, PT, R4, R205, P1 ;  /* 0x000000cd0400720c */ /* 0x000fe20000f21670 */
[C---:B------:R-:W-:Y:S01]  /*60c0*/  VIADD R4, R0.reuse, 0x38 ;  /* 0x0000003800047836 */ /* 0x040fe20000000000 */
[----:B------:R-:W-:Y:S01]  /*60d0*/  FMNMX.FTZ R2, R25, R2, !PT ;  /* 0x0000000219027209 */ /* 0x000fe20007810000 */
[----:B------:R-:W-:Y:S01]  /*60e0*/  VIADD R0, R0, 0x39 ;  /* 0x0000003900007836 */ /* 0x000fe20000000000 */
[----:B------:R-:W-:-:S02]  /*60f0*/  FMNMX.FTZ R5, R150, R5, !PT ;  /* 0x0000000596057209 */ /* 0x000fc40007810000 */
[----:B------:R-:W-:Y:S02]  /*6100*/  FSEL R143, R162, -INF , !P4 ;  /* 0xff800000a28f7808 */ /* 0x000fe40006000000 */
[----:B------:R-:W-:Y:S02]  /*6110*/  ISETP.GE.AND P4, PT, R4, R206, PT ;  /* 0x000000ce0400720c */ /* 0x000fe40003f86270 */
[----:B------:R-:W-:Y:S02]  /*6120*/  FMNMX.FTZ R2, R135, R2, !PT ;  /* 0x0000000287027209 */ /* 0x000fe40007810000 */
[----:B------:R-:W-:Y:S02]  /*6130*/  FMNMX.FTZ R5, R148, R5, !PT ;  /* 0x0000000594057209 */ /* 0x000fe40007810000 */
[----:B------:R-:W-:Y:S02]  /*6140*/  FSEL R142, R161, -INF , !P0 ;  /* 0xff800000a18e7808 */ /* 0x000fe40004000000 */
[----:B------:R-:W-:-:S02]  /*6150*/  ISETP.LT.OR P4, PT, R4, R207, P4 ;  /* 0x000000cf0400720c */ /* 0x000fc40002781670 */
[----:B------:R-:W-:Y:S02]  /*6160*/  FMNMX.FTZ R2, R133, R2, !PT ;  /* 0x0000000285027209 */ /* 0x000fe40007810000 */
[----:B------:R-:W-:Y:S02]  /*6170*/  FMNMX.FTZ R5, R140, R5, !PT ;  /* 0x000000058c057209 */ /* 0x000fe40007810000 */
[----:B------:R-:W-:Y:S02]  /*6180*/  FSEL R174, R156, -INF , !P6 ;  /* 0xff8000009cae7808 */ /* 0x000fe40007000000 */
[----:B------:R-:W-:Y:S02]  /*6190*/  FMNMX.FTZ R2, R215, R2, !PT ;  /* 0x00000002d7027209 */ /* 0x000fe40007810000 */
[----:B------:R-:W-:Y:S02]  /*61a0*/  FMNMX.FTZ R5, R142, R5, !PT ;  /* 0x000000058e057209 */ /* 0x000fe40007810000 */
[----:B------:R-:W-:Y:S01]  /*61b0*/  FSEL R168, R152, -INF , !P4 ;  /* 0xff80000098a87808 */ /* 0x000fe20006000000 */
[----:B------:R-:W-:Y:S01]  /*61c0*/  BAR.SYNC.DEFER_BLOCKING 0x0 ;  /* 0x0000000000007b1d */ /* 0x000fe20000010000 */
[----:B------:R-:W-:-:S02]  /*61d0*/  PLOP3.LUT P4, PT, PT, PT, UP0, 0x80, 0x0 ;  /* 0x000000000000781c */ /* 0x000fc40003f8f008 */
[----:B------:R-:W-:Y:S02]  /*61e0*/  FSEL R141, R163, -INF , !P3 ;  /* 0xff800000a38d7808 */ /* 0x000fe40005800000 */
[----:B------:R-:W-:Y:S02]  /*61f0*/  ISETP.GE.AND P3, PT, R0, R206, PT ;  /* 0x000000ce0000720c */ /* 0x000fe40003f66270 */
[----:B------:R-:W-:Y:S02]  /*6200*/  FSEL R170, R157, -INF , !P5 ;  /* 0xff8000009daa7808 */ /* 0x000fe40006800000 */
[----:B------:R-:W-:Y:S02]  /*6210*/  FMNMX.FTZ R6, R219, R2, !PT ;  /* 0x00000002db067209 */ /* 0x000fe40007810000 */
[----:B------:R-:W-:Y:S02]  /*6220*/  FMNMX.FTZ R5, R174, R5, !PT ;  /* 0x00000005ae057209 */ /* 0x000fe40007810000 */
[----:B------:R-:W-:-:S02]  /*6230*/  ISETP.LT.OR P3, PT, R0, R207, P3 ;  /* 0x000000cf0000720c */ /* 0x000fc40001f61670 */
[----:B------:R-:W-:Y:S02]  /*6240*/  FMNMX.FTZ R6, R151, R6, !PT ;  /* 0x0000000697067209 */ /* 0x000fe40007810000 */
[----:B------:R-:W-:Y:S02]  /*6250*/  FMNMX.FTZ R5, R170, R5, !PT ;  /* 0x00000005aa057209 */ /* 0x000fe40007810000 */
[----:B------:R-:W-:Y:S02]  /*6260*/  ISETP.GE.AND P0, PT, R4, R204, PT ;  /* 0x000000cc0400720c */ /* 0x000fe40003f06270 */
[----:B------:R-:W-:Y:S02]  /*6270*/  FSEL R166, R153, -INF , !P3 ;  /* 0xff80000099a67808 */ /* 0x000fe40005800000 */
[----:B------:R-:W-:Y:S02]  /*6280*/  FMNMX.FTZ R6, R149, R6, !PT ;  /* 0x0000000695067209 */ /* 0x000fe40007810000 */
[----:B------:R-:W-:-:S02]  /*6290*/  FMNMX.FTZ R5, R168, R5, !PT ;  /* 0x00000005a8057209 */ /* 0x000fc40007810000 */
[----:B------:R-:W-:Y:S02]  /*62a0*/  ISETP.LT.OR P0, PT, R4, R205, P0 ;  /* 0x000000cd0400720c */ /* 0x000fe40000701670 */
[----:B------:R-:W-:Y:S02]  /*62b0*/  FSEL R169, R158, -INF , !P2 ;  /* 0xff8000009ea97808 */ /* 0x000fe40005000000 */
[----:B------:R-:W-:Y:S02]  /*62c0*/  FMNMX.FTZ R6, R143, R6, !PT ;  /* 0x000000068f067209 */ /* 0x000fe40007810000 */
[----:B------:R-:W-:Y:S01]  /*62d0*/  FMNMX.FTZ R5, R166, R5, !PT ;  /* 0x00000005a6057209 */ /* 0x000fe20007810000 */
[----:B------:R-:W-:Y:S06]  /*62e0*/  @!P4 BRA `(.L_x_303) ;  /* 0x000000000068c947 */ /* 0x000fec0003800000 */
[----:B------:R-:W-:-:S04]  /*62f0*/  UIADD3 UR5, UR19, -0x3, URZ ;  /* 0xfffffffd13057890 */ /* 0x000fc8000fffe03f */
[----:B------:R-:W-:Y:S02]  /*6300*/  USHF.R.S32.HI UR4, URZ, 0x1f, UR5 ;  /* 0x0000001f3f047899 */ /* 0x000fe40008011405 */
[----:B------:R-:W-:Y:S02]  /*6310*/  UIMAD.WIDE.U32 UR26, UR5, UR12, URZ ;  /* 0x0000000c051a72a5 */ /* 0x000fe4000f8e003f */
[----:B------:R-:W-:-:S04]  /*6320*/  UIMAD UR4, UR4, UR12, URZ ;  /* 0x0000000c040472a4 */ /* 0x000fc8000f8e023f */
[----:B------:R-:W-:Y:S01]  /*6330*/  UIMAD UR4, UR5, UR13, UR4 ;  /* 0x0000000d050472a4 */ /* 0x000fe2000f8e0204 */
[----:B------:R-:W-:Y:S02]  /*6340*/  IMAD.U32 R7, RZ, RZ, UR26 ;  /* 0x0000001aff077e24 */ /* 0x000fe4000f8e00ff */
[----:B------:R-:W-:Y:S01]  /*6350*/  IMAD.U32 R2, RZ, RZ, UR26 ;  /* 0x0000001aff027e24 */ /* 0x000fe2000f8e00ff */
[----:B------:R-:W-:Y:S02]  /*6360*/  UIADD3 UR4, UR27, UR4, URZ ;  /* 0x000000041b047290 */ /* 0x000fe4000fffe03f */
[----:B------:R-:W-:-:S04]  /*6370*/  LEA R4, P2, R7, R200, 0x6 ;  /* 0x000000c807047211 */ /* 0x000fc800078430ff */
[----:B------:R-:W-:Y:S01]  /*6380*/  IMAD.U32 R7, RZ, RZ, UR4 ;  /* 0x00000004ff077e24 */ /* 0x000fe2000f8e00ff */
[----:B------:R-:W-:Y:S02]  /*6390*/  ULDC.64 UR4, c[0x0][0x218] ;  /* 0x0000860000047ab9 */ /* 0x000fe40000000a00 */
[----:B------:R-:W-:Y:S02]  /*63a0*/  LEA R8, P3, R4, UR4, 0x1 ;  /* 0x0000000404087c11 */ /* 0x000fe4000f8608ff */
[----:B------:R-:W-:Y:S02]  /*63b0*/  LEA.HI.X R7, R2, R209, R7, 0x6, P2 ;  /* 0x000000d102077211 */ /* 0x000fe400010f3407 */
[----:B------:R-:W-:Y:S02]  /*63c0*/  IADD3 R10, P2, R8, UR23, RZ ;  /* 0x00000017080a7c10 */ /* 0x000fe4000ff5e0ff */
[----:B------:R-:W-:-:S04]  /*63d0*/  LEA.HI.X R9, R4, UR5, R7, 0x1, P3 ;  /* 0x0000000504097c11 */ /* 0x000fc800098f0c07 */
[----:B------:R-:W-:Y:S01]  /*63e0*/  IADD3.X R11, R9, UR22, RZ, P2, !PT ;  /* 0x00000016090b7c10 */ /* 0x000fe200097fe4ff */
        /* <DEDUP_REMOVED lines=10> */
.L_x_303:
[----:B------:R-:W-:Y:S01]  /*6490*/  FMNMX.FTZ R4, R141, R6, !PT ;  /* 0x000000068d047209 */ /* 0x000fe20007810000 */
[----:B------:R-:W2:Y:S01]  /*64a0*/  SHFL.BFLY PT, R2, R5, 0x2, 0x1f ;  /* 0x0c401f0005027f89 */ /* 0x000ea200000e0000 */
[C---:B------:R-:W-:Y:S02]  /*64b0*/  ISETP.GE.AND P2, PT, R0.reuse, R204, PT ;  /* 0x000000cc0000720c */ /* 0x040fe40003f46270 */
[----:B------:R-:W-:Y:S01]  /*64c0*/  FSEL R167, R159, -INF , !P1 ;  /* 0xff8000009fa77808 */ /* 0x000fe20004800000 */
[----:B------:R-:W-:Y:S01]  /*64d0*/  LDSM.16.MT88.4 R16, [R190+0x12000] ;  /* 0x01200000be10783b */ /* 0x000fe20000004200 */
[----:B------:R-:W-:Y:S02]  /*64e0*/  FMNMX.FTZ R4, R169, R4, !PT ;  /* 0x00000004a9047209 */ /* 0x000fe40007810000 */
[----:B------:R-:W-:Y:S01]  /*64f0*/  ISETP.LT.OR P2, PT, R0, R205, P2 ;  /* 0x000000cd0000720c */ /* 0x000fe20001741670 */
[----:B------:R-:W-:Y:S01]  /*6500*/  LDSM.16.MT88.4 R32, [R188+0x12000] ;  /* 0x01200000bc20783b */ /* 0x000fe20000004200 */
[----:B------:R-:W-:-:S02]  /*6510*/  FSEL R165, R154, -INF , !P0 ;  /* 0xff8000009aa57808 */ /* 0x000fc40004000000 */
[----:B------:R-:W-:Y:S02]  /*6520*/  FMNMX.FTZ R4, R167, R4, !PT ;  /* 0x00000004a7047209 */ /* 0x000fe40007810000 */
[----:B------:R-:W-:Y:S02]  /*6530*/  FSEL R163, R155, -INF , !P2 ;  /* 0xff8000009ba37808 */ /* 0x000fe40005000000 */
[----:B------:R-:W-:Y:S01]  /*6540*/  FMNMX.FTZ R4, R165, R4, !PT ;  /* 0x00000004a5047209 */ /* 0x000fe20007810000 */
[----:B------:R-:W-:Y:S03]  /*6550*/  LDSM.16.MT88.4 R152, [R188+0x13000] ;  /* 0x01300000bc98783b */ /* 0x000fe60000004200 */
[----:B-1----:R-:W-:-:S05]  /*6560*/  FMNMX.FTZ R9, R163, R4, !PT ;  /* 0x00000004a3097209 */ /* 0x002fca0007810000 */
[----:B------:R-:W1:Y:S01]  /*6570*/  SHFL.BFLY PT, R0, R9, 0x2, 0x1f ;  /* 0x0c401f0009007f89 */ /* 0x000e6200000e0000 */
[----:B--2---:R-:W-:-:S05]  /*6580*/  FMNMX.FTZ R7, R5, R2, !PT ;  /* 0x0000000205077209 */ /* 0x004fca0007810000 */
[----:B------:R-:W2:Y:S01]  /*6590*/  SHFL.BFLY PT, R2, R7, 0x1, 0x1f ;  /* 0x0c201f0007027f89 */ /* 0x000ea200000e0000 */
[----:B-1----:R-:W-:-:S03]  /*65a0*/  FMNMX.FTZ R5, R9, R0, !PT ;  /* 0x0000000009057209 */ /* 0x002fc60007810000 */
[----:B------:R-:W-:Y:S04]  /*65b0*/  LDSM.16.MT88.4 R8, [R192+0x12000] ;  /* 0x01200000c008783b */ /* 0x000fe80000004200 */
[----:B------:R-:W1:Y:S01]  /*65c0*/  SHFL.BFLY PT, R0, R5, 0x1, 0x1f ;  /* 0x0c201f0005007f89 */ /* 0x000e6200000e0000 */
[----:B--2---:R-:W-:-:S04]  /*65d0*/  FMNMX.FTZ R2, R7, R2, !PT ;  /* 0x0000000207027209 */ /* 0x004fc80007810000 */
[C---:B------:R-:W-:Y:S01]  /*65e0*/  FSETP.NEU.FTZ.AND P1, PT, R2.reuse, -INF , PT ;  /* 0xff8000000200780b */ /* 0x040fe20003f3d000 */
[----:B------:R-:W-:-:S05]  /*65f0*/  FMUL.FTZ R171, R2, UR8 ;  /* 0x0000000802ab7c20 */ /* 0x000fca0008410000 */
[----:B------:R-:W-:-:S05]  /*6600*/  FSEL R171, R171, RZ, P1 ;  /* 0x000000ffabab7208 */ /* 0x000fca0000800000 */
        /* <DEDUP_REMOVED lines=8> */
[----:B-1----:R-:W-:Y:S01]  /*6690*/  FMNMX.FTZ R0, R5, R0, !PT ;  /* 0x0000000005007209 */ /* 0x002fe20007810000 */
[----:B------:R-:W-:Y:S01]  /*66a0*/  FFMA.FTZ R212, R136, UR8, -R171 ;  /* 0x0000000888d47c23 */ /* 0x000fe200080108ab */
[----:B------:R-:W-:Y:S01]  /*66b0*/  FSEL R5, R2, RZ, P1 ;  /* 0x000000ff02057208 */ /* 0x000fe20000800000 */
[----:B------:R-:W-:Y:S01]  /*66c0*/  LDSM.16.MT88.4 R136, [R188+0x16000] ;  /* 0x01600000bc88783b */ /* 0x000fe20000004200 */
[C---:B------:R-:W-:Y:S01]  /*66d0*/  FSETP.NEU.FTZ.AND P0, PT, R0.reuse, -INF , PT ;  /* 0xff8000000000780b */ /* 0x040fe20003f1d000 */
[----:B------:R-:W-:Y:S01]  /*66e0*/  FMUL.FTZ R164, R0, UR8 ;  /* 0x0000000800a47c20 */ /* 0x000fe20008410000 */
[----:B------:R-:W1:Y:S01]  /*66f0*/  MUFU.EX2 R159, R159 ;  /* 0x0000009f009f7308 */ /* 0x000e620000000800 */
[----:B------:R-:W-:Y:S01]  /*6700*/  FADD.FTZ R4, R132, -R5 ;  /* 0x8000000584047221 */ /* 0x000fe20000010000 */
[----:B------:R-:W-:Y:S01]  /*6710*/  FSEL R6, R0, RZ, P0 ;  /* 0x000000ff00067208 */ /* 0x000fe20000000000 */
[--C-:B------:R-:W-:Y:S01]  /*6720*/  FFMA.FTZ R218, R150, UR8, -R171.reuse ;  /* 0x0000000896da7c23 */ /* 0x100fe200080108ab */
[----:B------:R-:W-:Y:S01]  /*6730*/  FSEL R164, R164, RZ, P0 ;  /* 0x000000ffa4a47208 */ /* 0x000fe20000000000 */
[----:B------:R-:W-:Y:S01]  /*6740*/  FMUL.FTZ R162, R4, UR8 ;  /* 0x0000000804a27c20 */ /* 0x000fe20008410000 */
[--C-:B------:R-:W-:Y:S01]  /*6750*/  FFMA.FTZ R220, R140, UR8, -R171.reuse ;  /* 0x000000088cdc7c23 */ /* 0x100fe200080108ab */
[----:B------:R-:W-:Y:S01]  /*6760*/  FADD.FTZ R6, R3, -R6 ;  /* 0x8000000603067221 */ /* 0x000fe20000010000 */
[----:B------:R-:W-:Y:S01]  /*6770*/  MUFU.EX2 R158, R158 ;  /* 0x0000009e009e7308 */ /* 0x000fe20000000800 */
[--C-:B------:R-:W-:Y:S01]  /*6780*/  FFMA.FTZ R156, R29, UR8, -R164.reuse ;  /* 0x000000081d9c7c23 */ /* 0x100fe200080108a4 */
[--C-:B------:R-:W-:Y:S01]  /*6790*/  FFMA.FTZ R147, R27, UR8, -R164.reuse ;  /* 0x000000081b937c23 */ /* 0x100fe200080108a4 */
[--C-:B------:R-:W-:Y:S01]  /*67a0*/  FFMA.FTZ R146, R31, UR8, -R164.reuse ;  /* 0x000000081f927c23 */ /* 0x100fe200080108a4 */
[--C-:B------:R-:W-:Y:S01]  /*67b0*/  FFMA.FTZ R161, R25, UR8, -R164.reuse ;  /* 0x0000000819a17c23 */ /* 0x100fe200080108a4 */
[----:B------:R-:W-:Y:S01]  /*67c0*/  FMUL.FTZ R3, R6, UR8 ;  /* 0x0000000806037c20 */ /* 0x000fe20008410000 */
[----:B------:R-:W2:Y:S01]  /*67d0*/  LDSM.16.MT88.4 R24, [R189+0x12000] ;  /* 0x01200000bd18783b */ /* 0x000ea20000004200 */
[--C-:B------:R-:W-:Y:S01]  /*67e0*/  FFMA.FTZ R214, R135, UR8, -R164.reuse ;  /* 0x0000000887d67c23 */ /* 0x100fe200080108a4 */
[----:B------:R-:W3:Y:S01]  /*67f0*/  MUFU.EX2 R157, R157 ;  /* 0x0000009d009d7308 */ /* 0x000ee20000000800 */
[----:B-1----:R-:W-:Y:S01]  /*6800*/  F2FP.BF16.F32.PACK_AB R4, R159, R160 ;  /* 0x000000a09f04723e */ /* 0x002fe200000010ff */
[--C-:B------:R-:W-:Y:S01]  /*6810*/  FFMA.FTZ R217, R133, UR8, -R164.reuse ;  /* 0x0000000885d97c23 */ /* 0x100fe200080108a4 */
[--C-:B------:R-:W-:Y:S01]  /*6820*/  FFMA.FTZ R215, R215, UR8, -R164.reuse ;  /* 0x00000008d7d77c23 */ /* 0x100fe200080108a4 */
[--C-:B------:R-:W-:Y:S01]  /*6830*/  FFMA.FTZ R216, R219, UR8, -R164.reuse ;  /* 0x00000008dbd87c23 */ /* 0x100fe200080108a4 */
[----:B------:R-:W-:Y:S01]  /*6840*/  LDSM.16.MT88.4 R132, [R192+0x12800] ;  /* 0x01280000c084783b */ /* 0x000fe20000004200 */
[--C-:B------:R-:W-:Y:S01]  /*6850*/  FFMA.FTZ R219, R148, UR8, -R171.reuse ;  /* 0x0000000894db7c23 */ /* 0x100fe200080108ab */
[--C-:B------:R-:W-:Y:S01]  /*6860*/  FFMA.FTZ R222, R151, UR8, -R164.reuse ;  /* 0x0000000897de7c23 */ /* 0x100fe200080108a4 */
[----:B------:R-:W-:Y:S01]  /*6870*/  MUFU.EX2 R156, R156 ;  /* 0x0000009c009c7308 */ /* 0x000fe20000000800 */
[--C-:B------:R-:W-:Y:S01]  /*6880*/  FFMA.FTZ R223, R149, UR8, -R164.reuse ;  /* 0x0000000895df7c23 */ /* 0x100fe200080108a4 */
[----:B------:R-:W-:Y:S01]  /*6890*/  FFMA.FTZ R221, R142, UR8, -R171 ;  /* 0x000000088edd7c23 */ /* 0x000fe200080108ab */
[----:B------:R-:W-:Y:S01]  /*68a0*/  LDSM.16.MT88.4 R148, [R192+0x15000] ;  /* 0x01500000c094783b */ /* 0x000fe20000004200 */
[--C-:B------:R-:W-:Y:S01]  /*68b0*/  FFMA.FTZ R224, R143, UR8, -R164.reuse ;  /* 0x000000088fe07c23 */ /* 0x100fe200080108a4 */
[--C-:B------:R-:W-:Y:S01]  /*68c0*/  FFMA.FTZ R225, R141, UR8, -R164.reuse ;  /* 0x000000088de17c23 */ /* 0x100fe200080108a4 */
[--C-:B------:R-:W-:Y:S01]  /*68d0*/  FFMA.FTZ R167, R167, UR8, -R164.reuse ;  /* 0x00000008a7a77c23 */ /* 0x100fe200080108a4 */
[----:B------:R-:W-:Y:S01]  /*68e0*/  LDSM.16.MT88.4 R140, [R190+0x15000] ;  /* 0x01500000be8c783b */ /* 0x000fe20000004200 */
[----:B------:R-:W1:Y:S01]  /*68f0*/  MUFU.EX2 R147, R147 ;  /* 0x0000009300937308 */ /* 0x000e620000000800 */
[----:B---3--:R-:W-:Y:S01]  /*6900*/  F2FP.BF16.F32.PACK_AB R6, R157, R158 ;  /* 0x0000009e9d06723e */ /* 0x008fe200000010ff */
[----:B------:R-:W-:-:S06]  /*6910*/  FFMA.FTZ R165, R165, UR8, -R164 ;  /* 0x00000008a5a57c23 */ /* 0x000fcc00080108a4 */
[----:B------:R-:W-:Y:S08]  /*6920*/  MUFU.EX2 R146, R146 ;  /* 0x0000009200927308 */ /* 0x000ff00000000800 */
[----:B------:R-:W3:Y:S01]  /*6930*/  MUFU.EX2 R161, R161 ;  /* 0x000000a100a17308 */ /* 0x000ee20000000800 */
[----:B-1----:R-:W-:-:S07]  /*6940*/  F2FP.BF16.F32.PACK_AB R5, R147, R156 ;  /* 0x0000009c9305723e */ /* 0x002fce00000010ff */
[----:B------:R-:W1:Y:S08]  /*6950*/  MUFU.EX2 R162, R162 ;  /* 0x000000a200a27308 */ /* 0x000e700000000800 */
[----:B------:R-:W4:Y:S01]  /*6960*/  MUFU.EX2 R3, R3 ;  /* 0x0000000300037308 */ /* 0x000f220000000800 */
[----:B---3--:R-:W-:-:S07]  /*6970*/  F2FP.BF16.F32.PACK_AB R7, R161, R146 ;  /* 0x00000092a107723e */ /* 0x008fce00000010ff */
[----:B------:R-:W-:Y:S01]  /*6980*/  MUFU.EX2 R172, R172 ;  /* 0x000000ac00ac7308 */ /* 0x000fe20000000800 */
[-C--:B-1----:R-:W-:Y:S01]  /*6990*/  FMUL.FTZ R20, R120, R162.reuse ;  /* 0x000000a278147220 */ /* 0x082fe20000410000 */
[-C--:B------:R-:W-:Y:S01]  /*69a0*/  FMUL.FTZ R21, R121, R162.reuse ;  /* 0x000000a279157220 */ /* 0x080fe20000410000 */
[-C--:B------:R-:W-:Y:S01]  /*69b0*/  FMUL.FTZ R116, R116, R162.reuse ;  /* 0x000000a274747220 */ /* 0x080fe20000410000 */
[-C--:B------:R-:W-:Y:S01]  /*69c0*/  FMUL.FTZ R117, R117, R162.reuse ;  /* 0x000000a275757220 */ /* 0x080fe20000410000 */
[-C--:B------:R-:W-:Y:S01]  /*69d0*/  FMUL.FTZ R28, R112, R162.reuse ;  /* 0x000000a2701c7220 */ /* 0x080fe20000410000 */
[-C--:B------:R-:W-:Y:S01]  /*69e0*/  FMUL.FTZ R29, R113, R162.reuse ;  /* 0x000000a2711d7220 */ /* 0x080fe20000410000 */
[-C--:B------:R-:W-:Y:S01]  /*69f0*/  FMUL.FTZ R108, R108, R162.reuse ;  /* 0x000000a26c6c7220 */ /* 0x080fe20000410000 */
[-C--:B------:R-:W-:Y:S01]  /*6a00*/  FMUL.FTZ R109, R109, R162.reuse ;  /* 0x000000a26d6d7220 */ /* 0x080fe20000410000 */
[-C--:B----4-:R-:W-:Y:S01]  /*6a10*/  FMUL.FTZ R22, R122, R3.reuse ;  /* 0x000000037a167220 */ /* 0x090fe20000410000 */
[-C--:B------:R-:W-:Y:S01]  /*6a20*/  FMUL.FTZ R23, R123, R3.reuse ;  /* 0x000000037b177220 */ /* 0x080fe20000410000 */
[-C--:B------:R-:W-:Y:S01]  /*6a30*/  FMUL.FTZ R118, R118, R3.reuse ;  /* 0x0000000376767220 */ /* 0x080fe20000410000 */
[-C--:B------:R-:W-:Y:S01]  /*6a40*/  FMUL.FTZ R119, R119, R3.reuse ;  /* 0x0000000377777220 */ /* 0x080fe20000410000 */
[-C--:B------:R-:W-:Y:S01]  /*6a50*/  FMUL.FTZ R30, R114, R3.reuse ;  /* 0x00000003721e7220 */ /* 0x080fe20000410000 */
[-C--:B------:R-:W-:Y:S01]  /*6a60*/  FMUL.FTZ R31, R115, R3.reuse ;  /* 0x00000003731f7220 */ /* 0x080fe20000410000 */
[-C--:B------:R-:W-:Y:S01]  /*6a70*/  FMUL.FTZ R110, R110, R3.reuse ;  /* 0x000000036e6e7220 */ /* 0x080fe20000410000 */
[----:B------:R-:W-:Y:S01]  /*6a80*/  LDSM.16.MT88.4 R112, [R190+0x14000] ;  /* 0x01400000be70783b */ /* 0x000fe20000004200 */
[C---:B------:R-:W-:Y:S01]  /*6a90*/  HMMA.16816.F32.BF16 R20, R4.reuse, R16, R20 ;  /* 0x000000100414723c */ /* 0x040fe20000041814 */
[-C--:B------:R-:W-:Y:S01]  /*6aa0*/  FMUL.FTZ R111, R111, R3.reuse ;  /* 0x000000036f6f7220 */ /* 0x080fe20000410000 */
[----:B------:R-:W1:Y:S01]  /*6ab0*/  MUFU.EX2 R175, R175 ;  /* 0x000000af00af7308 */ /* 0x000e620000000800 */
[-C--:B------:R-:W-:Y:S01]  /*6ac0*/  FMUL.FTZ R88, R88, R162.reuse ;  /* 0x000000a258587220 */ /* 0x080fe20000410000 */
[-C--:B------:R-:W-:Y:S01]  /*6ad0*/  FMUL.FTZ R89, R89, R162.reuse ;  /* 0x000000a259597220 */ /* 0x080fe20000410000 */
[-C--:B------:R-:W-:Y:S01]  /*6ae0*/  FMUL.FTZ R90, R90, R3.reuse ;  /* 0x000000035a5a7220 */ /* 0x080fe20000410000 */
[C---:B------:R-:W-:Y:S01]  /*6af0*/  HMMA.16816.F32.BF16 R16, R4.reuse, R18, R116 ;  /* 0x000000120410723c */ /* 0x040fe20000041874 */
[----:B------:R-:W3:Y:S01]  /*6b00*/  LDSM.16.MT88.4 R116, [R192+0x14000] ;  /* 0x01400000c074783b */ /* 0x000ee20000004200 */
[-C--:B------:R-:W-:Y:S01]  /*6b10*/  FMUL.FTZ R91, R91, R3.reuse ;  /* 0x000000035b5b7220 */ /* 0x080fe20000410000 */
[-C--:B------:R-:W-:Y:S01]  /*6b20*/  FMUL.FTZ R12, R128, R162.reuse ;  /* 0x000000a2800c7220 */ /* 0x080fe20000410000 */
[----:B------:R-:W-:Y:S01]  /*6b30*/  MUFU.EX2 R173, R173 ;  /* 0x000000ad00ad7308 */ /* 0x000fe20000000800 */
[-C--:B------:R-:W-:Y:S01]  /*6b40*/  FMUL.FTZ R13, R129, R162.reuse ;  /* 0x000000a2810d7220 */ /* 0x080fe20000410000 */
[C---:B--2---:R-:W-:Y:S01]  /*6b50*/  HMMA.16816.F32.BF16 R28, R4.reuse, R24, R28 ;  /* 0x00000018041c723c */ /* 0x044fe2000004181c */
[-C--:B------:R-:W-:Y:S01]  /*6b60*/  FMUL.FTZ R14, R130, R3.reuse ;  /* 0x00000003820e7220 */ /* 0x080fe20000410000 */
[-C--:B------:R-:W-:Y:S01]  /*6b70*/  FMUL.FTZ R15, R131, R3.reuse ;  /* 0x00000003830f7220 */ /* 0x080fe20000410000 */
[-C--:B------:R-:W-:Y:S01]  /*6b80*/  FMUL.FTZ R124, R124, R162.reuse ;  /* 0x000000a27c7c7220 */ /* 0x080fe20000410000 */
[-C--:B------:R-:W-:Y:S01]  /*6b90*/  FMUL.FTZ R125, R125, R162.reuse ;  /* 0x000000a27d7d7220 */ /* 0x080fe20000410000 */
[-C--:B------:R-:W-:Y:S01]  /*6ba0*/  FMUL.FTZ R126, R126, R3.reuse ;  /* 0x000000037e7e7220 */ /* 0x080fe20000410000 */
[C---:B------:R-:W-:Y:S01]  /*6bb0*/  HMMA.16816.F32.BF16 R24, R4.reuse, R26, R108 ;  /* 0x0000001a0418723c */ /* 0x040fe2000004186c */
[----:B------:R-:W-:Y:S01]  /*6bc0*/  MUFU.EX2 R212, R212 ;  /* 0x000000d400d47308 */ /* 0x000fe20000000800 */
[-C--:B------:R-:W-:Y:S01]  /*6bd0*/  FMUL.FTZ R127, R127, R3.reuse ;  /* 0x000000037f7f7220 */ /* 0x080fe20000410000 */
        /* <DEDUP_REMOVED lines=12> */
[----:B------:R-:W-:Y:S01]  /*6ca0*/  MUFU.EX2 R214, R214 ;  /* 0x000000d600d67308 */ /* 0x000fe20000000800 */
[C---:B------:R-:W-:Y:S01]  /*6cb0*/  HMMA.16816.F32.BF16 R12, R4.reuse, R8, R12 ;  /* 0x00000008040c723c */ /* 0x040fe2000004180c */
[----:B------:R-:W-:Y:S01]  /*6cc0*/  LDSM.16.MT88.4 R128, [R189+0x12800] ;  /* 0x01280000bd80783b */ /* 0x000fe20000004200 */
[-C--:B------:R-:W-:Y:S01]  /*6cd0*/  FMUL.FTZ R92, R92, R162.reuse ;  /* 0x000000a25c5c7220 */ /* 0x080fe20000410000 */
[-C--:B------:R-:W-:Y:S01]  /*6ce0*/  FMUL.FTZ R93, R93, R162.reuse ;  /* 0x000000a25d5d7220 */ /* 0x080fe20000410000 */
[-C--:B------:R-:W-:Y:S01]  /*6cf0*/  FMUL.FTZ R94, R94, R3.reuse ;  /* 0x000000035e5e7220 */ /* 0x080fe20000410000 */
[----:B------:R-:W-:Y:S01]  /*6d00*/  LDSM.16.MT88.4 R120, [R192+0x14800] ;  /* 0x01480000c078783b */ /* 0x000fe20000004200 */
[C---:B------:R-:W-:Y:S01]  /*6d10*/  HMMA.16816.F32.BF16 R100, R4.reuse, R32, R108 ;  /* 0x000000200464723c */ /* 0x040fe2000004186c */
[----:B------:R-:W2:Y:S01]  /*6d20*/  MUFU.EX2 R217, R217 ;  /* 0x000000d900d97308 */ /* 0x000ea20000000800 */
[-C--:B------:R-:W-:Y:S01]  /*6d30*/  FMUL.FTZ R95, R95, R3.reuse ;  /* 0x000000035f5f7220 */ /* 0x080fe20000410000 */
[----:B------:R-:W4:Y:S01]  /*6d40*/  LDSM.16.MT88.4 R108, [R189+0x14000] ;  /* 0x01400000bd6c783b */ /* 0x000f220000004200 */
[-C--:B------:R-:W-:Y:S01]  /*6d50*/  FMUL.FTZ R96, R96, R162.reuse ;  /* 0x000000a260607220 */ /* 0x080fe20000410000 */
[-C--:B------:R-:W-:Y:S01]  /*6d60*/  FMUL.FTZ R97, R97, R162.reuse ;  /* 0x000000a261617220 */ /* 0x080fe20000410000 */
[C---:B------:R-:W-:Y:S01]  /*6d70*/  HMMA.16816.F32.BF16 R32, R4.reuse, R34, R104 ;  /* 0x000000220420723c */ /* 0x040fe20000041868 */
[-C--:B------:R-:W-:Y:S01]  /*6d80*/  FMUL.FTZ R98, R98, R3.reuse ;  /* 0x0000000362627220 */ /* 0x080fe20000410000 */
[-C--:B------:R-:W-:Y:S01]  /*6d90*/  FMUL.FTZ R99, R99, R3.reuse ;  /* 0x0000000363637220 */ /* 0x080fe20000410000 */
[----:B------:R-:W-:Y:S01]  /*6da0*/  MUFU.EX2 R215, R215 ;  /* 0x000000d700d77308 */ /* 0x000fe20000000800 */
[-C--:B------:R-:W-:Y:S01]  /*6db0*/  FFMA.FTZ R160, R213, R162.reuse, R160 ;  /* 0x000000a2d5a07223 */ /* 0x080fe200000100a0 */
[-C--:B------:R-:W-:Y:S01]  /*6dc0*/  FFMA.FTZ R156, R211, R3.reuse, R156 ;  /* 0x00000003d39c7223 */ /* 0x080fe2000001009c */
[C---:B------:R-:W-:Y:S01]  /*6dd0*/  HMMA.16816.F32.BF16 R8, R4.reuse, R10, R124 ;  /* 0x0000000a0408723c */ /* 0x040fe2000004187c */
        /* <DEDUP_REMOVED lines=8> */
[----:B------:R-:W5:Y:S01]  /*6e60*/  MUFU.EX2 R216, R216 ;  /* 0x000000d800d87308 */ /* 0x000f620000000800 */
[----:B------:R-:W-:Y:S01]  /*6e70*/  LDSM.16.MT88.4 R124, [R188+0x12800] ;  /* 0x01280000bc7c783b */ /* 0x000fe20000004200 */
[C---:B---3--:R-:W-:Y:S01]  /*6e80*/  HMMA.16816.F32.BF16 R40, R4.reuse, R116, R104 ;  /* 0x000000740428723c */ /* 0x048fe20000041868 */
[----:B------:R-:W-:Y:S01]  /*6e90*/  FADD.FTZ R159, R159, R160 ;  /* 0x000000a09f9f7221 */ /* 0x000fe20000010000 */
[----:B------:R-:W-:Y:S01]  /*6ea0*/  FADD.FTZ R147, R147, R156 ;  /* 0x0000009c93937221 */ /* 0x000fe20000010000 */
[----:B------:R-:W3:Y:S02]  /*6eb0*/  LDSM.16.MT88.4 R104, [R188+0x14000] ;  /* 0x01400000bc68783b */ /* 0x000ee40000004200 */
[----:B------:R-:W-:Y:S01]  /*6ec0*/  FADD.FTZ R158, R158, R159 ;  /* 0x0000009f9e9e7221 */ /* 0x000fe20000010000 */
[C---:B------:R-:W-:Y:S01]  /*6ed0*/  HMMA.16816.F32.BF16 R36, R4.reuse, R118, R36 ;  /* 0x000000760424723c */ /* 0x040fe20000041824 */
[-C--:B------:R-:W-:Y:S01]  /*6ee0*/  FMUL.FTZ R116, R44, R162.reuse ;  /* 0x000000a22c747220 */ /* 0x080fe20000410000 */
[-C--:B------:R-:W-:Y:S01]  /*6ef0*/  FMUL.FTZ R117, R45, R162.reuse ;  /* 0x000000a22d757220 */ /* 0x080fe20000410000 */
[-C--:B------:R-:W-:Y:S01]  /*6f00*/  FMUL.FTZ R44, R48, R162.reuse ;  /* 0x000000a2302c7220 */ /* 0x080fe20000410000 */
[----:B------:R-:W-:Y:S01]  /*6f10*/  FMUL.FTZ R45, R49, R162 ;  /* 0x000000a2312d7220 */ /* 0x000fe20000410000 */
[----:B------:R-:W-:Y:S01]  /*6f20*/  MUFU.EX2 R218, R218 ;  /* 0x000000da00da7308 */ /* 0x000fe20000000800 */
[C---:B------:R-:W-:Y:S01]  /*6f30*/  HMMA.16816.F32.BF16 R92, R4.reuse, R136, R92 ;  /* 0x00000088045c723c */ /* 0x040fe2000004185c */
[-C--:B------:R-:W-:Y:S01]  /*6f40*/  FMUL.FTZ R118, R46, R3.reuse ;  /* 0x000000032e767220 */ /* 0x080fe20000410000 */
[-C--:B------:R-:W-:Y:S01]  /*6f50*/  FMUL.FTZ R119, R47, R3.reuse ;  /* 0x000000032f777220 */ /* 0x080fe20000410000 */
[-C--:B------:R-:W-:Y:S01]  /*6f60*/  FMUL.FTZ R46, R50, R3.reuse ;  /* 0x00000003322e7220 */ /* 0x080fe20000410000 */
[----:B------:R-:W-:Y:S01]  /*6f70*/  FMUL.FTZ R47, R51, R3 ;  /* 0x00000003332f7220 */ /* 0x000fe20000410000 */
[----:B------:R-:W-:Y:S01]  /*6f80*/  FADD.FTZ R146, R146, R147 ;  /* 0x0000009392927221 */ /* 0x000fe20000010000 */
[----:B------:R-:W-:Y:S01]  /*6f90*/  FADD.FTZ R157, R157, R158 ;  /* 0x0000009e9d9d7221 */ /* 0x000fe20000010000 */
[----:B------:R-:W5:Y:S02]  /*6fa0*/  MUFU.EX2 R219, R219 ;  /* 0x000000db00db7308 */ /* 0x000f640000000800 */
[----:B------:R-:W-:Y:S01]  /*6fb0*/  HMMA.16816.F32.BF16 R48, R4, R112, R116 ;  /* 0x000000700430723c */ /* 0x000fe20000041874 */
[----:B------:R-:W-:-:S05]  /*6fc0*/  FADD.FTZ R161, R161, R146 ;  /* 0x00000092a1a17221 */ /* 0x000fca0000010000 */
[C---:B------:R-:W-:Y:S01]  /*6fd0*/  HMMA.16816.F32.BF16 R44, R4.reuse, R114, R44 ;  /* 0x00000072042c723c */ /* 0x040fe2000004182c */
[----:B------:R-:W1:Y:S01]  /*6fe0*/  LDSM.16.MT88.4 R112, [R192+0x16000] ;  /* 0x01600000c070783b */ /* 0x000e620000004200 */
        /* <DEDUP_REMOVED lines=8> */
[----:B------:R-:W-:Y:S02]  /*7070*/  MUFU.EX2 R220, R220 ;  /* 0x000000dc00dc7308 */ /* 0x000fe40000000800 */
[C---:B----4-:R-:W-:Y:S06]  /*7080*/  HMMA.16816.F32.BF16 R56, R4.reuse, R108, R116 ;  /* 0x0000006c0438723c */ /* 0x050fec0000041874 */
        /* <DEDUP_REMOVED lines=9> */
[----:B------:R-:W4:Y:S01]  /*7120*/  LDSM.16.MT88.4 R108, [R190+0x16000] ;  /* 0x01600000be6c783b */ /* 0x000f220000004200 */
[----:B------:R-:W-:Y:S01]  /*7130*/  MUFU.EX2 R221, R221 ;  /* 0x000000dd00dd7308 */ /* 0x000fe20000000800 */
[C---:B---3--:R-:W-:Y:S06]  /*7140*/  HMMA.16816.F32.BF16 R64, R4.reuse, R104, R116 ;  /* 0x000000680440723c */ /* 0x048fec0000041874 */
[C---:B------:R-:W-:Y:S01]  /*7150*/  HMMA.16816.F32.BF16 R60, R4.reuse, R106, R60 ;  /* 0x0000006a043c723c */ /* 0x040fe2000004183c */
[----:B------:R-:W3:Y:S01]  /*7160*/  LDSM.16.MT88.4 R104, [R189+0x16000] ;  /* 0x01600000bd68783b */ /* 0x000ee20000004200 */
        /* <DEDUP_REMOVED lines=9> */
[C---:B-1----:R-:W-:Y:S01]  /*7200*/  HMMA.16816.F32.BF16 R72, R4.reuse, R112, R116 ;  /* 0x000000700448723c */ /* 0x042fe20000041874 */
[----:B------:R-:W1:Y:S05]  /*7210*/  LDSM.16.MT88.4 R116, [R190+0x12800] ;  /* 0x01280000be74783b */ /* 0x000e6a0000004200 */
[----:B------:R-:W-:Y:S01]  /*7220*/  HMMA.16816.F32.BF16 R68, R4, R114, R68 ;  /* 0x000000720444723c */ /* 0x000fe20000041844 */
[-C--:B------:R-:W-:Y:S01]  /*7230*/  FMUL.FTZ R112, R80, R162.reuse ;  /* 0x000000a250707220 */ /* 0x080fe20000410000 */
[-C--:B------:R-:W-:Y:S01]  /*7240*/  FMUL.FTZ R113, R81, R162.reuse ;  /* 0x000000a251717220 */ /* 0x080fe20000410000 */
[-C--:B------:R-:W-:Y:S01]  /*7250*/  FMUL.FTZ R80, R84, R162.reuse ;  /* 0x000000a254507220 */ /* 0x080fe20000410000 */
[----:B------:R-:W-:Y:S01]  /*7260*/  FMUL.FTZ R81, R85, R162 ;  /* 0x000000a255517220 */ /* 0x000fe20000410000 */
[----:B------:R-:W1:Y:S02]  /*7270*/  MUFU.EX2 R223, R223 ;  /* 0x000000df00df7308 */ /* 0x000e640000000800 */
[-C--:B------:R-:W-:Y:S01]  /*7280*/  FMUL.FTZ R114, R82, R3.reuse ;  /* 0x0000000352727220 */ /* 0x080fe20000410000 */
[-C--:B------:R-:W-:Y:S01]  /*7290*/  FMUL.FTZ R115, R83, R3.reuse ;  /* 0x0000000353737220 */ /* 0x080fe20000410000 */
[-C--:B------:R-:W-:Y:S01]  /*72a0*/  FMUL.FTZ R82, R86, R3.reuse ;  /* 0x0000000356527220 */ /* 0x080fe20000410000 */
[----:B------:R-:W-:-:S03]  /*72b0*/  FMUL.FTZ R83, R87, R3 ;  /* 0x0000000357537220 */ /* 0x000fc60000410000 */
[----:B------:R-:W-:Y:S01]  /*72c0*/  MUFU.EX2 R224, R224 ;  /* 0x000000e000e07308 */ /* 0x000fe20000000800 */
[C---:B----4-:R-:W-:Y:S06]  /*72d0*/  HMMA.16816.F32.BF16 R76, R4.reuse, R108, R76 ;  /* 0x0000006c044c723c */ /* 0x050fec000004184c */
[C---:B------:R-:W-:Y:S01]  /*72e0*/  HMMA.16816.F32.BF16 R84, R4.reuse, R110, R112 ;  /* 0x0000006e0454723c */ /* 0x040fe20000041870 */
[----:B------:R-:W4:Y:S01]  /*72f0*/  LDSM.16.MT88.4 R112, [R190+0x14800] ;  /* 0x01480000be70783b */ /* 0x000f220000004200 */
[----:B------:R-:W4:Y:S03]  /*7300*/  MUFU.EX2 R225, R225 ;  /* 0x000000e100e17308 */ /* 0x000f260000000800 */
[----:B------:R-:W4:Y:S01]  /*7310*/  LDSM.16.MT88.4 R108, [R189+0x14800] ;  /* 0x01480000bd6c783b */ /* 0x000f220000004200 */
[C---:B---3--:R-:W-:Y:S04]  /*7320*/  HMMA.16816.F32.BF16 R80, R4.reuse, R104, R80 ;  /* 0x000000680450723c */ /* 0x048fe80000041850 */
[----:B------:R-:W-:Y:S02]  /*7330*/  MUFU.EX2 R167, R167 ;  /* 0x000000a700a77308 */ /* 0x000fe40000000800 */
[----:B------:R-:W-:Y:S01]  /*7340*/  HMMA.16816.F32.BF16 R88, R4, R106, R88 ;  /* 0x0000006a0458723c */ /* 0x000fe20000041858 */
[----:B------:R-:W-:-:S02]  /*7350*/  F2FP.BF16.F32.PACK_AB R104, R175, R172 ;  /* 0x000000acaf68723e */ /* 0x000fc400000010ff */
[----:B--2---:R-:W-:-:S03]  /*7360*/  F2FP.BF16.F32.PACK_AB R105, R217, R214 ;  /* 0x000000d6d969723e */ /* 0x004fc600000010ff */
[----:B------:R-:W-:Y:S01]  /*7370*/  HMMA.16816.F32.BF16 R4, R4, R138, R96 ;  /* 0x0000008a0404723c */ /* 0x000fe20000041860 */
[----:B------:R-:W-:Y:S01]  /*7380*/  F2FP.BF16.F32.PACK_AB R106, R212, R173 ;  /* 0x000000add46a723e */ /* 0x000fe200000010ff */
[----:B------:R-:W-:Y:S01]  /*7390*/  LDSM.16.MT88.4 R96, [R189+0x16800] ;  /* 0x01680000bd60783b */ /* 0x000fe20000004200 */
[----:B-----5:R-:W-:Y:S01]  /*73a0*/  F2FP.BF16.F32.PACK_AB R107, R216, R215 ;  /* 0x000000d7d86b723e */ /* 0x020fe200000010ff */
[----:B------:R-:W-:Y:S02]  /*73b0*/  MUFU.EX2 R165, R165 ;  /* 0x000000a500a57308 */ /* 0x000fe40000000800 */
[----:B------:R-:W-:Y:S04]  /*73c0*/  LDSM.16.MT88.4 R136, [R188+0x15000] ;  /* 0x01500000bc88783b */ /* 0x000fe80000004200 */
[C---:B-1----:R-:W-:Y:S06]  /*73d0*/  HMMA.16816.F32.BF16 R20, R104.reuse, R116, R20 ;  /* 0x000000746814723c */ /* 0x042fec0000041814 */
[C---:B------:R-:W-:Y:S01]  /*73e0*/  HMMA.16816.F32.BF16 R16, R104.reuse, R118, R16 ;  /* 0x000000766810723c */ /* 0x040fe20000041810 */
[----:B------:R-:W1:Y:S05]  /*73f0*/  LDSM.16.MT88.4 R116, [R188+0x14800] ;  /* 0x01480000bc74783b */ /* 0x000e6a0000004200 */
[C---:B------:R-:W-:Y:S06]  /*7400*/  HMMA.16816.F32.BF16 R28, R104.reuse, R128, R28 ;  /* 0x00000080681c723c */ /* 0x040fec000004181c */
[C---:B------:R-:W-:Y:S01]  /*7410*/  HMMA.16816.F32.BF16 R24, R104.reuse, R130, R24 ;  /* 0x000000826818723c */ /* 0x040fe20000041818 */
[----:B------:R-:W2:Y:S05]  /*7420*/  LDSM.16.MT88.4 R128, [R192+0x16800] ;  /* 0x01680000c080783b */ /* 0x000eaa0000004200 */
[C---:B------:R-:W-:Y:S06]  /*7430*/  HMMA.16816.F32.BF16 R100, R104.reuse, R124, R100 ;  /* 0x0000007c6864723c */ /* 0x040fec0000041864 */
[C---:B------:R-:W-:Y:S01]  /*7440*/  HMMA.16816.F32.BF16 R32, R104.reuse, R126, R32 ;  /* 0x0000007e6820723c */ /* 0x040fe20000041820 */
[----:B------:R-:W-:Y:S05]  /*7450*/  LDSM.16.MT88.4 R124, [R192+0x13000] ;  /* 0x01300000c07c783b */ /* 0x000fea0000004200 */
[C---:B----4-:R-:W-:Y:S06]  /*7460*/  HMMA.16816.F32.BF16 R48, R104.reuse, R112, R48 ;  /* 0x000000706830723c */ /* 0x050fec0000041830 */
[C---:B------:R-:W-:Y:S01]  /*7470*/  HMMA.16816.F32.BF16 R44, R104.reuse, R114, R44 ;  /* 0x00000072682c723c */ /* 0x040fe2000004182c */
[----:B------:R-:W3:Y:S05]  /*7480*/  LDSM.16.MT88.4 R112, [R188+0x16800] ;  /* 0x01680000bc70783b */ /* 0x000eea0000004200 */
[C---:B------:R-:W-:Y:S06]  /*7490*/  HMMA.16816.F32.BF16 R56, R104.reuse, R108, R56 ;  /* 0x0000006c6838723c */ /* 0x040fec0000041838 */
[C---:B------:R-:W-:Y:S01]  /*74a0*/  HMMA.16816.F32.BF16 R52, R104.reuse, R110, R52 ;  /* 0x0000006e6834723c */ /* 0x040fe20000041834 */
[----:B------:R-:W4:Y:S05]  /*74b0*/  LDSM.16.MT88.4 R108, [R189+0x13000] ;  /* 0x01300000bd6c783b */ /* 0x000f2a0000004200 */
[C---:B------:R-:W-:Y:S06]  /*74c0*/  HMMA.16816.F32.BF16 R40, R104.reuse, R120, R40 ;  /* 0x000000786828723c */ /* 0x040fec0000041828 */
[C---:B------:R-:W-:Y:S01]  /*74d0*/  HMMA.16816.F32.BF16 R36, R104.reuse, R122, R36 ;  /* 0x0000007a6824723c */ /* 0x040fe20000041824 */
[----:B------:R-:W5:Y:S05]  /*74e0*/  LDSM.16.MT88.4 R120, [R190+0x16800] ;  /* 0x01680000be78783b */ /* 0x000f6a0000004200 */
[C---:B-1----:R-:W-:Y:S06]  /*74f0*/  HMMA.16816.F32.BF16 R64, R104.reuse, R116, R64 ;  /* 0x000000746840723c */ /* 0x042fec0000041840 */
[C---:B------:R-:W-:Y:S01]  /*7500*/  HMMA.16816.F32.BF16 R60, R104.reuse, R118, R60 ;  /* 0x00000076683c723c */ /* 0x040fe2000004183c */
[----:B------:R-:W1:Y:S05]  /*7510*/  LDSM.16.MT88.4 R116, [R190+0x13000] ;  /* 0x01300000be74783b */ /* 0x000e6a0000004200 */
[C---:B------:R-:W-:Y:S06]  /*7520*/  HMMA.16816.F32.BF16 R12, R104.reuse, R132, R12 ;  /* 0x00000084680c723c */ /* 0x040fec000004180c */
[C---:B------:R-:W-:Y:S01]  /*7530*/  HMMA.16816.F32.BF16 R8, R104.reuse, R134, R8 ;  /* 0x000000866808723c */ /* 0x040fe20000041808 */
[----:B------:R-:W1:Y:S05]  /*7540*/  LDSM.16.MT88.4 R132, [R189+0x15000] ;  /* 0x01500000bd84783b */ /* 0x000e6a0000004200 */
[C---:B------:R-:W-:Y:S06]  /*7550*/  HMMA.16816.F32.BF16 R80, R104.reuse, R96, R80 ;  /* 0x000000606850723c */ /* 0x040fec0000041850 */
[----:B------:R-:W-:Y:S01]  /*7560*/  HMMA.16816.F32.BF16 R88, R104, R98, R88 ;  /* 0x000000626858723c */ /* 0x000fe20000041858 */
[----:B------:R-:W-:-:S02]  /*7570*/  F2FP.BF16.F32.PACK_AB R96, R219, R218 ;  /* 0x000000dadb60723e */ /* 0x000fc400000010ff */
[----:B------:R-:W-:-:S03]  /*7580*/  F2FP.BF16.F32.PACK_AB R97, R223, R222 ;  /* 0x000000dedf61723e */ /* 0x000fc600000010ff */
[----:B--2---:R-:W-:Y:S01]  /*7590*/  HMMA.16816.F32.BF16 R72, R104, R128, R72 ;  /* 0x000000806848723c */ /* 0x004fe20000041848 */
[----:B------:R-:W-:Y:S02]  /*75a0*/  F2FP.BF16.F32.PACK_AB R98, R221, R220 ;  /* 0x000000dcdd62723e */ /* 0x000fe400000010ff */
[----:B------:R-:W-:-:S03]  /*75b0*/  F2FP.BF16.F32.PACK_AB R99, R225, R224 ;  /* 0x000000e0e163723e */ /* 0x000fc600000010ff */
[C---:B------:R-:W-:Y:S06]  /*75c0*/  HMMA.16816.F32.BF16 R68, R104.reuse, R130, R68 ;  /* 0x000000826844723c */ /* 0x040fec0000041844 */
[C---:B---3--:R-:W-:Y:S06]  /*75d0*/  HMMA.16816.F32.BF16 R92, R104.reuse, R112, R92 ;  /* 0x00000070685c723c */ /* 0x048fec000004185c */
[----:B------:R-:W-:Y:S06]  /*75e0*/  HMMA.16816.F32.BF16 R4, R104, R114, R4 ;  /* 0x000000726804723c */ /* 0x000fec0000041804 */
[C---:B------:R-:W-:Y:S06]  /*75f0*/  HMMA.16816.F32.BF16 R128, R96.reuse, R124, R12 ;  /* 0x0000007c6080723c */ /* 0x040fec000004180c */
[C---:B------:R-:W-:Y:S01]  /*7600*/  HMMA.16816.F32.BF16 R124, R96.reuse, R126, R8 ;  /* 0x0000007e607c723c */ /* 0x040fe20000041808 */
[----:B------:R-:W2:Y:S05]  /*7610*/  LDSM.16.MT88.4 R8, [R192+0x17000] ;  /* 0x01700000c008783b */ /* 0x000eaa0000004200 */
[C---:B----4-:R-:W-:Y:S06]  /*7620*/  HMMA.16816.F32.BF16 R112, R96.reuse, R108, R28 ;  /* 0x0000006c6070723c */ /* 0x050fec000004181c */
[C---:B------:R-:W-:Y:S06]  /*7630*/  HMMA.16816.F32.BF16 R28, R96.reuse, R148, R40 ;  /* 0x00000094601c723c */ /* 0x040fec0000041828 */
[----:B------:R-:W-:Y:S01]  /*7640*/  HMMA.16816.F32.BF16 R40, R96, R150, R36 ;  /* 0x000000966028723c */ /* 0x000fe20000041824 */
[----:B------:R-:W3:Y:S04]  /*7650*/  LDSM.16.MT88.4 R36, [R190+0x17000] ;  /* 0x01700000be24783b */ /* 0x000ee80000004200 */
[----:B------:R-:W-:Y:S01]  /*7660*/  LDSM.16.MT88.4 R148, [R188+0x17000] ;  /* 0x01700000bc94783b */ /* 0x000fe20000004200 */
[C---:B-----5:R-:W-:Y:S06]  /*7670*/  HMMA.16816.F32.BF16 R76, R104.reuse, R120, R76 ;  /* 0x00000078684c723c */ /* 0x060fec000004184c */
[----:B------:R-:W-:Y:S01]  /*7680*/  HMMA.16816.F32.BF16 R84, R104, R122, R84 ;  /* 0x0000007a6854723c */ /* 0x000fe20000041854 */
[----:B------:R-:W-:Y:S05]  /*7690*/  LDSM.16.MT88.4 R104, [R189+0x13800] ;  /* 0x01380000bd68783b */ /* 0x000fea0000004200 */
[C---:B-1----:R-:W-:Y:S06]  /*76a0*/  HMMA.16816.F32.BF16 R120, R96.reuse, R116, R20 ;  /* 0x000000746078723c */ /* 0x042fec0000041814 */
[C---:B------:R-:W-:Y:S06]  /*76b0*/  HMMA.16816.F32.BF16 R20, R96.reuse, R132, R56 ;  /* 0x000000846014723c */ /* 0x040fec0000041838 */
[C---:B------:R-:W-:Y:S01]  /*76c0*/  HMMA.16816.F32.BF16 R56, R96.reuse, R134, R52 ;  /* 0x000000866038723c */ /* 0x040fe20000041834 */
[----:B------:R-:W1:Y:S04]  /*76d0*/  LDSM.16.MT88.4 R132, [R189+0x17000] ;  /* 0x01700000bd84783b */ /* 0x000e680000004200 */
[----:B------:R-:W-:Y:S01]  /*76e0*/  LDSM.16.MT88.4 R52, [R190+0x15800] ;  /* 0x01580000be34783b */ /* 0x000fe20000004200 */
[C---:B--2---:R-:W-:Y:S06]  /*76f0*/  HMMA.16816.F32.BF16 R12, R96.reuse, R8, R72 ;  /* 0x00000008600c723c */ /* 0x044fec0000041848 */
[C---:B------:R-:W-:Y:S01]  /*7700*/  HMMA.16816.F32.BF16 R72, R96.reuse, R10, R68 ;  /* 0x0000000a6048723c */ /* 0x040fe20000041844 */
[----:B------:R-:W-:Y:S05]  /*7710*/  LDSM.16.MT88.4 R68, [R188+0x15800] ;  /* 0x01580000bc44783b */ /* 0x000fea0000004200 */
[C---:B------:R-:W-:Y:S06]  /*7720*/  HMMA.16816.F32.BF16 R108, R96.reuse, R110, R24 ;  /* 0x0000006e606c723c */ /* 0x040fec0000041818 */
[C---:B---3--:R-:W-:Y:S06]  /*7730*/  HMMA.16816.F32.BF16 R76, R96.reuse, R36, R76 ;  /* 0x00000024604c723c */ /* 0x048fec000004184c */
[C---:B------:R-:W-:Y:S01]  /*7740*/  HMMA.16816.F32.BF16 R8, R96.reuse, R38, R84 ;  /* 0x000000266008723c */ /* 0x040fe20000041854 */
[----:B------:R-:W2:Y:S05]  /*7750*/  LDSM.16.MT88.4 R36, [R188+0x13800] ;  /* 0x01380000bc24783b */ /* 0x000eaa0000004200 */
[C---:B------:R-:W-:Y:S06]  /*7760*/  HMMA.16816.F32.BF16 R24, R96.reuse, R140, R48 ;  /* 0x0000008c6018723c */ /* 0x040fec0000041830 */
[C---:B------:R-:W-:Y:S06]  /*7770*/  HMMA.16816.F32.BF16 R116, R96.reuse, R118, R16 ;  /* 0x000000766074723c */ /* 0x040fec0000041810 */
[C---:B------:R-:W-:Y:S01]  /*7780*/  HMMA.16816.F32.BF16 R48, R96.reuse, R142, R44 ;  /* 0x0000008e6030723c */ /* 0x040fe2000004182c */
[----:B------:R-:W3:Y:S04]  /*7790*/  LDSM.16.MT88.4 R44, [R192+0x15800] ;  /* 0x01580000c02c783b */ /* 0x000ee80000004200 */
[----:B------:R-:W-:Y:S01]  /*77a0*/  LDSM.16.MT88.4 R140, [R192+0x13800] ;  /* 0x01380000c08c783b */ /* 0x000fe20000004200 */
[C---:B------:R-:W-:Y:S06]  /*77b0*/  HMMA.16816.F32.BF16 R16, R96.reuse, R136, R64 ;  /* 0x000000886010723c */ /* 0x040fec0000041840 */
[C---:B------:R-:W-:Y:S01]  /*77c0*/  HMMA.16816.F32.BF16 R64, R96.reuse, R138, R60 ;  /* 0x0000008a6040723c */ /* 0x040fe2000004183c */
[----:B------:R-:W4:Y:S04]  /*77d0*/  LDSM.16.MT88.4 R60, [R189+0x15800] ;  /* 0x01580000bd3c783b */ /* 0x000f280000004200 */
[----:B------:R-:W-:Y:S01]  /*77e0*/  LDSM.16.MT88.4 R136, [R190+0x13800] ;  /* 0x01380000be88783b */ /* 0x000fe20000004200 */
[C---:B-1----:R-:W-:Y:S03]  /*77f0*/  HMMA.16816.F32.BF16 R84, R96.reuse, R132, R80 ;  /* 0x000000846054723c */ /* 0x042fe60000041850 */
[----:B------:R-:W1:Y:S03]  /*7800*/  LDSM.16.MT88.4 R80, [R190+0x17800] ;  /* 0x01780000be50783b */ /* 0x000e660000004200 */
[C---:B------:R-:W-:Y:S06]  /*7810*/  HMMA.16816.F32.BF16 R32, R96.reuse, R154, R32 ;  /* 0x0000009a6020723c */ /* 0x040fec0000041820 */
[----:B------:R-:W-:Y:S01]  /*7820*/  HMMA.16816.F32.BF16 R100, R96, R152, R100 ;  /* 0x000000986064723c */ /* 0x000fe20000041864 */
[--C-:B------:R-:W-:Y:S01]  /*7830*/  FFMA.FTZ R155, R166, UR8, -R171.reuse ;  /* 0x00000008a69b7c23 */ /* 0x100fe200080108ab */
[--C-:B------:R-:W-:Y:S01]  /*7840*/  FFMA.FTZ R166, R169, UR8, -R164.reuse ;  /* 0x00000008a9a67c23 */ /* 0x100fe200080108a4 */
[----:B------:R-:W-:Y:S01]  /*7850*/  FFMA.FTZ R154, R168, UR8, -R171 ;  /* 0x00000008a89a7c23 */ /* 0x000fe200080108ab */
[----:B------:R-:W-:-:S02]  /*7860*/  FFMA.FTZ R164, R163, UR8, -R164 ;  /* 0x00000008a3a47c23 */ /* 0x000fc400080108a4 */
[C---:B------:R-:W-:Y:S01]  /*7870*/  HMMA.16816.F32.BF16 R88, R96.reuse, R134, R88 ;  /* 0x000000866058723c */ /* 0x040fe20000041858 */
[--C-:B------:R-:W-:Y:S01]  /*7880*/  FFMA.FTZ R152, R174, UR8, -R171.reuse ;  /* 0x00000008ae987c23 */ /* 0x100fe200080108ab */
[----:B------:R-:W-:Y:S01]  /*7890*/  FFMA.FTZ R153, R170, UR8, -R171 ;  /* 0x00000008aa997c23 */ /* 0x000fe200080108ab */
[----:B------:R-:W-:Y:S01]  /*78a0*/  MUFU.EX2 R154, R154 ;  /* 0x0000009a009a7308 */ /* 0x000fe20000000800 */
[----:B------:R-:W5:Y:S02]  /*78b0*/  LDSM.16.MT88.4 R132, [R192+0x17800] ;  /* 0x01780000c084783b */ /* 0x000f640000004200 */
[C---:B------:R-:W-:Y:S05]  /*78c0*/  HMMA.16816.F32.BF16 R92, R96.reuse, R148, R92 ;  /* 0x00000094605c723c */ /* 0x040fea000004185c */
[----:B------:R-:W-:Y:S01]  /*78d0*/  MUFU.EX2 R152, R152 ;  /* 0x0000009800987308 */ /* 0x000fe20000000800 */
[----:B------:R-:W-:Y:S07]  /*78e0*/  HMMA.16816.F32.BF16 R4, R96, R150, R4 ;  /* 0x000000966004723c */ /* 0x000fee0000041804 */
[----:B------:R-:W2:Y:S08]  /*78f0*/  MUFU.EX2 R153, R153 ;  /* 0x0000009900997308 */ /* 0x000eb00000000800 */
[----:B------:R-:W3:Y:S08]  /*7900*/  MUFU.EX2 R155, R155 ;  /* 0x0000009b009b7308 */ /* 0x000ef00000000800 */
[----:B------:R-:W4:Y:S01]  /*7910*/  MUFU.EX2 R166, R166 ;  /* 0x000000a600a67308 */ /* 0x000f220000000800 */
[----:B--2---:R-:W-:-:S07]  /*7920*/  F2FP.BF16.F32.PACK_AB R96, R153, R152 ;  /* 0x000000989960723e */ /* 0x004fce00000010ff */
[----:B------:R-:W2:Y:S01]  /*7930*/  MUFU.EX2 R164, R164 ;  /* 0x000000a400a47308 */ /* 0x000ea20000000800 */
[----:B---3--:R-:W-:Y:S02]  /*7940*/  F2FP.BF16.F32.PACK_AB R98, R155, R154 ;  /* 0x0000009a9b62723e */ /* 0x008fe400000010ff */
[----:B----4-:R-:W-:Y:S02]  /*7950*/  F2FP.BF16.F32.PACK_AB R97, R167, R166 ;  /* 0x000000a6a761723e */ /* 0x010fe400000010ff */
[----:B--2---:R-:W-:-:S07]  /*7960*/  F2FP.BF16.F32.PACK_AB R99, R164, R165 ;  /* 0x000000a5a463723e */ /* 0x004fce00000010ff */
        /* <DEDUP_REMOVED lines=12> */
[C---:B------:R-:W-:Y:S01]  /*7a30*/  HMMA.16816.F32.BF16 R116, R96.reuse, R138, R116 ;  /* 0x0000008a6074723c */ /* 0x040fe20000041874 */
[----:B------:R-:W1:Y:S05]  /*7a40*/  LDSM.16.MT88.4 R136, [R189+0x17800] ;  /* 0x01780000bd88783b */ /* 0x000e6a0000004200 */
[C---:B------:R-:W-:Y:S01]  /*7a50*/  HMMA.16816.F32.BF16 R60, R96.reuse, R68, R16 ;  /* 0x00000044603c723c */ /* 0x040fe20000041810 */
[----:B------:R-:W2:Y:S05]  /*7a60*/  LDSM.16.MT88.4 R16, [R188+0x17800] ;  /* 0x01780000bc10783b */ /* 0x000eaa0000004200 */
[C---:B------:R-:W-:Y:S06]  /*7a70*/  HMMA.16816.F32.BF16 R80, R96.reuse, R82, R8 ;  /* 0x000000526050723c */ /* 0x040fec0000041808 */
        /* <DEDUP_REMOVED lines=8> */
[----:B------:R-:W-:Y:S01]  /*7b00*/  FADD.FTZ R3, R212, R3 ;  /* 0x00000003d4037221 */ /* 0x000fe20000010000 */
[----:B------:R-:W-:Y:S01]  /*7b10*/  FADD.FTZ R9, R216, R9 ;  /* 0x00000009d8097221 */ /* 0x000fe20000010000 */
[C---:B------:R-:W-:Y:S02]  /*7b20*/  HMMA.16816.F32.BF16 R124, R96.reuse, R142, R124 ;  /* 0x0000008e607c723c */ /* 0x040fe4000004187c */
[----:B------:R-:W-:Y:S01]  /*7b30*/  FADD.FTZ R218, R218, R3 ;  /* 0x00000003dada7221 */ /* 0x000fe20000010000 */
[----:B------:R-:W-:Y:S01]  /*7b40*/  FADD.FTZ R222, R222, R9 ;  /* 0x00000009dede7221 */ /* 0x000fe20000010000 */
[----:B------:R-:W-:Y:S02]  /*7b50*/  MOV R3, R0 ;  /* 0x0000000000037202 */ /* 0x000fe40000000f00 */
[----:B------:R-:W-:Y:S01]  /*7b60*/  FADD.FTZ R219, R219, R218 ;  /* 0x000000dadbdb7221 */ /* 0x000fe20000010000 */
[----:B------:R-:W-:Y:S01]  /*7b70*/  FADD.FTZ R223, R223, R222 ;  /* 0x000000dedfdf7221 */ /* 0x000fe20000010000 */
[----:B-----5:R-:W-:Y:S02]  /*7b80*/  HMMA.16816.F32.BF16 R68, R96, R132, R12 ;  /* 0x000000846044723c */ /* 0x020fe4000004180c */
[----:B------:R-:W-:Y:S01]  /*7b90*/  FADD.FTZ R220, R220, R219 ;  /* 0x000000dbdcdc7221 */ /* 0x000fe20000010000 */
[----:B------:R-:W-:-:S03]  /*7ba0*/  FADD.FTZ R224, R224, R223 ;  /* 0x000000dfe0e07221 */ /* 0x000fc60000010000 */
[----:B------:R-:W-:Y:S01]  /*7bb0*/  FADD.FTZ R221, R221, R220 ;  /* 0x000000dcdddd7221 */ /* 0x000fe20000010000 */
[----:B------:R-:W-:Y:S01]  /*7bc0*/  FADD.FTZ R225, R225, R224 ;  /* 0x000000e0e1e17221 */ /* 0x000fe20000010000 */
[----:B------:R-:W-:Y:S01]  /*7bd0*/  HMMA.16816.F32.BF16 R72, R96, R134, R72 ;  /* 0x000000866048723c */ /* 0x000fe20000041848 */
[----:B------:R-:W-:Y:S01]  /*7be0*/  MOV R132, R2 ;  /* 0x0000000200847202 */ /* 0x000fe20000000f00 */
[----:B------:R-:W-:Y:S01]  /*7bf0*/  FADD.FTZ R152, R152, R221 ;  /* 0x000000dd98987221 */ /* 0x000fe20000010000 */
[----:B------:R-:W-:-:S03]  /*7c00*/  FADD.FTZ R166, R166, R225 ;  /* 0x000000e1a6a67221 */ /* 0x000fc60000010000 */
[----:B------:R-:W-:Y:S01]  /*7c10*/  FADD.FTZ R153, R153, R152 ;  /* 0x0000009899997221 */ /* 0x000fe20000010000 */
[----:B------:R-:W-:Y:S01]  /*7c20*/  FADD.FTZ R166, R167, R166 ;  /* 0x000000a6a7a67221 */ /* 0x000fe20000010000 */
[----:B-1----:R-:W-:Y:S02]  /*7c30*/  HMMA.16816.F32.BF16 R84, R96, R136, R84 ;  /* 0x000000886054723c */ /* 0x002fe40000041854 */
[----:B------:R-:W-:Y:S01]  /*7c40*/  FADD.FTZ R154, R154, R153 ;  /* 0x000000999a9a7221 */ /* 0x000fe20000010000 */
[----:B------:R-:W-:-:S03]  /*7c50*/  FADD.FTZ R165, R165, R166 ;  /* 0x000000a6a5a57221 */ /* 0x000fc60000010000 */
[----:B------:R-:W-:Y:S01]  /*7c60*/  HMMA.16816.F32.BF16 R88, R96, R138, R88 ;  /* 0x0000008a6058723c */ /* 0x000fe20000041858 */
[----:B------:R-:W-:Y:S01]  /*7c70*/  FADD.FTZ R213, R155, R154 ;  /* 0x0000009a9bd57221 */ /* 0x000fe20000010000 */
[----:B------:R-:W-:-:S04]  /*7c80*/  FADD.FTZ R211, R164, R165 ;  /* 0x000000a5a4d37221 */ /* 0x000fc80000010000 */
[C---:B--2---:R-:W-:Y:S06]  /*7c90*/  HMMA.16816.F32.BF16 R92, R96.reuse, R16, R92 ;  /* 0x00000010605c723c */ /* 0x044fec000004185c */
[----:B------:R-:W-:Y:S01]  /*7ca0*/  HMMA.16816.F32.BF16 R96, R96, R18, R4 ;  /* 0x000000126060723c */ /* 0x000fe20000041804 */
[----:B------:R-:W-:-:S08]  /*7cb0*/  NOP ;  /* 0x0000000000007918 */ /* 0x000fd00000000000 */
[----:B------:R-:W-:-:S15]  /*7cc0*/  @!P4 BRA `(.L_x_302) ;  /* 0x0000002c0084c947 */ /* 0x000fde0003800000 */
[----:B------:R-:W-:Y:S01]  /*7cd0*/  UIADD3 UR24, UR19, -0x3, URZ ;  /* 0xfffffffd13187890 */ /* 0x000fe2000fffe03f */
[----:B------:R-:W-:-:S04]  /*7ce0*/  DEPBAR.LE SB0, 0x0 ;  /* 0x000080000000791a */ /* 0x000fc80000000000 */
[----:B------:R-:W-:Y:S01]  /*7cf0*/  USHF.R.S32.HI UR4, URZ, 0x1f, UR24 ;  /* 0x0000001f3f047899 */ /* 0x000fe20008011418 */
[----:B------:R-:W-:Y:S01]  /*7d00*/  IMAD.U32 R3, RZ, RZ, UR10 ;  /* 0x0000000aff037e24 */ /* 0x000fe2000f8e00ff */
[----:B------:R-:W-:Y:S02]  /*7d10*/  UIMAD.WIDE.U32 UR26, UR24, UR10, URZ ;  /* 0x0000000a181a72a5 */ /* 0x000fe4000f8e003f */
[----:B------:R-:W-:Y:S02]  /*7d20*/  UIMAD UR4, UR4, UR10, URZ ;  /* 0x0000000a040472a4 */ /* 0x000fe4000f8e023f */
[----:B------:R-:W-:Y:S02]  /*7d30*/  UISETP.GT.AND UP0, UPT, UR24, UR15, UPT ;  /* 0x0000000f1800728c */ /* 0x000fe4000bf04270 */
[----:B------:R-:W-:Y:S01]  /*7d40*/  UIMAD UR4, UR24, UR11, UR4 ;  /* 0x0000000b180472a4 */ /* 0x000fe2000f8e0204 */
[----:B------:R-:W-:Y:S02]  /*7d50*/  IMAD.U32 R4, RZ, RZ, UR26 ;  /* 0x0000001aff047e24 */ /* 0x000fe4000f8e00ff */
[----:B------:R-:W-:Y:S01]  /*7d60*/  IMAD.U32 R5, RZ, RZ, UR27 ;  /* 0x0000001bff057e24 */ /* 0x000fe2000f8e00ff */
[----:B------:R-:W-:Y:S01]  /*7d70*/  UIADD3 UR4, UR27, UR4, URZ ;  /* 0x000000041b047290 */ /* 0x000fe2000fffe03f */
[----:B------:R-:W-:Y:S01]  /*7d80*/  BAR.SYNC.DEFER_BLOCKING 0x0 ;  /* 0x0000000000007b1d */ /* 0x000fe20000010000 */
[----:B------:R-:W-:-:S04]  /*7d90*/  LEA R6, P1, R4, R144, 0x6 ;  /* 0x0000009004067211 */ /* 0x000fc800078230ff */
[----:B------:R-:W-:Y:S01]  /*7da0*/  IMAD.U32 R5, RZ, RZ, UR4 ;  /* 0x00000004ff057e24 */ /* 0x000fe2000f8e00ff */
[----:B------:R-:W-:-:S04]  /*7db0*/  LEA R8, P0, R6, UR6, 0x1 ;  /* 0x0000000606087c11 */ /* 0x000fc8000f8008ff */
[----:B------:R-:W-:Y:S01]  /*7dc0*/  LEA.HI.X R5, R4, R203, R5, 0x6, P1 ;  /* 0x000000cb04057211 */ /* 0x000fe200008f3405 */
[----:B------:R-:W-:-:S03]  /*7dd0*/  IMAD.U32 R4, RZ, RZ, UR10 ;  /* 0x0000000aff047e24 */ /* 0x000fc6000f8e00ff */
[----:B------:R-:W-:Y:S01]  /*7de0*/  LEA.HI.X R9, R6, UR7, R5, 0x1, P0 ;  /* 0x0000000706097c11 */ /* 0x000fe200080f0c05 */
[----:B------:R-:W-:Y:S01]  /*7df0*/  IMAD.U32 R6, RZ, RZ, UR11 ;  /* 0x0000000bff067e24 */ /* 0x000fe2000f8e00ff */
[----:B------:R-:W-:-:S04]  /*7e00*/  LEA R10, P0, R4, R8, 0x6 ;  /* 0x00000008040a7211 */ /* 0x000fc800078030ff */
[----:B------:R-:W-:Y:S01]  /*7e10*/  LEA.HI.X R11, R3, R9, R6, 0x6, P0 ;  /* 0x00000009030b7211 */ /* 0x000fe200000f3406 */
[----:B------:R-:W-:Y:S01]  /*7e20*/  IMAD.U32 R3, RZ, RZ, UR24 ;  /* 0x00000018ff037e24 */ /* 0x000fe2000f8e00ff */
[----:B------:R-:W-:Y:S01]  /*7e30*/  @!PT LDS RZ, [RZ] ;  /* 0x00000000fffff984 */ /* 0x000fe20000000800 */
[----:B------:R-:W-:Y:S01]  /*7e40*/  @!PT LDS RZ, [RZ] ;  /* 0x00000000fffff984 */ /* 0x000fe20000000800 */
[----:B------:R-:W-:Y:S01]  /*7e50*/  @!PT LDS RZ, [RZ] ;  /* 0x00000000fffff984 */ /* 0x000fe20000000800 */
[----:B------:R-:W-:Y:S03]  /*7e60*/  LDGSTS.E.BYPASS.LTC128B.128 [R199+0x12000], desc[UR20][R8.64] ;  /* 0x1200000008c77fae */ /* 0x000fe6000b901d54 */
[----:B------:R-:W-:Y:S01]  /*7e70*/  IMAD R3, R3, 0x40, R210 ;  /* 0x0000004003037824 */ /* 0x000fe200078e02d2 */
[----:B------:R-:W-:Y:S04]  /*7e80*/  LDGSTS.E.BYPASS.LTC128B.128 [R199+0x14000], desc[UR20][R8.64+0x80] ;  /* 0x1400008008c77fae */ /* 0x000fe8000b901d54 */
[C---:B------:R-:W-:Y:S01]  /*7e90*/  ISETP.GE.AND P5, PT, R3.reuse, R204, PT ;  /* 0x000000cc0300720c */ /* 0x040fe20003fa6270 */
[----:B------:R-:W-:Y:S01]  /*7ea0*/  LDGSTS.E.BYPASS.LTC128B.128 [R199+0x16000], desc[UR20][R8.64+0x100] ;  /* 0x1600010008c77fae */ /* 0x000fe2000b901d54 */
[----:B------:R-:W-:-:S02]  /*7eb0*/  ISETP.GE.AND P1, PT, R3, R206, PT ;  /* 0x000000ce0300720c */ /* 0x000fc40003f26270 */
[C---:B------:R-:W-:Y:S01]  /*7ec0*/  ISETP.LT.OR P5, PT, R3.reuse, R205, P5 ;  /* 0x000000cd0300720c */ /* 0x040fe20002fa1670 */
[----:B------:R-:W-:Y:S01]  /*7ed0*/  LDGSTS.E.BYPASS.LTC128B.128 [R199+0x13000], desc[UR20][R10.64] ;  /* 0x130000000ac77fae */ /* 0x000fe2000b901d54 */
[----:B------:R-:W-:-:S03]  /*7ee0*/  ISETP.LT.OR P1, PT, R3, R207, P1 ;  /* 0x000000cf0300720c */ /* 0x000fc60000f21670 */
        /* <DEDUP_REMOVED lines=15> */
[----:B------:R-:W-:Y:S01]  /*7fe0*/  LDSM.16.M88.4 R28, [R191+0xc800] ;  /* 0x00c80000bf1c783b */ /* 0x000fe20000000200 */
[C---:B------:R-:W-:Y:S03]  /*7ff0*/  HMMA.16816.F32.BF16 R12, R136.reuse, R14, RZ ;  /* 0x0000000e880c723c */ /* 0x040fe600000418ff */
[----:B------:R-:W-:Y:S03]  /*8000*/  LDSM.16.M88.4 R24, [R191+0xd000] ;  /* 0x00d00000bf18783b */ /* 0x000fe60000000200 */
[C---:B---3--:R-:W-:Y:S01]  /*8010*/  HMMA.16816.F32.BF16 R160, R136.reuse, R156, RZ ;  /* 0x0000009c88a0723c */ /* 0x048fe200000418ff */
[----:B------:R-:W-:Y:S04]  /*8020*/  LDSM.16.M88.4 R216, [R193] ;  /* 0x00000000c1d8783b */ /* 0x000fe80000000200 */
[----:B------:R-:W0:Y:S01]  /*8030*/  LDGDEPBAR ;  /* 0x00000000000079af */ /* 0x000e220000000000 */
[C---:B----4-:R-:W-:Y:S06]  /*8040*/  HMMA.16816.F32.BF16 R152, R136.reuse, R148, RZ ;  /* 0x000000948898723c */ /* 0x050fec00000418ff */
[C---:B------:R-:W-:Y:S06]  /*8050*/  HMMA.16816.F32.BF16 R156, R136.reuse, R158, RZ ;  /* 0x0000009e889c723c */ /* 0x040fec00000418ff */
[C---:B------:R-:W-:Y:S06]  /*8060*/  HMMA.16816.F32.BF16 R148, R136.reuse, R150, RZ ;  /* 0x000000968894723c */ /* 0x040fec00000418ff */
[C---:B-----5:R-:W-:Y:S06]  /*8070*/  HMMA.16816.F32.BF16 R140, R136.reuse, R20, RZ ;  /* 0x00000014888c723c */ /* 0x060fec00000418ff */
[----:B------:R-:W-:Y:S01]  /*8080*/  HMMA.16816.F32.BF16 R136, R136, R22, RZ ;  /* 0x000000168888723c */ /* 0x000fe200000418ff */
[----:B------:R-:W2:Y:S05]  /*8090*/  LDSM.16.M88.4 R20, [R191+0xd800] ;  /* 0x00d80000bf14783b */ /* 0x000eaa0000000200 */
[C---:B------:R-:W-:Y:S06]  /*80a0*/  HMMA.16816.F32.BF16 R16, R132.reuse, R4, R16 ;  /* 0x000000048410723c */ /* 0x040fec0000041810 */
[C---:B------:R-:W-:Y:S01]  /*80b0*/  HMMA.16816.F32.BF16 R12, R132.reuse, R6, R12 ;  /* 0x00000006840c723c */ /* 0x040fe2000004180c */
[----:B------:R-:W3:Y:S05]  /*80c0*/  LDSM.16.M88.4 R4, [R184] ;  /* 0x00000000b804783b */ /* 0x000eea0000000200 */
[C---:B------:R-:W-:Y:S06]  /*80d0*/  HMMA.16816.F32.BF16 R140, R132.reuse, R164, R140 ;  /* 0x000000a4848c723c */ /* 0x040fec000004188c */
[C---:B------:R-:W-:Y:S06]  /*80e0*/  HMMA.16816.F32.BF16 R160, R132.reuse, R172, R160 ;  /* 0x000000ac84a0723c */ /* 0x040fec00000418a0 */
[C---:B------:R-:W-:Y:S01]  /*80f0*/  HMMA.16816.F32.BF16 R156, R132.reuse, R174, R156 ;  /* 0x000000ae849c723c */ /* 0x040fe2000004189c */
[----:B------:R-:W-:Y:S05]  /*8100*/  LDSM.16.M88.4 R172, [R184+0x800] ;  /* 0x00080000b8ac783b */ /* 0x000fea0000000200 */
[C---:B------:R-:W-:Y:S06]  /*8110*/  HMMA.16816.F32.BF16 R152, R132.reuse, R168, R152 ;  /* 0x000000a88498723c */ /* 0x040fec0000041898 */
[C---:B------:R-:W-:Y:S01]  /*8120*/  HMMA.16816.F32.BF16 R148, R132.reuse, R170, R148 ;  /* 0x000000aa8494723c */ /* 0x040fe20000041894 */
[----:B------:R-:W-:Y:S05]  /*8130*/  LDSM.16.M88.4 R168, [R184+0x1000] ;  /* 0x00100000b8a8783b */ /* 0x000fea0000000200 */
[----:B------:R-:W-:Y:S01]  /*8140*/  HMMA.16816.F32.BF16 R136, R132, R166, R136 ;  /* 0x000000a68488723c */ /* 0x000fe20000041888 */
[----:B------:R-:W4:Y:S04]  /*8150*/  LDSM.16.M88.4 R164, [R184+0x1800] ;  /* 0x00180000b8a4783b */ /* 0x000f280000000200 */
[----:B------:R-:W-:Y:S01]  /*8160*/  LDSM.16.M88.4 R132, [R198+0x4000] ;  /* 0x00400000c684783b */ /* 0x000fe20000000200 */
[C---:B-1----:R-:W-:Y:S06]  /*8170*/  HMMA.16816.F32.BF16 R16, R8.reuse, R32, R16 ;  /* 0x000000200810723c */ /* 0x042fec0000041810 */
[C---:B------:R-:W-:Y:S01]  /*8180*/  HMMA.16816.F32.BF16 R12, R8.reuse, R34, R12 ;  /* 0x00000022080c723c */ /* 0x040fe2000004180c */
[----:B------:R-:W1:Y:S05]  /*8190*/  LDSM.16.M88.4 R32, [R197+0xe000] ;  /* 0x00e00000c520783b */ /* 0x000e6a0000000200 */
[C---:B--2---:R-:W-:Y:S06]  /*81a0*/  HMMA.16816.F32.BF16 R140, R8.reuse, R20, R140 ;  /* 0x00000014088c723c */ /* 0x044fec000004188c */
[C---:B------:R-:W-:Y:S06]  /*81b0*/  HMMA.16816.F32.BF16 R160, R8.reuse, R28, R160 ;  /* 0x0000001c08a0723c */ /* 0x040fec00000418a0 */
[C---:B------:R-:W-:Y:S01]  /*81c0*/  HMMA.16816.F32.BF16 R156, R8.reuse, R30, R156 ;  /* 0x0000001e089c723c */ /* 0x040fe2000004189c */
[----:B------:R-:W2:Y:S05]  /*81d0*/  LDSM.16.M88.4 R28, [R197+0xe800] ;  /* 0x00e80000c51c783b */ /* 0x000eaa0000000200 */
[C---:B------:R-:W-:Y:S06]  /*81e0*/  HMMA.16816.F32.BF16 R152, R8.reuse, R24, R152 ;  /* 0x000000180898723c */ /* 0x040fec0000041898 */
[C---:B------:R-:W-:Y:S01]  /*81f0*/  HMMA.16816.F32.BF16 R148, R8.reuse, R26, R148 ;  /* 0x0000001a0894723c */ /* 0x040fe20000041894 */
[----:B------:R-:W5:Y:S05]  /*8200*/  LDSM.16.M88.4 R24, [R197+0xf000] ;  /* 0x00f00000c518783b */ /* 0x000f6a0000000200 */
[----:B------:R-:W-:Y:S01]  /*8210*/  HMMA.16816.F32.BF16 R136, R8, R22, R136 ;  /* 0x000000160888723c */ /* 0x000fe20000041888 */
[----:B------:R-:W5:Y:S04]  /*8220*/  LDSM.16.M88.4 R20, [R197+0xf800] ;  /* 0x00f80000c514783b */ /* 0x000f680000000200 */
[----:B------:R-:W-:Y:S01]  /*8230*/  LDSM.16.M88.4 R8, [R196+0x4000] ;  /* 0x00400000c408783b */ /* 0x000fe20000000200 */
[C---:B---3--:R-:W-:Y:S06]  /*8240*/  HMMA.16816.F32.BF16 R16, R216.reuse, R4, R16 ;  /* 0x00000004d810723c */ /* 0x048fec0000041810 */
[C---:B------:R-:W-:Y:S01]  /*8250*/  HMMA.16816.F32.BF16 R12, R216.reuse, R6, R12 ;  /* 0x00000006d80c723c */ /* 0x040fe2000004180c */
[----:B------:R-:W3:Y:S05]  /*8260*/  LDSM.16.M88.4 R4, [R183] ;  /* 0x00000000b704783b */ /* 0x000eea0000000200 */
[C---:B----4-:R-:W-:Y:S06]  /*8270*/  HMMA.16816.F32.BF16 R140, R216.reuse, R164, R140 ;  /* 0x000000a4d88c723c */ /* 0x050fec000004188c */
[C---:B------:R-:W-:Y:S06]  /*8280*/  HMMA.16816.F32.BF16 R160, R216.reuse, R172, R160 ;  /* 0x000000acd8a0723c */ /* 0x040fec00000418a0 */
[C---:B------:R-:W-:Y:S06]  /*8290*/  HMMA.16816.F32.BF16 R156, R216.reuse, R174, R156 ;  /* 0x000000aed89c723c */ /* 0x040fec000004189c */
[C---:B------:R-:W-:Y:S06]  /*82a0*/  HMMA.16816.F32.BF16 R152, R216.reuse, R168, R152 ;  /* 0x000000a8d898723c */ /* 0x040fec0000041898 */
[C---:B------:R-:W-:Y:S01]  /*82b0*/  HMMA.16816.F32.BF16 R148, R216.reuse, R170, R148 ;  /* 0x000000aad894723c */ /* 0x040fe20000041894 */
[----:B------:R-:W-:Y:S05]  /*82c0*/  LDSM.16.M88.4 R168, [R181] ;  /* 0x00000000b5a8783b */ /* 0x000fea0000000200 */
[----:B------:R-:W-:Y:S01]  /*82d0*/  HMMA.16816.F32.BF16 R164, R216, R166, R136 ;  /* 0x000000a6d8a4723c */ /* 0x000fe20000041888 */
[----:B------:R-:W4:Y:S05]  /*82e0*/  LDSM.16.M88.4 R136, [R182] ;  /* 0x00000000b688783b */ /* 0x000f2a0000000200 */
[C---:B-1----:R-:W-:Y:S06]  /*82f0*/  HMMA.16816.F32.BF16 R16, R132.reuse, R32, R16 ;  /* 0x000000208410723c */ /* 0x042fec0000041810 */
[C---:B------:R-:W-:Y:S01]  /*8300*/  HMMA.16816.F32.BF16 R12, R132.reuse, R34, R12 ;  /* 0x00000022840c723c */ /* 0x040fe2000004180c */
[----:B------:R-:W1:Y:S05]  /*8310*/  LDSM.16.M88.4 R32, [R180] ;  /* 0x00000000b420783b */ /* 0x000e6a0000000200 */
[C---:B--2---:R-:W-:Y:S06]  /*8320*/  HMMA.16816.F32.BF16 R160, R132.reuse, R28, R160 ;  /* 0x0000001c84a0723c */ /* 0x044fec00000418a0 */
[C---:B------:R-:W-:Y:S01]  /*8330*/  HMMA.16816.F32.BF16 R156, R132.reuse, R30, R156 ;  /* 0x0000001e849c723c */ /* 0x040fe2000004189c */
[----:B------:R-:W-:Y:S05]  /*8340*/  LDSM.16.M88.4 R28, [R191+0xe800] ;  /* 0x00e80000bf1c783b */ /* 0x000fea0000000200 */
[C---:B-----5:R-:W-:Y:S06]  /*8350*/  HMMA.16816.F32.BF16 R152, R132.reuse, R24, R152 ;  /* 0x000000188498723c */ /* 0x060fec0000041898 */
[C---:B------:R-:W-:Y:S01]  /*8360*/  HMMA.16816.F32.BF16 R148, R132.reuse, R26, R148 ;  /* 0x0000001a8494723c */ /* 0x040fe20000041894 */
[----:B------:R-:W-:Y:S05]  /*8370*/  LDSM.16.M88.4 R24, [R194+0x4000] ;  /* 0x00400000c218783b */ /* 0x000fea0000000200 */
[C---:B------:R-:W-:Y:S06]  /*8380*/  HMMA.16816.F32.BF16 R140, R132.reuse, R20, R140 ;  /* 0x00000014848c723c */ /* 0x040fec000004188c */
[----:B------:R-:W-:Y:S01]  /*8390*/  HMMA.16816.F32.BF16 R164, R132, R22, R164 ;  /* 0x0000001684a4723c */ /* 0x000fe200000418a4 */
[----:B------:R-:W2:Y:S04]  /*83a0*/  LDSM.16.M88.4 R20, [R191+0xe000] ;  /* 0x00e00000bf14783b */ /* 0x000ea80000000200 */
[----:B------:R-:W-:Y:S01]  /*83b0*/  LDSM.16.M88.4 R132, [R191+0xf800] ;  /* 0x00f80000bf84783b */ /* 0x000fe20000000200 */
[C---:B---3--:R-:W-:Y:S06]  /*83c0*/  HMMA.16816.F32.BF16 R16, R8.reuse, R4, R16 ;  /* 0x000000040810723c */ /* 0x048fec0000041810 */
[C---:B------:R-:W-:Y:S01]  /*83d0*/  HMMA.16816.F32.BF16 R12, R8.reuse, R6, R12 ;  /* 0x00000006080c723c */ /* 0x040fe2000004180c */
[----:B------:R-:W3:Y:S05]  /*83e0*/  LDSM.16.M88.4 R4, [R191+0xf000] ;  /* 0x00f00000bf04783b */ /* 0x000eea0000000200 */
[C---:B----4-:R-:W-:Y:S06]  /*83f0*/  HMMA.16816.F32.BF16 R160, R8.reuse, R136, R160 ;  /* 0x0000008808a0723c */ /* 0x050fec00000418a0 */
[C---:B------:R-:W-:Y:S01]  /*8400*/  HMMA.16816.F32.BF16 R156, R8.reuse, R138, R156 ;  /* 0x0000008a089c723c */ /* 0x040fe2000004189c */
[----:B------:R-:W-:Y:S05]  /*8410*/  LDSM.16.M88.4 R136, [R184+0x2800] ;  /* 0x00280000b888783b */ /* 0x000fea0000000200 */
[C---:B------:R-:W-:Y:S06]  /*8420*/  HMMA.16816.F32.BF16 R152, R8.reuse, R168, R152 ;  /* 0x000000a80898723c */ /* 0x040fec0000041898 */
[C---:B------:R-:W-:Y:S01]  /*8430*/  HMMA.16816.F32.BF16 R148, R8.reuse, R170, R148 ;  /* 0x000000aa0894723c */ /* 0x040fe20000041894 */
[----:B------:R-:W-:Y:S05]  /*8440*/  LDSM.16.M88.4 R168, [R193+0x4000] ;  /* 0x00400000c1a8783b */ /* 0x000fea0000000200 */
[C---:B-1----:R-:W-:Y:S01]  /*8450*/  HMMA.16816.F32.BF16 R172, R8.reuse, R32, R140 ;  /* 0x0000002008ac723c */ /* 0x042fe2000004188c */
[----:B------:R-:W1:Y:S05]  /*8460*/  LDSM.16.M88.4 R140, [R184+0x2000] ;  /* 0x00200000b88c783b */ /* 0x000e6a0000000200 */
[----:B------:R-:W-:Y:S01]  /*8470*/  HMMA.16816.F32.BF16 R164, R8, R34, R164 ;  /* 0x0000002208a4723c */ /* 0x000fe200000418a4 */
[----:B------:R-:W4:Y:S04]  /*8480*/  LDSM.16.M88.4 R8, [R184+0x3000] ;  /* 0x00300000b808783b */ /* 0x000f280000000200 */
[----:B------:R-:W-:Y:S01]  /*8490*/  LDSM.16.M88.4 R32, [R198+0x8000] ;  /* 0x00800000c620783b */ /* 0x000fe20000000200 */
[C---:B--2---:R-:W-:Y:S06]  /*84a0*/  HMMA.16816.F32.BF16 R16, R24.reuse, R20, R16 ;  /* 0x000000141810723c */ /* 0x044fec0000041810 */
[C---:B------:R-:W-:Y:S01]  /*84b0*/  HMMA.16816.F32.BF16 R12, R24.reuse, R22, R12 ;  /* 0x00000016180c723c */ /* 0x040fe2000004180c */
[----:B------:R-:W-:Y:S05]  /*84c0*/  LDSM.16.M88.4 R20, [R184+0x3800] ;  /* 0x00380000b814783b */ /* 0x000fea0000000200 */
[C---:B------:R-:W-:Y:S06]  /*84d0*/  HMMA.16816.F32.BF16 R160, R24.reuse, R28, R160 ;  /* 0x0000001c18a0723c */ /* 0x040fec00000418a0 */
[C---:B------:R-:W-:Y:S01]  /*84e0*/  HMMA.16816.F32.BF16 R156, R24.reuse, R30, R156 ;  /* 0x0000001e189c723c */ /* 0x040fe2000004189c */
[----:B------:R-:W2:Y:S05]  /*84f0*/  LDSM.16.M88.4 R28, [R197+0x10000] ;  /* 0x01000000c51c783b */ /* 0x000eaa0000000200 */
[C---:B---3--:R-:W-:Y:S06]  /*8500*/  HMMA.16816.F32.BF16 R152, R24.reuse, R4, R152 ;  /* 0x000000041898723c */ /* 0x048fec0000041898 */
[C---:B------:R-:W-:Y:S01]  /*8510*/  HMMA.16816.F32.BF16 R148, R24.reuse, R6, R148 ;  /* 0x000000061894723c */ /* 0x040fe20000041894 */
[----:B------:R-:W-:Y:S05]  /*8520*/  LDSM.16.M88.4 R4, [R197+0x11000] ;  /* 0x01100000c504783b */ /* 0x000fea0000000200 */
[C---:B------:R-:W-:Y:S06]  /*8530*/  HMMA.16816.F32.BF16 R172, R24.reuse, R132, R172 ;  /* 0x0000008418ac723c */ /* 0x040fec00000418ac */
[----:B------:R-:W-:Y:S01]  /*8540*/  HMMA.16816.F32.BF16 R164, R24, R134, R164 ;  /* 0x0000008618a4723c */ /* 0x000fe200000418a4 */
[----:B------:R-:W3:Y:S04]  /*8550*/  LDSM.16.M88.4 R24, [R197+0x10800] ;  /* 0x01080000c518783b */ /* 0x000ee80000000200 */
[----:B------:R-:W-:Y:S01]  /*8560*/  LDSM.16.M88.4 R132, [R179] ;  /* 0x00000000b384783b */ /* 0x000fe20000000200 */
[C---:B-1----:R-:W-:Y:S06]  /*8570*/  HMMA.16816.F32.BF16 R16, R168.reuse, R140, R16 ;  /* 0x0000008ca810723c */ /* 0x042fec0000041810 */
[C---:B------:R-:W-:Y:S01]  /*8580*/  HMMA.16816.F32.BF16 R12, R168.reuse, R142, R12 ;  /* 0x0000008ea80c723c */ /* 0x040fe2000004180c */
[----:B------:R-:W-:Y:S05]  /*8590*/  LDSM.16.M88.4 R140, [R197+0x11800] ;  /* 0x01180000c58c783b */ /* 0x000fea0000000200 */
[C---:B------:R-:W-:Y:S06]  /*85a0*/  HMMA.16816.F32.BF16 R160, R168.reuse, R136, R160 ;  /* 0x00000088a8a0723c */ /* 0x040fec00000418a0 */
[C---:B------:R-:W-:Y:S01]  /*85b0*/  HMMA.16816.F32.BF16 R156, R168.reuse, R138, R156 ;  /* 0x0000008aa89c723c */ /* 0x040fe2000004189c */
[----:B------:R-:W1:Y:S05]  /*85c0*/  LDSM.16.M88.4 R136, [R196+0x8000] ;  /* 0x00800000c488783b */ /* 0x000e6a0000000200 */
[C---:B----4-:R-:W-:Y:S06]  /*85d0*/  HMMA.16816.F32.BF16 R152, R168.reuse, R8, R152 ;  /* 0x00000008a898723c */ /* 0x050fec0000041898 */
[----:B------:R-:W-:Y:S01]  /*85e0*/  HMMA.16816.F32.BF16 R148, R168, R10, R148 ;  /* 0x0000000aa894723c */ /* 0x000fe20000041894 */
[----:B------:R-:W4:Y:S05]  /*85f0*/  LDSM.16.M88.4 R8, [R178] ;  /* 0x00000000b208783b */ /* 0x000f2a0000000200 */
[C---:B--2---:R-:W-:Y:S06]  /*8600*/  HMMA.16816.F32.BF16 R16, R32.reuse, R28, R16 ;  /* 0x0000001c2010723c */ /* 0x044fec0000041810 */
[----:B------:R-:W-:Y:S01]  /*8610*/  HMMA.16816.F32.BF16 R12, R32, R30, R12 ;  /* 0x0000001e200c723c */ /* 0x000fe2000004180c */
[----:B------:R-:W-:Y:S05]  /*8620*/  LDSM.16.M88.4 R28, [R194+0x8000] ;  /* 0x00800000c21c783b */ /* 0x000fea0000000200 */
[C---:B------:R-:W-:Y:S06]  /*8630*/  HMMA.16816.F32.BF16 R172, R168.reuse, R20, R172 ;  /* 0x00000014a8ac723c */ /* 0x040fec00000418ac */
[----:B------:R-:W-:Y:S01]  /*8640*/  HMMA.16816.F32.BF16 R164, R168, R22, R164 ;  /* 0x00000016a8a4723c */ /* 0x000fe200000418a4 */
[----:B------:R-:W-:Y:S04]  /*8650*/  LDSM.16.M88.4 R20, [R177] ;  /* 0x00000000b114783b */ /* 0x000fe80000000200 */
[----:B------:R-:W-:Y:S01]  /*8660*/  LDSM.16.M88.4 R168, [R191+0x11800] ;  /* 0x01180000bfa8783b */ /* 0x000fe20000000200 */
[C---:B---3--:R-:W-:Y:S06]  /*8670*/  HMMA.16816.F32.BF16 R160, R32.reuse, R24, R160 ;  /* 0x0000001820a0723c */ /* 0x048fec00000418a0 */
[C---:B------:R-:W-:Y:S01]  /*8680*/  HMMA.16816.F32.BF16 R156, R32.reuse, R26, R156 ;  /* 0x0000001a209c723c */ /* 0x040fe2000004189c */
[----:B------:R-:W2:Y:S05]  /*8690*/  LDSM.16.M88.4 R24, [R191+0x10000] ;  /* 0x01000000bf18783b */ /* 0x000eaa0000000200 */
        /* <DEDUP_REMOVED lines=8> */
[----:B------:R-:W1:Y:S04]  /*8720*/  LDSM.16.M88.4 R32, [R191+0x10800] ;  /* 0x01080000bf20783b */ /* 0x000e680000000200 */
[----:B------:R-:W-:Y:S01]  /*8730*/  LDSM.16.M88.4 R140, [R193+0x8000] ;  /* 0x00800000c18c783b */ /* 0x000fe20000000200 */
[C---:B----4-:R-:W-:Y:S06]  /*8740*/  HMMA.16816.F32.BF16 R160, R136.reuse, R8, R160 ;  /* 0x0000000888a0723c */ /* 0x050fec00000418a0 */
[----:B------:R-:W-:Y:S01]  /*8750*/  HMMA.16816.F32.BF16 R156, R136, R10, R156 ;  /* 0x0000000a889c723c */ /* 0x000fe2000004189c */
[----:B------:R-:W4:Y:S05]  /*8760*/  LDSM.16.M88.4 R8, [R184+0x4000] ;  /* 0x00400000b808783b */ /* 0x000f2a0000000200 */
[C---:B--2---:R-:W-:Y:S06]  /*8770*/  HMMA.16816.F32.BF16 R16, R28.reuse, R24, R16 ;  /* 0x000000181c10723c */ /* 0x044fec0000041810 */
[----:B------:R-:W-:Y:S06]  /*8780*/  HMMA.16816.F32.BF16 R12, R28, R26, R12 ;  /* 0x0000001a1c0c723c */ /* 0x000fec000004180c */
[C---:B---3--:R-:W-:Y:S06]  /*8790*/  HMMA.16816.F32.BF16 R172, R136.reuse, R4, R172 ;  /* 0x0000000488ac723c */ /* 0x048fec00000418ac */
[----:B------:R-:W-:Y:S01]  /*87a0*/  HMMA.16816.F32.BF16 R164, R136, R6, R164 ;  /* 0x0000000688a4723c */ /* 0x000fe200000418a4 */
[----:B------:R-:W2:Y:S05]  /*87b0*/  LDSM.16.M88.4 R4, [R184+0x4800] ;  /* 0x00480000b804783b */ /* 0x000eaa0000000200 */
[----:B-1----:R-:W-:Y:S06]  /*87c0*/  HMMA.16816.F32.BF16 R160, R28, R32, R160 ;  /* 0x000000201ca0723c */ /* 0x002fec00000418a0 */
[----:B------:R-:W-:Y:S06]  /*87d0*/  HMMA.16816.F32.BF16 R148, R136, R22, R148 ;  /* 0x000000168894723c */ /* 0x000fec0000041894 */
[C---:B----4-:R-:W-:Y:S06]  /*87e0*/  HMMA.16816.F32.BF16 R16, R140.reuse, R8, R16 ;  /* 0x000000088c10723c */ /* 0x050fec0000041810 */
[----:B------:R-:W-:Y:S01]  /*87f0*/  HMMA.16816.F32.BF16 R12, R140, R10, R12 ;  /* 0x0000000a8c0c723c */ /* 0x000fe2000004180c */
[----:B------:R-:W-:-:S05]  /*8800*/  VIADD R8, R3, 0x1 ;  /* 0x0000000103087836 */ /* 0x000fca0000000000 */
[----:B------:R-:W-:Y:S01]  /*8810*/  HMMA.16816.F32.BF16 R156, R28, R34, R156 ;  /* 0x000000221c9c723c */ /* 0x000fe2000004189c */
[C---:B------:R-:W-:Y:S02]  /*8820*/  ISETP.GE.AND P6, PT, R8.reuse, R206, PT ;  /* 0x000000ce0800720c */ /* 0x040fe40003fc6270 */
[C---:B------:R-:W-:Y:S02]  /*8830*/  ISETP.GE.AND P0, PT, R8.reuse, R204, PT ;  /* 0x000000cc0800720c */ /* 0x040fe40003f06270 */
[C---:B------:R-:W-:Y:S01]  /*8840*/  ISETP.LT.OR P6, PT, R8.reuse, R207, P6 ;  /* 0x000000cf0800720c */ /* 0x040fe200037c1670 */
[----:B------:R-:W-:Y:S01]  /*8850*/  HMMA.16816.F32.BF16 R152, R136, R20, R152 ;  /* 0x000000148898723c */ /* 0x000fe20000041898 */
[----:B------:R-:W-:Y:S02]  /*8860*/  ISETP.LT.OR P0, PT, R8, R205, P0 ;  /* 0x000000cd0800720c */ /* 0x000fe40000701670 */
[----:B------:R-:W1:Y:S03]  /*8870*/  LDSM.16.M88.4 R8, [R184+0x5000] ;  /* 0x00500000b808783b */ /* 0x000e660000000200 */
[----:B--2---:R-:W-:Y:S01]  /*8880*/  HMMA.16816.F32.BF16 R160, R140, R4, R160 ;  /* 0x000000048ca0723c */ /* 0x004fe200000418a0 */
[C---:B------:R-:W-:Y:S01]  /*8890*/  VIADD R21, R3.reuse, 0x8 ;  /* 0x0000000803157836 */ /* 0x040fe20000000000 */
[----:B------:R-:W-:Y:S01]  /*88a0*/  FSEL R18, R18, -INF , !P5 ;  /* 0xff80000012127808 */ /* 0x000fe20006800000 */
[----:B------:R-:W-:Y:S01]  /*88b0*/  VIADD R20, R3, 0x9 ;  /* 0x0000000903147836 */ /* 0x000fe20000000000 */
[----:B------:R-:W-:Y:S01]  /*88c0*/  FSEL R138, R17, -INF , !P6 ;  /* 0xff800000118a7808 */ /* 0x000fe20007000000 */
[----:B------:R-:W-:Y:S01]  /*88d0*/  VIADD R17, R3, 0x18 ;  /* 0x0000001803117836 */ /* 0x000fe20000000000 */
[----:B------:R-:W-:Y:S01]  /*88e0*/  ISETP.GE.AND P3, PT, R21, R206, PT ;  /* 0x000000ce1500720c */ /* 0x000fe20003f66270 */
[C---:B------:R-:W-:Y:S01]  /*88f0*/  VIADD R5, R3.reuse, 0x10 ;  /* 0x0000001003057836 */ /* 0x040fe20000000000 */
[----:B------:R-:W-:Y:S01]  /*8900*/  HMMA.16816.F32.BF16 R148, R28, R134, R148 ;  /* 0x000000861c94723c */ /* 0x000fe20000041894 */
[----:B------:R-:W-:Y:S01]  /*8910*/  VIADD R4, R3, 0x11 ;  /* 0x0000001103047836 */ /* 0x000fe20000000000 */
[----:B------:R-:W-:-:S02]  /*8920*/  ISETP.LT.OR P3, PT, R21, R207, P3 ;  /* 0x000000cf1500720c */ /* 0x000fc40001f61670 */
[----:B------:R-:W-:Y:S02]  /*8930*/  ISETP.GE.AND P5, PT, R5, R204, PT ;  /* 0x000000cc0500720c */ /* 0x000fe40003fa6270 */
[----:B------:R-:W-:Y:S01]  /*8940*/  FSEL R12, R12, -INF , !P3 ;  /* 0xff8000000c0c7808 */ /* 0x000fe20005800000 */
[----:B------:R-:W-:Y:S01]  /*8950*/  HMMA.16816.F32.BF16 R156, R140, R6, R156 ;  /* 0x000000068c9c723c */ /* 0x000fe2000004189c */
[----:B------:R-:W-:Y:S02]  /*8960*/  FSEL R134, R19, -INF , !P0 ;  /* 0xff80000013867808 */ /* 0x000fe40004000000 */
[-C--:B------:R-:W-:Y:S02]  /*8970*/  ISETP.GE.AND P0, PT, R5, R206.reuse, PT ;  /* 0x000000ce0500720c */ /* 0x080fe40003f06270 */
[C---:B------:R-:W-:Y:S01]  /*8980*/  ISETP.GE.AND P6, PT, R4.reuse, R206, PT ;  /* 0x000000ce0400720c */ /* 0x040fe20003fc6270 */
[----:B------:R-:W-:Y:S01]  /*8990*/  HMMA.16816.F32.BF16 R152, R28, R132, R152 ;  /* 0x000000841c98723c */ /* 0x000fe20000041898 */
[----:B------:R-:W-:-:S02]  /*89a0*/  ISETP.GE.AND P3, PT, R4, R204, PT ;  /* 0x000000cc0400720c */ /* 0x000fc40003f66270 */
[C---:B------:R-:W-:Y:S02]  /*89b0*/  ISETP.LT.OR P0, PT, R5.reuse, R207, P0 ;  /* 0x000000cf0500720c */ /* 0x040fe40000701670 */
[----:B------:R-:W-:Y:S01]  /*89c0*/  ISETP.LT.OR P5, PT, R5, R205, P5 ;  /* 0x000000cd0500720c */ /* 0x000fe20002fa1670 */
[C---:B------:R-:W-:Y:S01]  /*89d0*/  HMMA.16816.F32.BF16 R172, R28.reuse, R168, R172 ;  /* 0x000000a81cac723c */ /* 0x040fe200000418ac */
[C---:B------:R-:W-:Y:S02]  /*89e0*/  ISETP.LT.OR P6, PT, R4.reuse, R207, P6 ;  /* 0x000000cf0400720c */ /* 0x040fe400037c1670 */
[----:B------:R-:W-:Y:S02]  /*89f0*/  ISETP.LT.OR P3, PT, R4, R205, P3 ;  /* 0x000000cd0400720c */ /* 0x000fe40001f61670 */
[----:B------:R-:W2:Y:S01]  /*8a00*/  LDSM.16.M88.4 R4, [R184+0x5800] ;  /* 0x00580000b804783b */ /* 0x000ea20000000200 */
[----:B------:R-:W-:Y:S01]  /*8a10*/  ISETP.GE.AND P4, PT, R20, R206, PT ;  /* 0x000000ce1400720c */ /* 0x000fe20003f86270 */
[----:B------:R-:W-:Y:S01]  /*8a20*/  HMMA.16816.F32.BF16 R164, R28, R170, R164 ;  /* 0x000000aa1ca4723c */ /* 0x000fe200000418a4 */
[----:B------:R-:W-:Y:S01]  /*8a30*/  FSEL R16, R16, -INF , !P1 ;  /* 0xff80000010107808 */ /* 0x000fe20004800000 */
[----:B------:R-:W-:-:S04]  /*8a40*/  DEPBAR.LE SB0, 0x0 ;  /* 0x000080000000791a */ /* 0x000fc80000000000 */
[C---:B------:R-:W-:Y:S01]  /*8a50*/  ISETP.LT.OR P4, PT, R20.reuse, R207, P4 ;  /* 0x000000cf1400720c */ /* 0x040fe20002781670 */
[C---:B-1----:R-:W-:Y:S01]  /*8a60*/  HMMA.16816.F32.BF16 R148, R140.reuse, R10, R148 ;  /* 0x0000000a8c94723c */ /* 0x042fe20000041894 */
[CC--:B------:R-:W-:Y:S02]  /*8a70*/  ISETP.GE.AND P1, PT, R20.reuse, R204.reuse, PT ;  /* 0x000000cc1400720c */ /* 0x0c0fe40003f26270 */
[----:B------:R-:W-:Y:S01]  /*8a80*/  FSEL R146, R13, -INF , !P4 ;  /* 0xff8000000d927808 */ /* 0x000fe20006000000 */
[----:B------:R-:W-:Y:S01]  /*8a90*/  VIADD R13, R3, 0x19 ;  /* 0x00000019030d7836 */ /* 0x000fe20000000000 */
[----:B------:R-:W-:Y:S01]  /*8aa0*/  ISETP.LT.OR P1, PT, R20, R205, P1 ;  /* 0x000000cd1400720c */ /* 0x000fe20000f21670 */
[----:B------:R-:W-:Y:S01]  /*8ab0*/  HMMA.16816.F32.BF16 R152, R140, R8, R152 ;  /* 0x000000088c98723c */ /* 0x000fe20000041898 */
[----:B------:R-:W-:Y:S02]  /*8ac0*/  ISETP.GE.AND P2, PT, R21, R204, PT ;  /* 0x000000cc1500720c */ /* 0x000fe40003f46270 */
[----:B------:R-:W-:-:S02]  /*8ad0*/  FSEL R22, R162, -INF , !P5 ;  /* 0xff800000a2167808 */ /* 0x000fc40006800000 */
[----:B------:R-:W-:Y:S02]  /*8ae0*/  FSEL R20, R163, -INF , !P3 ;  /* 0xff800000a3147808 */ /* 0x000fe40005800000 */
[----:B------:R-:W-:Y:S01]  /*8af0*/  VIADD R9, R3, 0x20 ;  /* 0x0000002003097836 */ /* 0x000fe20000000000 */
[----:B------:R-:W-:Y:S01]  /*8b00*/  FSEL R136, R15, -INF , !P1 ;  /* 0xff8000000f887808 */ /* 0x000fe20004800000 */
[----:B------:R-:W-:Y:S01]  /*8b10*/  VIADD R8, R3, 0x21 ;  /* 0x0000002103087836 */ /* 0x000fe20000000000 */
[----:B------:R-:W-:Y:S02]  /*8b20*/  ISETP.GE.AND P1, PT, R17, R204, PT ;  /* 0x000000cc1100720c */ /* 0x000fe40003f26270 */
[C---:B------:R-:W-:Y:S02]  /*8b30*/  ISETP.GE.AND P3, PT, R9.reuse, R206, PT ;  /* 0x000000ce0900720c */ /* 0x040fe40003f66270 */
[----:B------:R-:W-:Y:S02]  /*8b40*/  ISETP.GE.AND P5, PT, R9, R204, PT ;  /* 0x000000cc0900720c */ /* 0x000fe40003fa6270 */
[----:B------:R-:W-:-:S02]  /*8b50*/  ISETP.GE.AND P4, PT, R13, R206, PT ;  /* 0x000000ce0d00720c */ /* 0x000fc40003f86270 */
[----:B------:R-:W-:Y:S02]  /*8b60*/  ISETP.LT.OR P2, PT, R21, R205, P2 ;  /* 0x000000cd1500720c */ /* 0x000fe40001741670 */
[C---:B------:R-:W-:Y:S02]  /*8b70*/  ISETP.LT.OR P3, PT, R9.reuse, R207, P3 ;  /* 0x000000cf0900720c */ /* 0x040fe40001f61670 */
[-C--:B------:R-:W-:Y:S01]  /*8b80*/  ISETP.LT.OR P5, PT, R9, R205.reuse, P5 ;  /* 0x000000cd0900720c */ /* 0x080fe20002fa1670 */
[----:B------:R-:W-:Y:S01]  /*8b90*/  VIADD R9, R3, 0x28 ;  /* 0x0000002803097836 */ /* 0x000fe20000000000 */
[----:B------:R-:W-:Y:S01]  /*8ba0*/  ISETP.LT.OR P1, PT, R17, R205, P1 ;  /* 0x000000cd1100720c */ /* 0x000fe20000f21670 */
[----:B--2---:R-:W-:Y:S01]  /*8bb0*/  HMMA.16816.F32.BF16 R172, R140, R4, R172 ;  /* 0x000000048cac723c */ /* 0x004fe200000418ac */
[----:B------:R-:W-:Y:S02]  /*8bc0*/  ISETP.LT.OR P4, PT, R13, R207, P4 ;  /* 0x000000cf0d00720c */ /* 0x000fe40002781670 */
[----:B------:R-:W-:-:S02]  /*8bd0*/  FSEL R14, R14, -INF , !P2 ;  /* 0xff8000000e0e7808 */ /* 0x000fc40005000000 */
[-C--:B------:R-:W-:Y:S02]  /*8be0*/  ISETP.GE.AND P2, PT, R17, R206.reuse, PT ;  /* 0x000000ce1100720c */ /* 0x080fe40003f46270 */
[----:B------:R-:W-:Y:S01]  /*8bf0*/  FSEL R26, R158, -INF , !P1 ;  /* 0xff8000009e1a7808 */ /* 0x000fe20004800000 */
[----:B------:R-:W-:Y:S01]  /*8c00*/  VIADD R4, R3, 0x30 ;  /* 0x0000003003047836 */ /* 0x000fe20000000000 */
[----:B------:R-:W-:Y:S02]  /*8c10*/  FSEL R30, R157, -INF , !P4 ;  /* 0xff8000009d1e7808 */ /* 0x000fe40006000000 */
[C---:B------:R-:W-:Y:S02]  /*8c20*/  ISETP.GE.AND P1, PT, R9.reuse, R206, PT ;  /* 0x000000ce0900720c */ /* 0x040fe40003f26270 */
[----:B------:R-:W-:Y:S02]  /*8c30*/  ISETP.GE.AND P4, PT, R9, R204, PT ;  /* 0x000000cc0900720c */ /* 0x000fe40003f86270 */
[----:B------:R-:W-:-:S02]  /*8c40*/  FMNMX.FTZ R5, R2, R16, !PT ;  /* 0x0000001002057209 */ /* 0x000fc40007810000 */
[-C--:B------:R-:W-:Y:S02]  /*8c50*/  ISETP.LT.OR P2, PT, R17, R207.reuse, P2 ;  /* 0x000000cf1100720c */ /* 0x080fe40001741670 */
[C---:B------:R-:W-:Y:S02]  /*8c60*/  ISETP.LT.OR P1, PT, R9.reuse, R207, P1 ;  /* 0x000000cf0900720c */ /* 0x040fe40000f21670 */
[----:B------:R-:W-:Y:S02]  /*8c70*/  ISETP.LT.OR P4, PT, R9, R205, P4 ;  /* 0x000000cd0900720c */ /* 0x000fe40002781670 */
[----:B------:R-:W-:Y:S01]  /*8c80*/  FMNMX.FTZ R9, R138, R5, !PT ;  /* 0x000000058a097209 */ /* 0x000fe20007810000 */
[----:B------:R-:W-:Y:S01]  /*8c90*/  VIADD R5, R3, 0x31 ;  /* 0x0000003103057836 */ /* 0x000fe20000000000 */
[----:B------:R-:W-:Y:S02]  /*8ca0*/  FSEL R32, R161, -INF , !P6 ;  /* 0xff800000a1207808 */ /* 0x000fe40007000000 */
[----:B------:R-:W-:-:S02]  /*8cb0*/  FSEL R28, R156, -INF , !P2 ;  /* 0xff8000009c1c7808 */ /* 0x000fc40005000000 */
[C---:B------:R-:W-:Y:S02]  /*8cc0*/  ISETP.GE.AND P6, PT, R8.reuse, R206, PT ;  /* 0x000000ce0800720c */ /* 0x040fe40003fc6270 */
[----:B------:R-:W-:Y:S02]  /*8cd0*/  ISETP.GE.AND P2, PT, R8, R204, PT ;  /* 0x000000cc0800720c */ /* 0x000fe40003f46270 */
[----:B------:R-:W-:Y:S02]  /*8ce0*/  FMNMX.FTZ R9, R12, R9, !PT ;  /* 0x000000090c097209 */ /* 0x000fe40007810000 */
[C---:B------:R-:W-:Y:S02]  /*8cf0*/  ISETP.LT.OR P6, PT, R8.reuse, R207, P6 ;  /* 0x000000cf0800720c */ /* 0x040fe400037c1670 */
[----:B------:R-:W-:Y:S01]  /*8d00*/  ISETP.LT.OR P2, PT, R8, R205, P2 ;  /* 0x000000cd0800720c */ /* 0x000fe20001741670 */
[----:B------:R-:W-:Y:S01]  /*8d10*/  VIADD R8, R3, 0x29 ;  /* 0x0000002903087836 */ /* 0x000fe20000000000 */
[----:B------:R-:W-:-:S02]  /*8d20*/  FSEL R34, R160, -INF , !P0 ;  /* 0xff800000a0227808 */ /* 0x000fc40004000000 */
[----:B------:R-:W-:Y:S02]  /*8d30*/  FMNMX.FTZ R9, R146, R9, !PT ;  /* 0x0000000992097209 */ /* 0x000fe40007810000 */
[----:B------:R-:W-:Y:S02]  /*8d40*/  FSEL R222, R154, -INF , !P5 ;  /* 0xff8000009ade7808 */ /* 0x000fe40006800000 */
[----:B------:R-:W-:Y:S02]  /*8d50*/  FSEL R224, R153, -INF , !P6 ;  /* 0xff80000099e07808 */ /* 0x000fe40007000000 */
[----:B------:R-:W-:Y:S02]  /*8d60*/  FSEL R220, R155, -INF , !P2 ;  /* 0xff8000009bdc7808 */ /* 0x000fe40005000000 */
[----:B------:R-:W-:Y:S02]  /*8d70*/  FSEL R148, R148, -INF , !P1 ;  /* 0xff80000094947808 */ /* 0x000fe40004800000 */
[----:B------:R-:W-:-:S02]  /*8d80*/  ISETP.GE.AND P6, PT, R4, R206, PT ;  /* 0x000000ce0400720c */ /* 0x000fc40003fc6270 */
[----:B------:R-:W-:Y:S02]  /*8d90*/  ISETP.GE.AND P2, PT, R4, R204, PT ;  /* 0x000000cc0400720c */ /* 0x000fe40003f46270 */
[C---:B------:R-:W-:Y:S02]  /*8da0*/  ISETP.GE.AND P5, PT, R5.reuse, R206, PT ;  /* 0x000000ce0500720c */ /* 0x040fe40003fa6270 */
[-C--:B------:R-:W-:Y:S02]  /*8db0*/  ISETP.GE.AND P1, PT, R5, R204.reuse, PT ;  /* 0x000000cc0500720c */ /* 0x080fe40003f26270 */
[----:B------:R-:W-:Y:S02]  /*8dc0*/  FMNMX.FTZ R9, R34, R9, !PT ;  /* 0x0000000922097209 */ /* 0x000fe40007810000 */
[----:B------:R-:W-:Y:S02]  /*8dd0*/  ISETP.GE.AND P0, PT, R13, R204, PT ;  /* 0x000000cc0d00720c */ /* 0x000fe40003f06270 */
[----:B------:R-:W-:-:S02]  /*8de0*/  ISETP.LT.OR P6, PT, R4, R207, P6 ;  /* 0x000000cf0400720c */ /* 0x000fc400037c1670 */
[----:B------:R-:W-:Y:S02]  /*8df0*/  ISETP.LT.OR P2, PT, R4, R205, P2 ;  /* 0x000000cd0400720c */ /* 0x000fe40001741670 */
[C---:B------:R-:W-:Y:S02]  /*8e00*/  ISETP.LT.OR P5, PT, R5.reuse, R207, P5 ;  /* 0x000000cf0500720c */ /* 0x040fe40002fa1670 */
[----:B------:R-:W-:Y:S02]  /*8e10*/  ISETP.LT.OR P1, PT, R5, R205, P1 ;  /* 0x000000cd0500720c */ /* 0x000fe40000f21670 */
[----:B------:R-:W-:Y:S01]  /*8e20*/  FMNMX.FTZ R11, R0, R18, !PT ;  /* 0x00000012000b7209 */ /* 0x000fe20007810000 */
[----:B------:R-:W-:Y:S01]  /*8e30*/  HMMA.16816.F32.BF16 R4, R140, R6, R164 ;  /* 0x000000068c04723c */ /* 0x000fe200000418a4 */
[----:B------:R-:W-:Y:S02]  /*8e40*/  FMNMX.FTZ R9, R32, R9, !PT ;  /* 0x0000000920097209 */ /* 0x000fe40007810000 */
[----:B------:R-:W-:-:S02]  /*8e50*/  ISETP.LT.OR P0, PT, R13, R205, P0 ;  /* 0x000000cd0d00720c */ /* 0x000fc40000701670 */
[----:B------:R-:W-:Y:S02]  /*8e60*/  FMNMX.FTZ R11, R134, R11, !PT ;  /* 0x0000000b860b7209 */ /* 0x000fe40007810000 */
[----:B------:R-:W-:Y:S02]  /*8e70*/  FMNMX.FTZ R9, R28, R9, !PT ;  /* 0x000000091c097209 */ /* 0x000fe40007810000 */
[----:B------:R-:W-:Y:S02]  /*8e80*/  FSEL R24, R159, -INF , !P0 ;  /* 0xff8000009f187808 */ /* 0x000fe40004000000 */
[----:B------:R-:W-:Y:S02]  /*8e90*/  FSEL R226, R152, -INF , !P3 ;  /* 0xff80000098e27808 */ /* 0x000fe40005800000 */
[C---:B------:R-:W-:Y:S02]  /*8ea0*/  ISETP.GE.AND P0, PT, R8.reuse, R206, PT ;  /* 0x000000ce0800720c */ /* 0x040fe40003f06270 */
[----:B------:R-:W-:-:S02]  /*8eb0*/  ISETP.GE.AND P3, PT, R8, R204, PT ;  /* 0x000000cc0800720c */ /* 0x000fc40003f66270 */
[----:B------:R-:W-:Y:S02]  /*8ec0*/  FMNMX.FTZ R11, R14, R11, !PT ;  /* 0x0000000b0e0b7209 */ /* 0x000fe40007810000 */
[----:B------:R-:W-:Y:S01]  /*8ed0*/  FMNMX.FTZ R13, R30, R9, !PT ;  /* 0x000000091e0d7209 */ /* 0x000fe20007810000 */
[----:B------:R-:W-:Y:S01]  /*8ee0*/  BAR.SYNC.DEFER_BLOCKING 0x0 ;  /* 0x0000000000007b1d */ /* 0x000fe20000010000 */
[C---:B------:R-:W-:Y:S02]  /*8ef0*/  ISETP.LT.OR P0, PT, R8.reuse, R207, P0 ;  /* 0x000000cf0800720c */ /* 0x040fe40000701670 */
[----:B------:R-:W-:Y:S01]  /*8f00*/  ISETP.LT.OR P3, PT, R8, R205, P3 ;  /* 0x000000cd0800720c */ /* 0x000fe20001f61670 */
[C---:B------:R-:W-:Y:S01]  /*8f10*/  VIADD R8, R3.reuse, 0x38 ;  /* 0x0000003803087836 */ /* 0x040fe20000000000 */
[----:B------:R-:W-:Y:S01]  /*8f20*/  FMNMX.FTZ R9, R136, R11, !PT ;  /* 0x0000000b88097209 */ /* 0x000fe20007810000 */
[----:B------:R-:W-:Y:S01]  /*8f30*/  VIADD R3, R3, 0x39 ;  /* 0x0000003903037836 */ /* 0x000fe20000000000 */
[----:B------:R-:W-:-:S02]  /*8f40*/  FMNMX.FTZ R11, R226, R13, !PT ;  /* 0x0000000de20b7209 */ /* 0x000fc40007810000 */
[----:B------:R-:W-:Y:S02]  /*8f50*/  FSEL R218, R150, -INF , !P4 ;  /* 0xff80000096da7808 */ /* 0x000fe40006000000 */
[----:B------:R-:W-:Y:S02]  /*8f60*/  FMNMX.FTZ R9, R22, R9, !PT ;  /* 0x0000000916097209 */ /* 0x000fe40007810000 */
[----:B------:R-:W-:Y:S02]  /*8f70*/  ISETP.GE.AND P4, PT, R8, R206, PT ;  /* 0x000000ce0800720c */ /* 0x000fe40003f86270 */
[----:B------:R-:W-:Y:S02]  /*8f80*/  FMNMX.FTZ R11, R224, R11, !PT ;  /* 0x0000000be00b7209 */ /* 0x000fe40007810000 */
[----:B------:R-:W-:Y:S02]  /*8f90*/  FMNMX.FTZ R9, R20, R9, !PT ;  /* 0x0000000914097209 */ /* 0x000fe40007810000 */
[----:B------:R-:W-:-:S02]  /*8fa0*/  FSEL R150, R149, -INF , !P0 ;  /* 0xff80000095967808 */ /* 0x000fc40004000000 */
[----:B------:R-:W-:Y:S02]  /*8fb0*/  ISETP.LT.OR P4, PT, R8, R207, P4 ;  /* 0x000000cf0800720c */ /* 0x000fe40002781670 */
[----:B------:R-:W-:Y:S02]  /*8fc0*/  FMNMX.FTZ R11, R148, R11, !PT ;  /* 0x0000000b940b7209 */ /* 0x000fe40007810000 */
[----:B------:R-:W-:Y:S02]  /*8fd0*/  FMNMX.FTZ R9, R26, R9, !PT ;  /* 0x000000091a097209 */ /* 0x000fe40007810000 */
[----:B------:R-:W-:Y:S02]  /*8fe0*/  FSEL R170, R172, -INF , !P6 ;  /* 0xff800000acaa7808 */ /* 0x000fe40007000000 */
[----:B------:R-:W-:Y:S02]  /*8ff0*/  FMNMX.FTZ R13, R150, R11, !PT ;  /* 0x0000000b960d7209 */ /* 0x000fe40007810000 */
[----:B------:R-:W-:-:S02]  /*9000*/  FSEL R166, R4, -INF , !P4 ;  /* 0xff80000004a67808 */ /* 0x000fc40006000000 */
[----:B------:R-:W-:Y:S02]  /*9010*/  PLOP3.LUT P4, PT, PT, PT, UP0, 0x80, 0x0 ;  /* 0x000000000000781c */ /* 0x000fe40003f8f008 */
[----:B------:R-:W-:Y:S02]  /*9020*/  FSEL R216, R151, -INF , !P3 ;  /* 0xff80000097d87808 */ /* 0x000fe40005800000 */
[----:B------:R-:W-:Y:S02]  /*9030*/  ISETP.GE.AND P3, PT, R3, R206, PT ;  /* 0x000000ce0300720c */ /* 0x000fe40003f66270 */
[----:B------:R-:W-:Y:S02]  /*9040*/  FMNMX.FTZ R11, R24, R9, !PT ;  /* 0x00000009180b7209 */ /* 0x000fe40007810000 */
[----:B------:R-:W-:Y:S02]  /*9050*/  FSEL R168, R173, -INF , !P5 ;  /* 0xff800000ada87808 */ /* 0x000fe40006800000 */
[----:B------:R-:W-:-:S02]  /*9060*/  FMNMX.FTZ R9, R170, R13, !PT ;  /* 0x0000000daa097209 */ /* 0x000fc40007810000 */
[----:B------:R-:W-:Y:S02]  /*9070*/  ISETP.LT.OR P3, PT, R3, R207, P3 ;  /* 0x000000cf0300720c */ /* 0x000fe40001f61670 */
[----:B------:R-:W-:Y:S02]  /*9080*/  FMNMX.FTZ R11, R222, R11, !PT ;  /* 0x0000000bde0b7209 */ /* 0x000fe40007810000 */
[----:B------:R-:W-:Y:S02]  /*9090*/  FMNMX.FTZ R9, R168, R9, !PT ;  /* 0x00000009a8097209 */ /* 0x000fe40007810000 */
[----:B------:R-:W-:Y:S02]  /*90a0*/  FSEL R164, R5, -INF , !P3 ;  /* 0xff80000005a47808 */ /* 0x000fe40005800000 */
[----:B------:R-:W-:Y:S02]  /*90b0*/  ISETP.GE.AND P0, PT, R8, R204, PT ;  /* 0x000000cc0800720c */ /* 0x000fe40003f06270 */
[----:B------:R-:W-:-:S02]  /*90c0*/  FMNMX.FTZ R11, R220, R11, !PT ;  /* 0x0000000bdc0b7209 */ /* 0x000fc40007810000 */
[----:B------:R-:W-:Y:S02]  /*90d0*/  FMNMX.FTZ R5, R166, R9, !PT ;  /* 0x00000009a6057209 */ /* 0x000fe40007810000 */
        /* <DEDUP_REMOVED lines=31> */
.L_x_304:
[----:B-1----:R-:W-:Y:S01]  /*92d0*/  FMNMX.FTZ R9, R216, R11, !PT ;  /* 0x0000000bd8097209 */ /* 0x002fe20007810000 */
[----:B------:R-:W1:Y:S01]  /*92e0*/  SHFL.BFLY PT, R4, R5, 0x2, 0x1f ;  /* 0x0c401f0005047f89 */ /* 0x000e6200000e0000 */
[----:B------:R-:W-:Y:S02]  /*92f0*/  ISETP.GE.AND P2, PT, R3, R204, PT ;  /* 0x000000cc0300720c */ /* 0x000fe40003f46270 */
[----:B------:R-:W-:Y:S01]  /*9300*/  FSEL R160, R175, -INF , !P1 ;  /* 0xff800000afa07808 */ /* 0x000fe20004800000 */
[----:B------:R-:W-:Y:S01]  /*9310*/  LDSM.16.MT88.4 R140, [R188+0x16000] ;  /* 0x01600000bc8c783b */ /* 0x000fe20000004200 */
[----:B------:R-:W-:Y:S02]  /*9320*/  FMNMX.FTZ R9, R162, R9, !PT ;  /* 0x00000009a2097209 */ /* 0x000fe40007810000 */
[----:B------:R-:W-:Y:S02]  /*9330*/  ISETP.LT.OR P2, PT, R3, R205, P2 ;  /* 0x000000cd0300720c */ /* 0x000fe40001741670 */
[----:B------:R-:W-:-:S02]  /*9340*/  FSEL R158, R6, -INF , !P0 ;  /* 0xff800000069e7808 */ /* 0x000fc40004000000 */
[----:B------:R-:W-:Y:S02]  /*9350*/  FMNMX.FTZ R9, R160, R9, !PT ;  /* 0x00000009a0097209 */ /* 0x000fe40007810000 */
[----:B------:R-:W-:Y:S02]  /*9360*/  FSEL R156, R7, -INF , !P2 ;  /* 0xff800000079c7808 */ /* 0x000fe40005000000 */
[----:B------:R-:W-:-:S04]  /*9370*/  FMNMX.FTZ R9, R158, R9, !PT ;  /* 0x000000099e097209 */ /* 0x000fc80007810000 */
[----:B------:R-:W-:-:S05]  /*9380*/  FMNMX.FTZ R6, R156, R9, !PT ;  /* 0x000000099c067209 */ /* 0x000fca0007810000 */
[----:B------:R-:W2:Y:S01]  /*9390*/  SHFL.BFLY PT, R3, R6, 0x2, 0x1f ;  /* 0x0c401f0006037f89 */ /* 0x000ea200000e0000 */
[----:B-1----:R-:W-:-:S05]  /*93a0*/  FMNMX.FTZ R5, R5, R4, !PT ;  /* 0x0000000405057209 */ /* 0x002fca0007810000 */
[----:B------:R-:W1:Y:S01]  /*93b0*/  SHFL.BFLY PT, R132, R5, 0x1, 0x1f ;  /* 0x0c201f0005847f89 */ /* 0x000e6200000e0000 */
[----:B--2---:R-:W-:-:S05]  /*93c0*/  FMNMX.FTZ R4, R6, R3, !PT ;  /* 0x0000000306047209 */ /* 0x004fca0007810000 */
[----:B------:R-:W2:Y:S01]  /*93d0*/  SHFL.BFLY PT, R3, R4, 0x1, 0x1f ;  /* 0x0c201f0004037f89 */ /* 0x000ea200000e0000 */
[----:B-1----:R-:W-:-:S04]  /*93e0*/  FMNMX.FTZ R132, R5, R132, !PT ;  /* 0x0000008405847209 */ /* 0x002fc80007810000 */
[C---:B------:R-:W-:Y:S01]  /*93f0*/  FSETP.NEU.FTZ.AND P1, PT, R132.reuse, -INF , PT ;  /* 0xff8000008400780b */ /* 0x040fe20003f3d000 */
[----:B------:R-:W-:-:S03]  /*9400*/  FMUL.FTZ R157, R132, UR8 ;  /* 0x00000008849d7c20 */ /* 0x000fc60008410000 */
[----:B------:R-:W-:Y:S02]  /*9410*/  FSEL R5, R132, RZ, P1 ;  /* 0x000000ff84057208 */ /* 0x000fe40000800000 */
        /* <DEDUP_REMOVED lines=8> */
[----:B------:R-:W-:Y:S01]  /*94a0*/  FFMA.FTZ R161, R28, UR8, -R157 ;  /* 0x000000081ca17c23 */ /* 0x000fe2000801089d */
[----:B--2---:R-:W-:Y:S01]  /*94b0*/  FMNMX.FTZ R3, R4, R3, !PT ;  /* 0x0000000304037209 */ /* 0x004fe20007810000 */
[----:B------:R-:W-:Y:S01]  /*94c0*/  FADD.FTZ R4, R2, -R5 ;  /* 0x8000000502047221 */ /* 0x000fe20000010000 */
[--C-:B------:R-:W-:Y:S01]  /*94d0*/  FFMA.FTZ R174, R30, UR8, -R157.reuse ;  /* 0x000000081eae7c23 */ /* 0x100fe2000801089d */
[--C-:B------:R-:W-:Y:S01]  /*94e0*/  FFMA.FTZ R167, R226, UR8, -R157.reuse ;  /* 0x00000008e2a77c23 */ /* 0x100fe2000801089d */
[C---:B------:R-:W-:Y:S01]  /*94f0*/  FSETP.NEU.FTZ.AND P0, PT, R3.reuse, -INF , PT ;  /* 0xff8000000300780b */ /* 0x040fe20003f1d000 */
[----:B------:R-:W-:Y:S01]  /*9500*/  FMUL.FTZ R153, R4, UR8 ;  /* 0x0000000804997c20 */ /* 0x000fe20008410000 */
[C---:B------:R-:W-:Y:S01]  /*9510*/  FMUL.FTZ R155, R3.reuse, UR8 ;  /* 0x00000008039b7c20 */ /* 0x040fe20008410000 */
[----:B------:R-:W-:Y:S01]  /*9520*/  MUFU.EX2 R154, R154 ;  /* 0x0000009a009a7308 */ /* 0x000fe20000000800 */
[----:B------:R-:W-:Y:S01]  /*9530*/  FSEL R5, R3, RZ, P0 ;  /* 0x000000ff03057208 */ /* 0x000fe20000000000 */
[--C-:B------:R-:W-:Y:S01]  /*9540*/  FFMA.FTZ R224, R224, UR8, -R157.reuse ;  /* 0x00000008e0e07c23 */ /* 0x100fe2000801089d */
[--C-:B------:R-:W-:Y:S01]  /*9550*/  FFMA.FTZ R169, R148, UR8, -R157.reuse ;  /* 0x0000000894a97c23 */ /* 0x100fe2000801089d */
[----:B------:R-:W-:Y:S01]  /*9560*/  FSEL R155, R155, RZ, P0 ;  /* 0x000000ff9b9b7208 */ /* 0x000fe20000000000 */
[----:B------:R-:W-:Y:S01]  /*9570*/  FFMA.FTZ R226, R150, UR8, -R157 ;  /* 0x0000000896e27c23 */ /* 0x000fe2000801089d */
[----:B------:R-:W-:Y:S01]  /*9580*/  FADD.FTZ R5, R0, -R5 ;  /* 0x8000000500057221 */ /* 0x000fe20000010000 */
[----:B------:R-:W-:Y:S01]  /*9590*/  LDSM.16.MT88.4 R32, [R189+0x12800] ;  /* 0x01280000bd20783b */ /* 0x000fe20000004200 */
[----:B------:R-:W1:Y:S01]  /*95a0*/  MUFU.EX2 R147, R147 ;  /* 0x0000009300937308 */ /* 0x000e620000000800 */
[--C-:B------:R-:W-:Y:S01]  /*95b0*/  FFMA.FTZ R146, R18, UR8, -R155.reuse ;  /* 0x0000000812927c23 */ /* 0x100fe2000801089b */
[----:B------:R-:W-:Y:S01]  /*95c0*/  FMUL.FTZ R0, R5, UR8 ;  /* 0x0000000805007c20 */ /* 0x000fe20008410000 */
[--C-:B------:R-:W-:Y:S01]  /*95d0*/  FFMA.FTZ R134, R134, UR8, -R155.reuse ;  /* 0x0000000886867c23 */ /* 0x100fe2000801089b */
[----:B------:R-:W2:Y:S01]  /*95e0*/  LDSM.16.MT88.4 R4, [R190+0x12000] ;  /* 0x01200000be04783b */ /* 0x000ea20000004200 */
[--C-:B------:R-:W-:Y:S01]  /*95f0*/  FFMA.FTZ R133, R14, UR8, -R155.reuse ;  /* 0x000000080e857c23 */ /* 0x100fe2000801089b */
[--C-:B------:R-:W-:Y:S01]  /*9600*/  FFMA.FTZ R2, R136, UR8, -R155.reuse ;  /* 0x0000000888027c23 */ /* 0x100fe2000801089b */
[--C-:B------:R-:W-:Y:S01]  /*9610*/  FFMA.FTZ R165, R26, UR8, -R155.reuse ;  /* 0x000000081aa57c23 */ /* 0x100fe2000801089b */
[----:B------:R-:W3:Y:S01]  /*9620*/  MUFU.EX2 R152, R152 ;  /* 0x0000009800987308 */ /* 0x000ee20000000800 */
[----:B------:R-:W4:Y:S01]  /*9630*/  LDSM.16.MT88.4 R12, [R192+0x12000] ;  /* 0x01200000c00c783b */ /* 0x000f220000004200 */
[--C-:B------:R-:W-:Y:S01]  /*9640*/  FFMA.FTZ R214, R24, UR8, -R155.reuse ;  /* 0x0000000818d67c23 */ /* 0x100fe2000801089b */
[--C-:B------:R-:W-:Y:S01]  /*9650*/  FFMA.FTZ R163, R22, UR8, -R155.reuse ;  /* 0x0000000816a37c23 */ /* 0x100fe2000801089b */
[--C-:B------:R-:W-:Y:S01]  /*9660*/  FFMA.FTZ R212, R20, UR8, -R155.reuse ;  /* 0x0000000814d47c23 */ /* 0x100fe2000801089b */
[----:B------:R-:W5:Y:S01]  /*9670*/  LDSM.16.MT88.4 R16, [R189+0x12000] ;  /* 0x01200000bd10783b */ /* 0x000f620000004200 */
[--C-:B------:R-:W-:Y:S01]  /*9680*/  FFMA.FTZ R171, R222, UR8, -R155.reuse ;  /* 0x00000008deab7c23 */ /* 0x100fe2000801089b */
[--C-:B------:R-:W-:Y:S01]  /*9690*/  FFMA.FTZ R220, R220, UR8, -R155.reuse ;  /* 0x00000008dcdc7c23 */ /* 0x100fe2000801089b */
[----:B------:R-:W-:Y:S01]  /*96a0*/  MUFU.EX2 R146, R146 ;  /* 0x0000009200927308 */ /* 0x000fe20000000800 */
[----:B-1----:R-:W-:Y:S01]  /*96b0*/  F2FP.BF16.F32.PACK_AB R8, R147, R154 ;  /* 0x0000009a9308723e */ /* 0x002fe200000010ff */
[----:B------:R-:W-:Y:S01]  /*96c0*/  LDSM.16.MT88.4 R24, [R192+0x14800] ;  /* 0x01480000c018783b */ /* 0x000fe20000004200 */
[--C-:B------:R-:W-:Y:S01]  /*96d0*/  FFMA.FTZ R173, R218, UR8, -R155.reuse ;  /* 0x00000008daad7c23 */ /* 0x100fe2000801089b */
[----:B------:R-:W-:Y:S01]  /*96e0*/  FFMA.FTZ R216, R216, UR8, -R155 ;  /* 0x00000008d8d87c23 */ /* 0x000fe2000801089b */
[--C-:B------:R-:W-:Y:S01]  /*96f0*/  FFMA.FTZ R170, R170, UR8, -R157.reuse ;  /* 0x00000008aaaa7c23 */ /* 0x100fe2000801089d */
[----:B------:R-:W-:Y:S01]  /*9700*/  LDSM.16.MT88.4 R20, [R190+0x12800] ;  /* 0x01280000be14783b */ /* 0x000fe20000004200 */
[--C-:B------:R-:W-:Y:S01]  /*9710*/  FFMA.FTZ R175, R168, UR8, -R157.reuse ;  /* 0x00000008a8af7c23 */ /* 0x100fe2000801089d */
[----:B------:R-:W1:Y:S01]  /*9720*/  MUFU.EX2 R134, R134 ;  /* 0x0000008600867308 */ /* 0x000e620000000800 */
[----:B---3--:R-:W-:Y:S01]  /*9730*/  F2FP.BF16.F32.PACK_AB R10, R135, R152 ;  /* 0x00000098870a723e */ /* 0x008fe200000010ff */
[----:B------:R-:W-:Y:S01]  /*9740*/  LDSM.16.MT88.4 R136, [R192+0x12800] ;  /* 0x01280000c088783b */ /* 0x000fe20000004200 */
[----:B------:R-:W-:Y:S01]  /*9750*/  FFMA.FTZ R166, R166, UR8, -R157 ;  /* 0x00000008a6a67c23 */ /* 0x000fe2000801089d */
[--C-:B------:R-:W-:Y:S01]  /*9760*/  FFMA.FTZ R162, R162, UR8, -R155.reuse ;  /* 0x00000008a2a27c23 */ /* 0x100fe2000801089b */
[--C-:B------:R-:W-:Y:S01]  /*9770*/  FFMA.FTZ R215, R160, UR8, -R155.reuse ;  /* 0x00000008a0d77c23 */ /* 0x100fe2000801089b */
[----:B------:R-:W-:Y:S01]  /*9780*/  LDSM.16.MT88.4 R28, [R188+0x12800] ;  /* 0x01280000bc1c783b */ /* 0x000fe20000004200 */
[----:B------:R-:W-:Y:S01]  /*9790*/  FFMA.FTZ R158, R158, UR8, -R155 ;  /* 0x000000089e9e7c23 */ /* 0x000fe2000801089b */
[----:B------:R-:W-:Y:S01]  /*97a0*/  MUFU.EX2 R133, R133 ;  /* 0x0000008500857308 */ /* 0x000fe20000000800 */
[----:B------:R-:W-:Y:S01]  /*97b0*/  FFMA.FTZ R157, R164, UR8, -R157 ;  /* 0x00000008a49d7c23 */ /* 0x000fe2000801089d */
[----:B------:R-:W-:Y:S01]  /*97c0*/  LDSM.16.MT88.4 R148, [R188+0x16800] ;  /* 0x01680000bc94783b */ /* 0x000fe20000004200 */
[----:B------:R-:W-:-:S05]  /*97d0*/  FFMA.FTZ R155, R156, UR8, -R155 ;  /* 0x000000089c9b7c23 */ /* 0x000fca000801089b */
[----:B------:R-:W3:Y:S01]  /*97e0*/  MUFU.EX2 R2, R2 ;  /* 0x0000000200027308 */ /* 0x000ee20000000800 */
[----:B-1----:R-:W-:-:S07]  /*97f0*/  F2FP.BF16.F32.PACK_AB R9, R134, R146 ;  /* 0x000000928609723e */ /* 0x002fce00000010ff */
[----:B------:R-:W1:Y:S08]  /*9800*/  MUFU.EX2 R153, R153 ;  /* 0x0000009900997308 */ /* 0x000e700000000800 */
[----:B------:R-:W2:Y:S01]  /*9810*/  MUFU.EX2 R0, R0 ;  /* 0x0000000000007308 */ /* 0x000ea20000000800 */
        /* <DEDUP_REMOVED lines=10> */
[-C--:B--2---:R-:W-:Y:S01]  /*98c0*/  FMUL.FTZ R122, R122, R0.reuse ;  /* 0x000000007a7a7220 */ /* 0x084fe20000410000 */
[-C--:B------:R-:W-:Y:S01]  /*98d0*/  FMUL.FTZ R123, R123, R0.reuse ;  /* 0x000000007b7b7220 */ /* 0x080fe20000410000 */
[-C--:B------:R-:W-:Y:S01]  /*98e0*/  FMUL.FTZ R118, R118, R0.reuse ;  /* 0x0000000076767220 */ /* 0x080fe20000410000 */
[-C--:B------:R-:W-:Y:S01]  /*98f0*/  FMUL.FTZ R119, R119, R0.reuse ;  /* 0x0000000077777220 */ /* 0x080fe20000410000 */
[-C--:B------:R-:W-:Y:S01]  /*9900*/  FMUL.FTZ R130, R130, R0.reuse ;  /* 0x0000000082827220 */ /* 0x080fe20000410000 */
[-C--:B------:R-:W-:Y:S01]  /*9910*/  FMUL.FTZ R131, R131, R0.reuse ;  /* 0x0000000083837220 */ /* 0x080fe20000410000 */
[-C--:B------:R-:W-:Y:S01]  /*9920*/  FMUL.FTZ R126, R126, R0.reuse ;  /* 0x000000007e7e7220 */ /* 0x080fe20000410000 */
[-C--:B------:R-:W-:Y:S01]  /*9930*/  FMUL.FTZ R127, R127, R0.reuse ;  /* 0x000000007f7f7220 */ /* 0x080fe20000410000 */
[C---:B------:R-:W-:Y:S01]  /*9940*/  HMMA.16816.F32.BF16 R120, R8.reuse, R4, R120 ;  /* 0x000000040878723c */ /* 0x040fe20000041878 */
[-C--:B------:R-:W-:Y:S01]  /*9950*/  FMUL.FTZ R36, R36, R153.reuse ;  /* 0x0000009924247220 */ /* 0x080fe20000410000 */
[-C--:B------:R-:W-:Y:S01]  /*9960*/  FMUL.FTZ R37, R37, R153.reuse ;  /* 0x0000009925257220 */ /* 0x080fe20000410000 */
[-C--:B------:R-:W-:Y:S01]  /*9970*/  FMUL.FTZ R40, R40, R153.reuse ;  /* 0x0000009928287220 */ /* 0x080fe20000410000 */
[-C--:B------:R-:W-:Y:S01]  /*9980*/  FMUL.FTZ R41, R41, R153.reuse ;  /* 0x0000009929297220 */ /* 0x080fe20000410000 */
[-C--:B------:R-:W-:Y:S01]  /*9990*/  FMUL.FTZ R38, R38, R0.reuse ;  /* 0x0000000026267220 */ /* 0x080fe20000410000 */
[C---:B------:R-:W-:Y:S01]  /*99a0*/  HMMA.16816.F32.BF16 R116, R8.reuse, R6, R116 ;  /* 0x000000060874723c */ /* 0x040fe20000041874 */
[----:B------:R-:W1:Y:S01]  /*99b0*/  LDSM.16.MT88.4 R4, [R192+0x14000] ;  /* 0x01400000c004783b */ /* 0x000e620000004200 */
[-C--:B------:R-:W-:Y:S01]  /*99c0*/  FMUL.FTZ R39, R39, R0.reuse ;  /* 0x0000000027277220 */ /* 0x080fe20000410000 */
[-C--:B------:R-:W-:Y:S01]  /*99d0*/  FMUL.FTZ R42, R42, R0.reuse ;  /* 0x000000002a2a7220 */ /* 0x080fe20000410000 */
[-C--:B------:R-:W-:Y:S01]  /*99e0*/  FMUL.FTZ R43, R43, R0.reuse ;  /* 0x000000002b2b7220 */ /* 0x080fe20000410000 */
[-C--:B------:R-:W-:Y:S01]  /*99f0*/  FMUL.FTZ R112, R112, R153.reuse ;  /* 0x0000009970707220 */ /* 0x080fe20000410000 */
[C---:B----4-:R-:W-:Y:S01]  /*9a00*/  HMMA.16816.F32.BF16 R128, R8.reuse, R12, R128 ;  /* 0x0000000c0880723c */ /* 0x050fe20000041880 */
[-C--:B------:R-:W-:Y:S01]  /*9a10*/  FMUL.FTZ R113, R113, R153.reuse ;  /* 0x0000009971717220 */ /* 0x080fe20000410000 */
[-C--:B------:R-:W-:Y:S01]  /*9a20*/  FMUL.FTZ R108, R108, R153.reuse ;  /* 0x000000996c6c7220 */ /* 0x080fe20000410000 */
[-C--:B------:R-:W-:Y:S01]  /*9a30*/  FMUL.FTZ R109, R109, R153.reuse ;  /* 0x000000996d6d7220 */ /* 0x080fe20000410000 */
[-C--:B------:R-:W-:Y:S01]  /*9a40*/  FMUL.FTZ R114, R114, R0.reuse ;  /* 0x0000000072727220 */ /* 0x080fe20000410000 */
[-C--:B------:R-:W-:Y:S01]  /*9a50*/  FMUL.FTZ R115, R115, R0.reuse ;  /* 0x0000000073737220 */ /* 0x080fe20000410000 */
[C---:B------:R-:W-:Y:S01]  /*9a60*/  HMMA.16816.F32.BF16 R124, R8.reuse, R14, R124 ;  /* 0x0000000e087c723c */ /* 0x040fe2000004187c */
[----:B------:R-:W2:Y:S01]  /*9a70*/  LDSM.16.MT88.4 R12, [R188+0x12000] ;  /* 0x01200000bc0c783b */ /* 0x000ea20000004200 */
[-C--:B------:R-:W-:Y:S01]  /*9a80*/  FMUL.FTZ R110, R110, R0.reuse ;  /* 0x000000006e6e7220 */ /* 0x080fe20000410000 */
[-C--:B------:R-:W-:Y:S01]  /*9a90*/  FMUL.FTZ R111, R111, R0.reuse ;  /* 0x000000006f6f7220 */ /* 0x080fe20000410000 */
[-C--:B------:R-:W-:Y:S01]  /*9aa0*/  FMUL.FTZ R104, R104, R153.reuse ;  /* 0x0000009968687220 */ /* 0x080fe20000410000 */
[-C--:B------:R-:W-:Y:S01]  /*9ab0*/  FMUL.FTZ R105, R105, R153.reuse ;  /* 0x0000009969697220 */ /* 0x080fe20000410000 */
[C---:B-----5:R-:W-:Y:S01]  /*9ac0*/  HMMA.16816.F32.BF16 R112, R8.reuse, R16, R112 ;  /* 0x000000100870723c */ /* 0x060fe20000041870 */
[-C--:B------:R-:W-:Y:S01]  /*9ad0*/  FMUL.FTZ R100, R100, R153.reuse ;  /* 0x0000009964647220 */ /* 0x080fe20000410000 */
[-C--:B------:R-:W-:Y:S01]  /*9ae0*/  FMUL.FTZ R101, R101, R153.reuse ;  /* 0x0000009965657220 */ /* 0x080fe20000410000 */
[-C--:B------:R-:W-:Y:S01]  /*9af0*/  FMUL.FTZ R106, R106, R0.reuse ;  /* 0x000000006a6a7220 */ /* 0x080fe20000410000 */
[-C--:B------:R-:W-:Y:S01]  /*9b00*/  FMUL.FTZ R107, R107, R0.reuse ;  /* 0x000000006b6b7220 */ /* 0x080fe20000410000 */
[-C--:B------:R-:W-:Y:S01]  /*9b10*/  FMUL.FTZ R102, R102, R0.reuse ;  /* 0x0000000066667220 */ /* 0x080fe20000410000 */
        /* <DEDUP_REMOVED lines=17> */
[C---:B-1----:R-:W-:Y:S01]  /*9c30*/  HMMA.16816.F32.BF16 R36, R8.reuse, R4, R36 ;  /* 0x000000040824723c */ /* 0x042fe20000041824 */
[-C--:B------:R-:W-:Y:S01]  /*9c40*/  FMUL.FTZ R50, R50, R0.reuse ;  /* 0x0000000032327220 */ /* 0x080fe20000410000 */
[-C--:B------:R-:W-:Y:S01]  /*9c50*/  FMUL.FTZ R51, R51, R0.reuse ;  /* 0x0000000033337220 */ /* 0x080fe20000410000 */
[----:B------:R-:W1:Y:S01]  /*9c60*/  MUFU.EX2 R172, R172 ;  /* 0x000000ac00ac7308 */ /* 0x000e620000000800 */
[-C--:B------:R-:W-:Y:S01]  /*9c70*/  FMUL.FTZ R52, R52, R153.reuse ;  /* 0x0000009934347220 */ /* 0x080fe20000410000 */
[-C--:B------:R-:W-:Y:S01]  /*9c80*/  FMUL.FTZ R53, R53, R153.reuse ;  /* 0x0000009935357220 */ /* 0x080fe20000410000 */
[C---:B------:R-:W-:Y:S01]  /*9c90*/  HMMA.16816.F32.BF16 R40, R8.reuse, R6, R40 ;  /* 0x000000060828723c */ /* 0x040fe20000041828 */
[----:B------:R-:W4:Y:S01]  /*9ca0*/  LDSM.16.MT88.4 R4, [R188+0x14000] ;  /* 0x01400000bc04783b */ /* 0x000f220000004200 */
[-C--:B------:R-:W-:Y:S01]  /*9cb0*/  FMUL.FTZ R56, R56, R153.reuse ;  /* 0x0000009938387220 */ /* 0x080fe20000410000 */
[-C--:B------:R-:W-:Y:S01]  /*9cc0*/  FMUL.FTZ R57, R57, R153.reuse ;  /* 0x0000009939397220 */ /* 0x080fe20000410000 */
[-C--:B------:R-:W-:Y:S01]  /*9cd0*/  FMUL.FTZ R54, R54, R0.reuse ;  /* 0x0000000036367220 */ /* 0x080fe20000410000 */
[----:B------:R-:W-:Y:S01]  /*9ce0*/  MUFU.EX2 R161, R161 ;  /* 0x000000a100a17308 */ /* 0x000fe20000000800 */
[C---:B--2---:R-:W-:Y:S01]  /*9cf0*/  HMMA.16816.F32.BF16 R104, R8.reuse, R12, R104 ;  /* 0x0000000c0868723c */ /* 0x044fe20000041868 */
[-C--:B------:R-:W-:Y:S01]  /*9d00*/  FMUL.FTZ R55, R55, R0.reuse ;  /* 0x0000000037377220 */ /* 0x080fe20000410000 */
[-C--:B------:R-:W-:Y:S01]  /*9d10*/  FMUL.FTZ R58, R58, R0.reuse ;  /* 0x000000003a3a7220 */ /* 0x080fe20000410000 */
[-C--:B------:R-:W-:Y:S01]  /*9d20*/  FMUL.FTZ R59, R59, R0.reuse ;  /* 0x000000003b3b7220 */ /* 0x080fe20000410000 */
[-C--:B------:R-:W-:Y:S01]  /*9d30*/  FMUL.FTZ R84, R84, R153.reuse ;  /* 0x0000009954547220 */ /* 0x080fe20000410000 */
[-C--:B------:R-:W-:Y:S01]  /*9d40*/  FMUL.FTZ R85, R85, R153.reuse ;  /* 0x0000009955557220 */ /* 0x080fe20000410000 */
[C---:B------:R-:W-:Y:S01]  /*9d50*/  HMMA.16816.F32.BF16 R100, R8.reuse, R14, R100 ;  /* 0x0000000e0864723c */ /* 0x040fe20000041864 */
[----:B------:R-:W2:Y:S01]  /*9d60*/  LDSM.16.MT88.4 R12, [R189+0x14000] ;  /* 0x01400000bd0c783b */ /* 0x000ea20000004200 */
[----:B------:R-:W-:Y:S01]  /*9d70*/  MUFU.EX2 R174, R174 ;  /* 0x000000ae00ae7308 */ /* 0x000fe20000000800 */
[-C--:B------:R-:W-:Y:S01]  /*9d80*/  FMUL.FTZ R86, R86, R0.reuse ;  /* 0x0000000056567220 */ /* 0x080fe20000410000 */
[-C--:B------:R-:W-:Y:S01]  /*9d90*/  FMUL.FTZ R87, R87, R0.reuse ;  /* 0x0000000057577220 */ /* 0x080fe20000410000 */
[-C--:B------:R-:W-:Y:S01]  /*9da0*/  FMUL.FTZ R88, R88, R153.reuse ;  /* 0x0000009958587220 */ /* 0x080fe20000410000 */
[C---:B---3--:R-:W-:Y:S01]  /*9db0*/  HMMA.16816.F32.BF16 R44, R8.reuse, R16, R44 ;  /* 0x00000010082c723c */ /* 0x048fe2000004182c */
[-C--:B------:R-:W-:Y:S01]  /*9dc0*/  FMUL.FTZ R89, R89, R153.reuse ;  /* 0x0000009959597220 */ /* 0x080fe20000410000 */
[-C--:B------:R-:W-:Y:S01]  /*9dd0*/  FMUL.FTZ R90, R90, R0.reuse ;  /* 0x000000005a5a7220 */ /* 0x080fe20000410000 */
[-C--:B------:R-:W-:Y:S01]  /*9de0*/  FMUL.FTZ R91, R91, R0.reuse ;  /* 0x000000005b5b7220 */ /* 0x080fe20000410000 */
[----:B------:R-:W-:Y:S01]  /*9df0*/  MUFU.EX2 R163, R163 ;  /* 0x000000a300a37308 */ /* 0x000fe20000000800 */
[-C--:B------:R-:W-:Y:S01]  /*9e00*/  FMUL.FTZ R68, R68, R153.reuse ;  /* 0x0000009944447220 */ /* 0x080fe20000410000 */
[C---:B------:R-:W-:Y:S01]  /*9e10*/  HMMA.16816.F32.BF16 R48, R8.reuse, R18, R48 ;  /* 0x000000120830723c */ /* 0x040fe20000041830 */
[----:B------:R-:W3:Y:S01]  /*9e20*/  LDSM.16.MT88.4 R16, [R192+0x16000] ;  /* 0x01600000c010783b */ /* 0x000ee20000004200 */
[-C--:B------:R-:W-:Y:S01]  /*9e30*/  FMUL.FTZ R69, R69, R153.reuse ;  /* 0x0000009945457220 */ /* 0x080fe20000410000 */
[-C--:B------:R-:W-:Y:S01]  /*9e40*/  FMUL.FTZ R70, R70, R0.reuse ;  /* 0x0000000046467220 */ /* 0x080fe20000410000 */
[-C--:B------:R-:W-:Y:S01]  /*9e50*/  FMUL.FTZ R71, R71, R0.reuse ;  /* 0x0000000047477220 */ /* 0x080fe20000410000 */
[-C--:B------:R-:W-:Y:S01]  /*9e60*/  FMUL.FTZ R72, R72, R153.reuse ;  /* 0x0000009948487220 */ /* 0x080fe20000410000 */
[----:B------:R-:W5:Y:S01]  /*9e70*/  MUFU.EX2 R212, R212 ;  /* 0x000000d400d47308 */ /* 0x000f620000000800 */
        /* <DEDUP_REMOVED lines=8> */
[-C--:B------:R-:W-:Y:S01]  /*9f00*/  FMUL.FTZ R80, R80, R153.reuse ;  /* 0x0000009950507220 */ /* 0x080fe20000410000 */
[-C--:B------:R-:W-:Y:S01]  /*9f10*/  FMUL.FTZ R81, R81, R153.reuse ;  /* 0x0000009951517220 */ /* 0x080fe20000410000 */
[C---:B----4-:R-:W-:Y:S01]  /*9f20*/  HMMA.16816.F32.BF16 R60, R8.reuse, R4, R60 ;  /* 0x00000004083c723c */ /* 0x050fe2000004183c */
[-C--:B------:R-:W-:Y:S01]  /*9f30*/  FMUL.FTZ R82, R82, R0.reuse ;  /* 0x0000000052527220 */ /* 0x080fe20000410000 */
[-C--:B------:R-:W-:Y:S01]  /*9f40*/  FMUL.FTZ R83, R83, R0.reuse ;  /* 0x0000000053537220 */ /* 0x080fe20000410000 */
[-C--:B------:R-:W-:Y:S01]  /*9f50*/  FMUL.FTZ R92, R92, R153.reuse ;  /* 0x000000995c5c7220 */ /* 0x080fe20000410000 */
[-C--:B------:R-:W-:Y:S01]  /*9f60*/  FMUL.FTZ R93, R93, R153.reuse ;  /* 0x000000995d5d7220 */ /* 0x080fe20000410000 */
[----:B------:R-:W4:Y:S01]  /*9f70*/  MUFU.EX2 R214, R214 ;  /* 0x000000d600d67308 */ /* 0x000f220000000800 */
[C---:B------:R-:W-:Y:S01]  /*9f80*/  HMMA.16816.F32.BF16 R64, R8.reuse, R6, R64 ;  /* 0x000000060840723c */ /* 0x040fe20000041840 */
[----:B------:R-:W1:Y:S01]  /*9f90*/  LDSM.16.MT88.4 R4, [R189+0x16000] ;  /* 0x01600000bd04783b */ /* 0x000e620000004200 */
[-C--:B------:R-:W-:Y:S01]  /*9fa0*/  FMUL.FTZ R94, R94, R0.reuse ;  /* 0x000000005e5e7220 */ /* 0x080fe20000410000 */
[-C--:B------:R-:W-:Y:S01]  /*9fb0*/  FMUL.FTZ R95, R95, R0.reuse ;  /* 0x000000005f5f7220 */ /* 0x080fe20000410000 */
[-C--:B------:R-:W-:Y:S01]  /*9fc0*/  FMUL.FTZ R96, R96, R153.reuse ;  /* 0x0000009960607220 */ /* 0x080fe20000410000 */
[-C--:B------:R-:W-:Y:S01]  /*9fd0*/  FMUL.FTZ R97, R97, R153.reuse ;  /* 0x0000009961617220 */ /* 0x080fe20000410000 */
[C---:B--2---:R-:W-:Y:S01]  /*9fe0*/  HMMA.16816.F32.BF16 R52, R8.reuse, R12, R52 ;  /* 0x0000000c0834723c */ /* 0x044fe20000041834 */
[-C--:B------:R-:W-:Y:S01]  /*9ff0*/  FMUL.FTZ R98, R98, R0.reuse ;  /* 0x0000000062627220 */ /* 0x080fe20000410000 */
[-C--:B------:R-:W-:Y:S01]  /*a000*/  FMUL.FTZ R99, R99, R0.reuse ;  /* 0x0000000063637220 */ /* 0x080fe20000410000 */
[----:B------:R-:W-:Y:S01]  /*a010*/  MUFU.EX2 R167, R167 ;  /* 0x000000a700a77308 */ /* 0x000fe20000000800 */
[----:B------:R-:W-:Y:S01]  /*a020*/  FFMA.FTZ R154, R213, R153, R154 ;  /* 0x00000099d59a7223 */ /* 0x000fe2000001009a */
[----:B------:R-:W-:Y:S01]  /*a030*/  FFMA.FTZ R211, R211, R0, R146 ;  /* 0x00000000d3d37223 */ /* 0x000fe20000010092 */
[----:B------:R-:W-:Y:S01]  /*a040*/  HMMA.16816.F32.BF16 R56, R8, R14, R56 ;  /* 0x0000000e0838723c */ /* 0x000fe20000041838 */
[----:B------:R-:W2:Y:S01]  /*a050*/  LDSM.16.MT88.4 R12, [R190+0x16000] ;  /* 0x01600000be0c783b */ /* 0x000ea20000004200 */
[----:B------:R-:W-:Y:S01]  /*a060*/  FADD.FTZ R147, R147, R154 ;  /* 0x0000009a93937221 */ /* 0x000fe20000010000 */
[----:B------:R-:W-:-:S02]  /*a070*/  FADD.FTZ R134, R134, R211 ;  /* 0x000000d386867221 */ /* 0x000fc40000010000 */
[----:B------:R-:W4:Y:S01]  /*a080*/  MUFU.EX2 R224, R224 ;  /* 0x000000e000e07308 */ /* 0x000f220000000800 */
[----:B---3--:R-:W-:Y:S01]  /*a090*/  HMMA.16816.F32.BF16 R68, R8, R16, R68 ;  /* 0x000000100844723c */ /* 0x008fe20000041844 */
[----:B------:R-:W-:Y:S01]  /*a0a0*/  FADD.FTZ R152, R152, R147 ;  /* 0x0000009398987221 */ /* 0x000fe20000010000 */
[----:B------:R-:W-:-:S03]  /*a0b0*/  FADD.FTZ R133, R133, R134 ;  /* 0x0000008685857221 */ /* 0x000fc60000010000 */
[----:B------:R-:W-:Y:S01]  /*a0c0*/  FADD.FTZ R152, R135, R152 ;  /* 0x0000009887987221 */ /* 0x000fe20000010000 */
[----:B------:R-:W-:Y:S01]  /*a0d0*/  HMMA.16816.F32.BF16 R72, R8, R18, R72 ;  /* 0x000000120848723c */ /* 0x000fe20000041848 */
[----:B------:R-:W3:Y:S01]  /*a0e0*/  LDSM.16.MT88.4 R16, [R190+0x14800] ;  /* 0x01480000be10783b */ /* 0x000ee20000004200 */
[----:B------:R-:W-:Y:S01]  /*a0f0*/  MUFU.EX2 R169, R169 ;  /* 0x000000a900a97308 */ /* 0x000fe20000000800 */
[----:B------:R-:W-:-:S03]  /*a100*/  FADD.FTZ R2, R2, R133 ;  /* 0x0000008502027221 */ /* 0x000fc60000010000 */
[C---:B------:R-:W-:Y:S04]  /*a110*/  HMMA.16816.F32.BF16 R92, R8.reuse, R140, R92 ;  /* 0x0000008c085c723c */ /* 0x040fe8000004185c */
[----:B------:R-:W-:Y:S02]  /*a120*/  MUFU.EX2 R226, R226 ;  /* 0x000000e200e27308 */ /* 0x000fe40000000800 */
[C---:B------:R-:W-:Y:S01]  /*a130*/  HMMA.16816.F32.BF16 R96, R8.reuse, R142, R96 ;  /* 0x0000008e0860723c */ /* 0x040fe20000041860 */
[----:B------:R-:W-:Y:S05]  /*a140*/  LDSM.16.MT88.4 R140, [R192+0x13000] ;  /* 0x01300000c08c783b */ /* 0x000fea0000004200 */
[C---:B-1----:R-:W-:Y:S01]  /*a150*/  HMMA.16816.F32.BF16 R84, R8.reuse, R4, R84 ;  /* 0x000000040854723c */ /* 0x042fe20000041854 */
[----:B------:R-:W-:Y:S05]  /*a160*/  MUFU.EX2 R171, R171 ;  /* 0x000000ab00ab7308 */ /* 0x000fea0000000800 */
[C---:B------:R-:W-:Y:S01]  /*a170*/  HMMA.16816.F32.BF16 R88, R8.reuse, R6, R88 ;  /* 0x000000060858723c */ /* 0x040fe20000041858 */
[----:B------:R-:W-:Y:S01]  /*a180*/  F2FP.BF16.F32.PACK_AB R4, R172, R159 ;  /* 0x0000009fac04723e */ /* 0x000fe200000010ff */
[----:B------:R-:W-:Y:S01]  /*a190*/  FADD.FTZ R159, R159, R152 ;  /* 0x000000989f9f7221 */ /* 0x000fe20000010000 */
[----:B-----5:R-:W-:Y:S01]  /*a1a0*/  F2FP.BF16.F32.PACK_AB R5, R212, R163 ;  /* 0x000000a3d405723e */ /* 0x020fe200000010ff */
[----:B------:R-:W1:Y:S01]  /*a1b0*/  MUFU.EX2 R220, R220 ;  /* 0x000000dc00dc7308 */ /* 0x000e620000000800 */
[----:B------:R-:W-:Y:S01]  /*a1c0*/  FADD.FTZ R163, R163, R2 ;  /* 0x00000002a3a37221 */ /* 0x000fe20000010000 */
[----:B--2---:R-:W-:Y:S01]  /*a1d0*/  HMMA.16816.F32.BF16 R76, R8, R12, R76 ;  /* 0x0000000c084c723c */ /* 0x004fe2000004184c */
[----:B------:R-:W-:Y:S01]  /*a1e0*/  F2FP.BF16.F32.PACK_AB R6, R174, R161 ;  /* 0x000000a1ae06723e */ /* 0x000fe200000010ff */
[----:B------:R-:W-:Y:S01]  /*a1f0*/  FADD.FTZ R172, R172, R159 ;  /* 0x0000009facac7221 */ /* 0x000fe20000010000 */
[----:B----4-:R-:W-:Y:S01]  /*a200*/  F2FP.BF16.F32.PACK_AB R7, R214, R165 ;  /* 0x000000a5d607723e */ /* 0x010fe200000010ff */
[----:B------:R-:W-:-:S02]  /*a210*/  FADD.FTZ R212, R212, R163 ;  /* 0x000000a3d4d47221 */ /* 0x000fc40000010000 */
[----:B------:R-:W-:Y:S01]  /*a220*/  HMMA.16816.F32.BF16 R80, R8, R14, R80 ;  /* 0x0000000e0850723c */ /* 0x000fe20000041850 */
[----:B------:R-:W2:Y:S01]  /*a230*/  LDSM.16.MT88.4 R8, [R189+0x16800] ;  /* 0x01680000bd08783b */ /* 0x000ea20000004200 */
[----:B------:R-:W-:Y:S01]  /*a240*/  MUFU.EX2 R173, R173 ;  /* 0x000000ad00ad7308 */ /* 0x000fe20000000800 */
[----:B------:R-:W-:Y:S01]  /*a250*/  FADD.FTZ R161, R161, R172 ;  /* 0x000000aca1a17221 */ /* 0x000fe20000010000 */
[----:B------:R-:W-:Y:S01]  /*a260*/  FADD.FTZ R165, R165, R212 ;  /* 0x000000d4a5a57221 */ /* 0x000fe20000010000 */
[----:B------:R-:W-:Y:S01]  /*a270*/  LDSM.16.MT88.4 R12, [R189+0x14800] ;  /* 0x01480000bd0c783b */ /* 0x000fe20000004200 */
[C---:B------:R-:W-:Y:S01]  /*a280*/  HMMA.16816.F32.BF16 R36, R4.reuse, R24, R36 ;  /* 0x000000180424723c */ /* 0x040fe20000041824 */
[----:B------:R-:W-:Y:S01]  /*a290*/  FADD.FTZ R174, R174, R161 ;  /* 0x000000a1aeae7221 */ /* 0x000fe20000010000 */
[----:B------:R-:W-:Y:S02]  /*a2a0*/  FADD.FTZ R214, R214, R165 ;  /* 0x000000a5d6d67221 */ /* 0x000fe40000010000 */
[----:B------:R-:W4:Y:S02]  /*a2b0*/  MUFU.EX2 R216, R216 ;  /* 0x000000d800d87308 */ /* 0x000f240000000800 */
[C---:B------:R-:W-:Y:S01]  /*a2c0*/  HMMA.16816.F32.BF16 R40, R4.reuse, R26, R40 ;  /* 0x0000001a0428723c */ /* 0x040fe20000041828 */
[----:B------:R-:W5:Y:S05]  /*a2d0*/  LDSM.16.MT88.4 R24, [R192+0x16800] ;  /* 0x01680000c018783b */ /* 0x000f6a0000004200 */
[C---:B------:R-:W-:Y:S01]  /*a2e0*/  HMMA.16816.F32.BF16 R120, R4.reuse, R20, R120 ;  /* 0x000000140478723c */ /* 0x040fe20000041878 */
[----:B------:R-:W-:Y:S05]  /*a2f0*/  MUFU.EX2 R170, R170 ;  /* 0x000000aa00aa7308 */ /* 0x000fea0000000800 */
[C---:B------:R-:W-:Y:S01]  /*a300*/  HMMA.16816.F32.BF16 R116, R4.reuse, R22, R116 ;  /* 0x000000160474723c */ /* 0x040fe20000041874 */
[----:B------:R-:W4:Y:S02]  /*a310*/  LDSM.16.MT88.4 R20, [R188+0x14800] ;  /* 0x01480000bc14783b */ /* 0x000f240000004200 */
[----:B------:R-:W4:Y:S03]  /*a320*/  MUFU.EX2 R175, R175 ;  /* 0x000000af00af7308 */ /* 0x000f260000000800 */
[C---:B---3--:R-:W-:Y:S05]  /*a330*/  HMMA.16816.F32.BF16 R44, R4.reuse, R16, R44 ;  /* 0x00000010042c723c */ /* 0x048fea000004182c */
[----:B------:R-:W-:Y:S01]  /*a340*/  MUFU.EX2 R166, R166 ;  /* 0x000000a600a67308 */ /* 0x000fe20000000800 */
[C---:B------:R-:W-:Y:S01]  /*a350*/  HMMA.16816.F32.BF16 R48, R4.reuse, R18, R48 ;  /* 0x000000120430723c */ /* 0x040fe20000041830 */
[----:B------:R-:W3:Y:S05]  /*a360*/  LDSM.16.MT88.4 R16, [R190+0x16800] ;  /* 0x01680000be10783b */ /* 0x000eea0000004200 */
[C---:B--2---:R-:W-:Y:S01]  /*a370*/  HMMA.16816.F32.BF16 R84, R4.reuse, R8, R84 ;  /* 0x000000080454723c */ /* 0x044fe20000041854 */
[----:B------:R-:W-:Y:S05]  /*a380*/  MUFU.EX2 R157, R157 ;  /* 0x0000009d009d7308 */ /* 0x000fea0000000800 */
[C---:B------:R-:W-:Y:S01]  /*a390*/  HMMA.16816.F32.BF16 R88, R4.reuse, R10, R88 ;  /* 0x0000000a0458723c */ /* 0x040fe20000041858 */
[----:B------:R-:W-:Y:S01]  /*a3a0*/  F2FP.BF16.F32.PACK_AB R8, R224, R167 ;  /* 0x000000a7e008723e */ /* 0x000fe200000010ff */
[----:B------:R-:W-:Y:S01]  /*a3b0*/  FADD.FTZ R167, R167, R174 ;  /* 0x000000aea7a77221 */ /* 0x000fe20000010000 */
[----:B-1----:R-:W-:Y:S01]  /*a3c0*/  F2FP.BF16.F32.PACK_AB R9, R220, R171 ;  /* 0x000000abdc09723e */ /* 0x002fe200000010ff */
[----:B------:R-:W-:Y:S01]  /*a3d0*/  MUFU.EX2 R162, R162 ;  /* 0x000000a200a27308 */ /* 0x000fe20000000800 */
[----:B------:R-:W-:Y:S01]  /*a3e0*/  FADD.FTZ R171, R171, R214 ;  /* 0x000000d6abab7221 */ /* 0x000fe20000010000 */
[----:B-----5:R-:W-:Y:S01]  /*a3f0*/  HMMA.16816.F32.BF16 R68, R4, R24, R68 ;  /* 0x000000180444723c */ /* 0x020fe20000041844 */
[----:B------:R-:W-:Y:S01]  /*a400*/  F2FP.BF16.F32.PACK_AB R10, R226, R169 ;  /* 0x000000a9e20a723e */ /* 0x000fe200000010ff */
[----:B------:R-:W-:Y:S01]  /*a410*/  FADD.FTZ R224, R224, R167 ;  /* 0x000000a7e0e07221 */ /* 0x000fe20000010000 */
[----:B----4-:R-:W-:Y:S01]  /*a420*/  F2FP.BF16.F32.PACK_AB R11, R216, R173 ;  /* 0x000000add80b723e */ /* 0x010fe200000010ff */
[----:B------:R-:W-:-:S02]  /*a430*/  FADD.FTZ R220, R220, R171 ;  /* 0x000000abdcdc7221 */ /* 0x000fc40000010000 */
[C---:B------:R-:W-:Y:S01]  /*a440*/  HMMA.16816.F32.BF16 R72, R4.reuse, R26, R72 ;  /* 0x0000001a0448723c */ /* 0x040fe20000041848 */
[----:B------:R-:W1:Y:S01]  /*a450*/  LDSM.16.MT88.4 R24, [R192+0x15000] ;  /* 0x01500000c018783b */ /* 0x000e620000004200 */
[----:B------:R-:W2:Y:S01]  /*a460*/  MUFU.EX2 R215, R215 ;  /* 0x000000d700d77308 */ /* 0x000ea20000000800 */
[----:B------:R-:W-:Y:S01]  /*a470*/  FADD.FTZ R169, R169, R224 ;  /* 0x000000e0a9a97221 */ /* 0x000fe20000010000 */
[----:B------:R-:W-:Y:S02]  /*a480*/  FADD.FTZ R173, R173, R220 ;  /* 0x000000dcadad7221 */ /* 0x000fe40000010000 */
[C---:B------:R-:W-:Y:S01]  /*a490*/  HMMA.16816.F32.BF16 R52, R4.reuse, R12, R52 ;  /* 0x0000000c0434723c */ /* 0x040fe20000041834 */
[----:B------:R-:W-:Y:S01]  /*a4a0*/  FADD.FTZ R169, R226, R169 ;  /* 0x000000a9e2a97221 */ /* 0x000fe20000010000 */
[----:B------:R-:W-:Y:S02]  /*a4b0*/  FADD.FTZ R173, R216, R173 ;  /* 0x000000add8ad7221 */ /* 0x000fe40000010000 */
[----:B------:R-:W-:Y:S02]  /*a4c0*/  MUFU.EX2 R158, R158 ;  /* 0x0000009e009e7308 */ /* 0x000fe40000000800 */
[C---:B------:R-:W-:Y:S01]  /*a4d0*/  HMMA.16816.F32.BF16 R56, R4.reuse, R14, R56 ;  /* 0x0000000e0438723c */ /* 0x040fe20000041838 */
[----:B------:R-:W-:Y:S05]  /*a4e0*/  LDSM.16.MT88.4 R12, [R189+0x15000] ;  /* 0x01500000bd0c783b */ /* 0x000fea0000004200 */
[C---:B------:R-:W-:Y:S01]  /*a4f0*/  HMMA.16816.F32.BF16 R60, R4.reuse, R20, R60 ;  /* 0x00000014043c723c */ /* 0x040fe2000004183c */
[----:B------:R-:W4:Y:S05]  /*a500*/  MUFU.EX2 R155, R155 ;  /* 0x0000009b009b7308 */ /* 0x000f2a0000000800 */
[C---:B------:R-:W-:Y:S01]  /*a510*/  HMMA.16816.F32.BF16 R64, R4.reuse, R22, R64 ;  /* 0x000000160440723c */ /* 0x040fe20000041840 */
[----:B------:R-:W5:Y:S05]  /*a520*/  LDSM.16.MT88.4 R20, [R190+0x15000] ;  /* 0x01500000be14783b */ /* 0x000f6a0000004200 */
[C---:B---3--:R-:W-:Y:S06]  /*a530*/  HMMA.16816.F32.BF16 R76, R4.reuse, R16, R76 ;  /* 0x00000010044c723c */ /* 0x048fec000004184c */
[----:B------:R-:W-:Y:S01]  /*a540*/  HMMA.16816.F32.BF16 R80, R4, R18, R80 ;  /* 0x000000120450723c */ /* 0x000fe20000041850 */
[----:B------:R-:W3:Y:S05]  /*a550*/  LDSM.16.MT88.4 R16, [R188+0x15000] ;  /* 0x01500000bc10783b */ /* 0x000eea0000004200 */
[C---:B-1----:R-:W-:Y:S06]  /*a560*/  HMMA.16816.F32.BF16 R36, R8.reuse, R24, R36 ;  /* 0x000000180824723c */ /* 0x042fec0000041824 */
[----:B------:R-:W-:Y:S01]  /*a570*/  HMMA.16816.F32.BF16 R40, R8, R26, R40 ;  /* 0x0000001a0828723c */ /* 0x000fe20000041828 */
[----:B------:R-:W1:Y:S05]  /*a580*/  LDSM.16.MT88.4 R24, [R190+0x17000] ;  /* 0x01700000be18783b */ /* 0x000e6a0000004200 */
        /* <DEDUP_REMOVED lines=10> */
[----:B------:R-:W-:Y:S01]  /*a630*/  HMMA.16816.F32.BF16 R96, R4, R150, R96 ;  /* 0x000000960460723c */ /* 0x000fe20000041860 */
[----:B------:R-:W2:Y:S04]  /*a640*/  LDSM.16.MT88.4 R4, [R192+0x17000] ;  /* 0x01700000c004783b */ /* 0x000ea80000004200 */
[----:B------:R-:W-:Y:S01]  /*a650*/  LDSM.16.MT88.4 R148, [R190+0x13800] ;  /* 0x01380000be94783b */ /* 0x000fe20000004200 */
[C---:B-----5:R-:W-:Y:S06]  /*a660*/  HMMA.16816.F32.BF16 R44, R8.reuse, R20, R44 ;  /* 0x00000014082c723c */ /* 0x060fec000004182c */
[C---:B------:R-:W-:Y:S01]  /*a670*/  HMMA.16816.F32.BF16 R48, R8.reuse, R22, R48 ;  /* 0x000000160830723c */ /* 0x040fe20000041830 */
[----:B------:R-:W-:Y:S05]  /*a680*/  LDSM.16.MT88.4 R20, [R188+0x17000] ;  /* 0x01700000bc14783b */ /* 0x000fea0000004200 */
[C---:B------:R-:W-:Y:S06]  /*a690*/  HMMA.16816.F32.BF16 R52, R8.reuse, R12, R52 ;  /* 0x0000000c0834723c */ /* 0x040fec0000041834 */
[C---:B------:R-:W-:Y:S01]  /*a6a0*/  HMMA.16816.F32.BF16 R56, R8.reuse, R14, R56 ;  /* 0x0000000e0838723c */ /* 0x040fe20000041838 */
[----:B------:R-:W5:Y:S05]  /*a6b0*/  LDSM.16.MT88.4 R12, [R189+0x17000] ;  /* 0x01700000bd0c783b */ /* 0x000f6a0000004200 */
[C---:B---3--:R-:W-:Y:S06]  /*a6c0*/  HMMA.16816.F32.BF16 R60, R8.reuse, R16, R60 ;  /* 0x00000010083c723c */ /* 0x048fec000004183c */
        /* <DEDUP_REMOVED lines=8> */
[C---:B--2---:R-:W-:Y:S06]  /*a750*/  HMMA.16816.F32.BF16 R68, R8.reuse, R4, R68 ;  /* 0x000000040844723c */ /* 0x044fec0000041844 */
[----:B------:R-:W-:Y:S01]  /*a760*/  HMMA.16816.F32.BF16 R72, R8, R6, R72 ;  /* 0x000000060848723c */ /* 0x000fe20000041848 */
[----:B------:R-:W-:Y:S01]  /*a770*/  F2FP.BF16.F32.PACK_AB R4, R175, R170 ;  /* 0x000000aaaf04723e */ /* 0x000fe200000010ff */
[----:B------:R-:W-:Y:S01]  /*a780*/  FADD.FTZ R170, R170, R169 ;  /* 0x000000a9aaaa7221 */ /* 0x000fe20000010000 */
[----:B------:R-:W-:Y:S01]  /*a790*/  F2FP.BF16.F32.PACK_AB R5, R215, R162 ;  /* 0x000000a2d705723e */ /* 0x000fe200000010ff */
[----:B------:R-:W-:-:S02]  /*a7a0*/  FADD.FTZ R162, R162, R173 ;  /* 0x000000ada2a27221 */ /* 0x000fc40000010000 */
[C---:B------:R-:W-:Y:S01]  /*a7b0*/  HMMA.16816.F32.BF16 R120, R8.reuse, R136, R120 ;  /* 0x000000880878723c */ /* 0x040fe20000041878 */
[----:B------:R-:W-:Y:S01]  /*a7c0*/  F2FP.BF16.F32.PACK_AB R6, R157, R166 ;  /* 0x000000a69d06723e */ /* 0x000fe200000010ff */
[----:B------:R-:W-:Y:S01]  /*a7d0*/  FADD.FTZ R175, R175, R170 ;  /* 0x000000aaafaf7221 */ /* 0x000fe20000010000 */
[----:B----4-:R-:W-:Y:S01]  /*a7e0*/  F2FP.BF16.F32.PACK_AB R7, R155, R158 ;  /* 0x0000009e9b07723e */ /* 0x010fe200000010ff */
[----:B------:R-:W-:Y:S02]  /*a7f0*/  FADD.FTZ R215, R215, R162 ;  /* 0x000000a2d7d77221 */ /* 0x000fe40000010000 */
[----:B------:R-:W-:Y:S01]  /*a800*/  HMMA.16816.F32.BF16 R116, R8, R138, R116 ;  /* 0x0000008a0874723c */ /* 0x000fe20000041874 */
[----:B------:R-:W2:Y:S01]  /*a810*/  LDSM.16.MT88.4 R136, [R188+0x13800] ;  /* 0x01380000bc88783b */ /* 0x000ea20000004200 */
[----:B------:R-:W-:Y:S01]  /*a820*/  FADD.FTZ R166, R166, R175 ;  /* 0x000000afa6a67221 */ /* 0x000fe20000010000 */
[----:B------:R-:W-:-:S03]  /*a830*/  FADD.FTZ R158, R158, R215 ;  /* 0x000000d79e9e7221 */ /* 0x000fc60000010000 */
[----:B------:R-:W-:Y:S01]  /*a840*/  HMMA.16816.F32.BF16 R112, R8, R32, R112 ;  /* 0x000000200870723c */ /* 0x000fe20000041870 */
[----:B------:R-:W-:Y:S01]  /*a850*/  FADD.FTZ R213, R157, R166 ;  /* 0x000000a69dd57221 */ /* 0x000fe20000010000 */
[----:B------:R-:W-:-:S04]  /*a860*/  FADD.FTZ R211, R155, R158 ;  /* 0x0000009e9bd37221 */ /* 0x000fc80000010000 */
[C---:B------:R-:W-:Y:S01]  /*a870*/  HMMA.16816.F32.BF16 R108, R8.reuse, R34, R108 ;  /* 0x00000022086c723c */ /* 0x040fe2000004186c */
[----:B------:R-:W4:Y:S05]  /*a880*/  LDSM.16.MT88.4 R32, [R192+0x15800] ;  /* 0x01580000c020783b */ /* 0x000f2a0000004200 */
[C---:B------:R-:W-:Y:S06]  /*a890*/  HMMA.16816.F32.BF16 R104, R8.reuse, R28, R104 ;  /* 0x0000001c0868723c */ /* 0x040fec0000041868 */
[C---:B------:R-:W-:Y:S01]  /*a8a0*/  HMMA.16816.F32.BF16 R100, R8.reuse, R30, R100 ;  /* 0x0000001e0864723c */ /* 0x040fe20000041864 */
[----:B------:R-:W4:Y:S05]  /*a8b0*/  LDSM.16.MT88.4 R28, [R190+0x15800] ;  /* 0x01580000be1c783b */ /* 0x000f2a0000004200 */
[C---:B-----5:R-:W-:Y:S06]  /*a8c0*/  HMMA.16816.F32.BF16 R84, R8.reuse, R12, R84 ;  /* 0x0000000c0854723c */ /* 0x060fec0000041854 */
[C---:B------:R-:W-:Y:S01]  /*a8d0*/  HMMA.16816.F32.BF16 R88, R8.reuse, R14, R88 ;  /* 0x0000000e0858723c */ /* 0x040fe20000041858 */
[----:B------:R-:W5:Y:S05]  /*a8e0*/  LDSM.16.MT88.4 R12, [R188+0x15800] ;  /* 0x01580000bc0c783b */ /* 0x000f6a0000004200 */
[C---:B------:R-:W-:Y:S06]  /*a8f0*/  HMMA.16816.F32.BF16 R92, R8.reuse, R20, R92 ;  /* 0x00000014085c723c */ /* 0x040fec000004185c */
[----:B------:R-:W-:Y:S01]  /*a900*/  HMMA.16816.F32.BF16 R96, R8, R22, R96 ;  /* 0x000000160860723c */ /* 0x000fe20000041860 */
[----:B------:R-:W5:Y:S04]  /*a910*/  LDSM.16.MT88.4 R20, [R192+0x17800] ;  /* 0x01780000c014783b */ /* 0x000f680000004200 */
[----:B------:R-:W-:Y:S01]  /*a920*/  LDSM.16.MT88.4 R8, [R189+0x17800] ;  /* 0x01780000bd08783b */ /* 0x000fe20000004200 */
[C---:B---3--:R-:W-:Y:S06]  /*a930*/  HMMA.16816.F32.BF16 R128, R4.reuse, R16, R128 ;  /* 0x000000100480723c */ /* 0x048fec0000041880 */
[C---:B------:R-:W-:Y:S01]  /*a940*/  HMMA.16816.F32.BF16 R124, R4.reuse, R18, R124 ;  /* 0x00000012047c723c */ /* 0x040fe2000004187c */
[----:B------:R-:W3:Y:S05]  /*a950*/  LDSM.16.MT88.4 R16, [R190+0x17800] ;  /* 0x01780000be10783b */ /* 0x000eea0000004200 */
[C---:B-1----:R-:W-:Y:S06]  /*a960*/  HMMA.16816.F32.BF16 R52, R4.reuse, R24, R52 ;  /* 0x000000180434723c */ /* 0x042fec0000041834 */
[C---:B------:R-:W-:Y:S01]  /*a970*/  HMMA.16816.F32.BF16 R56, R4.reuse, R26, R56 ;  /* 0x0000001a0438723c */ /* 0x040fe20000041838 */
[----:B------:R-:W1:Y:S05]  /*a980*/  LDSM.16.MT88.4 R24, [R188+0x17800] ;  /* 0x01780000bc18783b */ /* 0x000e6a0000004200 */
[C---:B------:R-:W-:Y:S06]  /*a990*/  HMMA.16816.F32.BF16 R120, R4.reuse, R148, R120 ;  /* 0x000000940478723c */ /* 0x040fec0000041878 */
[C---:B------:R-:W-:Y:S06]  /*a9a0*/  HMMA.16816.F32.BF16 R116, R4.reuse, R150, R116 ;  /* 0x000000960474723c */ /* 0x040fec0000041874 */
[C---:B------:R-:W-:Y:S06]  /*a9b0*/  HMMA.16816.F32.BF16 R112, R4.reuse, R140, R112 ;  /* 0x0000008c0470723c */ /* 0x040fec0000041870 */
[C---:B------:R-:W-:Y:S06]  /*a9c0*/  HMMA.16816.F32.BF16 R108, R4.reuse, R142, R108 ;  /* 0x0000008e046c723c */ /* 0x040fec000004186c */
[C---:B--2---:R-:W-:Y:S06]  /*a9d0*/  HMMA.16816.F32.BF16 R104, R4.reuse, R136, R104 ;  /* 0x000000880468723c */ /* 0x044fec0000041868 */
[C---:B------:R-:W-:Y:S06]  /*a9e0*/  HMMA.16816.F32.BF16 R100, R4.reuse, R138, R100 ;  /* 0x0000008a0464723c */ /* 0x040fec0000041864 */
[C---:B----4-:R-:W-:Y:S06]  /*a9f0*/  HMMA.16816.F32.BF16 R36, R4.reuse, R32, R36 ;  /* 0x000000200424723c */ /* 0x050fec0000041824 */
[C---:B------:R-:W-:Y:S06]  /*aa00*/  HMMA.16816.F32.BF16 R40, R4.reuse, R34, R40 ;  /* 0x000000220428723c */ /* 0x040fec0000041828 */
[C---:B------:R-:W-:Y:S06]  /*aa10*/  HMMA.16816.F32.BF16 R44, R4.reuse, R28, R44 ;  /* 0x0000001c042c723c */ /* 0x040fec000004182c */
[C---:B------:R-:W-:Y:S06]  /*aa20*/  HMMA.16816.F32.BF16 R48, R4.reuse, R30, R48 ;  /* 0x0000001e0430723c */ /* 0x040fec0000041830 */
[C---:B-----5:R-:W-:Y:S06]  /*aa30*/  HMMA.16816.F32.BF16 R60, R4.reuse, R12, R60 ;  /* 0x0000000c043c723c */ /* 0x060fec000004183c */
[C---:B------:R-:W-:Y:S06]  /*aa40*/  HMMA.16816.F32.BF16 R64, R4.reuse, R14, R64 ;  /* 0x0000000e0440723c */ /* 0x040fec0000041840 */
[C---:B------:R-:W-:Y:S06]  /*aa50*/  HMMA.16816.F32.BF16 R68, R4.reuse, R20, R68 ;  /* 0x000000140444723c */ /* 0x040fec0000041844 */
[C---:B------:R-:W-:Y:S06]  /*aa60*/  HMMA.16816.F32.BF16 R72, R4.reuse, R22, R72 ;  /* 0x000000160448723c */ /* 0x040fec0000041848 */
[C---:B---3--:R-:W-:Y:S06]  /*aa70*/  HMMA.16816.F32.BF16 R76, R4.reuse, R16, R76 ;  /* 0x00000010044c723c */ /* 0x048fec000004184c */
[C---:B------:R-:W-:Y:S06]  /*aa80*/  HMMA.16816.F32.BF16 R80, R4.reuse, R18, R80 ;  /* 0x000000120450723c */ /* 0x040fec0000041850 */
[C---:B------:R-:W-:Y:S06]  /*aa90*/  HMMA.16816.F32.BF16 R84, R4.reuse, R8, R84 ;  /* 0x000000080454723c */ /* 0x040fec0000041854 */
[C---:B------:R-:W-:Y:S06]  /*aaa0*/  HMMA.16816.F32.BF16 R88, R4.reuse, R10, R88 ;  /* 0x0000000a0458723c */ /* 0x040fec0000041858 */
[C---:B-1----:R-:W-:Y:S06]  /*aab0*/  HMMA.16816.F32.BF16 R92, R4.reuse, R24, R92 ;  /* 0x00000018045c723c */ /* 0x042fec000004185c */
[----:B------:R-:W-:-:S15]  /*aac0*/  HMMA.16816.F32.BF16 R96, R4, R26, R96 ;  /* 0x0000001a0460723c */ /* 0x000fde0000041860 */
[----:B------:R-:W-:-:S09]  /*aad0*/  NOP ;  /* 0x0000000000007918 */ /* 0x000fd20000000000 */
.L_x_302:
[----:B------:R-:W-:-:S06]  /*aae0*/  UISETP.GT.AND UP0, UPT, UR24, UR15, UPT ;  /* 0x0000000f1800728c */ /* 0x000fcc000bf04270 */
[----:B------:R-:W-:-:S13]  /*aaf0*/  PLOP3.LUT P0, PT, PT, PT, UP0, 0x80, 0x0 ;  /* 0x000000000000781c */ /* 0x000fda0003f0f008 */
[----:B------:R-:W-:Y:S05]  /*ab00*/  @!P0 BRA `(.L_x_305) ;  /* 0x0000002c00bc8947 */ /* 0x000fea0003800000 */
[----:B------:R-:W-:Y:S01]  /*ab10*/  USHF.L.U64.HI UR19, UR10, 0x5, UR11 ;  /* 0x000000050a137899 */ /* 0x000fe2000801020b */
[----:B------:R-:W-:Y:S01]  /*ab20*/  MOV R2, R3 ;  /* 0x0000000300027202 */ /* 0x000fe20000000f00 */
[----:B------:R-:W-:Y:S01]  /*ab30*/  USHF.L.U32 UR25, UR10, 0x5, URZ ;  /* 0x000000050a197899 */ /* 0x000fe2000800063f */
[----:B------:R-:W-:Y:S01]  /*ab40*/  MOV R0, R132 ;  /* 0x0000008400007202 */ /* 0x000fe20000000f00 */
[----:B------:R-:W-:Y:S01]  /*ab50*/  USHF.L.U64.HI UR5, UR10, 0x6, UR11 ;  /* 0x000000060a057899 */ /* 0x000fe2000801020b */
[----:B------:R-:W-:Y:S01]  /*ab60*/  MOV R202, R144 ;  /* 0x0000009000ca7202 */ /* 0x000fe20000000f00 */
[----:B------:R-:W-:Y:S02]  /*ab70*/  USHF.L.U32 UR13, UR10, 0x6, URZ ;  /* 0x000000060a0d7899 */ /* 0x000fe4000800063f */
[----:B------:R-:W-:Y:S02]  /*ab80*/  USHF.L.U64.HI UR19, UR25, 0x1, UR19 ;  /* 0x0000000119137899 */ /* 0x000fe40008010213 */
[----:B------:R-:W-:Y:S01]  /*ab90*/  USHF.L.U32 UR25, UR25, 0x1, URZ ;  /* 0x0000000119197899 */ /* 0x000fe2000800063f */
[----:B------:R-:W-:Y:S01]  /*aba0*/  ULDC UR4, c[0x0][0x2ec] ;  /* 0x0000bb0000047ab9 */ /* 0x000fe20000000800 */
[----:B------:R-:W-:Y:S01]  /*abb0*/  ULDC.64 UR6, c[0x0][0x218] ;  /* 0x0000860000067ab9 */ /* 0x000fe20000000a00 */
[----:B------:R-:W-:Y:S01]  /*abc0*/  ULDC.64 UR10, c[0x0][0x220] ;  /* 0x00008800000a7ab9 */ /* 0x000fe20000000a00 */
[----:B------:R-:W-:Y:S01]  /*abd0*/  ULDC.64 UR8, c[0x0][0x248] ;  /* 0x0000920000087ab9 */ /* 0x000fe20000000a00 */
[----:B------:R-:W-:Y:S07]  /*abe0*/  BRA `(.L_x_306) ;  /* 0x0000000000687947 */ /* 0x000fee0003800000 */
.L_x_308:
[----:B------:R-:W-:Y:S04]  /*abf0*/  UIADD3 UR26, UR24, -0x2, URZ ;  /* 0xfffffffe181a7890 */ /* 0x000fe8000fffe03f */
[----:B------:R-:W-:Y:S02]  /*ac00*/  USHF.R.S32.HI UR24, URZ, 0x1f, UR26 ;  /* 0x0000001f3f187899 */ /* 0x000fe4000801141a */
[----:B------:R-:W-:Y:S02]  /*ac10*/  UIMAD.WIDE.U32 UR28, UR26, UR8, URZ ;  /* 0x000000081a1c72a5 */ /* 0x000fe4000f8e003f */
[----:B------:R-:W-:Y:S04]  /*ac20*/  UIMAD UR24, UR24, UR8, URZ ;  /* 0x00000008181872a4 */ /* 0x000fe8000f8e023f */
[----:B------:R-:W-:Y:S01]  /*ac30*/  UIMAD UR24, UR26, UR9, UR24 ;  /* 0x000000091a1872a4 */ /* 0x000fe2000f8e0218 */
[----:B------:R-:W-:Y:S02]  /*ac40*/  IMAD.U32 R8, RZ, RZ, UR28 ;  /* 0x0000001cff087e24 */ /* 0x000fe4000f8e00ff */
[----:B------:R-:W-:Y:S01]  /*ac50*/  IMAD.U32 R9, RZ, RZ, UR29 ;  /* 0x0000001dff097e24 */ /* 0x000fe2000f8e00ff */
[----:B------:R-:W-:Y:S02]  /*ac60*/  UIADD3 UR24, UR29, UR24, URZ ;  /* 0x000000181d187290 */ /* 0x000fe4000fffe03f */
[----:B------:R-:W-:Y:S04]  /*ac70*/  LEA R4, P1, R8, R200, 0x6 ;  /* 0x000000c808047211 */ /* 0x000fe800078230ff */
[----:B------:R-:W-:Y:S01]  /*ac80*/  IMAD.U32 R5, RZ, RZ, UR24 ;  /* 0x00000018ff057e24 */ /* 0x000fe2000f8e00ff */
[----:B------:R-:W-:Y:S04]  /*ac90*/  LEA R6, P3, R4, UR6, 0x1 ;  /* 0x0000000604067c11 */ /* 0x000fe8000f8608ff */
[----:B------:R-:W-:Y:S02]  /*aca0*/  LEA.HI.X R5, R8, R209, R5, 0x6, P1 ;  /* 0x000000d108057211 */ /* 0x000fe400008f3405 */
[----:B------:R-:W-:Y:S02]  /*acb0*/  IADD3 R8, P1, R6, UR23, RZ ;  /* 0x0000001706087c10 */ /* 0x000fe4000ff3e0ff */
[----:B------:R-:W-:Y:S04]  /*acc0*/  LEA.HI.X R7, R4, UR7, R5, 0x1, P3 ;  /* 0x0000000704077c11 */ /* 0x000fe800098f0c05 */
        /* <DEDUP_REMOVED lines=10> */
[----:B------:R-:W0:Y:S01]  /*ad70*/  LDGDEPBAR ;  /* 0x00000000000079af */ /* 0x000e220000000000 */
[----:B------:R-:W-:Y:S05]  /*ad80*/  BRA `(.L_x_307) ;  /* 0x0000001000fc7947 */ /* 0x000fea0003800000 */
.L_x_306:
[----:B------:R-:W-:Y:S04]  /*ad90*/  DEPBAR.LE SB0, 0x0 ;  /* 0x000080000000791a */ /* 0x000fe80000000000 */
[----:B------:R-:W-:Y:S01]  /*ada0*/  BAR.SYNC.DEFER_BLOCKING 0x0 ;  /* 0x0000000000007b1d */ /* 0x000fe20000010000 */
[----:B------:R-:W-:Y:S04]  /*adb0*/  UIADD3 UR12, UR24, -0x1, URZ ;  /* 0xffffffff180c7890 */ /* 0x000fe8000fffe03f */
[----:B------:R-:W-:Y:S02]  /*adc0*/  USHF.R.S32.HI UR27, URZ, 0x1f, UR12 ;  /* 0x0000001f3f1b7899 */ /* 0x000fe4000801140c */
[----:B------:R-:W-:Y:S01]  /*add0*/  UIMAD UR26, UR5, UR12, URZ ;  /* 0x0000000c051a72a4 */ /* 0x000fe2000f8e023f */
[----:B------:R-:W-:Y:S01]  /*ade0*/  IMAD.U32 R3, RZ, RZ, UR12 ;  /* 0x0000000cff037e24 */ /* 0x000fe2000f8e00ff */
[----:B------:R-:W-:Y:S02]  /*adf0*/  UISETP.GT.AND UP0, UPT, UR12, UR15, UPT ;  /* 0x0000000f0c00728c */ /* 0x000fe4000bf04270 */
[----:B------:R-:W-:Y:S01]  /*ae00*/  UIMAD UR26, UR27, UR13, UR26 ;  /* 0x0000000d1b1a72a4 */ /* 0x000fe2000f8e021a */
[----:B------:R-:W-:Y:S05]  /*ae10*/  IMAD.WIDE.U32 R214, R3, UR13, R202 ;  /* 0x0000000d03d67c25 */ /* 0x000fea000f8e00ca */
[----:B------:R-:W-:Y:S01]  /*ae20*/  VIADD R3, R215, UR26 ;  /* 0x0000001ad7037c36 */ /* 0x000fe20008000000 */
[C---:B------:R-:W-:Y:S04]  /*ae30*/  LEA R216, P0, R214.reuse, UR10, 0x1 ;  /* 0x0000000ad6d87c11 */ /* 0x040fe8000f8008ff */
[----:B------:R-:W-:Y:S01]  /*ae40*/  LEA.HI.X R217, R214, UR11, R3, 0x1, P0 ;  /* 0x0000000bd6d97c11 */ /* 0x000fe200080f0c03 */
[----:B------:R-:W-:Y:S01]  /*ae50*/  IMAD.U32 R3, RZ, RZ, UR12 ;  /* 0x0000000cff037e24 */ /* 0x000fe2000f8e00ff */
[----:B------:R-:W-:Y:S03]  /*ae60*/  IADD3 R214, P0, R216, UR25, RZ ;  /* 0x00000019d8d67c10 */ /* 0x000fe6000ff1e0ff */
[----:B------:R-:W-:Y:S01]  /*ae70*/  @!PT LDS RZ, [RZ] ;  /* 0x00000000fffff984 */ /* 0x000fe20000000800 */
[----:B------:R-:W-:Y:S01]  /*ae80*/  @!PT LDS RZ, [RZ] ;  /* 0x00000000fffff984 */ /* 0x000fe20000000800 */
[----:B------:R-:W-:Y:S01]  /*ae90*/  @!PT LDS RZ, [RZ] ;  /* 0x00000000fffff984 */ /* 0x000fe20000000800 */
[----:B------:R-:W-:Y:S01]  /*aea0*/  LDGSTS.E.BYPASS.LTC128B.128 [R199+0x12000], desc[UR20][R216.64] ;  /* 0x12000000d8c77fae */ /* 0x000fe2000b901d54 */
[----:B------:R-:W-:Y:S01]  /*aeb0*/  IADD3.X R215, R217, UR19, RZ, P0, !PT ;  /* 0x00000013d9d77c10 */ /* 0x000fe200087fe4ff */
[----:B------:R-:W-:Y:S03]  /*aec0*/  IMAD R3, R3, 0x40, R210 ;  /* 0x0000004003037824 */ /* 0x000fe600078e02d2 */
[----:B------:R-:W-:Y:S01]  /*aed0*/  LDGSTS.E.BYPASS.LTC128B.128 [R199+0x14000], desc[UR20][R216.64+0x80] ;  /* 0x14000080d8c77fae */ /* 0x000fe2000b901d54 */
[C---:B------:R-:W-:Y:S01]  /*aee0*/  VIADD R212, R3.reuse, 0x8 ;  /* 0x0000000803d47836 */ /* 0x040fe20000000000 */
[CC--:B------:R-:W-:Y:S03]  /*aef0*/  ISETP.GE.AND P0, PT, R3.reuse, R207.reuse, PT ;  /* 0x000000cf0300720c */ /* 0x0c0fe60003f06270 */
[----:B------:R-:W-:Y:S01]  /*af00*/  LDGSTS.E.BYPASS.LTC128B.128 [R199+0x16000], desc[UR20][R216.64+0x100] ;  /* 0x16000100d8c77fae */ /* 0x000fe2000b901d54 */
[CC--:B------:R-:W-:Y:S04]  /*af10*/  ISETP.GE.OR P0, PT, R3.reuse, R206.reuse, !P0 ;  /* 0x000000ce0300720c */ /* 0x0c0fe80004706670 */
[----:B------:R-:W-:Y:S01]  /*af20*/  LDGSTS.E.BYPASS.LTC128B.128 [R199+0x13000], desc[UR20][R214.64] ;  /* 0x13000000d6c77fae */ /* 0x000fe2000b901d54 */
[C---:B------:R-:W-:Y:S02]  /*af30*/  ISETP.GE.AND P4, PT, R212.reuse, R207, PT ;  /* 0x000000cfd400720c */ /* 0x040fe40003f86270 */
[C---:B------:R-:W-:Y:S02]  /*af40*/  ISETP.GE.AND P2, PT, R212.reuse, R205, PT ;  /* 0x000000cdd400720c */ /* 0x040fe40003f46270 */
[----:B------:R-:W-:Y:S01]  /*af50*/  LDGSTS.E.BYPASS.LTC128B.128 [R199+0x15000], desc[UR20][R214.64+0x80] ;  /* 0x15000080d6c77fae */ /* 0x000fe2000b901d54 */
[C---:B------:R-:W-:Y:S02]  /*af60*/  ISETP.GE.OR P4, PT, R212.reuse, R206, !P4 ;  /* 0x000000ced400720c */ /* 0x040fe40006786670 */
[----:B------:R-:W-:Y:S02]  /*af70*/  ISETP.GE.OR P2, PT, R212, R204, !P2 ;  /* 0x000000ccd400720c */ /* 0x000fe40005746670 */
[----:B------:R1:W-:Y:S01]  /*af80*/  LDGSTS.E.BYPASS.LTC128B.128 [R199+0x17000], desc[UR20][R214.64+0x100] ;  /* 0x17000100d6c77fae */ /* 0x0003e2000b901d54 */
[C---:B------:R-:W-:Y:S04]  /*af90*/  VIADD R212, R3.reuse, 0x11 ;  /* 0x0000001103d47836 */ /* 0x040fe80000000000 */
[----:B------:R-:W-:Y:S05]  /*afa0*/  LDSM.16.M88.4 R132, [R198] ;  /* 0x00000000c684783b */ /* 0x000fea0000000200 */
[----:B------:R-:W2:Y:S05]  /*afb0*/  LDSM.16.M88.4 R136, [R197+0xc000] ;  /* 0x00c00000c588783b */ /* 0x000eaa0000000200 */
[----:B------:R-:W3:Y:S05]  /*afc0*/  LDSM.16.M88.4 R140, [R197+0xc800] ;  /* 0x00c80000c58c783b */ /* 0x000eea0000000200 */
[----:B------:R-:W4:Y:S05]  /*afd0*/  LDSM.16.M88.4 R144, [R197+0xd000] ;  /* 0x00d00000c590783b */ /* 0x000f2a0000000200 */
[----:B------:R-:W5:Y:S01]  /*afe0*/  LDSM.16.M88.4 R148, [R197+0xd800] ;  /* 0x00d80000c594783b */ /* 0x000f620000000200 */
[C---:B-1----:R-:W-:Y:S04]  /*aff0*/  VIADD R214, R3.reuse, 0x1 ;  /* 0x0000000103d67836 */ /* 0x042fe80000000000 */
[----:B------:R-:W0:Y:S01]  /*b000*/  LDGDEPBAR ;  /* 0x00000000000079af */ /* 0x000e220000000000 */
[C---:B------:R-:W-:Y:S04]  /*b010*/  ISETP.GE.AND P6, PT, R214.reuse, R207, PT ;  /* 0x000000cfd600720c */ /* 0x040fe80003fc6270 */
[----:B------:R-:W-:Y:S01]  /*b020*/  LDSM.16.M88.4 R152, [R196] ;  /* 0x00000000c498783b */ /* 0x000fe20000000200 */
[C---:B------:R-:W-:Y:S02]  /*b030*/  ISETP.GE.AND P5, PT, R214.reuse, R205, PT ;  /* 0x000000cdd600720c */ /* 0x040fe40003fa6270 */
[C---:B------:R-:W-:Y:S02]  /*b040*/  ISETP.GE.OR P6, PT, R214.reuse, R206, !P6 ;  /* 0x000000ced600720c */ /* 0x040fe400077c6670 */
[----:B------:R-:W1:Y:S01]  /*b050*/  LDSM.16.M88.4 R156, [R195] ;  /* 0x00000000c39c783b */ /* 0x000e620000000200 */
[----:B------:R-:W-:Y:S01]  /*b060*/  ISETP.GE.OR P5, PT, R214, R204, !P5 ;  /* 0x000000ccd600720c */ /* 0x000fe20006fa6670 */
[C---:B------:R-:W-:Y:S03]  /*b070*/  VIADD R214, R3.reuse, 0x9 ;  /* 0x0000000903d67836 */ /* 0x040fe60000000000 */
[----:B------:R-:W1:Y:S02]  /*b080*/  LDSM.16.M88.4 R160, [R187] ;  /* 0x00000000bba0783b */ /* 0x000e640000000200 */
[C---:B------:R-:W-:Y:S02]  /*b090*/  ISETP.GE.AND P3, PT, R214.reuse, R207, PT ;  /* 0x000000cfd600720c */ /* 0x040fe40003f66270 */
[CC--:B------:R-:W-:Y:S01]  /*b0a0*/  ISETP.GE.AND P1, PT, R214.reuse, R205.reuse, PT ;  /* 0x000000cdd600720c */ /* 0x0c0fe20003f26270 */
[----:B------:R-:W1:Y:S01]  /*b0b0*/  LDSM.16.M88.4 R164, [R186] ;  /* 0x00000000baa4783b */ /* 0x000e620000000200 */
[C---:B--2---:R-:W-:Y:S03]  /*b0c0*/  HMMA.16816.F32.BF16 R4, R132.reuse, R136, RZ ;  /* 0x000000888404723c */ /* 0x044fe600000418ff */
[C---:B------:R-:W-:Y:S01]  /*b0d0*/  ISETP.GE.OR P3, PT, R214.reuse, R206, !P3 ;  /* 0x000000ced600720c */ /* 0x040fe20005f66670 */
[----:B------:R-:W2:Y:S01]  /*b0e0*/  LDSM.16.M88.4 R168, [R185] ;  /* 0x00000000b9a8783b */ /* 0x000ea20000000200 */
[-C--:B------:R-:W-:Y:S01]  /*b0f0*/  ISETP.GE.OR P1, PT, R214, R204.reuse, !P1 ;  /* 0x000000ccd600720c */ /* 0x080fe20004f26670 */
[C---:B------:R-:W-:Y:S01]  /*b100*/  HMMA.16816.F32.BF16 R8, R132.reuse, R138, RZ ;  /* 0x0000008a8408723c */ /* 0x040fe200000418ff */
[C---:B------:R-:W-:Y:S02]  /*b110*/  VIADD R214, R3.reuse, 0x10 ;  /* 0x0000001003d67836 */ /* 0x040fe40000000000 */
[----:B------:R-:W-:Y:S03]  /*b120*/  LDSM.16.M88.4 R136, [R194] ;  /* 0x00000000c288783b */ /* 0x000fe60000000200 */
[C---:B---3--:R-:W-:Y:S02]  /*b130*/  HMMA.16816.F32.BF16 R12, R132.reuse, R140, RZ ;  /* 0x0000008c840c723c */ /* 0x048fe400000418ff */
[----:B------:R-:W-:Y:S04]  /*b140*/  LDSM.16.M88.4 R172, [R191+0xd000] ;  /* 0x00d00000bfac783b */ /* 0x000fe80000000200 */
[C---:B------:R-:W-:Y:S01]  /*b150*/  HMMA.16816.F32.BF16 R16, R132.reuse, R142, RZ ;  /* 0x0000008e8410723c */ /* 0x040fe200000418ff */
[----:B------:R-:W3:Y:S05]  /*b160*/  LDSM.16.M88.4 R140, [R191+0xc000] ;  /* 0x00c00000bf8c783b */ /* 0x000eea0000000200 */
[C---:B----4-:R-:W-:Y:S06]  /*b170*/  HMMA.16816.F32.BF16 R20, R132.reuse, R144, RZ ;  /* 0x000000908414723c */ /* 0x050fec00000418ff */
[C---:B------:R-:W-:Y:S01]  /*b180*/  HMMA.16816.F32.BF16 R24, R132.reuse, R146, RZ ;  /* 0x000000928418723c */ /* 0x040fe200000418ff */
[----:B------:R-:W4:Y:S05]  /*b190*/  LDSM.16.M88.4 R144, [R191+0xc800] ;  /* 0x00c80000bf90783b */ /* 0x000f2a0000000200 */
[C---:B-----5:R-:W-:Y:S06]  /*b1a0*/  HMMA.16816.F32.BF16 R28, R132.reuse, R148, RZ ;  /* 0x00000094841c723c */ /* 0x060fec00000418ff */
[----:B------:R-:W-:Y:S01]  /*b1b0*/  HMMA.16816.F32.BF16 R32, R132, R150, RZ ;  /* 0x000000968420723c */ /* 0x000fe200000418ff */
[----:B------:R-:W5:Y:S05]  /*b1c0*/  LDSM.16.M88.4 R132, [R191+0xd800] ;  /* 0x00d80000bf84783b */ /* 0x000f6a0000000200 */
[C---:B-1----:R-:W-:Y:S01]  /*b1d0*/  HMMA.16816.F32.BF16 R4, R152.reuse, R156, R4 ;  /* 0x0000009c9804723c */ /* 0x042fe20000041804 */
[----:B------:R-:W-:Y:S05]  /*b1e0*/  LDSM.16.M88.4 R148, [R193] ;  /* 0x00000000c194783b */ /* 0x000fea0000000200 */
        /* <DEDUP_REMOVED lines=10> */
[----:B------:R-:W2:Y:S05]  /*b290*/  LDSM.16.M88.4 R152, [R184+0x1800] ;  /* 0x00180000b898783b */ /* 0x000eaa0000000200 */
[C---:B---3--:R-:W-:Y:S01]  /*b2a0*/  HMMA.16816.F32.BF16 R4, R136.reuse, R140, R4 ;  /* 0x0000008c8804723c */ /* 0x048fe20000041804 */
[----:B------:R-:W-:Y:S05]  /*b2b0*/  LDSM.16.M88.4 R168, [R197+0xe800] ;  /* 0x00e80000c5a8783b */ /* 0x000fea0000000200 */
        /* <DEDUP_REMOVED lines=8> */
[C---:B-----5:R-:W-:Y:S06]  /*b340*/  HMMA.16816.F32.BF16 R28, R136.reuse, R132, R28 ;  /* 0x00000084881c723c */ /* 0x060fec000004181c */
[----:B------:R-:W-:Y:S01]  /*b350*/  HMMA.16816.F32.BF16 R32, R136, R134, R32 ;  /* 0x000000868820723c */ /* 0x000fe20000041820 */
[----:B------:R-:W5:Y:S05]  /*b360*/  LDSM.16.M88.4 R132, [R197+0xf800] ;  /* 0x00f80000c584783b */ /* 0x000f6a0000000200 */
[C---:B-1----:R-:W-:Y:S01]  /*b370*/  HMMA.16816.F32.BF16 R4, R148.reuse, R156, R4 ;  /* 0x0000009c9404723c */ /* 0x042fe20000041804 */
[----:B------:R-:W-:Y:S05]  /*b380*/  LDSM.16.M88.4 R136, [R196+0x4000] ;  /* 0x00400000c488783b */ /* 0x000fea0000000200 */
        /* <DEDUP_REMOVED lines=10> */
[----:B------:R-:W2:Y:S05]  /*b430*/  LDSM.16.M88.4 R148, [R180] ;  /* 0x00000000b494783b */ /* 0x000eaa0000000200 */
[C---:B---3--:R-:W-:Y:S01]  /*b440*/  HMMA.16816.F32.BF16 R4, R140.reuse, R144, R4 ;  /* 0x000000908c04723c */ /* 0x048fe20000041804 */
[----:B------:R-:W-:Y:S05]  /*b450*/  LDSM.16.M88.4 R152, [R191+0xe000] ;  /* 0x00e00000bf98783b */ /* 0x000fea0000000200 */
        /* <DEDUP_REMOVED lines=68> */
[C---:B------:R-:W-:Y:S06]  /*b8a0*/  HMMA.16816.F32.BF16 R16, R144.reuse, R162, R16 ;  /* 0x000000a29010723c */ /* 0x040fec0000041810 */
[C---:B------:R-:W-:Y:S06]  /*b8b0*/  HMMA.16816.F32.BF16 R20, R144.reuse, R164, R20 ;  /* 0x000000a49014723c */ /* 0x040fec0000041814 */
[C---:B------:R-:W-:Y:S06]  /*b8c0*/  HMMA.16816.F32.BF16 R24, R144.reuse, R166, R24 ;  /* 0x000000a69018723c */ /* 0x040fec0000041818 */
[C---:B--2---:R-:W-:Y:S06]  /*b8d0*/  HMMA.16816.F32.BF16 R28, R144.reuse, R136, R28 ;  /* 0x00000088901c723c */ /* 0x044fec000004181c */
[----:B------:R-:W-:Y:S01]  /*b8e0*/  HMMA.16816.F32.BF16 R32, R144, R138, R32 ;  /* 0x0000008a9020723c */ /* 0x000fe20000041820 */
[----:B------:R-:W2:Y:S05]  /*b8f0*/  LDSM.16.M88.4 R136, [R184+0x4800] ;  /* 0x00480000b888783b */ /* 0x000eaa0000000200 */
[C---:B---3--:R-:W-:Y:S06]  /*b900*/  HMMA.16816.F32.BF16 R4, R140.reuse, R152, R4 ;  /* 0x000000988c04723c */ /* 0x048fec0000041804 */
[C---:B------:R-:W-:Y:S06]  /*b910*/  HMMA.16816.F32.BF16 R8, R140.reuse, R154, R8 ;  /* 0x0000009a8c08723c */ /* 0x040fec0000041808 */
[C---:B------:R-:W-:Y:S06]  /*b920*/  HMMA.16816.F32.BF16 R12, R140.reuse, R168, R12 ;  /* 0x000000a88c0c723c */ /* 0x040fec000004180c */
[C---:B------:R-:W-:Y:S06]  /*b930*/  HMMA.16816.F32.BF16 R16, R140.reuse, R170, R16 ;  /* 0x000000aa8c10723c */ /* 0x040fec0000041810 */
[C---:B----4-:R-:W-:Y:S06]  /*b940*/  HMMA.16816.F32.BF16 R20, R140.reuse, R172, R20 ;  /* 0x000000ac8c14723c */ /* 0x050fec0000041814 */
[C---:B------:R-:W-:Y:S06]  /*b950*/  HMMA.16816.F32.BF16 R24, R140.reuse, R174, R24 ;  /* 0x000000ae8c18723c */ /* 0x040fec0000041818 */
[C---:B-----5:R-:W-:Y:S06]  /*b960*/  HMMA.16816.F32.BF16 R28, R140.reuse, R132, R28 ;  /* 0x000000848c1c723c */ /* 0x060fec000004181c */
[----:B------:R-:W-:Y:S01]  /*b970*/  HMMA.16816.F32.BF16 R32, R140, R134, R32 ;  /* 0x000000868c20723c */ /* 0x000fe20000041820 */
[----:B------:R-:W3:Y:S05]  /*b980*/  LDSM.16.M88.4 R132, [R184+0x5000] ;  /* 0x00500000b884783b */ /* 0x000eea0000000200 */
[C---:B-1----:R-:W-:Y:S06]  /*b990*/  HMMA.16816.F32.BF16 R4, R148.reuse, R156, R4 ;  /* 0x0000009c9404723c */ /* 0x042fec0000041804 */
[C---:B------:R-:W-:Y:S06]  /*b9a0*/  HMMA.16816.F32.BF16 R8, R148.reuse, R158, R8 ;  /* 0x0000009e9408723c */ /* 0x040fec0000041808 */
[C---:B--2---:R-:W-:Y:S06]  /*b9b0*/  HMMA.16816.F32.BF16 R12, R148.reuse, R136, R12 ;  /* 0x00000088940c723c */ /* 0x044fec000004180c */
[C---:B------:R-:W-:Y:S01]  /*b9c0*/  HMMA.16816.F32.BF16 R16, R148.reuse, R138, R16 ;  /* 0x0000008a9410723c */ /* 0x040fe20000041810 */
[----:B------:R-:W1:Y:S01]  /*b9d0*/  LDSM.16.M88.4 R136, [R184+0x5800] ;  /* 0x00580000b888783b */ /* 0x000e620000000200 */
[----:B------:R-:W-:Y:S04]  /*b9e0*/  DEPBAR.LE SB0, 0x0 ;  /* 0x000080000000791a */ /* 0x000fe80000000000 */
[----:B------:R-:W-:Y:S01]  /*b9f0*/  FSEL R215, R4, -INF , !P0 ;  /* 0xff80000004d77808 */ /* 0x000fe20004000000 */
[----:B------:R-:W-:Y:S01]  /*ba00*/  BAR.SYNC.DEFER_BLOCKING 0x0 ;  /* 0x0000000000007b1d */ /* 0x000fe20000010000 */
[----:B------:R-:W-:Y:S03]  /*ba10*/  ISETP.GE.AND P0, PT, R3, R205, PT ;  /* 0x000000cd0300720c */ /* 0x000fe60003f06270 */
[----:B------:R-:W-:Y:S02]  /*ba20*/  FSEL R221, R5, -INF , !P6 ;  /* 0xff80000005dd7808 */ /* 0x000fe40007000000 */
[----:B------:R-:W-:Y:S02]  /*ba30*/  ISETP.GE.OR P0, PT, R3, R204, !P0 ;  /* 0x000000cc0300720c */ /* 0x000fe40004706670 */
[----:B------:R-:W-:Y:S02]  /*ba40*/  FSEL R223, R8, -INF , !P4 ;  /* 0xff80000008df7808 */ /* 0x000fe40006000000 */
[----:B------:R-:W-:Y:S01]  /*ba50*/  FSEL R219, R6, -INF , !P0 ;  /* 0xff80000006db7808 */ /* 0x000fe20004000000 */
[C---:B---3--:R-:W-:Y:S05]  /*ba60*/  HMMA.16816.F32.BF16 R20, R148.reuse, R132, R20 ;  /* 0x000000849414723c */ /* 0x048fea0000041814 */
[----:B------:R-:W-:Y:S01]  /*ba70*/  FSEL R217, R7, -INF , !P5 ;  /* 0xff80000007d97808 */ /* 0x000fe20006800000 */
[C---:B------:R-:W-:Y:S03]  /*ba80*/  HMMA.16816.F32.BF16 R24, R148.reuse, R134, R24 ;  /* 0x000000869418723c */ /* 0x040fe60000041818 */
[C---:B------:R-:W-:Y:S02]  /*ba90*/  ISETP.GE.AND P6, PT, R212.reuse, R207, PT ;  /* 0x000000cfd400720c */ /* 0x040fe40003fc6270 */
[----:B------:R-:W-:Y:S02]  /*baa0*/  ISETP.GE.AND P4, PT, R212, R205, PT ;  /* 0x000000cdd400720c */ /* 0x000fe40003f86270 */
[C---:B------:R-:W-:Y:S02]  /*bab0*/  ISETP.GE.AND P0, PT, R214.reuse, R207, PT ;  /* 0x000000cfd600720c */ /* 0x040fe40003f06270 */
[----:B------:R-:W-:Y:S02]  /*bac0*/  ISETP.GE.AND P5, PT, R214, R205, PT ;  /* 0x000000cdd600720c */ /* 0x000fe40003fa6270 */
[C---:B------:R-:W-:Y:S02]  /*bad0*/  ISETP.GE.OR P6, PT, R212.reuse, R206, !P6 ;  /* 0x000000ced400720c */ /* 0x040fe400077c6670 */
[----:B------:R-:W-:Y:S01]  /*bae0*/  ISETP.GE.OR P4, PT, R212, R204, !P4 ;  /* 0x000000ccd400720c */ /* 0x000fe20006786670 */
[C---:B------:R-:W-:Y:S01]  /*baf0*/  VIADD R212, R3.reuse, 0x19 ;  /* 0x0000001903d47836 */ /* 0x040fe20000000000 */
[C---:B------:R-:W-:Y:S02]  /*bb00*/  ISETP.GE.OR P0, PT, R214.reuse, R206, !P0 ;  /* 0x000000ced600720c */ /* 0x040fe40004706670 */
[----:B------:R-:W-:Y:S01]  /*bb10*/  ISETP.GE.OR P5, PT, R214, R204, !P5 ;  /* 0x000000ccd600720c */ /* 0x000fe20006fa6670 */
[----:B------:R-:W-:Y:S01]  /*bb20*/  VIADD R214, R3, 0x18 ;  /* 0x0000001803d67836 */ /* 0x000fe20000000000 */
[----:B------:R-:W-:Y:S01]  /*bb30*/  FSEL R227, R10, -INF , !P2 ;  /* 0xff8000000ae37808 */ /* 0x000fe20005000000 */
[C---:B-1----:R-:W-:Y:S03]  /*bb40*/  HMMA.16816.F32.BF16 R28, R148.reuse, R136, R28 ;  /* 0x00000088941c723c */ /* 0x042fe6000004181c */
[----:B------:R-:W-:Y:S02]  /*bb50*/  FSEL R252, R12, -INF , !P0 ;  /* 0xff8000000cfc7808 */ /* 0x000fe40004000000 */
[----:B------:R-:W-:Y:S01]  /*bb60*/  FSEL R229, R9, -INF , !P3 ;  /* 0xff80000009e57808 */ /* 0x000fe20005800000 */
[----:B------:R-:W-:Y:S03]  /*bb70*/  HMMA.16816.F32.BF16 R32, R148, R138, R32 ;  /* 0x0000008a9420723c */ /* 0x000fe60000041820 */
[C---:B------:R-:W-:Y:S02]  /*bb80*/  ISETP.GE.AND P2, PT, R212.reuse, R207, PT ;  /* 0x000000cfd400720c */ /* 0x040fe40003f46270 */
[----:B------:R-:W-:Y:S02]  /*bb90*/  FSEL R225, R11, -INF , !P1 ;  /* 0xff8000000be17808 */ /* 0x000fe40004800000 */
        /* <DEDUP_REMOVED lines=9> */
[----:B------:R-:W-:Y:S02]  /*bc30*/  FSEL R250, R13, -INF , !P6 ;  /* 0xff8000000dfa7808 */ /* 0x000fe40007000000 */
[----:B------:R-:W-:Y:S02]  /*bc40*/  FSEL R246, R16, -INF , !P3 ;  /* 0xff80000010f67808 */ /* 0x000fe40005800000 */
[----:B------:R-:W-:Y:S02]  /*bc50*/  FSEL R242, R15, -INF , !P4 ;  /* 0xff8000000ff27808 */ /* 0x000fe40006000000 */
[C---:B------:R-:W-:Y:S02]  /*bc60*/  ISETP.GE.AND P6, PT, R212.reuse, R207, PT ;  /* 0x000000cfd400720c */ /* 0x040fe40003fc6270 */
[----:B------:R-:W-:Y:S02]  /*bc70*/  ISETP.GE.AND P3, PT, R212, R205, PT ;  /* 0x000000cdd400720c */ /* 0x000fe40003f66270 */
[----:B------:R-:W-:Y:S02]  /*bc80*/  ISETP.GE.AND P4, PT, R214, R207, PT ;  /* 0x000000cfd600720c */ /* 0x000fe40003f86270 */
[C---:B------:R-:W-:Y:S02]  /*bc90*/  ISETP.GE.OR P6, PT, R212.reuse, R206, !P6 ;  /* 0x000000ced400720c */ /* 0x040fe400077c6670 */
[----:B------:R-:W-:Y:S01]  /*bca0*/  ISETP.GE.OR P3, PT, R212, R204, !P3 ;  /* 0x000000ccd400720c */ /* 0x000fe20005f66670 */
[C---:B------:R-:W-:Y:S01]  /*bcb0*/  VIADD R212, R3.reuse, 0x29 ;  /* 0x0000002903d47836 */ /* 0x040fe20000000000 */
[----:B------:R-:W-:Y:S02]  /*bcc0*/  ISETP.GE.OR P4, PT, R214, R206, !P4 ;  /* 0x000000ced600720c */ /* 0x000fe40006786670 */
[----:B------:R-:W-:Y:S02]  /*bcd0*/  FSEL R244, R14, -INF , !P5 ;  /* 0xff8000000ef47808 */ /* 0x000fe40006800000 */
[----:B------:R-:W-:Y:S02]  /*bce0*/  FSEL R240, R18, -INF , !P1 ;  /* 0xff80000012f07808 */ /* 0x000fe40004800000 */
[----:B------:R-:W-:Y:S02]  /*bcf0*/  FSEL R234, R20, -INF , !P4 ;  /* 0xff80000014ea7808 */ /* 0x000fe40006000000 */
[----:B------:R-:W-:Y:S02]  /*bd00*/  ISETP.GE.AND P5, PT, R214, R205, PT ;  /* 0x000000cdd600720c */ /* 0x000fe40003fa6270 */
[C---:B------:R-:W-:Y:S02]  /*bd10*/  ISETP.GE.AND P1, PT, R212.reuse, R207, PT ;  /* 0x000000cfd400720c */ /* 0x040fe40003f26270 */
[----:B------:R-:W-:Y:S02]  /*bd20*/  ISETP.GE.AND P4, PT, R212, R205, PT ;  /* 0x000000cdd400720c */ /* 0x000fe40003f86270 */
[----:B------:R-:W-:Y:S01]  /*bd30*/  ISETP.GE.OR P5, PT, R214, R204, !P5 ;  /* 0x000000ccd600720c */ /* 0x000fe20006fa6670 */
[----:B------:R-:W-:Y:S01]  /*bd40*/  VIADD R214, R3, 0x28 ;  /* 0x0000002803d67836 */ /* 0x000fe20000000000 */
[C---:B------:R-:W-:Y:S02]  /*bd50*/  ISETP.GE.OR P1, PT, R212.reuse, R206, !P1 ;  /* 0x000000ced400720c */ /* 0x040fe40004f26670 */
[----:B------:R-:W-:Y:S02]  /*bd60*/  ISETP.GE.OR P4, PT, R212, R204, !P4 ;  /* 0x000000ccd400720c */ /* 0x000fe40006786670 */
[----:B------:R-:W-:Y:S02]  /*bd70*/  FMNMX.FTZ R212, R215, R0, !PT ;  /* 0x00000000d7d47209 */ /* 0x000fe40007810000 */
[----:B------:R-:W-:Y:S02]  /*bd80*/  FSEL R248, R17, -INF , !P2 ;  /* 0xff80000011f87808 */ /* 0x000fe40005000000 */
[----:B------:R-:W-:Y:S01]  /*bd90*/  FMNMX.FTZ R216, R221, R212, !PT ;  /* 0x000000d4ddd87209 */ /* 0x000fe20007810000 */
[----:B------:R-:W-:Y:S01]  /*bda0*/  VIADD R212, R3, 0x31 ;  /* 0x0000003103d47836 */ /* 0x000fe20000000000 */
[CC--:B------:R-:W-:Y:S02]  /*bdb0*/  ISETP.GE.AND P2, PT, R214.reuse, R207.reuse, PT ;  /* 0x000000cfd600720c */ /* 0x0c0fe40003f46270 */
[----:B------:R-:W-:Y:S02]  /*bdc0*/  FMNMX.FTZ R216, R223, R216, !PT ;  /* 0x000000d8dfd87209 */ /* 0x000fe40007810000 */
[----:B------:R-:W-:Y:S02]  /*bdd0*/  ISETP.GE.OR P2, PT, R214, R206, !P2 ;  /* 0x000000ced600720c */ /* 0x000fe40005746670 */
[----:B------:R-:W-:Y:S02]  /*bde0*/  FMNMX.FTZ R231, R229, R216, !PT ;  /* 0x000000d8e5e77209 */ /* 0x000fe40007810000 */
[----:B------:R-:W-:Y:S02]  /*bdf0*/  FSEL R226, R22, -INF , !P5 ;  /* 0xff80000016e27808 */ /* 0x000fe40006800000 */
[----:B------:R-:W-:Y:S02]  /*be00*/  FSEL R232, R24, -INF , !P2 ;  /* 0xff80000018e87808 */ /* 0x000fe40005000000 */
[C---:B------:R-:W-:Y:S02]  /*be10*/  ISETP.GE.AND P5, PT, R212.reuse, R207, PT ;  /* 0x000000cfd400720c */ /* 0x040fe40003fa6270 */
[-C--:B------:R-:W-:Y:S02]  /*be20*/  ISETP.GE.AND P2, PT, R212, R205.reuse, PT ;  /* 0x000000cdd400720c */ /* 0x080fe40003f46270 */
[----:B------:R-:W-:Y:S02]  /*be30*/  FSEL R238, R19, -INF , !P0 ;  /* 0xff80000013ee7808 */ /* 0x000fe40004000000 */
[----:B------:R-:W-:Y:S02]  /*be40*/  ISETP.GE.AND P0, PT, R214, R205, PT ;  /* 0x000000cdd600720c */ /* 0x000fe40003f06270 */
[----:B------:R-:W-:Y:S02]  /*be50*/  FMNMX.FTZ R231, R252, R231, !PT ;  /* 0x000000e7fce77209 */ /* 0x000fe40007810000 */
[C---:B------:R-:W-:Y:S02]  /*be60*/  ISETP.GE.OR P5, PT, R212.reuse, R206, !P5 ;  /* 0x000000ced400720c */ /* 0x040fe40006fa6670 */
[----:B------:R-:W-:Y:S02]  /*be70*/  ISETP.GE.OR P2, PT, R212, R204, !P2 ;  /* 0x000000ccd400720c */ /* 0x000fe40005746670 */
[----:B------:R-:W-:Y:S02]  /*be80*/  FMNMX.FTZ R212, R219, R2, !PT ;  /* 0x00000002dbd47209 */ /* 0x000fe40007810000 */
[----:B------:R-:W-:Y:S01]  /*be90*/  ISETP.GE.OR P0, PT, R214, R204, !P0 ;  /* 0x000000ccd600720c */ /* 0x000fe20004706670 */
[----:B------:R-:W-:Y:S01]  /*bea0*/  VIADD R214, R3, 0x30 ;  /* 0x0000003003d67836 */ /* 0x000fe20000000000 */
[----:B------:R-:W-:Y:S02]  /*beb0*/  FMNMX.FTZ R231, R250, R231, !PT ;  /* 0x000000e7fae77209 */ /* 0x000fe40007810000 */
[----:B------:R-:W-:Y:S02]  /*bec0*/  FMNMX.FTZ R212, R217, R212, !PT ;  /* 0x000000d4d9d47209 */ /* 0x000fe40007810000 */
[----:B------:R-:W-:Y:S02]  /*bed0*/  FMNMX.FTZ R231, R246, R231, !PT ;  /* 0x000000e7f6e77209 */ /* 0x000fe40007810000 */
[----:B------:R-:W-:Y:S02]  /*bee0*/  FSEL R230, R21, -INF , !P6 ;  /* 0xff80000015e67808 */ /* 0x000fe40007000000 */
[----:B------:R-:W-:Y:S02]  /*bef0*/  FSEL R224, R23, -INF , !P3 ;  /* 0xff80000017e07808 */ /* 0x000fe40005800000 */
[C---:B------:R-:W-:Y:S02]  /*bf00*/  ISETP.GE.AND P6, PT, R214.reuse, R207, PT ;  /* 0x000000cfd600720c */ /* 0x040fe40003fc6270 */
[----:B------:R-:W-:Y:S02]  /*bf10*/  ISETP.GE.AND P3, PT, R214, R205, PT ;  /* 0x000000cdd600720c */ /* 0x000fe40003f66270 */
[----:B------:R-:W-:Y:S02]  /*bf20*/  FMNMX.FTZ R212, R227, R212, !PT ;  /* 0x000000d4e3d47209 */ /* 0x000fe40007810000 */
[----:B------:R-:W-:Y:S02]  /*bf30*/  FMNMX.FTZ R233, R248, R231, !PT ;  /* 0x000000e7f8e97209 */ /* 0x000fe40007810000 */
[C---:B------:R-:W-:Y:S02]  /*bf40*/  ISETP.GE.OR P6, PT, R214.reuse, R206, !P6 ;  /* 0x000000ced600720c */ /* 0x040fe400077c6670 */
[----:B------:R-:W-:Y:S01]  /*bf50*/  ISETP.GE.OR P3, PT, R214, R204, !P3 ;  /* 0x000000ccd600720c */ /* 0x000fe20005f66670 */
[----:B------:R-:W-:Y:S01]  /*bf60*/  VIADD R214, R3, 0x38 ;  /* 0x0000003803d67836 */ /* 0x000fe20000000000 */
[----:B------:R-:W-:Y:S01]  /*bf70*/  FMNMX.FTZ R231, R225, R212, !PT ;  /* 0x000000d4e1e77209 */ /* 0x000fe20007810000 */
[----:B------:R-:W-:Y:S01]  /*bf80*/  VIADD R3, R3, 0x39 ;  /* 0x0000003903037836 */ /* 0x000fe20000000000 */
[----:B------:R-:W-:Y:S02]  /*bf90*/  FMNMX.FTZ R233, R234, R233, !PT ;  /* 0x000000e9eae97209 */ /* 0x000fe40007810000 */
[----:B------:R-:W-:Y:S02]  /*bfa0*/  FSEL R236, R25, -INF , !P1 ;  /* 0xff80000019ec7808 */ /* 0x000fe40004800000 */
[----:B------:R-:W-:Y:S02]  /*bfb0*/  FMNMX.FTZ R231, R244, R231, !PT ;  /* 0x000000e7f4e77209 */ /* 0x000fe40007810000 */
[----:B------:R-:W-:Y:S02]  /*bfc0*/  ISETP.GE.AND P1, PT, R214, R207, PT ;  /* 0x000000cfd600720c */ /* 0x000fe40003f26270 */
[----:B------:R-:W-:Y:S02]  /*bfd0*/  FMNMX.FTZ R233, R230, R233, !PT ;  /* 0x000000e9e6e97209 */ /* 0x000fe40007810000 */
[----:B------:R-:W-:Y:S02]  /*bfe0*/  FMNMX.FTZ R231, R242, R231, !PT ;  /* 0x000000e7f2e77209 */ /* 0x000fe40007810000 */
[-C--:B------:R-:W-:Y:S02]  /*bff0*/  ISETP.GE.OR P1, PT, R214, R206.reuse, !P1 ;  /* 0x000000ced600720c */ /* 0x080fe40004f26670 */
[----:B------:R-:W-:Y:S02]  /*c000*/  FMNMX.FTZ R233, R232, R233, !PT ;  /* 0x000000e9e8e97209 */ /* 0x000fe40007810000 */
[----:B------:R-:W-:Y:S02]  /*c010*/  FMNMX.FTZ R231, R240, R231, !PT ;  /* 0x000000e7f0e77209 */ /* 0x000fe40007810000 */
[----:B------:R-:W-:Y:S02]  /*c020*/  FSEL R220, R28, -INF , !P6 ;  /* 0xff8000001cdc7808 */ /* 0x000fe40007000000 */
[----:B------:R-:W-:Y:S02]  /*c030*/  FMNMX.FTZ R235, R236, R233, !PT ;  /* 0x000000e9eceb7209 */ /* 0x000fe40007810000 */
[----:B------:R-:W-:Y:S02]  /*c040*/  FSEL R216, R32, -INF , !P1 ;  /* 0xff80000020d87808 */ /* 0x000fe40004800000 */
[----:B------:R-:W-:Y:S02]  /*c050*/  PLOP3.LUT P1, PT, PT, PT, UP0, 0x80, 0x0 ;  /* 0x000000000000781c */ /* 0x000fe40003f2f008 */
[----:B------:R-:W-:Y:S02]  /*c060*/  FSEL R222, R27, -INF , !P4 ;  /* 0xff8000001bde7808 */ /* 0x000fe40006000000 */
[----:B------:R-:W-:Y:S02]  /*c070*/  FMNMX.FTZ R233, R238, R231, !PT ;  /* 0x000000e7eee97209 */ /* 0x000fe40007810000 */
[----:B------:R-:W-:Y:S02]  /*c080*/  ISETP.GE.AND P4, PT, R3, R207, PT ;  /* 0x000000cf0300720c */ /* 0x000fe40003f86270 */
[----:B------:R-:W-:Y:S02]  /*c090*/  FSEL R218, R29, -INF , !P5 ;  /* 0xff8000001dda7808 */ /* 0x000fe40006800000 */
[----:B------:R-:W-:Y:S02]  /*c0a0*/  FMNMX.FTZ R231, R220, R235, !PT ;  /* 0x000000ebdce77209 */ /* 0x000fe40007810000 */
[----:B------:R-:W-:Y:S02]  /*c0b0*/  FSEL R228, R26, -INF , !P0 ;  /* 0xff8000001ae47808 */ /* 0x000fe40004000000 */
[----:B------:R-:W-:Y:S02]  /*c0c0*/  ISETP.GE.AND P0, PT, R214, R205, PT ;  /* 0x000000cdd600720c */ /* 0x000fe40003f06270 */
[----:B------:R-:W-:Y:S02]  /*c0d0*/  ISETP.GE.OR P4, PT, R3, R206, !P4 ;  /* 0x000000ce0300720c */ /* 0x000fe40006786670 */
[----:B------:R-:W-:Y:S02]  /*c0e0*/  FMNMX.FTZ R233, R226, R233, !PT ;  /* 0x000000e9e2e97209 */ /* 0x000fe40007810000 */
[----:B------:R-:W-:Y:S02]  /*c0f0*/  FMNMX.FTZ R231, R218, R231, !PT ;  /* 0x000000e7dae77209 */ /* 0x000fe40007810000 */
[----:B------:R-:W-:Y:S02]  /*c100*/  ISETP.GE.OR P0, PT, R214, R204, !P0 ;  /* 0x000000ccd600720c */ /* 0x000fe40004706670 */
[----:B------:R-:W-:Y:S02]  /*c110*/  FSEL R214, R33, -INF , !P4 ;  /* 0xff80000021d67808 */ /* 0x000fe40006000000 */
[----:B------:R-:W-:Y:S02]  /*c120*/  FMNMX.FTZ R233, R224, R233, !PT ;  /* 0x000000e9e0e97209 */ /* 0x000fe40007810000 */
[----:B------:R-:W-:Y:S02]  /*c130*/  FMNMX.FTZ R231, R216, R231, !PT ;  /* 0x000000e7d8e77209 */ /* 0x000fe40007810000 */
[----:B------:R-:W-:Y:S02]  /*c140*/  FSEL R212, R30, -INF , !P3 ;  /* 0xff8000001ed47808 */ /* 0x000fe40005800000 */
[----:B------:R-:W-:Y:S02]  /*c150*/  FMNMX.FTZ R233, R228, R233, !PT ;  /* 0x000000e9e4e97209 */ /* 0x000fe40007810000 */
[----:B------:R-:W-:Y:S01]  /*c160*/  FMNMX.FTZ R231, R214, R231, !PT ;  /* 0x000000e7d6e77209 */ /* 0x000fe20007810000 */
[----:B------:R-:W-:Y:S06]  /*c170*/  @P1 BRA `(.L_x_308) ;  /* 0xffffffe8009c1947 */ /* 0x000fec000383ffff */
.L_x_307:
[----:B------:R-:W-:Y:S01]  /*c180*/  FMNMX.FTZ R5, R222, R233, !PT ;  /* 0x000000e9de057209 */ /* 0x000fe20007810000 */
[----:B------:R-:W2:Y:S01]  /*c190*/  SHFL.BFLY PT, R4, R231, 0x2, 0x1f ;  /* 0x0c401f00e7047f89 */ /* 0x000ea200000e0000 */
[----:B------:R-:W-:Y:S01]  /*c1a0*/  FSEL R146, R31, -INF , !P2 ;  /* 0xff8000001f927808 */ /* 0x000fe20005000000 */
[----:B------:R-:W-:Y:S01]  /*c1b0*/  UISETP.GT.AND UP0, UPT, UR12, UR15, UPT ;  /* 0x0000000f0c00728c */ /* 0x000fe2000bf04270 */
[----:B------:R-:W-:Y:S05]  /*c1c0*/  FMNMX.FTZ R5, R212, R5, !PT ;  /* 0x00000005d4057209 */ /* 0x000fea0007810000 */
[----:B------:R-:W-:Y:S01]  /*c1d0*/  LDSM.16.MT88.4 R12, [R192+0x12000] ;  /* 0x01200000c00c783b */ /* 0x000fe20000004200 */
[C---:B------:R-:W-:Y:S01]  /*c1e0*/  ISETP.GE.AND P1, PT, R3.reuse, R205, PT ;  /* 0x000000cd0300720c */ /* 0x040fe20003f26270 */
[----:B------:R-:W-:Y:S01]  /*c1f0*/  UMOV UR24, UR12 ;  /* 0x0000000c00187c82 */ /* 0x000fe20008000000 */
[----:B------:R-:W-:Y:S02]  /*c200*/  FSEL R144, R34, -INF , !P0 ;  /* 0xff80000022907808 */ /* 0x000fe40004000000 */
[----:B------:R-:W-:Y:S02]  /*c210*/  FMNMX.FTZ R5, R146, R5, !PT ;  /* 0x0000000592057209 */ /* 0x000fe40007810000 */
[----:B------:R-:W-:Y:S01]  /*c220*/  ISETP.GE.OR P1, PT, R3, R204, !P1 ;  /* 0x000000cc0300720c */ /* 0x000fe20004f26670 */
[----:B------:R-:W-:Y:S01]  /*c230*/  LDSM.16.MT88.4 R20, [R190+0x12000] ;  /* 0x01200000be14783b */ /* 0x000fe20000004200 */
[----:B-1----:R-:W-:Y:S02]  /*c240*/  FMNMX.FTZ R8, R144, R5, !PT ;  /* 0x0000000590087209 */ /* 0x002fe40007810000 */
[----:B------:R-:W-:Y:S04]  /*c250*/  FSEL R133, R35, -INF , !P1 ;  /* 0xff80000023857808 */ /* 0x000fe80004800000 */
[----:B------:R-:W-:Y:S01]  /*c260*/  FMNMX.FTZ R6, R133, R8, !PT ;  /* 0x0000000885067209 */ /* 0x000fe20007810000 */
[----:B------:R-:W-:Y:S08]  /*c270*/  LDSM.16.MT88.4 R28, [R189+0x12000] ;  /* 0x01200000bd1c783b */ /* 0x000ff00000004200 */
[----:B------:R-:W1:Y:S08]  /*c280*/  SHFL.BFLY PT, R3, R6, 0x2, 0x1f ;  /* 0x0c401f0006037f89 */ /* 0x000e7000000e0000 */
[----:B------:R-:W-:Y:S08]  /*c290*/  LDSM.16.MT88.4 R140, [R189+0x14800] ;  /* 0x01480000bd8c783b */ /* 0x000ff00000004200 */
[----:B------:R-:W-:Y:S08]  /*c2a0*/  LDSM.16.MT88.4 R148, [R190+0x15800] ;  /* 0x01580000be94783b */ /* 0x000ff00000004200 */
[----:B------:R-:W-:Y:S08]  /*c2b0*/  LDSM.16.MT88.4 R152, [R189+0x15800] ;  /* 0x01580000bd98783b */ /* 0x000ff00000004200 */
[----:B------:R-:W-:Y:S08]  /*c2c0*/  LDSM.16.MT88.4 R156, [R188+0x15800] ;  /* 0x01580000bc9c783b */ /* 0x000ff00000004200 */
[----:B------:R-:W-:Y:S01]  /*c2d0*/  LDSM.16.MT88.4 R160, [R192+0x17800] ;  /* 0x01780000c0a0783b */ /* 0x000fe20000004200 */
[----:B--2---:R-:W-:Y:S02]  /*c2e0*/  FMNMX.FTZ R231, R231, R4, !PT ;  /* 0x00000004e7e77209 */ /* 0x004fe40007810000 */
[----:B-1----:R-:W-:Y:S05]  /*c2f0*/  FMNMX.FTZ R4, R6, R3, !PT ;  /* 0x0000000306047209 */ /* 0x002fea0007810000 */
[----:B------:R-:W1:Y:S08]  /*c300*/  SHFL.BFLY PT, R132, R231, 0x1, 0x1f ;  /* 0x0c201f00e7847f89 */ /* 0x000e7000000e0000 */
[----:B------:R-:W2:Y:S01]  /*c310*/  SHFL.BFLY PT, R3, R4, 0x1, 0x1f ;  /* 0x0c201f0004037f89 */ /* 0x000ea200000e0000 */
[----:B-1----:R-:W-:Y:S04]  /*c320*/  FMNMX.FTZ R132, R231, R132, !PT ;  /* 0x00000084e7847209 */ /* 0x002fe80007810000 */
[C---:B------:R-:W-:Y:S01]  /*c330*/  FSETP.NEU.FTZ.AND P1, PT, R132.reuse, -INF , PT ;  /* 0xff8000008400780b */ /* 0x040fe20003f3d000 */
[----:B------:R-:W-:Y:S01]  /*c340*/  FMUL.FTZ R147, R132, UR4 ;  /* 0x0000000484937c20 */ /* 0x000fe20008410000 */
[----:B--2---:R-:W-:Y:S02]  /*c350*/  FMNMX.FTZ R3, R4, R3, !PT ;  /* 0x0000000304037209 */ /* 0x004fe40007810000 */
[----:B------:R-:W-:Y:S02]  /*c360*/  FSEL R5, R132, RZ, P1 ;  /* 0x000000ff84057208 */ /* 0x000fe40000800000 */
[C---:B------:R-:W-:Y:S01]  /*c370*/  FSETP.NEU.FTZ.AND P0, PT, R3.reuse, -INF , PT ;  /* 0xff8000000300780b */ /* 0x040fe20003f1d000 */
[----:B------:R-:W-:Y:S01]  /*c380*/  FMUL.FTZ R145, R3, UR4 ;  /* 0x0000000403917c20 */ /* 0x000fe20008410000 */
[----:B------:R-:W-:Y:S01]  /*c390*/  FSEL R147, R147, RZ, P1 ;  /* 0x000000ff93937208 */ /* 0x000fe20000800000 */
[----:B------:R-:W-:Y:S01]  /*c3a0*/  FADD.FTZ R0, -R5, R0 ;  /* 0x0000000005007221 */ /* 0x000fe20000010100 */
[----:B------:R-:W-:Y:S02]  /*c3b0*/  FSEL R5, R3, RZ, P0 ;  /* 0x000000ff03057208 */ /* 0x000fe40000000000 */
[----:B------:R-:W-:Y:S01]  /*c3c0*/  FSEL R145, R145, RZ, P0 ;  /* 0x000000ff91917208 */ /* 0x000fe20000000000 */
[----:B------:R-:W-:Y:S01]  /*c3d0*/  FMUL.FTZ R6, R0, UR4 ;  /* 0x0000000400067c20 */ /* 0x000fe20008410000 */
[--C-:B------:R-:W-:Y:S01]  /*c3e0*/  FFMA.FTZ R169, R215, UR4, -R147.reuse ;  /* 0x00000004d7a97c23 */ /* 0x100fe20008010893 */
[----:B------:R-:W-:Y:S01]  /*c3f0*/  FADD.FTZ R0, -R5, R2 ;  /* 0x0000000205007221 */ /* 0x000fe20000010100 */
[----:B------:R-:W-:Y:S01]  /*c400*/  FFMA.FTZ R166, R221, UR4, -R147 ;  /* 0x00000004dda67c23 */ /* 0x000fe20008010893 */
[--C-:B------:R-:W-:Y:S01]  /*c410*/  FFMA.FTZ R171, R219, UR4, -R145.reuse ;  /* 0x00000004dbab7c23 */ /* 0x100fe20008010891 */
[--C-:B------:R-:W-:Y:S01]  /*c420*/  FFMA.FTZ R135, R217, UR4, -R145.reuse ;  /* 0x00000004d9877c23 */ /* 0x100fe20008010891 */
[--C-:B------:R-:W-:Y:S01]  /*c430*/  FFMA.FTZ R134, R227, UR4, -R145.reuse ;  /* 0x00000004e3867c23 */ /* 0x100fe20008010891 */
[----:B------:R-:W-:Y:S01]  /*c440*/  FFMA.FTZ R167, R225, UR4, -R145 ;  /* 0x00000004e1a77c23 */ /* 0x000fe20008010891 */
[--C-:B------:R-:W-:Y:S01]  /*c450*/  FFMA.FTZ R165, R223, UR4, -R147.reuse ;  /* 0x00000004dfa57c23 */ /* 0x100fe20008010893 */
[----:B------:R-:W-:Y:S01]  /*c460*/  FFMA.FTZ R164, R229, UR4, -R147 ;  /* 0x00000004e5a47c23 */ /* 0x000fe20008010893 */
[----:B------:R-:W-:Y:S01]  /*c470*/  FMUL.FTZ R8, R0, UR4 ;  /* 0x0000000400087c20 */ /* 0x000fe20008410000 */
[----:B------:R-:W-:Y:S01]  /*c480*/  MUFU.EX2 R169, R169 ;  /* 0x000000a900a97308 */ /* 0x000fe20000000800 */
[--C-:B------:R-:W-:Y:S01]  /*c490*/  FFMA.FTZ R172, R244, UR4, -R145.reuse ;  /* 0x00000004f4ac7c23 */ /* 0x100fe20008010891 */
[--C-:B------:R-:W-:Y:S01]  /*c4a0*/  FFMA.FTZ R215, R242, UR4, -R145.reuse ;  /* 0x00000004f2d77c23 */ /* 0x100fe20008010891 */
[--C-:B------:R-:W-:Y:S01]  /*c4b0*/  FFMA.FTZ R174, R240, UR4, -R145.reuse ;  /* 0x00000004f0ae7c23 */ /* 0x100fe20008010891 */
[--C-:B------:R-:W-:Y:S01]  /*c4c0*/  FFMA.FTZ R217, R238, UR4, -R145.reuse ;  /* 0x00000004eed97c23 */ /* 0x100fe20008010891 */
[--C-:B------:R-:W-:Y:S01]  /*c4d0*/  FFMA.FTZ R223, R226, UR4, -R145.reuse ;  /* 0x00000004e2df7c23 */ /* 0x100fe20008010891 */
[--C-:B------:R-:W-:Y:S01]  /*c4e0*/  FFMA.FTZ R224, R224, UR4, -R145.reuse ;  /* 0x00000004e0e07c23 */ /* 0x100fe20008010891 */
[--C-:B------:R-:W-:Y:S03]  /*c4f0*/  FFMA.FTZ R225, R228, UR4, -R145.reuse ;  /* 0x00000004e4e17c23 */ /* 0x100fe60008010891 */
[----:B------:R-:W1:Y:S01]  /*c500*/  MUFU.EX2 R166, R166 ;  /* 0x000000a600a67308 */ /* 0x000e620000000800 */
[--C-:B------:R-:W-:Y:S01]  /*c510*/  FFMA.FTZ R222, R222, UR4, -R145.reuse ;  /* 0x00000004dede7c23 */ /* 0x100fe20008010891 */
[--C-:B------:R-:W-:Y:S01]  /*c520*/  FFMA.FTZ R212, R212, UR4, -R145.reuse ;  /* 0x00000004d4d47c23 */ /* 0x100fe20008010891 */
[--C-:B------:R-:W-:Y:S01]  /*c530*/  FFMA.FTZ R231, R146, UR4, -R145.reuse ;  /* 0x0000000492e77c23 */ /* 0x100fe20008010891 */
[----:B------:R-:W-:Y:S01]  /*c540*/  FFMA.FTZ R133, R133, UR4, -R145 ;  /* 0x0000000485857c23 */ /* 0x000fe20008010891 */
[--C-:B------:R-:W-:Y:S01]  /*c550*/  FFMA.FTZ R168, R252, UR4, -R147.reuse ;  /* 0x00000004fca87c23 */ /* 0x100fe20008010893 */
[--C-:B------:R-:W-:Y:S01]  /*c560*/  FFMA.FTZ R173, R250, UR4, -R147.reuse ;  /* 0x00000004faad7c23 */ /* 0x100fe20008010893 */
[--C-:B------:R-:W-:Y:S03]  /*c570*/  FFMA.FTZ R170, R246, UR4, -R147.reuse ;  /* 0x00000004f6aa7c23 */ /* 0x100fe60008010893 */
        /* <DEDUP_REMOVED lines=8> */
[----:B------:R-:W2:Y:S01]  /*c600*/  MUFU.EX2 R164, R164 ;  /* 0x000000a400a47308 */ /* 0x000ea20000000800 */
[----:B-1----:R-:W-:Y:S01]  /*c610*/  F2FP.BF16.F32.PACK_AB R136, R166, R169 ;  /* 0x000000a9a688723e */ /* 0x002fe200000010ff */
[--C-:B------:R-:W-:Y:S01]  /*c620*/  FFMA.FTZ R216, R216, UR4, -R147.reuse ;  /* 0x00000004d8d87c23 */ /* 0x100fe20008010893 */
[----:B------:R-:W-:Y:S01]  /*c630*/  FFMA.FTZ R147, R214, UR4, -R147 ;  /* 0x00000004d6937c23 */ /* 0x000fe20008010893 */
[----:B------:R-:W-:Y:S01]  /*c640*/  FFMA.FTZ R214, R144, UR4, -R145 ;  /* 0x0000000490d67c23 */ /* 0x000fe20008010891 */
[----:B------:R-:W-:Y:S05]  /*c650*/  PLOP3.LUT P0, PT, PT, PT, UP0, 0x80, 0x0 ;  /* 0x000000000000781c */ /* 0x000fea0003f0f008 */
[----:B------:R-:W-:Y:S10]  /*c660*/  MUFU.EX2 R171, R171 ;  /* 0x000000ab00ab7308 */ /* 0x000ff40000000800 */
[----:B------:R-:W1:Y:S01]  /*c670*/  MUFU.EX2 R135, R135 ;  /* 0x0000008700877308 */ /* 0x000e620000000800 */
[----:B--2---:R-:W-:Y:S09]  /*c680*/  F2FP.BF16.F32.PACK_AB R138, R164, R165 ;  /* 0x000000a5a48a723e */ /* 0x004ff200000010ff */
[----:B------:R-:W-:Y:S10]  /*c690*/  MUFU.EX2 R134, R134 ;  /* 0x0000008600867308 */ /* 0x000ff40000000800 */
[----:B------:R-:W2:Y:S01]  /*c6a0*/  MUFU.EX2 R167, R167 ;  /* 0x000000a700a77308 */ /* 0x000ea20000000800 */
[----:B-1----:R-:W-:Y:S09]  /*c6b0*/  F2FP.BF16.F32.PACK_AB R137, R135, R171 ;  /* 0x000000ab8789723e */ /* 0x002ff200000010ff */
[----:B------:R-:W1:Y:S10]  /*c6c0*/  MUFU.EX2 R2, R6 ;  /* 0x0000000600027308 */ /* 0x000e740000000800 */
[----:B------:R-:W3:Y:S01]  /*c6d0*/  MUFU.EX2 R0, R8 ;  /* 0x0000000800007308 */ /* 0x000ee20000000800 */
[----:B--2---:R-:W-:Y:S09]  /*c6e0*/  F2FP.BF16.F32.PACK_AB R139, R167, R134 ;  /* 0x00000086a78b723e */ /* 0x004ff200000010ff */
[----:B------:R2:W-:Y:S01]  /*c6f0*/  MUFU.EX2 R229, R147 ;  /* 0x0000009300e57308 */ /* 0x0005e20000000800 */
[C---:B-1----:R-:W-:Y:S01]  /*c700*/  FMUL.FTZ R4, R2.reuse, R128 ;  /* 0x0000008002047220 */ /* 0x042fe20000410000 */
[C---:B------:R-:W-:Y:S01]  /*c710*/  FMUL.FTZ R5, R2.reuse, R129 ;  /* 0x0000008102057220 */ /* 0x040fe20000410000 */
[C---:B------:R-:W-:Y:S01]  /*c720*/  FMUL.FTZ R9, R2.reuse, R125 ;  /* 0x0000007d02097220 */ /* 0x040fe20000410000 */
[C---:B------:R-:W-:Y:S01]  /*c730*/  FMUL.FTZ R16, R2.reuse, R116 ;  /* 0x0000007402107220 */ /* 0x040fe20000410000 */
[C---:B------:R-:W-:Y:S01]  /*c740*/  FMUL.FTZ R17, R2.reuse, R117 ;  /* 0x0000007502117220 */ /* 0x040fe20000410000 */
[C---:B------:R-:W-:Y:S01]  /*c750*/  FMUL.FTZ R24, R2.reuse, R108 ;  /* 0x0000006c02187220 */ /* 0x040fe20000410000 */
[C---:B------:R-:W-:Y:S01]  /*c760*/  FMUL.FTZ R25, R2.reuse, R109 ;  /* 0x0000006d02197220 */ /* 0x040fe20000410000 */
[----:B------:R-:W-:Y:S01]  /*c770*/  FMUL.FTZ R32, R2, R100 ;  /* 0x0000006402207220 */ /* 0x000fe20000410000 */
[C---:B---3--:R-:W-:Y:S01]  /*c780*/  FMUL.FTZ R6, R0.reuse, R130 ;  /* 0x0000008200067220 */ /* 0x048fe20000410000 */
[----:B------:R-:W-:Y:S01]  /*c790*/  FMUL.FTZ R7, R0, R131 ;  /* 0x0000008300077220 */ /* 0x000fe20000410000 */
[----:B------:R-:W-:Y:S01]  /*c7a0*/  FMUL.FTZ R8, R2, R124 ;  /* 0x0000007c02087220 */ /* 0x000fe20000410000 */
[C---:B------:R-:W-:Y:S01]  /*c7b0*/  FMUL.FTZ R10, R0.reuse, R126 ;  /* 0x0000007e000a7220 */ /* 0x040fe20000410000 */
[C---:B------:R-:W-:Y:S01]  /*c7c0*/  FMUL.FTZ R11, R0.reuse, R127 ;  /* 0x0000007f000b7220 */ /* 0x040fe20000410000 */
[----:B------:R-:W-:Y:S01]  /*c7d0*/  LDSM.16.MT88.4 R128, [R190+0x14800] ;  /* 0x01480000be80783b */ /* 0x000fe20000004200 */
[C---:B------:R-:W-:Y:S01]  /*c7e0*/  FMUL.FTZ R18, R0.reuse, R118 ;  /* 0x0000007600127220 */ /* 0x040fe20000410000 */
[----:B------:R-:W-:Y:S01]  /*c7f0*/  FMUL.FTZ R19, R0, R119 ;  /* 0x0000007700137220 */ /* 0x000fe20000410000 */
[C---:B------:R-:W-:Y:S01]  /*c800*/  HMMA.16816.F32.BF16 R4, R136.reuse, R12, R4 ;  /* 0x0000000c8804723c */ /* 0x040fe20000041804 */
[----:B------:R-:W-:Y:S04]  /*c810*/  MUFU.EX2 R168, R168 ;  /* 0x000000a800a87308 */ /* 0x000fe80000000800 */
[----:B------:R-:W1:Y:S01]  /*c820*/  LDSM.16.MT88.4 R124, [R188+0x12000] ;  /* 0x01200000bc7c783b */ /* 0x000e620000004200 */
[C---:B------:R-:W-:Y:S05]  /*c830*/  HMMA.16816.F32.BF16 R8, R136.reuse, R14, R8 ;  /* 0x0000000e8808723c */ /* 0x040fea0000041808 */
[----:B------:R-:W3:Y:S01]  /*c840*/  MUFU.EX2 R173, R173 ;  /* 0x000000ad00ad7308 */ /* 0x000ee20000000800 */
[C---:B------:R-:W-:Y:S01]  /*c850*/  FMUL.FTZ R12, R2.reuse, R120 ;  /* 0x00000078020c7220 */ /* 0x040fe20000410000 */
[----:B------:R-:W-:Y:S01]  /*c860*/  FMUL.FTZ R13, R2, R121 ;  /* 0x00000079020d7220 */ /* 0x000fe20000410000 */
[C---:B------:R-:W-:Y:S03]  /*c870*/  FMUL.FTZ R14, R0.reuse, R122 ;  /* 0x0000007a000e7220 */ /* 0x040fe60000410000 */
[C---:B------:R-:W-:Y:S01]  /*c880*/  FMUL.FTZ R15, R0.reuse, R123 ;  /* 0x0000007b000f7220 */ /* 0x040fe20000410000 */
[----:B------:R-:W4:Y:S01]  /*c890*/  LDSM.16.MT88.4 R116, [R192+0x14000] ;  /* 0x01400000c074783b */ /* 0x000f220000004200 */
[C---:B------:R-:W-:Y:S01]  /*c8a0*/  FMUL.FTZ R26, R0.reuse, R110 ;  /* 0x0000006e001a7220 */ /* 0x040fe20000410000 */
[----:B------:R-:W-:Y:S01]  /*c8b0*/  FMUL.FTZ R27, R0, R111 ;  /* 0x0000006f001b7220 */ /* 0x000fe20000410000 */
[----:B------:R-:W-:Y:S01]  /*c8c0*/  FMUL.FTZ R33, R2, R101 ;  /* 0x0000006502217220 */ /* 0x000fe20000410000 */
[C---:B------:R-:W-:Y:S02]  /*c8d0*/  FMUL.FTZ R34, R0.reuse, R102 ;  /* 0x0000006600227220 */ /* 0x040fe40000410000 */
[C---:B------:R-:W-:Y:S01]  /*c8e0*/  HMMA.16816.F32.BF16 R12, R136.reuse, R20, R12 ;  /* 0x00000014880c723c */ /* 0x040fe2000004180c */
[----:B------:R-:W-:Y:S01]  /*c8f0*/  MUFU.EX2 R170, R170 ;  /* 0x000000aa00aa7308 */ /* 0x000fe20000000800 */
[----:B------:R-:W5:Y:S01]  /*c900*/  LDSM.16.MT88.4 R108, [R190+0x14000] ;  /* 0x01400000be6c783b */ /* 0x000f620000004200 */
[----:B------:R-:W-:Y:S01]  /*c910*/  FMUL.FTZ R35, R0, R103 ;  /* 0x0000006700237220 */ /* 0x000fe20000410000 */
[C---:B------:R-:W-:Y:S01]  /*c920*/  FMUL.FTZ R36, R2.reuse, R36 ;  /* 0x0000002402247220 */ /* 0x040fe20000410000 */
[C---:B------:R-:W-:Y:S01]  /*c930*/  FMUL.FTZ R37, R2.reuse, R37 ;  /* 0x0000002502257220 */ /* 0x040fe20000410000 */
[C---:B------:R-:W-:Y:S05]  /*c940*/  HMMA.16816.F32.BF16 R16, R136.reuse, R22, R16 ;  /* 0x000000168810723c */ /* 0x040fea0000041810 */
[----:B------:R-:W3:Y:S01]  /*c950*/  MUFU.EX2 R175, R175 ;  /* 0x000000af00af7308 */ /* 0x000ee20000000800 */
[----:B------:R-:W3:Y:S01]  /*c960*/  LDSM.16.MT88.4 R100, [R189+0x14000] ;  /* 0x01400000bd64783b */ /* 0x000ee20000004200 */
[C---:B------:R-:W-:Y:S01]  /*c970*/  FMUL.FTZ R20, R2.reuse, R112 ;  /* 0x0000007002147220 */ /* 0x040fe20000410000 */
[----:B------:R-:W-:Y:S03]  /*c980*/  FMUL.FTZ R21, R2, R113 ;  /* 0x0000007102157220 */ /* 0x000fe60000410000 */
[C---:B------:R-:W-:Y:S01]  /*c990*/  FMUL.FTZ R22, R0.reuse, R114 ;  /* 0x0000007200167220 */ /* 0x040fe20000410000 */
[C---:B------:R-:W-:Y:S01]  /*c9a0*/  FMUL.FTZ R23, R0.reuse, R115 ;  /* 0x0000007300177220 */ /* 0x040fe20000410000 */
[C---:B------:R-:W-:Y:S01]  /*c9b0*/  FMUL.FTZ R38, R0.reuse, R38 ;  /* 0x0000002600267220 */ /* 0x040fe20000410000 */
[----:B------:R-:W-:Y:S01]  /*c9c0*/  LDSM.16.MT88.4 R112, [R192+0x12800] ;  /* 0x01280000c070783b */ /* 0x000fe20000004200 */
[----:B------:R-:W-:Y:S01]  /*c9d0*/  FMUL.FTZ R39, R0, R39 ;  /* 0x0000002700277220 */ /* 0x000fe20000410000 */
[C---:B------:R-:W-:Y:S03]  /*c9e0*/  FMUL.FTZ R40, R2.reuse, R40 ;  /* 0x0000002802287220 */ /* 0x040fe60000410000 */
[C---:B------:R-:W-:Y:S01]  /*c9f0*/  HMMA.16816.F32.BF16 R20, R136.reuse, R28, R20 ;  /* 0x0000001c8814723c */ /* 0x040fe20000041814 */
[----:B------:R-:W-:Y:S02]  /*ca00*/  MUFU.EX2 R172, R172 ;  /* 0x000000ac00ac7308 */ /* 0x000fe40000000800 */
[----:B------:R-:W-:Y:S01]  /*ca10*/  FMUL.FTZ R41, R2, R41 ;  /* 0x0000002902297220 */ /* 0x000fe20000410000 */
[----:B------:R-:W-:Y:S01]  /*ca20*/  FMUL.FTZ R42, R0, R42 ;  /* 0x0000002a002a7220 */ /* 0x000fe20000410000 */
[----:B------:R-:W-:Y:S01]  /*ca30*/  LDSM.16.MT88.4 R120, [R189+0x12800] ;  /* 0x01280000bd78783b */ /* 0x000fe20000004200 */
[C---:B------:R-:W-:Y:S05]  /*ca40*/  HMMA.16816.F32.BF16 R24, R136.reuse, R30, R24 ;  /* 0x0000001e8818723c */ /* 0x040fea0000041818 */
[----:B------:R-:W3:Y:S01]  /*ca50*/  MUFU.EX2 R215, R215 ;  /* 0x000000d700d77308 */ /* 0x000ee20000000800 */
[C---:B------:R-:W-:Y:S01]  /*ca60*/  FMUL.FTZ R28, R2.reuse, R104 ;  /* 0x00000068021c7220 */ /* 0x040fe20000410000 */
[----:B------:R-:W-:Y:S01]  /*ca70*/  FMUL.FTZ R29, R2, R105 ;  /* 0x00000069021d7220 */ /* 0x000fe20000410000 */
[C---:B------:R-:W-:Y:S03]  /*ca80*/  FMUL.FTZ R30, R0.reuse, R106 ;  /* 0x0000006a001e7220 */ /* 0x040fe60000410000 */
[C---:B------:R-:W-:Y:S01]  /*ca90*/  FMUL.FTZ R31, R0.reuse, R107 ;  /* 0x0000006b001f7220 */ /* 0x040fe20000410000 */
[----:B--2---:R-:W-:Y:S01]  /*caa0*/  LDSM.16.MT88.4 R144, [R192+0x15800] ;  /* 0x01580000c090783b */ /* 0x004fe20000004200 */
[----:B------:R-:W-:Y:S01]  /*cab0*/  FMUL.FTZ R43, R0, R43 ;  /* 0x0000002b002b7220 */ /* 0x000fe20000410000 */
[C---:B------:R-:W-:Y:S01]  /*cac0*/  FMUL.FTZ R44, R2.reuse, R44 ;  /* 0x0000002c022c7220 */ /* 0x040fe20000410000 */
[----:B------:R-:W-:Y:S01]  /*cad0*/  FMUL.FTZ R45, R2, R45 ;  /* 0x0000002d022d7220 */ /* 0x000fe20000410000 */
[C---:B------:R-:W-:Y:S02]  /*cae0*/  FMUL.FTZ R46, R0.reuse, R46 ;  /* 0x0000002e002e7220 */ /* 0x040fe40000410000 */
[C---:B-1----:R-:W-:Y:S01]  /*caf0*/  HMMA.16816.F32.BF16 R28, R136.reuse, R124, R28 ;  /* 0x0000007c881c723c */ /* 0x042fe2000004181c */
[----:B------:R-:W-:Y:S01]  /*cb00*/  MUFU.EX2 R174, R174 ;  /* 0x000000ae00ae7308 */ /* 0x000fe20000000800 */
[----:B------:R-:W1:Y:S01]  /*cb10*/  LDSM.16.MT88.4 R104, [R188+0x14000] ;  /* 0x01400000bc68783b */ /* 0x000e620000004200 */
[----:B------:R-:W-:Y:S01]  /*cb20*/  FMUL.FTZ R47, R0, R47 ;  /* 0x0000002f002f7220 */ /* 0x000fe20000410000 */
[C---:B------:R-:W-:Y:S01]  /*cb30*/  FMUL.FTZ R48, R2.reuse, R48 ;  /* 0x0000003002307220 */ /* 0x040fe20000410000 */
[----:B------:R-:W-:Y:S01]  /*cb40*/  FMUL.FTZ R49, R2, R49 ;  /* 0x0000003102317220 */ /* 0x000fe20000410000 */
[C---:B------:R-:W-:Y:S05]  /*cb50*/  HMMA.16816.F32.BF16 R32, R136.reuse, R126, R32 ;  /* 0x0000007e8820723c */ /* 0x040fea0000041820 */
[----:B------:R-:W2:Y:S01]  /*cb60*/  MUFU.EX2 R217, R217 ;  /* 0x000000d900d97308 */ /* 0x000ea20000000800 */
[----:B------:R-:W-:Y:S01]  /*cb70*/  LDSM.16.MT88.4 R124, [R192+0x14800] ;  /* 0x01480000c07c783b */ /* 0x000fe20000004200 */
[C---:B------:R-:W-:Y:S01]  /*cb80*/  FMUL.FTZ R50, R0.reuse, R50 ;  /* 0x0000003200327220 */ /* 0x040fe20000410000 */
[C---:B----4-:R-:W-:Y:S03]  /*cb90*/  HMMA.16816.F32.BF16 R36, R136.reuse, R116, R36 ;  /* 0x000000748824723c */ /* 0x050fe60000041824 */
[----:B------:R-:W-:Y:S03]  /*cba0*/  FMUL.FTZ R51, R0, R51 ;  /* 0x0000003300337220 */ /* 0x000fe60000410000 */
[C---:B------:R-:W-:Y:S01]  /*cbb0*/  HMMA.16816.F32.BF16 R40, R136.reuse, R118, R40 ;  /* 0x000000768828723c */ /* 0x040fe20000041828 */
[----:B------:R-:W-:Y:S01]  /*cbc0*/  LDSM.16.MT88.4 R116, [R190+0x12800] ;  /* 0x01280000be74783b */ /* 0x000fe20000004200 */
[----:B------:R-:W-:Y:S03]  /*cbd0*/  MUFU.EX2 R219, R219 ;  /* 0x000000db00db7308 */ /* 0x000fe60000000800 */
[C---:B------:R-:W-:Y:S01]  /*cbe0*/  FMUL.FTZ R52, R2.reuse, R52 ;  /* 0x0000003402347220 */ /* 0x040fe20000410000 */
[C---:B-----5:R-:W-:Y:S06]  /*cbf0*/  HMMA.16816.F32.BF16 R44, R136.reuse, R108, R44 ;  /* 0x0000006c882c723c */ /* 0x060fec000004182c */
[----:B------:R-:W4:Y:S01]  /*cc00*/  MUFU.EX2 R230, R230 ;  /* 0x000000e600e67308 */ /* 0x000f220000000800 */
[----:B------:R-:W-:Y:S01]  /*cc10*/  FMUL.FTZ R53, R2, R53 ;  /* 0x0000003502357220 */ /* 0x000fe20000410000 */
[C---:B------:R-:W-:Y:S01]  /*cc20*/  HMMA.16816.F32.BF16 R48, R136.reuse, R110, R48 ;  /* 0x0000006e8830723c */ /* 0x040fe20000041830 */
[----:B------:R-:W5:Y:S02]  /*cc30*/  LDSM.16.MT88.4 R108, [R192+0x16000] ;  /* 0x01600000c06c783b */ /* 0x000f640000004200 */
[C---:B------:R-:W-:Y:S01]  /*cc40*/  FMUL.FTZ R54, R0.reuse, R54 ;  /* 0x0000003600367220 */ /* 0x040fe20000410000 */
[----:B------:R-:W-:Y:S01]  /*cc50*/  FMUL.FTZ R55, R0, R55 ;  /* 0x0000003700377220 */ /* 0x000fe20000410000 */
[C---:B------:R-:W-:Y:S01]  /*cc60*/  FMUL.FTZ R56, R2.reuse, R56 ;  /* 0x0000003802387220 */ /* 0x040fe20000410000 */
[----:B------:R-:W-:Y:S02]  /*cc70*/  FMUL.FTZ R57, R2, R57 ;  /* 0x0000003902397220 */ /* 0x000fe40000410000 */
[----:B------:R-:W-:Y:S03]  /*cc80*/  MUFU.EX2 R221, R221 ;  /* 0x000000dd00dd7308 */ /* 0x000fe60000000800 */
[C---:B------:R-:W-:Y:S01]  /*cc90*/  FMUL.FTZ R58, R0.reuse, R58 ;  /* 0x0000003a003a7220 */ /* 0x040fe20000410000 */
[----:B------:R-:W-:Y:S01]  /*cca0*/  FMUL.FTZ R59, R0, R59 ;  /* 0x0000003b003b7220 */ /* 0x000fe20000410000 */
[C---:B---3--:R-:W-:Y:S03]  /*ccb0*/  HMMA.16816.F32.BF16 R52, R136.reuse, R100, R52 ;  /* 0x000000648834723c */ /* 0x048fe60000041834 */
[C---:B------:R-:W-:Y:S01]  /*ccc0*/  FMUL.FTZ R60, R2.reuse, R60 ;  /* 0x0000003c023c7220 */ /* 0x040fe20000410000 */
[----:B------:R-:W-:Y:S01]  /*ccd0*/  FMUL.FTZ R61, R2, R61 ;  /* 0x0000003d023d7220 */ /* 0x000fe20000410000 */
[C---:B------:R-:W-:Y:S01]  /*cce0*/  FMUL.FTZ R62, R0.reuse, R62 ;  /* 0x0000003e003e7220 */ /* 0x040fe20000410000 */
[C---:B------:R-:W-:Y:S01]  /*ccf0*/  HMMA.16816.F32.BF16 R56, R136.reuse, R102, R56 ;  /* 0x000000668838723c */ /* 0x040fe20000041838 */
[----:B------:R-:W3:Y:S01]  /*cd00*/  LDSM.16.MT88.4 R100, [R190+0x16000] ;  /* 0x01600000be64783b */ /* 0x000ee20000004200 */
[----:B------:R-:W4:Y:S03]  /*cd10*/  MUFU.EX2 R232, R232 ;  /* 0x000000e800e87308 */ /* 0x000f260000000800 */
[----:B------:R-:W-:Y:S01]  /*cd20*/  FMUL.FTZ R63, R0, R63 ;  /* 0x0000003f003f7220 */ /* 0x000fe20000410000 */
[C---:B------:R-:W-:Y:S01]  /*cd30*/  FMUL.FTZ R64, R2.reuse, R64 ;  /* 0x0000004002407220 */ /* 0x040fe20000410000 */
[----:B------:R-:W-:Y:S01]  /*cd40*/  FMUL.FTZ R65, R2, R65 ;  /* 0x0000004102417220 */ /* 0x000fe20000410000 */
[C---:B------:R-:W-:Y:S04]  /*cd50*/  FMUL.FTZ R66, R0.reuse, R66 ;  /* 0x0000004200427220 */ /* 0x040fe80000410000 */
[----:B------:R-:W-:Y:S01]  /*cd60*/  MUFU.EX2 R223, R223 ;  /* 0x000000df00df7308 */ /* 0x000fe20000000800 */
[----:B------:R-:W-:Y:S01]  /*cd70*/  FMUL.FTZ R67, R0, R67 ;  /* 0x0000004300437220 */ /* 0x000fe20000410000 */
[C---:B-1----:R-:W-:Y:S03]  /*cd80*/  HMMA.16816.F32.BF16 R60, R136.reuse, R104, R60 ;  /* 0x00000068883c723c */ /* 0x042fe6000004183c */
[C---:B------:R-:W-:Y:S01]  /*cd90*/  FMUL.FTZ R68, R2.reuse, R68 ;  /* 0x0000004402447220 */ /* 0x040fe20000410000 */
[----:B------:R-:W-:Y:S01]  /*cda0*/  FMUL.FTZ R69, R2, R69 ;  /* 0x0000004502457220 */ /* 0x000fe20000410000 */
[C---:B------:R-:W-:Y:S01]  /*cdb0*/  FMUL.FTZ R70, R0.reuse, R70 ;  /* 0x0000004600467220 */ /* 0x040fe20000410000 */
[C---:B------:R-:W-:Y:S01]  /*cdc0*/  HMMA.16816.F32.BF16 R64, R136.reuse, R106, R64 ;  /* 0x0000006a8840723c */ /* 0x040fe20000041840 */
[----:B------:R-:W1:Y:S01]  /*cdd0*/  LDSM.16.MT88.4 R104, [R189+0x16000] ;  /* 0x01600000bd68783b */ /* 0x000e620000004200 */
[----:B------:R-:W4:Y:S03]  /*cde0*/  MUFU.EX2 R224, R224 ;  /* 0x000000e000e07308 */ /* 0x000f260000000800 */
[----:B------:R-:W-:Y:S01]  /*cdf0*/  FMUL.FTZ R71, R0, R71 ;  /* 0x0000004700477220 */ /* 0x000fe20000410000 */
[C---:B------:R-:W-:Y:S01]  /*ce00*/  FMUL.FTZ R72, R2.reuse, R72 ;  /* 0x0000004802487220 */ /* 0x040fe20000410000 */
[----:B------:R-:W-:Y:S01]  /*ce10*/  FMUL.FTZ R73, R2, R73 ;  /* 0x0000004902497220 */ /* 0x000fe20000410000 */
[C---:B------:R-:W-:Y:S04]  /*ce20*/  FMUL.FTZ R74, R0.reuse, R74 ;  /* 0x0000004a004a7220 */ /* 0x040fe80000410000 */
[----:B------:R-:W-:Y:S01]  /*ce30*/  MUFU.EX2 R225, R225 ;  /* 0x000000e100e17308 */ /* 0x000fe20000000800 */
[----:B------:R-:W-:Y:S01]  /*ce40*/  FMUL.FTZ R75, R0, R75 ;  /* 0x0000004b004b7220 */ /* 0x000fe20000410000 */
[C---:B-----5:R-:W-:Y:S03]  /*ce50*/  HMMA.16816.F32.BF16 R68, R136.reuse, R108, R68 ;  /* 0x0000006c8844723c */ /* 0x060fe60000041844 */
[C---:B------:R-:W-:Y:S01]  /*ce60*/  FMUL.FTZ R76, R2.reuse, R76 ;  /* 0x0000004c024c7220 */ /* 0x040fe20000410000 */
[----:B------:R-:W-:Y:S01]  /*ce70*/  FMUL.FTZ R77, R2, R77 ;  /* 0x0000004d024d7220 */ /* 0x000fe20000410000 */
[C---:B------:R-:W-:Y:S01]  /*ce80*/  FMUL.FTZ R78, R0.reuse, R78 ;  /* 0x0000004e004e7220 */ /* 0x040fe20000410000 */
[C---:B------:R-:W-:Y:S01]  /*ce90*/  HMMA.16816.F32.BF16 R72, R136.reuse, R110, R72 ;  /* 0x0000006e8848723c */ /* 0x040fe20000041848 */
[----:B------:R-:W5:Y:S01]  /*cea0*/  LDSM.16.MT88.4 R108, [R188+0x16000] ;  /* 0x01600000bc6c783b */ /* 0x000f620000004200 */
[----:B------:R-:W4:Y:S03]  /*ceb0*/  MUFU.EX2 R222, R222 ;  /* 0x000000de00de7308 */ /* 0x000f260000000800 */
[----:B------:R-:W-:Y:S01]  /*cec0*/  FMUL.FTZ R79, R0, R79 ;  /* 0x0000004f004f7220 */ /* 0x000fe20000410000 */
[C---:B------:R-:W-:Y:S01]  /*ced0*/  FMUL.FTZ R80, R2.reuse, R80 ;  /* 0x0000005002507220 */ /* 0x040fe20000410000 */
[----:B------:R-:W-:Y:S01]  /*cee0*/  FMUL.FTZ R81, R2, R81 ;  /* 0x0000005102517220 */ /* 0x000fe20000410000 */
[C---:B------:R-:W-:Y:S04]  /*cef0*/  FMUL.FTZ R82, R0.reuse, R82 ;  /* 0x0000005200527220 */ /* 0x040fe80000410000 */
[----:B------:R-:W-:Y:S01]  /*cf00*/  MUFU.EX2 R220, R220 ;  /* 0x000000dc00dc7308 */ /* 0x000fe20000000800 */
[----:B------:R-:W-:Y:S01]  /*cf10*/  FMUL.FTZ R83, R0, R83 ;  /* 0x0000005300537220 */ /* 0x000fe20000410000 */
[C---:B---3--:R-:W-:Y:S03]  /*cf20*/  HMMA.16816.F32.BF16 R76, R136.reuse, R100, R76 ;  /* 0x00000064884c723c */ /* 0x048fe6000004184c */
[C---:B------:R-:W-:Y:S01]  /*cf30*/  FMUL.FTZ R84, R2.reuse, R84 ;  /* 0x0000005402547220 */ /* 0x040fe20000410000 */
[----:B------:R-:W-:Y:S01]  /*cf40*/  FMUL.FTZ R85, R2, R85 ;  /* 0x0000005502557220 */ /* 0x000fe20000410000 */
[C---:B------:R-:W-:Y:S01]  /*cf50*/  FMUL.FTZ R86, R0.reuse, R86 ;  /* 0x0000005600567220 */ /* 0x040fe20000410000 */
[C---:B------:R-:W-:Y:S02]  /*cf60*/  HMMA.16816.F32.BF16 R80, R136.reuse, R102, R80 ;  /* 0x000000668850723c */ /* 0x040fe40000041850 */
[----:B------:R-:W3:Y:S03]  /*cf70*/  MUFU.EX2 R227, R227 ;  /* 0x000000e300e37308 */ /* 0x000ee60000000800 */
[----:B------:R-:W-:Y:S01]  /*cf80*/  FMUL.FTZ R87, R0, R87 ;  /* 0x0000005700577220 */ /* 0x000fe20000410000 */
[C---:B------:R-:W-:Y:S01]  /*cf90*/  FMUL.FTZ R88, R2.reuse, R88 ;  /* 0x0000005802587220 */ /* 0x040fe20000410000 */
[----:B------:R-:W-:Y:S01]  /*cfa0*/  FMUL.FTZ R89, R2, R89 ;  /* 0x0000005902597220 */ /* 0x000fe20000410000 */
[C---:B------:R-:W-:Y:S04]  /*cfb0*/  FMUL.FTZ R90, R0.reuse, R90 ;  /* 0x0000005a005a7220 */ /* 0x040fe80000410000 */
[----:B------:R-:W3:Y:S01]  /*cfc0*/  MUFU.EX2 R216, R216 ;  /* 0x000000d800d87308 */ /* 0x000ee20000000800 */
[----:B------:R-:W-:Y:S01]  /*cfd0*/  FMUL.FTZ R91, R0, R91 ;  /* 0x0000005b005b7220 */ /* 0x000fe20000410000 */
[C---:B-1----:R-:W-:Y:S03]  /*cfe0*/  HMMA.16816.F32.BF16 R84, R136.reuse, R104, R84 ;  /* 0x000000688854723c */ /* 0x042fe60000041854 */
[C---:B------:R-:W-:Y:S01]  /*cff0*/  FMUL.FTZ R92, R2.reuse, R92 ;  /* 0x0000005c025c7220 */ /* 0x040fe20000410000 */
[----:B------:R-:W-:Y:S01]  /*d000*/  FMUL.FTZ R93, R2, R93 ;  /* 0x0000005d025d7220 */ /* 0x000fe20000410000 */
[C---:B------:R-:W-:Y:S01]  /*d010*/  FMUL.FTZ R94, R0.reuse, R94 ;  /* 0x0000005e005e7220 */ /* 0x040fe20000410000 */
[C---:B------:R-:W-:Y:S01]  /*d020*/  HMMA.16816.F32.BF16 R88, R136.reuse, R106, R88 ;  /* 0x0000006a8858723c */ /* 0x040fe20000041858 */
[----:B------:R-:W1:Y:S01]  /*d030*/  LDSM.16.MT88.4 R104, [R188+0x12800] ;  /* 0x01280000bc68783b */ /* 0x000e620000004200 */
[----:B------:R-:W-:Y:S03]  /*d040*/  MUFU.EX2 R212, R212 ;  /* 0x000000d400d47308 */ /* 0x000fe60000000800 */
[----:B------:R-:W-:Y:S01]  /*d050*/  FMUL.FTZ R95, R0, R95 ;  /* 0x0000005f005f7220 */ /* 0x000fe20000410000 */
[C---:B------:R-:W-:Y:S01]  /*d060*/  FMUL.FTZ R96, R2.reuse, R96 ;  /* 0x0000006002607220 */ /* 0x040fe20000410000 */
[----:B------:R-:W-:Y:S01]  /*d070*/  FMUL.FTZ R97, R2, R97 ;  /* 0x0000006102617220 */ /* 0x000fe20000410000 */
[C---:B------:R-:W-:Y:S04]  /*d080*/  FMUL.FTZ R98, R0.reuse, R98 ;  /* 0x0000006200627220 */ /* 0x040fe80000410000 */
[----:B------:R-:W3:Y:S01]  /*d090*/  MUFU.EX2 R231, R231 ;  /* 0x000000e700e77308 */ /* 0x000ee20000000800 */
[----:B------:R-:W-:Y:S01]  /*d0a0*/  FMUL.FTZ R99, R0, R99 ;  /* 0x0000006300637220 */ /* 0x000fe20000410000 */
[C---:B-----5:R-:W-:Y:S03]  /*d0b0*/  HMMA.16816.F32.BF16 R92, R136.reuse, R108, R92 ;  /* 0x0000006c885c723c */ /* 0x060fe6000004185c */
[----:B------:R-:W-:Y:S01]  /*d0c0*/  F2FP.BF16.F32.PACK_AB R100, R173, R168 ;  /* 0x000000a8ad64723e */ /* 0x000fe200000010ff */
[----:B------:R-:W-:Y:S01]  /*d0d0*/  FFMA.FTZ R169, R2, R213, R169 ;  /* 0x000000d502a97223 */ /* 0x000fe200000100a9 */
[----:B------:R-:W-:Y:S01]  /*d0e0*/  F2FP.BF16.F32.PACK_AB R102, R175, R170 ;  /* 0x000000aaaf66723e */ /* 0x000fe200000010ff */
[----:B------:R-:W-:Y:S01]  /*d0f0*/  HMMA.16816.F32.BF16 R96, R136, R110, R96 ;  /* 0x0000006e8860723c */ /* 0x000fe20000041860 */
[----:B------:R-:W5:Y:S01]  /*d100*/  LDSM.16.MT88.4 R108, [R188+0x14800] ;  /* 0x01480000bc6c783b */ /* 0x000f620000004200 */
[----:B------:R-:W-:Y:S03]  /*d110*/  MUFU.EX2 R214, R214 ;  /* 0x000000d600d67308 */ /* 0x000fe60000000800 */
[----:B------:R-:W-:Y:S01]  /*d120*/  F2FP.BF16.F32.PACK_AB R101, R215, R172 ;  /* 0x000000acd765723e */ /* 0x000fe200000010ff */
[----:B------:R-:W-:Y:S01]  /*d130*/  FFMA.FTZ R171, R0, R211, R171 ;  /* 0x000000d300ab7223 */ /* 0x000fe200000100ab */
[----:B--2---:R-:W-:Y:S01]  /*d140*/  F2FP.BF16.F32.PACK_AB R103, R217, R174 ;  /* 0x000000aed967723e */ /* 0x004fe200000010ff */
[----:B------:R-:W-:Y:S01]  /*d150*/  FADD.FTZ R166, R166, R169 ;  /* 0x000000a9a6a67221 */ /* 0x000fe20000010000 */
[----:B------:R-:W-:Y:S03]  /*d160*/  LDSM.16.MT88.4 R136, [R192+0x15000] ;  /* 0x01500000c088783b */ /* 0x000fe60000004200 */
[----:B------:R-:W2:Y:S01]  /*d170*/  MUFU.EX2 R133, R133 ;  /* 0x0000008500857308 */ /* 0x000ea20000000800 */
[----:B------:R-:W-:Y:S01]  /*d180*/  MOV R2, R3 ;  /* 0x0000000300027202 */ /* 0x000fe20000000f00 */
[----:B------:R-:W-:Y:S01]  /*d190*/  FADD.FTZ R171, R135, R171 ;  /* 0x000000ab87ab7221 */ /* 0x000fe20000010000 */
[C---:B------:R-:W-:Y:S05]  /*d1a0*/  HMMA.16816.F32.BF16 R4, R100.reuse, R112, R4 ;  /* 0x000000706404723c */ /* 0x040fea0000041804 */
        /* <DEDUP_REMOVED lines=14> */
[C---:B-1----:R-:W-:Y:S06]  /*d290*/  HMMA.16816.F32.BF16 R28, R100.reuse, R104, R28 ;  /* 0x00000068641c723c */ /* 0x042fec000004181c */
[C---:B------:R-:W-:Y:S01]  /*d2a0*/  HMMA.16816.F32.BF16 R32, R100.reuse, R106, R32 ;  /* 0x0000006a6420723c */ /* 0x040fe20000041820 */
        /* <DEDUP_REMOVED lines=10> */
[C---:B-----5:R-:W-:Y:S06]  /*d350*/  HMMA.16816.F32.BF16 R60, R100.reuse, R108, R60 ;  /* 0x0000006c643c723c */ /* 0x060fec000004183c */
[C---:B------:R-:W-:Y:S01]  /*d360*/  HMMA.16816.F32.BF16 R64, R100.reuse, R110, R64 ;  /* 0x0000006e6440723c */ /* 0x040fe20000041840 */
[----:B------:R-:W5:Y:S05]  /*d370*/  LDSM.16.MT88.4 R108, [R188+0x16800] ;  /* 0x01680000bc6c783b */ /* 0x000f6a0000004200 */
[C---:B----4-:R-:W-:Y:S06]  /*d380*/  HMMA.16816.F32.BF16 R68, R100.reuse, R112, R68 ;  /* 0x000000706444723c */ /* 0x050fec0000041844 */
[C---:B------:R-:W-:Y:S01]  /*d390*/  HMMA.16816.F32.BF16 R72, R100.reuse, R114, R72 ;  /* 0x000000726448723c */ /* 0x040fe20000041848 */
[----:B------:R-:W4:Y:S05]  /*d3a0*/  LDSM.16.MT88.4 R112, [R192+0x13000] ;  /* 0x01300000c070783b */ /* 0x000f2a0000004200 */
[C---:B-1----:R-:W-:Y:S06]  /*d3b0*/  HMMA.16816.F32.BF16 R76, R100.reuse, R104, R76 ;  /* 0x00000068644c723c */ /* 0x042fec000004184c */
[C---:B------:R-:W-:Y:S05]  /*d3c0*/  HMMA.16816.F32.BF16 R80, R100.reuse, R106, R80 ;  /* 0x0000006a6450723c */ /* 0x040fea0000041850 */
[----:B------:R-:W-:Y:S01]  /*d3d0*/  F2FP.BF16.F32.PACK_AB R104, R230, R219 ;  /* 0x000000dbe668723e */ /* 0x000fe200000010ff */
[C---:B------:R-:W-:Y:S05]  /*d3e0*/  HMMA.16816.F32.BF16 R84, R100.reuse, R116, R84 ;  /* 0x000000746454723c */ /* 0x040fea0000041854 */
[----:B------:R-:W-:Y:S01]  /*d3f0*/  F2FP.BF16.F32.PACK_AB R106, R232, R221 ;  /* 0x000000dde86a723e */ /* 0x000fe200000010ff */
[C---:B------:R-:W-:Y:S01]  /*d400*/  HMMA.16816.F32.BF16 R88, R100.reuse, R118, R88 ;  /* 0x000000766458723c */ /* 0x040fe20000041858 */
[----:B------:R-:W1:Y:S04]  /*d410*/  LDSM.16.MT88.4 R116, [R190+0x15000] ;  /* 0x01500000be74783b */ /* 0x000e680000004200 */
[----:B------:R-:W-:Y:S01]  /*d420*/  F2FP.BF16.F32.PACK_AB R105, R224, R223 ;  /* 0x000000dfe069723e */ /* 0x000fe200000010ff */
[C---:B-----5:R-:W-:Y:S05]  /*d430*/  HMMA.16816.F32.BF16 R92, R100.reuse, R108, R92 ;  /* 0x0000006c645c723c */ /* 0x060fea000004185c */
[----:B------:R-:W-:Y:S01]  /*d440*/  F2FP.BF16.F32.PACK_AB R107, R222, R225 ;  /* 0x000000e1de6b723e */ /* 0x000fe200000010ff */
[----:B------:R-:W-:Y:S01]  /*d450*/  HMMA.16816.F32.BF16 R96, R100, R110, R96 ;  /* 0x0000006e6460723c */ /* 0x000fe20000041860 */
[----:B------:R-:W5:Y:S04]  /*d460*/  LDSM.16.MT88.4 R100, [R188+0x15000] ;  /* 0x01500000bc64783b */ /* 0x000f680000004200 */
[----:B------:R-:W-:Y:S01]  /*d470*/  FADD.FTZ R223, R223, R0 ;  /* 0x00000000dfdf7221 */ /* 0x000fe20000010000 */
[C---:B----4-:R-:W-:Y:S03]  /*d480*/  HMMA.16816.F32.BF16 R4, R104.reuse, R112, R4 ;  /* 0x000000706804723c */ /* 0x050fe60000041804 */
[----:B------:R-:W4:Y:S02]  /*d490*/  LDSM.16.MT88.4 R108, [R192+0x17000] ;  /* 0x01700000c06c783b */ /* 0x000f240000004200 */
[----:B------:R-:W-:Y:S01]  /*d4a0*/  MOV R0, R132 ;  /* 0x0000008400007202 */ /* 0x000fe20000000f00 */
[C---:B------:R-:W-:Y:S05]  /*d4b0*/  HMMA.16816.F32.BF16 R8, R104.reuse, R114, R8 ;  /* 0x000000726808723c */ /* 0x040fea0000041808 */
[----:B------:R-:W4:Y:S01]  /*d4c0*/  LDSM.16.MT88.4 R112, [R190+0x17000] ;  /* 0x01700000be70783b */ /* 0x000f220000004200 */
        /* <DEDUP_REMOVED lines=8> */
[----:B------:R-:W-:Y:S05]  /*d550*/  LDSM.16.MT88.4 R124, [R192+0x13800] ;  /* 0x01380000c07c783b */ /* 0x000fea0000004200 */
[C---:B------:R-:W-:Y:S06]  /*d560*/  HMMA.16816.F32.BF16 R28, R104.reuse, R128, R28 ;  /* 0x00000080681c723c */ /* 0x040fec000004181c */
[C---:B------:R-:W-:Y:S06]  /*d570*/  HMMA.16816.F32.BF16 R32, R104.reuse, R130, R32 ;  /* 0x000000826820723c */ /* 0x040fec0000041820 */
[C---:B------:R-:W-:Y:S06]  /*d580*/  HMMA.16816.F32.BF16 R36, R104.reuse, R136, R36 ;  /* 0x000000886824723c */ /* 0x040fec0000041824 */
[C---:B------:R-:W-:Y:S05]  /*d590*/  HMMA.16816.F32.BF16 R40, R104.reuse, R138, R40 ;  /* 0x0000008a6828723c */ /* 0x040fea0000041828 */
[----:B---3--:R-:W-:Y:S01]  /*d5a0*/  F2FP.BF16.F32.PACK_AB R136, R227, R220 ;  /* 0x000000dce388723e */ /* 0x008fe200000010ff */
[C---:B-1----:R-:W-:Y:S05]  /*d5b0*/  HMMA.16816.F32.BF16 R44, R104.reuse, R116, R44 ;  /* 0x00000074682c723c */ /* 0x042fea000004182c */
[----:B------:R-:W-:Y:S01]  /*d5c0*/  F2FP.BF16.F32.PACK_AB R138, R229, R216 ;  /* 0x000000d8e58a723e */ /* 0x000fe200000010ff */
[C---:B------:R-:W-:Y:S01]  /*d5d0*/  HMMA.16816.F32.BF16 R48, R104.reuse, R118, R48 ;  /* 0x000000766830723c */ /* 0x040fe20000041830 */
[----:B------:R-:W1:Y:S04]  /*d5e0*/  LDSM.16.MT88.4 R116, [R189+0x17000] ;  /* 0x01700000bd74783b */ /* 0x000e680000004200 */
[----:B------:R-:W-:Y:S01]  /*d5f0*/  F2FP.BF16.F32.PACK_AB R137, R231, R212 ;  /* 0x000000d4e789723e */ /* 0x000fe200000010ff */
[C---:B------:R-:W-:Y:S05]  /*d600*/  HMMA.16816.F32.BF16 R52, R104.reuse, R140, R52 ;  /* 0x0000008c6834723c */ /* 0x040fea0000041834 */
[----:B--2---:R-:W-:Y:S01]  /*d610*/  F2FP.BF16.F32.PACK_AB R139, R133, R214 ;  /* 0x000000d6858b723e */ /* 0x004fe200000010ff */
[C---:B------:R-:W-:Y:S01]  /*d620*/  HMMA.16816.F32.BF16 R56, R104.reuse, R142, R56 ;  /* 0x0000008e6838723c */ /* 0x040fe20000041838 */
[----:B------:R-:W-:Y:S04]  /*d630*/  LDSM.16.MT88.4 R140, [R188+0x13800] ;  /* 0x01380000bc8c783b */ /* 0x000fe80000004200 */
[----:B------:R-:W-:Y:S01]  /*d640*/  FADD.FTZ R212, R212, R225 ;  /* 0x000000e1d4d47221 */ /* 0x000fe20000010000 */
[C---:B-----5:R-:W-:Y:S05]  /*d650*/  HMMA.16816.F32.BF16 R60, R104.reuse, R100, R60 ;  /* 0x00000064683c723c */ /* 0x060fea000004183c */
[----:B------:R-:W-:Y:S01]  /*d660*/  FADD.FTZ R231, R231, R212 ;  /* 0x000000d4e7e77221 */ /* 0x000fe20000010000 */
[C---:B------:R-:W-:Y:S01]  /*d670*/  HMMA.16816.F32.BF16 R64, R104.reuse, R102, R64 ;  /* 0x000000666840723c */ /* 0x040fe20000041840 */
[----:B------:R-:W2:Y:S04]  /*d680*/  LDSM.16.MT88.4 R100, [R190+0x13800] ;  /* 0x01380000be64783b */ /* 0x000ea80000004200 */
[----:B------:R-:W-:Y:S01]  /*d690*/  FADD.FTZ R214, R214, R231 ;  /* 0x000000e7d6d67221 */ /* 0x000fe20000010000 */
[C---:B----4-:R-:W-:Y:S05]  /*d6a0*/  HMMA.16816.F32.BF16 R68, R104.reuse, R108, R68 ;  /* 0x0000006c6844723c */ /* 0x050fea0000041844 */
[----:B------:R-:W-:Y:S01]  /*d6b0*/  FADD.FTZ R211, R133, R214 ;  /* 0x000000d685d37221 */ /* 0x000fe20000010000 */
[C---:B------:R-:W-:Y:S01]  /*d6c0*/  HMMA.16816.F32.BF16 R72, R104.reuse, R110, R72 ;  /* 0x0000006e6848723c */ /* 0x040fe20000041848 */
[----:B------:R-:W3:Y:S05]  /*d6d0*/  LDSM.16.MT88.4 R108, [R189+0x13800] ;  /* 0x01380000bd6c783b */ /* 0x000eea0000004200 */
[C---:B------:R-:W-:Y:S06]  /*d6e0*/  HMMA.16816.F32.BF16 R76, R104.reuse, R112, R76 ;  /* 0x00000070684c723c */ /* 0x040fec000004184c */
[C---:B------:R-:W-:Y:S06]  /*d6f0*/  HMMA.16816.F32.BF16 R80, R104.reuse, R114, R80 ;  /* 0x000000726850723c */ /* 0x040fec0000041850 */
[C---:B-1----:R-:W-:Y:S06]  /*d700*/  HMMA.16816.F32.BF16 R84, R104.reuse, R116, R84 ;  /* 0x000000746854723c */ /* 0x042fec0000041854 */
[C---:B------:R-:W-:Y:S06]  /*d710*/  HMMA.16816.F32.BF16 R88, R104.reuse, R118, R88 ;  /* 0x000000766858723c */ /* 0x040fec0000041858 */
[C---:B------:R-:W-:Y:S06]  /*d720*/  HMMA.16816.F32.BF16 R92, R104.reuse, R120, R92 ;  /* 0x00000078685c723c */ /* 0x040fec000004185c */
[----:B------:R-:W-:Y:S06]  /*d730*/  HMMA.16816.F32.BF16 R96, R104, R122, R96 ;  /* 0x0000007a6860723c */ /* 0x000fec0000041860 */
[C---:B------:R-:W-:Y:S01]  /*d740*/  HMMA.16816.F32.BF16 R128, R136.reuse, R124, R4 ;  /* 0x0000007c8880723c */ /* 0x040fe20000041804 */
[----:B------:R-:W1:Y:S05]  /*d750*/  LDSM.16.MT88.4 R4, [R190+0x17800] ;  /* 0x01780000be04783b */ /* 0x000e6a0000004200 */
[C---:B------:R-:W-:Y:S03]  /*d760*/  HMMA.16816.F32.BF16 R124, R136.reuse, R126, R8 ;  /* 0x0000007e887c723c */ /* 0x040fe60000041808 */
[----:B------:R-:W4:Y:S03]  /*d770*/  LDSM.16.MT88.4 R8, [R189+0x17800] ;  /* 0x01780000bd08783b */ /* 0x000f260000004200 */
[C---:B--2---:R-:W-:Y:S05]  /*d780*/  HMMA.16816.F32.BF16 R120, R136.reuse, R100, R12 ;  /* 0x000000648878723c */ /* 0x044fea000004180c */
[----:B------:R-:W2:Y:S01]  /*d790*/  LDSM.16.MT88.4 R12, [R188+0x17800] ;  /* 0x01780000bc0c783b */ /* 0x000ea20000004200 */
[C---:B------:R-:W-:Y:S06]  /*d7a0*/  HMMA.16816.F32.BF16 R116, R136.reuse, R102, R16 ;  /* 0x000000668874723c */ /* 0x040fec0000041810 */
[C---:B---3--:R-:W-:Y:S05]  /*d7b0*/  HMMA.16816.F32.BF16 R112, R136.reuse, R108, R20 ;  /* 0x0000006c8870723c */ /* 0x048fea0000041814 */
        /* <DEDUP_REMOVED lines=27> */
[C---:B-1----:R-:W-:Y:S06]  /*d970*/  HMMA.16816.F32.BF16 R76, R136.reuse, R4, R76 ;  /* 0x00000004884c723c */ /* 0x042fec000004184c */
[C---:B------:R-:W-:Y:S06]  /*d980*/  HMMA.16816.F32.BF16 R80, R136.reuse, R6, R80 ;  /* 0x000000068850723c */ /* 0x040fec0000041850 */
[C---:B----4-:R-:W-:Y:S06]  /*d990*/  HMMA.16816.F32.BF16 R84, R136.reuse, R8, R84 ;  /* 0x000000088854723c */ /* 0x050fec0000041854 */
[C---:B------:R-:W-:Y:S06]  /*d9a0*/  HMMA.16816.F32.BF16 R88, R136.reuse, R10, R88 ;  /* 0x0000000a8858723c */ /* 0x040fec0000041858 */
[C---:B--2---:R-:W-:Y:S06]  /*d9b0*/  HMMA.16816.F32.BF16 R92, R136.reuse, R12, R92 ;  /* 0x0000000c885c723c */ /* 0x044fec000004185c */
[----:B------:R-:W-:Y:S01]  /*d9c0*/  HMMA.16816.F32.BF16 R96, R136, R14, R96 ;  /* 0x0000000e8860723c */ /* 0x000fe20000041860 */
[----:B------:R-:W-:Y:S11]  /*d9d0*/  @!UPT UIADD3 URZ, URZ, URZ, URZ ;  /* 0x0000003f3f3ff290 */ /* 0x000ff6000fffe03f */
[----:B------:R-:W-:Y:S01]  /*d9e0*/  @!UPT UIADD3 URZ, URZ, URZ, URZ ;  /* 0x0000003f3f3ff290 */ /* 0x000fe2000fffe03f */
[----:B------:R-:W-:Y:S11]  /*d9f0*/  @P0 BRA `(.L_x_306) ;  /* 0xffffffd000e40947 */ /* 0x000ff6000383ffff */
.L_x_305:
[----:B------:R-:W1:Y:S01]  /*da00*/  SHFL.BFLY PT, R0, R213, 0x2, 0x1f ;  /* 0x0c401f00d5007f89 */ /* 0x000e6200000e0000 */
[----:B------:R-:W2:Y:S01]  /*da10*/  S2UR UR4, SR_CgaCtaId ;  /* 0x00000000000479c3 */ /* 0x000ea20000008800 */
[----:B------:R-:W-:Y:S01]  /*da20*/  MOV R13, 0x3f800000 ;  /* 0x3f800000000d7802 */ /* 0x000fe20000000f00 */
[----:B------:R-:W-:Y:S01]  /*da30*/  UMOV UR5, 0x400 ;  /* 0x0000040000057882 */ /* 0x000fe20000000000 */
[----:B------:R-:W3:Y:S01]  /*da40*/  SHFL.BFLY PT, R2, R211, 0x2, 0x1f ;  /* 0x0c401f00d3027f89 */ /* 0x000ee200000e0000 */
[----:B------:R-:W-:Y:S01]  /*da50*/  MOV R14, 0x3f800000 ;  /* 0x3f800000000e7802 */ /* 0x000fe20000000f00 */
[----:B------:R-:W-:Y:S01]  /*da60*/  UISETP.NE.AND UP0, UPT, UR16, -0x1, UPT ;  /* 0xffffffff1000788c */ /* 0x000fe2000bf05270 */
[----:B------:R-:W4:Y:S01]  /*da70*/  S2R R6, SR_TID.X ;  /* 0x0000000000067919 */ /* 0x000f220000002100 */
[----:B-1----:R-:W-:Y:S01]  /*da80*/  FADD.FTZ R7, R0, R213 ;  /* 0x000000d500077221 */ /* 0x002fe20000010000 */
[----:B--2---:R-:W-:Y:S01]  /*da90*/  ULEA UR4, UR4, UR5, 0x18 ;  /* 0x0000000504047291 */ /* 0x004fe2000f8ec03f */
[----:B------:R-:W1:Y:S01]  /*daa0*/  S2R R0, SR_TID.X ;  /* 0x0000000000007919 */ /* 0x000e620000002100 */
[----:B---3--:R-:W-:-:S02]  /*dab0*/  FADD.FTZ R2, R2, R211 ;  /* 0x000000d302027221 */ /* 0x008fc40000010000 */
[----:B------:R-:W2:Y:S04]  /*dac0*/  SHFL.BFLY PT, R10, R7, 0x1, 0x1f ;  /* 0x0c201f00070a7f89 */ /* 0x000ea800000e0000 */
[----:B------:R-:W3:Y:S01]  /*dad0*/  SHFL.BFLY PT, R9, R2, 0x1, 0x1f ;  /* 0x0c201f0002097f89 */ /* 0x000ee200000e0000 */
[----:B--2---:R-:W-:Y:S01]  /*dae0*/  FADD.FTZ R10, R7, R10 ;  /* 0x0000000a070a7221 */ /* 0x004fe20000010000 */
[----:B----4-:R-:W-:Y:S02]  /*daf0*/  SHF.R.S32.HI R7, RZ, 0x1f, R6 ;  /* 0x0000001fff077819 */ /* 0x010fe40000011406 */
[----:B-1----:R-:W-:Y:S01]  /*db00*/  SHF.R.S32.HI R5, RZ, 0x1f, R0 ;  /* 0x0000001fff057819 */ /* 0x002fe20000011400 */
[----:B---3--:R-:W-:Y:S01]  /*db10*/  FADD.FTZ R9, R2, R9 ;  /* 0x0000000902097221 */ /* 0x008fe20000010000 */
[----:B------:R-:W-:-:S02]  /*db20*/  LEA.HI R4, R7, R6, RZ, 0x3 ;  /* 0x0000000607047211 */ /* 0x000fc400078f18ff */
[CC--:B------:R-:W-:Y:S02]  /*db30*/  LEA.HI R12, R5.reuse, R0.reuse, RZ, 0x2 ;  /* 0x00000000050c7211 */ /* 0x0c0fe400078f10ff */
[----:B------:R-:W-:Y:S02]  /*db40*/  LEA.HI R8, R5, R0, RZ, 0x5 ;  /* 0x0000000005087211 */ /* 0x000fe400078f28ff */
[----:B------:R-:W-:Y:S02]  /*db50*/  LEA.HI R5, R7, R6, RZ, 0x5 ;  /* 0x0000000607057211 */ /* 0x000fe400078f28ff */
[----:B------:R-:W-:Y:S02]  /*db60*/  LOP3.LUT R11, R12, 0x3ffffffc, RZ, 0xc0, !PT ;  /* 0x3ffffffc0c0b7812 */ /* 0x000fe400078ec0ff */
[----:B------:R-:W-:Y:S02]  /*db70*/  LOP3.LUT R7, R8, 0xffffffe0, RZ, 0xc0, !PT ;  /* 0xffffffe008077812 */ /* 0x000fe400078ec0ff */
[----:B------:R-:W-:-:S02]  /*db80*/  LOP3.LUT R5, R5, 0xffffffe0, RZ, 0xc0, !PT ;  /* 0xffffffe005057812 */ /* 0x000fc400078ec0ff */
[----:B------:R-:W-:Y:S02]  /*db90*/  LOP3.LUT R2, R4, 0xfffffff8, RZ, 0xc0, !PT ;  /* 0xfffffff804027812 */ /* 0x000fe400078ec0ff */
[----:B------:R-:W-:Y:S02]  /*dba0*/  IADD3 R11, -R11, R0, RZ ;  /* 0x000000000b0b7210 */ /* 0x000fe40007ffe1ff */
[----:B------:R-:W-:Y:S02]  /*dbb0*/  IADD3 R0, R0, -R7, RZ ;  /* 0x8000000700007210 */ /* 0x000fe40007ffe0ff */
[----:B------:R-:W-:Y:S02]  /*dbc0*/  IADD3 R5, R6, -R5, RZ ;  /* 0x8000000506057210 */ /* 0x000fe40007ffe0ff */
[----:B------:R-:W-:Y:S02]  /*dbd0*/  IADD3 R2, -R2, R6, RZ ;  /* 0x0000000602027210 */ /* 0x000fe40007ffe1ff */
[----:B------:R-:W-:-:S02]  /*dbe0*/  SHF.R.S32.HI R6, RZ, 0x2, R12 ;  /* 0x00000002ff067819 */ /* 0x000fc4000001140c */
[----:B------:R-:W-:Y:S02]  /*dbf0*/  SHF.R.S32.HI R7, RZ, 0x1f, R12 ;  /* 0x0000001fff077819 */ /* 0x000fe4000001140c */
[----:B------:R-:W-:Y:S02]  /*dc00*/  FSETP.NE.FTZ.AND P3, PT, R10, RZ, PT ;  /* 0x000000ff0a00720b */ /* 0x000fe40003f75000 */
[----:B------:R-:W-:Y:S02]  /*dc10*/  FSETP.NE.FTZ.AND P0, PT, R9, RZ, PT ;  /* 0x000000ff0900720b */ /* 0x000fe40003f15000 */
[----:B------:R-:W-:Y:S02]  /*dc20*/  LEA.HI R7, R7, R6, RZ, 0x3 ;  /* 0x0000000607077211 */ /* 0x000fe400078f18ff */
[----:B------:R-:W-:Y:S02]  /*dc30*/  SHF.R.S32.HI R8, RZ, 0x5, R8 ;  /* 0x00000005ff087819 */ /* 0x000fe40000011408 */
[----:B------:R-:W-:-:S02]  /*dc40*/  LOP3.LUT R7, R7, 0xfffffff8, RZ, 0xc0, !PT ;  /* 0xfffffff807077812 */ /* 0x000fc400078ec0ff */
[----:B------:R-:W-:Y:S02]  /*dc50*/  LEA R11, R8, R11, 0x9 ;  /* 0x0000000b080b7211 */ /* 0x000fe400078e48ff */
[----:B------:R-:W-:Y:S01]  /*dc60*/  IADD3 R7, R6, -R7, RZ ;  /* 0x8000000706077210 */ /* 0x000fe20007ffe0ff */
[----:B------:R-:W1:Y:S03]  /*dc70*/  @P3 MUFU.RCP R13, R10 ;  /* 0x0000000a000d3308 */ /* 0x000e660000001000 */
[C---:B------:R-:W-:Y:S02]  /*dc80*/  SHF.L.U32 R6, R7.reuse, 0x6, RZ ;  /* 0x0000000607067819 */ /* 0x040fe400000006ff */
[----:B------:R-:W-:Y:S02]  /*dc90*/  LOP3.LUT R12, R7, 0x1, RZ, 0xc0, !PT ;  /* 0x00000001070c7812 */ /* 0x000fe400078ec0ff */
[----:B------:R-:W-:Y:S01]  /*dca0*/  LOP3.LUT R6, R6, 0x1c0, RZ, 0xc0, !PT ;  /* 0x000001c006067812 */ /* 0x000fe200078ec0ff */
[----:B------:R-:W2:Y:S01]  /*dcb0*/  @P0 MUFU.RCP R14, R9 ;  /* 0x00000009000e0308 */ /* 0x000ea20000001000 */
[----:B------:R-:W-:-:S02]  /*dcc0*/  ISETP.NE.U32.AND P4, PT, R12, 0x1, PT ;  /* 0x000000010c00780c */ /* 0x000fc40003f85070 */
[----:B------:R-:W-:Y:S02]  /*dcd0*/  LEA.HI R6, R6, R6, RZ, 0x1d ;  /* 0x0000000606067211 */ /* 0x000fe400078fe8ff */
[----:B------:R-:W-:Y:S02]  /*dce0*/  R2P PR, R7, 0x6 ;  /* 0x0000000607007804 */ /* 0x000fe40000000000 */
[----:B------:R-:W-:Y:S01]  /*dcf0*/  LEA R6, R11, R6, 0x1 ;  /* 0x000000060b067211 */ /* 0x000fe200078e08ff */
[C---:B-1----:R-:W-:Y:S01]  /*dd00*/  FMUL.FTZ R128, R13.reuse, R128 ;  /* 0x000000800d807220 */ /* 0x042fe20000410000 */
[C---:B------:R-:W-:Y:S02]  /*dd10*/  FMUL.FTZ R129, R13.reuse, R129 ;  /* 0x000000810d817220 */ /* 0x040fe40000410000 */
[----:B------:R-:W-:Y:S01]  /*dd20*/  LEA R11, R6, UR4, 0x1 ;  /* 0x00000004060b7c11 */ /* 0x000fe2000f8e08ff */
[C---:B------:R-:W-:Y:S01]  /*dd30*/  FMUL.FTZ R124, R13.reuse, R124 ;  /* 0x0000007c0d7c7220 */ /* 0x040fe20000410000 */
[----:B------:R-:W-:Y:S01]  /*dd40*/  MOV R6, 0x20 ;  /* 0x0000002000067802 */ /* 0x000fe20000000f00 */
[C---:B------:R-:W-:Y:S01]  /*dd50*/  FMUL.FTZ R125, R13.reuse, R125 ;  /* 0x0000007d0d7d7220 */ /* 0x040fe20000410000 */
[----:B------:R-:W-:Y:S01]  /*dd60*/  MOV R12, 0x40 ;  /* 0x00000040000c7802 */ /* 0x000fe20000000f00 */
[C---:B------:R-:W-:Y:S01]  /*dd70*/  FMUL.FTZ R120, R13.reuse, R120 ;  /* 0x000000780d787220 */ /* 0x040fe20000410000 */
[C---:B--2---:R-:W-:Y:S01]  /*dd80*/  FMUL.FTZ R131, R14.reuse, R131 ;  /* 0x000000830e837220 */ /* 0x044fe20000410000 */
        /* <DEDUP_REMOVED lines=9> */
[----:B------:R-:W-:Y:S01]  /*de20*/  FMUL.FTZ R118, R14, R118 ;  /* 0x000000760e767220 */ /* 0x000fe20000410000 */
[----:B------:R-:W-:Y:S01]  /*de30*/  IADD3 R7, R11, -0x10, RZ ;  /* 0xfffffff00b077810 */ /* 0x000fe20007ffe0ff */
[C---:B------:R-:W-:Y:S01]  /*de40*/  FMUL.FTZ R112, R13.reuse, R112 ;  /* 0x000000700d707220 */ /* 0x040fe20000410000 */
[----:B------:R-:W-:Y:S01]  /*de50*/  SEL R6, R6, 0xffffffe0, !P1 ;  /* 0xffffffe006067807 */ /* 0x000fe20004800000 */
[----:B------:R-:W-:Y:S01]  /*de60*/  FMUL.FTZ R113, R13, R113 ;  /* 0x000000710d717220 */ /* 0x000fe20000410000 */
[C---:B------:R-:W-:Y:S01]  /*de70*/  FMUL.FTZ R115, R14.reuse, R115 ;  /* 0x000000730e737220 */ /* 0x040fe20000410000 */
[----:B------:R-:W-:Y:S01]  /*de80*/  FMUL.FTZ R114, R14, R114 ;  /* 0x000000720e727220 */ /* 0x000fe20000410000 */
[----:B------:R-:W-:Y:S01]  /*de90*/  @P4 IADD3 R7, R11, 0x10, RZ ;  /* 0x000000100b074810 */ /* 0x000fe20007ffe0ff */
[C---:B------:R-:W-:Y:S01]  /*dea0*/  FMUL.FTZ R108, R13.reuse, R108 ;  /* 0x0000006c0d6c7220 */ /* 0x040fe20000410000 */
[----:B------:R-:W-:Y:S01]  /*deb0*/  FMUL.FTZ R109, R13, R109 ;  /* 0x0000006d0d6d7220 */ /* 0x000fe20000410000 */
[----:B------:R-:W-:Y:S01]  /*dec0*/  F2FP.BF16.F32.PACK_AB R128, R129, R128 ;  /* 0x000000808180723e */ /* 0x000fe200000010ff */
[----:B------:R-:W-:Y:S01]  /*ded0*/  @UP0 ULDC.64 UR4, c[0x0][0x298] ;  /* 0x0000a60000040ab9 */ /* 0x000fe20000000a00 */
[----:B------:R-:W-:Y:S01]  /*dee0*/  F2FP.BF16.F32.PACK_AB R130, R131, R130 ;  /* 0x000000828382723e */ /* 0x000fe200000010ff */
[----:B------:R-:W-:Y:S01]  /*def0*/  @UP0 UIMAD.WIDE.U32 UR8, UR16, UR4, URZ ;  /* 0x00000004100802a5 */ /* 0x000fe2000f8e003f */
        /* <DEDUP_REMOVED lines=12> */
[----:B------:R-:W-:Y:S01]  /*dfc0*/  F2FP.BF16.F32.PACK_AB R116, R117, R116 ;  /* 0x000000747574723e */ /* 0x000fe200000010ff */
[----:B------:R1:W-:Y:S01]  /*dfd0*/  STS [R7+0x400], R126 ;  /* 0x0004007e07007388 */ /* 0x0003e20000000800 */
[----:B------:R-:W-:Y:S01]  /*dfe0*/  F2FP.BF16.F32.PACK_AB R118, R119, R118 ;  /* 0x000000767776723e */ /* 0x000fe200000010ff */
[----:B------:R-:W-:Y:S01]  /*dff0*/  FMUL.FTZ R101, R13, R101 ;  /* 0x000000650d657220 */ /* 0x000fe20000410000 */
[----:B------:R-:W-:Y:S01]  /*e000*/  IADD3 R17, R6, R7, RZ ;  /* 0x0000000706117210 */ /* 0x000fe20007ffe0ff */
        /* <DEDUP_REMOVED lines=9> */
[----:B------:R-:W-:Y:S01]  /*e0a0*/  IADD3 R21, R12, R7, RZ ;  /* 0x000000070c157210 */ /* 0x000fe20007ffe0ff */
[C---:B------:R-:W-:Y:S01]  /*e0b0*/  FMUL.FTZ R40, R13.reuse, R40 ;  /* 0x000000280d287220 */ /* 0x040fe20000410000 */
[----:B------:R-:W-:Y:S01]  /*e0c0*/  PLOP3.LUT P1, PT, PT, PT, UP0, 0x80, 0x0 ;  /* 0x000000000000781c */ /* 0x000fe20003f2f008 */
        /* <DEDUP_REMOVED lines=57> */
[----:B------:R-:W-:Y:S01]  /*e460*/  @UP0 UIMAD UR6, UR16, UR5, UR9 ;  /* 0x00000005100602a4 */ /* 0x000fe2000f8e0209 */
        /* <DEDUP_REMOVED lines=13> */
[----:B------:R-:W-:Y:S01]  /*e540*/  FMUL.FTZ R14, R14, R98 ;  /* 0x000000620e0e7220 */ /* 0x000fe20000410000 */
        /* <DEDUP_REMOVED lines=29> */
[----:B------:R-:W-:Y:S01]  /*e720*/  F2FP.BF16.F32.PACK_AB R84, R85, R84 ;  /* 0x000000545554723e */ /* 0x000fe200000010ff */
[----:B-1----:R-:W-:Y:S06]  /*e730*/  @P1 BRA `(.L_x_309) ;  /* 0x00000000001c1947 */ /* 0x002fec0003800000 */
[----:B------:R-:W1:Y:S01]  /*e740*/  S2UR UR7, SR_CTAID.Y ;  /* 0x00000000000779c3 */ /* 0x000e620000002600 */
[----:B------:R-:W-:Y:S01]  /*e750*/  ULDC.64 UR4, c[0x0][0x290] ;  /* 0x0000a40000047ab9 */ /* 0x000fe20000000a00 */
[----:B-1----:R-:W-:Y:S02]  /*e760*/  USHF.R.S32.HI UR6, URZ, 0x1f, UR7 ;  /* 0x0000001f3f067899 */ /* 0x002fe40008011407 */
[----:B------:R-:W-:Y:S02]  /*e770*/  UIMAD.WIDE.U32 UR8, UR7, UR4, URZ ;  /* 0x00000004070872a5 */ /* 0x000fe4000f8e003f */
[----:B------:R-:W-:-:S04]  /*e780*/  UIMAD UR6, UR6, UR4, URZ ;  /* 0x00000004060672a4 */ /* 0x000fc8000f8e023f */
[----:B------:R-:W-:-:S04]  /*e790*/  UIMAD UR6, UR7, UR5, UR6 ;  /* 0x00000005070672a4 */ /* 0x000fc8000f8e0206 */
[----:B------:R-:W-:-:S12]  /*e7a0*/  UIADD3 UR6, UR9, UR6, URZ ;  /* 0x0000000609067290 */ /* 0x000fd8000fffe03f */
.L_x_309:
[----:B------:R-:W-:Y:S01]  /*e7b0*/  ULDC.U8 UR4, c[0x0][0x3d8] ;  /* 0x0000f60000047ab9 */ /* 0x000fe20000000000 */
[----:B------:R-:W-:Y:S01]  /*e7c0*/  ULDC.U8 UR7, c[0x0][0x3d9] ;  /* 0x0000f64000077ab9 */ /* 0x000fe20000000000 */
[----:B------:R-:W-:Y:S01]  /*e7d0*/  ISETP.NE.AND P5, PT, RZ, UR4, PT ;  /* 0x00000004ff007c0c */ /* 0x000fe2000bfa5270 */
[--C-:B------:R-:W-:Y:S01]  /*e7e0*/  IMAD.IADD R23, R15, 0x1, R12.reuse ;  /* 0x000000010f177824 */ /* 0x100fe200078e020c */
[----:B------:R-:W-:Y:S01]  /*e7f0*/  F2FP.BF16.F32.PACK_AB R86, R87, R86 ;  /* 0x000000565756723e */ /* 0x000fe200000010ff */
[----:B------:R-:W-:Y:S01]  /*e800*/  IMAD.IADD R25, R17, 0x1, R12 ;  /* 0x0000000111197824 */ /* 0x000fe200078e020c */
[----:B------:R-:W-:Y:S02]  /*e810*/  ISETP.NE.OR P1, PT, RZ, UR7, !P5 ;  /* 0x00000007ff007c0c */ /* 0x000fe4000ef25670 */
[----:B------:R-:W-:Y:S02]  /*e820*/  CS2R R26, SRZ ;  /* 0x00000000001a7805 */ /* 0x000fe4000001ff00 */
        /* <DEDUP_REMOVED lines=8> */
[----:B------:R-:W1:Y:S01]  /*e8b0*/  S2UR UR5, SR_CTAID.Y ;  /* 0x00000000000579c3 */ /* 0x000e620000002600 */
[----:B------:R-:W-:Y:S01]  /*e8c0*/  ULDC UR4, c[0x0][0x2c4] ;  /* 0x0000b10000047ab9 */ /* 0x000fe20000000800 */
[----:B------:R-:W-:Y:S01]  /*e8d0*/  PLOP3.LUT P2, PT, PT, PT, PT, 0x80, 0x0 ;  /* 0x000000000000781c */ /* 0x000fe20003f4f070 */
[----:B-1----:R-:W-:-:S04]  /*e8e0*/  @!UP0 UIMAD UR16, UR5, UR4, URZ ;  /* 0x00000004051082a4 */ /* 0x002fc8000f8e023f */
[----:B------:R-:W-:Y:S02]  /*e8f0*/  USHF.R.S32.HI UR4, URZ, 0x1f, UR16 ;  /* 0x0000001f3f047899 */ /* 0x000fe40008011410 */
[----:B------:R-:W-:-:S04]  /*e900*/  IMAD.U32 R26, RZ, RZ, UR16 ;  /* 0x00000010ff1a7e24 */ /* 0x000fc8000f8e00ff */
[----:B------:R-:W-:-:S07]  /*e910*/  MOV R27, UR4 ;  /* 0x00000004001b7c02 */ /* 0x000fce0008000f00 */
.L_x_310:
[----:B------:R-:W-:Y:S01]  /*e920*/  ISETP.NE.AND P1, PT, RZ, UR7, PT ;  /* 0x00000007ff007c0c */ /* 0x000fe2000bf25270 */
[----:B------:R-:W-:Y:S01]  /*e930*/  STS [R21+0x400], R110 ;  /* 0x0004006e15007388 */ /* 0x000fe20000000800 */
[----:B------:R-:W-:Y:S01]  /*e940*/  PLOP3.LUT P4, PT, PT, PT, PT, 0x8, 0x0 ;  /* 0x000000000000781c */ /* 0x000fe20003f8e170 */
[----:B------:R-:W1:Y:S01]  /*e950*/  S2UR UR4, SR_CTAID.X ;  /* 0x00000000000479c3 */ /* 0x000e620000002500 */
[----:B------:R-:W-:Y:S01]  /*e960*/  SHF.R.S32.HI R24, RZ, 0x1f, R5 ;  /* 0x0000001fff187819 */ /* 0x000fe20000011405 */
[----:B------:R-:W-:Y:S01]  /*e970*/  STS [R23], R104 ;  /* 0x0000006817007388 */ /* 0x000fe20000000800 */
[----:B------:R-:W-:Y:S01]  /*e980*/  LOP3.LUT P6, RZ, R0, 0x3, RZ, 0xc0, !PT ;  /* 0x0000000300ff7812 */ /* 0x000fe200078cc0ff */
[----:B------:R-:W2:Y:S01]  /*e990*/  @P3 MUFU.LG2 R10, R10 ;  /* 0x0000000a000a3308 */ /* 0x000ea20000000c00 */
[----:B------:R-:W-:Y:S01]  /*e9a0*/  LEA.HI R24, R24, R5, RZ, 0x2 ;  /* 0x0000000518187211 */ /* 0x000fe200078f10ff */
[----:B------:R-:W-:Y:S01]  /*e9b0*/  STS [R23+0x400], R106 ;  /* 0x0004006a17007388 */ /* 0x000fe20000000800 */
[----:B------:R-:W-:Y:S01]  /*e9c0*/  BSSY B0, `(.L_x_311) ;  /* 0x0000065000007945 */ /* 0x000fe20003800000 */
[----:B------:R-:W3:Y:S01]  /*e9d0*/  @P0 LDC R0, c[0x0][0x2e8] ;  /* 0x0000ba00ff000b82 */ /* 0x000ee20000000800 */
[----:B------:R-:W-:Y:S01]  /*e9e0*/  SHF.R.S32.HI R24, RZ, 0x2, R24 ;  /* 0x00000002ff187819 */ /* 0x000fe20000011418 */
[----:B------:R-:W-:Y:S01]  /*e9f0*/  STS [R25], R100 ;  /* 0x0000006419007388 */ /* 0x000fe20000000800 */
[----:B------:R-:W-:Y:S01]  /*ea00*/  @!P1 PLOP3.LUT P4, PT, P5, PT, PT, 0x80, 0x0 ;  /* 0x000000000000981c */ /* 0x000fe20002f8f070 */
[----:B------:R-:W-:Y:S01]  /*ea10*/  @P1 IMAD.MOV.U32 R37, RZ, RZ, 0x1 ;  /* 0x00000001ff251424 */ /* 0x000fe200078e00ff */
[----:B------:R-:W4:Y:S01]  /*ea20*/  @P0 MUFU.LG2 R9, R9 ;  /* 0x0000000900090308 */ /* 0x000f220000000c00 */
[----:B------:R-:W-:Y:S02]  /*ea30*/  STS [R25+0x400], R102 ;  /* 0x0004006619007388 */ /* 0x000fe40000000800 */
[----:B------:R-:W5:Y:S02]  /*ea40*/  @!P1 LDC R6, c[0x0][0x2c4] ;  /* 0x0000b100ff069b82 */ /* 0x000f640000000800 */
[----:B------:R-:W-:Y:S04]  /*ea50*/  STS [R11+0x4000], R36 ;  /* 0x004000240b007388 */ /* 0x000fe80000000800 */
[----:B------:R-:W-:Y:S02]  /*ea60*/  STS [R11+0x4400], R38 ;  /* 0x004400260b007388 */ /* 0x000fe40000000800 */
[----:B------:R-:W2:Y:S02]  /*ea70*/  @!P1 LDC R31, c[0x0][0x270] ;  /* 0x00009c00ff1f9b82 */ /* 0x000ea40000000800 */
[----:B------:R-:W-:Y:S04]  /*ea80*/  STS [R7+0x4000], R40 ;  /* 0x0040002807007388 */ /* 0x000fe80000000800 */
[----:B------:R-:W-:Y:S02]  /*ea90*/  STS [R7+0x4400], R42 ;  /* 0x0044002a07007388 */ /* 0x000fe40000000800 */
[----:B------:R-:W1:Y:S02]  /*eaa0*/  @P1 LDC.64 R28, c[0x0][0x2c0] ;  /* 0x0000b000ff1c1b82 */ /* 0x000e640000000a00 */
[----:B------:R-:W-:Y:S04]  /*eab0*/  STS [R15+0x4000], R44 ;  /* 0x0040002c0f007388 */ /* 0x000fe80000000800 */
[----:B------:R-:W-:Y:S02]  /*eac0*/  STS [R15+0x4400], R46 ;  /* 0x0044002e0f007388 */ /* 0x000fe40000000800 */
[----:B-----5:R-:W2:Y:S02]  /*ead0*/  @P4 LDC R6, c[0x0][0x2e4] ;  /* 0x0000b900ff064b82 */ /* 0x020ea40000000800 */
[----:B------:R-:W-:Y:S04]  /*eae0*/  STS [R17+0x4000], R48 ;  /* 0x0040003011007388 */ /* 0x000fe80000000800 */
[----:B------:R-:W-:Y:S02]  /*eaf0*/  STS [R17+0x4400], R50 ;  /* 0x0044003211007388 */ /* 0x000fe40000000800 */
[----:B------:R-:W5:Y:S02]  /*eb00*/  @P3 LDC R5, c[0x0][0x2e8] ;  /* 0x0000ba00ff053b82 */ /* 0x000f640000000800 */
[----:B------:R-:W-:Y:S04]  /*eb10*/  STS [R19+0x4000], R52 ;  /* 0x0040003413007388 */ /* 0x000fe80000000800 */
[----:B------:R-:W-:Y:S01]  /*eb20*/  STS [R19+0x4400], R54 ;  /* 0x0044003613007388 */ /* 0x000fe20000000800 */
[----:B-1----:R-:W-:-:S03]  /*eb30*/  @P1 IMAD R28, R29, R28, RZ ;  /* 0x0000001c1d1c1224 */ /* 0x002fc600078e02ff */
[----:B------:R-:W-:Y:S04]  /*eb40*/  STS [R21+0x4000], R56 ;  /* 0x0040003815007388 */ /* 0x000fe80000000800 */
[----:B------:R-:W-:Y:S01]  /*eb50*/  STS [R21+0x4400], R58 ;  /* 0x0044003a15007388 */ /* 0x000fe20000000800 */
[----:B--2---:R-:W-:-:S03]  /*eb60*/  @!P1 IMAD R37, R6, R31, RZ ;  /* 0x0000001f06259224 */ /* 0x004fc600078e02ff */
[----:B------:R-:W-:Y:S01]  /*eb70*/  STS [R23+0x4000], R60 ;  /* 0x0040003c17007388 */ /* 0x000fe20000000800 */
[----:B------:R-:W-:-:S03]  /*eb80*/  @!P1 IMAD.MOV.U32 R28, RZ, RZ, R6 ;  /* 0x000000ffff1c9224 */ /* 0x000fc600078e0006 */
[----:B------:R-:W-:Y:S04]  /*eb90*/  STS [R23+0x4400], R62 ;  /* 0x0044003e17007388 */ /* 0x000fe80000000800 */
[----:B------:R-:W-:Y:S04]  /*eba0*/  STS [R25+0x4000], R64 ;  /* 0x0040004019007388 */ /* 0x000fe80000000800 */
[----:B------:R-:W-:Y:S04]  /*ebb0*/  STS [R25+0x4400], R66 ;  /* 0x0044004219007388 */ /* 0x000fe80000000800 */
[----:B------:R-:W-:Y:S04]  /*ebc0*/  STS [R11+0x8000], R68 ;  /* 0x008000440b007388 */ /* 0x000fe80000000800 */
[----:B------:R1:W-:Y:S04]  /*ebd0*/  STS [R11+0x8400], R70 ;  /* 0x008400460b007388 */ /* 0x0003e80000000800 */
[----:B------:R-:W-:Y:S04]  /*ebe0*/  STS [R7+0x8000], R72 ;  /* 0x0080004807007388 */ /* 0x000fe80000000800 */
[----:B------:R-:W-:Y:S04]  /*ebf0*/  STS [R7+0x8400], R74 ;  /* 0x0084004a07007388 */ /* 0x000fe80000000800 */
[----:B------:R-:W-:Y:S04]  /*ec00*/  STS [R15+0x8000], R76 ;  /* 0x0080004c0f007388 */ /* 0x000fe80000000800 */
[----:B------:R2:W-:Y:S04]  /*ec10*/  STS [R15+0x8400], R78 ;  /* 0x0084004e0f007388 */ /* 0x0005e80000000800 */
[----:B------:R-:W-:Y:S04]  /*ec20*/  STS [R17+0x8000], R80 ;  /* 0x0080005011007388 */ /* 0x000fe80000000800 */
[----:B------:R-:W-:Y:S01]  /*ec30*/  STS [R17+0x8400], R82 ;  /* 0x0084005211007388 */ /* 0x000fe20000000800 */
[----:B-1----:R-:W1:Y:S03]  /*ec40*/  @P1 LDC R11, c[0x0][0x2c0] ;  /* 0x0000b000ff0b1b82 */ /* 0x002e660000000800 */
[----:B------:R-:W-:Y:S04]  /*ec50*/  STS [R19+0x8000], R84 ;  /* 0x0080005413007388 */ /* 0x000fe80000000800 */
[----:B------:R-:W-:Y:S04]  /*ec60*/  STS [R19+0x8400], R86 ;  /* 0x0084005613007388 */ /* 0x000fe80000000800 */
[----:B------:R-:W-:Y:S04]  /*ec70*/  STS [R21+0x8000], R88 ;  /* 0x0080005815007388 */ /* 0x000fe80000000800 */
[----:B------:R-:W-:Y:S01]  /*ec80*/  STS [R21+0x8400], R90 ;  /* 0x0084005a15007388 */ /* 0x000fe20000000800 */
[----:B--2---:R-:W-:-:S03]  /*ec90*/  SHF.R.S32.HI R15, RZ, 0x1f, R8 ;  /* 0x0000001fff0f7819 */ /* 0x004fc60000011408 */
[----:B------:R-:W-:Y:S01]  /*eca0*/  STS [R23+0x8000], R92 ;  /* 0x0080005c17007388 */ /* 0x000fe20000000800 */
[----:B------:R-:W-:-:S03]  /*ecb0*/  LEA.HI R15, R15, R8, RZ, 0x3 ;  /* 0x000000080f0f7211 */ /* 0x000fc600078f18ff */
[----:B------:R-:W-:Y:S01]  /*ecc0*/  STS [R23+0x8400], R94 ;  /* 0x0084005e17007388 */ /* 0x000fe20000000800 */
[----:B------:R-:W-:Y:S01]  /*ecd0*/  @!P1 IMAD.MOV.U32 R11, RZ, RZ, 0x1 ;  /* 0x00000001ff0b9424 */ /* 0x000fe200078e00ff */
[----:B------:R-:W-:Y:S02]  /*ece0*/  LOP3.LUT R15, R15, 0xffffff8, RZ, 0xc0, !PT ;  /* 0x0ffffff80f0f7812 */ /* 0x000fe400078ec0ff */
[----:B------:R-:W-:Y:S03]  /*ecf0*/  STS [R25+0x8000], R13 ;  /* 0x0080000d19007388 */ /* 0x000fe60000000800 */
[----:B------:R-:W-:Y:S01]  /*ed00*/  IMAD.IADD R15, R8, 0x1, -R15 ;  /* 0x00000001080f7824 */ /* 0x000fe200078e0a0f */
[----:B------:R2:W-:Y:S01]  /*ed10*/  STS [R25+0x8400], R14 ;  /* 0x0084000e19007388 */ /* 0x0005e20000000800 */
[----:B------:R-:W-:Y:S02]  /*ed20*/  IMAD.MOV.U32 R8, RZ, RZ, 0x7f800000 ;  /* 0x7f800000ff087424 */ /* 0x000fe400078e00ff */
[----:B------:R-:W-:Y:S01]  /*ed30*/  IMAD R24, R15, 0x10, R24 ;  /* 0x000000100f187824 */ /* 0x000fe200078e0218 */
[----:B------:R-:W-:Y:S06]  /*ed40*/  BAR.SYNC.DEFER_BLOCKING 0x0 ;  /* 0x0000000000007b1d */ /* 0x000fec0000010000 */
[----:B------:R-:W3:Y:S01]  /*ed50*/  S2R R12, SR_CTAID.Y ;  /* 0x00000000000c7919 */ /* 0x000ee20000002600 */
[----:B------:R-:W1:Y:S01]  /*ed60*/  S2R R7, SR_CTAID.Z ;  /* 0x0000000000077919 */ /* 0x000e620000002700 */
[----:B--2---:R-:W-:Y:S01]  /*ed70*/  SHF.R.S32.HI R14, RZ, 0x3, R4 ;  /* 0x00000003ff0e7819 */ /* 0x004fe20000011404 */
[----:B------:R-:W-:Y:S01]  /*ed80*/  @P3 FMUL.FTZ R25, R10, 0.69314718246459960938 ;  /* 0x3f3172180a193820 */ /* 0x000fe20000410000 */
[----:B----4-:R-:W-:Y:S01]  /*ed90*/  @P0 FMUL.FTZ R10, R9, 0.69314718246459960938 ;  /* 0x3f317218090a0820 */ /* 0x010fe20000410000 */
[----:B------:R2:W4:Y:S01]  /*eda0*/  LDS.128 R32, [R199+0x3000] ;  /* 0x00300000c7207984 */ /* 0x0005220000000c00 */
[C---:B------:R-:W-:Y:S01]  /*edb0*/  IADD3 R4, R14.reuse, 0x40, RZ ;  /* 0x000000400e047810 */ /* 0x040fe20007ffe0ff */
[----:B------:R-:W-:-:S02]  /*edc0*/  VIADD R6, R14, 0x20 ;  /* 0x000000200e067836 */ /* 0x000fc40000000000 */
[----:B-----5:R-:W-:Y:S01]  /*edd0*/  @P3 FFMA.FTZ R8, R132, R5, R25 ;  /* 0x0000000584083223 */ /* 0x020fe20000010019 */
[----:B------:R2:W2:Y:S01]  /*ede0*/  LDS.128 R20, [R199+0x7000] ;  /* 0x00700000c7147984 */ /* 0x0004a20000000c00 */
[----:B------:R-:W-:-:S03]  /*edf0*/  ISETP.GE.AND P1, PT, R4, UR14, PT ;  /* 0x0000000e04007c0c */ /* 0x000fc6000bf26270 */
[----:B------:R2:W2:Y:S01]  /*ee00*/  LDS.128 R16, [R199+0xb000] ;  /* 0x00b00000c7107984 */ /* 0x0004a20000000c00 */
[----:B---3--:R-:W-:-:S05]  /*ee10*/  IMAD R12, R12, R37, RZ ;  /* 0x000000250c0c7224 */ /* 0x008fca00078e02ff */
[----:B------:R-:W-:Y:S02]  /*ee20*/  SEL R12, R12, RZ, !P2 ;  /* 0x000000ff0c0c7207 */ /* 0x000fe40005000000 */
[----:B------:R-:W-:Y:S01]  /*ee30*/  ISETP.GE.AND P2, PT, R6, UR14, PT ;  /* 0x0000000e06007c0c */ /* 0x000fe2000bf46270 */
[----:B-1----:R-:W-:Y:S02]  /*ee40*/  IMAD R6, R11, UR4, RZ ;  /* 0x000000040b067c24 */ /* 0x002fe4000f8e02ff */
[----:B------:R-:W-:Y:S02]  /*ee50*/  IMAD R13, R7, R28, R12 ;  /* 0x0000001c070d7224 */ /* 0x000fe400078e020c */
[----:B------:R-:W-:Y:S01]  /*ee60*/  IMAD.SHL.U32 R4, R6, 0x80, RZ ;  /* 0x0000008006047824 */ /* 0x000fe200078e00ff */
[----:B------:R-:W-:Y:S01]  /*ee70*/  MOV R6, 0x7f800000 ;  /* 0x7f80000000067802 */ /* 0x000fe20000000f00 */
[----:B------:R-:W-:Y:S01]  /*ee80*/  @P0 FFMA.FTZ R6, R3, R0, R10 ;  /* 0x0000000003060223 */ /* 0x000fe2000001000a */
[----:B------:R-:W-:-:S02]  /*ee90*/  IMAD.SHL.U32 R0, R2, 0x8, RZ ;  /* 0x0000000802007824 */ /* 0x000fc400078e00ff */
[--C-:B------:R-:W-:Y:S02]  /*eea0*/  IADD3 R9, P5, P4, R4, R26, R13.reuse ;  /* 0x0000001a04097210 */ /* 0x100fe40007cbe00d */
[----:B------:R-:W-:Y:S02]  /*eeb0*/  SHF.R.S32.HI R29, RZ, 0x1f, R4 ;  /* 0x0000001fff1d7819 */ /* 0x000fe40000011404 */
[----:B------:R-:W-:-:S04]  /*eec0*/  SHF.R.S32.HI R26, RZ, 0x1f, R13 ;  /* 0x0000001fff1a7819 */ /* 0x000fc8000001140d */
[----:B------:R-:W-:Y:S01]  /*eed0*/  IADD3.X R26, R29, R27, R26, P5, P4 ;  /* 0x0000001b1d1a7210 */ /* 0x000fe20002fe841a */
[----:B------:R-:W-:Y:S06]  /*eee0*/  @P6 BRA `(.L_x_312) ;  /* 0x0000000000486947 */ /* 0x000fec0003800000 */
[----:B------:R-:W-:Y:S01]  /*eef0*/  UIMAD UR5, UR4, -0x80, UR18 ;  /* 0xffffff80040578a4 */ /* 0x000fe2000f8e0212 */
[----:B------:R-:W-:-:S05]  /*ef00*/  VIADD R10, R24, 0x8 ;  /* 0x00000008180a7836 */ /* 0x000fca0000000000 */
[----:B------:R-:W-:Y:S02]  /*ef10*/  ISETP.GE.AND P5, PT, R24, UR5, PT ;  /* 0x0000000518007c0c */ /* 0x000fe4000bfa6270 */
[----:B------:R-:W-:-:S11]  /*ef20*/  ISETP.GE.AND P4, PT, R10, UR5, PT ;  /* 0x000000050a007c0c */ /* 0x000fd6000bf86270 */
[----:B------:R-:W1:Y:S01]  /*ef30*/  @!P5 LDC.64 R4, c[0x0][0x2b0] ;  /* 0x0000ac00ff04db82 */ /* 0x000e620000000a00 */
[-C--:B------:R-:W-:Y:S02]  /*ef40*/  @!P5 IMAD R24, R24, R11.reuse, RZ ;  /* 0x0000000b1818d224 */ /* 0x080fe400078e02ff */
[----:B------:R-:W-:-:S03]  /*ef50*/  @!P4 IMAD R11, R10, R11, RZ ;  /* 0x0000000b0a0bc224 */ /* 0x000fc600078e02ff */
[CC--:B------:R-:W-:Y:S02]  /*ef60*/  @!P5 IADD3 R10, P3, R24.reuse, R9.reuse, RZ ;  /* 0x00000009180ad210 */ /* 0x0c0fe40007f7e0ff */
[----:B------:R-:W3:Y:S01]  /*ef70*/  @!P4 LDC.64 R2, c[0x0][0x2b0] ;  /* 0x0000ac00ff02cb82 */ /* 0x000ee20000000a00 */
[C---:B------:R-:W-:Y:S02]  /*ef80*/  @!P4 IADD3 R9, P0, R11.reuse, R9, RZ ;  /* 0x000000090b09c210 */ /* 0x040fe40007f1e0ff */
[-C--:B------:R-:W-:Y:S02]  /*ef90*/  @!P5 LEA.HI.X.SX32 R24, R24, R26.reuse, 0x1, P3 ;  /* 0x0000001a1818d211 */ /* 0x080fe400018f0eff */
[----:B------:R-:W-:Y:S02]  /*efa0*/  @!P4 LEA.HI.X.SX32 R26, R11, R26, 0x1, P0 ;  /* 0x0000001a0b1ac211 */ /* 0x000fe400000f0eff */
[----:B-1----:R-:W-:-:S04]  /*efb0*/  @!P5 LEA R4, P3, R10, R4, 0x2 ;  /* 0x000000040a04d211 */ /* 0x002fc800078610ff */
[----:B------:R-:W-:Y:S02]  /*efc0*/  @!P5 LEA.HI.X R5, R10, R5, R24, 0x2, P3 ;  /* 0x000000050a05d211 */ /* 0x000fe400018f1418 */
[----:B---3--:R-:W-:-:S03]  /*efd0*/  @!P4 LEA R2, P0, R9, R2, 0x2 ;  /* 0x000000020902c211 */ /* 0x008fc600078010ff */
[----:B------:R1:W-:Y:S01]  /*efe0*/  @!P5 STG.E desc[UR20][R4.64], R8 ;  /* 0x000000080400d986 */ /* 0x0003e2000c101914 */
[----:B------:R-:W-:-:S05]  /*eff0*/  @!P4 LEA.HI.X R3, R9, R3, R26, 0x2, P0 ;  /* 0x000000030903c211 */ /* 0x000fca00000f141a */
[----:B------:R1:W-:Y:S04]  /*f000*/  @!P4 STG.E desc[UR20][R2.64], R6 ;  /* 0x000000060200c986 */ /* 0x0003e8000c101914 */
.L_x_312:
[----:B------:R-:W-:Y:S05]  /*f010*/  BSYNC B0 ;  /* 0x0000000000007941 */ /* 0x000fea0003800000 */
.L_x_311:
[----:B-1----:R-:W-:Y:S01]  /*f020*/  SHF.R.S32.HI R3, RZ, 0x1f, R0 ;  /* 0x0000001fff037819 */ /* 0x002fe20000011400 */
[----:B------:R-:W-:Y:S01]  /*f030*/  ULDC.64 UR4, c[0x0][0x2a0] ;  /* 0x0000a80000047ab9 */ /* 0x000fe20000000a00 */
[----:B------:R-:W-:Y:S01]  /*f040*/  IADD3 R24, P3, R0, UR8, RZ ;  /* 0x0000000800187c10 */ /* 0x000fe2000ff7e0ff */
[----:B------:R-:W-:Y:S01]  /*f050*/  IMAD.U32 R27, RZ, RZ, UR17 ;  /* 0x00000011ff1b7e24 */ /* 0x000fe2000f8e00ff */
[----:B------:R-:W-:Y:S01]  /*f060*/  SHF.R.S32.HI R0, RZ, 0x1f, R7 ;  /* 0x0000001fff007819 */ /* 0x000fe20000011407 */
[----:B------:R-:W-:Y:S01]  /*f070*/  VIADD R2, R14, 0x60 ;  /* 0x000000600e027836 */ /* 0x000fe20000000000 */
[----:B------:R-:W-:Y:S01]  /*f080*/  IADD3.X R25, R3, UR6, RZ, P3, !PT ;  /* 0x0000000603197c10 */ /* 0x000fe20009ffe4ff */
[----:B------:R1:W3:Y:S01]  /*f090*/  LDS.128 R8, [R199+0x4000] ;  /* 0x00400000c7087984 */ /* 0x0002e20000000c00 */
[----:B------:R-:W-:Y:S01]  /*f0a0*/  SHF.R.S32.HI R15, RZ, 0x1f, R14 ;  /* 0x0000001fff0f7819 */ /* 0x000fe2000001140e */
[----:B------:R-:W-:Y:S01]  /*f0b0*/  IMAD R0, R0, UR4, RZ ;  /* 0x0000000400007c24 */ /* 0x000fe2000f8e02ff */
[----:B------:R-:W-:Y:S01]  /*f0c0*/  ISETP.GE.AND P3, PT, R14, UR14, PT ;  /* 0x0000000e0e007c0c */ /* 0x000fe2000bf66270 */
[----:B------:R-:W-:Y:S01]  /*f0d0*/  IMAD.WIDE.U32 R24, R7, UR4, R24 ;  /* 0x0000000407187c25 */ /* 0x000fe2000f8e0018 */
[----:B------:R-:W-:Y:S01]  /*f0e0*/  BSSY B0, `(.L_x_313) ;  /* 0x0000014000007945 */ /* 0x000fe20003800000 */
[----:B------:R-:W-:-:S02]  /*f0f0*/  ISETP.GE.AND P0, PT, R2, UR14, PT ;  /* 0x0000000e02007c0c */ /* 0x000fc4000bf06270 */
[----:B------:R-:W-:Y:S02]  /*f100*/  IMAD R0, R7, UR5, R0 ;  /* 0x0000000507007c24 */ /* 0x000fe4000f8e0200 */
[----:B------:R-:W-:Y:S01]  /*f110*/  IMAD.WIDE R26, R27, 0x80, R14 ;  /* 0x000000801b1a7825 */ /* 0x000fe200078e020e */
[----:B------:R1:W1:Y:S03]  /*f120*/  LDS.128 R4, [R199+0x8000] ;  /* 0x00800000c7047984 */ /* 0x0002660000000c00 */
[----:B------:R-:W-:Y:S01]  /*f130*/  IMAD.IADD R29, R0, 0x1, R25 ;  /* 0x00000001001d7824 */ /* 0x000fe200078e0219 */
[----:B------:R1:W1:Y:S01]  /*f140*/  LDS.128 R12, [R199] ;  /* 0x00000000c70c7984 */ /* 0x0002620000000c00 */
[----:B------:R-:W-:Y:S05]  /*f150*/  @P3 BRA `(.L_x_314) ;  /* 0x0000000000303947 */ /* 0x000fea0003800000 */
        /* <DEDUP_REMOVED lines=11> */
[----:B------:R1:W-:Y:S02]  /*f210*/  STG.E.128 desc[UR20][R2.64+0x100], R4 ;  /* 0x0001000402007986 */ /* 0x0003e4000c101d14 */
.L_x_314:
[----:B------:R-:W-:Y:S05]  /*f220*/  BSYNC B0 ;  /* 0x0000000000007941 */ /* 0x000fea0003800000 */
.L_x_313:
[----:B-1----:R1:W1:Y:S01]  /*f230*/  LDS.128 R12, [R199+0x1000] ;  /* 0x00100000c70c7984 */ /* 0x0022620000000c00 */
[----:B------:R-:W-:Y:S03]  /*f240*/  BSSY B0, `(.L_x_315) ;  /* 0x0000013000007945 */ /* 0x000fe60003800000 */
[----:B---3--:R3:W1:Y:S04]  /*f250*/  LDS.128 R8, [R199+0x5000] ;  /* 0x00500000c7087984 */ /* 0x0086680000000c00 */
        /* <DEDUP_REMOVED lines=17> */
.L_x_316:
[----:B------:R-:W-:Y:S05]  /*f370*/  BSYNC B0 ;  /* 0x0000000000007941 */ /* 0x000fea0003800000 */
.L_x_315:
[----:B-1----:R1:W1:Y:S01]  /*f380*/  LDS.128 R8, [R199+0x2000] ;  /* 0x00200000c7087984 */ /* 0x0022620000000c00 */
[----:B------:R-:W-:Y:S03]  /*f390*/  BSSY B0, `(.L_x_317) ;  /* 0x0000013000007945 */ /* 0x000fe60003800000 */
[----:B------:R1:W1:Y:S04]  /*f3a0*/  LDS.128 R4, [R199+0x6000] ;  /* 0x00600000c7047984 */ /* 0x0002680000000c00 */
        /* <DEDUP_REMOVED lines=17> */
.L_x_318:
[----:B------:R-:W-:Y:S05]  /*f4c0*/  BSYNC B0 ;  /* 0x0000000000007941 */ /* 0x000fea0003800000 */
.L_x_317:
        /* <DEDUP_REMOVED lines=13> */
[----:B----4-:R-:W-:Y:S04]  /*f5a0*/  STG.E.128 desc[UR20][R2.64], R32 ;  /* 0x0000002002007986 */ /* 0x010fe8000c101d14 */
[----:B--2---:R-:W-:Y:S04]  /*f5b0*/  STG.E.128 desc[UR20][R2.64+0x80], R20 ;  /* 0x0000801402007986 */ /* 0x004fe8000c101d14 */
[----:B------:R-:W-:Y:S01]  /*f5c0*/  STG.E.128 desc[UR20][R2.64+0x100], R16 ;  /* 0x0001001002007986 */ /* 0x000fe2000c101d14 */
[----:B------:R-:W-:Y:S05]  /*f5d0*/  EXIT ;  /* 0x000000000000794d */ /* 0x000fea0003800000 */
.L_x_319:
        /* <DEDUP_REMOVED lines=10> */
.L_x_1514:


//--------------------- .text._ZN5flash16flash_fwd_kernelI23Flash_fwd_kernel_traitsILi192ELi128ELi64ELi8ELb0ELb0EN7cutlass10bfloat16_tE19Flash_kernel_traitsILi192ELi128ELi64ELi8ES3_EELb0ELb0ELb1ELb0ELb0ELb1ELb1ELb0EEEvNS_16Flash_fwd_paramsE --------------------------
	.section	.text._ZN5flash16flash_fwd_kernelI23Flash_fwd_kernel_traitsILi192ELi128ELi64ELi8ELb0ELb0EN7cutlass10bfloat16_tE19Flash_kernel_traitsILi192ELi128ELi64ELi8ES3_EELb0ELb0ELb1ELb0ELb0ELb1ELb1ELb0EEEvNS_16Flash_fwd_paramsE,"ax",@progbits
	.align	128
        .global         _ZN5flash16flash_fwd_kernelI23Flash_fwd_kernel_traitsILi192ELi128ELi64ELi8ELb0ELb0EN7cutlass10bfloat16_tE19Flash_kernel_traitsILi192ELi128ELi64ELi8ES3_EELb0ELb0ELb1ELb0ELb0ELb1ELb1ELb0EEEvNS_16Flash_fwd_paramsE
        .type           _ZN5flash16flash_fwd_kernelI23Flash_fwd_kernel_traitsILi192ELi128ELi64ELi8ELb0ELb0EN7cutlass10bfloat16_tE19Flash_kernel_traitsILi192ELi128ELi64ELi8ES3_EELb0ELb0ELb1ELb0ELb0ELb1ELb1ELb0EEEvNS_16Flash_fwd_paramsE,@function
        .size           _ZN5flash16flash_fwd_kernelI23Flash_fwd_kernel_traitsILi192ELi128ELi64ELi8ELb0ELb0EN7cutlass10bfloat16_tE19Flash_kernel_traitsILi192ELi128ELi64ELi8ES3_EELb0ELb0ELb1ELb0ELb0ELb1ELb1ELb0EEEvNS_16Flash_fwd_paramsE,(.L_x_1515 - _ZN5flash16flash_fwd_kernelI23Flash_fwd_kernel_traitsILi192ELi128ELi64ELi8ELb0ELb0EN7cutlass10bfloat16_tE19Flash_kernel_traitsILi192ELi128ELi64ELi8ES3_EELb0ELb0ELb1ELb0ELb0ELb1ELb1ELb0EEEvNS_16Flash_fwd_paramsE)
        .other          _ZN5flash16flash_fwd_kernelI23Flash_fwd_kernel_traitsILi192ELi128ELi64ELi8ELb0ELb0EN7cutlass10bfloat16_tE19Flash_kernel_traitsILi192ELi128ELi64ELi8ES3_EELb0ELb0ELb1ELb0ELb0ELb1ELb1ELb0EEEvNS_16Flash_fwd_paramsE,@"STO_CUDA_ENTRY STV_DEFAULT"
_ZN5flash16flash_fwd_kernelI23Flash_fwd_kernel_traitsILi192ELi128ELi64ELi8ELb0ELb0EN7cutlass10bfloat16_tE19Flash_kernel_traitsILi192ELi128ELi64ELi8ES3_EELb0ELb0ELb1ELb0ELb0ELb1ELb1ELb0EEEvNS_16Flash_fwd_paramsE:
.text._ZN5flash16flash_fwd_kernelI23Flash_fwd_kernel_traitsILi192ELi128ELi64ELi8ELb0ELb0EN7cutlass10bfloat16_tE19Flash_kernel_traitsILi192ELi128ELi64ELi8ES3_EELb0ELb0ELb1ELb0ELb0ELb1ELb1ELb0EEEvNS_16Flash_fwd_paramsE:
        /* <DEDUP_REMOVED lines=55> */
.L_x_320:
[----:B------:R-:W-:-:S03]  /*0370*/  ULDC UR6, c[0x0][0x2c8] ;  /* 0x0000b20000067ab9 */ /* 0x000fc60000000800 */
.L_x_321:
        /* <DEDUP_REMOVED lines=129> */
.L_x_324:
[----:B------:R-:W-:Y:S05]  /*0b90*/  BSYNC B0 ;  /* 0x0000000000007941 */ /* 0x000fea0003800000 */
.L_x_323:
        /* <DEDUP_REMOVED lines=19> */
.L_x_326:
[----:B------:R-:W-:Y:S05]  /*0cd0*/  BSYNC B0 ;  /* 0x0000000000007941 */ /* 0x000fea0003800000 */
.L_x_325:
        /* <DEDUP_REMOVED lines=17> */
.L_x_328:
[----:B------:R-:W-:Y:S05]  /*0df0*/  BSYNC B0 ;  /* 0x0000000000007941 */ /* 0x000fea0003800000 */
.L_x_327:
        /* <DEDUP_REMOVED lines=16> */
.L_x_330:
[----:B------:R-:W-:Y:S05]  /*0f00*/  BSYNC B0 ;  /* 0x0000000000007941 */ /* 0x000fea0003800000 */
.L_x_329:
        /* <DEDUP_REMOVED lines=10> */
.L_x_332:
[----:B------:R-:W-:Y:S05]  /*0fb0*/  BSYNC B0 ;  /* 0x0000000000007941 */ /* 0x000fea0003800000 */
.L_x_331:
        /* <DEDUP_REMOVED lines=10> */
.L_x_334:
[----:B------:R-:W-:Y:S05]  /*1060*/  BSYNC B0 ;  /* 0x0000000000007941 */ /* 0x000fea0003800000 */
.L_x_333:
        /* <DEDUP_REMOVED lines=10> */
.L_x_336:
[----:B------:R-:W-:Y:S05]  /*1110*/  BSYNC B0 ;  /* 0x0000000000007941 */ /* 0x000fea0003800000 */
.L_x_335:
        /* <DEDUP_REMOVED lines=10> */
.L_x_322:
        /* <DEDUP_REMOVED lines=156> */
.L_x_337:
        /* <DEDUP_REMOVED lines=14> */
.L_x_338:
        /* <DEDUP_REMOVED lines=28> */
[----:B------:R-:W-:Y:S01]  /*1e20*/  USHF.L.U32 UR29, UR12, 0x5, URZ ;  /* 0x000000050c1d7899 */ /* 0x000fe2000800063f */
[C---:B------:R-:W-:Y:S01]  /*1e30*/  @!P2 IMAD R16, R25.reuse, 0x2, R16 ;  /* 0x000000021910a824 */ /* 0x040fe200078e0210 */
[----:B------:R-:W-:Y:S01]  /*1e40*/  UIADD3 UR26, UR28, -UR26, -UR18 ;  /* 0x8000001a1c1a7290 */ /* 0x000fe2000fffe812 */
[C---:B------:R-:W-:Y:S01]  /*1e50*/  @!P6 IMAD R15, R25.reuse, 0x2, R24 ;  /* 0x00000002190fe824 */ /* 0x040fe200078e0218 */
[----:B------:R-:W-:Y:S01]  /*1e60*/  @!PT LDS RZ, [RZ] ;  /* 0x00000000fffff984 */ /* 0x000fe20000000800 */
[----:B------:R-:W-:Y:S01]  /*1e70*/  @!PT LDS RZ, [RZ] ;  /* 0x00000000fffff984 */ /* 0x000fe20000000800 */
[----:B------:R-:W-:Y:S01]  /*1e80*/  @!PT LDS RZ, [RZ] ;  /* 0x00000000fffff984 */ /* 0x000fe20000000800 */
[----:B------:R-:W-:Y:S01]  /*1e90*/  @!P4 LDGSTS.E.BYPASS.LTC128B.128 [R20+0x1000], desc[UR20][R26.64] ;  /* 0x010000001a14cfae */ /* 0x000fe2000b901d54 */
[----:B------:R-:W-:Y:S01]  /*1ea0*/  @!P5 IMAD R2, R25, 0x2, R2 ;  /* 0x000000021902d824 */ /* 0x000fe200078e0202 */
[----:B------:R-:W-:Y:S01]  /*1eb0*/  UISETP.GT.AND UP0, UPT, UR24, UR15, UPT ;  /* 0x0000000f1800728c */ /* 0x000fe2000bf04270 */
[----:B------:R-:W-:Y:S01]  /*1ec0*/  @!P2 IMAD.MOV.U32 R25, RZ, RZ, R29 ;  /* 0x000000ffff19a224 */ /* 0x000fe200078e001d */
[----:B------:R-:W-:Y:S01]  /*1ed0*/  @!P4 LDGSTS.E.BYPASS.LTC128B.128 [R20+0x5000], desc[UR20][R26.64+0x80] ;  /* 0x050000801a14cfae */ /* 0x000fe2000b901d54 */
[----:B------:R-:W-:-:S02]  /*1ee0*/  @!P3 IMAD R21, R9, R7, R28 ;  /* 0x000000070915b224 */ /* 0x000fc400078e021c */
[----:B------:R-:W-:Y:S01]  /*1ef0*/  @!P3 IMAD.WIDE.U32 R28, R9, R6, R30 ;  /* 0x00000006091cb225 */ /* 0x000fe200078e001e */
[----:B------:R3:W-:Y:S03]  /*1f00*/  @!P4 LDGSTS.E.BYPASS.LTC128B.128 [R20+0x9000], desc[UR20][R26.64+0x100] ;  /* 0x090001001a14cfae */ /* 0x0007e6000b901d54 */
[C---:B------:R-:W-:Y:S02]  /*1f10*/  IMAD R6, R8.reuse, UR8, RZ ;  /* 0x0000000808067c24 */ /* 0x040fe4000f8e02ff */
[----:B------:R-:W-:Y:S02]  /*1f20*/  IMAD R8, R8, UR6, RZ ;  /* 0x0000000608087c24 */ /* 0x000fe4000f8e02ff */
[C---:B------:R-:W-:Y:S01]  /*1f30*/  IMAD R213, R207.reuse, UR9, R6 ;  /* 0x00000009cfd57c24 */ /* 0x040fe2000f8e0206 */
[----:B------:R-:W-:Y:S01]  /*1f40*/  USHF.L.U64.HI UR9, UR12, 0x5, UR13 ;  /* 0x000000050c097899 */ /* 0x000fe2000801020d */
[----:B------:R-:W3:Y:S01]  /*1f50*/  @!P2 LDC.64 R6, c[0x0][0x210] ;  /* 0x00008400ff06ab82 */ /* 0x000ee20000000a00 */
[----:B------:R-:W-:Y:S01]  /*1f60*/  IMAD.WIDE.U32 R204, R207, UR8, R204 ;  /* 0x00000008cfcc7c25 */ /* 0x000fe2000f8e00cc */
[----:B--2---:R-:W-:Y:S01]  /*1f70*/  @!P3 LEA R10, P1, R28, R10, 0x1 ;  /* 0x0000000a1c0ab211 */ /* 0x004fe200078208ff */
[----:B------:R-:W-:-:S02]  /*1f80*/  ULDC UR8, c[0x0][0x39c] ;  /* 0x0000e70000087ab9 */ /* 0x000fc40000000800 */
        /* <DEDUP_REMOVED lines=92> */
[----:B------:R-:W-:Y:S01]  /*2550*/  LOP3.LUT R6, R6, 0xffffffe0, RZ, 0xc0, !PT ;  /* 0xffffffe006067812 */ /* 0x000fe200078ec0ff */
[----:B------:R-:W-:Y:S01]  /*2560*/  VIADD R199, R201, 0xc020 ;  /* 0x0000c020c9c77836 */ /* 0x000fe20000000000 */
[----:B------:R-:W-:Y:S02]  /*2570*/  LEA R202, R202, UR4, 0x1 ;  /* 0x00000004caca7c11 */ /* 0x000fe4000f8e08ff */
[----:B------:R-:W-:Y:S01]  /*2580*/  SEL R7, R7, 0xfffffff0, !P1 ;  /* 0xfffffff007077807 */ /* 0x000fe20004800000 */
[----:B------:R-:W-:Y:S01]  /*2590*/  @P3 STS.128 [R203+0x12000], RZ ;  /* 0x012000ffcb003388 */ /* 0x000fe20000000c00 */
[----:B------:R-:W-:-:S02]  /*25a0*/  SEL R5, R5, 0xffffffe0, !P2 ;  /* 0xffffffe005057807 */ /* 0x000fc40005000000 */
[----:B------:R-:W-:Y:S01]  /*25b0*/  R2P PR, R0, 0x6 ;  /* 0x0000000600007804 */ /* 0x000fe20000000000 */
[----:B------:R-:W-:Y:S01]  /*25c0*/  @P3 STS.128 [R203+0x14000], RZ ;  /* 0x014000ffcb003388 */ /* 0x000fe20000000c00 */
[----:B------:R-:W-:Y:S01]  /*25d0*/  VIADD R0, R201, 0xc000 ;  /* 0x0000c000c9007836 */ /* 0x000fe20000000000 */
[----:B------:R-:W-:Y:S01]  /*25e0*/  LEA R211, R4, UR27, 0x4 ;  /* 0x0000001b04d37c11 */ /* 0x000fe2000f8e20ff */
        /* <DEDUP_REMOVED lines=11> */
[----:B------:R1:W-:Y:S04]  /*26a0*/  @!P3 LDGSTS.E.BYPASS.LTC128B.128 [R203+0x16000], desc[UR20][R18.64+0x100] ;  /* 0x1600010012cbbfae */ /* 0x0003e8000b901d54 */
[----:B------:R-:W-:Y:S01]  /*26b0*/  @P0 STS.128 [R203+0x13000], RZ ;  /* 0x013000ffcb000388 */ /* 0x000fe20000000c00 */
[----:B------:R-:W-:-:S03]  /*26c0*/  SEL R0, R0, 0xffffffc0, !P2 ;  /* 0xffffffc000007807 */ /* 0x000fc60005000000 */
[----:B------:R-:W-:Y:S02]  /*26d0*/  @P0 STS.128 [R203+0x15000], RZ ;  /* 0x015000ffcb000388 */ /* 0x000fe40000000c00 */
[----:B------:R-:W-:Y:S02]  /*26e0*/  IMAD.IADD R195, R201, 0x1, R0 ;  /* 0x00000001c9c37824 */ /* 0x000fe400078e0200 */
[----:B------:R-:W-:Y:S01]  /*26f0*/  @P0 STS.128 [R203+0x17000], RZ ;  /* 0x017000ffcb000388 */ /* 0x000fe20000000c00 */
[----:B------:R-:W-:-:S03]  /*2700*/  IMAD.IADD R188, R0, 0x1, R199 ;  /* 0x0000000100bc7824 */ /* 0x000fc600078e02c7 */
[----:B------:R-:W-:Y:S01]  /*2710*/  @!PT LDS RZ, [RZ] ;  /* 0x00000000fffff984 */ /* 0x000fe20000000800 */
[----:B------:R-:W-:Y:S01]  /*2720*/  @!PT LDS RZ, [RZ] ;  /* 0x00000000fffff984 */ /* 0x000fe20000000800 */
[----:B------:R-:W-:Y:S01]  /*2730*/  @!PT LDS RZ, [RZ] ;  /* 0x00000000fffff984 */ /* 0x000fe20000000800 */
[----:B------:R-:W-:Y:S04]  /*2740*/  @!P0 LDGSTS.E.BYPASS.LTC128B.128 [R203+0x13000], desc[UR20][R8.64] ;  /* 0x1300000008cb8fae */ /* 0x000fe8000b901d54 */
[----:B------:R-:W-:Y:S04]  /*2750*/  @!P0 LDGSTS.E.BYPASS.LTC128B.128 [R203+0x15000], desc[UR20][R8.64+0x80] ;  /* 0x1500008008cb8fae */ /* 0x000fe8000b901d54 */
[----:B------:R2:W-:Y:S04]  /*2760*/  @!P0 LDGSTS.E.BYPASS.LTC128B.128 [R203+0x17000], desc[UR20][R8.64+0x100] ;  /* 0x1700010008cb8fae */ /* 0x0005e8000b901d54 */
[----:B------:R-:W-:Y:S04]  /*2770*/  LDSM.16.M88.4 R32, [R202] ;  /* 0x00000000ca20783b */ /* 0x000fe80000000200 */
[----:B------:R-:W1:Y:S04]  /*2780*/  LDSM.16.M88.4 R28, [R201+0xc000] ;  /* 0x00c00000c91c783b */ /* 0x000e680000000200 */
[----:B------:R-:W-:Y:S04]  /*2790*/  LDSM.16.M88.4 R24, [R200] ;  /* 0x00000000c818783b */ /* 0x000fe80000000200 */
[----:B------:R-:W-:Y:S04]  /*27a0*/  LDSM.16.M88.4 R56, [R199] ;  /* 0x00000000c738783b */ /* 0x000fe80000000200 */
[----:B------:R-:W-:Y:S04]  /*27b0*/  LDSM.16.M88.4 R72, [R198] ;  /* 0x00000000c648783b */ /* 0x000fe80000000200 */
[----:B------:R-:W-:Y:S04]  /*27c0*/  LDSM.16.M88.4 R68, [R195+0xc000] ;  /* 0x00c00000c344783b */ /* 0x000fe80000000200 */
[----:B------:R-:W3:Y:S04]  /*27d0*/  LDSM.16.M88.4 R48, [R201+0xc800] ;  /* 0x00c80000c930783b */ /* 0x000ee80000000200 */
[----:B------:R-:W4:Y:S04]  /*27e0*/  LDSM.16.M88.4 R80, [R201+0xd000] ;  /* 0x00d00000c950783b */ /* 0x000f280000000200 */
[----:B------:R-:W-:Y:S04]  /*27f0*/  LDSM.16.M88.4 R12, [R197] ;  /* 0x00000000c50c783b */ /* 0x000fe80000000200 */
[----:B------:R-:W-:Y:S04]  /*2800*/  LDSM.16.M88.4 R84, [R188] ;  /* 0x00000000bc54783b */ /* 0x000fe80000000200 */
[----:B------:R-:W5:Y:S01]  /*2810*/  LDSM.16.M88.4 R20, [R199+0x800] ;  /* 0x00080000c714783b */ /* 0x000f620000000200 */
[C---:B-1----:R-:W-:Y:S03]  /*2820*/  HMMA.16816.F32.BF16 R16, R32.reuse, R28, RZ ;  /* 0x0000001c2010723c */ /* 0x042fe600000418ff */
[----:B------:R-:W1:Y:S04]  /*2830*/  LDSM.16.M88.4 R36, [R201+0xd800] ;  /* 0x00d80000c924783b */ /* 0x000e680000000200 */
[----:B------:R-:W1:Y:S01]  /*2840*/  LDSM.16.M88.4 R92, [R199+0x1000] ;  /* 0x00100000c75c783b */ /* 0x000e620000000200 */
[C---:B------:R-:W-:Y:S03]  /*2850*/  HMMA.16816.F32.BF16 R28, R32.reuse, R30, RZ ;  /* 0x0000001e201c723c */ /* 0x040fe600000418ff */
[----:B------:R-:W-:Y:S04]  /*2860*/  LDSM.16.M88.4 R88, [R202+0x4000] ;  /* 0x00400000ca58783b */ /* 0x000fe80000000200 */
[----:B------:R-:W1:Y:S04]  /*2870*/  LDSM.16.M88.4 R60, [R201+0xe000] ;  /* 0x00e00000c93c783b */ /* 0x000e680000000200 */
[----:B--2---:R-:W2:Y:S01]  /*2880*/  LDSM.16.M88.4 R8, [R195+0xc800] ;  /* 0x00c80000c308783b */ /* 0x004ea20000000200 */
[----:B---3--:R-:W-:Y:S03]  /*2890*/  HMMA.16816.F32.BF16 R52, R32, R48, RZ ;  /* 0x000000302034723c */ /* 0x008fe600000418ff */
[----:B------:R-:W3:Y:S04]  /*28a0*/  LDSM.16.M88.4 R40, [R199+0x1800] ;  /* 0x00180000c728783b */ /* 0x000ee80000000200 */
[----:B------:R-:W3:Y:S01]  /*28b0*/  LDSM.16.M88.4 R64, [R195+0xd000] ;  /* 0x00d00000c340783b */ /* 0x000ee20000000200 */
[----:B------:R-:W-:Y:S03]  /*28c0*/  HMMA.16816.F32.BF16 R16, R24, R56, R16 ;  /* 0x000000381810723c */ /* 0x000fe60000041810 */
[----:B------:R-:W-:Y:S03]  /*28d0*/  LDSM.16.M88.4 R100, [R199+0x2000] ;  /* 0x00200000c764783b */ /* 0x000fe60000000200 */
[----:B------:R-:W-:Y:S01]  /*28e0*/  HMMA.16816.F32.BF16 R48, R32, R50, RZ ;  /* 0x000000322030723c */ /* 0x000fe200000418ff */
[----:B------:R-:W-:Y:S04]  /*28f0*/  LDSM.16.M88.4 R96, [R201+0xf000] ;  /* 0x00f00000c960783b */ /* 0x000fe80000000200 */
[----:B------:R-:W0:Y:S01]  /*2900*/  LDGDEPBAR ;  /* 0x00000000000079af */ /* 0x000e220000000000 */
[----:B------:R-:W-:Y:S03]  /*2910*/  HMMA.16816.F32.BF16 R28, R24, R58, R28 ;  /* 0x0000003a181c723c */ /* 0x000fe6000004181c */
[----:B------:R-:W-:Y:S03]  /*2920*/  LDSM.16.M88.4 R56, [R195+0xd800] ;  /* 0x00d80000c338783b */ /* 0x000fe60000000200 */
[----:B----4-:R-:W-:Y:S06]  /*2930*/  HMMA.16816.F32.BF16 R44, R32, R80, RZ ;  /* 0x00000050202c723c */ /* 0x010fec00000418ff */
[----:B------:R-:W-:Y:S06]  /*2940*/  HMMA.16816.F32.BF16 R16, R72, R68, R16 ;  /* 0x000000444810723c */ /* 0x000fec0000041810 */
[----:B------:R-:W-:Y:S06]  /*2950*/  HMMA.16816.F32.BF16 R80, R32, R82, RZ ;  /* 0x000000522050723c */ /* 0x000fec00000418ff */
[C---:B-----5:R-:W-:Y:S06]  /*2960*/  HMMA.16816.F32.BF16 R52, R24.reuse, R20, R52 ;  /* 0x000000141834723c */ /* 0x060fec0000041834 */
[----:B------:R-:W-:Y:S01]  /*2970*/  HMMA.16816.F32.BF16 R48, R24, R22, R48 ;  /* 0x000000161830723c */ /* 0x000fe20000041830 */
[----:B------:R-:W-:Y:S05]  /*2980*/  LDSM.16.M88.4 R20, [R188+0x800] ;  /* 0x00080000bc14783b */ /* 0x000fea0000000200 */
[----:B------:R-:W-:Y:S06]  /*2990*/  HMMA.16816.F32.BF16 R16, R12, R84, R16 ;  /* 0x000000540c10723c */ /* 0x000fec0000041810 */
[C---:B-1----:R-:W-:Y:S06]  /*29a0*/  HMMA.16816.F32.BF16 R76, R32.reuse, R36, RZ ;  /* 0x00000024204c723c */ /* 0x042fec00000418ff */
[----:B------:R-:W-:Y:S01]  /*29b0*/  HMMA.16816.F32.BF16 R32, R32, R38, RZ ;  /* 0x000000262020723c */ /* 0x000fe200000418ff */
[----:B------:R-:W-:Y:S05]  /*29c0*/  LDSM.16.M88.4 R36, [R188+0x1000] ;  /* 0x00100000bc24783b */ /* 0x000fea0000000200 */
[----:B------:R-:W-:Y:S01]  /*29d0*/  HMMA.16816.F32.BF16 R28, R72, R70, R28 ;  /* 0x00000046481c723c */ /* 0x000fe2000004181c */
[----:B------:R-:W1:Y:S05]  /*29e0*/  LDSM.16.M88.4 R68, [R200+0x4000] ;  /* 0x00400000c844783b */ /* 0x000e6a0000000200 */
[C---:B------:R-:W-:Y:S06]  /*29f0*/  HMMA.16816.F32.BF16 R44, R24.reuse, R92, R44 ;  /* 0x0000005c182c723c */ /* 0x040fec000004182c */
[----:B------:R-:W-:Y:S01]  /*2a00*/  HMMA.16816.F32.BF16 R80, R24, R94, R80 ;  /* 0x0000005e1850723c */ /* 0x000fe20000041850 */
[----:B------:R-:W-:Y:S05]  /*2a10*/  LDSM.16.M88.4 R92, [R195+0xe000] ;  /* 0x00e00000c35c783b */ /* 0x000fea0000000200 */
[----:B------:R-:W-:Y:S06]  /*2a20*/  HMMA.16816.F32.BF16 R16, R88, R60, R16 ;  /* 0x0000003c5810723c */ /* 0x000fec0000041810 */
[C---:B--2---:R-:W-:Y:S06]  /*2a30*/  HMMA.16816.F32.BF16 R52, R72.reuse, R8, R52 ;  /* 0x000000084834723c */ /* 0x044fec0000041834 */
[----:B------:R-:W-:Y:S01]  /*2a40*/  HMMA.16816.F32.BF16 R48, R72, R10, R48 ;  /* 0x0000000a4830723c */ /* 0x000fe20000041830 */
[----:B------:R-:W-:Y:S05]  /*2a50*/  LDSM.16.M88.4 R8, [R201+0xe800] ;  /* 0x00e80000c908783b */ /* 0x000fea0000000200 */
[C---:B---3--:R-:W-:Y:S06]  /*2a60*/  HMMA.16816.F32.BF16 R76, R24.reuse, R40, R76 ;  /* 0x00000028184c723c */ /* 0x048fec000004184c */
[----:B------:R-:W-:Y:S01]  /*2a70*/  HMMA.16816.F32.BF16 R24, R24, R42, R32 ;  /* 0x0000002a1818723c */ /* 0x000fe20000041820 */
[----:B------:R-:W2:Y:S04]  /*2a80*/  LDSM.16.M88.4 R40, [R198+0x4000] ;  /* 0x00400000c628783b */ /* 0x000ea80000000200 */
[----:B------:R-:W3:Y:S01]  /*2a90*/  LDSM.16.M88.4 R32, [R188+0x1800] ;  /* 0x00180000bc20783b */ /* 0x000ee20000000200 */
[----:B------:R-:W-:Y:S03]  /*2aa0*/  HMMA.16816.F32.BF16 R28, R12, R86, R28 ;  /* 0x000000560c1c723c */ /* 0x000fe6000004181c */
[----:B------:R-:W-:Y:S03]  /*2ab0*/  LDSM.16.M88.4 R84, [R201+0xf800] ;  /* 0x00f80000c954783b */ /* 0x000fe60000000200 */
[C---:B------:R-:W-:Y:S06]  /*2ac0*/  HMMA.16816.F32.BF16 R44, R72.reuse, R64, R44 ;  /* 0x00000040482c723c */ /* 0x040fec000004182c */
[----:B------:R-:W-:Y:S01]  /*2ad0*/  HMMA.16816.F32.BF16 R80, R72, R66, R80 ;  /* 0x000000424850723c */ /* 0x000fe20000041850 */
[----:B------:R-:W-:Y:S05]  /*2ae0*/  LDSM.16.M88.4 R64, [R199+0x2800] ;  /* 0x00280000c740783b */ /* 0x000fea0000000200 */
[----:B-1----:R-:W-:Y:S06]  /*2af0*/  HMMA.16816.F32.BF16 R16, R68, R100, R16 ;  /* 0x000000644410723c */ /* 0x002fec0000041810 */
[C---:B------:R-:W-:Y:S06]  /*2b00*/  HMMA.16816.F32.BF16 R52, R12.reuse, R20, R52 ;  /* 0x000000140c34723c */ /* 0x040fec0000041834 */
[----:B------:R-:W-:Y:S01]  /*2b10*/  HMMA.16816.F32.BF16 R48, R12, R22, R48 ;  /* 0x000000160c30723c */ /* 0x000fe20000041830 */
[----:B------:R-:W-:Y:S05]  /*2b20*/  LDSM.16.M88.4 R20, [R188+0x2000] ;  /* 0x00200000bc14783b */ /* 0x000fea0000000200 */
[C---:B------:R-:W-:Y:S06]  /*2b30*/  HMMA.16816.F32.BF16 R76, R72.reuse, R56, R76 ;  /* 0x00000038484c723c */ /* 0x040fec000004184c */
[----:B------:R-:W-:Y:S01]  /*2b40*/  HMMA.16816.F32.BF16 R72, R72, R58, R24 ;  /* 0x0000003a4848723c */ /* 0x000fe20000041818 */
[----:B------:R-:W1:Y:S04]  /*2b50*/  LDSM.16.M88.4 R24, [R197+0x4000] ;  /* 0x00400000c518783b */ /* 0x000e680000000200 */
[----:B------:R-:W-:Y:S01]  /*2b60*/  LDSM.16.M88.4 R56, [R199+0x3800] ;  /* 0x00380000c738783b */ /* 0x000fe20000000200 */
[----:B------:R-:W-:Y:S03]  /*2b70*/  HMMA.16816.F32.BF16 R28, R88, R62, R28 ;  /* 0x0000003e581c723c */ /* 0x000fe6000004181c */
[----:B------:R-:W4:Y:S03]  /*2b80*/  LDSM.16.M88.4 R60, [R199+0x3000] ;  /* 0x00300000c73c783b */ /* 0x000f260000000200 */
[C---:B------:R-:W-:Y:S06]  /*2b90*/  HMMA.16816.F32.BF16 R44, R12.reuse, R36, R44 ;  /* 0x000000240c2c723c */ /* 0x040fec000004182c */
[----:B------:R-:W-:Y:S01]  /*2ba0*/  HMMA.16816.F32.BF16 R80, R12, R38, R80 ;  /* 0x000000260c50723c */ /* 0x000fe20000041850 */
[----:B------:R-:W-:Y:S05]  /*2bb0*/  LDSM.16.M88.4 R36, [R195+0xe800] ;  /* 0x00e80000c324783b */ /* 0x000fea0000000200 */
[----:B--2---:R-:W-:Y:S06]  /*2bc0*/  HMMA.16816.F32.BF16 R16, R40, R92, R16 ;  /* 0x0000005c2810723c */ /* 0x004fec0000041810 */
[C---:B------:R-:W-:Y:S06]  /*2bd0*/  HMMA.16816.F32.BF16 R52, R88.reuse, R8, R52 ;  /* 0x000000085834723c */ /* 0x040fec0000041834 */
[----:B------:R-:W-:Y:S01]  /*2be0*/  HMMA.16816.F32.BF16 R48, R88, R10, R48 ;  /* 0x0000000a5830723c */ /* 0x000fe20000041830 */
[----:B------:R-:W-:Y:S05]  /*2bf0*/  LDSM.16.M88.4 R8, [R201+0x10000] ;  /* 0x01000000c908783b */ /* 0x000fea0000000200 */
[C---:B---3--:R-:W-:Y:S06]  /*2c00*/  HMMA.16816.F32.BF16 R76, R12.reuse, R32, R76 ;  /* 0x000000200c4c723c */ /* 0x048fec000004184c */
[----:B------:R-:W-:Y:S01]  /*2c10*/  HMMA.16816.F32.BF16 R72, R12, R34, R72 ;  /* 0x000000220c48723c */ /* 0x000fe20000041848 */
[----:B------:R-:W2:Y:S04]  /*2c20*/  LDSM.16.M88.4 R12, [R202+0x8000] ;  /* 0x00800000ca0c783b */ /* 0x000ea80000000200 */
[----:B------:R-:W3:Y:S01]  /*2c30*/  LDSM.16.M88.4 R32, [R195+0xf000] ;  /* 0x00f00000c320783b */ /* 0x000ee20000000200 */
[----:B------:R-:W-:Y:S06]  /*2c40*/  HMMA.16816.F32.BF16 R28, R68, R102, R28 ;  /* 0x00000066441c723c */ /* 0x000fec000004181c */
[C---:B------:R-:W-:Y:S06]  /*2c50*/  HMMA.16816.F32.BF16 R44, R88.reuse, R96, R44 ;  /* 0x00000060582c723c */ /* 0x040fec000004182c */
[----:B------:R-:W-:Y:S06]  /*2c60*/  HMMA.16816.F32.BF16 R80, R88, R98, R80 ;  /* 0x000000625850723c */ /* 0x000fec0000041850 */
[----:B-1----:R-:W-:Y:S06]  /*2c70*/  HMMA.16816.F32.BF16 R16, R24, R20, R16 ;  /* 0x000000141810723c */ /* 0x002fec0000041810 */
[C---:B------:R-:W-:Y:S06]  /*2c80*/  HMMA.16816.F32.BF16 R52, R68.reuse, R64, R52 ;  /* 0x000000404434723c */ /* 0x040fec0000041834 */
[----:B------:R-:W-:Y:S01]  /*2c90*/  HMMA.16816.F32.BF16 R48, R68, R66, R48 ;  /* 0x000000424430723c */ /* 0x000fe20000041830 */
[----:B------:R-:W-:Y:S05]  /*2ca0*/  LDSM.16.M88.4 R64, [R195+0xf800] ;  /* 0x00f80000c340783b */ /* 0x000fea0000000200 */
[C---:B------:R-:W-:Y:S06]  /*2cb0*/  HMMA.16816.F32.BF16 R76, R88.reuse, R84, R76 ;  /* 0x00000054584c723c */ /* 0x040fec000004184c */
[----:B------:R-:W-:Y:S01]  /*2cc0*/  HMMA.16816.F32.BF16 R72, R88, R86, R72 ;  /* 0x000000565848723c */ /* 0x000fe20000041848 */
[----:B------:R-:W-:Y:S04]  /*2cd0*/  LDSM.16.M88.4 R88, [R199+0x4000] ;  /* 0x00400000c758783b */ /* 0x000fe80000000200 */
[----:B------:R-:W-:Y:S01]  /*2ce0*/  LDSM.16.M88.4 R84, [R188+0x2800] ;  /* 0x00280000bc54783b */ /* 0x000fe20000000200 */
[----:B------:R-:W-:Y:S03]  /*2cf0*/  HMMA.16816.F32.BF16 R92, R40, R94, R28 ;  /* 0x0000005e285c723c */ /* 0x000fe6000004181c */
[----:B------:R-:W1:Y:S03]  /*2d00*/  LDSM.16.M88.4 R28, [R200+0x8000] ;  /* 0x00800000c81c783b */ /* 0x000e660000000200 */
[C---:B----4-:R-:W-:Y:S06]  /*2d10*/  HMMA.16816.F32.BF16 R44, R68.reuse, R60, R44 ;  /* 0x0000003c442c723c */ /* 0x050fec000004182c */
[----:B------:R-:W-:Y:S06]  /*2d20*/  HMMA.16816.F32.BF16 R80, R68, R62, R80 ;  /* 0x0000003e4450723c */ /* 0x000fec0000041850 */
[----:B--2---:R-:W-:Y:S06]  /*2d30*/  HMMA.16816.F32.BF16 R16, R12, R8, R16 ;  /* 0x000000080c10723c */ /* 0x004fec0000041810 */
[C---:B------:R-:W-:Y:S06]  /*2d40*/  HMMA.16816.F32.BF16 R52, R40.reuse, R36, R52 ;  /* 0x000000242834723c */ /* 0x040fec0000041834 */
[----:B------:R-:W-:Y:S01]  /*2d50*/  HMMA.16816.F32.BF16 R48, R40, R38, R48 ;  /* 0x000000262830723c */ /* 0x000fe20000041830 */
[----:B------:R-:W2:Y:S05]  /*2d60*/  LDSM.16.M88.4 R36, [R188+0x3000] ;  /* 0x00300000bc24783b */ /* 0x000eaa0000000200 */
[C---:B------:R-:W-:Y:S06]  /*2d70*/  HMMA.16816.F32.BF16 R76, R68.reuse, R56, R76 ;  /* 0x00000038444c723c */ /* 0x040fec000004184c */
[----:B------:R-:W-:Y:S01]  /*2d80*/  HMMA.16816.F32.BF16 R72, R68, R58, R72 ;  /* 0x0000003a4448723c */ /* 0x000fe20000041848 */
[----:B------:R-:W-:Y:S04]  /*2d90*/  LDSM.16.M88.4 R56, [R195+0x10000] ;  /* 0x01000000c338783b */ /* 0x000fe80000000200 */
[----:B------:R-:W-:Y:S01]  /*2da0*/  LDSM.16.M88.4 R68, [R201+0x11000] ;  /* 0x01100000c944783b */ /* 0x000fe20000000200 */
[----:B------:R-:W-:Y:S03]  /*2db0*/  HMMA.16816.F32.BF16 R92, R24, R22, R92 ;  /* 0x00000016185c723c */ /* 0x000fe6000004185c */
[----:B------:R-:W4:Y:S03]  /*2dc0*/  LDSM.16.M88.4 R20, [R198+0x8000] ;  /* 0x00800000c614783b */ /* 0x000f260000000200 */
[C---:B---3--:R-:W-:Y:S06]  /*2dd0*/  HMMA.16816.F32.BF16 R44, R40.reuse, R32, R44 ;  /* 0x00000020282c723c */ /* 0x048fec000004182c */
[----:B------:R-:W-:Y:S01]  /*2de0*/  HMMA.16816.F32.BF16 R80, R40, R34, R80 ;  /* 0x000000222850723c */ /* 0x000fe20000041850 */
[----:B------:R-:W3:Y:S05]  /*2df0*/  LDSM.16.M88.4 R32, [R201+0x10800] ;  /* 0x01080000c920783b */ /* 0x000eea0000000200 */
[----:B-1----:R-:W-:Y:S06]  /*2e00*/  HMMA.16816.F32.BF16 R16, R28, R88, R16 ;  /* 0x000000581c10723c */ /* 0x002fec0000041810 */
[----:B------:R-:W-:Y:S06]  /*2e10*/  HMMA.16816.F32.BF16 R52, R24, R84, R52 ;  /* 0x000000541834723c */ /* 0x000fec0000041834 */
[----:B------:R-:W-:Y:S01]  /*2e20*/  HMMA.16816.F32.BF16 R92, R12, R10, R92 ;  /* 0x0000000a0c5c723c */ /* 0x000fe2000004185c */
[----:B------:R-:W-:Y:S05]  /*2e30*/  LDSM.16.M88.4 R8, [R197+0x8000] ;  /* 0x00800000c508783b */ /* 0x000fea0000000200 */
[----:B------:R-:W-:Y:S01]  /*2e40*/  HMMA.16816.F32.BF16 R84, R24, R86, R48 ;  /* 0x000000561854723c */ /* 0x000fe20000041830 */
[----:B------:R-:W1:Y:S05]  /*2e50*/  LDSM.16.M88.4 R48, [R188+0x4000] ;  /* 0x00400000bc30783b */ /* 0x000e6a0000000200 */
[C---:B------:R-:W-:Y:S06]  /*2e60*/  HMMA.16816.F32.BF16 R76, R40.reuse, R64, R76 ;  /* 0x00000040284c723c */ /* 0x040fec000004184c */
[----:B------:R-:W-:Y:S01]  /*2e70*/  HMMA.16816.F32.BF16 R72, R40, R66, R72 ;  /* 0x000000422848723c */ /* 0x000fe20000041848 */
[----:B------:R-:W5:Y:S04]  /*2e80*/  LDSM.16.M88.4 R40, [R188+0x3800] ;  /* 0x00380000bc28783b */ /* 0x000f680000000200 */
[----:B------:R-:W-:Y:S01]  /*2e90*/  LDSM.16.M88.4 R64, [R201+0x11800] ;  /* 0x01180000c940783b */ /* 0x000fe20000000200 */
[----:B--2---:R-:W-:Y:S03]  /*2ea0*/  HMMA.16816.F32.BF16 R60, R24, R36, R44 ;  /* 0x00000024183c723c */ /* 0x004fe6000004182c */
[----:B------:R-:W2:Y:S03]  /*2eb0*/  LDSM.16.M88.4 R44, [R199+0x4800] ;  /* 0x00480000c72c783b */ /* 0x000ea60000000200 */
[----:B----4-:R-:W-:Y:S06]  /*2ec0*/  HMMA.16816.F32.BF16 R16, R20, R56, R16 ;  /* 0x000000381410723c */ /* 0x010fec0000041810 */
[C---:B---3--:R-:W-:Y:S06]  /*2ed0*/  HMMA.16816.F32.BF16 R52, R12.reuse, R32, R52 ;  /* 0x000000200c34723c */ /* 0x048fec0000041834 */
[----:B------:R-:W-:Y:S01]  /*2ee0*/  HMMA.16816.F32.BF16 R84, R12, R34, R84 ;  /* 0x000000220c54723c */ /* 0x000fe20000041854 */
[----:B------:R-:W3:Y:S05]  /*2ef0*/  LDSM.16.M88.4 R32, [R199+0x5000] ;  /* 0x00500000c720783b */ /* 0x000eea0000000200 */
[----:B------:R-:W-:Y:S01]  /*2f00*/  HMMA.16816.F32.BF16 R80, R24, R38, R80 ;  /* 0x000000261850723c */ /* 0x000fe20000041850 */
[----:B------:R-:W4:Y:S05]  /*2f10*/  LDSM.16.M88.4 R36, [R195+0x10800] ;  /* 0x01080000c324783b */ /* 0x000f2a0000000200 */
[----:B-1----:R-:W-:Y:S06]  /*2f20*/  HMMA.16816.F32.BF16 R16, R8, R48, R16 ;  /* 0x000000300810723c */ /* 0x002fec0000041810 */
[----:B------:R-:W-:Y:S06]  /*2f30*/  HMMA.16816.F32.BF16 R60, R12, R68, R60 ;  /* 0x000000440c3c723c */ /* 0x000fec000004183c */
[C---:B-----5:R-:W-:Y:S06]  /*2f40*/  HMMA.16816.F32.BF16 R76, R24.reuse, R40, R76 ;  /* 0x00000028184c723c */ /* 0x060fec000004184c */
[----:B------:R-:W-:Y:S01]  /*2f50*/  HMMA.16816.F32.BF16 R72, R24, R42, R72 ;  /* 0x0000002a1848723c */ /* 0x000fe20000041848 */
[----:B------:R-:W-:Y:S04]  /*2f60*/  LDSM.16.M88.4 R24, [R188+0x4800] ;  /* 0x00480000bc18783b */ /* 0x000fe80000000200 */
[----:B------:R-:W-:Y:S01]  /*2f70*/  LDSM.16.M88.4 R40, [R199+0x5800] ;  /* 0x00580000c728783b */ /* 0x000fe20000000200 */
[----:B------:R-:W-:Y:S01]  /*2f80*/  HMMA.16816.F32.BF16 R92, R28, R90, R92 ;  /* 0x0000005a1c5c723c */ /* 0x000fe2000004185c */
[----:B------:R-:W-:Y:S01]  /*2f90*/  FMUL.FTZ R0, R16, UR8 ;  /* 0x0000000810007c20 */ /* 0x000fe20008410000 */
[----:B------:R-:W-:-:S02]  /*2fa0*/  IMAD.IADD R16, R3, 0x1, -R6 ;  /* 0x0000000103107824 */ /* 0x000fc400078e0a06 */
[----:B------:R-:W-:Y:S01]  /*2fb0*/  FMUL.FTZ R17, R17, UR8 ;  /* 0x0000000811117c20 */ /* 0x000fe20008410000 */
[----:B------:R-:W-:Y:S01]  /*2fc0*/  FMUL.FTZ R18, R18, UR8 ;  /* 0x0000000812127c20 */ /* 0x000fe20008410000 */
[----:B------:R-:W-:Y:S01]  /*2fd0*/  FMUL.FTZ R19, R19, UR8 ;  /* 0x0000000813137c20 */ /* 0x000fe20008410000 */
[C---:B--2---:R-:W-:Y:S01]  /*2fe0*/  HMMA.16816.F32.BF16 R52, R28.reuse, R44, R52 ;  /* 0x0000002c1c34723c */ /* 0x044fe20000041834 */
[----:B------:R-:W-:Y:S01]  /*2ff0*/  IMAD.U32 R3, RZ, RZ, UR24 ;  /* 0x00000018ff037e24 */ /* 0x000fe2000f8e00ff */
[----:B------:R-:W1:Y:S04]  /*3000*/  MUFU.TANH R0, R0 ;  /* 0x0000000000007308 */ /* 0x000e680000002400 */
[----:B------:R-:W-:Y:S01]  /*3010*/  HMMA.16816.F32.BF16 R84, R28, R46, R84 ;  /* 0x0000002e1c54723c */ /* 0x000fe20000041854 */
[----:B------:R-:W2:Y:S05]  /*3020*/  LDSM.16.M88.4 R44, [R195+0x11000] ;  /* 0x01100000c32c783b */ /* 0x000eaa0000000200 */
[----:B------:R-:W-:Y:S06]  /*3030*/  HMMA.16816.F32.BF16 R80, R12, R70, R80 ;  /* 0x000000460c50723c */ /* 0x000fec0000041850 */
[----:B---3--:R-:W-:Y:S01]  /*3040*/  HMMA.16816.F32.BF16 R60, R28, R32, R60 ;  /* 0x000000201c3c723c */ /* 0x008fe2000004183c */
[----:B------:R-:W3:Y:S05]  /*3050*/  MUFU.TANH R32, R19 ;  /* 0x0000001300207308 */ /* 0x000eea0000002400 */
[C---:B------:R-:W-:Y:S06]  /*3060*/  HMMA.16816.F32.BF16 R76, R12.reuse, R64, R76 ;  /* 0x000000400c4c723c */ /* 0x040fec000004184c */
[----:B------:R-:W-:Y:S06]  /*3070*/  HMMA.16816.F32.BF16 R72, R12, R66, R72 ;  /* 0x000000420c48723c */ /* 0x000fec0000041848 */
[----:B------:R-:W-:Y:S01]  /*3080*/  HMMA.16816.F32.BF16 R92, R20, R58, R92 ;  /* 0x0000003a145c723c */ /* 0x000fe2000004185c */
[----:B------:R-:W-:-:S04]  /*3090*/  SHF.R.S32.HI R13, RZ, 0x1f, R16 ;  /* 0x0000001fff0d7819 */ /* 0x000fc80000011410 */
[----:B------:R-:W-:Y:S01]  /*30a0*/  LEA.HI R16, R13, R16, RZ, 0x2 ;  /* 0x000000100d107211 */ /* 0x000fe200078f10ff */
[----:B----4-:R-:W-:Y:S01]  /*30b0*/  HMMA.16816.F32.BF16 R52, R20, R36, R52 ;  /* 0x000000241434723c */ /* 0x010fe20000041834 */
[----:B------:R-:W4:Y:S01]  /*30c0*/  LDSM.16.M88.4 R12, [R188+0x5000] ;  /* 0x00500000bc0c783b */ /* 0x000f220000000200 */
[----:B------:R-:W-:Y:S01]  /*30d0*/  MUFU.TANH R36, R17 ;  /* 0x0000001100247308 */ /* 0x000fe20000002400 */
[----:B------:R-:W-:-:S03]  /*30e0*/  SHF.R.S32.HI R16, RZ, 0x2, R16 ;  /* 0x00000002ff107819 */ /* 0x000fc60000011410 */
[----:B------:R-:W-:Y:S02]  /*30f0*/  HMMA.16816.F32.BF16 R80, R28, R34, R80 ;  /* 0x000000221c50723c */ /* 0x000fe40000041850 */
[----:B------:R-:W-:Y:S02]  /*3100*/  IMAD.IADD R211, R16, 0x1, R211 ;  /* 0x0000000110d37824 */ /* 0x000fe400078e02d3 */
[----:B------:R5:W4:Y:S02]  /*3110*/  MUFU.TANH R37, R18 ;  /* 0x0000001200257308 */ /* 0x000b240000002400 */
[----:B--2---:R-:W-:Y:S01]  /*3120*/  HMMA.16816.F32.BF16 R60, R20, R44, R60 ;  /* 0x0000002c143c723c */ /* 0x004fe2000004183c */
[C---:B------:R-:W-:Y:S01]  /*3130*/  VIADD R209, R211.reuse, 0x8 ;  /* 0x00000008d3d17836 */ /* 0x040fe20000000000 */
[----:B------:R-:W-:Y:S01]  /*3140*/  VIADDMNMX R210, R211, UR5, R210, PT ;  /* 0x00000005d3d27c46 */ /* 0x000fe2000b8001d2 */
[----:B------:R-:W-:Y:S01]  /*3150*/  IMAD R34, R3, 0x40, R214 ;  /* 0x0000004003227824 */ /* 0x000fe200078e02d6 */
[----:B------:R-:W-:-:S02]  /*3160*/  VIADDMNMX R211, R211, UR26, RZ, !PT ;  /* 0x0000001ad3d37c46 */ /* 0x000fc4000f8001ff */
[----:B------:R-:W-:Y:S01]  /*3170*/  HMMA.16816.F32.BF16 R92, R8, R50, R92 ;  /* 0x00000032085c723c */ /* 0x000fe2000004185c */
[C---:B------:R-:W-:Y:S01]  /*3180*/  IADD3 R208, R209.reuse, UR25, R208 ;  /* 0x00000019d1d07c10 */ /* 0x040fe2000fffe0d0 */
[C---:B------:R-:W-:Y:S01]  /*3190*/  VIADD R3, R34.reuse, 0x8 ;  /* 0x0000000822037836 */ /* 0x040fe20000000000 */
[-C--:B------:R-:W-:Y:S02]  /*31a0*/  ISETP.GE.AND P5, PT, R34, R210.reuse, PT ;  /* 0x000000d22200720c */ /* 0x080fe40003fa6270 */
[----:B------:R-:W-:Y:S01]  /*31b0*/  VIMNMX R208, R208, UR28, PT ;  /* 0x0000001cd0d07c48 */ /* 0x000fe2000bfe0100 */
[----:B------:R-:W-:Y:S01]  /*31c0*/  HMMA.16816.F32.BF16 R84, R20, R38, R84 ;  /* 0x000000261454723c */ /* 0x000fe20000041854 */
[----:B------:R-:W-:Y:S01]  /*31d0*/  VIADDMNMX R209, R209, UR26, RZ, !PT ;  /* 0x0000001ad1d17c46 */ /* 0x000fe2000f8001ff */
[----:B-----5:R-:W2:Y:S01]  /*31e0*/  LDSM.16.M88.4 R16, [R195+0x11800] ;  /* 0x01180000c310783b */ /* 0x020ea20000000200 */
[----:B------:R-:W-:-:S03]  /*31f0*/  ISETP.GE.AND P0, PT, R3, R210, PT ;  /* 0x000000d20300720c */ /* 0x000fc60003f06270 */
[----:B------:R-:W-:Y:S01]  /*3200*/  HMMA.16816.F32.BF16 R52, R8, R24, R52 ;  /* 0x000000180834723c */ /* 0x000fe20000041834 */
[C---:B------:R-:W-:Y:S02]  /*3210*/  ISETP.GE.AND P1, PT, R3.reuse, R208, PT ;  /* 0x000000d00300720c */ /* 0x040fe40003f26270 */
[CC--:B------:R-:W-:Y:S02]  /*3220*/  ISETP.LT.OR P5, PT, R34.reuse, R211.reuse, P5 ;  /* 0x000000d32200720c */ /* 0x0c0fe40002fa1670 */
[C---:B------:R-:W-:Y:S01]  /*3230*/  ISETP.LT.OR P0, PT, R3.reuse, R211, P0 ;  /* 0x000000d30300720c */ /* 0x040fe20000701670 */
[----:B------:R-:W-:Y:S01]  /*3240*/  HMMA.16816.F32.BF16 R76, R28, R40, R76 ;  /* 0x000000281c4c723c */ /* 0x000fe2000004184c */
[----:B------:R-:W-:Y:S01]  /*3250*/  VIADD R24, R34, 0x1 ;  /* 0x0000000122187836 */ /* 0x000fe20000000000 */
[----:B------:R-:W-:Y:S02]  /*3260*/  ISETP.LT.OR P1, PT, R3, R209, P1 ;  /* 0x000000d10300720c */ /* 0x000fe40000f21670 */
[----:B-1----:R-:W-:-:S02]  /*3270*/  FSEL R3, R0, -INF , !P5 ;  /* 0xff80000000037808 */ /* 0x002fc40006800000 */
[----:B------:R-:W-:Y:S01]  /*3280*/  HMMA.16816.F32.BF16 R80, R20, R46, R80 ;  /* 0x0000002e1450723c */ /* 0x000fe20000041850 */
[----:B------:R-:W-:Y:S01]  /*3290*/  ISETP.GE.AND P6, PT, R24, R210, PT ;  /* 0x000000d21800720c */ /* 0x000fe20003fc6270 */
[----:B------:R-:W-:Y:S01]  /*32a0*/  FMUL.FTZ R33, R92, UR8 ;  /* 0x000000085c217c20 */ /* 0x000fe20008410000 */
[CC--:B------:R-:W-:Y:S01]  /*32b0*/  ISETP.GE.AND P2, PT, R24.reuse, R208.reuse, PT ;  /* 0x000000d01800720c */ /* 0x0c0fe20003f46270 */
[----:B------:R-:W-:Y:S01]  /*32c0*/  FMUL.FTZ R93, R93, UR8 ;  /* 0x000000085d5d7c20 */ /* 0x000fe20008410000 */
[C---:B------:R-:W-:Y:S01]  /*32d0*/  ISETP.LT.OR P6, PT, R24.reuse, R211, P6 ;  /* 0x000000d31800720c */ /* 0x040fe200037c1670 */
[----:B------:R-:W-:Y:S01]  /*32e0*/  HMMA.16816.F32.BF16 R72, R28, R42, R72 ;  /* 0x0000002a1c48723c */ /* 0x000fe20000041848 */
[-C--:B------:R-:W-:Y:S01]  /*32f0*/  ISETP.LT.OR P2, PT, R24, R209.reuse, P2 ;  /* 0x000000d11800720c */ /* 0x080fe20001741670 */
[----:B------:R-:W1:Y:S01]  /*3300*/  MUFU.TANH R33, R33 ;  /* 0x0000002100217308 */ /* 0x000e620000002400 */
[----:B------:R-:W-:Y:S01]  /*3310*/  ISETP.GE.AND P5, PT, R34, R208, PT ;  /* 0x000000d02200720c */ /* 0x000fe20003fa6270 */
[----:B------:R-:W-:Y:S01]  /*3320*/  FMUL.FTZ R35, R94, UR8 ;  /* 0x000000085e237c20 */ /* 0x000fe20008410000 */
[----:B---3--:R-:W-:Y:S01]  /*3330*/  FSEL R32, R32, -INF , !P2 ;  /* 0xff80000020207808 */ /* 0x008fe20005000000 */
[C---:B----4-:R-:W-:Y:S01]  /*3340*/  HMMA.16816.F32.BF16 R60, R8.reuse, R12, R60 ;  /* 0x0000000c083c723c */ /* 0x050fe2000004183c */
[----:B------:R-:W-:Y:S01]  /*3350*/  ISETP.LT.OR P5, PT, R34, R209, P5 ;  /* 0x000000d12200720c */ /* 0x000fe20002fa1670 */
[----:B------:R-:W-:Y:S01]  /*3360*/  FMUL.FTZ R39, R52, UR8 ;  /* 0x0000000834277c20 */ /* 0x000fe20008410000 */
[----:B------:R-:W-:Y:S01]  /*3370*/  FMUL.FTZ R40, R53, UR8 ;  /* 0x0000000835287c20 */ /* 0x000fe20008410000 */
[----:B------:R-:W3:Y:S01]  /*3380*/  MUFU.TANH R6, R93 ;  /* 0x0000005d00067308 */ /* 0x000ee20000002400 */
[----:B------:R-:W-:Y:S01]  /*3390*/  FSEL R28, R37, -INF , !P5 ;  /* 0xff800000251c7808 */ /* 0x000fe20006800000 */
[----:B------:R-:W-:Y:S01]  /*33a0*/  HMMA.16816.F32.BF16 R84, R8, R26, R84 ;  /* 0x0000001a0854723c */ /* 0x000fe20000041854 */
[----:B------:R-:W-:Y:S01]  /*33b0*/  VIADD R12, R34, 0x9 ;  /* 0x00000009220c7836 */ /* 0x000fe20000000000 */
[----:B------:R-:W4:Y:S01]  /*33c0*/  LDSM.16.M88.4 R24, [R188+0x5800] ;  /* 0x00580000bc18783b */ /* 0x000f220000000200 */
[----:B------:R-:W-:Y:S01]  /*33d0*/  FSEL R29, R36, -INF , !P6 ;  /* 0xff800000241d7808 */ /* 0x000fe20007000000 */
[----:B------:R-:W-:Y:S01]  /*33e0*/  FMUL.FTZ R38, R55, UR8 ;  /* 0x0000000837267c20 */ /* 0x000fe20008410000 */
[----:B------:R-:W-:Y:S01]  /*33f0*/  FMUL.FTZ R41, R54, UR8 ;  /* 0x0000000836297c20 */ /* 0x000fe20008410000 */
[C---:B------:R-:W-:Y:S01]  /*3400*/  ISETP.GE.AND P4, PT, R12.reuse, R210, PT ;  /* 0x000000d20c00720c */ /* 0x040fe20003f86270 */
[----:B------:R-:W5:Y:S01]  /*3410*/  MUFU.TANH R35, R35 ;  /* 0x0000002300237308 */ /* 0x000f620000002400 */
[C---:B------:R-:W-:Y:S01]  /*3420*/  ISETP.GE.AND P3, PT, R12.reuse, R208, PT ;  /* 0x000000d00c00720c */ /* 0x040fe20003f66270 */
[----:B--2---:R-:W-:Y:S01]  /*3430*/  HMMA.16816.F32.BF16 R76, R20, R16, R76 ;  /* 0x00000010144c723c */ /* 0x004fe2000004184c */
[C---:B------:R-:W-:Y:S01]  /*3440*/  ISETP.LT.OR P4, PT, R12.reuse, R211, P4 ;  /* 0x000000d30c00720c */ /* 0x040fe20002781670 */
[----:B------:R-:W-:Y:S01]  /*3450*/  FMUL.FTZ R95, R95, UR8 ;  /* 0x000000085f5f7c20 */ /* 0x000fe20008410000 */
[----:B------:R-:W-:Y:S01]  /*3460*/  ISETP.LT.OR P3, PT, R12, R209, P3 ;  /* 0x000000d10c00720c */ /* 0x000fe20001f61670 */
[----:B------:R-:W-:Y:S01]  /*3470*/  VIADD R12, R34, 0x10 ;  /* 0x00000010220c7836 */ /* 0x000fe20000000000 */
[----:B-1----:R-:W-:Y:S01]  /*3480*/  FSEL R33, R33, -INF , !P0 ;  /* 0xff80000021217808 */ /* 0x002fe20004000000 */
[----:B------:R-:W1:Y:S01]  /*3490*/  MUFU.TANH R39, R39 ;  /* 0x0000002700277308 */ /* 0x000e620000002400 */
[----:B------:R-:W-:Y:S01]  /*34a0*/  HMMA.16816.F32.BF16 R80, R8, R14, R80 ;  /* 0x0000000e0850723c */ /* 0x000fe20000041850 */
[----:B---3--:R-:W-:Y:S01]  /*34b0*/  FSEL R31, R6, -INF , !P4 ;  /* 0xff800000061f7808 */ /* 0x008fe20006000000 */
[----:B------:R-:W-:Y:S01]  /*34c0*/  FMUL.FTZ R60, R60, UR8 ;  /* 0x000000083c3c7c20 */ /* 0x000fe20008410000 */
[C---:B------:R-:W-:Y:S01]  /*34d0*/  ISETP.GE.AND P5, PT, R12.reuse, R210, PT ;  /* 0x000000d20c00720c */ /* 0x040fe20003fa6270 */
[----:B------:R-:W-:Y:S01]  /*34e0*/  FMUL.FTZ R61, R61, UR8 ;  /* 0x000000083d3d7c20 */ /* 0x000fe20008410000 */
[C---:B------:R-:W-:Y:S01]  /*34f0*/  ISETP.GE.AND P6, PT, R12.reuse, R208, PT ;  /* 0x000000d00c00720c */ /* 0x040fe20003fc6270 */
[----:B------:R-:W-:Y:S01]  /*3500*/  HMMA.16816.F32.BF16 R72, R20, R18, R72 ;  /* 0x000000121448723c */ /* 0x000fe20000041848 */
[----:B------:R-:W2:Y:S01]  /*3510*/  MUFU.TANH R40, R40 ;  /* 0x0000002800287308 */ /* 0x000ea20000002400 */
[----:B------:R-:W-:Y:S01]  /*3520*/  ISETP.LT.OR P5, PT, R12, R211, P5 ;  /* 0x000000d30c00720c */ /* 0x000fe20002fa1670 */
[----:B------:R-:W-:Y:S01]  /*3530*/  VIADD R15, R34, 0x11 ;  /* 0x00000011220f7836 */ /* 0x000fe20000000000 */
[----:B------:R-:W-:Y:S01]  /*3540*/  ISETP.LT.OR P6, PT, R12, R209, P6 ;  /* 0x000000d10c00720c */ /* 0x000fe200037c1670 */
[C---:B------:R-:W-:Y:S01]  /*3550*/  VIADD R12, R34.reuse, 0x18 ;  /* 0x00000018220c7836 */ /* 0x040fe20000000000 */
[----:B-----5:R-:W-:Y:S01]  /*3560*/  FSEL R14, R35, -INF , !P1 ;  /* 0xff800000230e7808 */ /* 0x020fe20004800000 */
[----:B------:R-:W-:Y:S01]  /*3570*/  VIADD R18, R34, 0x21 ;  /* 0x0000002122127836 */ /* 0x000fe20000000000 */
[-C--:B------:R-:W-:Y:S01]  /*3580*/  ISETP.GE.AND P2, PT, R15, R210.reuse, PT ;  /* 0x000000d20f00720c */ /* 0x080fe20003f46270 */
[----:B------:R-:W3:Y:S01]  /*3590*/  MUFU.TANH R38, R38 ;  /* 0x0000002600267308 */ /* 0x000ee20000002400 */
[----:B------:R-:W-:Y:S01]  /*35a0*/  ISETP.GE.AND P0, PT, R12, R210, PT ;  /* 0x000000d20c00720c */ /* 0x000fe20003f06270 */
[----:B------:R-:W-:Y:S01]  /*35b0*/  FMUL.FTZ R13, R84, UR8 ;  /* 0x00000008540d7c20 */ /* 0x000fe20008410000 */
[CC--:B------:R-:W-:Y:S01]  /*35c0*/  ISETP.GE.AND P4, PT, R12.reuse, R208.reuse, PT ;  /* 0x000000d00c00720c */ /* 0x0c0fe20003f86270 */
[----:B------:R-:W-:Y:S01]  /*35d0*/  FMUL.FTZ R44, R85, UR8 ;  /* 0x00000008552c7c20 */ /* 0x000fe20008410000 */
[----:B------:R-:W-:Y:S01]  /*35e0*/  ISETP.LT.OR P0, PT, R12, R211, P0 ;  /* 0x000000d30c00720c */ /* 0x000fe20000701670 */
[----:B------:R-:W-:Y:S01]  /*35f0*/  FMUL.FTZ R0, R86, UR8 ;  /* 0x0000000856007c20 */ /* 0x000fe20008410000 */
[----:B------:R-:W-:Y:S01]  /*3600*/  ISETP.LT.OR P4, PT, R12, R209, P4 ;  /* 0x000000d10c00720c */ /* 0x000fe20002781670 */
[----:B------:R-:W-:Y:S01]  /*3610*/  VIADD R12, R34, 0x20 ;  /* 0x00000020220c7836 */ /* 0x000fe20000000000 */
[C---:B------:R-:W-:Y:S01]  /*3620*/  ISETP.LT.OR P2, PT, R15.reuse, R211, P2 ;  /* 0x000000d30f00720c */ /* 0x040fe20001741670 */
[----:B------:R-:W5:Y:S01]  /*3630*/  MUFU.TANH R161, R60 ;  /* 0x0000003c00a17308 */ /* 0x000f620000002400 */
[----:B------:R-:W-:Y:S01]  /*3640*/  ISETP.GE.AND P1, PT, R15, R208, PT ;  /* 0x000000d00f00720c */ /* 0x000fe20003f26270 */
[C---:B----4-:R-:W-:Y:S01]  /*3650*/  HMMA.16816.F32.BF16 R76, R8.reuse, R24, R76 ;  /* 0x00000018084c723c */ /* 0x050fe2000004184c */
[----:B-1----:R-:W-:Y:S01]  /*3660*/  FSEL R19, R39, -INF , !P5 ;  /* 0xff80000027137808 */ /* 0x002fe20006800000 */
[----:B------:R-:W-:Y:S01]  /*3670*/  FMUL.FTZ R30, R87, UR8 ;  /* 0x00000008571e7c20 */ /* 0x000fe20008410000 */
[----:B--2---:R-:W-:Y:S01]  /*3680*/  FSEL R17, R40, -INF , !P2 ;  /* 0xff80000028117808 */ /* 0x004fe20005000000 */
[----:B------:R-:W-:Y:S01]  /*3690*/  FMUL.FTZ R62, R62, UR8 ;  /* 0x000000083e3e7c20 */ /* 0x000fe20008410000 */
[C---:B------:R-:W-:Y:S01]  /*36a0*/  ISETP.GE.AND P5, PT, R12.reuse, R210, PT ;  /* 0x000000d20c00720c */ /* 0x040fe20003fa6270 */
[----:B------:R-:W1:Y:S01]  /*36b0*/  MUFU.TANH R159, R61 ;  /* 0x0000003d009f7308 */ /* 0x000e620000002400 */
[----:B------:R-:W-:Y:S01]  /*36c0*/  ISETP.GE.AND P2, PT, R12, R208, PT ;  /* 0x000000d00c00720c */ /* 0x000fe20003f46270 */
[----:B------:R-:W-:Y:S01]  /*36d0*/  HMMA.16816.F32.BF16 R72, R8, R26, R72 ;  /* 0x0000001a0848723c */ /* 0x000fe20000041848 */
[----:B------:R-:W-:Y:S01]  /*36e0*/  ISETP.LT.OR P1, PT, R15, R209, P1 ;  /* 0x000000d10f00720c */ /* 0x000fe20000f21670 */
[----:B------:R-:W-:Y:S01]  /*36f0*/  VIADD R15, R34, 0x19 ;  /* 0x00000019220f7836 */ /* 0x000fe20000000000 */
[----:B------:R-:W-:Y:S01]  /*3700*/  ISETP.LT.OR P5, PT, R12, R211, P5 ;  /* 0x000000d30c00720c */ /* 0x000fe20002fa1670 */
[----:B------:R-:W-:Y:S01]  /*3710*/  FMUL.FTZ R80, R80, UR8 ;  /* 0x0000000850507c20 */ /* 0x000fe20008410000 */
[----:B------:R-:W-:Y:S01]  /*3720*/  ISETP.LT.OR P2, PT, R12, R209, P2 ;  /* 0x000000d10c00720c */ /* 0x000fe20001741670 */
[----:B------:R-:W2:Y:S01]  /*3730*/  MUFU.TANH R4, R95 ;  /* 0x0000005f00047308 */ /* 0x000ea20000002400 */
[----:B---3--:R-:W-:Y:S01]  /*3740*/  FSEL R12, R38, -INF , !P1 ;  /* 0xff800000260c7808 */ /* 0x008fe20004800000 */
[----:B------:R-:W-:Y:S01]  /*3750*/  VIADD R8, R34, 0x30 ;  /* 0x0000003022087836 */ /* 0x000fe20000000000 */
[-C--:B------:R-:W-:Y:S01]  /*3760*/  ISETP.GE.AND P1, PT, R18, R210.reuse, PT ;  /* 0x000000d21200720c */ /* 0x080fe20003f26270 */
[----:B------:R-:W-:Y:S01]  /*3770*/  FMUL.FTZ R81, R81, UR8 ;  /* 0x0000000851517c20 */ /* 0x000fe20008410000 */
[----:B-----5:R-:W-:Y:S01]  /*3780*/  FSEL R161, R161, -INF , !P5 ;  /* 0xff800000a1a17808 */ /* 0x020fe20006800000 */
[----:B------:R-:W-:Y:S01]  /*3790*/  VIADD R20, R34, 0x28 ;  /* 0x0000002822147836 */ /* 0x000fe20000000000 */
[-C--:B------:R-:W-:Y:S01]  /*37a0*/  ISETP.LT.OR P1, PT, R18, R211.reuse, P1 ;  /* 0x000000d31200720c */ /* 0x080fe20000f21670 */
[----:B------:R-:W3:Y:S01]  /*37b0*/  MUFU.TANH R41, R41 ;  /* 0x0000002900297308 */ /* 0x000ee20000002400 */
[----:B------:R-:W-:Y:S01]  /*37c0*/  ISETP.GE.AND P5, PT, R8, R210, PT ;  /* 0x000000d20800720c */ /* 0x000fe20003fa6270 */
[----:B------:R-:W-:Y:S01]  /*37d0*/  FMUL.FTZ R76, R76, UR8 ;  /* 0x000000084c4c7c20 */ /* 0x000fe20008410000 */
[----:B-1----:R-:W-:Y:S01]  /*37e0*/  FSEL R159, R159, -INF , !P1 ;  /* 0xff8000009f9f7808 */ /* 0x002fe20004800000 */
[----:B------:R-:W-:Y:S01]  /*37f0*/  VIADD R9, R34, 0x29 ;  /* 0x0000002922097836 */ /* 0x000fe20000000000 */
[C---:B------:R-:W-:Y:S01]  /*3800*/  ISETP.GE.AND P1, PT, R8.reuse, R208, PT ;  /* 0x000000d00800720c */ /* 0x040fe20003f26270 */
[----:B------:R-:W-:Y:S01]  /*3810*/  FMUL.FTZ R77, R77, UR8 ;  /* 0x000000084d4d7c20 */ /* 0x000fe20008410000 */
[C---:B------:R-:W-:Y:S01]  /*3820*/  ISETP.LT.OR P5, PT, R8.reuse, R211, P5 ;  /* 0x000000d30800720c */ /* 0x040fe20002fa1670 */
[----:B------:R-:W1:Y:S01]  /*3830*/  MUFU.TANH R13, R13 ;  /* 0x0000000d000d7308 */ /* 0x000e620000002400 */
[----:B------:R-:W-:Y:S01]  /*3840*/  ISETP.LT.OR P1, PT, R8, R209, P1 ;  /* 0x000000d10800720c */ /* 0x000fe20000f21670 */
[----:B------:R-:W-:Y:S01]  /*3850*/  FMUL.FTZ R72, R72, UR8 ;  /* 0x0000000848487c20 */ /* 0x000fe20008410000 */
[----:B------:R-:W-:Y:S01]  /*3860*/  FMNMX.FTZ R8, R3, R29, !PT ;  /* 0x0000001d03087209 */ /* 0x000fe20007810000 */
[----:B------:R-:W-:Y:S01]  /*3870*/  FMUL.FTZ R73, R73, UR8 ;  /* 0x0000000849497c20 */ /* 0x000fe20008410000 */
[----:B--2---:R-:W-:Y:S01]  /*3880*/  FSEL R16, R4, -INF , !P3 ;  /* 0xff80000004107808 */ /* 0x004fe20005800000 */
[----:B------:R-:W-:Y:S01]  /*3890*/  FMUL.FTZ R63, R63, UR8 ;  /* 0x000000083f3f7c20 */ /* 0x000fe20008410000 */
[----:B------:R-:W-:Y:S01]  /*38a0*/  FMNMX.FTZ R8, R33, R8, !PT ;  /* 0x0000000821087209 */ /* 0x000fe20007810000 */
[----:B------:R-:W2:Y:S01]  /*38b0*/  MUFU.TANH R44, R44 ;  /* 0x0000002c002c7308 */ /* 0x000ea20000002400 */
[----:B---3--:R-:W-:Y:S01]  /*38c0*/  FSEL R6, R41, -INF , !P6 ;  /* 0xff80000029067808 */ /* 0x008fe20007000000 */
[----:B------:R-:W-:Y:S01]  /*38d0*/  FMUL.FTZ R82, R82, UR8 ;  /* 0x0000000852527c20 */ /* 0x000fe20008410000 */
[----:B------:R-:W-:Y:S01]  /*38e0*/  FMNMX.FTZ R8, R31, R8, !PT ;  /* 0x000000081f087209 */ /* 0x000fe20007810000 */
[----:B------:R-:W-:Y:S01]  /*38f0*/  FMUL.FTZ R83, R83, UR8 ;  /* 0x0000000853537c20 */ /* 0x000fe20008410000 */
[C---:B------:R-:W-:Y:S01]  /*3900*/  ISETP.GE.AND P3, PT, R15.reuse, R210, PT ;  /* 0x000000d20f00720c */ /* 0x040fe20003f66270 */
[----:B------:R-:W-:Y:S01]  /*3910*/  FMUL.FTZ R78, R78, UR8 ;  /* 0x000000084e4e7c20 */ /* 0x000fe20008410000 */
[----:B------:R-:W-:Y:S01]  /*3920*/  ISETP.GE.AND P6, PT, R15, R208, PT ;  /* 0x000000d00f00720c */ /* 0x000fe20003fc6270 */
[----:B------:R-:W3:Y:S01]  /*3930*/  MUFU.TANH R0, R0 ;  /* 0x0000000000007308 */ /* 0x000ee20000002400 */
[----:B------:R-:W-:Y:S01]  /*3940*/  FMNMX.FTZ R10, R19, R8, !PT ;  /* 0x00000008130a7209 */ /* 0x000fe20007810000 */
[----:B------:R-:W-:Y:S01]  /*3950*/  VIADD R8, R34, 0x38 ;  /* 0x0000003822087836 */ /* 0x000fe20000000000 */
[----:B------:R-:W-:Y:S01]  /*3960*/  ISETP.LT.OR P3, PT, R15, R211, P3 ;  /* 0x000000d30f00720c */ /* 0x000fe20001f61670 */
[----:B------:R-:W-:Y:S01]  /*3970*/  FMUL.FTZ R79, R79, UR8 ;  /* 0x000000084f4f7c20 */ /* 0x000fe20008410000 */
[----:B------:R-:W-:Y:S01]  /*3980*/  ISETP.LT.OR P6, PT, R15, R209, P6 ;  /* 0x000000d10f00720c */ /* 0x000fe200037c1670 */
[----:B------:R-:W-:Y:S01]  /*3990*/  FMUL.FTZ R74, R74, UR8 ;  /* 0x000000084a4a7c20 */ /* 0x000fe20008410000 */
[----:B-1----:R-:W-:Y:S01]  /*39a0*/  FSEL R15, R13, -INF , !P0 ;  /* 0xff8000000d0f7808 */ /* 0x002fe20004000000 */
[----:B------:R-:W1:Y:S01]  /*39b0*/  MUFU.TANH R30, R30 ;  /* 0x0000001e001e7308 */ /* 0x000e620000002400 */
[----:B------:R-:W-:Y:S01]  /*39c0*/  FMNMX.FTZ R10, R17, R10, !PT ;  /* 0x0000000a110a7209 */ /* 0x000fe20007810000 */
[----:B------:R-:W-:-:S04]  /*39d0*/  DEPBAR.LE SB0, 0x0 ;  /* 0x000080000000791a */ /* 0x000fc80000000000 */
[----:B--2---:R-:W-:Y:S01]  /*39e0*/  FSEL R13, R44, -INF , !P3 ;  /* 0xff8000002c0d7808 */ /* 0x004fe20005800000 */
[----:B------:R-:W-:Y:S01]  /*39f0*/  FMUL.FTZ R75, R75, UR8 ;  /* 0x000000084b4b7c20 */ /* 0x000fe20008410000 */
[----:B------:R-:W2:Y:S01]  /*3a00*/  MUFU.TANH R160, R62 ;  /* 0x0000003e00a07308 */ /* 0x000ea20000002400 */
[----:B------:R-:W-:Y:S02]  /*3a10*/  FMNMX.FTZ R10, R15, R10, !PT ;  /* 0x0000000a0f0a7209 */ /* 0x000fe40007810000 */
[----:B---3--:R-:W-:Y:S02]  /*3a20*/  FSEL R4, R0, -INF , !P4 ;  /* 0xff80000000047808 */ /* 0x008fe40006000000 */
[----:B------:R-:W-:Y:S02]  /*3a30*/  ISETP.GE.AND P0, PT, R20, R210, PT ;  /* 0x000000d21400720c */ /* 0x000fe40003f06270 */
[----:B------:R-:W-:Y:S01]  /*3a40*/  FMNMX.FTZ R11, R28, R32, !PT ;  /* 0x000000201c0b7209 */ /* 0x000fe20007810000 */
[----:B------:R-:W3:Y:S01]  /*3a50*/  MUFU.TANH R143, R80 ;  /* 0x00000050008f7308 */ /* 0x000ee20000002400 */
[----:B-1----:R-:W-:-:S02]  /*3a60*/  FSEL R0, R30, -INF , !P6 ;  /* 0xff8000001e007808 */ /* 0x002fc40007000000 */
[----:B------:R-:W-:Y:S02]  /*3a70*/  FMNMX.FTZ R10, R13, R10, !PT ;  /* 0x0000000a0d0a7209 */ /* 0x000fe40007810000 */
[C---:B------:R-:W-:Y:S02]  /*3a80*/  ISETP.GE.AND P6, PT, R9.reuse, R210, PT ;  /* 0x000000d20900720c */ /* 0x040fe40003fc6270 */
[----:B------:R-:W-:Y:S01]  /*3a90*/  ISETP.LT.OR P0, PT, R20, R211, P0 ;  /* 0x000000d31400720c */ /* 0x000fe20000701670 */
[----:B------:R-:W1:Y:S01]  /*3aa0*/  MUFU.TANH R141, R81 ;  /* 0x00000051008d7308 */ /* 0x000e620000002400 */
[----:B--2---:R-:W-:Y:S02]  /*3ab0*/  FSEL R160, R160, -INF , !P2 ;  /* 0xff800000a0a07808 */ /* 0x004fe40005000000 */
[----:B------:R-:W-:Y:S02]  /*3ac0*/  ISETP.GE.AND P2, PT, R9, R208, PT ;  /* 0x000000d00900720c */ /* 0x000fe40003f46270 */
[----:B------:R-:W-:-:S02]  /*3ad0*/  FMNMX.FTZ R11, R14, R11, !PT ;  /* 0x0000000b0e0b7209 */ /* 0x000fc40007810000 */
[----:B------:R-:W-:Y:S01]  /*3ae0*/  FMNMX.FTZ R10, R161, R10, !PT ;  /* 0x0000000aa10a7209 */ /* 0x000fe20007810000 */
[----:B------:R-:W2:Y:S01]  /*3af0*/  MUFU.TANH R175, R76 ;  /* 0x0000004c00af7308 */ /* 0x000ea20000002400 */
[C---:B------:R-:W-:Y:S02]  /*3b00*/  ISETP.LT.OR P6, PT, R9.reuse, R211, P6 ;  /* 0x000000d30900720c */ /* 0x040fe400037c1670 */
[----:B------:R-:W-:Y:S01]  /*3b10*/  ISETP.LT.OR P2, PT, R9, R209, P2 ;  /* 0x000000d10900720c */ /* 0x000fe20001741670 */
[C---:B------:R-:W-:Y:S01]  /*3b20*/  VIADD R9, R34.reuse, 0x31 ;  /* 0x0000003122097836 */ /* 0x040fe20000000000 */
[----:B---3--:R-:W-:Y:S01]  /*3b30*/  FSEL R143, R143, -INF , !P0 ;  /* 0xff8000008f8f7808 */ /* 0x008fe20004000000 */
[----:B------:R-:W-:Y:S01]  /*3b40*/  VIADD R34, R34, 0x39 ;  /* 0x0000003922227836 */ /* 0x000fe20000000000 */
[----:B------:R-:W-:Y:S01]  /*3b50*/  FMNMX.FTZ R11, R16, R11, !PT ;  /* 0x0000000b100b7209 */ /* 0x000fe20007810000 */
[----:B------:R-:W3:Y:S01]  /*3b60*/  MUFU.TANH R173, R77 ;  /* 0x0000004d00ad7308 */ /* 0x000ee20000002400 */
[----:B------:R-:W-:-:S02]  /*3b70*/  FMNMX.FTZ R10, R159, R10, !PT ;  /* 0x0000000a9f0a7209 */ /* 0x000fc40007810000 */
[----:B-1----:R-:W-:Y:S02]  /*3b80*/  FSEL R141, R141, -INF , !P6 ;  /* 0xff8000008d8d7808 */ /* 0x002fe40007000000 */
[----:B------:R-:W-:Y:S02]  /*3b90*/  ISETP.GE.AND P6, PT, R9, R210, PT ;  /* 0x000000d20900720c */ /* 0x000fe40003fc6270 */
[----:B------:R-:W-:Y:S01]  /*3ba0*/  FMNMX.FTZ R11, R6, R11, !PT ;  /* 0x0000000b060b7209 */ /* 0x000fe20007810000 */
[----:B------:R-:W1:Y:S01]  /*3bb0*/  MUFU.TANH R72, R72 ;  /* 0x0000004800487308 */ /* 0x000e620000002400 */
[----:B------:R-:W-:Y:S02]  /*3bc0*/  FMNMX.FTZ R10, R143, R10, !PT ;  /* 0x0000000a8f0a7209 */ /* 0x000fe40007810000 */
[----:B------:R-:W-:Y:S02]  /*3bd0*/  PLOP3.LUT P0, PT, PT, PT, UP0, 0x80, 0x0 ;  /* 0x000000000000781c */ /* 0x000fe40003f0f008 */
[----:B--2---:R-:W-:-:S02]  /*3be0*/  FSEL R175, R175, -INF , !P5 ;  /* 0xff800000afaf7808 */ /* 0x004fc40006800000 */
[----:B------:R-:W-:Y:S01]  /*3bf0*/  ISETP.LT.OR P6, PT, R9, R211, P6 ;  /* 0x000000d30900720c */ /* 0x000fe200037c1670 */
[----:B------:R-:W2:Y:S01]  /*3c00*/  MUFU.TANH R176, R63 ;  /* 0x0000003f00b07308 */ /* 0x000ea20000002400 */
[----:B------:R-:W-:Y:S02]  /*3c10*/  ISETP.GE.AND P5, PT, R8, R210, PT ;  /* 0x000000d20800720c */ /* 0x000fe40003fa6270 */
[----:B------:R-:W-:Y:S02]  /*3c20*/  FMNMX.FTZ R11, R12, R11, !PT ;  /* 0x0000000b0c0b7209 */ /* 0x000fe40007810000 */
[----:B------:R-:W-:Y:S02]  /*3c30*/  FMNMX.FTZ R10, R141, R10, !PT ;  /* 0x0000000a8d0a7209 */ /* 0x000fe40007810000 */
[----:B---3--:R-:W-:Y:S01]  /*3c40*/  FSEL R173, R173, -INF , !P6 ;  /* 0xff800000adad7808 */ /* 0x008fe20007000000 */
[----:B------:R-:W3:Y:S01]  /*3c50*/  MUFU.TANH R73, R73 ;  /* 0x0000004900497308 */ /* 0x000ee20000002400 */
[----:B------:R-:W-:-:S02]  /*3c60*/  ISETP.GE.AND P4, PT, R18, R208, PT ;  /* 0x000000d01200720c */ /* 0x000fc40003f86270 */
[----:B------:R-:W-:Y:S02]  /*3c70*/  ISETP.GE.AND P6, PT, R34, R210, PT ;  /* 0x000000d22200720c */ /* 0x000fe40003fc6270 */
[----:B------:R-:W-:Y:S02]  /*3c80*/  ISETP.LT.OR P5, PT, R8, R211, P5 ;  /* 0x000000d30800720c */ /* 0x000fe40002fa1670 */
[----:B------:R-:W-:Y:S01]  /*3c90*/  FMNMX.FTZ R11, R4, R11, !PT ;  /* 0x0000000b040b7209 */ /* 0x000fe20007810000 */
[----:B------:R4:W2:Y:S01]  /*3ca0*/  MUFU.TANH R162, R82 ;  /* 0x0000005200a27308 */ /* 0x0008a20000002400 */
[----:B------:R-:W-:Y:S02]  /*3cb0*/  FMNMX.FTZ R10, R175, R10, !PT ;  /* 0x0000000aaf0a7209 */ /* 0x000fe40007810000 */
[----:B------:R-:W-:Y:S02]  /*3cc0*/  ISETP.GE.AND P3, PT, R20, R208, PT ;  /* 0x000000d01400720c */ /* 0x000fe40003f66270 */
[----:B------:R-:W-:-:S02]  /*3cd0*/  ISETP.LT.OR P4, PT, R18, R209, P4 ;  /* 0x000000d11200720c */ /* 0x000fc40002781670 */
[----:B------:R-:W-:Y:S01]  /*3ce0*/  ISETP.LT.OR P6, PT, R34, R211, P6 ;  /* 0x000000d32200720c */ /* 0x000fe200037c1670 */
[----:B------:R4:W4:Y:S01]  /*3cf0*/  MUFU.TANH R174, R83 ;  /* 0x0000005300ae7308 */ /* 0x0009220000002400 */
[----:B-1----:R-:W-:Y:S02]  /*3d00*/  FSEL R171, R72, -INF , !P5 ;  /* 0xff80000048ab7808 */ /* 0x002fe40006800000 */
[----:B------:R-:W-:Y:S02]  /*3d10*/  FMNMX.FTZ R11, R0, R11, !PT ;  /* 0x0000000b000b7209 */ /* 0x000fe40007810000 */
[----:B------:R-:W-:Y:S02]  /*3d20*/  FMNMX.FTZ R10, R173, R10, !PT ;  /* 0x0000000aad0a7209 */ /* 0x000fe40007810000 */
[----:B------:R-:W-:Y:S01]  /*3d30*/  ISETP.LT.OR P3, PT, R20, R209, P3 ;  /* 0x000000d11400720c */ /* 0x000fe20001f61670 */
[----:B------:R1:W1:Y:S01]  /*3d40*/  MUFU.TANH R170, R78 ;  /* 0x0000004e00aa7308 */ /* 0x0002620000002400 */
[----:B--2---:R-:W-:-:S02]  /*3d50*/  FSEL R176, R176, -INF , !P4 ;  /* 0xff800000b0b07808 */ /* 0x004fc40006000000 */
[----:B---3--:R-:W-:Y:S02]  /*3d60*/  FSEL R169, R73, -INF , !P6 ;  /* 0xff80000049a97808 */ /* 0x008fe40007000000 */
[----:B------:R-:W-:Y:S02]  /*3d70*/  FMNMX.FTZ R11, R160, R11, !PT ;  /* 0x0000000ba00b7209 */ /* 0x000fe40007810000 */
[----:B------:R-:W-:Y:S01]  /*3d80*/  FMNMX.FTZ R10, R171, R10, !PT ;  /* 0x0000000aab0a7209 */ /* 0x000fe20007810000 */
[----:B------:R2:W3:Y:S08]  /*3d90*/  MUFU.TANH R168, R79 ;  /* 0x0000004f00a87308 */ /* 0x0004f00000002400 */
[----:B------:R2:W1:Y:S01]  /*3da0*/  MUFU.TANH R166, R74 ;  /* 0x0000004a00a67308 */ /* 0x0004620000002400 */
[----:B------:R-:W-:Y:S06]  /*3db0*/  BAR.SYNC.DEFER_BLOCKING 0x0 ;  /* 0x0000000000007b1d */ /* 0x000fec0000010000 */
[----:B----4-:R-:W-:Y:S05]  /*3dc0*/  @!P0 BRA `(.L_x_339) ;  /* 0x0000000000608947 */ /* 0x010fea0003800000 */
[----:B------:R-:W-:Y:S01]  /*3dd0*/  UIADD3 UR7, UR19, -0x2, URZ ;  /* 0xfffffffe13077890 */ /* 0x000fe2000fffe03f */
[----:B------:R-:W-:-:S03]  /*3de0*/  IMAD.U32 R18, RZ, RZ, UR9 ;  /* 0x00000009ff127e24 */ /* 0x000fc6000f8e00ff */
[----:B------:R-:W-:Y:S02]  /*3df0*/  USHF.R.S32.HI UR6, URZ, 0x1f, UR7 ;  /* 0x0000001f3f067899 */ /* 0x000fe40008011407 */
[----:B------:R-:W-:Y:S01]  /*3e00*/  UIMAD UR5, UR22, UR7, URZ ;  /* 0x00000007160572a4 */ /* 0x000fe2000f8e023f */
[----:B------:R-:W-:-:S03]  /*3e10*/  IMAD.U32 R21, RZ, RZ, UR7 ;  /* 0x00000007ff157e24 */ /* 0x000fc6000f8e00ff */
[----:B------:R-:W-:Y:S01]  /*3e20*/  UIMAD UR5, UR6, UR23, UR5 ;  /* 0x00000017060572a4 */ /* 0x000fe2000f8e0205 */
[----:B------:R-:W-:Y:S01]  /*3e30*/  IMAD.WIDE.U32 R22, R21, UR23, R212 ;  /* 0x0000001715167c25 */ /* 0x000fe2000f8e00d4 */
[----:B------:R-:W-:Y:S01]  /*3e40*/  MOV R21, UR29 ;  /* 0x0000001d00157c02 */ /* 0x000fe20008000f00 */
[----:B------:R-:W-:-:S03]  /*3e50*/  ULDC.64 UR6, c[0x0][0x218] ;  /* 0x0000860000067ab9 */ /* 0x000fc60000000a00 */
[----:B------:R-:W-:Y:S01]  /*3e60*/  VIADD R20, R23, UR5 ;  /* 0x0000000517147c36 */ /* 0x000fe20008000000 */
[----:B------:R-:W-:-:S04]  /*3e70*/  LEA R24, P4, R22, UR6, 0x1 ;  /* 0x0000000616187c11 */ /* 0x000fc8000f8808ff */
        /* <DEDUP_REMOVED lines=13> */
.L_x_339:
[----:B------:R-:W-:Y:S01]  /*3f50*/  FSEL R162, R162, -INF , !P3 ;  /* 0xff800000a2a27808 */ /* 0x000fe20005800000 */
[----:B------:R-:W5:Y:S01]  /*3f60*/  MUFU.TANH R75, R75 ;  /* 0x0000004b004b7308 */ /* 0x000f620000002400 */
[----:B------:R-:W-:Y:S01]  /*3f70*/  FMNMX.FTZ R11, R176, R11, !PT ;  /* 0x0000000bb00b7209 */ /* 0x000fe20007810000 */
[----:B------:R-:W-:Y:S01]  /*3f80*/  ULDC UR9, c[0x0][0x2ec] ;  /* 0x0000bb0000097ab9 */ /* 0x000fe20000000800 */
[----:B------:R-:W-:Y:S02]  /*3f90*/  ISETP.GE.AND P3, PT, R9, R208, PT ;  /* 0x000000d00900720c */ /* 0x000fe40003f66270 */
[----:B------:R-:W-:Y:S02]  /*3fa0*/  FSEL R174, R174, -INF , !P2 ;  /* 0xff800000aeae7808 */ /* 0x000fe40005000000 */
[----:B----4-:R-:W-:Y:S02]  /*3fb0*/  FMNMX.FTZ R21, R162, R11, !PT ;  /* 0x0000000ba2157209 */ /* 0x010fe40007810000 */
[----:B------:R-:W-:-:S02]  /*3fc0*/  FMNMX.FTZ R10, R169, R10, !PT ;  /* 0x0000000aa90a7209 */ /* 0x000fc40007810000 */
[-C--:B------:R-:W-:Y:S02]  /*3fd0*/  ISETP.GE.AND P2, PT, R8, R208.reuse, PT ;  /* 0x000000d00800720c */ /* 0x080fe40003f46270 */
[----:B------:R-:W-:Y:S01]  /*3fe0*/  ISETP.LT.OR P3, PT, R9, R209, P3 ;  /* 0x000000d10900720c */ /* 0x000fe20001f61670 */
[----:B------:R-:W4:Y:S01]  /*3ff0*/  SHFL.BFLY PT, R11, R10, 0x2, 0x1f ;  /* 0x0c401f000a0b7f89 */ /* 0x000f2200000e0000 */
[----:B-1----:R-:W-:Y:S02]  /*4000*/  FSEL R170, R170, -INF , !P1 ;  /* 0xff800000aaaa7808 */ /* 0x002fe40004800000 */
[----:B------:R-:W-:Y:S02]  /*4010*/  FMNMX.FTZ R21, R174, R21, !PT ;  /* 0x00000015ae157209 */ /* 0x000fe40007810000 */
[----:B------:R-:W-:Y:S02]  /*4020*/  ISETP.LT.OR P2, PT, R8, R209, P2 ;  /* 0x000000d10800720c */ /* 0x000fe40001741670 */
[----:B------:R-:W-:-:S02]  /*4030*/  ISETP.GE.AND P1, PT, R34, R208, PT ;  /* 0x000000d02200720c */ /* 0x000fc40003f26270 */
[----:B---3--:R-:W-:Y:S02]  /*4040*/  FSEL R168, R168, -INF , !P3 ;  /* 0xff800000a8a87808 */ /* 0x008fe40005800000 */
[----:B------:R-:W-:Y:S02]  /*4050*/  FMNMX.FTZ R21, R170, R21, !PT ;  /* 0x00000015aa157209 */ /* 0x000fe40007810000 */
[----:B------:R-:W-:Y:S02]  /*4060*/  ISETP.LT.OR P1, PT, R34, R209, P1 ;  /* 0x000000d12200720c */ /* 0x000fe40000f21670 */
[----:B------:R-:W-:Y:S02]  /*4070*/  FSEL R166, R166, -INF , !P2 ;  /* 0xff800000a6a67808 */ /* 0x000fe40005000000 */
[----:B------:R-:W-:Y:S02]  /*4080*/  FMNMX.FTZ R21, R168, R21, !PT ;  /* 0x00000015a8157209 */ /* 0x000fe40007810000 */
[----:B-----5:R-:W-:-:S02]  /*4090*/  FSEL R164, R75, -INF , !P1 ;  /* 0xff8000004ba47808 */ /* 0x020fc40004800000 */
[----:B------:R-:W-:Y:S02]  /*40a0*/  FMNMX.FTZ R21, R166, R21, !PT ;  /* 0x00000015a6157209 */ /* 0x000fe40007810000 */
[----:B------:R-:W-:Y:S02]  /*40b0*/  IADD3 R196, R105, R2, RZ ;  /* 0x0000000269c47210 */ /* 0x000fe40007ffe0ff */
[----:B------:R-:W-:Y:S02]  /*40c0*/  FMNMX.FTZ R18, R164, R21, !PT ;  /* 0x00000015a4127209 */ /* 0x000fe40007810000 */
[----:B----4-:R-:W-:Y:S02]  /*40d0*/  FMNMX.FTZ R11, R10, R11, !PT ;  /* 0x0000000b0a0b7209 */ /* 0x010fe40007810000 */
[----:B------:R-:W-:Y:S01]  /*40e0*/  LEA R196, R196, UR4, 0x1 ;  /* 0x00000004c4c47c11 */ /* 0x000fe2000f8e08ff */
[----:B------:R-:W1:Y:S01]  /*40f0*/  SHFL.BFLY PT, R9, R18, 0x2, 0x1f ;  /* 0x0c401f0012097f89 */ /* 0x000e6200000e0000 */
[----:B------:R-:W-:-:S02]  /*4100*/  IADD3 R191, R199, 0x800, RZ ;  /* 0x00000800c7bf7810 */ /* 0x000fc40007ffe0ff */
[-C--:B------:R-:W-:Y:S01]  /*4110*/  LEA R194, R7, R196.reuse, 0x1 ;  /* 0x000000c407c27211 */ /* 0x080fe200078e08ff */
[----:B------:R-:W3:Y:S01]  /*4120*/  SHFL.BFLY PT, R132, R11, 0x1, 0x1f ;  /* 0x0c201f000b847f89 */ /* 0x000ee200000e0000 */
[C---:B------:R-:W-:Y:S02]  /*4130*/  LEA R193, R5.reuse, R196, 0x1 ;  /* 0x000000c405c17211 */ /* 0x040fe400078e08ff */
[----:B------:R-:W-:Y:S01]  /*4140*/  LEA R192, R5, R194, 0x1 ;  /* 0x000000c205c07211 */ /* 0x000fe200078e08ff */
[----:B------:R-:W-:Y:S01]  /*4150*/  LDSM.16.MT88.4 R124, [R196+0x12000] ;  /* 0x01200000c47c783b */ /* 0x000fe20000004200 */
[C---:B------:R-:W-:Y:S02]  /*4160*/  IADD3 R190, R199.reuse, 0x1000, RZ ;  /* 0x00001000c7be7810 */ /* 0x040fe40007ffe0ff */
        /* <DEDUP_REMOVED lines=11> */
[----:B-1----:R-:W-:-:S02]  /*4220*/  FMNMX.FTZ R9, R18, R9, !PT ;  /* 0x0000000912097209 */ /* 0x002fc40007810000 */
[----:B------:R-:W-:Y:S01]  /*4230*/  IADD3 R181, R199, 0x5000, RZ ;  /* 0x00005000c7b57810 */ /* 0x000fe20007ffe0ff */
[----:B------:R-:W-:Y:S01]  /*4240*/  LDSM.16.MT88.4 R48, [R194+0x14000] ;  /* 0x01400000c230783b */ /* 0x000fe20000004200 */
[----:B---3--:R-:W-:Y:S02]  /*4250*/  FMNMX.FTZ R132, R11, R132, !PT ;  /* 0x000000840b847209 */ /* 0x008fe40007810000 */
[----:B------:R-:W-:Y:S01]  /*4260*/  IADD3 R180, R199, 0x5800, RZ ;  /* 0x00005800c7b47810 */ /* 0x000fe20007ffe0ff */
[----:B------:R-:W1:Y:S01]  /*4270*/  SHFL.BFLY PT, R8, R9, 0x1, 0x1f ;  /* 0x0c201f0009087f89 */ /* 0x000e6200000e0000 */
[C---:B------:R-:W-:Y:S01]  /*4280*/  FSETP.NEU.FTZ.AND P1, PT, R132.reuse, -INF , PT ;  /* 0xff8000008400780b */ /* 0x040fe20003f3d000 */
[----:B------:R-:W-:Y:S02]  /*4290*/  FMUL.FTZ R172, R132, UR9 ;  /* 0x0000000984ac7c20 */ /* 0x000fe40008410000 */
[----:B------:R-:W3:Y:S03]  /*42a0*/  LDSM.16.MT88.4 R56, [R193+0x14000] ;  /* 0x01400000c138783b */ /* 0x000ee60000004200 */
[----:B------:R-:W-:Y:S01]  /*42b0*/  FSEL R172, R172, RZ, P1 ;  /* 0x000000ffacac7208 */ /* 0x000fe20000800000 */
[----:B------:R-:W4:Y:S04]  /*42c0*/  LDSM.16.MT88.4 R64, [R192+0x14000] ;  /* 0x01400000c040783b */ /* 0x000f280000004200 */
[--C-:B------:R-:W-:Y:S01]  /*42d0*/  FFMA.FTZ R155, R3, UR9, -R172.reuse ;  /* 0x00000009039b7c23 */ /* 0x100fe200080108ac */
[----:B--2---:R-:W2:Y:S01]  /*42e0*/  LDSM.16.MT88.4 R72, [R196+0x16000] ;  /* 0x01600000c448783b */ /* 0x004ea20000004200 */
        /* <DEDUP_REMOVED lines=10> */
[----:B-1----:R-:W-:Y:S01]  /*4390*/  FMNMX.FTZ R3, R9, R8, !PT ;  /* 0x0000000809037209 */ /* 0x002fe20007810000 */
[----:B------:R-:W-:Y:S01]  /*43a0*/  LDSM.16.MT88.4 R24, [R192+0x12800] ;  /* 0x01280000c018783b */ /* 0x000fe20000004200 */
[--C-:B------:R-:W-:Y:S01]  /*43b0*/  FFMA.FTZ R156, R161, UR9, -R172.reuse ;  /* 0x00000009a19c7c23 */ /* 0x100fe200080108ac */
[--C-:B------:R-:W-:Y:S01]  /*43c0*/  FFMA.FTZ R159, R159, UR9, -R172.reuse ;  /* 0x000000099f9f7c23 */ /* 0x100fe200080108ac */
[C---:B------:R-:W-:Y:S01]  /*43d0*/  FSETP.NEU.FTZ.AND P1, PT, R3.reuse, -INF , PT ;  /* 0xff8000000300780b */ /* 0x040fe20003f3d000 */
[----:B------:R-:W-:Y:S01]  /*43e0*/  FMUL.FTZ R165, R3, UR9 ;  /* 0x0000000903a57c20 */ /* 0x000fe20008410000 */
[----:B------:R-:W1:Y:S01]  /*43f0*/  MUFU.EX2 R152, R152 ;  /* 0x0000009800987308 */ /* 0x000e620000000800 */
[----:B------:R-:W-:Y:S01]  /*4400*/  LDSM.16.MT88.4 R8, [R194+0x14800] ;  /* 0x01480000c208783b */ /* 0x000fe20000004200 */
[--C-:B------:R-:W-:Y:S01]  /*4410*/  FFMA.FTZ R158, R143, UR9, -R172.reuse ;  /* 0x000000098f9e7c23 */ /* 0x100fe200080108ac */
[--C-:B------:R-:W-:Y:S01]  /*4420*/  FFMA.FTZ R161, R141, UR9, -R172.reuse ;  /* 0x000000098da17c23 */ /* 0x100fe200080108ac */
[----:B------:R-:W-:Y:S01]  /*4430*/  FSEL R165, R165, RZ, P1 ;  /* 0x000000ffa5a57208 */ /* 0x000fe20000800000 */
[----:B------:R-:W-:Y:S01]  /*4440*/  LDSM.16.MT88.4 R20, [R196+0x14800] ;  /* 0x01480000c414783b */ /* 0x000fe20000004200 */
[--C-:B------:R-:W-:Y:S01]  /*4450*/  FFMA.FTZ R173, R173, UR9, -R172.reuse ;  /* 0x00000009adad7c23 */ /* 0x100fe200080108ac */
[--C-:B------:R-:W-:Y:S01]  /*4460*/  FFMA.FTZ R171, R171, UR9, -R172.reuse ;  /* 0x00000009abab7c23 */ /* 0x100fe200080108ac */
[----:B------:R-:W-:Y:S01]  /*4470*/  MUFU.EX2 R151, R151 ;  /* 0x0000009700977308 */ /* 0x000fe20000000800 */
[--C-:B------:R-:W-:Y:S01]  /*4480*/  FFMA.FTZ R150, R16, UR9, -R165.reuse ;  /* 0x0000000910967c23 */ /* 0x100fe200080108a5 */
[--C-:B------:R-:W-:Y:S01]  /*4490*/  FFMA.FTZ R154, R28, UR9, -R165.reuse ;  /* 0x000000091c9a7c23 */ /* 0x100fe200080108a5 */
[----:B------:R-:W5:Y:S01]  /*44a0*/  LDSM.16.MT88.4 R16, [R192+0x16000] ;  /* 0x01600000c010783b */ /* 0x000f620000004200 */
[--C-:B------:R-:W-:Y:S01]  /*44b0*/  FFMA.FTZ R157, R32, UR9, -R165.reuse ;  /* 0x00000009209d7c23 */ /* 0x100fe200080108a5 */
[--C-:B------:R-:W-:Y:S01]  /*44c0*/  FFMA.FTZ R153, R14, UR9, -R165.reuse ;  /* 0x000000090e997c23 */ /* 0x100fe200080108a5 */
[--C-:B------:R-:W-:Y:S01]  /*44d0*/  FFMA.FTZ R147, R6, UR9, -R165.reuse ;  /* 0x0000000906937c23 */ /* 0x100fe200080108a5 */
[--C-:B------:R-:W-:Y:S01]  /*44e0*/  FFMA.FTZ R144, R12, UR9, -R165.reuse ;  /* 0x000000090c907c23 */ /* 0x100fe200080108a5 */
[----:B------:R-:W3:Y:S01]  /*44f0*/  MUFU.EX2 R148, R148 ;  /* 0x0000009400947308 */ /* 0x000ee20000000800 */
[----:B-1----:R-:W-:Y:S01]  /*4500*/  F2FP.BF16.F32.PACK_AB R96, R152, R155 ;  /* 0x0000009b9860723e */ /* 0x002fe200000010ff */
[--C-:B------:R-:W-:Y:S01]  /*4510*/  FFMA.FTZ R133, R4, UR9, -R165.reuse ;  /* 0x0000000904857c23 */ /* 0x100fe200080108a5 */
[----:B------:R-:W1:Y:S01]  /*4520*/  LDSM.16.MT88.4 R12, [R193+0x12800] ;  /* 0x01280000c10c783b */ /* 0x000e620000004200 */
[--C-:B------:R-:W-:Y:S01]  /*4530*/  FFMA.FTZ R0, R0, UR9, -R165.reuse ;  /* 0x0000000900007c23 */ /* 0x100fe200080108a5 */
[--C-:B------:R-:W-:Y:S01]  /*4540*/  FFMA.FTZ R160, R160, UR9, -R165.reuse ;  /* 0x00000009a0a07c23 */ /* 0x100fe200080108a5 */
[--C-:B------:R-:W-:Y:S01]  /*4550*/  FFMA.FTZ R163, R176, UR9, -R165.reuse ;  /* 0x00000009b0a37c23 */ /* 0x100fe200080108a5 */
[----:B------:R-:W1:Y:S01]  /*4560*/  LDSM.16.MT88.4 R4, [R193+0x14800] ;  /* 0x01480000c104783b */ /* 0x000e620000004200 */
[----:B------:R-:W-:Y:S01]  /*4570*/  MUFU.EX2 R154, R154 ;  /* 0x0000009a009a7308 */ /* 0x000fe20000000800 */
[--C-:B------:R-:W-:Y:S01]  /*4580*/  FFMA.FTZ R162, R162, UR9, -R165.reuse ;  /* 0x00000009a2a27c23 */ /* 0x100fe200080108a5 */
[--C-:B------:R-:W-:Y:S01]  /*4590*/  FFMA.FTZ R167, R174, UR9, -R165.reuse ;  /* 0x00000009aea77c23 */ /* 0x100fe200080108a5 */
[----:B------:R-:W-:Y:S01]  /*45a0*/  LDSM.16.MT88.4 R32, [R196+0x12800] ;  /* 0x01280000c420783b */ /* 0x000fe20000004200 */
[--C-:B------:R-:W-:Y:S01]  /*45b0*/  FFMA.FTZ R174, R175, UR9, -R172.reuse ;  /* 0x00000009afae7c23 */ /* 0x100fe200080108ac */
[----:B------:R-:W-:Y:S01]  /*45c0*/  FFMA.FTZ R172, R169, UR9, -R172 ;  /* 0x00000009a9ac7c23 */ /* 0x000fe200080108ac */
[--C-:B------:R-:W-:Y:S01]  /*45d0*/  FFMA.FTZ R169, R170, UR9, -R165.reuse ;  /* 0x00000009aaa97c23 */ /* 0x100fe200080108a5 */
[----:B------:R-:W-:Y:S01]  /*45e0*/  LDSM.16.MT88.4 R28, [R194+0x12800] ;  /* 0x01280000c21c783b */ /* 0x000fe20000004200 */
[----:B------:R-:W4:Y:S01]  /*45f0*/  MUFU.EX2 R157, R157 ;  /* 0x0000009d009d7308 */ /* 0x000f220000000800 */
[----:B---3--:R-:W-:Y:S01]  /*4600*/  F2FP.BF16.F32.PACK_AB R98, R148, R151 ;  /* 0x000000979462723e */ /* 0x008fe200000010ff */
[--C-:B------:R-:W-:Y:S01]  /*4610*/  FFMA.FTZ R168, R168, UR9, -R165.reuse ;  /* 0x00000009a8a87c23 */ /* 0x100fe200080108a5 */
[----:B------:R-:W-:Y:S01]  /*4620*/  LDSM.16.MT88.4 R140, [R192+0x16800] ;  /* 0x01680000c08c783b */ /* 0x000fe20000004200 */
[--C-:B------:R-:W-:Y:S01]  /*4630*/  FFMA.FTZ R166, R166, UR9, -R165.reuse ;  /* 0x00000009a6a67c23 */ /* 0x100fe200080108a5 */
[----:B------:R-:W-:Y:S01]  /*4640*/  FFMA.FTZ R215, R164, UR9, -R165 ;  /* 0x00000009a4d77c23 */ /* 0x000fe200080108a5 */
[----:B------:R-:W-:-:S02]  /*4650*/  FADD.FTZ R152, R155, R152 ;  /* 0x000000989b987221 */ /* 0x000fc40000010000 */
[----:B------:R-:W-:Y:S02]  /*4660*/  MUFU.EX2 R153, R153 ;  /* 0x0000009900997308 */ /* 0x000fe40000000800 */
[----:B------:R-:W-:-:S04]  /*4670*/  FADD.FTZ R151, R151, R152 ;  /* 0x0000009897977221 */ /* 0x000fc80000010000 */
[----:B------:R-:W-:Y:S02]  /*4680*/  FADD.FTZ R148, R148, R151 ;  /* 0x0000009794947221 */ /* 0x000fe40000010000 */
        /* <DEDUP_REMOVED lines=28> */
[----:B--2---:R-:W-:Y:S01]  /*4850*/  HMMA.16816.F32.BF16 R68, R96, R72, RZ ;  /* 0x000000486044723c */ /* 0x004fe200000418ff */
[----:B------:R-:W-:Y:S01]  /*4860*/  MUFU.EX2 R156, R156 ;  /* 0x0000009c009c7308 */ /* 0x000fe20000000800 */
[----:B------:R-:W-:-:S04]  /*4870*/  FADD.FTZ R144, R144, R147 ;  /* 0x0000009390907221 */ /* 0x000fc80000010000 */
[C---:B-----5:R-:W-:Y:S03]  /*4880*/  HMMA.16816.F32.BF16 R76, R96.reuse, R80, RZ ;  /* 0x00000050604c723c */ /* 0x060fe600000418ff */
[----:B------:R-:W2:Y:S01]  /*4890*/  MUFU.EX2 R159, R159 ;  /* 0x0000009f009f7308 */ /* 0x000ea20000000800 */
        /* <DEDUP_REMOVED lines=14> */
[----:B------:R-:W4:Y:S03]  /*4980*/  MUFU.EX2 R167, R167 ;  /* 0x000000a700a77308 */ /* 0x000f260000000800 */
[C---:B------:R-:W-:Y:S05]  /*4990*/  HMMA.16816.F32.BF16 R64, R96.reuse, R66, RZ ;  /* 0x000000426040723c */ /* 0x040fea00000418ff */
[----:B------:R-:W-:Y:S01]  /*49a0*/  MUFU.EX2 R174, R174 ;  /* 0x000000ae00ae7308 */ /* 0x000fe20000000800 */
[C---:B------:R-:W-:Y:S06]  /*49b0*/  HMMA.16816.F32.BF16 R72, R96.reuse, R74, RZ ;  /* 0x0000004a6048723c */ /* 0x040fec00000418ff */
[C---:B------:R-:W-:Y:S01]  /*49c0*/  HMMA.16816.F32.BF16 R80, R96.reuse, R82, RZ ;  /* 0x000000526050723c */ /* 0x040fe200000418ff */
[----:B------:R-:W5:Y:S05]  /*49d0*/  MUFU.EX2 R173, R173 ;  /* 0x000000ad00ad7308 */ /* 0x000f6a0000000800 */
[C---:B------:R-:W-:Y:S03]  /*49e0*/  HMMA.16816.F32.BF16 R88, R96.reuse, R90, RZ ;  /* 0x0000005a6058723c */ /* 0x040fe600000418ff */
[----:B------:R-:W-:Y:S03]  /*49f0*/  MUFU.EX2 R171, R171 ;  /* 0x000000ab00ab7308 */ /* 0x000fe60000000800 */
[C---:B------:R-:W-:Y:S05]  /*4a00*/  HMMA.16816.F32.BF16 R92, R96.reuse, R16, RZ ;  /* 0x00000010605c723c */ /* 0x040fea00000418ff */
[----:B------:R-:W-:Y:S01]  /*4a10*/  MUFU.EX2 R172, R172 ;  /* 0x000000ac00ac7308 */ /* 0x000fe20000000800 */
[----:B------:R-:W-:Y:S01]  /*4a20*/  HMMA.16816.F32.BF16 R96, R96, R18, RZ ;  /* 0x000000126060723c */ /* 0x000fe200000418ff */
[----:B------:R-:W2:Y:S05]  /*4a30*/  LDSM.16.MT88.4 R16, [R192+0x14800] ;  /* 0x01480000c010783b */ /* 0x000eaa0000004200 */
[C---:B------:R-:W-:Y:S01]  /*4a40*/  HMMA.16816.F32.BF16 R44, R136.reuse, R8, R44 ;  /* 0x00000008882c723c */ /* 0x040fe2000004182c */
[----:B------:R-:W-:Y:S05]  /*4a50*/  MUFU.EX2 R169, R169 ;  /* 0x000000a900a97308 */ /* 0x000fea0000000800 */
[C---:B------:R-:W-:Y:S01]  /*4a60*/  HMMA.16816.F32.BF16 R48, R136.reuse, R10, R48 ;  /* 0x0000000a8830723c */ /* 0x040fe20000041830 */
[----:B------:R-:W3:Y:S02]  /*4a70*/  LDSM.16.MT88.4 R8, [R194+0x16800] ;  /* 0x01680000c208783b */ /* 0x000ee40000004200 */
[----:B------:R-:W5:Y:S03]  /*4a80*/  MUFU.EX2 R168, R168 ;  /* 0x000000a800a87308 */ /* 0x000f660000000800 */
[C---:B-1----:R-:W-:Y:S05]  /*4a90*/  HMMA.16816.F32.BF16 R112, R136.reuse, R12, R112 ;  /* 0x0000000c8870723c */ /* 0x042fea0000041870 */
[----:B------:R-:W-:Y:S01]  /*4aa0*/  MUFU.EX2 R166, R166 ;  /* 0x000000a600a67308 */ /* 0x000fe20000000800 */
[C---:B------:R-:W-:Y:S01]  /*4ab0*/  HMMA.16816.F32.BF16 R108, R136.reuse, R14, R108 ;  /* 0x0000000e886c723c */ /* 0x040fe2000004186c */
[----:B------:R-:W1:Y:S05]  /*4ac0*/  LDSM.16.MT88.4 R12, [R196+0x16800] ;  /* 0x01680000c40c783b */ /* 0x000e6a0000004200 */
[C---:B------:R-:W-:Y:S01]  /*4ad0*/  HMMA.16816.F32.BF16 R52, R136.reuse, R4, R52 ;  /* 0x000000048834723c */ /* 0x040fe20000041834 */
[----:B------:R-:W5:Y:S05]  /*4ae0*/  MUFU.EX2 R215, R215 ;  /* 0x000000d700d77308 */ /* 0x000f6a0000000800 */
        /* <DEDUP_REMOVED lines=14> */
[C---:B-1----:R-:W-:Y:S06]  /*4bd0*/  HMMA.16816.F32.BF16 R68, R136.reuse, R12, R68 ;  /* 0x0000000c8844723c */ /* 0x042fec0000041844 */
[C---:B------:R-:W-:Y:S01]  /*4be0*/  HMMA.16816.F32.BF16 R72, R136.reuse, R14, R72 ;  /* 0x0000000e8848723c */ /* 0x040fe20000041848 */
[----:B------:R-:W1:Y:S05]  /*4bf0*/  LDSM.16.MT88.4 R12, [R194+0x15000] ;  /* 0x01500000c20c783b */ /* 0x000e6a0000004200 */
[C---:B----4-:R-:W-:Y:S06]  /*4c00*/  HMMA.16816.F32.BF16 R84, R136.reuse, R4, R84 ;  /* 0x000000048854723c */ /* 0x050fec0000041854 */
        /* <DEDUP_REMOVED lines=8> */
[C---:B--2---:R-:W-:Y:S06]  /*4c90*/  HMMA.16816.F32.BF16 R112, R4.reuse, R16, R112 ;  /* 0x000000100470723c */ /* 0x044fec0000041870 */
[C---:B------:R-:W-:Y:S01]  /*4ca0*/  HMMA.16816.F32.BF16 R108, R4.reuse, R18, R108 ;  /* 0x00000012046c723c */ /* 0x040fe2000004186c */
[----:B------:R-:W2:Y:S05]  /*4cb0*/  LDSM.16.MT88.4 R16, [R196+0x17000] ;  /* 0x01700000c410783b */ /* 0x000eaa0000004200 */
[C---:B---3--:R-:W-:Y:S06]  /*4cc0*/  HMMA.16816.F32.BF16 R52, R4.reuse, R8, R52 ;  /* 0x000000080434723c */ /* 0x048fec0000041834 */
[----:B------:R-:W-:Y:S01]  /*4cd0*/  HMMA.16816.F32.BF16 R56, R4, R10, R56 ;  /* 0x0000000a0438723c */ /* 0x000fe20000041838 */
[----:B------:R-:W3:Y:S05]  /*4ce0*/  LDSM.16.MT88.4 R8, [R193+0x17000] ;  /* 0x01700000c108783b */ /* 0x000eea0000004200 */
[C---:B------:R-:W-:Y:S06]  /*4cf0*/  HMMA.16816.F32.BF16 R120, R136.reuse, R28, R120 ;  /* 0x0000001c8878723c */ /* 0x040fec0000041878 */
[----:B------:R-:W-:Y:S01]  /*4d00*/  HMMA.16816.F32.BF16 R116, R136, R30, R116 ;  /* 0x0000001e8874723c */ /* 0x000fe20000041874 */
[----:B------:R-:W4:Y:S05]  /*4d10*/  LDSM.16.MT88.4 R28, [R192+0x13000] ;  /* 0x01300000c01c783b */ /* 0x000f2a0000004200 */
[C---:B-----5:R-:W-:Y:S06]  /*4d20*/  HMMA.16816.F32.BF16 R128, R4.reuse, R24, R128 ;  /* 0x000000180480723c */ /* 0x060fec0000041880 */
[C---:B------:R-:W-:Y:S01]  /*4d30*/  HMMA.16816.F32.BF16 R124, R4.reuse, R26, R124 ;  /* 0x0000001a047c723c */ /* 0x040fe2000004187c */
[----:B------:R-:W5:Y:S05]  /*4d40*/  LDSM.16.MT88.4 R24, [R192+0x15000] ;  /* 0x01500000c018783b */ /* 0x000f6a0000004200 */
[C---:B------:R-:W-:Y:S06]  /*4d50*/  HMMA.16816.F32.BF16 R36, R4.reuse, R20, R36 ;  /* 0x000000140424723c */ /* 0x040fec0000041824 */
[C---:B------:R-:W-:Y:S01]  /*4d60*/  HMMA.16816.F32.BF16 R40, R4.reuse, R22, R40 ;  /* 0x000000160428723c */ /* 0x040fe20000041828 */
[----:B------:R-:W-:Y:S05]  /*4d70*/  LDSM.16.MT88.4 R20, [R192+0x17000] ;  /* 0x01700000c014783b */ /* 0x000fea0000004200 */
[C---:B-1----:R-:W-:Y:S06]  /*4d80*/  HMMA.16816.F32.BF16 R44, R4.reuse, R12, R44 ;  /* 0x0000000c042c723c */ /* 0x042fec000004182c */
[C---:B------:R-:W-:Y:S01]  /*4d90*/  HMMA.16816.F32.BF16 R48, R4.reuse, R14, R48 ;  /* 0x0000000e0430723c */ /* 0x040fe20000041830 */
[----:B------:R-:W1:Y:S05]  /*4da0*/  LDSM.16.MT88.4 R12, [R194+0x17000] ;  /* 0x01700000c20c783b */ /* 0x000e6a0000004200 */
[C---:B--2---:R-:W-:Y:S06]  /*4db0*/  HMMA.16816.F32.BF16 R68, R4.reuse, R16, R68 ;  /* 0x000000100444723c */ /* 0x044fec0000041844 */
[----:B------:R-:W-:Y:S01]  /*4dc0*/  HMMA.16816.F32.BF16 R72, R4, R18, R72 ;  /* 0x000000120448723c */ /* 0x000fe20000041848 */
[----:B------:R-:W2:Y:S05]  /*4dd0*/  LDSM.16.MT88.4 R16, [R196+0x13800] ;  /* 0x01380000c410783b */ /* 0x000eaa0000004200 */
[C---:B------:R-:W-:Y:S06]  /*4de0*/  HMMA.16816.F32.BF16 R92, R136.reuse, R140, R92 ;  /* 0x0000008c885c723c */ /* 0x040fec000004185c */
[----:B------:R-:W-:Y:S01]  /*4df0*/  HMMA.16816.F32.BF16 R96, R136, R142, R96 ;  /* 0x0000008e8860723c */ /* 0x000fe20000041860 */
[----:B------:R-:W-:Y:S04]  /*4e00*/  LDSM.16.MT88.4 R140, [R194+0x13800] ;  /* 0x01380000c28c783b */ /* 0x000fe80000004200 */
[----:B------:R-:W-:Y:S01]  /*4e10*/  LDSM.16.MT88.4 R136, [R193+0x13800] ;  /* 0x01380000c188783b */ /* 0x000fe20000004200 */
[C---:B---3--:R-:W-:Y:S06]  /*4e20*/  HMMA.16816.F32.BF16 R84, R4.reuse, R8, R84 ;  /* 0x000000080454723c */ /* 0x048fec0000041854 */
[C---:B------:R-:W-:Y:S01]  /*4e30*/  HMMA.16816.F32.BF16 R88, R4.reuse, R10, R88 ;  /* 0x0000000a0458723c */ /* 0x040fe20000041858 */
[----:B------:R-:W3:Y:S05]  /*4e40*/  LDSM.16.MT88.4 R8, [R192+0x15800] ;  /* 0x01580000c008783b */ /* 0x000eea0000004200 */
        /* <DEDUP_REMOVED lines=9> */
[C---:B-1----:R-:W-:Y:S06]  /*4ee0*/  HMMA.16816.F32.BF16 R76, R4.reuse, R12, R76 ;  /* 0x0000000c044c723c */ /* 0x042fec000004184c */
[C---:B------:R-:W-:Y:S01]  /*4ef0*/  HMMA.16816.F32.BF16 R80, R4.reuse, R14, R80 ;  /* 0x0000000e0450723c */ /* 0x040fe20000041850 */
[----:B------:R-:W1:Y:S05]  /*4f00*/  LDSM.16.MT88.4 R12, [R192+0x13800] ;  /* 0x01380000c00c783b */ /* 0x000e6a0000004200 */
[C---:B------:R-:W-:Y:S06]  /*4f10*/  HMMA.16816.F32.BF16 R92, R4.reuse, R20, R92 ;  /* 0x00000014045c723c */ /* 0x040fec000004185c */
[----:B------:R-:W-:Y:S01]  /*4f20*/  HMMA.16816.F32.BF16 R96, R4, R22, R96 ;  /* 0x000000160460723c */ /* 0x000fe20000041860 */
[----:B------:R-:W-:Y:S06]  /*4f30*/  LDSM.16.MT88.4 R20, [R196+0x17800] ;  /* 0x01780000c414783b */ /* 0x000fec0000004200 */
[----:B------:R-:W-:-:S02]  /*4f40*/  F2FP.BF16.F32.PACK_AB R4, R173, R174 ;  /* 0x000000aead04723e */ /* 0x000fc400000010ff */
[----:B------:R-:W-:Y:S02]  /*4f50*/  F2FP.BF16.F32.PACK_AB R5, R168, R169 ;  /* 0x000000a9a805723e */ /* 0x000fe400000010ff */
[----:B------:R-:W-:Y:S02]  /*4f60*/  F2FP.BF16.F32.PACK_AB R6, R172, R171 ;  /* 0x000000abac06723e */ /* 0x000fe400000010ff */
[----:B------:R-:W-:-:S07]  /*4f70*/  F2FP.BF16.F32.PACK_AB R7, R215, R166 ;  /* 0x000000a6d707723e */ /* 0x000fce00000010ff */
[C---:B--2---:R-:W-:Y:S06]  /*4f80*/  HMMA.16816.F32.BF16 R128, R4.reuse, R16, R128 ;  /* 0x000000100480723c */ /* 0x044fec0000041880 */
        /* <DEDUP_REMOVED lines=10> */
[C---:B--2---:R-:W-:Y:S06]  /*5030*/  HMMA.16816.F32.BF16 R76, R4.reuse, R16, R76 ;  /* 0x00000010044c723c */ /* 0x044fec000004184c */
[----:B------:R-:W-:Y:S01]  /*5040*/  HMMA.16816.F32.BF16 R80, R4, R18, R80 ;  /* 0x000000120450723c */ /* 0x000fe20000041850 */
[----:B------:R-:W-:-:S04]  /*5050*/  FADD.FTZ R17, R145, R146 ;  /* 0x0000009291117221 */ /* 0x000fc80000010000 */
[----:B------:R-:W-:Y:S01]  /*5060*/  FADD.FTZ R17, R2, R17 ;  /* 0x0000001102117221 */ /* 0x000fe20000010000 */
[C---:B---3--:R-:W-:Y:S01]  /*5070*/  HMMA.16816.F32.BF16 R92, R4.reuse, R8, R92 ;  /* 0x00000008045c723c */ /* 0x048fe2000004185c */
        /* <DEDUP_REMOVED lines=28> */
[C---:B-1----:R-:W-:Y:S06]  /*5240*/  HMMA.16816.F32.BF16 R84, R4.reuse, R12, R84 ;  /* 0x0000000c0454723c */ /* 0x042fec0000041854 */
        /* <DEDUP_REMOVED lines=45> */
[----:B------:R-:W5:Y:S01]  /*5520*/  LDSM.16.M88.4 R224, [R190] ;  /* 0x00000000bee0783b */ /* 0x000f620000000200 */
[C---:B--2---:R-:W-:Y:S03]  /*5530*/  HMMA.16816.F32.BF16 R12, R164.reuse, R24, RZ ;  /* 0x00000018a40c723c */ /* 0x044fe600000418ff */
[----:B-1----:R-:W-:Y:S04]  /*5540*/  LDSM.16.M88.4 R8, [R191] ;  /* 0x00000000bf08783b */ /* 0x002fe80000000200 */
[----:B------:R-:W-:Y:S01]  /*5550*/  LDSM.16.M88.4 R32, [R202+0x4000] ;  /* 0x00400000ca20783b */ /* 0x000fe20000000200 */
[C---:B------:R-:W-:Y:S03]  /*5560*/  HMMA.16816.F32.BF16 R24, R164.reuse, R26, RZ ;  /* 0x0000001aa418723c */ /* 0x040fe600000418ff */
[----:B------:R-:W-:Y:S04]  /*5570*/  LDSM.16.M88.4 R232, [R201+0xe000] ;  /* 0x00e00000c9e8783b */ /* 0x000fe80000000200 */
[----:B------:R-:W-:Y:S04]  /*5580*/  LDSM.16.M88.4 R220, [R189] ;  /* 0x00000000bddc783b */ /* 0x000fe80000000200 */
[----:B------:R-:W-:Y:S01]  /*5590*/  LDSM.16.M88.4 R156, [R195+0xd000] ;  /* 0x00d00000c39c783b */ /* 0x000fe20000000200 */
[----:B---3--:R-:W-:Y:S03]  /*55a0*/  HMMA.16816.F32.BF16 R176, R164, R172, RZ ;  /* 0x000000aca4b0723c */ /* 0x008fe600000418ff */
[----:B------:R-:W-:Y:S04]  /*55b0*/  LDSM.16.M88.4 R236, [R195+0xc800] ;  /* 0x00c80000c3ec783b */ /* 0x000fe80000000200 */
[----:B------:R-:W-:Y:S01]  /*55c0*/  LDSM.16.M88.4 R20, [R200+0x4000] ;  /* 0x00400000c814783b */ /* 0x000fe20000000200 */
[C---:B------:R-:W-:Y:S03]  /*55d0*/  HMMA.16816.F32.BF16 R12, R228.reuse, R4, R12 ;  /* 0x00000004e40c723c */ /* 0x040fe6000004180c */
[----:B------:R-:W-:Y:S03]  /*55e0*/  LDSM.16.M88.4 R152, [R195+0xd800] ;  /* 0x00d80000c398783b */ /* 0x000fe60000000200 */
[----:B------:R-:W-:Y:S01]  /*55f0*/  HMMA.16816.F32.BF16 R24, R228, R6, R24 ;  /* 0x00000006e418723c */ /* 0x000fe20000041818 */
[----:B------:R-:W1:Y:S04]  /*5600*/  LDSM.16.M88.4 R4, [R201+0xd800] ;  /* 0x00d80000c904783b */ /* 0x000e680000000200 */
[----:B------:R-:W-:Y:S01]  /*5610*/  LDSM.16.M88.4 R140, [R188+0x800] ;  /* 0x00080000bc8c783b */ /* 0x000fe20000000200 */
[C---:B------:R-:W-:Y:S03]  /*5620*/  HMMA.16816.F32.BF16 R172, R164.reuse, R174, RZ ;  /* 0x000000aea4ac723c */ /* 0x040fe600000418ff */
[----:B------:R-:W0:Y:S03]  /*5630*/  LDGDEPBAR ;  /* 0x00000000000079af */ /* 0x000e260000000000 */
[----:B----4-:R-:W-:Y:S06]  /*5640*/  HMMA.16816.F32.BF16 R136, R164, R148, RZ ;  /* 0x00000094a488723c */ /* 0x010fec00000418ff */
[C---:B------:R-:W-:Y:S06]  /*5650*/  HMMA.16816.F32.BF16 R12, R160.reuse, R16, R12 ;  /* 0x00000010a00c723c */ /* 0x040fec000004180c */
[----:B------:R-:W-:Y:S01]  /*5660*/  HMMA.16816.F32.BF16 R24, R160, R18, R24 ;  /* 0x00000012a018723c */ /* 0x000fe20000041818 */
[----:B------:R-:W2:Y:S05]  /*5670*/  LDSM.16.M88.4 R16, [R187] ;  /* 0x00000000bb10783b */ /* 0x000eaa0000000200 */
[----:B------:R-:W-:Y:S06]  /*5680*/  HMMA.16816.F32.BF16 R148, R164, R150, RZ ;  /* 0x00000096a494723c */ /* 0x000fec00000418ff */
[----:B-----5:R-:W-:Y:S06]  /*5690*/  HMMA.16816.F32.BF16 R176, R228, R224, R176 ;  /* 0x000000e0e4b0723c */ /* 0x020fec00000418b0 */
[----:B-1----:R-:W-:Y:S06]  /*56a0*/  HMMA.16816.F32.BF16 R168, R164, R4, RZ ;  /* 0x00000004a4a8723c */ /* 0x002fec00000418ff */
[----:B------:R-:W-:Y:S06]  /*56b0*/  HMMA.16816.F32.BF16 R12, R144, R28, R12 ;  /* 0x0000001c900c723c */ /* 0x000fec000004180c */
[----:B------:R-:W-:Y:S01]  /*56c0*/  HMMA.16816.F32.BF16 R164, R164, R6, RZ ;  /* 0x00000006a4a4723c */ /* 0x000fe200000418ff */
[----:B------:R-:W-:Y:S05]  /*56d0*/  LDSM.16.M88.4 R4, [R195+0xe000] ;  /* 0x00e00000c304783b */ /* 0x000fea0000000200 */
[----:B------:R-:W-:Y:S01]  /*56e0*/  HMMA.16816.F32.BF16 R24, R144, R30, R24 ;  /* 0x0000001e9018723c */ /* 0x000fe20000041818 */
[----:B------:R-:W-:Y:S05]  /*56f0*/  LDSM.16.M88.4 R28, [R201+0xe800] ;  /* 0x00e80000c91c783b */ /* 0x000fea0000000200 */
[C---:B------:R-:W-:Y:S01]  /*5700*/  HMMA.16816.F32.BF16 R172, R228.reuse, R226, R172 ;  /* 0x000000e2e4ac723c */ /* 0x040fe200000418ac */
[----:B------:R-:W-:Y:S05]  /*5710*/  LDSM.16.M88.4 R224, [R186] ;  /* 0x00000000bae0783b */ /* 0x000fea0000000200 */
[----:B------:R-:W-:Y:S06]  /*5720*/  HMMA.16816.F32.BF16 R136, R228, R8, R136 ;  /* 0x00000008e488723c */ /* 0x000fec0000041888 */
[----:B------:R-:W-:Y:S06]  /*5730*/  HMMA.16816.F32.BF16 R12, R32, R232, R12 ;  /* 0x000000e8200c723c */ /* 0x000fec000004180c */
[C---:B------:R-:W-:Y:S01]  /*5740*/  HMMA.16816.F32.BF16 R148, R228.reuse, R10, R148 ;  /* 0x0000000ae494723c */ /* 0x040fe20000041894 */
[----:B------:R-:W-:Y:S05]  /*5750*/  LDSM.16.M88.4 R8, [R198+0x4000] ;  /* 0x00400000c608783b */ /* 0x000fea0000000200 */
[C---:B------:R-:W-:Y:S06]  /*5760*/  HMMA.16816.F32.BF16 R168, R228.reuse, R220, R168 ;  /* 0x000000dce4a8723c */ /* 0x040fec00000418a8 */
[----:B------:R-:W-:Y:S01]  /*5770*/  HMMA.16816.F32.BF16 R164, R228, R222, R164 ;  /* 0x000000dee4a4723c */ /* 0x000fe200000418a4 */
[----:B------:R-:W1:Y:S04]  /*5780*/  LDSM.16.M88.4 R220, [R188+0x1000] ;  /* 0x00100000bcdc783b */ /* 0x000e680000000200 */
[----:B------:R-:W3:Y:S01]  /*5790*/  LDSM.16.M88.4 R228, [R188+0x1800] ;  /* 0x00180000bce4783b */ /* 0x000ee20000000200 */
[----:B------:R-:W-:Y:S03]  /*57a0*/  HMMA.16816.F32.BF16 R24, R32, R234, R24 ;  /* 0x000000ea2018723c */ /* 0x000fe60000041818 */
[----:B------:R-:W-:Y:S03]  /*57b0*/  LDSM.16.M88.4 R232, [R197+0x4000] ;  /* 0x00400000c5e8783b */ /* 0x000fe60000000200 */
[C---:B------:R-:W-:Y:S06]  /*57c0*/  HMMA.16816.F32.BF16 R176, R160.reuse, R156, R176 ;  /* 0x0000009ca0b0723c */ /* 0x040fec00000418b0 */
[C---:B------:R-:W-:Y:S01]  /*57d0*/  HMMA.16816.F32.BF16 R172, R160.reuse, R158, R172 ;  /* 0x0000009ea0ac723c */ /* 0x040fe200000418ac */
[----:B------:R-:W-:Y:S05]  /*57e0*/  LDSM.16.M88.4 R156, [R201+0xf800] ;  /* 0x00f80000c99c783b */ /* 0x000fea0000000200 */
[----:B------:R-:W-:Y:S06]  /*57f0*/  HMMA.16816.F32.BF16 R136, R160, R236, R136 ;  /* 0x000000eca088723c */ /* 0x000fec0000041888 */
[----:B--2---:R-:W-:Y:S06]  /*5800*/  HMMA.16816.F32.BF16 R12, R20, R16, R12 ;  /* 0x00000010140c723c */ /* 0x004fec000004180c */
[C---:B------:R-:W-:Y:S01]  /*5810*/  HMMA.16816.F32.BF16 R236, R160.reuse, R238, R148 ;  /* 0x000000eea0ec723c */ /* 0x040fe20000041894 */
[----:B------:R-:W-:Y:S05]  /*5820*/  LDSM.16.M88.4 R148, [R188+0x2000] ;  /* 0x00200000bc94783b */ /* 0x000fea0000000200 */
[C---:B------:R-:W-:Y:S06]  /*5830*/  HMMA.16816.F32.BF16 R168, R160.reuse, R152, R168 ;  /* 0x00000098a0a8723c */ /* 0x040fec00000418a8 */
[----:B------:R-:W-:Y:S01]  /*5840*/  HMMA.16816.F32.BF16 R164, R160, R154, R164 ;  /* 0x0000009aa0a4723c */ /* 0x000fe200000418a4 */
[----:B------:R-:W-:Y:S04]  /*5850*/  LDSM.16.M88.4 R160, [R202+0x8000] ;  /* 0x00800000caa0783b */ /* 0x000fe80000000200 */
[----:B------:R-:W-:Y:S01]  /*5860*/  LDSM.16.M88.4 R152, [R195+0xe800] ;  /* 0x00e80000c398783b */ /* 0x000fe20000000200 */
[----:B------:R-:W-:Y:S03]  /*5870*/  HMMA.16816.F32.BF16 R24, R20, R18, R24 ;  /* 0x000000121418723c */ /* 0x000fe60000041818 */
[----:B------:R-:W2:Y:S03]  /*5880*/  LDSM.16.M88.4 R16, [R201+0xf000] ;  /* 0x00f00000c910783b */ /* 0x000ea60000000200 */
[C---:B-1----:R-:W-:Y:S06]  /*5890*/  HMMA.16816.F32.BF16 R176, R144.reuse, R220, R176 ;  /* 0x000000dc90b0723c */ /* 0x042fec00000418b0 */
[C---:B------:R-:W-:Y:S01]  /*58a0*/  HMMA.16816.F32.BF16 R172, R144.reuse, R222, R172 ;  /* 0x000000de90ac723c */ /* 0x040fe200000418ac */
[----:B------:R-:W-:Y:S05]  /*58b0*/  LDSM.16.M88.4 R220, [R184] ;  /* 0x00000000b8dc783b */ /* 0x000fea0000000200 */
[----:B------:R-:W-:Y:S06]  /*58c0*/  HMMA.16816.F32.BF16 R136, R144, R140, R136 ;  /* 0x0000008c9088723c */ /* 0x000fec0000041888 */
[----:B------:R-:W-:Y:S06]  /*58d0*/  HMMA.16816.F32.BF16 R12, R8, R4, R12 ;  /* 0x00000004080c723c */ /* 0x000fec000004180c */
[C---:B------:R-:W-:Y:S01]  /*58e0*/  HMMA.16816.F32.BF16 R236, R144.reuse, R142, R236 ;  /* 0x0000008e90ec723c */ /* 0x040fe200000418ec */
[----:B------:R-:W-:Y:S05]  /*58f0*/  LDSM.16.M88.4 R140, [R201+0x10000] ;  /* 0x01000000c98c783b */ /* 0x000fea0000000200 */
[C---:B---3--:R-:W-:Y:S06]  /*5900*/  HMMA.16816.F32.BF16 R168, R144.reuse, R228, R168 ;  /* 0x000000e490a8723c */ /* 0x048fec00000418a8 */
[----:B------:R-:W-:Y:S01]  /*5910*/  HMMA.16816.F32.BF16 R164, R144, R230, R164 ;  /* 0x000000e690a4723c */ /* 0x000fe200000418a4 */
[----:B------:R-:W-:Y:S04]  /*5920*/  LDSM.16.M88.4 R228, [R200+0x8000] ;  /* 0x00800000c8e4783b */ /* 0x000fe80000000200 */
[----:B------:R-:W-:Y:S01]  /*5930*/  LDSM.16.M88.4 R144, [R188+0x2800] ;  /* 0x00280000bc90783b */ /* 0x000fe20000000200 */
[----:B------:R-:W-:Y:S03]  /*5940*/  HMMA.16816.F32.BF16 R24, R8, R6, R24 ;  /* 0x000000060818723c */ /* 0x000fe60000041818 */
[----:B------:R-:W1:Y:S03]  /*5950*/  LDSM.16.M88.4 R4, [R185] ;  /* 0x00000000b904783b */ /* 0x000e660000000200 */
[C---:B--2---:R-:W-:Y:S06]  /*5960*/  HMMA.16816.F32.BF16 R176, R32.reuse, R16, R176 ;  /* 0x0000001020b0723c */ /* 0x044fec00000418b0 */
[C---:B------:R-:W-:Y:S01]  /*5970*/  HMMA.16816.F32.BF16 R172, R32.reuse, R18, R172 ;  /* 0x0000001220ac723c */ /* 0x040fe200000418ac */
[----:B------:R-:W2:Y:S05]  /*5980*/  LDSM.16.M88.4 R16, [R195+0xf000] ;  /* 0x00f00000c310783b */ /* 0x000eaa0000000200 */
[C---:B------:R-:W-:Y:S06]  /*5990*/  HMMA.16816.F32.BF16 R136, R32.reuse, R28, R136 ;  /* 0x0000001c2088723c */ /* 0x040fec0000041888 */
[C---:B------:R-:W-:Y:S01]  /*59a0*/  HMMA.16816.F32.BF16 R236, R32.reuse, R30, R236 ;  /* 0x0000001e20ec723c */ /* 0x040fe200000418ec */
[----:B------:R-:W-:Y:S05]  /*59b0*/  LDSM.16.M88.4 R28, [R183] ;  /* 0x00000000b71c783b */ /* 0x000fea0000000200 */
[C---:B------:R-:W-:Y:S06]  /*59c0*/  HMMA.16816.F32.BF16 R168, R32.reuse, R156, R168 ;  /* 0x0000009c20a8723c */ /* 0x040fec00000418a8 */
[----:B------:R-:W-:Y:S01]  /*59d0*/  HMMA.16816.F32.BF16 R164, R32, R158, R164 ;  /* 0x0000009e20a4723c */ /* 0x000fe200000418a4 */
[----:B------:R-:W-:Y:S04]  /*59e0*/  LDSM.16.M88.4 R156, [R195+0x10000] ;  /* 0x01000000c39c783b */ /* 0x000fe80000000200 */
[----:B------:R-:W-:Y:S01]  /*59f0*/  LDSM.16.M88.4 R32, [R201+0x10800] ;  /* 0x01080000c920783b */ /* 0x000fe20000000200 */
[C---:B------:R-:W-:Y:S06]  /*5a00*/  HMMA.16816.F32.BF16 R12, R232.reuse, R148, R12 ;  /* 0x00000094e80c723c */ /* 0x040fec000004180c */
[----:B------:R-:W-:Y:S01]  /*5a10*/  HMMA.16816.F32.BF16 R24, R232, R150, R24 ;  /* 0x00000096e818723c */ /* 0x000fe20000041818 */
[----:B------:R-:W3:Y:S05]  /*5a20*/  LDSM.16.M88.4 R148, [R195+0xf800] ;  /* 0x00f80000c394783b */ /* 0x000eea0000000200 */
        /* <DEDUP_REMOVED lines=8> */
[----:B------:R-:W-:Y:S04]  /*5ab0*/  LDSM.16.M88.4 R220, [R197+0x8000] ;  /* 0x00800000c5dc783b */ /* 0x000fe80000000200 */
[----:B------:R-:W-:Y:S01]  /*5ac0*/  LDSM.16.M88.4 R20, [R182] ;  /* 0x00000000b614783b */ /* 0x000fe20000000200 */
[C---:B------:R-:W-:Y:S06]  /*5ad0*/  HMMA.16816.F32.BF16 R12, R160.reuse, R140, R12 ;  /* 0x0000008ca00c723c */ /* 0x040fec000004180c */
[----:B------:R-:W-:Y:S01]  /*5ae0*/  HMMA.16816.F32.BF16 R24, R160, R142, R24 ;  /* 0x0000008ea018723c */ /* 0x000fe20000041818 */
[----:B------:R-:W4:Y:S05]  /*5af0*/  LDSM.16.M88.4 R140, [R188+0x3800] ;  /* 0x00380000bc8c783b */ /* 0x000f2a0000000200 */
[C---:B--2---:R-:W-:Y:S06]  /*5b00*/  HMMA.16816.F32.BF16 R176, R8.reuse, R16, R176 ;  /* 0x0000001008b0723c */ /* 0x044fec00000418b0 */
[C---:B------:R-:W-:Y:S01]  /*5b10*/  HMMA.16816.F32.BF16 R172, R8.reuse, R18, R172 ;  /* 0x0000001208ac723c */ /* 0x040fe200000418ac */
[----:B------:R-:W-:Y:S05]  /*5b20*/  LDSM.16.M88.4 R16, [R201+0x11800] ;  /* 0x01180000c910783b */ /* 0x000fea0000000200 */
[C---:B------:R-:W-:Y:S06]  /*5b30*/  HMMA.16816.F32.BF16 R136, R8.reuse, R152, R136 ;  /* 0x000000980888723c */ /* 0x040fec0000041888 */
[C---:B------:R-:W-:Y:S01]  /*5b40*/  HMMA.16816.F32.BF16 R236, R8.reuse, R154, R236 ;  /* 0x0000009a08ec723c */ /* 0x040fe200000418ec */
[----:B------:R-:W-:Y:S05]  /*5b50*/  LDSM.16.M88.4 R152, [R188+0x4000] ;  /* 0x00400000bc98783b */ /* 0x000fea0000000200 */
[C---:B---3--:R-:W-:Y:S06]  /*5b60*/  HMMA.16816.F32.BF16 R168, R8.reuse, R148, R168 ;  /* 0x0000009408a8723c */ /* 0x048fec00000418a8 */
[----:B------:R-:W-:Y:S01]  /*5b70*/  HMMA.16816.F32.BF16 R164, R8, R150, R164 ;  /* 0x0000009608a4723c */ /* 0x000fe200000418a4 */
[----:B------:R-:W2:Y:S05]  /*5b80*/  LDSM.16.M88.4 R8, [R201+0x11000] ;  /* 0x01100000c908783b */ /* 0x000eaa0000000200 */
[C---:B-1----:R-:W-:Y:S06]  /*5b90*/  HMMA.16816.F32.BF16 R176, R232.reuse, R4, R176 ;  /* 0x00000004e8b0723c */ /* 0x042fec00000418b0 */
[----:B------:R-:W-:Y:S01]  /*5ba0*/  HMMA.16816.F32.BF16 R172, R232, R6, R172 ;  /* 0x00000006e8ac723c */ /* 0x000fe200000418ac */
[----:B------:R-:W1:Y:S05]  /*5bb0*/  LDSM.16.M88.4 R4, [R181] ;  /* 0x00000000b504783b */ /* 0x000e6a0000000200 */
[----:B------:R-:W-:Y:S06]  /*5bc0*/  HMMA.16816.F32.BF16 R12, R228, R28, R12 ;  /* 0x0000001ce40c723c */ /* 0x000fec000004180c */
[C---:B------:R-:W-:Y:S06]  /*5bd0*/  HMMA.16816.F32.BF16 R136, R232.reuse, R144, R136 ;  /* 0x00000090e888723c */ /* 0x040fec0000041888 */
[C---:B------:R-:W-:Y:S06]  /*5be0*/  HMMA.16816.F32.BF16 R236, R232.reuse, R146, R236 ;  /* 0x00000092e8ec723c */ /* 0x040fec00000418ec */
[C---:B----4-:R-:W-:Y:S06]  /*5bf0*/  HMMA.16816.F32.BF16 R168, R232.reuse, R140, R168 ;  /* 0x0000008ce8a8723c */ /* 0x050fec00000418a8 */
[----:B------:R-:W-:Y:S01]  /*5c00*/  HMMA.16816.F32.BF16 R164, R232, R142, R164 ;  /* 0x0000008ee8a4723c */ /* 0x000fe200000418a4 */
[----:B------:R-:W3:Y:S05]  /*5c10*/  LDSM.16.M88.4 R140, [R180] ;  /* 0x00000000b48c783b */ /* 0x000eea0000000200 */
[C---:B--2---:R-:W-:Y:S06]  /*5c20*/  HMMA.16816.F32.BF16 R176, R160.reuse, R8, R176 ;  /* 0x00000008a0b0723c */ /* 0x044fec00000418b0 */
[----:B------:R-:W-:Y:S01]  /*5c30*/  HMMA.16816.F32.BF16 R172, R160, R10, R172 ;  /* 0x0000000aa0ac723c */ /* 0x000fe200000418ac */
[----:B------:R-:W-:Y:S05]  /*5c40*/  LDSM.16.M88.4 R8, [R195+0x11000] ;  /* 0x01100000c308783b */ /* 0x000fea0000000200 */
[----:B------:R-:W-:Y:S06]  /*5c50*/  HMMA.16816.F32.BF16 R12, R224, R156, R12 ;  /* 0x0000009ce00c723c */ /* 0x000fec000004180c */
[----:B------:R-:W-:Y:S06]  /*5c60*/  HMMA.16816.F32.BF16 R136, R160, R32, R136 ;  /* 0x00000020a088723c */ /* 0x000fec0000041888 */
[----:B------:R-:W-:Y:S01]  /*5c70*/  HMMA.16816.F32.BF16 R24, R228, R30, R24 ;  /* 0x0000001ee418723c */ /* 0x000fe20000041818 */
[----:B------:R-:W2:Y:S05]  /*5c80*/  LDSM.16.M88.4 R28, [R195+0x10800] ;  /* 0x01080000c31c783b */ /* 0x000eaa0000000200 */
[C---:B------:R-:W-:Y:S01]  /*5c90*/  HMMA.16816.F32.BF16 R236, R160.reuse, R34, R236 ;  /* 0x00000022a0ec723c */ /* 0x040fe200000418ec */
[----:B------:R-:W-:Y:S05]  /*5ca0*/  LDSM.16.M88.4 R32, [R188+0x4800] ;  /* 0x00480000bc20783b */ /* 0x000fea0000000200 */
[----:B------:R-:W-:Y:S06]  /*5cb0*/  HMMA.16816.F32.BF16 R168, R160, R16, R168 ;  /* 0x00000010a0a8723c */ /* 0x000fec00000418a8 */
[C---:B-1----:R-:W-:Y:S06]  /*5cc0*/  HMMA.16816.F32.BF16 R176, R228.reuse, R4, R176 ;  /* 0x00000004e4b0723c */ /* 0x042fec00000418b0 */
[----:B------:R-:W-:Y:S01]  /*5cd0*/  HMMA.16816.F32.BF16 R172, R228, R6, R172 ;  /* 0x00000006e4ac723c */ /* 0x000fe200000418ac */
[----:B------:R-:W1:Y:S05]  /*5ce0*/  LDSM.16.M88.4 R4, [R195+0x11800] ;  /* 0x01180000c304783b */ /* 0x000e6a0000000200 */
[----:B------:R-:W-:Y:S06]  /*5cf0*/  HMMA.16816.F32.BF16 R12, R220, R152, R12 ;  /* 0x00000098dc0c723c */ /* 0x000fec000004180c */
[C---:B------:R-:W-:Y:S06]  /*5d00*/  HMMA.16816.F32.BF16 R136, R228.reuse, R20, R136 ;  /* 0x00000014e488723c */ /* 0x040fec0000041888 */
[C---:B------:R-:W-:Y:S06]  /*5d10*/  HMMA.16816.F32.BF16 R236, R228.reuse, R22, R236 ;  /* 0x00000016e4ec723c */ /* 0x040fec00000418ec */
[----:B---3--:R-:W-:Y:S06]  /*5d20*/  HMMA.16816.F32.BF16 R168, R228, R140, R168 ;  /* 0x0000008ce4a8723c */ /* 0x008fec00000418a8 */
[C---:B------:R-:W-:Y:S01]  /*5d30*/  HMMA.16816.F32.BF16 R24, R224.reuse, R158, R24 ;  /* 0x0000009ee018723c */ /* 0x040fe20000041818 */
[----:B------:R-:W-:Y:S01]  /*5d40*/  FMUL.FTZ R14, R14, UR8 ;  /* 0x000000080e0e7c20 */ /* 0x000fe20008410000 */
[----:B------:R-:W-:Y:S01]  /*5d50*/  FMUL.FTZ R0, R12, UR8 ;  /* 0x000000080c007c20 */ /* 0x000fe20008410000 */
[----:B------:R-:W-:Y:S01]  /*5d60*/  FMUL.FTZ R2, R13, UR8 ;  /* 0x000000080d027c20 */ /* 0x000fe20008410000 */
[----:B------:R-:W-:Y:S01]  /*5d70*/  FMUL.FTZ R17, R15, UR8 ;  /* 0x000000080f117c20 */ /* 0x000fe20008410000 */
[----:B------:R3:W-:Y:S01]  /*5d80*/  MUFU.TANH R16, R14 ;  /* 0x0000000e00107308 */ /* 0x0007e20000002400 */
[C---:B--2---:R-:W-:Y:S06]  /*5d90*/  HMMA.16816.F32.BF16 R136, R224.reuse, R28, R136 ;  /* 0x0000001ce088723c */ /* 0x044fec0000041888 */
[----:B------:R-:W-:Y:S01]  /*5da0*/  HMMA.16816.F32.BF16 R176, R224, R8, R176 ;  /* 0x00000008e0b0723c */ /* 0x000fe200000418b0 */
[----:B------:R-:W2:Y:S05]  /*5db0*/  MUFU.TANH R0, R0 ;  /* 0x0000000000007308 */ /* 0x000eaa0000002400 */
[----:B------:R-:W-:Y:S01]  /*5dc0*/  HMMA.16816.F32.BF16 R164, R160, R18, R164 ;  /* 0x00000012a0a4723c */ /* 0x000fe200000418a4 */
[----:B------:R-:W-:-:S02]  /*5dd0*/  IMAD.U32 R9, RZ, RZ, UR24 ;  /* 0x00000018ff097e24 */ /* 0x000fc4000f8e00ff */
[----:B------:R-:W4:Y:S01]  /*5de0*/  MUFU.TANH R2, R2 ;  /* 0x0000000200027308 */ /* 0x000f220000002400 */
[----:B---3--:R-:W3:Y:S01]  /*5df0*/  LDSM.16.M88.4 R12, [R188+0x5000] ;  /* 0x00500000bc0c783b */ /* 0x008ee20000000200 */
[----:B------:R-:W-:Y:S01]  /*5e00*/  IMAD R20, R9, 0x40, R214 ;  /* 0x0000004009147824 */ /* 0x000fe200078e02d6 */
[C---:B------:R-:W-:Y:S03]  /*5e10*/  HMMA.16816.F32.BF16 R236, R224.reuse, R30, R236 ;  /* 0x0000001ee0ec723c */ /* 0x040fe600000418ec */
[C---:B------:R-:W-:Y:S01]  /*5e20*/  VIADD R9, R20.reuse, 0x9 ;  /* 0x0000000914097836 */ /* 0x040fe20000000000 */
[C---:B------:R-:W-:Y:S01]  /*5e30*/  ISETP.GE.AND P6, PT, R20.reuse, R210, PT ;  /* 0x000000d21400720c */ /* 0x040fe20003fc6270 */
[C---:B------:R-:W-:Y:S01]  /*5e40*/  VIADD R8, R20.reuse, 0x10 ;  /* 0x0000001014087836 */ /* 0x040fe20000000000 */
[----:B-1----:R-:W-:Y:S01]  /*5e50*/  HMMA.16816.F32.BF16 R168, R224, R4, R168 ;  /* 0x00000004e0a8723c */ /* 0x002fe200000418a8 */
[C---:B------:R-:W-:Y:S01]  /*5e60*/  ISETP.GE.AND P1, PT, R20.reuse, R208, PT ;  /* 0x000000d01400720c */ /* 0x040fe20003f26270 */
[----:B------:R-:W1:Y:S01]  /*5e70*/  MUFU.TANH R17, R17 ;  /* 0x0000001100117308 */ /* 0x000e620000002400 */
[----:B------:R-:W-:-:S02]  /*5e80*/  ISETP.LT.OR P6, PT, R20, R211, P6 ;  /* 0x000000d31400720c */ /* 0x000fc400037c1670 */
[C---:B------:R-:W-:Y:S01]  /*5e90*/  ISETP.LT.OR P1, PT, R20.reuse, R209, P1 ;  /* 0x000000d11400720c */ /* 0x040fe20000f21670 */
[C---:B------:R-:W-:Y:S01]  /*5ea0*/  HMMA.16816.F32.BF16 R24, R220.reuse, R154, R24 ;  /* 0x0000009adc18723c */ /* 0x040fe20000041818 */
[----:B------:R-:W-:Y:S01]  /*5eb0*/  VIADD R4, R20, 0x1 ;  /* 0x0000000114047836 */ /* 0x000fe20000000000 */
[----:B--2---:R-:W-:Y:S01]  /*5ec0*/  FSEL R0, R0, -INF , !P6 ;  /* 0xff80000000007808 */ /* 0x004fe20007000000 */
[----:B------:R-:W-:Y:S01]  /*5ed0*/  VIADD R5, R20, 0x8 ;  /* 0x0000000814057836 */ /* 0x000fe20000000000 */
[-C--:B------:R-:W-:Y:S02]  /*5ee0*/  ISETP.GE.AND P2, PT, R9, R210.reuse, PT ;  /* 0x000000d20900720c */ /* 0x080fe40003f46270 */
[C---:B------:R-:W-:Y:S01]  /*5ef0*/  ISETP.GE.AND P4, PT, R4.reuse, R210, PT ;  /* 0x000000d20400720c */ /* 0x040fe20003f86270 */
[----:B------:R-:W-:Y:S01]  /*5f00*/  HMMA.16816.F32.BF16 R136, R220, R32, R136 ;  /* 0x00000020dc88723c */ /* 0x000fe20000041888 */
[----:B------:R-:W-:Y:S02]  /*5f10*/  ISETP.GE.AND P5, PT, R4, R208, PT ;  /* 0x000000d00400720c */ /* 0x000fe40003fa6270 */
[----:B------:R-:W-:-:S02]  /*5f20*/  ISETP.GE.AND P3, PT, R5, R210, PT ;  /* 0x000000d20500720c */ /* 0x000fc40003f66270 */
[C---:B------:R-:W-:Y:S01]  /*5f30*/  ISETP.GE.AND P0, PT, R5.reuse, R208, PT ;  /* 0x000000d00500720c */ /* 0x040fe20003f06270 */
[----:B------:R-:W-:Y:S01]  /*5f40*/  HMMA.16816.F32.BF16 R172, R224, R10, R172 ;  /* 0x0000000ae0ac723c */ /* 0x000fe200000418ac */
[C---:B------:R-:W-:Y:S02]  /*5f50*/  ISETP.LT.OR P4, PT, R4.reuse, R211, P4 ;  /* 0x000000d30400720c */ /* 0x040fe40002781670 */
[----:B------:R-:W-:Y:S02]  /*5f60*/  ISETP.LT.OR P5, PT, R4, R209, P5 ;  /* 0x000000d10400720c */ /* 0x000fe40002fa1670 */
[C---:B------:R-:W-:Y:S01]  /*5f70*/  ISETP.LT.OR P3, PT, R5.reuse, R211, P3 ;  /* 0x000000d30500720c */ /* 0x040fe20001f61670 */
[----:B------:R-:W-:Y:S01]  /*5f80*/  HMMA.16816.F32.BF16 R164, R228, R142, R164 ;  /* 0x0000008ee4a4723c */ /* 0x000fe200000418a4 */
[----:B------:R-:W-:Y:S02]  /*5f90*/  ISETP.LT.OR P0, PT, R5, R209, P0 ;  /* 0x000000d10500720c */ /* 0x000fe40000701670 */
[----:B------:R-:W-:-:S02]  /*5fa0*/  FSEL R5, R16, -INF , !P1 ;  /* 0xff80000010057808 */ /* 0x000fc40004800000 */
[----:B----4-:R-:W-:Y:S01]  /*5fb0*/  FSEL R4, R2, -INF , !P4 ;  /* 0xff80000002047808 */ /* 0x010fe20006000000 */
[C---:B------:R-:W-:Y:S01]  /*5fc0*/  HMMA.16816.F32.BF16 R236, R220.reuse, R34, R236 ;  /* 0x00000022dcec723c */ /* 0x040fe200000418ec */
[----:B------:R-:W-:Y:S01]  /*5fd0*/  ISETP.GE.AND P6, PT, R9, R208, PT ;  /* 0x000000d00900720c */ /* 0x000fe20003fc6270 */
[----:B------:R-:W-:Y:S01]  /*5fe0*/  FMUL.FTZ R18, R24, UR8 ;  /* 0x0000000818127c20 */ /* 0x000fe20008410000 */
[C---:B------:R-:W-:Y:S01]  /*5ff0*/  ISETP.GE.AND P1, PT, R8.reuse, R210, PT ;  /* 0x000000d20800720c */ /* 0x040fe20003f26270 */
[----:B------:R-:W-:Y:S01]  /*6000*/  FMUL.FTZ R19, R25, UR8 ;  /* 0x0000000819137c20 */ /* 0x000fe20008410000 */
[C---:B------:R-:W-:Y:S01]  /*6010*/  ISETP.GE.AND P4, PT, R8.reuse, R208, PT ;  /* 0x000000d00800720c */ /* 0x040fe20003f86270 */
[----:B---3--:R-:W-:Y:S01]  /*6020*/  HMMA.16816.F32.BF16 R176, R220, R12, R176 ;  /* 0x0000000cdcb0723c */ /* 0x008fe200000418b0 */
[C---:B------:R-:W-:Y:S01]  /*6030*/  ISETP.LT.OR P2, PT, R9.reuse, R211, P2 ;  /* 0x000000d30900720c */ /* 0x040fe20001741670 */
[----:B------:R-:W2:Y:S01]  /*6040*/  MUFU.TANH R18, R18 ;  /* 0x0000001200127308 */ /* 0x000ea20000002400 */
[----:B------:R-:W-:Y:S01]  /*6050*/  ISETP.LT.OR P6, PT, R9, R209, P6 ;  /* 0x000000d10900720c */ /* 0x000fe200037c1670 */
[----:B------:R-:W-:Y:S01]  /*6060*/  FMUL.FTZ R140, R137, UR8 ;  /* 0x00000008898c7c20 */ /* 0x000fe20008410000 */
[C---:B------:R-:W-:Y:S01]  /*6070*/  ISETP.LT.OR P1, PT, R8.reuse, R211, P1 ;  /* 0x000000d30800720c */ /* 0x040fe20000f21670 */
[----:B------:R-:W-:Y:S01]  /*6080*/  FMUL.FTZ R22, R27, UR8 ;  /* 0x000000081b167c20 */ /* 0x000fe20008410000 */
[----:B------:R-:W-:Y:S01]  /*6090*/  ISETP.LT.OR P4, PT, R8, R209, P4 ;  /* 0x000000d10800720c */ /* 0x000fe20002781670 */
[----:B------:R-:W-:Y:S01]  /*60a0*/  FMUL.FTZ R138, R138, UR8 ;  /* 0x000000088a8a7c20 */ /* 0x000fe20008410000 */
[----:B------:R-:W3:Y:S01]  /*60b0*/  LDSM.16.M88.4 R8, [R188+0x5800] ;  /* 0x00580000bc08783b */ /* 0x000ee20000000200 */
[----:B------:R-:W-:Y:S01]  /*60c0*/  FMUL.FTZ R136, R136, UR8 ;  /* 0x0000000888887c20 */ /* 0x000fe20008410000 */
[----:B------:R-:W-:Y:S01]  /*60d0*/  FMUL.FTZ R137, R139, UR8 ;  /* 0x000000088b897c20 */ /* 0x000fe20008410000 */
[----:B------:R-:W4:Y:S01]  /*60e0*/  MUFU.TANH R140, R140 ;  /* 0x0000008c008c7308 */ /* 0x000f220000002400 */
[----:B------:R-:W-:Y:S01]  /*60f0*/  FMUL.FTZ R21, R26, UR8 ;  /* 0x000000081a157c20 */ /* 0x000fe20008410000 */
[C---:B------:R-:W-:Y:S01]  /*6100*/  VIADD R2, R20.reuse, 0x11 ;  /* 0x0000001114027836 */ /* 0x040fe20000000000 */
[----:B------:R-:W-:Y:S01]  /*6110*/  HMMA.16816.F32.BF16 R164, R224, R6, R164 ;  /* 0x00000006e0a4723c */ /* 0x000fe200000418a4 */
[----:B-1----:R-:W-:Y:S01]  /*6120*/  FSEL R17, R17, -INF , !P5 ;  /* 0xff80000011117808 */ /* 0x002fe20006800000 */
[----:B------:R-:W-:-:S02]  /*6130*/  VIADD R13, R20, 0x18 ;  /* 0x00000018140d7836 */ /* 0x000fc40000000000 */
[----:B------:R-:W-:Y:S01]  /*6140*/  FMUL.FTZ R155, R238, UR8 ;  /* 0x00000008ee9b7c20 */ /* 0x000fe20008410000 */
[----:B--2---:R-:W-:Y:S01]  /*6150*/  FSEL R18, R18, -INF , !P3 ;  /* 0xff80000012127808 */ /* 0x004fe20005800000 */
[----:B------:R1:W2:Y:S01]  /*6160*/  MUFU.TANH R139, R138 ;  /* 0x0000008a008b7308 */ /* 0x0002a20000002400 */
[----:B------:R-:W-:Y:S01]  /*6170*/  HMMA.16816.F32.BF16 R172, R220, R14, R172 ;  /* 0x0000000edcac723c */ /* 0x000fe200000418ac */
[----:B------:R-:W-:Y:S01]  /*6180*/  ISETP.GE.AND P5, PT, R2, R210, PT ;  /* 0x000000d20200720c */ /* 0x000fe20003fa6270 */
[----:B------:R-:W-:Y:S01]  /*6190*/  VIADD R6, R20, 0x20 ;  /* 0x0000002014067836 */ /* 0x000fe20000000000 */
[CC--:B------:R-:W-:Y:S01]  /*61a0*/  ISETP.GE.AND P3, PT, R2.reuse, R208.reuse, PT ;  /* 0x000000d00200720c */ /* 0x0c0fe20003f66270 */
[----:B------:R-:W-:Y:S01]  /*61b0*/  FMUL.FTZ R153, R239, UR8 ;  /* 0x00000008ef997c20 */ /* 0x000fe20008410000 */
[----:B------:R-:W-:Y:S01]  /*61c0*/  ISETP.LT.OR P5, PT, R2, R211, P5 ;  /* 0x000000d30200720c */ /* 0x000fe20002fa1670 */
[----:B------:R-:W-:Y:S01]  /*61d0*/  FMUL.FTZ R150, R176, UR8 ;  /* 0x00000008b0967c20 */ /* 0x000fe20008410000 */
[----:B------:R-:W5:Y:S01]  /*61e0*/  MUFU.TANH R19, R19 ;  /* 0x0000001300137308 */ /* 0x000f620000002400 */
[----:B------:R-:W-:Y:S01]  /*61f0*/  ISETP.LT.OR P3, PT, R2, R209, P3 ;  /* 0x000000d10200720c */ /* 0x000fe20001f61670 */
[----:B------:R-:W-:Y:S01]  /*6200*/  VIADD R2, R20, 0x19 ;  /* 0x0000001914027836 */ /* 0x000fe20000000000 */
[----:B----4-:R-:W-:Y:S01]  /*6210*/  FSEL R140, R140, -INF , !P5 ;  /* 0xff8000008c8c7808 */ /* 0x010fe20006800000 */
[----:B------:R-:W-:Y:S01]  /*6220*/  FMUL.FTZ R146, R177, UR8 ;  /* 0x00000008b1927c20 */ /* 0x000fe20008410000 */
[----:B------:R-:W-:Y:S01]  /*6230*/  ISETP.GE.AND P5, PT, R6, R208, PT ;  /* 0x000000d00600720c */ /* 0x000fe20003fa6270 */
[----:B------:R-:W-:Y:S01]  /*6240*/  FMUL.FTZ R149, R178, UR8 ;  /* 0x00000008b2957c20 */ /* 0x000fe20008410000 */
[----:B------:R-:W-:Y:S01]  /*6250*/  FMUL.FTZ R151, R179, UR8 ;  /* 0x00000008b3977c20 */ /* 0x000fe20008410000 */
[----:B------:R-:W4:Y:S01]  /*6260*/  MUFU.TANH R22, R22 ;  /* 0x0000001600167308 */ /* 0x000f220000002400 */
[----:B-1----:R-:W-:Y:S01]  /*6270*/  FMUL.FTZ R138, R236, UR8 ;  /* 0x00000008ec8a7c20 */ /* 0x002fe20008410000 */
[----:B--2---:R-:W-:Y:S01]  /*6280*/  FSEL R139, R139, -INF , !P4 ;  /* 0xff8000008b8b7808 */ /* 0x004fe20006000000 */
[----:B------:R-:W-:-:S04]  /*6290*/  DEPBAR.LE SB0, 0x0 ;  /* 0x000080000000791a */ /* 0x000fc80000000000 */
[----:B------:R-:W-:Y:S01]  /*62a0*/  ISETP.GE.AND P4, PT, R6, R210, PT ;  /* 0x000000d20600720c */ /* 0x000fe20003f86270 */
[----:B------:R1:W2:Y:S01]  /*62b0*/  MUFU.TANH R142, R136 ;  /* 0x00000088008e7308 */ /* 0x0002a20000002400 */
[----:B-----5:R-:W-:Y:S01]  /*62c0*/  FSEL R12, R19, -INF , !P2 ;  /* 0xff800000130c7808 */ /* 0x020fe20005000000 */
[----:B------:R-:W-:Y:S01]  /*62d0*/  FMUL.FTZ R148, R172, UR8 ;  /* 0x00000008ac947c20 */ /* 0x000fe20008410000 */
[----:B------:R-:W-:Y:S01]  /*62e0*/  ISETP.GE.AND P2, PT, R13, R208, PT ;  /* 0x000000d00d00720c */ /* 0x000fe20003f46270 */
[----:B------:R-:W-:Y:S01]  /*62f0*/  FMUL.FTZ R144, R173, UR8 ;  /* 0x00000008ad907c20 */ /* 0x000fe20008410000 */
[C---:B---3--:R-:W-:Y:S01]  /*6300*/  HMMA.16816.F32.BF16 R168, R220.reuse, R8, R168 ;  /* 0x00000008dca8723c */ /* 0x048fe200000418a8 */
[----:B------:R-:W-:Y:S01]  /*6310*/  ISETP.LT.OR P4, PT, R6, R211, P4 ;  /* 0x000000d30600720c */ /* 0x000fe20002781670 */
[----:B------:R-:W-:Y:S01]  /*6320*/  FMUL.FTZ R147, R174, UR8 ;  /* 0x00000008ae937c20 */ /* 0x000fe20008410000 */
[----:B------:R-:W3:Y:S01]  /*6330*/  MUFU.TANH R21, R21 ;  /* 0x0000001500157308 */ /* 0x000ee20000002400 */
[----:B----4-:R-:W-:Y:S01]  /*6340*/  FSEL R7, R22, -INF , !P6 ;  /* 0xff80000016077808 */ /* 0x010fe20007000000 */
[----:B------:R-:W-:Y:S01]  /*6350*/  FMUL.FTZ R145, R175, UR8 ;  /* 0x00000008af917c20 */ /* 0x000fe20008410000 */
[----:B------:R-:W-:Y:S01]  /*6360*/  ISETP.GE.AND P6, PT, R2, R210, PT ;  /* 0x000000d20200720c */ /* 0x000fe20003fc6270 */
[----:B------:R-:W-:Y:S01]  /*6370*/  HMMA.16816.F32.BF16 R164, R220, R10, R164 ;  /* 0x0000000adca4723c */ /* 0x000fe200000418a4 */
[-C--:B------:R-:W-:Y:S01]  /*6380*/  ISETP.LT.OR P5, PT, R6, R209.reuse, P5 ;  /* 0x000000d10600720c */ /* 0x080fe20002fa1670 */
[----:B------:R-:W-:Y:S01]  /*6390*/  VIADD R6, R20, 0x28 ;  /* 0x0000002814067836 */ /* 0x000fe20000000000 */
[----:B------:R-:W-:Y:S01]  /*63a0*/  ISETP.LT.OR P2, PT, R13, R209, P2 ;  /* 0x000000d10d00720c */ /* 0x000fe20001741670 */
[----:B------:R-:W4:Y:S01]  /*63b0*/  MUFU.TANH R155, R155 ;  /* 0x0000009b009b7308 */ /* 0x000f220000002400 */
[----:B-1----:R-:W-:Y:S01]  /*63c0*/  FMUL.FTZ R136, R237, UR8 ;  /* 0x00000008ed887c20 */ /* 0x002fe20008410000 */
[----:B------:R-:W-:-:S02]  /*63d0*/  ISETP.LT.OR P6, PT, R2, R211, P6 ;  /* 0x000000d30200720c */ /* 0x000fc400037c1670 */
[----:B------:R-:W-:Y:S02]  /*63e0*/  FMNMX.FTZ R9, R132, R0, !PT ;  /* 0x0000000084097209 */ /* 0x000fe40007810000 */
[----:B--2---:R-:W-:Y:S02]  /*63f0*/  FSEL R142, R142, -INF , !P1 ;  /* 0xff8000008e8e7808 */ /* 0x004fe40004800000 */
[----:B------:R-:W1:Y:S01]  /*6400*/  MUFU.TANH R136, R136 ;  /* 0x0000008800887308 */ /* 0x000e620000002400 */
[----:B---3--:R-:W-:Y:S02]  /*6410*/  FSEL R21, R21, -INF , !P0 ;  /* 0xff80000015157808 */ /* 0x008fe40004000000 */
[----:B------:R-:W-:Y:S02]  /*6420*/  ISETP.GE.AND P1, PT, R2, R208, PT ;  /* 0x000000d00200720c */ /* 0x000fe40003f26270 */
[-C--:B------:R-:W-:Y:S01]  /*6430*/  ISETP.GE.AND P0, PT, R13, R210.reuse, PT ;  /* 0x000000d20d00720c */ /* 0x080fe20003f06270 */
[----:B------:R-:W-:Y:S01]  /*6440*/  FMUL.FTZ R168, R168, UR8 ;  /* 0x00000008a8a87c20 */ /* 0x000fe20008410000 */
[----:B------:R-:W-:Y:S01]  /*6450*/  FMNMX.FTZ R9, R4, R9, !PT ;  /* 0x0000000904097209 */ /* 0x000fe20007810000 */
[----:B------:R-:W2:Y:S01]  /*6460*/  MUFU.TANH R137, R137 ;  /* 0x0000008900897308 */ /* 0x000ea20000002400 */
[----:B----4-:R-:W-:Y:S01]  /*6470*/  FSEL R155, R155, -INF , !P2 ;  /* 0xff8000009b9b7808 */ /* 0x010fe20005000000 */
[----:B------:R-:W-:Y:S01]  /*6480*/  FMUL.FTZ R171, R171, UR8 ;  /* 0x00000008abab7c20 */ /* 0x000fe20008410000 */
[----:B------:R-:W-:Y:S01]  /*6490*/  ISETP.GE.AND P2, PT, R6, R210, PT ;  /* 0x000000d20600720c */ /* 0x000fe20003f46270 */
[----:B------:R-:W-:Y:S01]  /*64a0*/  FMUL.FTZ R8, R164, UR8 ;  /* 0x00000008a4087c20 */ /* 0x000fe20008410000 */
[----:B------:R-:W-:Y:S01]  /*64b0*/  ISETP.LT.OR P1, PT, R2, R209, P1 ;  /* 0x000000d10200720c */ /* 0x000fe20000f21670 */
[----:B------:R-:W-:Y:S01]  /*64c0*/  VIADD R2, R20, 0x21 ;  /* 0x0000002114027836 */ /* 0x000fe20000000000 */
[----:B------:R-:W-:Y:S01]  /*64d0*/  ISETP.LT.OR P0, PT, R13, R211, P0 ;  /* 0x000000d30d00720c */ /* 0x000fe20000701670 */
[----:B------:R-:W3:Y:S01]  /*64e0*/  MUFU.TANH R138, R138 ;  /* 0x0000008a008a7308 */ /* 0x000ee20000002400 */
[----:B-1----:R-:W-:Y:S01]  /*64f0*/  FSEL R136, R136, -INF , !P6 ;  /* 0xff80000088887808 */ /* 0x002fe20007000000 */
[----:B------:R-:W-:Y:S01]  /*6500*/  FMUL.FTZ R163, R167, UR8 ;  /* 0x00000008a7a37c20 */ /* 0x000fe20008410000 */
[----:B------:R-:W-:-:S02]  /*6510*/  ISETP.GE.AND P6, PT, R6, R208, PT ;  /* 0x000000d00600720c */ /* 0x000fc40003fc6270 */
[----:B------:R-:W-:Y:S02]  /*6520*/  FMNMX.FTZ R9, R18, R9, !PT ;  /* 0x0000000912097209 */ /* 0x000fe40007810000 */
[C---:B------:R-:W-:Y:S01]  /*6530*/  ISETP.LT.OR P2, PT, R6.reuse, R211, P2 ;  /* 0x000000d30600720c */ /* 0x040fe20001741670 */
[----:B------:R-:W1:Y:S01]  /*6540*/  MUFU.TANH R153, R153 ;  /* 0x0000009900997308 */ /* 0x000e620000002400 */
[----:B------:R-:W-:Y:S01]  /*6550*/  ISETP.LT.OR P6, PT, R6, R209, P6 ;  /* 0x000000d10600720c */ /* 0x000fe200037c1670 */
[----:B------:R-:W-:Y:S01]  /*6560*/  VIADD R6, R20, 0x29 ;  /* 0x0000002914067836 */ /* 0x000fe20000000000 */
[----:B--2---:R-:W-:Y:S02]  /*6570*/  FSEL R137, R137, -INF , !P3 ;  /* 0xff80000089897808 */ /* 0x004fe40005800000 */
[----:B------:R-:W-:Y:S02]  /*6580*/  FMNMX.FTZ R9, R12, R9, !PT ;  /* 0x000000090c097209 */ /* 0x000fe40007810000 */
[----:B------:R-:W-:Y:S01]  /*6590*/  ISETP.GE.AND P3, PT, R2, R210, PT ;  /* 0x000000d20200720c */ /* 0x000fe20003f66270 */
[----:B------:R-:W2:Y:S01]  /*65a0*/  MUFU.TANH R150, R150 ;  /* 0x0000009600967308 */ /* 0x000ea20000002400 */
[----:B---3--:R-:W-:-:S02]  /*65b0*/  FSEL R138, R138, -INF , !P0 ;  /* 0xff8000008a8a7808 */ /* 0x008fc40004000000 */
[----:B------:R-:W-:Y:S02]  /*65c0*/  ISETP.GE.AND P0, PT, R2, R208, PT ;  /* 0x000000d00200720c */ /* 0x000fe40003f06270 */
[----:B------:R-:W-:Y:S01]  /*65d0*/  FMNMX.FTZ R11, R142, R9, !PT ;  /* 0x000000098e0b7209 */ /* 0x000fe20007810000 */
[----:B------:R-:W-:Y:S01]  /*65e0*/  FMUL.FTZ R9, R165, UR8 ;  /* 0x00000008a5097c20 */ /* 0x000fe20008410000 */
[----:B------:R-:W-:Y:S01]  /*65f0*/  ISETP.LT.OR P3, PT, R2, R211, P3 ;  /* 0x000000d30200720c */ /* 0x000fe20001f61670 */
[----:B------:R-:W3:Y:S01]  /*6600*/  MUFU.TANH R146, R146 ;  /* 0x0000009200927308 */ /* 0x000ee20000002400 */
[----:B-1----:R-:W-:Y:S01]  /*6610*/  FSEL R153, R153, -INF , !P1 ;  /* 0xff80000099997808 */ /* 0x002fe20004800000 */
[----:B------:R-:W-:Y:S01]  /*6620*/  FMUL.FTZ R165, R166, UR8 ;  /* 0x00000008a6a57c20 */ /* 0x000fe20008410000 */
[----:B------:R-:W-:Y:S02]  /*6630*/  ISETP.GE.AND P1, PT, R6, R210, PT ;  /* 0x000000d20600720c */ /* 0x000fe40003f26270 */
[----:B------:R-:W-:Y:S01]  /*6640*/  ISETP.LT.OR P0, PT, R2, R209, P0 ;  /* 0x000000d10200720c */ /* 0x000fe20000701670 */
[----:B------:R-:W-:Y:S01]  /*6650*/  VIADD R2, R20, 0x30 ;  /* 0x0000003014027836 */ /* 0x000fe20000000000 */
[----:B------:R-:W-:Y:S01]  /*6660*/  ISETP.LT.OR P1, PT, R6, R211, P1 ;  /* 0x000000d30600720c */ /* 0x000fe20000f21670 */
[----:B------:R-:W1:Y:S01]  /*6670*/  MUFU.TANH R149, R149 ;  /* 0x0000009500957308 */ /* 0x000e620000002400 */
[----:B--2---:R-:W-:-:S02]  /*6680*/  FSEL R150, R150, -INF , !P4 ;  /* 0xff80000096967808 */ /* 0x004fc40006000000 */
[CC--:B------:R-:W-:Y:S02]  /*6690*/  ISETP.GE.AND P4, PT, R6.reuse, R208.reuse, PT ;  /* 0x000000d00600720c */ /* 0x0c0fe40003f86270 */
[----:B------:R-:W-:Y:S02]  /*66a0*/  FMNMX.FTZ R10, R3, R5, !PT ;  /* 0x00000005030a7209 */ /* 0x000fe40007810000 */
[----:B------:R-:W-:Y:S01]  /*66b0*/  ISETP.LT.OR P4, PT, R6, R209, P4 ;  /* 0x000000d10600720c */ /* 0x000fe20002781670 */
[----:B------:R-:W2:Y:S01]  /*66c0*/  MUFU.TANH R151, R151 ;  /* 0x0000009700977308 */ /* 0x000ea20000002400 */
[----:B------:R-:W-:Y:S01]  /*66d0*/  FMUL.FTZ R6, R169, UR8 ;  /* 0x00000008a9067c20 */ /* 0x000fe20008410000 */
[----:B------:R-:W-:Y:S01]  /*66e0*/  FMNMX.FTZ R11, R140, R11, !PT ;  /* 0x0000000b8c0b7209 */ /* 0x000fe20007810000 */
[----:B------:R-:W-:Y:S01]  /*66f0*/  FMUL.FTZ R169, R170, UR8 ;  /* 0x00000008aaa97c20 */ /* 0x000fe20008410000 */
[----:B---3--:R-:W-:Y:S02]  /*6700*/  FSEL R146, R146, -INF , !P3 ;  /* 0xff80000092927808 */ /* 0x008fe40005800000 */
[----:B------:R-:W-:-:S02]  /*6710*/  ISETP.GE.AND P3, PT, R2, R208, PT ;  /* 0x000000d00200720c */ /* 0x000fc40003f66270 */
[----:B------:R-:W3:Y:S01]  /*6720*/  MUFU.TANH R148, R148 ;  /* 0x0000009400947308 */ /* 0x000ee20000002400 */
[----:B-1----:R-:W-:Y:S02]  /*6730*/  FSEL R149, R149, -INF , !P5 ;  /* 0xff80000095957808 */ /* 0x002fe40006800000 */
[----:B------:R-:W-:Y:S02]  /*6740*/  ISETP.GE.AND P5, PT, R2, R210, PT ;  /* 0x000000d20200720c */ /* 0x000fe40003fa6270 */
[----:B------:R-:W-:Y:S02]  /*6750*/  FMNMX.FTZ R10, R17, R10, !PT ;  /* 0x0000000a110a7209 */ /* 0x000fe40007810000 */
[----:B------:R-:W-:Y:S01]  /*6760*/  FMNMX.FTZ R11, R138, R11, !PT ;  /* 0x0000000b8a0b7209 */ /* 0x000fe20007810000 */
[----:B------:R-:W1:Y:S01]  /*6770*/  MUFU.TANH R144, R144 ;  /* 0x0000009000907308 */ /* 0x000e620000002400 */
[C---:B------:R-:W-:Y:S02]  /*6780*/  ISETP.LT.OR P5, PT, R2.reuse, R211, P5 ;  /* 0x000000d30200720c */ /* 0x040fe40002fa1670 */
[----:B------:R-:W-:Y:S01]  /*6790*/  ISETP.LT.OR P3, PT, R2, R209, P3 ;  /* 0x000000d10200720c */ /* 0x000fe20001f61670 */
[----:B------:R-:W-:Y:S01]  /*67a0*/  VIADD R2, R20, 0x31 ;  /* 0x0000003114027836 */ /* 0x000fe20000000000 */
[----:B------:R-:W-:-:S02]  /*67b0*/  FMNMX.FTZ R10, R21, R10, !PT ;  /* 0x0000000a150a7209 */ /* 0x000fc40007810000 */
[----:B------:R-:W-:Y:S01]  /*67c0*/  FMNMX.FTZ R11, R136, R11, !PT ;  /* 0x0000000b880b7209 */ /* 0x000fe20007810000 */
[----:B------:R-:W4:Y:S01]  /*67d0*/  MUFU.TANH R147, R147 ;  /* 0x0000009300937308 */ /* 0x000f220000002400 */
[----:B--2---:R-:W-:Y:S02]  /*67e0*/  FSEL R151, R151, -INF , !P0 ;  /* 0xff80000097977808 */ /* 0x004fe40004000000 */
[----:B---3--:R-:W-:Y:S02]  /*67f0*/  FSEL R148, R148, -INF , !P2 ;  /* 0xff80000094947808 */ /* 0x008fe40005000000 */
[----:B------:R-:W-:Y:S02]  /*6800*/  FMNMX.FTZ R10, R7, R10, !PT ;  /* 0x0000000a070a7209 */ /* 0x000fe40007810000 */
[----:B------:R-:W-:Y:S01]  /*6810*/  FMNMX.FTZ R11, R150, R11, !PT ;  /* 0x0000000b960b7209 */ /* 0x000fe20007810000 */
[----:B------:R-:W2:Y:S01]  /*6820*/  MUFU.TANH R6, R6 ;  /* 0x0000000600067308 */ /* 0x000ea20000002400 */
[----:B------:R-:W-:-:S02]  /*6830*/  ISETP.GE.AND P0, PT, R2, R210, PT ;  /* 0x000000d20200720c */ /* 0x000fc40003f06270 */
[----:B------:R-:W-:Y:S02]  /*6840*/  ISETP.GE.AND P2, PT, R2, R208, PT ;  /* 0x000000d00200720c */ /* 0x000fe40003f46270 */
[----:B------:R-:W-:Y:S02]  /*6850*/  FMNMX.FTZ R10, R139, R10, !PT ;  /* 0x0000000a8b0a7209 */ /* 0x000fe40007810000 */
[----:B------:R-:W-:Y:S01]  /*6860*/  FMNMX.FTZ R11, R146, R11, !PT ;  /* 0x0000000b920b7209 */ /* 0x000fe20007810000 */
[----:B------:R-:W3:Y:S01]  /*6870*/  MUFU.TANH R168, R168 ;  /* 0x000000a800a87308 */ /* 0x000ee20000002400 */
[C---:B------:R-:W-:Y:S02]  /*6880*/  ISETP.LT.OR P0, PT, R2.reuse, R211, P0 ;  /* 0x000000d30200720c */ /* 0x040fe40000701670 */
[----:B------:R-:W-:Y:S01]  /*6890*/  ISETP.LT.OR P2, PT, R2, R209, P2 ;  /* 0x000000d10200720c */ /* 0x000fe20001741670 */
[----:B------:R-:W-:Y:S01]  /*68a0*/  VIADD R2, R20, 0x38 ;  /* 0x0000003814027836 */ /* 0x000fe20000000000 */
[----:B-1----:R-:W-:Y:S01]  /*68b0*/  FSEL R144, R144, -INF , !P1 ;  /* 0xff80000090907808 */ /* 0x002fe20004800000 */
[----:B------:R-:W-:Y:S01]  /*68c0*/  VIADD R20, R20, 0x39 ;  /* 0x0000003914147836 */ /* 0x000fe20000000000 */
[----:B------:R-:W-:Y:S01]  /*68d0*/  FMNMX.FTZ R10, R137, R10, !PT ;  /* 0x0000000a890a7209 */ /* 0x000fe20007810000 */
[----:B------:R-:W1:Y:S01]  /*68e0*/  MUFU.TANH R8, R8 ;  /* 0x0000000800087308 */ /* 0x000e620000002400 */
[----:B------:R-:W-:-:S02]  /*68f0*/  FMNMX.FTZ R11, R148, R11, !PT ;  /* 0x0000000b940b7209 */ /* 0x000fc40007810000 */
[----:B----4-:R-:W-:Y:S02]  /*6900*/  FSEL R147, R147, -INF , !P6 ;  /* 0xff80000093937808 */ /* 0x010fe40007000000 */
[C---:B------:R-:W-:Y:S02]  /*6910*/  ISETP.GE.AND P6, PT, R2.reuse, R210, PT ;  /* 0x000000d20200720c */ /* 0x040fe40003fc6270 */
[----:B------:R-:W-:Y:S01]  /*6920*/  ISETP.GE.AND P1, PT, R2, R208, PT ;  /* 0x000000d00200720c */ /* 0x000fe20003f26270 */
[----:B------:R4:W5:Y:S01]  /*6930*/  MUFU.TANH R166, R9 ;  /* 0x0000000900a67308 */ /* 0x0009620000002400 */
[----:B--2---:R-:W-:Y:S02]  /*6940*/  FSEL R170, R6, -INF , !P0 ;  /* 0xff80000006aa7808 */ /* 0x004fe40004000000 */
[----:B---3--:R-:W-:Y:S02]  /*6950*/  FSEL R174, R168, -INF , !P5 ;  /* 0xff800000a8ae7808 */ /* 0x008fe40006800000 */
[----:B------:R-:W-:-:S02]  /*6960*/  FMNMX.FTZ R6, R155, R10, !PT ;  /* 0x0000000a9b067209 */ /* 0x000fc40007810000 */
[----:B------:R-:W-:Y:S01]  /*6970*/  PLOP3.LUT P0, PT, PT, PT, UP0, 0x80, 0x0 ;  /* 0x000000000000781c */ /* 0x000fe20003f0f008 */
[----:B------:R-:W2:Y:S01]  /*6980*/  MUFU.TANH R145, R145 ;  /* 0x0000009100917308 */ /* 0x000ea20000002400 */
[C---:B------:R-:W-:Y:S02]  /*6990*/  ISETP.LT.OR P6, PT, R2.reuse, R211, P6 ;  /* 0x000000d30200720c */ /* 0x040fe400037c1670 */
[----:B------:R-:W-:Y:S02]  /*69a0*/  ISETP.LT.OR P1, PT, R2, R209, P1 ;  /* 0x000000d10200720c */ /* 0x000fe40000f21670 */
[----:B------:R-:W-:Y:S02]  /*69b0*/  ISETP.GE.AND P5, PT, R20, R210, PT ;  /* 0x000000d21400720c */ /* 0x000fe40003fa6270 */
[----:B------:R-:W-:Y:S01]  /*69c0*/  FMNMX.FTZ R6, R153, R6, !PT ;  /* 0x0000000699067209 */ /* 0x000fe20007810000 */
[----:B------:R-:W3:Y:S01]  /*69d0*/  MUFU.TANH R169, R169 ;  /* 0x000000a900a97308 */ /* 0x000ee20000002400 */
[----:B----4-:R-:W-:-:S02]  /*69e0*/  FMNMX.FTZ R9, R144, R11, !PT ;  /* 0x0000000b90097209 */ /* 0x010fc40007810000 */
[----:B------:R-:W-:Y:S02]  /*69f0*/  ISETP.LT.OR P5, PT, R20, R211, P5 ;  /* 0x000000d31400720c */ /* 0x000fe40002fa1670 */
[----:B------:R-:W-:Y:S02]  /*6a00*/  FMNMX.FTZ R9, R174, R9, !PT ;  /* 0x00000009ae097209 */ /* 0x000fe40007810000 */
[----:B-1----:R-:W-:Y:S01]  /*6a10*/  FSEL R168, R8, -INF , !P6 ;  /* 0xff80000008a87808 */ /* 0x002fe20007000000 */
[----:B------:R1:W4:Y:S01]  /*6a20*/  MUFU.TANH R2, R171 ;  /* 0x000000ab00027308 */ /* 0x0003220000002400 */
[----:B------:R-:W-:Y:S02]  /*6a30*/  FMNMX.FTZ R6, R149, R6, !PT ;  /* 0x0000000695067209 */ /* 0x000fe40007810000 */
[----:B------:R-:W-:Y:S02]  /*6a40*/  FMNMX.FTZ R9, R170, R9, !PT ;  /* 0x00000009aa097209 */ /* 0x000fe40007810000 */
[----:B-----5:R-:W-:-:S02]  /*6a50*/  FSEL R166, R166, -INF , !P5 ;  /* 0xff800000a6a67808 */ /* 0x020fc40006800000 */
[----:B------:R-:W-:Y:S01]  /*6a60*/  FMNMX.FTZ R10, R151, R6, !PT ;  /* 0x00000006970a7209 */ /* 0x000fe20007810000 */
[----:B------:R-:W1:Y:S01]  /*6a70*/  MUFU.TANH R165, R165 ;  /* 0x000000a500a57308 */ /* 0x000e620000002400 */
[----:B------:R-:W-:Y:S02]  /*6a80*/  FMNMX.FTZ R9, R168, R9, !PT ;  /* 0x00000009a8097209 */ /* 0x000fe40007810000 */
[----:B--2---:R-:W-:Y:S02]  /*6a90*/  FSEL R145, R145, -INF , !P4 ;  /* 0xff80000091917808 */ /* 0x004fe40006000000 */
[----:B---3--:R-:W-:Y:S02]  /*6aa0*/  FSEL R169, R169, -INF , !P3 ;  /* 0xff800000a9a97808 */ /* 0x008fe40005800000 */
[----:B------:R-:W-:Y:S01]  /*6ab0*/  FMNMX.FTZ R10, R147, R10, !PT ;  /* 0x0000000a930a7209 */ /* 0x000fe20007810000 */
[----:B------:R-:W2:Y:S01]  /*6ac0*/  MUFU.TANH R163, R163 ;  /* 0x000000a300a37308 */ /* 0x000ea20000002400 */
[----:B------:R-:W-:Y:S01]  /*6ad0*/  FMNMX.FTZ R9, R166, R9, !PT ;  /* 0x00000009a6097209 */ /* 0x000fe20007810000 */
[----:B------:R-:W-:Y:S06]  /*6ae0*/  BAR.SYNC.DEFER_BLOCKING 0x0 ;  /* 0x0000000000007b1d */ /* 0x000fec0000010000 */
[----:B----4-:R-:W-:Y:S05]  /*6af0*/  @!P0 BRA `(.L_x_341) ;  /* 0x0000000000688947 */ /* 0x010fea0003800000 */
        /* <DEDUP_REMOVED lines=26> */
.L_x_341:
[----:B------:R-:W-:Y:S01]  /*6ca0*/  FMNMX.FTZ R10, R145, R10, !PT ;  /* 0x0000000a910a7209 */ /* 0x000fe20007810000 */
[----:B------:R-:W4:Y:S01]  /*6cb0*/  SHFL.BFLY PT, R6, R9, 0x2, 0x1f ;  /* 0x0c401f0009067f89 */ /* 0x000f2200000e0000 */
[----:B------:R-:W-:Y:S02]  /*6cc0*/  FSEL R167, R2, -INF , !P2 ;  /* 0xff80000002a77808 */ /* 0x000fe40005000000 */
[C---:B------:R-:W-:Y:S01]  /*6cd0*/  ISETP.GE.AND P3, PT, R20.reuse, R208, PT ;  /* 0x000000d01400720c */ /* 0x040fe20003f66270 */
[----:B------:R-:W-:Y:S01]  /*6ce0*/  LDSM.16.MT88.4 R24, [R193+0x12000] ;  /* 0x01200000c118783b */ /* 0x000fe20000004200 */
[----:B------:R-:W-:Y:S02]  /*6cf0*/  FMNMX.FTZ R2, R169, R10, !PT ;  /* 0x0000000aa9027209 */ /* 0x000fe40007810000 */
[----:B------:R-:W-:Y:S01]  /*6d00*/  ISETP.LT.OR P3, PT, R20, R209, P3 ;  /* 0x000000d11400720c */ /* 0x000fe20001f61670 */
[----:B------:R-:W-:Y:S01]  /*6d10*/  LDSM.16.MT88.4 R32, [R192+0x12000] ;  /* 0x01200000c020783b */ /* 0x000fe20000004200 */
[----:B-1----:R-:W-:-:S02]  /*6d20*/  FSEL R165, R165, -INF , !P1 ;  /* 0xff800000a5a57808 */ /* 0x002fc40004800000 */
[----:B------:R-:W-:Y:S02]  /*6d30*/  FMNMX.FTZ R2, R167, R2, !PT ;  /* 0x00000002a7027209 */ /* 0x000fe40007810000 */
[----:B--2---:R-:W-:Y:S02]  /*6d40*/  FSEL R163, R163, -INF , !P3 ;  /* 0xff800000a3a37808 */ /* 0x004fe40005800000 */
[----:B------:R-:W-:-:S04]  /*6d50*/  FMNMX.FTZ R2, R165, R2, !PT ;  /* 0x00000002a5027209 */ /* 0x000fc80007810000 */
[----:B------:R-:W-:-:S05]  /*6d60*/  FMNMX.FTZ R13, R163, R2, !PT ;  /* 0x00000002a30d7209 */ /* 0x000fca0007810000 */
[----:B------:R-:W1:Y:S01]  /*6d70*/  SHFL.BFLY PT, R2, R13, 0x2, 0x1f ;  /* 0x0c401f000d027f89 */ /* 0x000e6200000e0000 */
[----:B----4-:R-:W-:-:S05]  /*6d80*/  FMNMX.FTZ R11, R9, R6, !PT ;  /* 0x00000006090b7209 */ /* 0x010fca0007810000 */
[----:B------:R-:W2:Y:S01]  /*6d90*/  SHFL.BFLY PT, R8, R11, 0x1, 0x1f ;  /* 0x0c201f000b087f89 */ /* 0x000ea200000e0000 */
[----:B-1----:R-:W-:-:S05]  /*6da0*/  FMNMX.FTZ R9, R13, R2, !PT ;  /* 0x000000020d097209 */ /* 0x002fca0007810000 */
        /* <DEDUP_REMOVED lines=14> */
[--C-:B------:R-:W-:Y:S01]  /*6e90*/  FFMA.FTZ R176, R136, UR9, -R171.reuse ;  /* 0x0000000988b07c23 */ /* 0x100fe200080108ab */
[----:B------:R-:W-:Y:S01]  /*6ea0*/  LDSM.16.MT88.4 R8, [R196+0x12000] ;  /* 0x01200000c408783b */ /* 0x000fe20000004200 */
[--C-:B------:R-:W-:Y:S01]  /*6eb0*/  FFMA.FTZ R218, R150, UR9, -R171.reuse ;  /* 0x0000000996da7c23 */ /* 0x100fe200080108ab */
[C---:B------:R-:W-:Y:S01]  /*6ec0*/  FSETP.NEU.FTZ.AND P1, PT, R0.reuse, -INF , PT ;  /* 0xff8000000000780b */ /* 0x040fe20003f3d000 */
[C---:B------:R-:W-:Y:S01]  /*6ed0*/  FMUL.FTZ R164, R0.reuse, UR9 ;  /* 0x0000000900a47c20 */ /* 0x040fe20008410000 */
[----:B------:R-:W1:Y:S01]  /*6ee0*/  MUFU.EX2 R159, R159 ;  /* 0x0000009f009f7308 */ /* 0x000e620000000800 */
[----:B------:R-:W-:Y:S01]  /*6ef0*/  LDSM.16.MT88.4 R140, [R192+0x16000] ;  /* 0x01600000c08c783b */ /* 0x000fe20000004200 */
[----:B------:R-:W-:Y:S01]  /*6f00*/  FSEL R6, R0, RZ, P1 ;  /* 0x000000ff00067208 */ /* 0x000fe20000800000 */
[--C-:B------:R-:W-:Y:S01]  /*6f10*/  FFMA.FTZ R220, R148, UR9, -R171.reuse ;  /* 0x0000000994dc7c23 */ /* 0x100fe200080108ab */
[----:B------:R-:W-:Y:S01]  /*6f20*/  FSEL R164, R164, RZ, P1 ;  /* 0x000000ffa4a47208 */ /* 0x000fe20000800000 */
[--C-:B------:R-:W-:Y:S01]  /*6f30*/  FFMA.FTZ R219, R146, UR9, -R171.reuse ;  /* 0x0000000992db7c23 */ /* 0x100fe200080108ab */
[----:B------:R-:W-:Y:S01]  /*6f40*/  FFMA.FTZ R221, R144, UR9, -R171 ;  /* 0x0000000990dd7c23 */ /* 0x000fe200080108ab */
[----:B------:R-:W-:Y:S01]  /*6f50*/  FADD.FTZ R6, R3, -R6 ;  /* 0x8000000603067221 */ /* 0x000fe20000010000 */
[----:B------:R-:W-:Y:S01]  /*6f60*/  MUFU.EX2 R160, R160 ;  /* 0x000000a000a07308 */ /* 0x000fe20000000800 */
[--C-:B------:R-:W-:Y:S01]  /*6f70*/  FFMA.FTZ R156, R17, UR9, -R164.reuse ;  /* 0x00000009119c7c23 */ /* 0x100fe200080108a4 */
[--C-:B------:R-:W-:Y:S01]  /*6f80*/  FFMA.FTZ R158, R5, UR9, -R164.reuse ;  /* 0x00000009059e7c23 */ /* 0x100fe200080108a4 */
[----:B------:R-:W2:Y:S01]  /*6f90*/  LDSM.16.MT88.4 R16, [R194+0x12000] ;  /* 0x01200000c210783b */ /* 0x000ea20000004200 */
[----:B------:R-:W-:Y:S01]  /*6fa0*/  FSEL R5, R2, RZ, P2 ;  /* 0x000000ff02057208 */ /* 0x000fe20001000000 */
[--C-:B------:R-:W-:Y:S01]  /*6fb0*/  FFMA.FTZ R133, R21, UR9, -R164.reuse ;  /* 0x0000000915857c23 */ /* 0x100fe200080108a4 */
[----:B------:R-:W-:Y:S01]  /*6fc0*/  FMUL.FTZ R3, R6, UR9 ;  /* 0x0000000906037c20 */ /* 0x000fe20008410000 */
[--C-:B------:R-:W-:Y:S01]  /*6fd0*/  FFMA.FTZ R177, R139, UR9, -R164.reuse ;  /* 0x000000098bb17c23 */ /* 0x100fe200080108a4 */
[----:B------:R-:W4:Y:S01]  /*6fe0*/  MUFU.EX2 R157, R157 ;  /* 0x0000009d009d7308 */ /* 0x000f220000000800 */
[----:B------:R-:W-:Y:S01]  /*6ff0*/  FADD.FTZ R4, R132, -R5 ;  /* 0x8000000584047221 */ /* 0x000fe20000010000 */
[--C-:B------:R-:W-:Y:S01]  /*7000*/  FFMA.FTZ R132, R7, UR9, -R164.reuse ;  /* 0x0000000907847c23 */ /* 0x100fe200080108a4 */
[--C-:B------:R-:W-:Y:S01]  /*7010*/  FFMA.FTZ R216, R137, UR9, -R164.reuse ;  /* 0x0000000989d87c23 */ /* 0x100fe200080108a4 */
[--C-:B------:R-:W-:Y:S01]  /*7020*/  FFMA.FTZ R178, R155, UR9, -R164.reuse ;  /* 0x000000099bb27c23 */ /* 0x100fe200080108a4 */
[----:B------:R-:W-:Y:S01]  /*7030*/  FMUL.FTZ R161, R4, UR9 ;  /* 0x0000000904a17c20 */ /* 0x000fe20008410000 */
[----:B-1----:R-:W-:Y:S01]  /*7040*/  F2FP.BF16.F32.PACK_AB R4, R159, R162 ;  /* 0x000000a29f04723e */ /* 0x002fe200000010ff */
        /* <DEDUP_REMOVED lines=9> */
[----:B------:R-:W1:Y:S01]  /*70e0*/  MUFU.EX2 R156, R156 ;  /* 0x0000009c009c7308 */ /* 0x000e620000000800 */
[----:B----4-:R-:W-:Y:S01]  /*70f0*/  F2FP.BF16.F32.PACK_AB R6, R157, R160 ;  /* 0x000000a09d06723e */ /* 0x010fe200000010ff */
[----:B------:R-:W-:Y:S01]  /*7100*/  LDSM.16.MT88.4 R144, [R194+0x15000] ;  /* 0x01500000c290783b */ /* 0x000fe20000004200 */
[----:B------:R-:W-:-:S03]  /*7110*/  FFMA.FTZ R165, R165, UR9, -R164 ;  /* 0x00000009a5a57c23 */ /* 0x000fc600080108a4 */
[----:B------:R-:W-:Y:S02]  /*7120*/  LDSM.16.MT88.4 R152, [R192+0x13000] ;  /* 0x01300000c098783b */ /* 0x000fe40000004200 */
[----:B------:R-:W-:Y:S08]  /*7130*/  MUFU.EX2 R133, R133 ;  /* 0x0000008500857308 */ /* 0x000ff00000000800 */
[----:B------:R-:W4:Y:S01]  /*7140*/  MUFU.EX2 R132, R132 ;  /* 0x0000008400847308 */ /* 0x000f220000000800 */
[----:B-1----:R-:W-:-:S07]  /*7150*/  F2FP.BF16.F32.PACK_AB R5, R156, R158 ;  /* 0x0000009e9c05723e */ /* 0x002fce00000010ff */
[----:B------:R-:W1:Y:S08]  /*7160*/  MUFU.EX2 R161, R161 ;  /* 0x000000a100a17308 */ /* 0x000e700000000800 */
[----:B------:R-:W3:Y:S01]  /*7170*/  MUFU.EX2 R3, R3 ;  /* 0x0000000300037308 */ /* 0x000ee20000000800 */
[----:B----4-:R-:W-:-:S07]  /*7180*/  F2FP.BF16.F32.PACK_AB R7, R132, R133 ;  /* 0x000000858407723e */ /* 0x010fce00000010ff */
        /* <DEDUP_REMOVED lines=8> */
[----:B------:R-:W-:Y:S01]  /*7210*/  FMUL.FTZ R109, R109, R161 ;  /* 0x000000a16d6d7220 */ /* 0x000fe20000410000 */
[-C--:B---3--:R-:W-:Y:S01]  /*7220*/  FMUL.FTZ R22, R122, R3.reuse ;  /* 0x000000037a167220 */ /* 0x088fe20000410000 */
[-C--:B------:R-:W-:Y:S01]  /*7230*/  FMUL.FTZ R23, R123, R3.reuse ;  /* 0x000000037b177220 */ /* 0x080fe20000410000 */
[-C--:B------:R-:W-:Y:S01]  /*7240*/  FMUL.FTZ R118, R118, R3.reuse ;  /* 0x0000000376767220 */ /* 0x080fe20000410000 */
[-C--:B------:R-:W-:Y:S01]  /*7250*/  FMUL.FTZ R119, R119, R3.reuse ;  /* 0x0000000377777220 */ /* 0x080fe20000410000 */
[-C--:B------:R-:W-:Y:S01]  /*7260*/  FMUL.FTZ R30, R114, R3.reuse ;  /* 0x00000003721e7220 */ /* 0x080fe20000410000 */
[-C--:B------:R-:W-:Y:S01]  /*7270*/  FMUL.FTZ R31, R115, R3.reuse ;  /* 0x00000003731f7220 */ /* 0x080fe20000410000 */
[-C--:B------:R-:W-:Y:S01]  /*7280*/  FMUL.FTZ R110, R110, R3.reuse ;  /* 0x000000036e6e7220 */ /* 0x080fe20000410000 */
[----:B------:R-:W-:Y:S01]  /*7290*/  LDSM.16.MT88.4 R112, [R194+0x14000] ;  /* 0x01400000c270783b */ /* 0x000fe20000004200 */
[C---:B--2---:R-:W-:Y:S01]  /*72a0*/  HMMA.16816.F32.BF16 R20, R4.reuse, R16, R20 ;  /* 0x000000100414723c */ /* 0x044fe20000041814 */
[----:B------:R-:W-:Y:S01]  /*72b0*/  FMUL.FTZ R111, R111, R3 ;  /* 0x000000036f6f7220 */ /* 0x000fe20000410000 */
[----:B------:R-:W-:Y:S01]  /*72c0*/  MUFU.EX2 R175, R175 ;  /* 0x000000af00af7308 */ /* 0x000fe20000000800 */
[-C--:B------:R-:W-:Y:S01]  /*72d0*/  FMUL.FTZ R88, R88, R161.reuse ;  /* 0x000000a158587220 */ /* 0x080fe20000410000 */
[----:B------:R-:W-:Y:S01]  /*72e0*/  FMUL.FTZ R89, R89, R161 ;  /* 0x000000a159597220 */ /* 0x000fe20000410000 */
[-C--:B------:R-:W-:Y:S01]  /*72f0*/  FMUL.FTZ R90, R90, R3.reuse ;  /* 0x000000035a5a7220 */ /* 0x080fe20000410000 */
[C---:B------:R-:W-:Y:S01]  /*7300*/  HMMA.16816.F32.BF16 R16, R4.reuse, R18, R116 ;  /* 0x000000120410723c */ /* 0x040fe20000041874 */
[----:B------:R-:W1:Y:S01]  /*7310*/  LDSM.16.MT88.4 R116, [R196+0x14000] ;  /* 0x01400000c474783b */ /* 0x000e620000004200 */
[----:B------:R-:W-:Y:S01]  /*7320*/  FMUL.FTZ R91, R91, R3 ;  /* 0x000000035b5b7220 */ /* 0x000fe20000410000 */
[-C--:B------:R-:W-:Y:S01]  /*7330*/  FMUL.FTZ R12, R128, R161.reuse ;  /* 0x000000a1800c7220 */ /* 0x080fe20000410000 */
[----:B------:R-:W-:Y:S01]  /*7340*/  MUFU.EX2 R173, R173 ;  /* 0x000000ad00ad7308 */ /* 0x000fe20000000800 */
[----:B------:R-:W-:Y:S01]  /*7350*/  FMUL.FTZ R13, R129, R161 ;  /* 0x000000a1810d7220 */ /* 0x000fe20000410000 */
[C---:B------:R-:W-:Y:S01]  /*7360*/  HMMA.16816.F32.BF16 R28, R4.reuse, R24, R28 ;  /* 0x00000018041c723c */ /* 0x040fe2000004181c */
[-C--:B------:R-:W-:Y:S01]  /*7370*/  FMUL.FTZ R14, R130, R3.reuse ;  /* 0x00000003820e7220 */ /* 0x080fe20000410000 */
[----:B------:R-:W-:Y:S01]  /*7380*/  FMUL.FTZ R15, R131, R3 ;  /* 0x00000003830f7220 */ /* 0x000fe20000410000 */
[-C--:B------:R-:W-:Y:S01]  /*7390*/  FMUL.FTZ R124, R124, R161.reuse ;  /* 0x000000a17c7c7220 */ /* 0x080fe20000410000 */
[----:B------:R-:W-:Y:S01]  /*73a0*/  FMUL.FTZ R125, R125, R161 ;  /* 0x000000a17d7d7220 */ /* 0x000fe20000410000 */
[-C--:B------:R-:W-:Y:S01]  /*73b0*/  FMUL.FTZ R126, R126, R3.reuse ;  /* 0x000000037e7e7220 */ /* 0x080fe20000410000 */
[C---:B------:R-:W-:Y:S01]  /*73c0*/  HMMA.16816.F32.BF16 R24, R4.reuse, R26, R108 ;  /* 0x0000001a0418723c */ /* 0x040fe2000004186c */
[----:B------:R-:W-:Y:S01]  /*73d0*/  MUFU.EX2 R176, R176 ;  /* 0x000000b000b07308 */ /* 0x000fe20000000800 */
[----:B------:R-:W-:Y:S01]  /*73e0*/  FMUL.FTZ R127, R127, R3 ;  /* 0x000000037f7f7220 */ /* 0x000fe20000410000 */
[-C--:B------:R-:W-:Y:S01]  /*73f0*/  FMUL.FTZ R76, R76, R161.reuse ;  /* 0x000000a14c4c7220 */ /* 0x080fe20000410000 */
        /* <DEDUP_REMOVED lines=11> */
[----:B------:R-:W2:Y:S01]  /*74b0*/  MUFU.EX2 R177, R177 ;  /* 0x000000b100b17308 */ /* 0x000ea20000000800 */
[C---:B------:R-:W-:Y:S01]  /*74c0*/  HMMA.16816.F32.BF16 R12, R4.reuse, R8, R12 ;  /* 0x00000008040c723c */ /* 0x040fe2000004180c */
[----:B------:R-:W-:Y:S01]  /*74d0*/  LDSM.16.MT88.4 R128, [R193+0x12800] ;  /* 0x01280000c180783b */ /* 0x000fe20000004200 */
[-C--:B------:R-:W-:Y:S01]  /*74e0*/  FMUL.FTZ R92, R92, R161.reuse ;  /* 0x000000a15c5c7220 */ /* 0x080fe20000410000 */
[----:B------:R-:W-:Y:S01]  /*74f0*/  FMUL.FTZ R93, R93, R161 ;  /* 0x000000a15d5d7220 */ /* 0x000fe20000410000 */
[-C--:B------:R-:W-:Y:S01]  /*7500*/  FMUL.FTZ R94, R94, R3.reuse ;  /* 0x000000035e5e7220 */ /* 0x080fe20000410000 */
[----:B------:R-:W-:Y:S01]  /*7510*/  LDSM.16.MT88.4 R120, [R196+0x14800] ;  /* 0x01480000c478783b */ /* 0x000fe20000004200 */
[C---:B------:R-:W-:Y:S01]  /*7520*/  HMMA.16816.F32.BF16 R100, R4.reuse, R32, R108 ;  /* 0x000000200464723c */ /* 0x040fe2000004186c */
[----:B------:R-:W3:Y:S01]  /*7530*/  MUFU.EX2 R216, R216 ;  /* 0x000000d800d87308 */ /* 0x000ee20000000800 */
[----:B------:R-:W-:Y:S01]  /*7540*/  FMUL.FTZ R95, R95, R3 ;  /* 0x000000035f5f7220 */ /* 0x000fe20000410000 */
[----:B------:R-:W4:Y:S01]  /*7550*/  LDSM.16.MT88.4 R108, [R193+0x14000] ;  /* 0x01400000c16c783b */ /* 0x000f220000004200 */
[-C--:B------:R-:W-:Y:S01]  /*7560*/  FMUL.FTZ R96, R96, R161.reuse ;  /* 0x000000a160607220 */ /* 0x080fe20000410000 */
[----:B------:R-:W-:Y:S01]  /*7570*/  FMUL.FTZ R97, R97, R161 ;  /* 0x000000a161617220 */ /* 0x000fe20000410000 */
[----:B------:R-:W-:Y:S01]  /*7580*/  HMMA.16816.F32.BF16 R32, R4, R34, R104 ;  /* 0x000000220420723c */ /* 0x000fe20000041868 */
[-C--:B------:R-:W-:Y:S01]  /*7590*/  FMUL.FTZ R98, R98, R3.reuse ;  /* 0x0000000362627220 */ /* 0x080fe20000410000 */
[----:B------:R-:W-:Y:S01]  /*75a0*/  FMUL.FTZ R99, R99, R3 ;  /* 0x0000000363637220 */ /* 0x000fe20000410000 */
[----:B------:R-:W-:Y:S01]  /*75b0*/  MUFU.EX2 R178, R178 ;  /* 0x000000b200b27308 */ /* 0x000fe20000000800 */
[----:B------:R-:W-:-:S02]  /*75c0*/  FFMA.FTZ R162, R217, R161, R162 ;  /* 0x000000a1d9a27223 */ /* 0x000fc400000100a2 */
[C---:B------:R-:W-:Y:S01]  /*75d0*/  HMMA.16816.F32.BF16 R8, R4.reuse, R10, R124 ;  /* 0x0000000a0408723c */ /* 0x040fe2000004187c */
        /* <DEDUP_REMOVED lines=8> */
[----:B------:R-:W5:Y:S01]  /*7660*/  MUFU.EX2 R179, R179 ;  /* 0x000000b300b37308 */ /* 0x000f620000000800 */
[----:B------:R-:W-:Y:S01]  /*7670*/  LDSM.16.MT88.4 R124, [R192+0x12800] ;  /* 0x01280000c07c783b */ /* 0x000fe20000004200 */
[----:B-1----:R-:W-:Y:S01]  /*7680*/  HMMA.16816.F32.BF16 R40, R4, R116, R104 ;  /* 0x000000740428723c */ /* 0x002fe20000041868 */
[----:B------:R-:W-:-:S02]  /*7690*/  FADD.FTZ R159, R159, R162 ;  /* 0x000000a29f9f7221 */ /* 0x000fc40000010000 */
[----:B------:R-:W1:Y:S02]  /*76a0*/  LDSM.16.MT88.4 R104, [R192+0x14000] ;  /* 0x01400000c068783b */ /* 0x000e640000004200 */
[----:B------:R-:W-:Y:S01]  /*76b0*/  FADD.FTZ R160, R160, R159 ;  /* 0x0000009fa0a07221 */ /* 0x000fe20000010000 */
[C---:B------:R-:W-:Y:S01]  /*76c0*/  HMMA.16816.F32.BF16 R36, R4.reuse, R118, R36 ;  /* 0x000000760424723c */ /* 0x040fe20000041824 */
[-C--:B------:R-:W-:Y:S01]  /*76d0*/  FMUL.FTZ R116, R44, R161.reuse ;  /* 0x000000a12c747220 */ /* 0x080fe20000410000 */
[-C--:B------:R-:W-:Y:S01]  /*76e0*/  FMUL.FTZ R117, R45, R161.reuse ;  /* 0x000000a12d757220 */ /* 0x080fe20000410000 */
[-C--:B------:R-:W-:Y:S01]  /*76f0*/  FMUL.FTZ R44, R48, R161.reuse ;  /* 0x000000a1302c7220 */ /* 0x080fe20000410000 */
[----:B------:R-:W-:Y:S01]  /*7700*/  FMUL.FTZ R45, R49, R161 ;  /* 0x000000a1312d7220 */ /* 0x000fe20000410000 */
[----:B------:R-:W-:Y:S01]  /*7710*/  MUFU.EX2 R218, R218 ;  /* 0x000000da00da7308 */ /* 0x000fe20000000800 */
[----:B------:R-:W-:Y:S01]  /*7720*/  HMMA.16816.F32.BF16 R92, R4, R140, R92 ;  /* 0x0000008c045c723c */ /* 0x000fe2000004185c */
[-C--:B------:R-:W-:Y:S01]  /*7730*/  FMUL.FTZ R118, R46, R3.reuse ;  /* 0x000000032e767220 */ /* 0x080fe20000410000 */
[-C--:B------:R-:W-:Y:S01]  /*7740*/  FMUL.FTZ R119, R47, R3.reuse ;  /* 0x000000032f777220 */ /* 0x080fe20000410000 */
[-C--:B------:R-:W-:Y:S01]  /*7750*/  FMUL.FTZ R46, R50, R3.reuse ;  /* 0x00000003322e7220 */ /* 0x080fe20000410000 */
[----:B------:R-:W-:Y:S01]  /*7760*/  FMUL.FTZ R47, R51, R3 ;  /* 0x00000003332f7220 */ /* 0x000fe20000410000 */
[----:B------:R-:W-:-:S02]  /*7770*/  FADD.FTZ R157, R157, R160 ;  /* 0x000000a09d9d7221 */ /* 0x000fc40000010000 */
[----:B------:R-:W5:Y:S02]  /*7780*/  MUFU.EX2 R219, R219 ;  /* 0x000000db00db7308 */ /* 0x000f640000000800 */
[C---:B------:R-:W-:Y:S06]  /*7790*/  HMMA.16816.F32.BF16 R48, R4.reuse, R112, R116 ;  /* 0x000000700430723c */ /* 0x040fec0000041874 */
[C---:B------:R-:W-:Y:S01]  /*77a0*/  HMMA.16816.F32.BF16 R44, R4.reuse, R114, R44 ;  /* 0x00000072042c723c */ /* 0x040fe2000004182c */
[----:B------:R-:W2:Y:S01]  /*77b0*/  LDSM.16.MT88.4 R112, [R196+0x16000] ;  /* 0x01600000c470783b */ /* 0x000ea20000004200 */
        /* <DEDUP_REMOVED lines=8> */
[----:B------:R-:W-:Y:S02]  /*7840*/  MUFU.EX2 R220, R220 ;  /* 0x000000dc00dc7308 */ /* 0x000fe40000000800 */
[C---:B----4-:R-:W-:Y:S06]  /*7850*/  HMMA.16816.F32.BF16 R56, R4.reuse, R108, R116 ;  /* 0x0000006c0438723c */ /* 0x050fec0000041874 */
        /* <DEDUP_REMOVED lines=9> */
[----:B------:R-:W4:Y:S01]  /*78f0*/  LDSM.16.MT88.4 R108, [R194+0x16000] ;  /* 0x01600000c26c783b */ /* 0x000f220000004200 */
[----:B------:R-:W-:Y:S01]  /*7900*/  MUFU.EX2 R221, R221 ;  /* 0x000000dd00dd7308 */ /* 0x000fe20000000800 */
[C---:B-1----:R-:W-:Y:S06]  /*7910*/  HMMA.16816.F32.BF16 R64, R4.reuse, R104, R116 ;  /* 0x000000680440723c */ /* 0x042fec0000041874 */
[C---:B------:R-:W-:Y:S01]  /*7920*/  HMMA.16816.F32.BF16 R60, R4.reuse, R106, R60 ;  /* 0x0000006a043c723c */ /* 0x040fe2000004183c */
[----:B------:R-:W1:Y:S01]  /*7930*/  LDSM.16.MT88.4 R104, [R193+0x16000] ;  /* 0x01600000c168783b */ /* 0x000e620000004200 */
        /* <DEDUP_REMOVED lines=9> */
[C---:B--2---:R-:W-:Y:S01]  /*79d0*/  HMMA.16816.F32.BF16 R72, R4.reuse, R112, R116 ;  /* 0x000000700448723c */ /* 0x044fe20000041874 */
[----:B------:R-:W2:Y:S05]  /*79e0*/  LDSM.16.MT88.4 R116, [R194+0x12800] ;  /* 0x01280000c274783b */ /* 0x000eaa0000004200 */
[----:B------:R-:W-:Y:S01]  /*79f0*/  HMMA.16816.F32.BF16 R68, R4, R114, R68 ;  /* 0x000000720444723c */ /* 0x000fe20000041844 */
[-C--:B------:R-:W-:Y:S01]  /*7a00*/  FMUL.FTZ R112, R80, R161.reuse ;  /* 0x000000a150707220 */ /* 0x080fe20000410000 */
[-C--:B------:R-:W-:Y:S01]  /*7a10*/  FMUL.FTZ R113, R81, R161.reuse ;  /* 0x000000a151717220 */ /* 0x080fe20000410000 */
[-C--:B------:R-:W-:Y:S01]  /*7a20*/  FMUL.FTZ R80, R84, R161.reuse ;  /* 0x000000a154507220 */ /* 0x080fe20000410000 */
[----:B------:R-:W-:Y:S01]  /*7a30*/  FMUL.FTZ R81, R85, R161 ;  /* 0x000000a155517220 */ /* 0x000fe20000410000 */
[----:B------:R-:W2:Y:S02]  /*7a40*/  MUFU.EX2 R223, R223 ;  /* 0x000000df00df7308 */ /* 0x000ea40000000800 */
[-C--:B------:R-:W-:Y:S01]  /*7a50*/  FMUL.FTZ R114, R82, R3.reuse ;  /* 0x0000000352727220 */ /* 0x080fe20000410000 */
[-C--:B------:R-:W-:Y:S01]  /*7a60*/  FMUL.FTZ R115, R83, R3.reuse ;  /* 0x0000000353737220 */ /* 0x080fe20000410000 */
[-C--:B------:R-:W-:Y:S01]  /*7a70*/  FMUL.FTZ R82, R86, R3.reuse ;  /* 0x0000000356527220 */ /* 0x080fe20000410000 */
[-C--:B------:R-:W-:Y:S01]  /*7a80*/  FMUL.FTZ R83, R87, R3.reuse ;  /* 0x0000000357537220 */ /* 0x080fe20000410000 */
[----:B------:R-:W-:-:S02]  /*7a90*/  FFMA.FTZ R3, R215, R3, R158 ;  /* 0x00000003d7037223 */ /* 0x000fc4000001009e */
[----:B------:R-:W-:Y:S01]  /*7aa0*/  MUFU.EX2 R224, R224 ;  /* 0x000000e000e07308 */ /* 0x000fe20000000800 */
[----:B----4-:R-:W-:Y:S01]  /*7ab0*/  HMMA.16816.F32.BF16 R76, R4, R108, R76 ;  /* 0x0000006c044c723c */ /* 0x010fe2000004184c */
[----:B------:R-:W-:-:S04]  /*7ac0*/  FADD.FTZ R156, R156, R3 ;  /* 0x000000039c9c7221 */ /* 0x000fc80000010000 */
[----:B------:R-:W-:Y:S01]  /*7ad0*/  FADD.FTZ R133, R133, R156 ;  /* 0x0000009c85857221 */ /* 0x000fe20000010000 */
[C---:B------:R-:W-:Y:S01]  /*7ae0*/  HMMA.16816.F32.BF16 R84, R4.reuse, R110, R112 ;  /* 0x0000006e0454723c */ /* 0x040fe20000041870 */
[----:B------:R-:W4:Y:S01]  /*7af0*/  LDSM.16.MT88.4 R112, [R194+0x14800] ;  /* 0x01480000c270783b */ /* 0x000f220000004200 */
[----:B------:R-:W4:Y:S01]  /*7b00*/  MUFU.EX2 R225, R225 ;  /* 0x000000e100e17308 */ /* 0x000f220000000800 */
[----:B------:R-:W-:Y:S02]  /*7b10*/  FADD.FTZ R132, R132, R133 ;  /* 0x0000008584847221 */ /* 0x000fe40000010000 */
[----:B------:R-:W4:Y:S01]  /*7b20*/  LDSM.16.MT88.4 R108, [R193+0x14800] ;  /* 0x01480000c16c783b */ /* 0x000f220000004200 */
[C---:B-1----:R-:W-:Y:S01]  /*7b30*/  HMMA.16816.F32.BF16 R80, R4.reuse, R104, R80 ;  /* 0x000000680450723c */ /* 0x042fe20000041850 */
[----:B------:R-:W-:Y:S01]  /*7b40*/  FADD.FTZ R3, R177, R132 ;  /* 0x00000084b1037221 */ /* 0x000fe20000010000 */
[----:B------:R-:W-:Y:S02]  /*7b50*/  MOV R132, R2 ;  /* 0x0000000200847202 */ /* 0x000fe40000000f00 */
[----:B------:R-:W-:Y:S01]  /*7b60*/  MUFU.EX2 R167, R167 ;  /* 0x000000a700a77308 */ /* 0x000fe20000000800 */
[----:B---3--:R-:W-:Y:S01]  /*7b70*/  FADD.FTZ R3, R216, R3 ;  /* 0x00000003d8037221 */ /* 0x008fe20000010000 */
[----:B------:R-:W-:Y:S01]  /*7b80*/  HMMA.16816.F32.BF16 R88, R4, R106, R88 ;  /* 0x0000006a0458723c */ /* 0x000fe20000041858 */
[----:B------:R-:W-:-:S02]  /*7b90*/  F2FP.BF16.F32.PACK_AB R104, R175, R172 ;  /* 0x000000acaf68723e */ /* 0x000fc400000010ff */
[----:B------:R-:W-:-:S03]  /*7ba0*/  F2FP.BF16.F32.PACK_AB R105, R216, R177 ;  /* 0x000000b1d869723e */ /* 0x000fc600000010ff */
[----:B------:R-:W-:Y:S01]  /*7bb0*/  HMMA.16816.F32.BF16 R4, R4, R142, R96 ;  /* 0x0000008e0404723c */ /* 0x000fe20000041860 */
[----:B------:R-:W-:Y:S01]  /*7bc0*/  F2FP.BF16.F32.PACK_AB R106, R176, R173 ;  /* 0x000000adb06a723e */ /* 0x000fe200000010ff */
[----:B------:R-:W-:Y:S01]  /*7bd0*/  LDSM.16.MT88.4 R96, [R193+0x16800] ;  /* 0x01680000c160783b */ /* 0x000fe20000004200 */
[C---:B-----5:R-:W-:Y:S01]  /*7be0*/  F2FP.BF16.F32.PACK_AB R107, R179.reuse, R178 ;  /* 0x000000b2b36b723e */ /* 0x060fe200000010ff */
[----:B------:R-:W-:Y:S01]  /*7bf0*/  MUFU.EX2 R165, R165 ;  /* 0x000000a500a57308 */ /* 0x000fe20000000800 */
[----:B------:R-:W-:Y:S01]  /*7c00*/  FADD.FTZ R178, R178, R3 ;  /* 0x00000003b2b27221 */ /* 0x000fe20000010000 */
[----:B------:R-:W-:Y:S03]  /*7c10*/  LDSM.16.MT88.4 R140, [R192+0x15000] ;  /* 0x01500000c08c783b */ /* 0x000fe60000004200 */
[----:B------:R-:W-:Y:S01]  /*7c20*/  FADD.FTZ R179, R179, R178 ;  /* 0x000000b2b3b37221 */ /* 0x000fe20000010000 */
[C---:B--2---:R-:W-:Y:S06]  /*7c30*/  HMMA.16816.F32.BF16 R20, R104.reuse, R116, R20 ;  /* 0x000000746814723c */ /* 0x044fec0000041814 */
        /* <DEDUP_REMOVED lines=26> */
[----:B------:R-:W-:Y:S01]  /*7de0*/  F2FP.BF16.F32.PACK_AB R97, R223, R222 ;  /* 0x000000dedf61723e */ /* 0x000fe200000010ff */
[----:B------:R-:W-:Y:S02]  /*7df0*/  FADD.FTZ R222, R222, R179 ;  /* 0x000000b3dede7221 */ /* 0x000fe40000010000 */
[----:B--2---:R-:W-:Y:S01]  /*7e00*/  HMMA.16816.F32.BF16 R72, R104, R128, R72 ;  /* 0x000000806848723c */ /* 0x004fe20000041848 */
[----:B------:R-:W-:Y:S01]  /*7e10*/  F2FP.BF16.F32.PACK_AB R98, R221, R220 ;  /* 0x000000dcdd62723e */ /* 0x000fe200000010ff */
[----:B------:R-:W-:Y:S01]  /*7e20*/  FADD.FTZ R223, R223, R222 ;  /* 0x000000dedfdf7221 */ /* 0x000fe20000010000 */
[----:B------:R-:W-:-:S03]  /*7e30*/  F2FP.BF16.F32.PACK_AB R99, R225, R224 ;  /* 0x000000e0e163723e */ /* 0x000fc600000010ff */
[----:B------:R-:W-:Y:S01]  /*7e40*/  HMMA.16816.F32.BF16 R68, R104, R130, R68 ;  /* 0x000000826844723c */ /* 0x000fe20000041844 */
[----:B------:R-:W-:-:S04]  /*7e50*/  FADD.FTZ R224, R224, R223 ;  /* 0x000000dfe0e07221 */ /* 0x000fc80000010000 */
[----:B------:R-:W-:Y:S01]  /*7e60*/  FADD.FTZ R225, R225, R224 ;  /* 0x000000e0e1e17221 */ /* 0x000fe20000010000 */
        /* <DEDUP_REMOVED lines=56> */
[----:B----4-:R-:W-:Y:S01]  /*81f0*/  F2FP.BF16.F32.PACK_AB R97, R167, R166 ;  /* 0x000000a6a761723e */ /* 0x010fe200000010ff */
[----:B------:R-:W-:-:S04]  /*8200*/  FADD.FTZ R166, R166, R225 ;  /* 0x000000e1a6a67221 */ /* 0x000fc80000010000 */
[----:B------:R-:W-:Y:S01]  /*8210*/  FADD.FTZ R166, R167, R166 ;  /* 0x000000a6a7a67221 */ /* 0x000fe20000010000 */
[----:B--2---:R-:W-:-:S03]  /*8220*/  F2FP.BF16.F32.PACK_AB R99, R164, R165 ;  /* 0x000000a5a463723e */ /* 0x004fc600000010ff */
[----:B------:R-:W-:-:S04]  /*8230*/  FADD.FTZ R165, R165, R166 ;  /* 0x000000a6a5a57221 */ /* 0x000fc80000010000 */
[----:B------:R-:W-:Y:S01]  /*8240*/  FADD.FTZ R215, R164, R165 ;  /* 0x000000a5a4d77221 */ /* 0x000fe20000010000 */
        /* <DEDUP_REMOVED lines=18> */
[----:B------:R-:W-:-:S04]  /*8370*/  FADD.FTZ R8, R172, R157 ;  /* 0x0000009dac087221 */ /* 0x000fc80000010000 */
[----:B------:R-:W-:Y:S01]  /*8380*/  FADD.FTZ R8, R175, R8 ;  /* 0x00000008af087221 */ /* 0x000fe20000010000 */
[----:B------:R-:W-:Y:S03]  /*8390*/  HMMA.16816.F32.BF16 R128, R96, R144, R128 ;  /* 0x000000906080723c */ /* 0x000fe60000041880 */
[----:B------:R-:W-:-:S03]  /*83a0*/  FADD.FTZ R173, R173, R8 ;  /* 0x00000008adad7221 */ /* 0x000fc60000010000 */
[----:B------:R-:W-:Y:S01]  /*83b0*/  HMMA.16816.F32.BF16 R124, R96, R146, R124 ;  /* 0x00000092607c723c */ /* 0x000fe2000004187c */
[----:B------:R-:W-:-:S04]  /*83c0*/  FADD.FTZ R3, R176, R173 ;  /* 0x000000adb0037221 */ /* 0x000fc80000010000 */
[----:B------:R-:W-:Y:S01]  /*83d0*/  FADD.FTZ R218, R218, R3 ;  /* 0x00000003dada7221 */ /* 0x000fe20000010000 */
[----:B-----5:R-:W-:Y:S01]  /*83e0*/  HMMA.16816.F32.BF16 R68, R96, R136, R12 ;  /* 0x000000886044723c */ /* 0x020fe2000004180c */
[----:B------:R-:W-:Y:S02]  /*83f0*/  MOV R3, R0 ;  /* 0x0000000000037202 */ /* 0x000fe40000000f00 */
[----:B------:R-:W-:-:S03]  /*8400*/  FADD.FTZ R219, R219, R218 ;  /* 0x000000dadbdb7221 */ /* 0x000fc60000010000 */
[----:B------:R-:W-:Y:S01]  /*8410*/  HMMA.16816.F32.BF16 R72, R96, R138, R72 ;  /* 0x0000008a6048723c */ /* 0x000fe20000041848 */
[----:B------:R-:W-:-:S04]  /*8420*/  FADD.FTZ R220, R220, R219 ;  /* 0x000000dbdcdc7221 */ /* 0x000fc80000010000 */
[----:B------:R-:W-:Y:S01]  /*8430*/  FADD.FTZ R221, R221, R220 ;  /* 0x000000dcdddd7221 */ /* 0x000fe20000010000 */
[----:B-1----:R-:W-:Y:S03]  /*8440*/  HMMA.16816.F32.BF16 R84, R96, R140, R84 ;  /* 0x0000008c6054723c */ /* 0x002fe60000041854 */
[----:B------:R-:W-:-:S03]  /*8450*/  FADD.FTZ R152, R152, R221 ;  /* 0x000000dd98987221 */ /* 0x000fc60000010000 */
[----:B------:R-:W-:Y:S01]  /*8460*/  HMMA.16816.F32.BF16 R88, R96, R142, R88 ;  /* 0x0000008e6058723c */ /* 0x000fe20000041858 */
[----:B------:R-:W-:-:S04]  /*8470*/  FADD.FTZ R153, R153, R152 ;  /* 0x0000009899997221 */ /* 0x000fc80000010000 */
[----:B------:R-:W-:Y:S01]  /*8480*/  FADD.FTZ R154, R154, R153 ;  /* 0x000000999a9a7221 */ /* 0x000fe20000010000 */
[----:B--2---:R-:W-:Y:S03]  /*8490*/  HMMA.16816.F32.BF16 R92, R96, R16, R92 ;  /* 0x00000010605c723c */ /* 0x004fe6000004185c */
[----:B------:R-:W-:-:S03]  /*84a0*/  FADD.FTZ R217, R155, R154 ;  /* 0x0000009a9bd97221 */ /* 0x000fc60000010000 */
        /* <DEDUP_REMOVED lines=43> */
[----:B-1----:R-:W1:Y:S01]  /*8760*/  LDSM.16.M88.4 R8, [R191] ;  /* 0x00000000bf08783b */ /* 0x002e620000000200 */
[C---:B--2---:R-:W-:Y:S03]  /*8770*/  HMMA.16816.F32.BF16 R12, R164.reuse, R24, RZ ;  /* 0x00000018a40c723c */ /* 0x044fe600000418ff */
[----:B------:R-:W-:Y:S04]  /*8780*/  LDSM.16.M88.4 R224, [R190] ;  /* 0x00000000bee0783b */ /* 0x000fe80000000200 */
        /* <DEDUP_REMOVED lines=11> */
[----:B------:R-:W2:Y:S04]  /*8840*/  LDSM.16.M88.4 R4, [R201+0xd800] ;  /* 0x00d80000c904783b */ /* 0x000ea80000000200 */
[----:B------:R-:W-:Y:S01]  /*8850*/  LDSM.16.M88.4 R140, [R188+0x800] ;  /* 0x00080000bc8c783b */ /* 0x000fe20000000200 */
[C---:B----4-:R-:W-:Y:S03]  /*8860*/  HMMA.16816.F32.BF16 R176, R164.reuse, R172, RZ ;  /* 0x000000aca4b0723c */ /* 0x050fe600000418ff */
[----:B------:R-:W0:Y:S03]  /*8870*/  LDGDEPBAR ;  /* 0x00000000000079af */ /* 0x000e260000000000 */
[----:B------:R-:W-:Y:S06]  /*8880*/  HMMA.16816.F32.BF16 R172, R164, R174, RZ ;  /* 0x000000aea4ac723c */ /* 0x000fec00000418ff */
[C---:B------:R-:W-:Y:S06]  /*8890*/  HMMA.16816.F32.BF16 R12, R160.reuse, R16, R12 ;  /* 0x00000010a00c723c */ /* 0x040fec000004180c */
[----:B------:R-:W-:Y:S01]  /*88a0*/  HMMA.16816.F32.BF16 R24, R160, R18, R24 ;  /* 0x00000012a018723c */ /* 0x000fe20000041818 */
[----:B------:R-:W3:Y:S05]  /*88b0*/  LDSM.16.M88.4 R16, [R187] ;  /* 0x00000000bb10783b */ /* 0x000eea0000000200 */
[----:B------:R-:W-:Y:S06]  /*88c0*/  HMMA.16816.F32.BF16 R148, R164, R150, RZ ;  /* 0x00000096a494723c */ /* 0x000fec00000418ff */
[----:B-1----:R-:W-:Y:S06]  /*88d0*/  HMMA.16816.F32.BF16 R136, R228, R8, R136 ;  /* 0x00000008e488723c */ /* 0x002fec0000041888 */
[----:B--2---:R-:W-:Y:S06]  /*88e0*/  HMMA.16816.F32.BF16 R168, R164, R4, RZ ;  /* 0x00000004a4a8723c */ /* 0x004fec00000418ff */
[----:B------:R-:W-:Y:S06]  /*88f0*/  HMMA.16816.F32.BF16 R12, R144, R28, R12 ;  /* 0x0000001c900c723c */ /* 0x000fec000004180c */
[----:B------:R-:W-:Y:S01]  /*8900*/  HMMA.16816.F32.BF16 R164, R164, R6, RZ ;  /* 0x00000006a4a4723c */ /* 0x000fe200000418ff */
[----:B------:R-:W-:Y:S05]  /*8910*/  LDSM.16.M88.4 R4, [R195+0xe000] ;  /* 0x00e00000c304783b */ /* 0x000fea0000000200 */
[----:B------:R-:W-:Y:S01]  /*8920*/  HMMA.16816.F32.BF16 R24, R144, R30, R24 ;  /* 0x0000001e9018723c */ /* 0x000fe20000041818 */
[----:B------:R-:W-:Y:S05]  /*8930*/  LDSM.16.M88.4 R28, [R201+0xe800] ;  /* 0x00e80000c91c783b */ /* 0x000fea0000000200 */
[C---:B------:R-:W-:Y:S06]  /*8940*/  HMMA.16816.F32.BF16 R176, R228.reuse, R224, R176 ;  /* 0x000000e0e4b0723c */ /* 0x040fec00000418b0 */
[----:B------:R-:W-:Y:S01]  /*8950*/  HMMA.16816.F32.BF16 R172, R228, R226, R172 ;  /* 0x000000e2e4ac723c */ /* 0x000fe200000418ac */
[----:B------:R-:W-:Y:S05]  /*8960*/  LDSM.16.M88.4 R224, [R186] ;  /* 0x00000000bae0783b */ /* 0x000fea0000000200 */
[----:B------:R-:W-:Y:S06]  /*8970*/  HMMA.16816.F32.BF16 R12, R32, R232, R12 ;  /* 0x000000e8200c723c */ /* 0x000fec000004180c */
[C---:B------:R-:W-:Y:S01]  /*8980*/  HMMA.16816.F32.BF16 R148, R228.reuse, R10, R148 ;  /* 0x0000000ae494723c */ /* 0x040fe20000041894 */
[----:B------:R-:W-:Y:S05]  /*8990*/  LDSM.16.M88.4 R8, [R198+0x4000] ;  /* 0x00400000c608783b */ /* 0x000fea0000000200 */
[C---:B------:R-:W-:Y:S06]  /*89a0*/  HMMA.16816.F32.BF16 R168, R228.reuse, R220, R168 ;  /* 0x000000dce4a8723c */ /* 0x040fec00000418a8 */
[----:B------:R-:W-:Y:S01]  /*89b0*/  HMMA.16816.F32.BF16 R164, R228, R222, R164 ;  /* 0x000000dee4a4723c */ /* 0x000fe200000418a4 */
[----:B------:R-:W1:Y:S04]  /*89c0*/  LDSM.16.M88.4 R220, [R188+0x1000] ;  /* 0x00100000bcdc783b */ /* 0x000e680000000200 */
[----:B------:R-:W2:Y:S01]  /*89d0*/  LDSM.16.M88.4 R228, [R188+0x1800] ;  /* 0x00180000bce4783b */ /* 0x000ea20000000200 */
[----:B------:R-:W-:Y:S03]  /*89e0*/  HMMA.16816.F32.BF16 R24, R32, R234, R24 ;  /* 0x000000ea2018723c */ /* 0x000fe60000041818 */
[----:B------:R-:W-:Y:S03]  /*89f0*/  LDSM.16.M88.4 R232, [R197+0x4000] ;  /* 0x00400000c5e8783b */ /* 0x000fe60000000200 */
[C---:B------:R-:W-:Y:S06]  /*8a00*/  HMMA.16816.F32.BF16 R136, R160.reuse, R236, R136 ;  /* 0x000000eca088723c */ /* 0x040fec0000041888 */
[C---:B------:R-:W-:Y:S06]  /*8a10*/  HMMA.16816.F32.BF16 R176, R160.reuse, R156, R176 ;  /* 0x0000009ca0b0723c */ /* 0x040fec00000418b0 */
[----:B------:R-:W-:Y:S01]  /*8a20*/  HMMA.16816.F32.BF16 R172, R160, R158, R172 ;  /* 0x0000009ea0ac723c */ /* 0x000fe200000418ac */
[----:B------:R-:W-:Y:S05]  /*8a30*/  LDSM.16.M88.4 R156, [R201+0xf800] ;  /* 0x00f80000c99c783b */ /* 0x000fea0000000200 */
[----:B---3--:R-:W-:Y:S06]  /*8a40*/  HMMA.16816.F32.BF16 R12, R20, R16, R12 ;  /* 0x00000010140c723c */ /* 0x008fec000004180c */
[C---:B------:R-:W-:Y:S01]  /*8a50*/  HMMA.16816.F32.BF16 R236, R160.reuse, R238, R148 ;  /* 0x000000eea0ec723c */ /* 0x040fe20000041894 */
[----:B------:R-:W-:Y:S05]  /*8a60*/  LDSM.16.M88.4 R148, [R188+0x2000] ;  /* 0x00200000bc94783b */ /* 0x000fea0000000200 */
[C---:B------:R-:W-:Y:S06]  /*8a70*/  HMMA.16816.F32.BF16 R168, R160.reuse, R152, R168 ;  /* 0x00000098a0a8723c */ /* 0x040fec00000418a8 */
[----:B------:R-:W-:Y:S01]  /*8a80*/  HMMA.16816.F32.BF16 R164, R160, R154, R164 ;  /* 0x0000009aa0a4723c */ /* 0x000fe200000418a4 */
[----:B------:R-:W-:Y:S04]  /*8a90*/  LDSM.16.M88.4 R160, [R202+0x8000] ;  /* 0x00800000caa0783b */ /* 0x000fe80000000200 */
[----:B------:R-:W-:Y:S01]  /*8aa0*/  LDSM.16.M88.4 R152, [R195+0xe800] ;  /* 0x00e80000c398783b */ /* 0x000fe20000000200 */
[----:B------:R-:W-:Y:S03]  /*8ab0*/  HMMA.16816.F32.BF16 R24, R20, R18, R24 ;  /* 0x000000121418723c */ /* 0x000fe60000041818 */
[----:B------:R-:W3:Y:S03]  /*8ac0*/  LDSM.16.M88.4 R16, [R201+0xf000] ;  /* 0x00f00000c910783b */ /* 0x000ee60000000200 */
[C---:B------:R-:W-:Y:S06]  /*8ad0*/  HMMA.16816.F32.BF16 R136, R144.reuse, R140, R136 ;  /* 0x0000008c9088723c */ /* 0x040fec0000041888 */
[C---:B-1----:R-:W-:Y:S06]  /*8ae0*/  HMMA.16816.F32.BF16 R176, R144.reuse, R220, R176 ;  /* 0x000000dc90b0723c */ /* 0x042fec00000418b0 */
[----:B------:R-:W-:Y:S01]  /*8af0*/  HMMA.16816.F32.BF16 R172, R144, R222, R172 ;  /* 0x000000de90ac723c */ /* 0x000fe200000418ac */
[----:B------:R-:W-:Y:S05]  /*8b00*/  LDSM.16.M88.4 R220, [R184] ;  /* 0x00000000b8dc783b */ /* 0x000fea0000000200 */
[----:B------:R-:W-:Y:S06]  /*8b10*/  HMMA.16816.F32.BF16 R12, R8, R4, R12 ;  /* 0x00000004080c723c */ /* 0x000fec000004180c */
[C---:B------:R-:W-:Y:S01]  /*8b20*/  HMMA.16816.F32.BF16 R236, R144.reuse, R142, R236 ;  /* 0x0000008e90ec723c */ /* 0x040fe200000418ec */
[----:B------:R-:W-:Y:S05]  /*8b30*/  LDSM.16.M88.4 R140, [R201+0x10000] ;  /* 0x01000000c98c783b */ /* 0x000fea0000000200 */
[C---:B--2---:R-:W-:Y:S06]  /*8b40*/  HMMA.16816.F32.BF16 R168, R144.reuse, R228, R168 ;  /* 0x000000e490a8723c */ /* 0x044fec00000418a8 */
[----:B------:R-:W-:Y:S01]  /*8b50*/  HMMA.16816.F32.BF16 R164, R144, R230, R164 ;  /* 0x000000e690a4723c */ /* 0x000fe200000418a4 */
[----:B------:R-:W-:Y:S04]  /*8b60*/  LDSM.16.M88.4 R228, [R200+0x8000] ;  /* 0x00800000c8e4783b */ /* 0x000fe80000000200 */
[----:B------:R-:W-:Y:S01]  /*8b70*/  LDSM.16.M88.4 R144, [R188+0x2800] ;  /* 0x00280000bc90783b */ /* 0x000fe20000000200 */
[----:B------:R-:W-:Y:S03]  /*8b80*/  HMMA.16816.F32.BF16 R24, R8, R6, R24 ;  /* 0x000000060818723c */ /* 0x000fe60000041818 */
[----:B------:R-:W1:Y:S03]  /*8b90*/  LDSM.16.M88.4 R4, [R185] ;  /* 0x00000000b904783b */ /* 0x000e660000000200 */
[C---:B------:R-:W-:Y:S06]  /*8ba0*/  HMMA.16816.F32.BF16 R136, R32.reuse, R28, R136 ;  /* 0x0000001c2088723c */ /* 0x040fec0000041888 */
[C---:B---3--:R-:W-:Y:S06]  /*8bb0*/  HMMA.16816.F32.BF16 R176, R32.reuse, R16, R176 ;  /* 0x0000001020b0723c */ /* 0x048fec00000418b0 */
[C---:B------:R-:W-:Y:S01]  /*8bc0*/  HMMA.16816.F32.BF16 R172, R32.reuse, R18, R172 ;  /* 0x0000001220ac723c */ /* 0x040fe200000418ac */
[----:B------:R-:W2:Y:S05]  /*8bd0*/  LDSM.16.M88.4 R16, [R195+0xf000] ;  /* 0x00f00000c310783b */ /* 0x000eaa0000000200 */
        /* <DEDUP_REMOVED lines=9> */
[C---:B------:R-:W-:Y:S06]  /*8c70*/  HMMA.16816.F32.BF16 R136, R20.reuse, R224, R136 ;  /* 0x000000e01488723c */ /* 0x040fec0000041888 */
[C---:B-1----:R-:W-:Y:S06]  /*8c80*/  HMMA.16816.F32.BF16 R176, R20.reuse, R4, R176 ;  /* 0x0000000414b0723c */ /* 0x042fec00000418b0 */
[C---:B------:R-:W-:Y:S01]  /*8c90*/  HMMA.16816.F32.BF16 R172, R20.reuse, R6, R172 ;  /* 0x0000000614ac723c */ /* 0x040fe200000418ac */
[----:B------:R-:W1:Y:S05]  /*8ca0*/  LDSM.16.M88.4 R4, [R188+0x3000] ;  /* 0x00300000bc04783b */ /* 0x000e6a0000000200 */
[C---:B------:R-:W-:Y:S01]  /*8cb0*/  HMMA.16816.F32.BF16 R236, R20.reuse, R226, R236 ;  /* 0x000000e214ec723c */ /* 0x040fe200000418ec */
[----:B------:R-:W4:Y:S05]  /*8cc0*/  LDSM.16.M88.4 R224, [R198+0x8000] ;  /* 0x00800000c6e0783b */ /* 0x000f2a0000000200 */
[C---:B------:R-:W-:Y:S06]  /*8cd0*/  HMMA.16816.F32.BF16 R168, R20.reuse, R220, R168 ;  /* 0x000000dc14a8723c */ /* 0x040fec00000418a8 */
[----:B------:R-:W-:Y:S01]  /*8ce0*/  HMMA.16816.F32.BF16 R164, R20, R222, R164 ;  /* 0x000000de14a4723c */ /* 0x000fe200000418a4 */
[----:B------:R-:W-:Y:S04]  /*8cf0*/  LDSM.16.M88.4 R220, [R197+0x8000] ;  /* 0x00800000c5dc783b */ /* 0x000fe80000000200 */
[----:B------:R-:W-:Y:S01]  /*8d00*/  LDSM.16.M88.4 R20, [R182] ;  /* 0x00000000b614783b */ /* 0x000fe20000000200 */
[----:B------:R-:W-:Y:S06]  /*8d10*/  HMMA.16816.F32.BF16 R12, R160, R140, R12 ;  /* 0x0000008ca00c723c */ /* 0x000fec000004180c */
[----:B------:R-:W-:Y:S06]  /*8d20*/  HMMA.16816.F32.BF16 R136, R8, R152, R136 ;  /* 0x000000980888723c */ /* 0x000fec0000041888 */
[----:B------:R-:W-:Y:S01]  /*8d30*/  HMMA.16816.F32.BF16 R24, R160, R142, R24 ;  /* 0x0000008ea018723c */ /* 0x000fe20000041818 */
[----:B------:R-:W5:Y:S05]  /*8d40*/  LDSM.16.M88.4 R140, [R188+0x3800] ;  /* 0x00380000bc8c783b */ /* 0x000f6a0000000200 */
[C---:B--2---:R-:W-:Y:S06]  /*8d50*/  HMMA.16816.F32.BF16 R176, R8.reuse, R16, R176 ;  /* 0x0000001008b0723c */ /* 0x044fec00000418b0 */
[C---:B------:R-:W-:Y:S01]  /*8d60*/  HMMA.16816.F32.BF16 R172, R8.reuse, R18, R172 ;  /* 0x0000001208ac723c */ /* 0x040fe200000418ac */
[----:B------:R-:W-:Y:S05]  /*8d70*/  LDSM.16.M88.4 R16, [R201+0x11800] ;  /* 0x01180000c910783b */ /* 0x000fea0000000200 */
[C---:B------:R-:W-:Y:S01]  /*8d80*/  HMMA.16816.F32.BF16 R236, R8.reuse, R154, R236 ;  /* 0x0000009a08ec723c */ /* 0x040fe200000418ec */
[----:B------:R-:W-:Y:S05]  /*8d90*/  LDSM.16.M88.4 R152, [R188+0x4000] ;  /* 0x00400000bc98783b */ /* 0x000fea0000000200 */
[C---:B---3--:R-:W-:Y:S06]  /*8da0*/  HMMA.16816.F32.BF16 R168, R8.reuse, R148, R168 ;  /* 0x0000009408a8723c */ /* 0x048fec00000418a8 */
[----:B------:R-:W-:Y:S01]  /*8db0*/  HMMA.16816.F32.BF16 R164, R8, R150, R164 ;  /* 0x0000009608a4723c */ /* 0x000fe200000418a4 */
[----:B------:R-:W2:Y:S05]  /*8dc0*/  LDSM.16.M88.4 R8, [R201+0x11000] ;  /* 0x01100000c908783b */ /* 0x000eaa0000000200 */
[----:B------:R-:W-:Y:S06]  /*8dd0*/  HMMA.16816.F32.BF16 R12, R228, R28, R12 ;  /* 0x0000001ce40c723c */ /* 0x000fec000004180c */
[C---:B------:R-:W-:Y:S06]  /*8de0*/  HMMA.16816.F32.BF16 R136, R232.reuse, R144, R136 ;  /* 0x00000090e888723c */ /* 0x040fec0000041888 */
[C---:B-1----:R-:W-:Y:S06]  /*8df0*/  HMMA.16816.F32.BF16 R176, R232.reuse, R4, R176 ;  /* 0x00000004e8b0723c */ /* 0x042fec00000418b0 */
[----:B------:R-:W-:Y:S01]  /*8e00*/  HMMA.16816.F32.BF16 R172, R232, R6, R172 ;  /* 0x00000006e8ac723c */ /* 0x000fe200000418ac */
[----:B------:R-:W1:Y:S05]  /*8e10*/  LDSM.16.M88.4 R4, [R181] ;  /* 0x00000000b504783b */ /* 0x000e6a0000000200 */
[----:B----4-:R-:W-:Y:S06]  /*8e20*/  HMMA.16816.F32.BF16 R12, R224, R156, R12 ;  /* 0x0000009ce00c723c */ /* 0x010fec000004180c */
[C---:B------:R-:W-:Y:S06]  /*8e30*/  HMMA.16816.F32.BF16 R236, R232.reuse, R146, R236 ;  /* 0x00000092e8ec723c */ /* 0x040fec00000418ec */
[----:B-----5:R-:W-:Y:S06]  /*8e40*/  HMMA.16816.F32.BF16 R168, R232, R140, R168 ;  /* 0x0000008ce8a8723c */ /* 0x020fec00000418a8 */
[----:B------:R-:W-:Y:S06]  /*8e50*/  HMMA.16816.F32.BF16 R136, R160, R32, R136 ;  /* 0x00000020a088723c */ /* 0x000fec0000041888 */
[----:B------:R-:W-:Y:S01]  /*8e60*/  HMMA.16816.F32.BF16 R164, R232, R142, R164 ;  /* 0x0000008ee8a4723c */ /* 0x000fe200000418a4 */
[----:B------:R-:W3:Y:S05]  /*8e70*/  LDSM.16.M88.4 R140, [R180] ;  /* 0x00000000b48c783b */ /* 0x000eea0000000200 */
[C---:B--2---:R-:W-:Y:S06]  /*8e80*/  HMMA.16816.F32.BF16 R176, R160.reuse, R8, R176 ;  /* 0x00000008a0b0723c */ /* 0x044fec00000418b0 */
[----:B------:R-:W-:Y:S01]  /*8e90*/  HMMA.16816.F32.BF16 R172, R160, R10, R172 ;  /* 0x0000000aa0ac723c */ /* 0x000fe200000418ac */
[----:B------:R-:W-:Y:S05]  /*8ea0*/  LDSM.16.M88.4 R8, [R195+0x11000] ;  /* 0x01100000c308783b */ /* 0x000fea0000000200 */
[----:B------:R-:W-:Y:S01]  /*8eb0*/  HMMA.16816.F32.BF16 R24, R228, R30, R24 ;  /* 0x0000001ee418723c */ /* 0x000fe20000041818 */
[----:B------:R-:W2:Y:S05]  /*8ec0*/  LDSM.16.M88.4 R28, [R195+0x10800] ;  /* 0x01080000c31c783b */ /* 0x000eaa0000000200 */
[----:B------:R-:W-:Y:S06]  /*8ed0*/  HMMA.16816.F32.BF16 R12, R220, R152, R12 ;  /* 0x00000098dc0c723c */ /* 0x000fec000004180c */
[C---:B------:R-:W-:Y:S01]  /*8ee0*/  HMMA.16816.F32.BF16 R236, R160.reuse, R34, R236 ;  /* 0x00000022a0ec723c */ /* 0x040fe200000418ec */
[----:B------:R-:W-:Y:S05]  /*8ef0*/  LDSM.16.M88.4 R32, [R188+0x4800] ;  /* 0x00480000bc20783b */ /* 0x000fea0000000200 */
[----:B------:R-:W-:Y:S06]  /*8f00*/  HMMA.16816.F32.BF16 R168, R160, R16, R168 ;  /* 0x00000010a0a8723c */ /* 0x000fec00000418a8 */
[C---:B------:R-:W-:Y:S06]  /*8f10*/  HMMA.16816.F32.BF16 R136, R228.reuse, R20, R136 ;  /* 0x00000014e488723c */ /* 0x040fec0000041888 */
[C---:B-1----:R-:W-:Y:S01]  /*8f20*/  HMMA.16816.F32.BF16 R176, R228.reuse, R4, R176 ;  /* 0x00000004e4b0723c */ /* 0x042fe200000418b0 */
[----:B------:R-:W-:Y:S01]  /*8f30*/  FMUL.FTZ R13, R13, UR8 ;  /* 0x000000080d0d7c20 */ /* 0x000fe20008410000 */
[----:B------:R-:W-:Y:S01]  /*8f40*/  FMUL.FTZ R14, R14, UR8 ;  /* 0x000000080e0e7c20 */ /* 0x000fe20008410000 */
[----:B------:R-:W-:Y:S01]  /*8f50*/  FMUL.FTZ R3, R12, UR8 ;  /* 0x000000080c037c20 */ /* 0x000fe20008410000 */
[----:B------:R-:W-:Y:S01]  /*8f60*/  IMAD.U32 R21, RZ, RZ, UR24 ;  /* 0x00000018ff157e24 */ /* 0x000fe2000f8e00ff */
[----:B------:R-:W-:Y:S01]  /*8f70*/  MUFU.TANH R16, R13 ;  /* 0x0000000d00107308 */ /* 0x000fe20000002400 */
[----:B------:R-:W-:Y:S01]  /*8f80*/  HMMA.16816.F32.BF16 R172, R228, R6, R172 ;  /* 0x00000006e4ac723c */ /* 0x000fe200000418ac */
[----:B------:R-:W1:Y:S01]  /*8f90*/  LDSM.16.M88.4 R4, [R195+0x11800] ;  /* 0x01180000c304783b */ /* 0x000e620000000200 */
[----:B------:R-:W-:-:S04]  /*8fa0*/  IMAD R21, R21, 0x40, R214 ;  /* 0x0000004015157824 */ /* 0x000fc800078e02d6 */
[----:B------:R-:W-:Y:S01]  /*8fb0*/  HMMA.16816.F32.BF16 R236, R228, R22, R236 ;  /* 0x00000016e4ec723c */ /* 0x000fe200000418ec */
[----:B------:R4:W5:Y:S01]  /*8fc0*/  MUFU.TANH R17, R14 ;  /* 0x0000000e00117308 */ /* 0x0009620000002400 */
[C---:B------:R-:W-:Y:S02]  /*8fd0*/  ISETP.GE.AND P6, PT, R21.reuse, R210, PT ;  /* 0x000000d21500720c */ /* 0x040fe40003fc6270 */
[C---:B------:R-:W-:Y:S02]  /*8fe0*/  ISETP.GE.AND P1, PT, R21.reuse, R208, PT ;  /* 0x000000d01500720c */ /* 0x040fe40003f26270 */
[----:B------:R-:W-:Y:S01]  /*8ff0*/  HMMA.16816.F32.BF16 R164, R160, R18, R164 ;  /* 0x00000012a0a4723c */ /* 0x000fe200000418a4 */
[C---:B------:R-:W-:Y:S02]  /*9000*/  ISETP.LT.OR P6, PT, R21.reuse, R211, P6 ;  /* 0x000000d31500720c */ /* 0x040fe400037c1670 */
[----:B------:R-:W5:Y:S01]  /*9010*/  MUFU.TANH R3, R3 ;  /* 0x0000000300037308 */ /* 0x000f620000002400 */
[----:B------:R-:W-:-:S02]  /*9020*/  ISETP.LT.OR P1, PT, R21, R209, P1 ;  /* 0x000000d11500720c */ /* 0x000fc40000f21670 */
[----:B---3--:R-:W-:Y:S01]  /*9030*/  HMMA.16816.F32.BF16 R168, R228, R140, R168 ;  /* 0x0000008ce4a8723c */ /* 0x008fe200000418a8 */
[----:B------:R-:W-:Y:S02]  /*9040*/  FMUL.FTZ R18, R15, UR8 ;  /* 0x000000080f127c20 */ /* 0x000fe40008410000 */
[----:B----4-:R-:W3:Y:S03]  /*9050*/  LDSM.16.M88.4 R12, [R188+0x5000] ;  /* 0x00500000bc0c783b */ /* 0x010ee60000000200 */
[C---:B------:R-:W-:Y:S01]  /*9060*/  HMMA.16816.F32.BF16 R24, R224.reuse, R158, R24 ;  /* 0x0000009ee018723c */ /* 0x040fe20000041818 */
[----:B------:R-:W4:Y:S05]  /*9070*/  MUFU.TANH R18, R18 ;  /* 0x0000001200127308 */ /* 0x000f2a0000002400 */
[C---:B--2---:R-:W-:Y:S06]  /*9080*/  HMMA.16816.F32.BF16 R136, R224.reuse, R28, R136 ;  /* 0x0000001ce088723c */ /* 0x044fec0000041888 */
[C---:B------:R-:W-:Y:S06]  /*9090*/  HMMA.16816.F32.BF16 R176, R224.reuse, R8, R176 ;  /* 0x00000008e0b0723c */ /* 0x040fec00000418b0 */
[----:B------:R-:W-:Y:S01]  /*90a0*/  HMMA.16816.F32.BF16 R236, R224, R30, R236 ;  /* 0x0000001ee0ec723c */ /* 0x000fe200000418ec */
[----:B------:R-:W-:-:S02]  /*90b0*/  VIADD R9, R21, 0x9 ;  /* 0x0000000915097836 */ /* 0x000fc40000000000 */
[----:B------:R-:W-:-:S03]  /*90c0*/  VIADD R8, R21, 0x10 ;  /* 0x0000001015087836 */ /* 0x000fc60000000000 */
[----:B-1----:R-:W-:Y:S01]  /*90d0*/  HMMA.16816.F32.BF16 R168, R224, R4, R168 ;  /* 0x00000004e0a8723c */ /* 0x002fe200000418a8 */
[----:B------:R-:W-:-:S04]  /*90e0*/  ISETP.GE.AND P2, PT, R9, R210, PT ;  /* 0x000000d20900720c */ /* 0x000fc80003f46270 */
[----:B------:R-:W-:Y:S01]  /*90f0*/  ISETP.LT.OR P2, PT, R9, R211, P2 ;  /* 0x000000d30900720c */ /* 0x000fe20001741670 */
[----:B------:R-:W-:Y:S01]  /*9100*/  HMMA.16816.F32.BF16 R24, R220, R154, R24 ;  /* 0x0000009adc18723c */ /* 0x000fe20000041818 */
[C---:B------:R-:W-:Y:S02]  /*9110*/  VIADD R4, R21.reuse, 0x1 ;  /* 0x0000000115047836 */ /* 0x040fe40000000000 */
[----:B------:R-:W-:-:S03]  /*9120*/  VIADD R5, R21, 0x8 ;  /* 0x0000000815057836 */ /* 0x000fc60000000000 */
[----:B------:R-:W-:Y:S01]  /*9130*/  HMMA.16816.F32.BF16 R136, R220, R32, R136 ;  /* 0x00000020dc88723c */ /* 0x000fe20000041888 */
[C---:B------:R-:W-:Y:S02]  /*9140*/  ISETP.GE.AND P4, PT, R4.reuse, R210, PT ;  /* 0x000000d20400720c */ /* 0x040fe40003f86270 */
[C---:B------:R-:W-:Y:S02]  /*9150*/  ISETP.GE.AND P5, PT, R4.reuse, R208, PT ;  /* 0x000000d00400720c */ /* 0x040fe40003fa6270 */
[C---:B------:R-:W-:Y:S01]  /*9160*/  ISETP.LT.OR P4, PT, R4.reuse, R211, P4 ;  /* 0x000000d30400720c */ /* 0x040fe20002781670 */
[----:B------:R-:W-:Y:S01]  /*9170*/  HMMA.16816.F32.BF16 R172, R224, R10, R172 ;  /* 0x0000000ae0ac723c */ /* 0x000fe200000418ac */
[----:B------:R-:W-:Y:S02]  /*9180*/  ISETP.LT.OR P5, PT, R4, R209, P5 ;  /* 0x000000d10400720c */ /* 0x000fe40002fa1670 */
[----:B-----5:R-:W-:Y:S02]  /*9190*/  FSEL R4, R17, -INF , !P1 ;  /* 0xff80000011047808 */ /* 0x020fe40004800000 */
[----:B------:R-:W-:Y:S01]  /*91a0*/  FSEL R16, R16, -INF , !P4 ;  /* 0xff80000010107808 */ /* 0x000fe20006000000 */
[----:B---3--:R-:W-:Y:S01]  /*91b0*/  HMMA.16816.F32.BF16 R176, R220, R12, R176 ;  /* 0x0000000cdcb0723c */ /* 0x008fe200000418b0 */
[----:B------:R-:W-:-:S02]  /*91c0*/  ISETP.GE.AND P1, PT, R8, R210, PT ;  /* 0x000000d20800720c */ /* 0x000fc40003f26270 */
[CC--:B------:R-:W-:Y:S02]  /*91d0*/  ISETP.GE.AND P4, PT, R8.reuse, R208.reuse, PT ;  /* 0x000000d00800720c */ /* 0x0c0fe40003f86270 */
[----:B------:R-:W-:Y:S01]  /*91e0*/  ISETP.LT.OR P1, PT, R8, R211, P1 ;  /* 0x000000d30800720c */ /* 0x000fe20000f21670 */
[----:B------:R-:W-:Y:S01]  /*91f0*/  HMMA.16816.F32.BF16 R236, R220, R34, R236 ;  /* 0x00000022dcec723c */ /* 0x000fe200000418ec */
[----:B------:R-:W-:Y:S01]  /*9200*/  FSEL R12, R3, -INF , !P6 ;  /* 0xff800000030c7808 */ /* 0x000fe20007000000 */
[----:B------:R-:W-:Y:S01]  /*9210*/  FMUL.FTZ R19, R24, UR8 ;  /* 0x0000000818137c20 */ /* 0x000fe20008410000 */
[----:B------:R-:W-:Y:S01]  /*9220*/  ISETP.GE.AND P6, PT, R9, R208, PT ;  /* 0x000000d00900720c */ /* 0x000fe20003fc6270 */
[----:B------:R-:W-:Y:S01]  /*9230*/  FMUL.FTZ R23, R27, UR8 ;  /* 0x000000081b177c20 */ /* 0x000fe20008410000 */
[-C--:B------:R-:W-:Y:S01]  /*9240*/  ISETP.LT.OR P4, PT, R8, R209.reuse, P4 ;  /* 0x000000d10800720c */ /* 0x080fe20002781670 */
[----:B------:R-:W-:Y:S01]  /*9250*/  HMMA.16816.F32.BF16 R164, R228, R142, R164 ;  /* 0x0000008ee4a4723c */ /* 0x000fe200000418a4 */
[----:B------:R-:W-:Y:S01]  /*9260*/  ISETP.LT.OR P6, PT, R9, R209, P6 ;  /* 0x000000d10900720c */ /* 0x000fe200037c1670 */
[----:B------:R-:W-:Y:S01]  /*9270*/  FMUL.FTZ R24, R136, UR8 ;  /* 0x0000000888187c20 */ /* 0x000fe20008410000 */
[----:B------:R-:W1:Y:S01]  /*9280*/  LDSM.16.M88.4 R8, [R188+0x5800] ;  /* 0x00580000bc08783b */ /* 0x000e620000000200 */
[----:B------:R-:W-:Y:S01]  /*9290*/  FMUL.FTZ R22, R26, UR8 ;  /* 0x000000081a167c20 */ /* 0x000fe20008410000 */
[----:B------:R-:W-:Y:S01]  /*92a0*/  MUFU.TANH R23, R23 ;  /* 0x0000001700177308 */ /* 0x000fe20000002400 */
[----:B------:R-:W-:Y:S01]  /*92b0*/  HMMA.16816.F32.BF16 R172, R220, R14, R172 ;  /* 0x0000000edcac723c */ /* 0x000fe200000418ac */
[----:B------:R-:W-:Y:S01]  /*92c0*/  FMUL.FTZ R20, R25, UR8 ;  /* 0x0000000819147c20 */ /* 0x000fe20008410000 */
[----:B------:R-:W-:Y:S01]  /*92d0*/  ISETP.GE.AND P3, PT, R5, R210, PT ;  /* 0x000000d20500720c */ /* 0x000fe20003f66270 */
[----:B------:R-:W-:Y:S01]  /*92e0*/  FMUL.FTZ R139, R139, UR8 ;  /* 0x000000088b8b7c20 */ /* 0x000fe20008410000 */
[----:B------:R-:W-:Y:S01]  /*92f0*/  ISETP.GE.AND P0, PT, R5, R208, PT ;  /* 0x000000d00500720c */ /* 0x000fe20003f06270 */
[----:B------:R-:W-:Y:S01]  /*9300*/  VIADD R13, R21, 0x11 ;  /* 0x00000011150d7836 */ /* 0x000fe20000000000 */
[C---:B------:R-:W-:Y:S01]  /*9310*/  ISETP.LT.OR P3, PT, R5.reuse, R211, P3 ;  /* 0x000000d30500720c */ /* 0x040fe20001f61670 */
[----:B------:R-:W2:Y:S01]  /*9320*/  MUFU.TANH R24, R24 ;  /* 0x0000001800187308 */ /* 0x000ea20000002400 */
[----:B------:R-:W-:Y:S01]  /*9330*/  ISETP.LT.OR P0, PT, R5, R209, P0 ;  /* 0x000000d10500720c */ /* 0x000fe20000701670 */
[----:B------:R-:W-:-:S02]  /*9340*/  VIADD R15, R21, 0x18 ;  /* 0x00000018150f7836 */ /* 0x000fc40000000000 */
[----:B------:R-:W-:Y:S01]  /*9350*/  FMUL.FTZ R179, R179, UR8 ;  /* 0x00000008b3b37c20 */ /* 0x000fe20008410000 */
[----:B------:R-:W-:Y:S01]  /*9360*/  FMUL.FTZ R32, R137, UR8 ;  /* 0x0000000889207c20 */ /* 0x000fe20008410000 */
[----:B------:R-:W-:Y:S01]  /*9370*/  FMUL.FTZ R30, R236, UR8 ;  /* 0x00000008ec1e7c20 */ /* 0x000fe20008410000 */
[----:B------:R-:W-:Y:S01]  /*9380*/  FMUL.FTZ R26, R238, UR8 ;  /* 0x00000008ee1a7c20 */ /* 0x000fe20008410000 */
[----:B------:R-:W-:Y:S01]  /*9390*/  FMUL.FTZ R3, R239, UR8 ;  /* 0x00000008ef037c20 */ /* 0x000fe20008410000 */
[----:B------:R-:W3:Y:S01]  /*93a0*/  MUFU.TANH R22, R22 ;  /* 0x0000001600167308 */ /* 0x000ee20000002400 */
[----:B------:R-:W-:Y:S01]  /*93b0*/  FMUL.FTZ R28, R237, UR8 ;  /* 0x00000008ed1c7c20 */ /* 0x000fe20008410000 */
[----:B------:R-:W-:Y:S01]  /*93c0*/  FMUL.FTZ R25, R138, UR8 ;  /* 0x000000088a197c20 */ /* 0x000fe20008410000 */
[----:B------:R-:W-:Y:S01]  /*93d0*/  HMMA.16816.F32.BF16 R164, R224, R6, R164 ;  /* 0x00000006e0a4723c */ /* 0x000fe200000418a4 */
[----:B------:R-:W-:Y:S01]  /*93e0*/  FMUL.FTZ R146, R177, UR8 ;  /* 0x00000008b1927c20 */ /* 0x000fe20008410000 */
[----:B------:R-:W-:Y:S01]  /*93f0*/  FMUL.FTZ R178, R178, UR8 ;  /* 0x00000008b2b27c20 */ /* 0x000fe20008410000 */
[----:B----4-:R-:W-:Y:S01]  /*9400*/  FSEL R18, R18, -INF , !P5 ;  /* 0xff80000012127808 */ /* 0x010fe20006800000 */
[----:B------:R-:W-:Y:S01]  /*9410*/  FMUL.FTZ R176, R176, UR8 ;  /* 0x00000008b0b07c20 */ /* 0x000fe20008410000 */
[----:B------:R-:W4:Y:S01]  /*9420*/  MUFU.TANH R19, R19 ;  /* 0x0000001300137308 */ /* 0x000f220000002400 */
[----:B--2---:R-:W-:Y:S01]  /*9430*/  FSEL R34, R24, -INF , !P1 ;  /* 0xff80000018227808 */ /* 0x004fe20004800000 */
[----:B------:R-:W-:Y:S01]  /*9440*/  VIADD R7, R21, 0x19 ;  /* 0x0000001915077836 */ /* 0x000fe20000000000 */
[----:B------:R-:W-:Y:S01]  /*9450*/  FSEL R6, R23, -INF , !P6 ;  /* 0xff80000017067808 */ /* 0x000fe20007000000 */
[----:B------:R-:W-:Y:S01]  /*9460*/  FMUL.FTZ R172, R172, UR8 ;  /* 0x00000008acac7c20 */ /* 0x000fe20008410000 */
[----:B------:R-:W-:Y:S01]  /*9470*/  FMUL.FTZ R144, R173, UR8 ;  /* 0x00000008ad907c20 */ /* 0x000fe20008410000 */
[----:B------:R-:W-:Y:S01]  /*9480*/  FMUL.FTZ R174, R174, UR8 ;  /* 0x00000008aeae7c20 */ /* 0x000fe20008410000 */
[C---:B------:R-:W-:Y:S01]  /*9490*/  ISETP.GE.AND P6, PT, R7.reuse, R210, PT ;  /* 0x000000d20700720c */ /* 0x040fe20003fc6270 */
[----:B------:R-:W2:Y:S01]  /*94a0*/  MUFU.TANH R20, R20 ;  /* 0x0000001400147308 */ /* 0x000ea20000002400 */
[----:B------:R-:W-:Y:S01]  /*94b0*/  ISETP.GE.AND P1, PT, R7, R208, PT ;  /* 0x000000d00700720c */ /* 0x000fe20003f26270 */
[----:B------:R-:W-:Y:S01]  /*94c0*/  FMUL.FTZ R175, R175, UR8 ;  /* 0x00000008afaf7c20 */ /* 0x000fe20008410000 */
[----:B---3--:R-:W-:Y:S01]  /*94d0*/  FSEL R14, R22, -INF , !P0 ;  /* 0xff800000160e7808 */ /* 0x008fe20004000000 */
[----:B------:R-:W-:-:S04]  /*94e0*/  DEPBAR.LE SB0, 0x0 ;  /* 0x000080000000791a */ /* 0x000fc80000000000 */
[----:B------:R-:W3:Y:S01]  /*94f0*/  MUFU.TANH R30, R30 ;  /* 0x0000001e001e7308 */ /* 0x000ee20000002400 */
[C---:B------:R-:W-:Y:S01]  /*9500*/  ISETP.LT.OR P6, PT, R7.reuse, R211, P6 ;  /* 0x000000d30700720c */ /* 0x040fe200037c1670 */
[C---:B-1----:R-:W-:Y:S01]  /*9510*/  HMMA.16816.F32.BF16 R168, R220.reuse, R8, R168 ;  /* 0x00000008dca8723c */ /* 0x042fe200000418a8 */
[----:B------:R-:W-:Y:S02]  /*9520*/  ISETP.LT.OR P1, PT, R7, R209, P1 ;  /* 0x000000d10700720c */ /* 0x000fe40000f21670 */
[----:B------:R-:W-:Y:S02]  /*9530*/  ISETP.GE.AND P0, PT, R15, R210, PT ;  /* 0x000000d20f00720c */ /* 0x000fe40003f06270 */
[----:B----4-:R-:W-:Y:S01]  /*9540*/  FSEL R136, R19, -INF , !P3 ;  /* 0xff80000013887808 */ /* 0x010fe20005800000 */
[----:B------:R-:W1:Y:S01]  /*9550*/  MUFU.TANH R5, R139 ;  /* 0x0000008b00057308 */ /* 0x000e620000002400 */
[----:B--2---:R-:W-:Y:S01]  /*9560*/  FSEL R138, R20, -INF , !P2 ;  /* 0xff800000148a7808 */ /* 0x004fe20005000000 */
[----:B------:R-:W-:Y:S01]  /*9570*/  VIADD R8, R21, 0x21 ;  /* 0x0000002115087836 */ /* 0x000fe20000000000 */
[-C--:B------:R-:W-:Y:S01]  /*9580*/  ISETP.GE.AND P3, PT, R13, R208.reuse, PT ;  /* 0x000000d00d00720c */ /* 0x080fe20003f66270 */
[----:B------:R-:W-:Y:S01]  /*9590*/  VIADD R9, R21, 0x28 ;  /* 0x0000002815097836 */ /* 0x000fe20000000000 */
[C---:B------:R-:W-:Y:S01]  /*95a0*/  ISETP.GE.AND P2, PT, R15.reuse, R208, PT ;  /* 0x000000d00f00720c */ /* 0x040fe20003f46270 */
[----:B------:R-:W-:Y:S01]  /*95b0*/  HMMA.16816.F32.BF16 R164, R220, R10, R164 ;  /* 0x0000000adca4723c */ /* 0x000fe200000418a4 */
[----:B------:R-:W-:Y:S01]  /*95c0*/  ISETP.LT.OR P0, PT, R15, R211, P0 ;  /* 0x000000d30f00720c */ /* 0x000fe20000701670 */
[----:B------:R-:W2:Y:S01]  /*95d0*/  MUFU.TANH R26, R26 ;  /* 0x0000001a001a7308 */ /* 0x000ea20000002400 */
[----:B------:R-:W-:-:S02]  /*95e0*/  ISETP.LT.OR P3, PT, R13, R209, P3 ;  /* 0x000000d10d00720c */ /* 0x000fc40001f61670 */
[-C--:B------:R-:W-:Y:S02]  /*95f0*/  ISETP.LT.OR P2, PT, R15, R209.reuse, P2 ;  /* 0x000000d10f00720c */ /* 0x080fe40001741670 */
[----:B---3--:R-:W-:Y:S02]  /*9600*/  FSEL R30, R30, -INF , !P0 ;  /* 0xff8000001e1e7808 */ /* 0x008fe40004000000 */
[C---:B------:R-:W-:Y:S01]  /*9610*/  ISETP.GE.AND P0, PT, R8.reuse, R208, PT ;  /* 0x000000d00800720c */ /* 0x040fe20003f06270 */
[----:B------:R-:W3:Y:S01]  /*9620*/  MUFU.TANH R3, R3 ;  /* 0x0000000300037308 */ /* 0x000ee20000002400 */
[----:B-1----:R-:W-:Y:S01]  /*9630*/  FSEL R20, R5, -INF , !P3 ;  /* 0xff80000005147808 */ /* 0x002fe20005800000 */
[----:B------:R-:W-:Y:S01]  /*9640*/  VIADD R5, R21, 0x30 ;  /* 0x0000003015057836 */ /* 0x000fe20000000000 */
[-C--:B------:R-:W-:Y:S01]  /*9650*/  ISETP.GE.AND P3, PT, R8, R210.reuse, PT ;  /* 0x000000d20800720c */ /* 0x080fe20003f66270 */
[----:B------:R-:W-:Y:S01]  /*9660*/  FMUL.FTZ R168, R168, UR8 ;  /* 0x00000008a8a87c20 */ /* 0x000fe20008410000 */
[----:B------:R-:W-:Y:S01]  /*9670*/  ISETP.LT.OR P0, PT, R8, R209, P0 ;  /* 0x000000d10800720c */ /* 0x000fe20000701670 */
[----:B------:R-:W-:Y:S01]  /*9680*/  FMUL.FTZ R162, R170, UR8 ;  /* 0x00000008aaa27c20 */ /* 0x000fe20008410000 */
[-C--:B------:R-:W-:Y:S01]  /*9690*/  ISETP.GE.AND P5, PT, R13, R210.reuse, PT ;  /* 0x000000d20d00720c */ /* 0x080fe20003fa6270 */
[----:B------:R-:W1:Y:S01]  /*96a0*/  MUFU.TANH R7, R179 ;  /* 0x000000b300077308 */ /* 0x000e620000002400 */
[----:B--2---:R-:W-:Y:S01]  /*96b0*/  FSEL R26, R26, -INF , !P2 ;  /* 0xff8000001a1a7808 */ /* 0x004fe20005000000 */
[----:B------:R-:W-:Y:S01]  /*96c0*/  FMUL.FTZ R160, R171, UR8 ;  /* 0x00000008aba07c20 */ /* 0x000fe20008410000 */
[----:B------:R-:W-:-:S02]  /*96d0*/  ISETP.GE.AND P2, PT, R9, R210, PT ;  /* 0x000000d20900720c */ /* 0x000fc40003f46270 */
[-C--:B------:R-:W-:Y:S01]  /*96e0*/  ISETP.LT.OR P3, PT, R8, R211.reuse, P3 ;  /* 0x000000d30800720c */ /* 0x080fe20001f61670 */
[----:B------:R-:W-:Y:S01]  /*96f0*/  VIADD R8, R21, 0x29 ;  /* 0x0000002915087836 */ /* 0x000fe20000000000 */
[-C--:B------:R-:W-:Y:S01]  /*9700*/  ISETP.LT.OR P2, PT, R9, R211.reuse, P2 ;  /* 0x000000d30900720c */ /* 0x080fe20001741670 */
[----:B------:R-:W2:Y:S01]  /*9710*/  MUFU.TANH R226, R172 ;  /* 0x000000ac00e27308 */ /* 0x000ea20000002400 */
[----:B---3--:R-:W-:Y:S01]  /*9720*/  FSEL R24, R3, -INF , !P1 ;  /* 0xff80000003187808 */ /* 0x008fe20004800000 */
[----:B------:R-:W-:Y:S01]  /*9730*/  VIADD R3, R21, 0x31 ;  /* 0x0000003115037836 */ /* 0x000fe20000000000 */
[----:B------:R-:W-:Y:S01]  /*9740*/  ISETP.LT.OR P5, PT, R13, R211, P5 ;  /* 0x000000d30d00720c */ /* 0x000fe20002fa1670 */
[----:B------:R-:W-:Y:S01]  /*9750*/  VIADD R13, R21, 0x20 ;  /* 0x00000020150d7836 */ /* 0x000fe20000000000 */
[----:B------:R-:W-:Y:S01]  /*9760*/  ISETP.GE.AND P1, PT, R8, R210, PT ;  /* 0x000000d20800720c */ /* 0x000fe20003f26270 */
[----:B------:R-:W-:Y:S01]  /*9770*/  FMUL.FTZ R158, R166, UR8 ;  /* 0x00000008a69e7c20 */ /* 0x000fe20008410000 */
[----:B------:R-:W-:Y:S01]  /*9780*/  FMUL.FTZ R156, R167, UR8 ;  /* 0x00000008a79c7c20 */ /* 0x000fe20008410000 */
[----:B------:R-:W3:Y:S01]  /*9790*/  MUFU.TANH R28, R28 ;  /* 0x0000001c001c7308 */ /* 0x000ee20000002400 */
[----:B-1----:R-:W-:-:S02]  /*97a0*/  FSEL R220, R7, -INF , !P0 ;  /* 0xff80000007dc7808 */ /* 0x002fc40004000000 */
[----:B------:R-:W-:Y:S02]  /*97b0*/  FMNMX.FTZ R7, R2, R12, !PT ;  /* 0x0000000c02077209 */ /* 0x000fe40007810000 */
[C---:B------:R-:W-:Y:S02]  /*97c0*/  ISETP.GE.AND P0, PT, R3.reuse, R210, PT ;  /* 0x000000d20300720c */ /* 0x040fe40003f06270 */
[----:B------:R-:W-:Y:S01]  /*97d0*/  FMNMX.FTZ R7, R16, R7, !PT ;  /* 0x0000000710077209 */ /* 0x000fe20007810000 */
[----:B------:R-:W1:Y:S01]  /*97e0*/  MUFU.TANH R32, R32 ;  /* 0x0000002000207308 */ /* 0x000e620000002400 */
[----:B--2---:R-:W-:Y:S02]  /*97f0*/  FSEL R226, R226, -INF , !P2 ;  /* 0xff800000e2e27808 */ /* 0x004fe40005000000 */
[C---:B------:R-:W-:Y:S02]  /*9800*/  ISETP.GE.AND P2, PT, R3.reuse, R208, PT ;  /* 0x000000d00300720c */ /* 0x040fe40003f46270 */
[----:B------:R-:W-:-:S02]  /*9810*/  ISETP.LT.OR P0, PT, R3, R211, P0 ;  /* 0x000000d30300720c */ /* 0x000fc40000701670 */
[----:B------:R-:W-:Y:S01]  /*9820*/  ISETP.LT.OR P2, PT, R3, R209, P2 ;  /* 0x000000d10300720c */ /* 0x000fe20001741670 */
[----:B------:R-:W2:Y:S01]  /*9830*/  MUFU.TANH R144, R144 ;  /* 0x0000009000907308 */ /* 0x000ea20000002400 */
[----:B---3--:R-:W-:Y:S01]  /*9840*/  FSEL R28, R28, -INF , !P6 ;  /* 0xff8000001c1c7808 */ /* 0x008fe20007000000 */
[----:B------:R-:W-:Y:S01]  /*9850*/  VIADD R3, R21, 0x38 ;  /* 0x0000003815037836 */ /* 0x000fe20000000000 */
[----:B------:R-:W-:Y:S01]  /*9860*/  ISETP.GE.AND P6, PT, R9, R208, PT ;  /* 0x000000d00900720c */ /* 0x000fe20003fc6270 */
[----:B------:R-:W-:Y:S01]  /*9870*/  VIADD R21, R21, 0x39 ;  /* 0x0000003915157836 */ /* 0x000fe20000000000 */
[----:B------:R-:W-:Y:S02]  /*9880*/  FMNMX.FTZ R7, R136, R7, !PT ;  /* 0x0000000788077209 */ /* 0x000fe40007810000 */
[----:B------:R-:W-:Y:S01]  /*9890*/  ISETP.LT.OR P6, PT, R9, R209, P6 ;  /* 0x000000d10900720c */ /* 0x000fe200037c1670 */
[----:B------:R-:W3:Y:S01]  /*98a0*/  MUFU.TANH R218, R174 ;  /* 0x000000ae00da7308 */ /* 0x000ee20000002400 */
[----:B-1----:R-:W-:-:S02]  /*98b0*/  FSEL R32, R32, -INF , !P5 ;  /* 0xff80000020207808 */ /* 0x002fc40006800000 */
[CC--:B------:R-:W-:Y:S02]  /*98c0*/  ISETP.GE.AND P5, PT, R13.reuse, R208.reuse, PT ;  /* 0x000000d00d00720c */ /* 0x0c0fe40003fa6270 */
[----:B------:R-:W-:Y:S02]  /*98d0*/  ISETP.LT.OR P1, PT, R8, R211, P1 ;  /* 0x000000d30800720c */ /* 0x000fe40000f21670 */
[----:B------:R-:W-:Y:S01]  /*98e0*/  ISETP.LT.OR P5, PT, R13, R209, P5 ;  /* 0x000000d10d00720c */ /* 0x000fe20002fa1670 */
[----:B------:R-:W1:Y:S01]  /*98f0*/  MUFU.TANH R146, R146 ;  /* 0x0000009200927308 */ /* 0x000e620000002400 */
[----:B------:R-:W-:Y:S02]  /*9900*/  FMNMX.FTZ R7, R138, R7, !PT ;  /* 0x000000078a077209 */ /* 0x000fe40007810000 */
[----:B--2---:R-:W-:Y:S02]  /*9910*/  FSEL R144, R144, -INF , !P1 ;  /* 0xff80000090907808 */ /* 0x004fe40004800000 */
[----:B------:R-:W-:-:S02]  /*9920*/  ISETP.GE.AND P1, PT, R3, R208, PT ;  /* 0x000000d00300720c */ /* 0x000fc40003f26270 */
[----:B------:R-:W-:Y:S01]  /*9930*/  FMNMX.FTZ R7, R34, R7, !PT ;  /* 0x0000000722077209 */ /* 0x000fe20007810000 */
[----:B------:R-:W2:Y:S01]  /*9940*/  MUFU.TANH R224, R178 ;  /* 0x000000b200e07308 */ /* 0x000ea20000002400 */
[----:B---3--:R-:W-:Y:S02]  /*9950*/  FSEL R218, R218, -INF , !P6 ;  /* 0xff800000dada7808 */ /* 0x008fe40007000000 */
[C---:B------:R-:W-:Y:S02]  /*9960*/  ISETP.GE.AND P6, PT, R3.reuse, R210, PT ;  /* 0x000000d20300720c */ /* 0x040fe40003fc6270 */
[C---:B------:R-:W-:Y:S02]  /*9970*/  ISETP.LT.OR P1, PT, R3.reuse, R209, P1 ;  /* 0x000000d10300720c */ /* 0x040fe40000f21670 */
[----:B------:R-:W-:Y:S01]  /*9980*/  ISETP.LT.OR P6, PT, R3, R211, P6 ;  /* 0x000000d30300720c */ /* 0x000fe200037c1670 */
[----:B------:R-:W3:Y:S01]  /*9990*/  MUFU.TANH R25, R25 ;  /* 0x0000001900197308 */ /* 0x000ee20000002400 */
[----:B-1----:R-:W-:-:S02]  /*99a0*/  FSEL R146, R146, -INF , !P3 ;  /* 0xff80000092927808 */ /* 0x002fc40005800000 */
[C---:B------:R-:W-:Y:S02]  /*99b0*/  ISETP.GE.AND P3, PT, R5.reuse, R208, PT ;  /* 0x000000d00500720c */ /* 0x040fe40003f66270 */
[----:B------:R-:W-:Y:S02]  /*99c0*/  FMNMX.FTZ R3, R0, R4, !PT ;  /* 0x0000000400037209 */ /* 0x000fe40007810000 */
[C---:B------:R-:W-:Y:S01]  /*99d0*/  ISETP.LT.OR P3, PT, R5.reuse, R209, P3 ;  /* 0x000000d10500720c */ /* 0x040fe20001f61670 */
[----:B------:R-:W1:Y:S01]  /*99e0*/  MUFU.TANH R228, R176 ;  /* 0x000000b000e47308 */ /* 0x000e620000002400 */
[----:B--2---:R-:W-:Y:S02]  /*99f0*/  FSEL R224, R224, -INF , !P5 ;  /* 0xff800000e0e07808 */ /* 0x004fe40006800000 */
[----:B------:R-:W-:Y:S02]  /*9a00*/  ISETP.GE.AND P5, PT, R5, R210, PT ;  /* 0x000000d20500720c */ /* 0x000fe40003fa6270 */
[----:B------:R-:W-:-:S02]  /*9a10*/  FMNMX.FTZ R7, R32, R7, !PT ;  /* 0x0000000720077209 */ /* 0x000fc40007810000 */
[----:B------:R-:W-:Y:S01]  /*9a20*/  ISETP.LT.OR P5, PT, R5, R211, P5 ;  /* 0x000000d30500720c */ /* 0x000fe20002fa1670 */
[----:B------:R-:W-:Y:S01]  /*9a30*/  FMUL.FTZ R5, R169, UR8 ;  /* 0x00000008a9057c20 */ /* 0x000fe20008410000 */
[----:B---3--:R-:W-:Y:S01]  /*9a40*/  FSEL R22, R25, -INF , !P4 ;  /* 0xff80000019167808 */ /* 0x008fe20006000000 */
[----:B------:R-:W2:Y:S01]  /*9a50*/  MUFU.TANH R168, R168 ;  /* 0x000000a800a87308 */ /* 0x000ea20000002400 */
[C---:B------:R-:W-:Y:S02]  /*9a60*/  ISETP.GE.AND P4, PT, R13.reuse, R210, PT ;  /* 0x000000d20d00720c */ /* 0x040fe40003f86270 */
[----:B------:R-:W-:Y:S02]  /*9a70*/  FMNMX.FTZ R3, R18, R3, !PT ;  /* 0x0000000312037209 */ /* 0x000fe40007810000 */
[----:B------:R-:W-:Y:S02]  /*9a80*/  ISETP.LT.OR P4, PT, R13, R211, P4 ;  /* 0x000000d30d00720c */ /* 0x000fe40002781670 */
[----:B------:R-:W-:Y:S01]  /*9a90*/  FMNMX.FTZ R7, R30, R7, !PT ;  /* 0x000000071e077209 */ /* 0x000fe20007810000 */
[----:B------:R-:W3:Y:S01]  /*9aa0*/  MUFU.TANH R5, R5 ;  /* 0x0000000500057308 */ /* 0x000ee20000002400 */
[----:B-1----:R-:W-:-:S02]  /*9ab0*/  FSEL R228, R228, -INF , !P4 ;  /* 0xff800000e4e47808 */ /* 0x002fc40006000000 */
[----:B------:R-:W-:Y:S02]  /*9ac0*/  ISETP.GE.AND P4, PT, R8, R208, PT ;  /* 0x000000d00800720c */ /* 0x000fe40003f86270 */
[----:B------:R-:W-:Y:S02]  /*9ad0*/  FMNMX.FTZ R3, R14, R3, !PT ;  /* 0x000000030e037209 */ /* 0x000fe40007810000 */
[----:B------:R-:W-:Y:S01]  /*9ae0*/  FMNMX.FTZ R7, R28, R7, !PT ;  /* 0x000000071c077209 */ /* 0x000fe20007810000 */
[----:B------:R-:W-:Y:S01]  /*9af0*/  MUFU.TANH R216, R175 ;  /* 0x000000af00d87308 */ /* 0x000fe20000002400 */
[----:B------:R-:W-:Y:S01]  /*9b00*/  ISETP.LT.OR P4, PT, R8, R209, P4 ;  /* 0x000000d10800720c */ /* 0x000fe20002781670 */
[----:B------:R-:W-:Y:S01]  /*9b10*/  FMUL.FTZ R8, R164, UR8 ;  /* 0x00000008a4087c20 */ /* 0x000fe20008410000 */
[----:B------:R-:W-:Y:S01]  /*9b20*/  FMNMX.FTZ R3, R6, R3, !PT ;  /* 0x0000000306037209 */ /* 0x000fe20007810000 */
[----:B------:R-:W-:Y:S01]  /*9b30*/  FMUL.FTZ R164, R165, UR8 ;  /* 0x00000008a5a47c20 */ /* 0x000fe20008410000 */
[----:B------:R-:W-:-:S02]  /*9b40*/  FMNMX.FTZ R7, R228, R7, !PT ;  /* 0x00000007e4077209 */ /* 0x000fc40007810000 */
[----:B------:R-:W-:Y:S01]  /*9b50*/  FMNMX.FTZ R3, R22, R3, !PT ;  /* 0x0000000316037209 */ /* 0x000fe20007810000 */
[----:B------:R-:W1:Y:S01]  /*9b60*/  MUFU.TANH R166, R8 ;  /* 0x0000000800a67308 */ /* 0x000e620000002400 */
[----:B------:R-:W-:Y:S02]  /*9b70*/  FMNMX.FTZ R7, R146, R7, !PT ;  /* 0x0000000792077209 */ /* 0x000fe40007810000 */
[----:B------:R-:W-:Y:S02]  /*9b80*/  FMNMX.FTZ R3, R20, R3, !PT ;  /* 0x0000000314037209 */ /* 0x000fe40007810000 */
[----:B------:R-:W-:Y:S02]  /*9b90*/  FMNMX.FTZ R7, R226, R7, !PT ;  /* 0x00000007e2077209 */ /* 0x000fe40007810000 */
[----:B--2---:R-:W-:Y:S01]  /*9ba0*/  FSEL R170, R168, -INF , !P5 ;  /* 0xff800000a8aa7808 */ /* 0x004fe20006800000 */
[----:B------:R-:W2:Y:S01]  /*9bb0*/  MUFU.TANH R164, R164 ;  /* 0x000000a400a47308 */ /* 0x000ea20000002400 */
[----:B------:R-:W-:-:S02]  /*9bc0*/  FMNMX.FTZ R3, R26, R3, !PT ;  /* 0x000000031a037209 */ /* 0x000fc40007810000 */
[----:B------:R-:W-:Y:S02]  /*9bd0*/  FMNMX.FTZ R7, R144, R7, !PT ;  /* 0x0000000790077209 */ /* 0x000fe40007810000 */
[----:B---3--:R-:W-:Y:S02]  /*9be0*/  FSEL R168, R5, -INF , !P0 ;  /* 0xff80000005a87808 */ /* 0x008fe40004000000 */
[----:B------:R-:W-:Y:S01]  /*9bf0*/  PLOP3.LUT P0, PT, PT, PT, UP0, 0x80, 0x0 ;  /* 0x000000000000781c */ /* 0x000fe20003f0f008 */
[----:B------:R-:W3:Y:S01]  /*9c00*/  MUFU.TANH R162, R162 ;  /* 0x000000a200a27308 */ /* 0x000ee20000002400 */
[----:B------:R-:W-:Y:S02]  /*9c10*/  FMNMX.FTZ R3, R24, R3, !PT ;  /* 0x0000000318037209 */ /* 0x000fe40007810000 */
[----:B------:R-:W-:Y:S02]  /*9c20*/  ISETP.GE.AND P5, PT, R21, R210, PT ;  /* 0x000000d21500720c */ /* 0x000fe40003fa6270 */
[----:B------:R-:W-:-:S02]  /*9c30*/  FMNMX.FTZ R5, R170, R7, !PT ;  /* 0x00000007aa057209 */ /* 0x000fc40007810000 */
[----:B------:R-:W-:Y:S01]  /*9c40*/  FMNMX.FTZ R3, R224, R3, !PT ;  /* 0x00000003e0037209 */ /* 0x000fe20007810000 */
[----:B------:R-:W4:Y:S01]  /*9c50*/  MUFU.TANH R160, R160 ;  /* 0x000000a000a07308 */ /* 0x000f220000002400 */
[----:B------:R-:W-:Y:S01]  /*9c60*/  BAR.SYNC.DEFER_BLOCKING 0x0 ;  /* 0x0000000000007b1d */ /* 0x000fe20000010000 */
[----:B------:R-:W-:Y:S02]  /*9c70*/  ISETP.LT.OR P5, PT, R21, R211, P5 ;  /* 0x000000d31500720c */ /* 0x000fe40002fa1670 */
[----:B-1----:R-:W-:Y:S02]  /*9c80*/  FSEL R166, R166, -INF , !P6 ;  /* 0xff800000a6a67808 */ /* 0x002fe40007000000 */
[----:B------:R-:W-:Y:S02]  /*9c90*/  FMNMX.FTZ R5, R168, R5, !PT ;  /* 0x00000005a8057209 */ /* 0x000fe40007810000 */
[----:B------:R-:W1:Y:S01]  /*9ca0*/  MUFU.TANH R158, R158 ;  /* 0x0000009e009e7308 */ /* 0x000e620000002400 */
[----:B------:R-:W-:-:S02]  /*9cb0*/  FMNMX.FTZ R3, R220, R3, !PT ;  /* 0x00000003dc037209 */ /* 0x000fc40007810000 */
[----:B--2---:R-:W-:Y:S02]  /*9cc0*/  FSEL R164, R164, -INF , !P5 ;  /* 0xff800000a4a47808 */ /* 0x004fe40006800000 */
[----:B------:R-:W-:Y:S02]  /*9cd0*/  FMNMX.FTZ R7, R166, R5, !PT ;  /* 0x00000005a6077209 */ /* 0x000fe40007810000 */
[----:B------:R-:W-:Y:S01]  /*9ce0*/  FMNMX.FTZ R5, R218, R3, !PT ;  /* 0x00000003da057209 */ /* 0x000fe20007810000 */
[----:B------:R-:W2:Y:S01]  /*9cf0*/  MUFU.TANH R156, R156 ;  /* 0x0000009c009c7308 */ /* 0x000ea20000002400 */
[----:B------:R-:W-:Y:S02]  /*9d00*/  FSEL R216, R216, -INF , !P4 ;  /* 0xff800000d8d87808 */ /* 0x000fe40006000000 */
[----:B------:R-:W-:Y:S01]  /*9d10*/  FMNMX.FTZ R3, R164, R7, !PT ;  /* 0x00000007a4037209 */ /* 0x000fe20007810000 */
[----:B---34-:R-:W-:Y:S06]  /*9d20*/  @!P0 BRA `(.L_x_342) ;  /* 0x0000000000688947 */ /* 0x018fec0003800000 */
        /* <DEDUP_REMOVED lines=26> */
.L_x_342:
[----:B------:R-:W-:Y:S01]  /*9ed0*/  FSEL R162, R162, -INF , !P3 ;  /* 0xff800000a2a27808 */ /* 0x000fe20005800000 */
[----:B------:R-:W4:Y:S01]  /*9ee0*/  SHFL.BFLY PT, R8, R3, 0x2, 0x1f ;  /* 0x0c401f0003087f89 */ /* 0x000f2200000e0000 */
[----:B------:R-:W-:Y:S02]  /*9ef0*/  FMNMX.FTZ R5, R216, R5, !PT ;  /* 0x00000005d8057209 */ /* 0x000fe40007810000 */
[C---:B------:R-:W-:Y:S01]  /*9f00*/  ISETP.GE.AND P0, PT, R21.reuse, R208, PT ;  /* 0x000000d01500720c */ /* 0x040fe20003f06270 */
[----:B------:R-:W-:Y:S01]  /*9f10*/  LDSM.16.MT88.4 R140, [R192+0x16000] ;  /* 0x01600000c08c783b */ /* 0x000fe20000004200 */
[----:B------:R-:W-:Y:S02]  /*9f20*/  FSEL R160, R160, -INF , !P2 ;  /* 0xff800000a0a07808 */ /* 0x000fe40005000000 */
[----:B------:R-:W-:Y:S02]  /*9f30*/  FMNMX.FTZ R5, R162, R5, !PT ;  /* 0x00000005a2057209 */ /* 0x000fe40007810000 */
[----:B------:R-:W-:-:S02]  /*9f40*/  ISETP.LT.OR P0, PT, R21, R209, P0 ;  /* 0x000000d11500720c */ /* 0x000fc40000701670 */
[----:B-1----:R-:W-:Y:S02]  /*9f50*/  FSEL R158, R158, -INF , !P1 ;  /* 0xff8000009e9e7808 */ /* 0x002fe40004800000 */
[----:B------:R-:W-:Y:S02]  /*9f60*/  FMNMX.FTZ R5, R160, R5, !PT ;  /* 0x00000005a0057209 */ /* 0x000fe40007810000 */
[----:B--2---:R-:W-:Y:S02]  /*9f70*/  FSEL R156, R156, -INF , !P0 ;  /* 0xff8000009c9c7808 */ /* 0x004fe40004000000 */
[----:B------:R-:W-:-:S04]  /*9f80*/  FMNMX.FTZ R5, R158, R5, !PT ;  /* 0x000000059e057209 */ /* 0x000fc80007810000 */
[----:B---3--:R-:W-:Y:S02]  /*9f90*/  FMNMX.FTZ R10, R156, R5, !PT ;  /* 0x000000059c0a7209 */ /* 0x008fe40007810000 */
[----:B----4-:R-:W-:-:S03]  /*9fa0*/  FMNMX.FTZ R7, R3, R8, !PT ;  /* 0x0000000803077209 */ /* 0x010fc60007810000 */
[----:B------:R-:W1:Y:S04]  /*9fb0*/  SHFL.BFLY PT, R5, R10, 0x2, 0x1f ;  /* 0x0c401f000a057f89 */ /* 0x000e6800000e0000 */
[----:B------:R-:W2:Y:S01]  /*9fc0*/  SHFL.BFLY PT, R132, R7, 0x1, 0x1f ;  /* 0x0c201f0007847f89 */ /* 0x000ea200000e0000 */
[----:B-1----:R-:W-:Y:S02]  /*9fd0*/  FMNMX.FTZ R8, R10, R5, !PT ;  /* 0x000000050a087209 */ /* 0x002fe40007810000 */
[----:B--2---:R-:W-:-:S03]  /*9fe0*/  FMNMX.FTZ R132, R7, R132, !PT ;  /* 0x0000008407847209 */ /* 0x004fc60007810000 */
[----:B------:R-:W1:Y:S01]  /*9ff0*/  SHFL.BFLY PT, R3, R8, 0x1, 0x1f ;  /* 0x0c201f0008037f89 */ /* 0x000e6200000e0000 */
        /* <DEDUP_REMOVED lines=14> */
[----:B-1----:R-:W-:Y:S01]  /*a0e0*/  FMNMX.FTZ R3, R8, R3, !PT ;  /* 0x0000000308037209 */ /* 0x002fe20007810000 */
[--C-:B------:R-:W-:Y:S01]  /*a0f0*/  FFMA.FTZ R167, R228, UR9, -R157.reuse ;  /* 0x00000009e4a77c23 */ /* 0x100fe2000801089d */
        /* <DEDUP_REMOVED lines=11> */
[----:B------:R-:W-:Y:S01]  /*a1b0*/  FFMA.FTZ R157, R164, UR9, -R157 ;  /* 0x00000009a49d7c23 */ /* 0x000fe2000801089d */
[----:B------:R-:W-:Y:S01]  /*a1c0*/  MUFU.EX2 R152, R152 ;  /* 0x0000009800987308 */ /* 0x000fe20000000800 */
[----:B------:R-:W-:Y:S01]  /*a1d0*/  FFMA.FTZ R150, R4, UR9, -R155 ;  /* 0x0000000904967c23 */ /* 0x000fe2000801089b */
[----:B------:R-:W-:Y:S01]  /*a1e0*/  FADD.FTZ R4, R2, -R5 ;  /* 0x8000000502047221 */ /* 0x000fe20000010000 */
[----:B------:R-:W-:Y:S01]  /*a1f0*/  FSEL R5, R3, RZ, P0 ;  /* 0x000000ff03057208 */ /* 0x000fe20000000000 */
[--C-:B------:R-:W-:Y:S01]  /*a200*/  FFMA.FTZ R2, R6, UR9, -R155.reuse ;  /* 0x0000000906027c23 */ /* 0x100fe2000801089b */
[--C-:B------:R-:W-:Y:S01]  /*a210*/  FFMA.FTZ R148, R18, UR9, -R155.reuse ;  /* 0x0000000912947c23 */ /* 0x100fe2000801089b */
[----:B------:R-:W-:Y:S01]  /*a220*/  FMUL.FTZ R153, R4, UR9 ;  /* 0x0000000904997c20 */ /* 0x000fe20008410000 */
[----:B------:R-:W-:Y:S01]  /*a230*/  FFMA.FTZ R133, R14, UR9, -R155 ;  /* 0x000000090e857c23 */ /* 0x000fe2000801089b */
[----:B------:R-:W-:Y:S01]  /*a240*/  FADD.FTZ R5, R0, -R5 ;  /* 0x8000000500057221 */ /* 0x000fe20000010000 */
[----:B------:R-:W2:Y:S01]  /*a250*/  MUFU.EX2 R149, R149 ;  /* 0x0000009500957308 */ /* 0x000ea20000000800 */
[----:B-1----:R-:W-:Y:S01]  /*a260*/  F2FP.BF16.F32.PACK_AB R8, R151, R154 ;  /* 0x0000009a9708723e */ /* 0x002fe200000010ff */
[----:B------:R-:W-:Y:S01]  /*a270*/  LDSM.16.MT88.4 R12, [R196+0x12000] ;  /* 0x01200000c40c783b */ /* 0x000fe20000004200 */
[----:B------:R-:W-:Y:S01]  /*a280*/  FMUL.FTZ R0, R5, UR9 ;  /* 0x0000000905007c20 */ /* 0x000fe20008410000 */
[--C-:B------:R-:W-:Y:S01]  /*a290*/  FFMA.FTZ R165, R26, UR9, -R155.reuse ;  /* 0x000000091aa57c23 */ /* 0x100fe2000801089b */
[--C-:B------:R-:W-:Y:S01]  /*a2a0*/  FFMA.FTZ R178, R24, UR9, -R155.reuse ;  /* 0x0000000918b27c23 */ /* 0x100fe2000801089b */
[----:B------:R-:W1:Y:S01]  /*a2b0*/  LDSM.16.MT88.4 R4, [R194+0x12000] ;  /* 0x01200000c204783b */ /* 0x000e620000004200 */
[--C-:B------:R-:W-:Y:S01]  /*a2c0*/  FFMA.FTZ R163, R22, UR9, -R155.reuse ;  /* 0x0000000916a37c23 */ /* 0x100fe2000801089b */
[----:B------:R-:W-:Y:S01]  /*a2d0*/  MUFU.EX2 R150, R150 ;  /* 0x0000009600967308 */ /* 0x000fe20000000800 */
[--C-:B------:R-:W-:Y:S01]  /*a2e0*/  FFMA.FTZ R176, R20, UR9, -R155.reuse ;  /* 0x0000000914b07c23 */ /* 0x100fe2000801089b */
[----:B------:R-:W3:Y:S01]  /*a2f0*/  LDSM.16.MT88.4 R16, [R193+0x12000] ;  /* 0x01200000c110783b */ /* 0x000ee20000004200 */
[--C-:B------:R-:W-:Y:S01]  /*a300*/  FFMA.FTZ R171, R224, UR9, -R155.reuse ;  /* 0x00000009e0ab7c23 */ /* 0x100fe2000801089b */
[--C-:B------:R-:W-:Y:S01]  /*a310*/  FFMA.FTZ R220, R220, UR9, -R155.reuse ;  /* 0x00000009dcdc7c23 */ /* 0x100fe2000801089b */
[--C-:B------:R-:W-:Y:S01]  /*a320*/  FFMA.FTZ R173, R218, UR9, -R155.reuse ;  /* 0x00000009daad7c23 */ /* 0x100fe2000801089b */
[----:B------:R-:W-:Y:S01]  /*a330*/  LDSM.16.MT88.4 R24, [R196+0x14800] ;  /* 0x01480000c418783b */ /* 0x000fe20000004200 */
[--C-:B------:R-:W-:Y:S01]  /*a340*/  FFMA.FTZ R216, R216, UR9, -R155.reuse ;  /* 0x00000009d8d87c23 */ /* 0x100fe2000801089b */
[----:B------:R-:W4:Y:S01]  /*a350*/  MUFU.EX2 R148, R148 ;  /* 0x0000009400947308 */ /* 0x000f220000000800 */
[----:B--2---:R-:W-:Y:S01]  /*a360*/  F2FP.BF16.F32.PACK_AB R10, R149, R152 ;  /* 0x00000098950a723e */ /* 0x004fe200000010ff */
[----:B------:R-:W-:Y:S01]  /*a370*/  LDSM.16.MT88.4 R20, [R194+0x12800] ;  /* 0x01280000c214783b */ /* 0x000fe20000004200 */
[--C-:B------:R-:W-:Y:S01]  /*a380*/  FFMA.FTZ R162, R162, UR9, -R155.reuse ;  /* 0x00000009a2a27c23 */ /* 0x100fe2000801089b */
[--C-:B------:R-:W-:Y:S01]  /*a390*/  FFMA.FTZ R177, R160, UR9, -R155.reuse ;  /* 0x00000009a0b17c23 */ /* 0x100fe2000801089b */
[--C-:B------:R-:W-:Y:S01]  /*a3a0*/  FFMA.FTZ R158, R158, UR9, -R155.reuse ;  /* 0x000000099e9e7c23 */ /* 0x100fe2000801089b */
[----:B------:R-:W-:Y:S01]  /*a3b0*/  LDSM.16.MT88.4 R28, [R192+0x12800] ;  /* 0x01280000c01c783b */ /* 0x000fe20000004200 */
[----:B------:R-:W-:Y:S01]  /*a3c0*/  FFMA.FTZ R155, R156, UR9, -R155 ;  /* 0x000000099c9b7c23 */ /* 0x000fe2000801089b */
[----:B------:R-:W-:Y:S02]  /*a3d0*/  MUFU.EX2 R133, R133 ;  /* 0x0000008500857308 */ /* 0x000fe40000000800 */
[----:B------:R-:W-:Y:S06]  /*a3e0*/  LDSM.16.MT88.4 R144, [R192+0x16800] ;  /* 0x01680000c090783b */ /* 0x000fec0000004200 */
[----:B------:R-:W2:Y:S01]  /*a3f0*/  MUFU.EX2 R2, R2 ;  /* 0x0000000200027308 */ /* 0x000ea20000000800 */
[----:B----4-:R-:W-:-:S07]  /*a400*/  F2FP.BF16.F32.PACK_AB R9, R148, R150 ;  /* 0x000000969409723e */ /* 0x010fce00000010ff */
[----:B------:R-:W4:Y:S08]  /*a410*/  MUFU.EX2 R153, R153 ;  /* 0x0000009900997308 */ /* 0x000f300000000800 */
[----:B------:R-:W5:Y:S01]  /*a420*/  MUFU.EX2 R0, R0 ;  /* 0x0000000000007308 */ /* 0x000f620000000800 */
[----:B--2---:R-:W-:-:S07]  /*a430*/  F2FP.BF16.F32.PACK_AB R11, R2, R133 ;  /* 0x00000085020b723e */ /* 0x004fce00000010ff */
[----:B------:R-:W-:Y:S01]  /*a440*/  MUFU.EX2 R159, R159 ;  /* 0x0000009f009f7308 */ /* 0x000fe20000000800 */
[-C--:B----4-:R-:W-:Y:S01]  /*a450*/  FMUL.FTZ R120, R120, R153.reuse ;  /* 0x0000009978787220 */ /* 0x090fe20000410000 */
[-C--:B------:R-:W-:Y:S01]  /*a460*/  FMUL.FTZ R121, R121, R153.reuse ;  /* 0x0000009979797220 */ /* 0x080fe20000410000 */
[-C--:B------:R-:W-:Y:S01]  /*a470*/  FMUL.FTZ R116, R116, R153.reuse ;  /* 0x0000009974747220 */ /* 0x080fe20000410000 */
[-C--:B------:R-:W-:Y:S01]  /*a480*/  FMUL.FTZ R117, R117, R153.reuse ;  /* 0x0000009975757220 */ /* 0x080fe20000410000 */
[-C--:B------:R-:W-:Y:S01]  /*a490*/  FMUL.FTZ R128, R128, R153.reuse ;  /* 0x0000009980807220 */ /* 0x080fe20000410000 */
[-C--:B------:R-:W-:Y:S01]  /*a4a0*/  FMUL.FTZ R129, R129, R153.reuse ;  /* 0x0000009981817220 */ /* 0x080fe20000410000 */
[-C--:B------:R-:W-:Y:S01]  /*a4b0*/  FMUL.FTZ R124, R124, R153.reuse ;  /* 0x000000997c7c7220 */ /* 0x080fe20000410000 */
[-C--:B------:R-:W-:Y:S01]  /*a4c0*/  FMUL.FTZ R125, R125, R153.reuse ;  /* 0x000000997d7d7220 */ /* 0x080fe20000410000 */
[-C--:B-----5:R-:W-:Y:S01]  /*a4d0*/  FMUL.FTZ R122, R122, R0.reuse ;  /* 0x000000007a7a7220 */ /* 0x0a0fe20000410000 */
        /* <DEDUP_REMOVED lines=31> */
[C---:B---3--:R-:W-:Y:S01]  /*a6d0*/  HMMA.16816.F32.BF16 R112, R8.reuse, R16, R112 ;  /* 0x000000100870723c */ /* 0x048fe20000041870 */
        /* <DEDUP_REMOVED lines=257> */
.L_x_340:
        /* <DEDUP_REMOVED lines=13> */
[----:B------:R-:W-:Y:S01]  /*b7c0*/  ULDC UR4, c[0x0][0x2ec] ;  /* 0x0000bb0000047ab9 */ /* 0x000fe20000000800 */
[----:B------:R-:W-:Y:S01]  /*b7d0*/  ULDC.64 UR6, c[0x0][0x218] ;  /* 0x0000860000067ab9 */ /* 0x000fe20000000a00 */
[----:B------:R-:W-:Y:S01]  /*b7e0*/  ULDC.64 UR10, c[0x0][0x220] ;  /* 0x00008800000a7ab9 */ /* 0x000fe20000000a00 */
[----:B------:R-:W-:Y:S01]  /*b7f0*/  ULDC.64 UR8, c[0x0][0x248] ;  /* 0x0000920000087ab9 */ /* 0x000fe20000000a00 */
[----:B------:R-:W-:Y:S06]  /*b800*/  BRA `(.L_x_344) ;  /* 0x0000000000687947 */ /* 0x000fec0003800000 */
.L_x_346:
        /* <DEDUP_REMOVED lines=26> */
.L_x_344:
        /* <DEDUP_REMOVED lines=19> */
[----:B------:R-:W-:Y:S04]  /*bae0*/  IMAD R3, R3, 0x40, R214 ;  /* 0x0000004003037824 */ /* 0x000fe800078e02d6 */
[----:B------:R-:W-:Y:S01]  /*baf0*/  LDGSTS.E.BYPASS.LTC128B.128 [R203+0x14000], desc[UR20][R220.64+0x80] ;  /* 0x14000080dccb7fae */ /* 0x000fe2000b901d54 */
[C---:B------:R-:W-:Y:S01]  /*bb00*/  VIADD R216, R3.reuse, 0x8 ;  /* 0x0000000803d87836 */ /* 0x040fe20000000000 */
[C---:B------:R-:W-:Y:S04]  /*bb10*/  ISETP.GE.AND P3, PT, R3.reuse, R209, PT ;  /* 0x000000d10300720c */ /* 0x040fe80003f66270 */
[----:B------:R1:W-:Y:S01]  /*bb20*/  LDGSTS.E.BYPASS.LTC128B.128 [R203+0x16000], desc[UR20][R220.64+0x100] ;  /* 0x16000100dccb7fae */ /* 0x0003e2000b901d54 */
[CC--:B------:R-:W-:Y:S02]  /*bb30*/  ISETP.GE.AND P2, PT, R3.reuse, R211.reuse, PT ;  /* 0x000000d30300720c */ /* 0x0c0fe40003f46270 */
[C---:B------:R-:W-:Y:S03]  /*bb40*/  ISETP.GE.AND P1, PT, R216.reuse, R211, PT ;  /* 0x000000d3d800720c */ /* 0x040fe60003f26270 */
[----:B------:R-:W-:Y:S01]  /*bb50*/  LDGSTS.E.BYPASS.LTC128B.128 [R203+0x13000], desc[UR20][R218.64] ;  /* 0x13000000dacb7fae */ /* 0x000fe2000b901d54 */
[C---:B------:R-:W-:Y:S02]  /*bb60*/  ISETP.GE.AND P5, PT, R216.reuse, R209, PT ;  /* 0x000000d1d800720c */ /* 0x040fe40003fa6270 */
[C---:B------:R-:W-:Y:S03]  /*bb70*/  ISETP.GE.OR P1, PT, R216.reuse, R210, !P1 ;  /* 0x000000d2d800720c */ /* 0x040fe60004f26670 */
[----:B------:R-:W-:Y:S01]  /*bb80*/  LDGSTS.E.BYPASS.LTC128B.128 [R203+0x15000], desc[UR20][R218.64+0x80] ;  /* 0x15000080dacb7fae */ /* 0x000fe2000b901d54 */
[-C--:B------:R-:W-:Y:S01]  /*bb90*/  ISETP.GE.OR P5, PT, R216, R208.reuse, !P5 ;  /* 0x000000d0d800720c */ /* 0x080fe20006fa6670 */
[C---:B------:R-:W-:Y:S01]  /*bba0*/  VIADD R216, R3.reuse, 0x10 ;  /* 0x0000001003d87836 */ /* 0x040fe20000000000 */
[C---:B------:R-:W-:Y:S03]  /*bbb0*/  ISETP.GE.OR P3, PT, R3.reuse, R208, !P3 ;  /* 0x000000d00300720c */ /* 0x040fe60005f66670 */
[----:B------:R2:W-:Y:S01]  /*bbc0*/  LDGSTS.E.BYPASS.LTC128B.128 [R203+0x17000], desc[UR20][R218.64+0x100] ;  /* 0x17000100dacb7fae */ /* 0x0005e2000b901d54 */
[CC--:B------:R-:W-:Y:S05]  /*bbd0*/  ISETP.GE.OR P2, PT, R3.reuse, R210.reuse, !P2 ;  /* 0x000000d20300720c */ /* 0x0c0fea0005746670 */
[----:B------:R-:W-:Y:S06]  /*bbe0*/  LDSM.16.M88.4 R132, [R202] ;  /* 0x00000000ca84783b */ /* 0x000fec0000000200 */
[----:B------:R-:W3:Y:S01]  /*bbf0*/  LDSM.16.M88.4 R136, [R201+0xc000] ;  /* 0x00c00000c988783b */ /* 0x000ee20000000200 */
[C---:B-1----:R-:W-:Y:S05]  /*bc00*/  VIADD R220, R3.reuse, 0x38 ;  /* 0x0000003803dc7836 */ /* 0x042fea0000000000 */
[----:B------:R-:W1:Y:S06]  /*bc10*/  LDSM.16.M88.4 R140, [R201+0xc800] ;  /* 0x00c80000c98c783b */ /* 0x000e6c0000000200 */
[----:B------:R-:W4:Y:S01]  /*bc20*/  LDSM.16.M88.4 R144, [R201+0xd000] ;  /* 0x00d00000c990783b */ /* 0x000f220000000200 */
[C---:B--2---:R-:W-:Y:S05]  /*bc30*/  VIADD R218, R3.reuse, 0x1 ;  /* 0x0000000103da7836 */ /* 0x044fea0000000000 */
[----:B------:R-:W2:Y:S01]  /*bc40*/  LDSM.16.M88.4 R148, [R201+0xd800] ;  /* 0x00d80000c994783b */ /* 0x000ea20000000200 */
[C---:B------:R-:W-:Y:S05]  /*bc50*/  ISETP.GE.AND P6, PT, R218.reuse, R211, PT ;  /* 0x000000d3da00720c */ /* 0x040fea0003fc6270 */
[----:B------:R-:W0:Y:S01]  /*bc60*/  LDGDEPBAR ;  /* 0x00000000000079af */ /* 0x000e220000000000 */
[C---:B------:R-:W-:Y:S02]  /*bc70*/  ISETP.GE.AND P4, PT, R218.reuse, R209, PT ;  /* 0x000000d1da00720c */ /* 0x040fe40003f86270 */
[C---:B------:R-:W-:Y:S03]  /*bc80*/  ISETP.GE.OR P6, PT, R218.reuse, R210, !P6 ;  /* 0x000000d2da00720c */ /* 0x040fe600077c6670 */
[----:B------:R-:W-:Y:S01]  /*bc90*/  LDSM.16.M88.4 R152, [R200] ;  /* 0x00000000c898783b */ /* 0x000fe20000000200 */
[----:B------:R-:W-:Y:S01]  /*bca0*/  ISETP.GE.OR P4, PT, R218, R208, !P4 ;  /* 0x000000d0da00720c */ /* 0x000fe20006786670 */
[----:B------:R-:W-:Y:S04]  /*bcb0*/  VIADD R218, R3, 0x9 ;  /* 0x0000000903da7836 */ /* 0x000fe80000000000 */
[----:B------:R-:W5:Y:S01]  /*bcc0*/  LDSM.16.M88.4 R156, [R199] ;  /* 0x00000000c79c783b */ /* 0x000f620000000200 */
[CC--:B------:R-:W-:Y:S04]  /*bcd0*/  ISETP.GE.AND P0, PT, R218.reuse, R211.reuse, PT ;  /* 0x000000d3da00720c */ /* 0x0c0fe80003f06270 */
[-C--:B------:R-:W-:Y:S01]  /*bce0*/  ISETP.GE.OR P0, PT, R218, R210.reuse, !P0 ;  /* 0x000000d2da00720c */ /* 0x080fe20004706670 */
[C---:B---3--:R-:W-:Y:S01]  /*bcf0*/  HMMA.16816.F32.BF16 R4, R132.reuse, R136, RZ ;  /* 0x000000888404723c */ /* 0x048fe200000418ff */
[----:B------:R-:W3:Y:S05]  /*bd00*/  LDSM.16.M88.4 R160, [R191] ;  /* 0x00000000bfa0783b */ /* 0x000eea0000000200 */
[C---:B------:R-:W-:Y:S01]  /*bd10*/  HMMA.16816.F32.BF16 R8, R132.reuse, R138, RZ ;  /* 0x0000008a8408723c */ /* 0x040fe200000418ff */
[----:B------:R-:W3:Y:S05]  /*bd20*/  LDSM.16.M88.4 R164, [R190] ;  /* 0x00000000bea4783b */ /* 0x000eea0000000200 */
[C---:B-1----:R-:W-:Y:S01]  /*bd30*/  HMMA.16816.F32.BF16 R12, R132.reuse, R140, RZ ;  /* 0x0000008c840c723c */ /* 0x042fe200000418ff */
[----:B------:R-:W1:Y:S05]  /*bd40*/  LDSM.16.M88.4 R168, [R189] ;  /* 0x00000000bda8783b */ /* 0x000e6a0000000200 */
[C---:B------:R-:W-:Y:S01]  /*bd50*/  HMMA.16816.F32.BF16 R16, R132.reuse, R142, RZ ;  /* 0x0000008e8410723c */ /* 0x040fe200000418ff */
[----:B------:R-:W-:Y:S05]  /*bd60*/  LDSM.16.M88.4 R172, [R198] ;  /* 0x00000000c6ac783b */ /* 0x000fea0000000200 */
[C---:B----4-:R-:W-:Y:S01]  /*bd70*/  HMMA.16816.F32.BF16 R20, R132.reuse, R144, RZ ;  /* 0x000000908414723c */ /* 0x050fe200000418ff */
[----:B------:R-:W4:Y:S05]  /*bd80*/  LDSM.16.M88.4 R176, [R195+0xc000] ;  /* 0x00c00000c3b0783b */ /* 0x000f2a0000000200 */
[C---:B------:R-:W-:Y:S01]  /*bd90*/  HMMA.16816.F32.BF16 R24, R132.reuse, R146, RZ ;  /* 0x000000928418723c */ /* 0x040fe200000418ff */
[----:B------:R-:W-:Y:S05]  /*bda0*/  LDSM.16.M88.4 R136, [R195+0xd000] ;  /* 0x00d00000c388783b */ /* 0x000fea0000000200 */
[C---:B--2---:R-:W-:Y:S01]  /*bdb0*/  HMMA.16816.F32.BF16 R28, R132.reuse, R148, RZ ;  /* 0x00000094841c723c */ /* 0x044fe200000418ff */
[----:B------:R-:W-:Y:S05]  /*bdc0*/  LDSM.16.M88.4 R140, [R195+0xd800] ;  /* 0x00d80000c38c783b */ /* 0x000fea0000000200 */
[----:B------:R-:W-:Y:S01]  /*bdd0*/  HMMA.16816.F32.BF16 R32, R132, R150, RZ ;  /* 0x000000968420723c */ /* 0x000fe200000418ff */
[----:B------:R-:W2:Y:S05]  /*bde0*/  LDSM.16.M88.4 R132, [R195+0xc800] ;  /* 0x00c80000c384783b */ /* 0x000eaa0000000200 */
[C---:B-----5:R-:W-:Y:S01]  /*bdf0*/  HMMA.16816.F32.BF16 R4, R152.reuse, R156, R4 ;  /* 0x0000009c9804723c */ /* 0x060fe20000041804 */
[----:B------:R-:W-:Y:S05]  /*be00*/  LDSM.16.M88.4 R144, [R197] ;  /* 0x00000000c590783b */ /* 0x000fea0000000200 */
[C---:B------:R-:W-:Y:S01]  /*be10*/  HMMA.16816.F32.BF16 R8, R152.reuse, R158, R8 ;  /* 0x0000009e9808723c */ /* 0x040fe20000041808 */
[----:B------:R-:W5:Y:S05]  /*be20*/  LDSM.16.M88.4 R148, [R188] ;  /* 0x00000000bc94783b */ /* 0x000f6a0000000200 */
[C---:B---3--:R-:W-:Y:S01]  /*be30*/  HMMA.16816.F32.BF16 R12, R152.reuse, R160, R12 ;  /* 0x000000a0980c723c */ /* 0x048fe2000004180c */
[----:B------:R-:W-:Y:S05]  /*be40*/  LDSM.16.M88.4 R156, [R188+0x1000] ;  /* 0x00100000bc9c783b */ /* 0x000fea0000000200 */
[C---:B------:R-:W-:Y:S01]  /*be50*/  HMMA.16816.F32.BF16 R16, R152.reuse, R162, R16 ;  /* 0x000000a29810723c */ /* 0x040fe20000041810 */
[----:B------:R-:W-:Y:S05]  /*be60*/  LDSM.16.M88.4 R160, [R188+0x1800] ;  /* 0x00180000bca0783b */ /* 0x000fea0000000200 */
[C---:B------:R-:W-:Y:S06]  /*be70*/  HMMA.16816.F32.BF16 R20, R152.reuse, R164, R20 ;  /* 0x000000a49814723c */ /* 0x040fec0000041814 */
[C---:B------:R-:W-:Y:S01]  /*be80*/  HMMA.16816.F32.BF16 R24, R152.reuse, R166, R24 ;  /* 0x000000a69818723c */ /* 0x040fe20000041818 */
[----:B------:R-:W-:Y:S05]  /*be90*/  LDSM.16.M88.4 R164, [R202+0x4000] ;  /* 0x00400000caa4783b */ /* 0x000fea0000000200 */
[C---:B-1----:R-:W-:Y:S06]  /*bea0*/  HMMA.16816.F32.BF16 R28, R152.reuse, R168, R28 ;  /* 0x000000a8981c723c */ /* 0x042fec000004181c */
[----:B------:R-:W-:Y:S01]  /*beb0*/  HMMA.16816.F32.BF16 R32, R152, R170, R32 ;  /* 0x000000aa9820723c */ /* 0x000fe20000041820 */
[----:B------:R-:W1:Y:S05]  /*bec0*/  LDSM.16.M88.4 R152, [R188+0x800] ;  /* 0x00080000bc98783b */ /* 0x000e6a0000000200 */
[C---:B----4-:R-:W-:Y:S01]  /*bed0*/  HMMA.16816.F32.BF16 R4, R172.reuse, R176, R4 ;  /* 0x000000b0ac04723c */ /* 0x050fe20000041804 */
[----:B------:R-:W3:Y:S05]  /*bee0*/  LDSM.16.M88.4 R168, [R201+0xe000] ;  /* 0x00e00000c9a8783b */ /* 0x000eea0000000200 */
[C---:B------:R-:W-:Y:S01]  /*bef0*/  HMMA.16816.F32.BF16 R8, R172.reuse, R178, R8 ;  /* 0x000000b2ac08723c */ /* 0x040fe20000041808 */
[----:B------:R-:W-:Y:S05]  /*bf00*/  LDSM.16.M88.4 R176, [R187] ;  /* 0x00000000bbb0783b */ /* 0x000fea0000000200 */
[C---:B--2---:R-:W-:Y:S06]  /*bf10*/  HMMA.16816.F32.BF16 R12, R172.reuse, R132, R12 ;  /* 0x00000084ac0c723c */ /* 0x044fec000004180c */
[C---:B------:R-:W-:Y:S01]  /*bf20*/  HMMA.16816.F32.BF16 R16, R172.reuse, R134, R16 ;  /* 0x00000086ac10723c */ /* 0x040fe20000041810 */
[----:B------:R-:W2:Y:S05]  /*bf30*/  LDSM.16.M88.4 R132, [R201+0xe800] ;  /* 0x00e80000c984783b */ /* 0x000eaa0000000200 */
[C---:B------:R-:W-:Y:S06]  /*bf40*/  HMMA.16816.F32.BF16 R20, R172.reuse, R136, R20 ;  /* 0x00000088ac14723c */ /* 0x040fec0000041814 */
[C---:B------:R-:W-:Y:S01]  /*bf50*/  HMMA.16816.F32.BF16 R24, R172.reuse, R138, R24 ;  /* 0x0000008aac18723c */ /* 0x040fe20000041818 */
[----:B------:R-:W4:Y:S05]  /*bf60*/  LDSM.16.M88.4 R136, [R201+0xf000] ;  /* 0x00f00000c988783b */ /* 0x000f2a0000000200 */
[C---:B------:R-:W-:Y:S06]  /*bf70*/  HMMA.16816.F32.BF16 R28, R172.reuse, R140, R28 ;  /* 0x0000008cac1c723c */ /* 0x040fec000004181c */
[----:B------:R-:W-:Y:S01]  /*bf80*/  HMMA.16816.F32.BF16 R32, R172, R142, R32 ;  /* 0x0000008eac20723c */ /* 0x000fe20000041820 */
[----:B------:R-:W4:Y:S05]  /*bf90*/  LDSM.16.M88.4 R140, [R201+0xf800] ;  /* 0x00f80000c98c783b */ /* 0x000f2a0000000200 */
[C---:B-----5:R-:W-:Y:S01]  /*bfa0*/  HMMA.16816.F32.BF16 R4, R144.reuse, R148, R4 ;  /* 0x000000949004723c */ /* 0x060fe20000041804 */
[----:B------:R-:W5:Y:S05]  /*bfb0*/  LDSM.16.M88.4 R172, [R200+0x4000] ;  /* 0x00400000c8ac783b */ /* 0x000f6a0000000200 */
[C---:B------:R-:W-:Y:S01]  /*bfc0*/  HMMA.16816.F32.BF16 R8, R144.reuse, R150, R8 ;  /* 0x000000969008723c */ /* 0x040fe20000041808 */
[----:B------:R-:W-:Y:S05]  /*bfd0*/  LDSM.16.M88.4 R148, [R185] ;  /* 0x00000000b994783b */ /* 0x000fea0000000200 */
[C---:B-1----:R-:W-:Y:S06]  /*bfe0*/  HMMA.16816.F32.BF16 R12, R144.reuse, R152, R12 ;  /* 0x00000098900c723c */ /* 0x042fec000004180c */
[C---:B------:R-:W-:Y:S01]  /*bff0*/  HMMA.16816.F32.BF16 R16, R144.reuse, R154, R16 ;  /* 0x0000009a9010723c */ /* 0x040fe20000041810 */
[----:B------:R-:W-:Y:S05]  /*c000*/  LDSM.16.M88.4 R152, [R184] ;  /* 0x00000000b898783b */ /* 0x000fea0000000200 */
[C---:B------:R-:W-:Y:S06]  /*c010*/  HMMA.16816.F32.BF16 R20, R144.reuse, R156, R20 ;  /* 0x0000009c9014723c */ /* 0x040fec0000041814 */
[C---:B------:R-:W-:Y:S01]  /*c020*/  HMMA.16816.F32.BF16 R24, R144.reuse, R158, R24 ;  /* 0x0000009e9018723c */ /* 0x040fe20000041818 */
[----:B------:R-:W-:Y:S05]  /*c030*/  LDSM.16.M88.4 R156, [R198+0x4000] ;  /* 0x00400000c69c783b */ /* 0x000fea0000000200 */
[C---:B------:R-:W-:Y:S06]  /*c040*/  HMMA.16816.F32.BF16 R28, R144.reuse, R160, R28 ;  /* 0x000000a0901c723c */ /* 0x040fec000004181c */
[----:B------:R-:W-:Y:S01]  /*c050*/  HMMA.16816.F32.BF16 R32, R144, R162, R32 ;  /* 0x000000a29020723c */ /* 0x000fe20000041820 */
[----:B------:R-:W1:Y:S05]  /*c060*/  LDSM.16.M88.4 R144, [R186] ;  /* 0x00000000ba90783b */ /* 0x000e6a0000000200 */
[C---:B---3--:R-:W-:Y:S01]  /*c070*/  HMMA.16816.F32.BF16 R4, R164.reuse, R168, R4 ;  /* 0x000000a8a404723c */ /* 0x048fe20000041804 */
[----:B------:R-:W3:Y:S05]  /*c080*/  LDSM.16.M88.4 R160, [R195+0xe000] ;  /* 0x00e00000c3a0783b */ /* 0x000eea0000000200 */
[C---:B------:R-:W-:Y:S01]  /*c090*/  HMMA.16816.F32.BF16 R8, R164.reuse, R170, R8 ;  /* 0x000000aaa408723c */ /* 0x040fe20000041808 */
[----:B------:R-:W-:Y:S05]  /*c0a0*/  LDSM.16.M88.4 R168, [R188+0x2000] ;  /* 0x00200000bca8783b */ /* 0x000fea0000000200 */
[C---:B--2---:R-:W-:Y:S06]  /*c0b0*/  HMMA.16816.F32.BF16 R12, R164.reuse, R132, R12 ;  /* 0x00000084a40c723c */ /* 0x044fec000004180c */
[C---:B------:R-:W-:Y:S01]  /*c0c0*/  HMMA.16816.F32.BF16 R16, R164.reuse, R134, R16 ;  /* 0x00000086a410723c */ /* 0x040fe20000041810 */
[----:B------:R-:W2:Y:S05]  /*c0d0*/  LDSM.16.M88.4 R132, [R195+0xe800] ;  /* 0x00e80000c384783b */ /* 0x000eaa0000000200 */
[C---:B----4-:R-:W-:Y:S06]  /*c0e0*/  HMMA.16816.F32.BF16 R20, R164.reuse, R136, R20 ;  /* 0x00000088a414723c */ /* 0x050fec0000041814 */
        /* <DEDUP_REMOVED lines=15> */
[C---:B------:R-:W-:Y:S06]  /*c1e0*/  HMMA.16816.F32.BF16 R28, R172.reuse, R152, R28 ;  /* 0x00000098ac1c723c */ /* 0x040fec000004181c */
[----:B------:R-:W-:Y:S01]  /*c1f0*/  HMMA.16816.F32.BF16 R32, R172, R154, R32 ;  /* 0x0000009aac20723c */ /* 0x000fe20000041820 */
[----:B------:R-:W1:Y:S05]  /*c200*/  LDSM.16.M88.4 R152, [R188+0x3800] ;  /* 0x00380000bc98783b */ /* 0x000e6a0000000200 */
[C---:B---3--:R-:W-:Y:S01]  /*c210*/  HMMA.16816.F32.BF16 R4, R156.reuse, R160, R4 ;  /* 0x000000a09c04723c */ /* 0x048fe20000041804 */
[----:B------:R-:W3:Y:S05]  /*c220*/  LDSM.16.M88.4 R172, [R202+0x8000] ;  /* 0x00800000caac783b */ /* 0x000eea0000000200 */
[C---:B------:R-:W-:Y:S01]  /*c230*/  HMMA.16816.F32.BF16 R8, R156.reuse, R162, R8 ;  /* 0x000000a29c08723c */ /* 0x040fe20000041808 */
[----:B------:R-:W-:Y:S05]  /*c240*/  LDSM.16.M88.4 R160, [R183] ;  /* 0x00000000b7a0783b */ /* 0x000fea0000000200 */
        /* <DEDUP_REMOVED lines=15> */
[----:B------:R-:W1:Y:S05]  /*c340*/  LDSM.16.M88.4 R144, [R182] ;  /* 0x00000000b690783b */ /* 0x000e6a0000000200 */
[C---:B------:R-:W-:Y:S06]  /*c350*/  HMMA.16816.F32.BF16 R20, R164.reuse, R148, R20 ;  /* 0x00000094a414723c */ /* 0x040fec0000041814 */
[C---:B------:R-:W-:Y:S01]  /*c360*/  HMMA.16816.F32.BF16 R24, R164.reuse, R150, R24 ;  /* 0x00000096a418723c */ /* 0x040fe20000041818 */
[----:B------:R-:W1:Y:S05]  /*c370*/  LDSM.16.M88.4 R148, [R181] ;  /* 0x00000000b594783b */ /* 0x000e6a0000000200 */
        /* <DEDUP_REMOVED lines=18> */
[C---:B------:R-:W-:Y:S06]  /*c4a0*/  HMMA.16816.F32.BF16 R8, R156.reuse, R162, R8 ;  /* 0x000000a29c08723c */ /* 0x040fec0000041808 */
[C---:B-1----:R-:W-:Y:S06]  /*c4b0*/  HMMA.16816.F32.BF16 R12, R156.reuse, R144, R12 ;  /* 0x000000909c0c723c */ /* 0x042fec000004180c */
[C---:B------:R-:W-:Y:S06]  /*c4c0*/  HMMA.16816.F32.BF16 R16, R156.reuse, R146, R16 ;  /* 0x000000929c10723c */ /* 0x040fec0000041810 */
[C---:B------:R-:W-:Y:S06]  /*c4d0*/  HMMA.16816.F32.BF16 R20, R156.reuse, R148, R20 ;  /* 0x000000949c14723c */ /* 0x040fec0000041814 */
[C---:B------:R-:W-:Y:S06]  /*c4e0*/  HMMA.16816.F32.BF16 R24, R156.reuse, R150, R24 ;  /* 0x000000969c18723c */ /* 0x040fec0000041818 */
[C---:B------:R-:W-:Y:S06]  /*c4f0*/  HMMA.16816.F32.BF16 R28, R156.reuse, R152, R28 ;  /* 0x000000989c1c723c */ /* 0x040fec000004181c */
[----:B------:R-:W-:Y:S06]  /*c500*/  HMMA.16816.F32.BF16 R32, R156, R154, R32 ;  /* 0x0000009a9c20723c */ /* 0x000fec0000041820 */
[C---:B---3--:R-:W-:Y:S06]  /*c510*/  HMMA.16816.F32.BF16 R4, R164.reuse, R168, R4 ;  /* 0x000000a8a404723c */ /* 0x048fec0000041804 */
[C---:B------:R-:W-:Y:S06]  /*c520*/  HMMA.16816.F32.BF16 R8, R164.reuse, R170, R8 ;  /* 0x000000aaa408723c */ /* 0x040fec0000041808 */
[C---:B--2---:R-:W-:Y:S06]  /*c530*/  HMMA.16816.F32.BF16 R12, R164.reuse, R132, R12 ;  /* 0x00000084a40c723c */ /* 0x044fec000004180c */
[C---:B------:R-:W-:Y:S01]  /*c540*/  HMMA.16816.F32.BF16 R16, R164.reuse, R134, R16 ;  /* 0x00000086a410723c */ /* 0x040fe20000041810 */
[----:B------:R-:W1:Y:S05]  /*c550*/  LDSM.16.M88.4 R132, [R188+0x4800] ;  /* 0x00480000bc84783b */ /* 0x000e6a0000000200 */
[C---:B----4-:R-:W-:Y:S06]  /*c560*/  HMMA.16816.F32.BF16 R20, R164.reuse, R136, R20 ;  /* 0x00000088a414723c */ /* 0x050fec0000041814 */
[C---:B------:R-:W-:Y:S01]  /*c570*/  HMMA.16816.F32.BF16 R24, R164.reuse, R138, R24 ;  /* 0x0000008aa418723c */ /* 0x040fe20000041818 */
[----:B------:R-:W2:Y:S05]  /*c580*/  LDSM.16.M88.4 R136, [R188+0x5000] ;  /* 0x00500000bc88783b */ /* 0x000eaa0000000200 */
[C---:B------:R-:W-:Y:S06]  /*c590*/  HMMA.16816.F32.BF16 R28, R164.reuse, R140, R28 ;  /* 0x0000008ca41c723c */ /* 0x040fec000004181c */
[----:B------:R-:W-:Y:S06]  /*c5a0*/  HMMA.16816.F32.BF16 R32, R164, R142, R32 ;  /* 0x0000008ea420723c */ /* 0x000fec0000041820 */
[C---:B-----5:R-:W-:Y:S06]  /*c5b0*/  HMMA.16816.F32.BF16 R4, R172.reuse, R176, R4 ;  /* 0x000000b0ac04723c */ /* 0x060fec0000041804 */
[C---:B------:R-:W-:Y:S06]  /*c5c0*/  HMMA.16816.F32.BF16 R8, R172.reuse, R178, R8 ;  /* 0x000000b2ac08723c */ /* 0x040fec0000041808 */
[C---:B-1----:R-:W-:Y:S06]  /*c5d0*/  HMMA.16816.F32.BF16 R12, R172.reuse, R132, R12 ;  /* 0x00000084ac0c723c */ /* 0x042fec000004180c */
[C---:B------:R-:W-:Y:S01]  /*c5e0*/  HMMA.16816.F32.BF16 R16, R172.reuse, R134, R16 ;  /* 0x00000086ac10723c */ /* 0x040fe20000041810 */
[----:B------:R-:W1:Y:S01]  /*c5f0*/  LDSM.16.M88.4 R132, [R188+0x5800] ;  /* 0x00580000bc84783b */ /* 0x000e620000000200 */
[----:B------:R-:W-:Y:S04]  /*c600*/  DEPBAR.LE SB0, 0x0 ;  /* 0x000080000000791a */ /* 0x000fe80000000000 */
[C---:B--2---:R-:W-:Y:S01]  /*c610*/  HMMA.16816.F32.BF16 R20, R172.reuse, R136, R20 ;  /* 0x00000088ac14723c */ /* 0x044fe20000041814 */
[----:B------:R-:W-:Y:S04]  /*c620*/  BAR.SYNC.DEFER_BLOCKING 0x0 ;  /* 0x0000000000007b1d */ /* 0x000fe80000010000 */
        /* <DEDUP_REMOVED lines=12> */
[----:B------:R-:W3:Y:S01]  /*c6f0*/  MUFU.TANH R225, R225 ;  /* 0x000000e100e17308 */ /* 0x000ee20000002400 */
[----:B------:R-:W-:Y:S01]  /*c700*/  FMUL.FTZ R221, R12, UR12 ;  /* 0x0000000c0cdd7c20 */ /* 0x000fe20008410000 */
[----:B------:R-:W-:Y:S01]  /*c710*/  FMUL.FTZ R250, R17, UR12 ;  /* 0x0000000c11fa7c20 */ /* 0x000fe20008410000 */
[----:B------:R-:W-:Y:S01]  /*c720*/  FMUL.FTZ R244, R18, UR12 ;  /* 0x0000000c12f47c20 */ /* 0x000fe20008410000 */
[----:B------:R-:W-:Y:S01]  /*c730*/  FMUL.FTZ R246, R15, UR12 ;  /* 0x0000000c0ff67c20 */ /* 0x000fe20008410000 */
[----:B------:R-:W-:Y:S01]  /*c740*/  FMUL.FTZ R252, R16, UR12 ;  /* 0x0000000c10fc7c20 */ /* 0x000fe20008410000 */
[----:B------:R-:W-:Y:S01]  /*c750*/  FMUL.FTZ R234, R21, UR12 ;  /* 0x0000000c15ea7c20 */ /* 0x000fe20008410000 */
[----:B------:R-:W-:Y:S03]  /*c760*/  FMUL.FTZ R228, R22, UR12 ;  /* 0x0000000c16e47c20 */ /* 0x000fe60008410000 */
[----:B------:R-:W4:Y:S01]  /*c770*/  MUFU.TANH R235, R235 ;  /* 0x000000eb00eb7308 */ /* 0x000f220000002400 */
[----:B--2---:R-:W-:Y:S01]  /*c780*/  FSEL R231, R231, -INF , !P6 ;  /* 0xff800000e7e77808 */ /* 0x004fe20007000000 */
[----:B------:R-:W-:Y:S01]  /*c790*/  FMUL.FTZ R242, R19, UR12 ;  /* 0x0000000c13f27c20 */ /* 0x000fe20008410000 */
[----:B------:R-:W-:Y:S01]  /*c7a0*/  ISETP.GE.AND P6, PT, R216, R211, PT ;  /* 0x000000d3d800720c */ /* 0x000fe20003fc6270 */
[----:B------:R-:W-:Y:S01]  /*c7b0*/  FMUL.FTZ R240, R20, UR12 ;  /* 0x0000000c14f07c20 */ /* 0x000fe20008410000 */
[----:B------:R-:W-:Y:S01]  /*c7c0*/  FMUL.FTZ R232, R23, UR12 ;  /* 0x0000000c17e87c20 */ /* 0x000fe20008410000 */
[----:B------:R-:W-:Y:S01]  /*c7d0*/  FMUL.FTZ R238, R24, UR12 ;  /* 0x0000000c18ee7c20 */ /* 0x000fe20008410000 */
[C---:B------:R-:W-:Y:S03]  /*c7e0*/  ISETP.GE.OR P6, PT, R216.reuse, R210, !P6 ;  /* 0x000000d2d800720c */ /* 0x040fe600077c6670 */
[----:B------:R-:W2:Y:S01]  /*c7f0*/  MUFU.TANH R229, R229 ;  /* 0x000000e500e57308 */ /* 0x000ea20000002400 */
[----:B---3--:R-:W-:Y:S01]  /*c800*/  FSEL R225, R225, -INF , !P3 ;  /* 0xff800000e1e17808 */ /* 0x008fe20005800000 */
[C---:B-1----:R-:W-:Y:S03]  /*c810*/  HMMA.16816.F32.BF16 R28, R172.reuse, R132, R28 ;  /* 0x00000084ac1c723c */ /* 0x042fe6000004181c */
[-C--:B------:R-:W-:Y:S01]  /*c820*/  ISETP.GE.AND P3, PT, R216, R209.reuse, PT ;  /* 0x000000d1d800720c */ /* 0x080fe20003f66270 */
[----:B------:R-:W-:Y:S01]  /*c830*/  FMUL.FTZ R236, R25, UR12 ;  /* 0x0000000c19ec7c20 */ /* 0x000fe20008410000 */
[----:B------:R-:W-:Y:S03]  /*c840*/  FMUL.FTZ R230, R26, UR12 ;  /* 0x0000000c1ae67c20 */ /* 0x000fe60008410000 */
[----:B------:R-:W1:Y:S03]  /*c850*/  MUFU.TANH R223, R223 ;  /* 0x000000df00df7308 */ /* 0x000e660000002400 */
[----:B----4-:R-:W-:Y:S01]  /*c860*/  FSEL R235, R235, -INF , !P2 ;  /* 0xff800000ebeb7808 */ /* 0x010fe20005000000 */
[----:B------:R-:W-:Y:S03]  /*c870*/  HMMA.16816.F32.BF16 R32, R172, R134, R32 ;  /* 0x00000086ac20723c */ /* 0x000fe60000041820 */
[----:B------:R-:W-:Y:S02]  /*c880*/  ISETP.GE.AND P2, PT, R218, R209, PT ;  /* 0x000000d1da00720c */ /* 0x000fe40003f46270 */
[-C--:B------:R-:W-:Y:S01]  /*c890*/  ISETP.GE.OR P3, PT, R216, R208.reuse, !P3 ;  /* 0x000000d0d800720c */ /* 0x080fe20005f66670 */
[----:B------:R-:W3:Y:S01]  /*c8a0*/  MUFU.TANH R227, R227 ;  /* 0x000000e300e37308 */ /* 0x000ee20000002400 */
[----:B------:R-:W-:Y:S01]  /*c8b0*/  ISETP.GE.OR P2, PT, R218, R208, !P2 ;  /* 0x000000d0da00720c */ /* 0x000fe20005746670 */
[C---:B------:R-:W-:Y:S03]  /*c8c0*/  VIADD R216, R3.reuse, 0x18 ;  /* 0x0000001803d87836 */ /* 0x040fe60000000000 */
[----:B------:R-:W-:Y:S01]  /*c8d0*/  VIADD R218, R3, 0x11 ;  /* 0x0000001103da7836 */ /* 0x000fe20000000000 */
[----:B--2---:R-:W-:Y:S04]  /*c8e0*/  FSEL R229, R229, -INF , !P0 ;  /* 0xff800000e5e57808 */ /* 0x004fe80004000000 */
[----:B------:R-:W2:Y:S01]  /*c8f0*/  MUFU.TANH R233, R233 ;  /* 0x000000e900e97308 */ /* 0x000ea20000002400 */
[----:B-1----:R-:W-:Y:S01]  /*c900*/  FSEL R223, R223, -INF , !P5 ;  /* 0xff800000dfdf7808 */ /* 0x002fe20006800000 */
[----:B------:R-:W-:Y:S01]  /*c910*/  FMUL.FTZ R222, R28, UR12 ;  /* 0x0000000c1cde7c20 */ /* 0x000fe20008410000 */
[C---:B------:R-:W-:Y:S01]  /*c920*/  ISETP.GE.AND P0, PT, R216.reuse, R211, PT ;  /* 0x000000d3d800720c */ /* 0x040fe20003f06270 */
[----:B------:R-:W-:Y:S01]  /*c930*/  FMUL.FTZ R241, R29, UR12 ;  /* 0x0000000c1df17c20 */ /* 0x000fe20008410000 */
[----:B------:R-:W-:Y:S01]  /*c940*/  ISETP.GE.AND P5, PT, R216, R209, PT ;  /* 0x000000d1d800720c */ /* 0x000fe20003fa6270 */
[----:B------:R-:W-:Y:S01]  /*c950*/  FMUL.FTZ R243, R30, UR12 ;  /* 0x0000000c1ef37c20 */ /* 0x000fe20008410000 */
[----:B------:R-:W-:Y:S03]  /*c960*/  ISETP.GE.OR P0, PT, R216, R210, !P0 ;  /* 0x000000d2d800720c */ /* 0x000fe60004706670 */
[----:B------:R-:W1:Y:S01]  /*c970*/  MUFU.TANH R219, R219 ;  /* 0x000000db00db7308 */ /* 0x000e620000002400 */
[----:B---3--:R-:W-:Y:S01]  /*c980*/  FSEL R227, R227, -INF , !P4 ;  /* 0xff800000e3e37808 */ /* 0x008fe20006000000 */
[----:B------:R-:W-:Y:S01]  /*c990*/  FMUL.FTZ R245, R32, UR12 ;  /* 0x0000000c20f57c20 */ /* 0x000fe20008410000 */
[----:B------:R-:W-:Y:S01]  /*c9a0*/  ISETP.GE.AND P4, PT, R218, R211, PT ;  /* 0x000000d3da00720c */ /* 0x000fe20003f86270 */
[----:B------:R-:W-:Y:S01]  /*c9b0*/  FMUL.FTZ R249, R35, UR12 ;  /* 0x0000000c23f97c20 */ /* 0x000fe20008410000 */
[----:B------:R-:W-:Y:S01]  /*c9c0*/  ISETP.GE.OR P5, PT, R216, R208, !P5 ;  /* 0x000000d0d800720c */ /* 0x000fe20006fa6670 */
[----:B------:R-:W-:Y:S01]  /*c9d0*/  VIADD R216, R3, 0x20 ;  /* 0x0000002003d87836 */ /* 0x000fe20000000000 */
[C---:B------:R-:W-:Y:S03]  /*c9e0*/  ISETP.GE.OR P4, PT, R218.reuse, R210, !P4 ;  /* 0x000000d2da00720c */ /* 0x040fe60006786670 */
[----:B------:R-:W3:Y:S01]  /*c9f0*/  MUFU.TANH R248, R248 ;  /* 0x000000f800f87308 */ /* 0x000ee20000002400 */
[----:B--2---:R-:W-:Y:S02]  /*ca00*/  FSEL R233, R233, -INF , !P1 ;  /* 0xff800000e9e97808 */ /* 0x004fe40004800000 */
[C---:B------:R-:W-:Y:S02]  /*ca10*/  ISETP.GE.AND P1, PT, R218.reuse, R209, PT ;  /* 0x000000d1da00720c */ /* 0x040fe40003f26270 */
[----:B------:R-:W-:Y:S02]  /*ca20*/  FMNMX.FTZ R224, R235, R0, !PT ;  /* 0x00000000ebe07209 */ /* 0x000fe40007810000 */
[----:B------:R-:W-:Y:S03]  /*ca30*/  ISETP.GE.OR P1, PT, R218, R208, !P1 ;  /* 0x000000d0da00720c */ /* 0x000fe60004f26670 */
[----:B------:R-:W2:Y:S01]  /*ca40*/  MUFU.TANH R237, R237 ;  /* 0x000000ed00ed7308 */ /* 0x000ea20000002400 */
[----:B------:R-:W-:Y:S01]  /*ca50*/  VIADD R218, R3, 0x19 ;  /* 0x0000001903da7836 */ /* 0x000fe20000000000 */
[----:B-1----:R-:W-:Y:S02]  /*ca60*/  FSEL R219, R219, -INF , !P4 ;  /* 0xff800000dbdb7808 */ /* 0x002fe40006000000 */
[----:B------:R-:W-:Y:S06]  /*ca70*/  ISETP.GE.AND P4, PT, R216, R211, PT ;  /* 0x000000d3d800720c */ /* 0x000fec0003f86270 */
[----:B------:R-:W1:Y:S01]  /*ca80*/  MUFU.TANH R221, R221 ;  /* 0x000000dd00dd7308 */ /* 0x000e620000002400 */
[----:B---3--:R-:W-:Y:S02]  /*ca90*/  FSEL R248, R248, -INF , !P3 ;  /* 0xff800000f8f87808 */ /* 0x008fe40005800000 */
[C---:B------:R-:W-:Y:S02]  /*caa0*/  ISETP.GE.AND P3, PT, R216.reuse, R209, PT ;  /* 0x000000d1d800720c */ /* 0x040fe40003f66270 */
[C---:B------:R-:W-:Y:S02]  /*cab0*/  ISETP.GE.OR P4, PT, R216.reuse, R210, !P4 ;  /* 0x000000d2d800720c */ /* 0x040fe40006786670 */
[----:B------:R-:W-:Y:S03]  /*cac0*/  ISETP.GE.OR P3, PT, R216, R208, !P3 ;  /* 0x000000d0d800720c */ /* 0x000fe60005f66670 */
[----:B------:R-:W3:Y:S01]  /*cad0*/  MUFU.TANH R250, R250 ;  /* 0x000000fa00fa7308 */ /* 0x000ee20000002400 */
[----:B--2---:R-:W-:Y:S01]  /*cae0*/  FSEL R237, R237, -INF , !P2 ;  /* 0xff800000eded7808 */ /* 0x004fe20005000000 */
[----:B------:R-:W-:Y:S01]  /*caf0*/  VIADD R216, R3, 0x28 ;  /* 0x0000002803d87836 */ /* 0x000fe20000000000 */
[C---:B------:R-:W-:Y:S04]  /*cb00*/  ISETP.GE.AND P2, PT, R218.reuse, R211, PT ;  /* 0x000000d3da00720c */ /* 0x040fe80003f46270 */
[C---:B------:R-:W-:Y:S03]  /*cb10*/  ISETP.GE.OR P2, PT, R218.reuse, R210, !P2 ;  /* 0x000000d2da00720c */ /* 0x040fe60005746670 */
[----:B------:R-:W2:Y:S01]  /*cb20*/  MUFU.TANH R244, R244 ;  /* 0x000000f400f47308 */ /* 0x000ea20000002400 */
[----:B-1----:R-:W-:Y:S02]  /*cb30*/  FSEL R221, R221, -INF , !P6 ;  /* 0xff800000dddd7808 */ /* 0x002fe40007000000 */
[C---:B------:R-:W-:Y:S04]  /*cb40*/  ISETP.GE.AND P6, PT, R218.reuse, R209, PT ;  /* 0x000000d1da00720c */ /* 0x040fe80003fc6270 */
[----:B------:R-:W-:Y:S03]  /*cb50*/  ISETP.GE.OR P6, PT, R218, R208, !P6 ;  /* 0x000000d0da00720c */ /* 0x000fe600077c6670 */
[----:B------:R-:W1:Y:S01]  /*cb60*/  MUFU.TANH R246, R246 ;  /* 0x000000f600f67308 */ /* 0x000e620000002400 */
[C---:B------:R-:W-:Y:S01]  /*cb70*/  VIADD R218, R3.reuse, 0x21 ;  /* 0x0000002103da7836 */ /* 0x040fe20000000000 */
[----:B---3--:R-:W-:Y:S02]  /*cb80*/  FSEL R250, R250, -INF , !P2 ;  /* 0xff800000fafa7808 */ /* 0x008fe40005000000 */
[----:B------:R-:W-:Y:S06]  /*cb90*/  ISETP.GE.AND P2, PT, R216, R211, PT ;  /* 0x000000d3d800720c */ /* 0x000fec0003f46270 */
[----:B------:R-:W3:Y:S01]  /*cba0*/  MUFU.TANH R252, R252 ;  /* 0x000000fc00fc7308 */ /* 0x000ee20000002400 */
[----:B--2---:R-:W-:Y:S02]  /*cbb0*/  FSEL R244, R244, -INF , !P5 ;  /* 0xff800000f4f47808 */ /* 0x004fe40006800000 */
[C---:B------:R-:W-:Y:S02]  /*cbc0*/  ISETP.GE.AND P5, PT, R216.reuse, R209, PT ;  /* 0x000000d1d800720c */ /* 0x040fe40003fa6270 */
[C---:B------:R-:W-:Y:S02]  /*cbd0*/  ISETP.GE.OR P2, PT, R216.reuse, R210, !P2 ;  /* 0x000000d2d800720c */ /* 0x040fe40005746670 */
[----:B------:R-:W-:Y:S03]  /*cbe0*/  ISETP.GE.OR P5, PT, R216, R208, !P5 ;  /* 0x000000d0d800720c */ /* 0x000fe60006fa6670 */
[----:B------:R-:W2:Y:S01]  /*cbf0*/  MUFU.TANH R234, R234 ;  /* 0x000000ea00ea7308 */ /* 0x000ea20000002400 */
[----:B-1----:R-:W-:Y:S01]  /*cc00*/  FSEL R246, R246, -INF , !P1 ;  /* 0xff800000f6f67808 */ /* 0x002fe20004800000 */
[C---:B------:R-:W-:Y:S01]  /*cc10*/  VIADD R216, R3.reuse, 0x30 ;  /* 0x0000003003d87836 */ /* 0x040fe20000000000 */
[C---:B------:R-:W-:Y:S04]  /*cc20*/  ISETP.GE.AND P1, PT, R218.reuse, R211, PT ;  /* 0x000000d3da00720c */ /* 0x040fe80003f26270 */
[----:B------:R-:W-:Y:S03]  /*cc30*/  ISETP.GE.OR P1, PT, R218, R210, !P1 ;  /* 0x000000d2da00720c */ /* 0x000fe60004f26670 */
[----:B------:R-:W1:Y:S01]  /*cc40*/  MUFU.TANH R228, R228 ;  /* 0x000000e400e47308 */ /* 0x000e620000002400 */
[----:B---3--:R-:W-:Y:S02]  /*cc50*/  FSEL R252, R252, -INF , !P0 ;  /* 0xff800000fcfc7808 */ /* 0x008fe40004000000 */
[C---:B------:R-:W-:Y:S04]  /*cc60*/  ISETP.GE.AND P0, PT, R218.reuse, R209, PT ;  /* 0x000000d1da00720c */ /* 0x040fe80003f06270 */
[----:B------:R-:W-:Y:S03]  /*cc70*/  ISETP.GE.OR P0, PT, R218, R208, !P0 ;  /* 0x000000d0da00720c */ /* 0x000fe60004706670 */
[----:B------:R-:W3:Y:S01]  /*cc80*/  MUFU.TANH R242, R242 ;  /* 0x000000f200f27308 */ /* 0x000ee20000002400 */
[----:B--2---:R-:W-:Y:S01]  /*cc90*/  FSEL R234, R234, -INF , !P1 ;  /* 0xff800000eaea7808 */ /* 0x004fe20004800000 */
[C---:B------:R-:W-:Y:S01]  /*cca0*/  VIADD R218, R3.reuse, 0x29 ;  /* 0x0000002903da7836 */ /* 0x040fe20000000000 */
[C---:B------:R-:W-:Y:S04]  /*ccb0*/  ISETP.GE.AND P1, PT, R216.reuse, R211, PT ;  /* 0x000000d3d800720c */ /* 0x040fe80003f26270 */
[----:B------:R-:W-:Y:S03]  /*ccc0*/  ISETP.GE.OR P1, PT, R216, R210, !P1 ;  /* 0x000000d2d800720c */ /* 0x000fe60004f26670 */
[----:B------:R-:W2:Y:S01]  /*ccd0*/  MUFU.TANH R240, R240 ;  /* 0x000000f000f07308 */ /* 0x000ea20000002400 */
[----:B-1----:R-:W-:Y:S02]  /*cce0*/  FSEL R228, R228, -INF , !P3 ;  /* 0xff800000e4e47808 */ /* 0x002fe40005800000 */
[C---:B------:R-:W-:Y:S04]  /*ccf0*/  ISETP.GE.AND P3, PT, R216.reuse, R209, PT ;  /* 0x000000d1d800720c */ /* 0x040fe80003f66270 */
[----:B------:R-:W-:Y:S03]  /*cd00*/  ISETP.GE.OR P3, PT, R216, R208, !P3 ;  /* 0x000000d0d800720c */ /* 0x000fe60005f66670 */
[----:B------:R-:W1:Y:S01]  /*cd10*/  MUFU.TANH R232, R232 ;  /* 0x000000e800e87308 */ /* 0x000e620000002400 */
[----:B---3--:R-:W-:Y:S01]  /*cd20*/  FSEL R242, R242, -INF , !P6 ;  /* 0xff800000f2f27808 */ /* 0x008fe20007000000 */
[----:B------:R-:W-:Y:S01]  /*cd30*/  VIADD R216, R3, 0x31 ;  /* 0x0000003103d87836 */ /* 0x000fe20000000000 */
[C---:B------:R-:W-:Y:S04]  /*cd40*/  ISETP.GE.AND P6, PT, R218.reuse, R211, PT ;  /* 0x000000d3da00720c */ /* 0x040fe80003fc6270 */
[----:B------:R-:W-:Y:S03]  /*cd50*/  ISETP.GE.OR P6, PT, R218, R210, !P6 ;  /* 0x000000d2da00720c */ /* 0x000fe600077c6670 */
[----:B------:R-:W3:Y:S01]  /*cd60*/  MUFU.TANH R238, R238 ;  /* 0x000000ee00ee7308 */ /* 0x000ee20000002400 */
[----:B--2---:R-:W-:Y:S02]  /*cd70*/  FSEL R240, R240, -INF , !P4 ;  /* 0xff800000f0f07808 */ /* 0x004fe40006000000 */
[C---:B------:R-:W-:Y:S04]  /*cd80*/  ISETP.GE.AND P4, PT, R218.reuse, R209, PT ;  /* 0x000000d1da00720c */ /* 0x040fe80003f86270 */
[----:B------:R-:W-:Y:S03]  /*cd90*/  ISETP.GE.OR P4, PT, R218, R208, !P4 ;  /* 0x000000d0da00720c */ /* 0x000fe60006786670 */
[----:B------:R-:W2:Y:S01]  /*cda0*/  MUFU.TANH R236, R236 ;  /* 0x000000ec00ec7308 */ /* 0x000ea20000002400 */
[----:B-1----:R-:W-:Y:S01]  /*cdb0*/  FSEL R232, R232, -INF , !P0 ;  /* 0xff800000e8e87808 */ /* 0x002fe20004000000 */
[----:B------:R-:W-:Y:S01]  /*cdc0*/  FMUL.FTZ R218, R27, UR12 ;  /* 0x0000000c1bda7c20 */ /* 0x000fe20008410000 */
[C---:B------:R-:W-:Y:S04]  /*cdd0*/  ISETP.GE.AND P0, PT, R216.reuse, R211, PT ;  /* 0x000000d3d800720c */ /* 0x040fe80003f06270 */
[----:B------:R-:W-:Y:S03]  /*cde0*/  ISETP.GE.OR P0, PT, R216, R210, !P0 ;  /* 0x000000d2d800720c */ /* 0x000fe60004706670 */
[----:B------:R-:W1:Y:S01]  /*cdf0*/  MUFU.TANH R222, R222 ;  /* 0x000000de00de7308 */ /* 0x000e620000002400 */
[----:B---3--:R-:W-:Y:S02]  /*ce00*/  FSEL R238, R238, -INF , !P2 ;  /* 0xff800000eeee7808 */ /* 0x008fe40005000000 */
[C---:B------:R-:W-:Y:S04]  /*ce10*/  ISETP.GE.AND P2, PT, R216.reuse, R209, PT ;  /* 0x000000d1d800720c */ /* 0x040fe80003f46270 */
[----:B------:R-:W-:Y:S03]  /*ce20*/  ISETP.GE.OR P2, PT, R216, R208, !P2 ;  /* 0x000000d0d800720c */ /* 0x000fe60005746670 */
[----:B------:R3:W-:Y:S01]  /*ce30*/  MUFU.TANH R226, R218 ;  /* 0x000000da00e27308 */ /* 0x0007e20000002400 */
[----:B------:R-:W-:Y:S02]  /*ce40*/  FMNMX.FTZ R216, R231, R224, !PT ;  /* 0x000000e0e7d87209 */ /* 0x000fe40007810000 */
[----:B--2---:R-:W-:Y:S02]  /*ce50*/  FSEL R236, R236, -INF , !P6 ;  /* 0xff800000ecec7808 */ /* 0x004fe40007000000 */
[----:B------:R-:W-:Y:S02]  /*ce60*/  FMNMX.FTZ R216, R233, R216, !PT ;  /* 0x000000d8e9d87209 */ /* 0x000fe40007810000 */
[----:B------:R-:W-:Y:S03]  /*ce70*/  ISETP.GE.AND P6, PT, R220, R211, PT ;  /* 0x000000d3dc00720c */ /* 0x000fe60003fc6270 */
[----:B------:R2:W4:Y:S01]  /*ce80*/  MUFU.TANH R224, R241 ;  /* 0x000000f100e07308 */ /* 0x0005220000002400 */
[----:B-1----:R-:W-:Y:S02]  /*ce90*/  FSEL R222, R222, -INF , !P1 ;  /* 0xff800000dede7808 */ /* 0x002fe40004800000 */
[C---:B------:R-:W-:Y:S02]  /*cea0*/  ISETP.GE.AND P1, PT, R220.reuse, R209, PT ;  /* 0x000000d1dc00720c */ /* 0x040fe40003f26270 */
[----:B------:R-:W-:Y:S02]  /*ceb0*/  FMNMX.FTZ R239, R229, R216, !PT ;  /* 0x000000d8e5ef7209 */ /* 0x000fe40007810000 */
[C---:B------:R-:W-:Y:S03]  /*cec0*/  ISETP.GE.OR P6, PT, R220.reuse, R210, !P6 ;  /* 0x000000d2dc00720c */ /* 0x040fe600077c6670 */
[----:B------:R1:W-:Y:S01]  /*ced0*/  MUFU.TANH R216, R243 ;  /* 0x000000f300d87308 */ /* 0x0003e20000002400 */
[----:B------:R-:W-:Y:S02]  /*cee0*/  ISETP.GE.OR P1, PT, R220, R208, !P1 ;  /* 0x000000d0dc00720c */ /* 0x000fe40004f26670 */
[----:B------:R-:W-:Y:S01]  /*cef0*/  FMNMX.FTZ R220, R221, R239, !PT ;  /* 0x000000efdddc7209 */ /* 0x000fe20007810000 */
[----:B------:R-:W-:Y:S01]  /*cf00*/  FMUL.FTZ R239, R33, UR12 ;  /* 0x0000000c21ef7c20 */ /* 0x000fe20008410000 */
[----:B---3--:R-:W-:Y:S02]  /*cf10*/  FMNMX.FTZ R218, R225, R2, !PT ;  /* 0x00000002e1da7209 */ /* 0x008fe40007810000 */
[----:B------:R-:W-:Y:S03]  /*cf20*/  FMNMX.FTZ R251, R219, R220, !PT ;  /* 0x000000dcdbfb7209 */ /* 0x000fe60007810000 */
[----:B------:R-:W-:Y:S01]  /*cf30*/  MUFU.TANH R230, R230 ;  /* 0x000000e600e67308 */ /* 0x000fe20000002400 */
[----:B------:R-:W-:Y:S01]  /*cf40*/  FMNMX.FTZ R218, R227, R218, !PT ;  /* 0x000000dae3da7209 */ /* 0x000fe20007810000 */
[----:B--2---:R-:W-:Y:S01]  /*cf50*/  FMUL.FTZ R241, R31, UR12 ;  /* 0x0000000c1ff17c20 */ /* 0x004fe20008410000 */
[----:B------:R-:W-:Y:S02]  /*cf60*/  FMNMX.FTZ R251, R252, R251, !PT ;  /* 0x000000fbfcfb7209 */ /* 0x000fe40007810000 */
[----:B------:R-:W-:Y:S02]  /*cf70*/  FMNMX.FTZ R218, R223, R218, !PT ;  /* 0x000000dadfda7209 */ /* 0x000fe40007810000 */
[----:B------:R-:W-:Y:S03]  /*cf80*/  FMNMX.FTZ R251, R250, R251, !PT ;  /* 0x000000fbfafb7209 */ /* 0x000fe60007810000 */
[----:B------:R-:W2:Y:S01]  /*cf90*/  MUFU.TANH R220, R245 ;  /* 0x000000f500dc7308 */ /* 0x000ea20000002400 */
[----:B------:R-:W-:Y:S01]  /*cfa0*/  FMNMX.FTZ R247, R237, R218, !PT ;  /* 0x000000daedf77209 */ /* 0x000fe20007810000 */
[----:B-1----:R-:W-:Y:S01]  /*cfb0*/  FMUL.FTZ R243, R34, UR12 ;  /* 0x0000000c22f37c20 */ /* 0x002fe20008410000 */
[----:B------:R-:W-:Y:S02]  /*cfc0*/  FMNMX.FTZ R251, R240, R251, !PT ;  /* 0x000000fbf0fb7209 */ /* 0x000fe40007810000 */
[----:B------:R-:W-:Y:S02]  /*cfd0*/  FMNMX.FTZ R247, R248, R247, !PT ;  /* 0x000000f7f8f77209 */ /* 0x000fe40007810000 */
[----:B------:R-:W-:Y:S03]  /*cfe0*/  FMNMX.FTZ R251, R234, R251, !PT ;  /* 0x000000fbeafb7209 */ /* 0x000fe60007810000 */
[----:B------:R1:W3:Y:S01]  /*cff0*/  MUFU.TANH R218, R239 ;  /* 0x000000ef00da7308 */ /* 0x0002e20000002400 */
[----:B------:R-:W-:Y:S02]  /*d000*/  FMNMX.FTZ R247, R246, R247, !PT ;  /* 0x000000f7f6f77209 */ /* 0x000fe40007810000 */
[----:B----4-:R-:W-:Y:S02]  /*d010*/  FSEL R224, R224, -INF , !P0 ;  /* 0xff800000e0e07808 */ /* 0x010fe40004000000 */
[----:B------:R-:W-:Y:S02]  /*d020*/  FMNMX.FTZ R247, R244, R247, !PT ;  /* 0x000000f7f4f77209 */ /* 0x000fe40007810000 */
[----:B------:R-:W-:Y:S03]  /*d030*/  PLOP3.LUT P0, PT, PT, PT, UP0, 0x80, 0x0 ;  /* 0x000000000000781c */ /* 0x000fe60003f0f008 */
[----:B------:R-:W4:Y:S01]  /*d040*/  MUFU.TANH R241, R241 ;  /* 0x000000f100f17308 */ /* 0x000f220000002400 */
[----:B--2---:R-:W-:Y:S01]  /*d050*/  FSEL R220, R220, -INF , !P6 ;  /* 0xff800000dcdc7808 */ /* 0x004fe20007000000 */
[----:B------:R-:W-:Y:S01]  /*d060*/  VIADD R245, R3, 0x39 ;  /* 0x0000003903f57836 */ /* 0x000fe20000000000 */
[----:B------:R-:W-:Y:S02]  /*d070*/  FMNMX.FTZ R3, R238, R251, !PT ;  /* 0x000000fbee037209 */ /* 0x000fe40007810000 */
[----:B------:R-:W-:Y:S02]  /*d080*/  FMNMX.FTZ R247, R242, R247, !PT ;  /* 0x000000f7f2f77209 */ /* 0x000fe40007810000 */
[----:B------:R-:W-:Y:S03]  /*d090*/  FMNMX.FTZ R3, R236, R3, !PT ;  /* 0x00000003ec037209 */ /* 0x000fe60007810000 */
[----:B------:R-:W2:Y:S01]  /*d0a0*/  MUFU.TANH R243, R243 ;  /* 0x000000f300f37308 */ /* 0x000ea20000002400 */
[C---:B------:R-:W-:Y:S02]  /*d0b0*/  ISETP.GE.AND P6, PT, R245.reuse, R211, PT ;  /* 0x000000d3f500720c */ /* 0x040fe40003fc6270 */
[----:B-1----:R-:W-:Y:S02]  /*d0c0*/  FMNMX.FTZ R239, R222, R3, !PT ;  /* 0x00000003deef7209 */ /* 0x002fe40007810000 */
[----:B------:R-:W-:Y:S02]  /*d0d0*/  ISETP.GE.OR P6, PT, R245, R210, !P6 ;  /* 0x000000d2f500720c */ /* 0x000fe400077c6670 */
[----:B------:R-:W-:Y:S03]  /*d0e0*/  FMNMX.FTZ R247, R228, R247, !PT ;  /* 0x000000f7e4f77209 */ /* 0x000fe60007810000 */
[----:B------:R1:W1:Y:S01]  /*d0f0*/  MUFU.TANH R3, R249 ;  /* 0x000000f900037308 */ /* 0x0002620000002400 */
[----:B------:R-:W-:Y:S02]  /*d100*/  FMNMX.FTZ R239, R224, R239, !PT ;  /* 0x000000efe0ef7209 */ /* 0x000fe40007810000 */
[----:B------:R-:W-:Y:S02]  /*d110*/  FSEL R230, R230, -INF , !P5 ;  /* 0xff800000e6e67808 */ /* 0x000fe40006800000 */
[----:B---3--:R-:W-:Y:S02]  /*d120*/  FSEL R218, R218, -INF , !P6 ;  /* 0xff800000dada7808 */ /* 0x008fe40007000000 */
[----:B------:R-:W-:Y:S02]  /*d130*/  FMNMX.FTZ R247, R232, R247, !PT ;  /* 0x000000f7e8f77209 */ /* 0x000fe40007810000 */
[----:B------:R-:W-:Y:S02]  /*d140*/  FMNMX.FTZ R239, R220, R239, !PT ;  /* 0x000000efdcef7209 */ /* 0x000fe40007810000 */
[----:B------:R-:W-:Y:S02]  /*d150*/  FSEL R226, R226, -INF , !P4 ;  /* 0xff800000e2e27808 */ /* 0x000fe40006000000 */
[----:B------:R-:W-:Y:S02]  /*d160*/  FSEL R216, R216, -INF , !P3 ;  /* 0xff800000d8d87808 */ /* 0x000fe40005800000 */
[----:B------:R-:W-:Y:S02]  /*d170*/  FMNMX.FTZ R247, R230, R247, !PT ;  /* 0x000000f7e6f77209 */ /* 0x000fe40007810000 */
[----:B------:R-:W-:Y:S01]  /*d180*/  FMNMX.FTZ R239, R218, R239, !PT ;  /* 0x000000efdaef7209 */ /* 0x000fe20007810000 */
[----:B-12-4-:R-:W-:Y:S06]  /*d190*/  @P0 BRA `(.L_x_346) ;  /* 0xffffffe4009c0947 */ /* 0x016fec000383ffff */
.L_x_345:
[----:B------:R-:W-:Y:S01]  /*d1a0*/  FMNMX.FTZ R5, R226, R247, !PT ;  /* 0x000000f7e2057209 */ /* 0x000fe20007810000 */
[----:B------:R-:W2:Y:S01]  /*d1b0*/  SHFL.BFLY PT, R4, R239, 0x2, 0x1f ;  /* 0x0c401f00ef047f89 */ /* 0x000ea200000e0000 */
[----:B------:R-:W-:Y:S01]  /*d1c0*/  FSEL R146, R241, -INF , !P2 ;  /* 0xff800000f1927808 */ /* 0x000fe20005000000 */
[----:B------:R-:W-:Y:S01]  /*d1d0*/  UISETP.GT.AND UP0, UPT, UR13, UR15, UPT ;  /* 0x0000000f0d00728c */ /* 0x000fe2000bf04270 */
[----:B------:R-:W-:Y:S05]  /*d1e0*/  FMNMX.FTZ R5, R216, R5, !PT ;  /* 0x00000005d8057209 */ /* 0x000fea0007810000 */
[----:B------:R-:W-:Y:S01]  /*d1f0*/  LDSM.16.MT88.4 R12, [R196+0x12000] ;  /* 0x01200000c40c783b */ /* 0x000fe20000004200 */
[----:B------:R-:W-:Y:S01]  /*d200*/  ISETP.GE.AND P0, PT, R245, R209, PT ;  /* 0x000000d1f500720c */ /* 0x000fe20003f06270 */
        /* <DEDUP_REMOVED lines=385> */
.L_x_343:
        /* <DEDUP_REMOVED lines=219> */
.L_x_347:
        /* <DEDUP_REMOVED lines=23> */
.L_x_348:
        /* <DEDUP_REMOVED lines=111> */
.L_x_350:
[----:B------:R-:W-:Y:S05]  /*10030*/  BSYNC B0 ;  /* 0x0000000000007941 */ /* 0x000fea0003800000 */
.L_x_349:
        /* <DEDUP_REMOVED lines=32> */
.L_x_352:
[----:B------:R-:W-:Y:S05]  /*10240*/  BSYNC B0 ;  /* 0x0000000000007941 */ /* 0x000fea0003800000 */
.L_x_351:
        /* <DEDUP_REMOVED lines=20> */
.L_x_354:
[----:B------:R-:W-:Y:S05]  /*10390*/  BSYNC B0 ;  /* 0x0000000000007941 */ /* 0x000fea0003800000 */
.L_x_353:
        /* <DEDUP_REMOVED lines=20> */
.L_x_356:
[----:B------:R-:W-:Y:S05]  /*104e0*/  BSYNC B0 ;  /* 0x0000000000007941 */ /* 0x000fea0003800000 */
.L_x_355:
        /* <DEDUP_REMOVED lines=17> */
.L_x_357:
        /* <DEDUP_REMOVED lines=16> */
.L_x_1515:


//--------------------- .text._ZN5flash16flash_fwd_kernelI23Flash_fwd_kernel_traitsILi192ELi128ELi64ELi8ELb0ELb0EN7cutlass10bfloat16_tE19Flash_kernel_traitsILi192ELi128ELi64ELi8ES3_EELb0ELb0ELb1ELb0ELb0ELb0ELb0ELb0EEEvNS_16Flash_fwd_paramsE --------------------------
	.section	.text._ZN5flash16flash_fwd_kernelI23Flash_fwd_kernel_traitsILi192ELi128ELi64ELi8ELb0ELb0EN7cutlass10bfloat16_tE19Flash_kernel_traitsILi192ELi128ELi64ELi8ES3_EELb0ELb0ELb1ELb0ELb0ELb0ELb0ELb0EEEvNS_16Flash_fwd_paramsE,"ax",@progbits
	.align	128
        .global         _ZN5flash16flash_fwd_kernelI23Flash_fwd_kernel_traitsILi192ELi128ELi64ELi8ELb0ELb0EN7cutlass10bfloat16_tE19Flash_kernel_traitsILi192ELi128ELi64ELi8ES3_EELb0ELb0ELb1ELb0ELb0ELb0ELb0ELb0EEEvNS_16Flash_fwd_paramsE
        .type           _ZN5flash16flash_fwd_kernelI23Flash_fwd_kernel_traitsILi192ELi128ELi64ELi8ELb0ELb0EN7cutlass10bfloat16_tE19Flash_kernel_traitsILi192ELi128ELi64ELi8ES3_EELb0ELb0ELb1ELb0ELb0ELb0ELb0ELb0EEEvNS_16Flash_fwd_paramsE,@function
        .size           _ZN5flash16flash_fwd_kernelI23Flash_fwd_kernel_traitsILi192ELi128ELi64ELi8ELb0ELb0EN7cutlass10bfloat16_tE19Flash_kernel_traitsILi192ELi128ELi64ELi8ES3_EELb0ELb0ELb1ELb0ELb0ELb0ELb0ELb0EEEvNS_16Flash_fwd_paramsE,(.L_x_1516 - _ZN5flash16flash_fwd_kernelI23Flash_fwd_kernel_traitsILi192ELi128ELi64ELi8ELb0ELb0EN7cutlass10bfloat16_tE19Flash_kernel_traitsILi192ELi128ELi64ELi8ES3_EELb0ELb0ELb1ELb0ELb0ELb0ELb0ELb0EEEvNS_16Flash_fwd_paramsE)
        .other          _ZN5flash16flash_fwd_kernelI23Flash_fwd_kernel_traitsILi192ELi128ELi64ELi8ELb0ELb0EN7cutlass10bfloat16_tE19Flash_kernel_traitsILi192ELi128ELi64ELi8ES3_EELb0ELb0ELb1ELb0ELb0ELb0ELb0ELb0EEEvNS_16Flash_fwd_paramsE,@"STO_CUDA_ENTRY STV_DEFAULT"
_ZN5flash16flash_fwd_kernelI23Flash_fwd_kernel_traitsILi192ELi128ELi64ELi8ELb0ELb0EN7cutlass10bfloat16_tE19Flash_kernel_traitsILi192ELi128ELi64ELi8ES3_EELb0ELb0ELb1ELb0ELb0ELb0ELb0ELb0EEEvNS_16Flash_fwd_paramsE:
.text._ZN5flash16flash_fwd_kernelI23Flash_fwd_kernel_traitsILi192ELi128ELi64ELi8ELb0ELb0EN7cutlass10bfloat16_tE19Flash_kernel_traitsILi192ELi128ELi64ELi8ES3_EELb0ELb0ELb1ELb0ELb0ELb0ELb0ELb0EEEvNS_16Flash_fwd_paramsE:
        /* <DEDUP_REMOVED lines=54> */
.L_x_358:
[----:B------:R-:W-:-:S03]  /*0360*/  ULDC UR5, c[0x0][0x2c8] ;  /* 0x0000b20000057ab9 */ /* 0x000fc60000000800 */
.L_x_359:
        /* <DEDUP_REMOVED lines=20> */
[----:B------:R-:W-:Y:S01]  /*04b0*/  @!UP2 UIADD3 UR24, UR6, UR5, -UR25 ;  /* 0x000000050618a290 */ /* 0x000fe2000fffe819 */
[----:B------:R-:W1:Y:S01]  /*04c0*/  S2R R4, SR_TID.X ;  /* 0x0000000000047919 */ /* 0x000e620000002100 */
        /* <DEDUP_REMOVED lines=22> */
[----:B-1----:R-:W-:Y:S05]  /*0630*/  @P0 BRA `(.L_x_360) ;  /* 0x0000000c002c0947 */ /* 0x002fea0003800000 */
[----:B------:R-:W-:Y:S01]  /*0640*/  UISETP.NE.AND UP1, UPT, UR13, -0x1, UPT ;  /* 0xffffffff0d00788c */ /* 0x000fe2000bf25270 */
[----:B------:R-:W-:Y:S01]  /*0650*/  SHF.R.S32.HI R3, RZ, 0x1f, R4 ;  /* 0x0000001fff037819 */ /* 0x000fe20000011404 */
[----:B------:R-:W-:Y:S01]  /*0660*/  ULDC.U8 UR5, c[0x0][0x3d9] ;  /* 0x0000f64000057ab9 */ /* 0x000fe20000000000 */
[----:B------:R-:W-:Y:S01]  /*0670*/  UIADD3 UR15, -UR21, UR15, URZ ;  /* 0x0000000f150f7290 */ /* 0x000fe2000fffe13f */
[----:B------:R-:W-:Y:S01]  /*0680*/  IMAD.U32 R15, RZ, RZ, UR14 ;  /* 0x0000000eff0f7e24 */ /* 0x000fe2000f8e00ff */
[----:B------:R-:W-:Y:S01]  /*0690*/  UISETP.NE.AND UP2, UPT, UR5, URZ, UPT ;  /* 0x0000003f0500728c */ /* 0x000fe2000bf45270 */
[----:B------:R-:W-:Y:S01]  /*06a0*/  LEA.HI R16, R3, R4, RZ, 0x3 ;  /* 0x0000000403107211 */ /* 0x000fe200078f18ff */
[----:B------:R-:W-:Y:S01]  /*06b0*/  UMOV UR24, URZ ;  /* 0x0000003f00187c82 */ /* 0x000fe20008000000 */
[----:B------:R-:W-:Y:S01]  /*06c0*/  UMOV UR25, URZ ;  /* 0x0000003f00197c82 */ /* 0x000fe20008000000 */
[----:B------:R-:W-:Y:S01]  /*06d0*/  BSSY B0, `(.L_x_361) ;  /* 0x0000050000007945 */ /* 0x000fe20003800000 */
[----:B------:R-:W-:Y:S01]  /*06e0*/  LOP3.LUT R3, R16, 0xfffffff8, RZ, 0xc0, !PT ;  /* 0xfffffff810037812 */ /* 0x000fe200078ec0ff */
[----:B------:R-:W-:Y:S01]  /*06f0*/  @UP1 ULDC.64 UR8, c[0x0][0x298] ;  /* 0x0000a60000081ab9 */ /* 0x000fe20000000a00 */
[----:B------:R-:W-:Y:S01]  /*0700*/  @!UP1 USHF.R.S32.HI UR12, URZ, 0x1f, UR17 ;  /* 0x0000001f3f0c9899 */ /* 0x000fe20008011411 */
[----:B------:R-:W-:Y:S01]  /*0710*/  SHF.R.S32.HI R16, RZ, 0x3, R16 ;  /* 0x00000003ff107819 */ /* 0x000fe20000011410 */
[----:B------:R-:W-:Y:S01]  /*0720*/  @UP1 UIMAD.WIDE.U32 UR10, UR13, UR8, URZ ;  /* 0x000000080d0a12a5 */ /* 0x000fe2000f8e003f */
[----:B------:R-:W-:Y:S01]  /*0730*/  IMAD.IADD R4, R4, 0x1, -R3 ;  /* 0x0000000104047824 */ /* 0x000fe200078e0a03 */
[----:B------:R-:W-:Y:S01]  /*0740*/  @!UP1 ULDC.64 UR6, c[0x0][0x290] ;  /* 0x0000a40000069ab9 */ /* 0x000fe20000000a00 */
[--C-:B------:R-:W-:Y:S01]  /*0750*/  SHF.R.S32.HI R17, RZ, 0x1f, R16.reuse ;  /* 0x0000001fff117819 */ /* 0x100fe20000011410 */
[----:B------:R-:W-:Y:S01]  /*0760*/  @UP1 UIMAD UR9, UR13, UR9, UR11 ;  /* 0x000000090d0912a4 */ /* 0x000fe2000f8e020b */
[C---:B------:R-:W-:Y:S01]  /*0770*/  IMAD.SHL.U32 R8, R4.reuse, 0x8, RZ ;  /* 0x0000000804087824 */ /* 0x040fe200078e00ff */
[----:B------:R-:W-:Y:S01]  /*0780*/  @!UP1 UIMAD UR8, UR12, UR6, URZ ;  /* 0x000000060c0892a4 */ /* 0x000fe2000f8e023f */
[----:B------:R-:W-:Y:S01]  /*0790*/  ISETP.NE.AND P3, PT, R4, RZ, PT ;  /* 0x000000ff0400720c */ /* 0x000fe20003f65270 */
[----:B------:R-:W-:Y:S01]  /*07a0*/  ULDC.U8 UR11, c[0x0][0x3d8] ;  /* 0x0000f600000b7ab9 */ /* 0x000fe20000000000 */
[----:B------:R-:W-:Y:S01]  /*07b0*/  @!UP1 UIMAD.WIDE.U32 UR18, UR17, UR6, URZ ;  /* 0x00000006111292a5 */ /* 0x000fe2000f8e003f */
[C---:B------:R-:W-:Y:S01]  /*07c0*/  VIADD R5, R16.reuse, 0x20 ;  /* 0x0000002010057836 */ /* 0x040fe20000000000 */
[----:B------:R-:W-:Y:S01]  /*07d0*/  UISETP.NE.AND UP3, UPT, UR11, URZ, UPT ;  /* 0x0000003f0b00728c */ /* 0x000fe2000bf65270 */
[----:B------:R-:W-:Y:S01]  /*07e0*/  IADD3 R4, R16, 0x40, RZ ;  /* 0x0000004010047810 */ /* 0x000fe20007ffe0ff */
[----:B------:R-:W-:Y:S01]  /*07f0*/  UISETP.NE.AND UP0, UPT, UR11, URZ, !UP2 ;  /* 0x0000003f0b00728c */ /* 0x000fe2000d705270 */
[----:B------:R-:W-:Y:S01]  /*0800*/  IMAD.WIDE R14, R15, 0x80, R16 ;  /* 0x000000800f0e7825 */ /* 0x000fe200078e0210 */
[----:B------:R-:W-:Y:S01]  /*0810*/  @!UP1 UIMAD UR8, UR17, UR7, UR8 ;  /* 0x00000007110892a4 */ /* 0x000fe2000f8e0208 */
[----:B------:R-:W-:Y:S01]  /*0820*/  ISETP.GE.AND P2, PT, R5, UR15, PT ;  /* 0x0000000f05007c0c */ /* 0x000fe2000bf46270 */
[----:B------:R-:W-:Y:S01]  /*0830*/  UISETP.NE.OR UP3, UPT, UR5, URZ, !UP3 ;  /* 0x0000003f0500728c */ /* 0x000fe2000df65670 */
[----:B------:R-:W-:Y:S01]  /*0840*/  ISETP.GE.AND P1, PT, R4, UR15, PT ;  /* 0x0000000f04007c0c */ /* 0x000fe2000bf26270 */
[----:B------:R-:W-:Y:S01]  /*0850*/  @UP2 ULDC.64 UR6, c[0x0][0x2c0] ;  /* 0x0000b00000062ab9 */ /* 0x000fe20000000a00 */
[----:B------:R-:W-:Y:S01]  /*0860*/  USHF.R.S32.HI UR12, URZ, 0x1f, UR4 ;  /* 0x0000001f3f0c7899 */ /* 0x000fe20008011404 */
[C---:B------:R-:W-:Y:S01]  /*0870*/  VIADD R7, R8.reuse, 0x40 ;  /* 0x0000004008077836 */ /* 0x040fe20000000000 */
[----:B------:R-:W-:Y:S01]  /*0880*/  @UP2 UIMAD UR16, UR7, UR6, URZ ;  /* 0x00000006071022a4 */ /* 0x000fe2000f8e023f */
[----:B------:R-:W-:Y:S01]  /*0890*/  IADD3 R6, R8, 0x80, RZ ;  /* 0x0000008008067810 */ /* 0x000fe20007ffe0ff */
[----:B------:R-:W-:Y:S01]  /*08a0*/  @!UP2 ULDC UR5, c[0x0][0x270] ;  /* 0x00009c000005aab9 */ /* 0x000fe20000000800 */
[----:B------:R-:W-:Y:S01]  /*08b0*/  ULDC.64 UR6, c[0x0][0x2a0] ;  /* 0x0000a80000067ab9 */ /* 0x000fe20000000a00 */
[----:B------:R-:W-:Y:S01]  /*08c0*/  @UP2 UMOV UR11, 0x1 ;  /* 0x00000001000b2882 */ /* 0x000fe20000000000 */
[----:B------:R-:W-:Y:S01]  /*08d0*/  UIMAD UR12, UR12, UR6, URZ ;  /* 0x000000060c0c72a4 */ /* 0x000fe2000f8e023f */
[----:B------:R-:W-:Y:S01]  /*08e0*/  IMAD.U32 R10, RZ, RZ, UR6 ;  /* 0x00000006ff0a7e24 */ /* 0x000fe2000f8e00ff */
[----:B------:R-:W-:Y:S01]  /*08f0*/  @UP1 UMOV UR20, UR10 ;  /* 0x0000000a00141c82 */ /* 0x000fe20008000000 */
[----:B------:R-:W-:Y:S01]  /*0900*/  @!UP2 ULDC UR6, c[0x0][0x2c4] ;  /* 0x0000b1000006aab9 */ /* 0x000fe20000000800 */
[----:B------:R-:W-:Y:S01]  /*0910*/  @UP0 ULDC UR6, c[0x0][0x2e4] ;  /* 0x0000b90000060ab9 */ /* 0x000fe20000000800 */
[----:B------:R-:W-:Y:S01]  /*0920*/  @!UP3 ULDC UR10, c[0x0][0x2c4] ;  /* 0x0000b100000abab9 */ /* 0x000fe20000000800 */
[----:B------:R-:W-:-:S02]  /*0930*/  @!UP2 UIMAD UR11, UR6, UR5, URZ ;  /* 0x00000005060ba2a4 */ /* 0x000fc4000f8e023f */
[----:B------:R-:W-:Y:S01]  /*0940*/  @!UP1 UIADD3 UR9, UR19, UR8, URZ ;  /* 0x0000000813099290 */ /* 0x000fe2000fffe03f */
[----:B------:R-:W-:Y:S01]  /*0950*/  @!UP1 UMOV UR20, UR18 ;  /* 0x0000001200149c82 */ /* 0x000fe20008000000 */
[----:B------:R-:W-:Y:S01]  /*0960*/  @!UP3 UIMAD UR10, UR17, UR10, URZ ;  /* 0x0000000a110ab2a4 */ /* 0x000fe2000f8e023f */
[C---:B------:R-:W-:Y:S01]  /*0970*/  IADD3 R2, P0, R8.reuse, UR20, RZ ;  /* 0x0000001408027c10 */ /* 0x040fe2000ff1e0ff */
[----:B------:R-:W-:Y:S02]  /*0980*/  UIMAD UR11, UR17, UR11, URZ ;  /* 0x0000000b110b72a4 */ /* 0x000fe4000f8e023f */
[----:B------:R-:W-:Y:S01]  /*0990*/  UIMAD UR7, UR4, UR7, UR12 ;  /* 0x00000007040772a4 */ /* 0x000fe2000f8e020c */
[----:B------:R-:W-:Y:S01]  /*09a0*/  LEA.HI.X.SX32 R3, R8, UR9, 0x1, P0 ;  /* 0x0000000908037c11 */ /* 0x000fe200080f0eff */
[----:B------:R-:W-:Y:S01]  /*09b0*/  @!UP3 USEL UR10, UR10, UR13, !UP1 ;  /* 0x0000000d0a0ab287 */ /* 0x000fe2000c800000 */
[----:B------:R-:W-:Y:S01]  /*09c0*/  ISETP.GE.AND P0, PT, R16, UR15, PT ;  /* 0x0000000f10007c0c */ /* 0x000fe2000bf06270 */
[----:B------:R-:W-:Y:S01]  /*09d0*/  @UP2 ULDC UR12, c[0x0][0x2c0] ;  /* 0x0000b000000c2ab9 */ /* 0x000fe20000000800 */
[----:B------:R-:W-:Y:S01]  /*09e0*/  USEL UR11, UR11, URZ, UP3 ;  /* 0x0000003f0b0b7287 */ /* 0x000fe20009800000 */
[----:B------:R-:W-:Y:S01]  /*09f0*/  IMAD.WIDE.U32 R10, R10, UR4, R2 ;  /* 0x000000040a0a7c25 */ /* 0x000fe2000f8e0002 */
[----:B------:R-:W-:Y:S01]  /*0a00*/  @!UP2 UMOV UR12, 0x1 ;  /* 0x00000001000ca882 */ /* 0x000fe20000000000 */
[----:B------:R-:W-:Y:S01]  /*0a10*/  @!UP2 UMOV UR16, UR6 ;  /* 0x000000060010ac82 */ /* 0x000fe20008000000 */
[----:B------:R-:W-:Y:S01]  /*0a20*/  UIMAD UR6, UR21, UR12, URZ ;  /* 0x0000000c150672a4 */ /* 0x000fe2000f8e023f */
[----:B------:R-:W-:Y:S01]  /*0a30*/  VIADD R13, R11, UR7 ;  /* 0x000000070b0d7c36 */ /* 0x000fe20008000000 */
[----:B------:R-:W-:Y:S01]  /*0a40*/  UIMAD UR16, UR4, UR16, UR11 ;  /* 0x00000010041072a4 */ /* 0x000fe2000f8e020b */
[----:B------:R-:W-:Y:S01]  /*0a50*/  VIADD R2, R16, 0x60 ;  /* 0x0000006010027836 */ /* 0x000fe20000000000 */
[----:B------:R-:W-:Y:S01]  /*0a60*/  @!UP3 UMOV UR24, UR10 ;  /* 0x0000000a0018bc82 */ /* 0x000fe20008000000 */
[----:B------:R-:W-:-:S02]  /*0a70*/  USHF.R.S32.HI UR4, URZ, 0x1f, UR6 ;  /* 0x0000001f3f047899 */ /* 0x000fc40008011406 */
[----:B------:R-:W-:Y:S02]  /*0a80*/  @!UP3 USHF.R.S32.HI UR25, URZ, 0x1f, UR10 ;  /* 0x0000001f3f19b899 */ /* 0x000fe4000801140a */
[----:B------:R-:W-:Y:S02]  /*0a90*/  USHF.R.S32.HI UR5, URZ, 0x1f, UR16 ;  /* 0x0000001f3f057899 */ /* 0x000fe40008011410 */
[----:B------:R-:W-:-:S04]  /*0aa0*/  UIADD3 UR6, UP1, UP0, UR6, UR24, UR16 ;  /* 0x0000001806067290 */ /* 0x000fc8000f83e010 */
[----:B------:R-:W-:Y:S01]  /*0ab0*/  UIADD3.X UR24, UR4, UR25, UR5, UP1, UP0 ;  /* 0x0000001904187290 */ /* 0x000fe20008fe0405 */
[----:B------:R-:W-:Y:S11]  /*0ac0*/  @P0 BRA `(.L_x_362) ;  /* 0x0000000000400947 */ /* 0x000ff60003800000 */
        /* <DEDUP_REMOVED lines=16> */
.L_x_362:
[----:B------:R-:W-:Y:S05]  /*0bd0*/  BSYNC B0 ;  /* 0x0000000000007941 */ /* 0x000fea0003800000 */
.L_x_361:
[----:B------:R-:W-:Y:S01]  /*0be0*/  BSSY B0, `(.L_x_363) ;  /* 0x0000016000007945 */ /* 0x000fe20003800000 */
[----:B------:R-:W-:-:S03]  /*0bf0*/  ISETP.GE.AND P0, PT, R2, UR15, PT ;  /* 0x0000000f02007c0c */ /* 0x000fc6000bf06270 */
        /* <DEDUP_REMOVED lines=14> */
[----:B-1----:R-:W-:Y:S01]  /*0ce0*/  LEA R20, P6, R18, UR4, 0x1 ;  /* 0x0000000412147c11 */ /* 0x002fe2000f8c08ff */
[----:B------:R-:W-:-:S05]  /*0cf0*/  IMAD.IADD R0, R19, 0x1, R0 ;  /* 0x0000000113007824 */ /* 0x000fca00078e0200 */
[----:B------:R-:W-:-:S05]  /*0d00*/  LEA.HI.X R21, R18, UR5, R0, 0x1, P6 ;  /* 0x0000000512157c11 */ /* 0x000fca000b0f0c00 */
[----:B------:R2:W-:Y:S04]  /*0d10*/  @!P5 STG.E.128 desc[UR22][R20.64], RZ ;  /* 0x000000ff1400d986 */ /* 0x0005e8000c101d16 */
[----:B------:R2:W-:Y:S04]  /*0d20*/  @!P4 STG.E.128 desc[UR22][R20.64+0x80], RZ ;  /* 0x000080ff1400c986 */ /* 0x0005e8000c101d16 */
[----:B------:R2:W-:Y:S02]  /*0d30*/  @!P2 STG.E.128 desc[UR22][R20.64+0x100], RZ ;  /* 0x000100ff1400a986 */ /* 0x0005e4000c101d16 */
.L_x_364:
[----:B------:R-:W-:Y:S05]  /*0d40*/  BSYNC B0 ;  /* 0x0000000000007941 */ /* 0x000fea0003800000 */
.L_x_363:
[----:B------:R-:W-:Y:S01]  /*0d50*/  BSSY B0, `(.L_x_365) ;  /* 0x0000016000007945 */ /* 0x000fe20003800000 */
[----:B------:R-:W-:-:S03]  /*0d60*/  ISETP.GE.OR P6, PT, R16, UR15, P3 ;  /* 0x0000000f10007c0c */ /* 0x000fc60009fc6670 */
        /* <DEDUP_REMOVED lines=14> */
[----:B-12---:R-:W-:Y:S01]  /*0e50*/  LEA R20, P5, R18, UR4, 0x1 ;  /* 0x0000000412147c11 */ /* 0x006fe2000f8a08ff */
[----:B------:R-:W-:-:S05]  /*0e60*/  IMAD.IADD R0, R19, 0x1, R0 ;  /* 0x0000000113007824 */ /* 0x000fca00078e0200 */
[----:B------:R-:W-:-:S05]  /*0e70*/  LEA.HI.X R21, R18, UR5, R0, 0x1, P5 ;  /* 0x0000000512157c11 */ /* 0x000fca000a8f0c00 */
[----:B------:R3:W-:Y:S04]  /*0e80*/  @!P4 STG.E.128 desc[UR22][R20.64], RZ ;  /* 0x000000ff1400c986 */ /* 0x0007e8000c101d16 */
[----:B------:R3:W-:Y:S04]  /*0e90*/  @!P2 STG.E.128 desc[UR22][R20.64+0x80], RZ ;  /* 0x000080ff1400a986 */ /* 0x0007e8000c101d16 */
[----:B------:R3:W-:Y:S02]  /*0ea0*/  @!P1 STG.E.128 desc[UR22][R20.64+0x100], RZ ;  /* 0x000100ff14009986 */ /* 0x0007e4000c101d16 */
.L_x_366:
[----:B------:R-:W-:Y:S05]  /*0eb0*/  BSYNC B0 ;  /* 0x0000000000007941 */ /* 0x000fea0003800000 */
.L_x_365:
[----:B------:R-:W-:Y:S01]  /*0ec0*/  BSSY B0, `(.L_x_367) ;  /* 0x0000017000007945 */ /* 0x000fe20003800000 */
[----:B------:R-:W-:Y:S02]  /*0ed0*/  ISETP.GE.OR P5, PT, R5, UR15, P3 ;  /* 0x0000000f05007c0c */ /* 0x000fe40009fa6670 */
[----:B------:R-:W-:Y:S02]  /*0ee0*/  ISETP.GE.OR P4, PT, R4, UR15, P3 ;  /* 0x0000000f04007c0c */ /* 0x000fe40009f86670 */
[----:B------:R-:W-:Y:S01]  /*0ef0*/  ISETP.GE.OR P3, PT, R2, UR15, P3 ;  /* 0x0000000f02007c0c */ /* 0x000fe20009f66670 */
[----:B------:R-:W-:-:S12]  /*0f00*/  @P0 BRA `(.L_x_368) ;  /* 0x0000000000480947 */ /* 0x000fd80003800000 */
[----:B------:R-:W-:Y:S01]  /*0f10*/  IADD3 R0, P0, R14, 0x60, RZ ;  /* 0x000000600e007810 */ /* 0x000fe20007f1e0ff */
[----:B------:R-:W-:Y:S01]  /*0f20*/  ULDC.64 UR4, c[0x0][0x298] ;  /* 0x0000a60000047ab9 */ /* 0x000fe20000000a00 */
[----:B------:R-:W-:Y:S01]  /*0f30*/  IMAD.MOV.U32 R11, RZ, RZ, R13 ;  /* 0x000000ffff0b7224 */ /* 0x000fe200078e000d */
[----:B------:R-:W-:Y:S02]  /*0f40*/  ULDC UR7, c[0x0][0x2d0] ;  /* 0x0000b40000077ab9 */ /* 0x000fe40000000800 */
[----:B------:R-:W-:Y:S01]  /*0f50*/  IMAD.X R3, RZ, RZ, R15, P0 ;  /* 0x000000ffff037224 */ /* 0x000fe200000e060f */
[----:B------:R-:W-:Y:S01]  /*0f60*/  ISETP.GE.AND P2, PT, R8, UR7, PT ;  /* 0x0000000708007c0c */ /* 0x000fe2000bf46270 */
[----:B------:R-:W-:Y:S01]  /*0f70*/  IMAD.WIDE.U32 R10, R0, UR4, R10 ;  /* 0x00000004000a7c25 */ /* 0x000fe2000f8e000a */
[----:B------:R-:W-:-:S03]  /*0f80*/  ISETP.GE.AND P1, PT, R7, UR7, PT ;  /* 0x0000000707007c0c */ /* 0x000fc6000bf26270 */
[----:B------:R-:W-:-:S04]  /*0f90*/  IMAD R3, R3, UR4, RZ ;  /* 0x0000000403037c24 */ /* 0x000fc8000f8e02ff */
[----:B------:R-:W-:Y:S01]  /*0fa0*/  IMAD R3, R0, UR5, R3 ;  /* 0x0000000500037c24 */ /* 0x000fe2000f8e0203 */
[----:B------:R-:W-:Y:S02]  /*0fb0*/  ULDC.64 UR4, c[0x0][0x280] ;  /* 0x0000a00000047ab9 */ /* 0x000fe40000000a00 */
[----:B------:R-:W-:Y:S01]  /*0fc0*/  LEA R12, P0, R10, UR4, 0x1 ;  /* 0x000000040a0c7c11 */ /* 0x000fe2000f8008ff */
[----:B------:R-:W-:-:S05]  /*0fd0*/  IMAD.IADD R3, R11, 0x1, R3 ;  /* 0x000000010b037824 */ /* 0x000fca00078e0203 */
[----:B------:R-:W-:Y:S02]  /*0fe0*/  LEA.HI.X R13, R10, UR5, R3, 0x1, P0 ;  /* 0x000000050a0d7c11 */ /* 0x000fe400080f0c03 */
[----:B------:R-:W-:-:S03]  /*0ff0*/  ISETP.GE.AND P0, PT, R6, UR7, PT ;  /* 0x0000000706007c0c */ /* 0x000fc6000bf06270 */
[----:B------:R4:W-:Y:S04]  /*1000*/  @!P2 STG.E.128 desc[UR22][R12.64], RZ ;  /* 0x000000ff0c00a986 */ /* 0x0009e8000c101d16 */
[----:B------:R4:W-:Y:S06]  /*1010*/  @!P1 STG.E.128 desc[UR22][R12.64+0x80], RZ ;  /* 0x000080ff0c009986 */ /* 0x0009ec000c101d16 */
[----:B------:R4:W-:Y:S02]  /*1020*/  @!P0 STG.E.128 desc[UR22][R12.64+0x100], RZ ;  /* 0x000100ff0c008986 */ /* 0x0009e4000c101d16 */
.L_x_368:
[----:B------:R-:W-:Y:S05]  /*1030*/  BSYNC B0 ;  /* 0x0000000000007941 */ /* 0x000fea0003800000 */
.L_x_367:
        /* <DEDUP_REMOVED lines=10> */
.L_x_370:
[----:B------:R-:W-:Y:S05]  /*10e0*/  BSYNC B0 ;  /* 0x0000000000007941 */ /* 0x000fea0003800000 */
.L_x_369:
        /* <DEDUP_REMOVED lines=10> */
.L_x_372:
[----:B------:R-:W-:Y:S05]  /*1190*/  BSYNC B0 ;  /* 0x0000000000007941 */ /* 0x000fea0003800000 */
.L_x_371:
        /* <DEDUP_REMOVED lines=10> */
.L_x_374:
[----:B------:R-:W-:Y:S05]  /*1240*/  BSYNC B0 ;  /* 0x0000000000007941 */ /* 0x000fea0003800000 */
.L_x_373:
        /* <DEDUP_REMOVED lines=10> */
.L_x_360:
[----:B------:R-:W1:Y:S01]  /*12f0*/  LDC R3, c[0x0][0x278] ;  /* 0x00009e00ff037b82 */ /* 0x000e620000000800 */
[----:B------:R-:W-:Y:S01]  /*1300*/  SHF.R.S32.HI R11, RZ, 0x1f, R4 ;  /* 0x0000001fff0b7819 */ /* 0x000fe20000011404 */
[----:B------:R-:W2:Y:S01]  /*1310*/  S2R R0, SR_CTAID.Z ;  /* 0x0000000000007919 */ /* 0x000ea20000002700 */
[----:B------:R-:W-:Y:S01]  /*1320*/  UIADD3 UR5, -UR21, UR15, URZ ;  /* 0x0000000f15057290 */ /* 0x000fe2000fffe13f */
[----:B------:R-:W-:Y:S01]  /*1330*/  IMAD.U32 R19, RZ, RZ, UR14 ;  /* 0x0000000eff137e24 */ /* 0x000fe2000f8e00ff */
[CC--:B------:R-:W-:Y:S01]  /*1340*/  LEA.HI R2, R11.reuse, R4.reuse, RZ, 0x3 ;  /* 0x000000040b027211 */ /* 0x0c0fe200078f18ff */
[----:B------:R-:W-:Y:S01]  /*1350*/  UISETP.NE.AND UP0, UPT, UR13, -0x1, UPT ;  /* 0xffffffff0d00788c */ /* 0x000fe2000bf05270 */
[----:B------:R-:W-:Y:S01]  /*1360*/  LEA.HI R15, R11, R4, RZ, 0x4 ;  /* 0x000000040b0f7211 */ /* 0x000fe200078f20ff */
[----:B------:R-:W-:Y:S01]  /*1370*/  UISETP.NE.AND UP1, UPT, UR8, -0x1, UPT ;  /* 0xffffffff0800788c */ /* 0x000fe2000bf25270 */
[----:B------:R-:W-:Y:S02]  /*1380*/  SHF.R.S32.HI R12, RZ, 0x3, R2 ;  /* 0x00000003ff0c7819 */ /* 0x000fe40000011402 */
[----:B------:R-:W-:-:S02]  /*1390*/  SHF.R.S32.HI R8, RZ, 0x4, R15 ;  /* 0x00000004ff087819 */ /* 0x000fc4000001140f */
[--C-:B------:R-:W-:Y:S01]  /*13a0*/  SHF.R.S32.HI R13, RZ, 0x1f, R12.reuse ;  /* 0x0000001fff0d7819 */ /* 0x100fe2000001140c */
[C---:B------:R-:W-:Y:S01]  /*13b0*/  IMAD.SHL.U32 R205, R12.reuse, 0x40, RZ ;  /* 0x000000400ccd7824 */ /* 0x040fe200078e00ff */
[C---:B------:R-:W-:Y:S01]  /*13c0*/  LEA.HI R197, R15.reuse, R8, RZ, 0x1 ;  /* 0x000000080fc57211 */ /* 0x040fe200078f08ff */
[----:B------:R-:W-:Y:S01]  /*13d0*/  VIADD R7, R12, 0x40 ;  /* 0x000000400c077836 */ /* 0x000fe20000000000 */
[----:B------:R-:W-:Y:S01]  /*13e0*/  LOP3.LUT R15, R15, 0xfffffff0, RZ, 0xc0, !PT ;  /* 0xfffffff00f0f7812 */ /* 0x000fe200078ec0ff */
[----:B------:R-:W-:Y:S01]  /*13f0*/  @UP0 ULDC.64 UR6, c[0x0][0x240] ;  /* 0x0000900000060ab9 */ /* 0x000fe20000000a00 */
[----:B------:R-:W-:Y:S01]  /*1400*/  LOP3.LUT R197, R197, 0xfffffffe, RZ, 0xc0, !PT ;  /* 0xfffffffec5c57812 */ /* 0x000fe200078ec0ff */
[----:B------:R-:W-:Y:S01]  /*1410*/  @UP0 UIMAD.WIDE.U32 UR28, UR13, UR6, URZ ;  /* 0x000000060d1c02a5 */ /* 0x000fe2000f8e003f */
[----:B------:R-:W-:Y:S01]  /*1420*/  LOP3.LUT R205, R205, 0x1c0, RZ, 0xc0, !PT ;  /* 0x000001c0cdcd7812 */ /* 0x000fe200078ec0ff */
[----:B------:R-:W-:Y:S01]  /*1430*/  IMAD.IADD R15, R4, 0x1, -R15 ;  /* 0x00000001040f7824 */ /* 0x000fe200078e0a0f */
[----:B------:R-:W-:Y:S01]  /*1440*/  @!UP0 USHF.R.S32.HI UR9, URZ, 0x1f, UR17 ;  /* 0x0000001f3f098899 */ /* 0x000fe20008011411 */
[----:B-1----:R-:W-:Y:S01]  /*1450*/  IABS R6, R3 ;  /* 0x0000000300067213 */ /* 0x002fe20000000000 */
[----:B------:R-:W-:Y:S01]  /*1460*/  IMAD.IADD R197, R8, 0x1, -R197 ;  /* 0x0000000108c57824 */ /* 0x000fe200078e0ac5 */
[----:B------:R-:W-:Y:S01]  /*1470*/  PLOP3.LUT P2, PT, PT, PT, UP1, 0x80, 0x0 ;  /* 0x000000000000781c */ /* 0x000fe20003f4f018 */
[----:B------:R-:W-:Y:S01]  /*1480*/  IMAD.MOV.U32 R8, RZ, RZ, RZ ;  /* 0x000000ffff087224 */ /* 0x000fe200078e00ff */
[----:B------:R-:W1:Y:S01]  /*1490*/  I2F.RP R5, R6 ;  /* 0x0000000600057306 */ /* 0x000e620000209400 */
[----:B------:R-:W-:Y:S01]  /*14a0*/  @UP0 UIMAD UR16, UR13, UR7, UR29 ;  /* 0x000000070d1002a4 */ /* 0x000fe2000f8e021d */
[----:B------:R-:W-:Y:S01]  /*14b0*/  ISETP.GE.AND P5, PT, R7, UR5, PT ;  /* 0x0000000507007c0c */ /* 0x000fe2000bfa6270 */
[----:B------:R-:W-:Y:S01]  /*14c0*/  @UP1 UIADD3 UR27, UR25, UR8, URZ ;  /* 0x00000008191b1290 */ /* 0x000fe2000fffe03f */
[----:B------:R-:W-:Y:S01]  /*14d0*/  LEA.HI R7, R11, R4, RZ, 0x6 ;  /* 0x000000040b077211 */ /* 0x000fe200078f30ff */
[----:B------:R-:W-:Y:S01]  /*14e0*/  @!UP0 ULDC.64 UR6, c[0x0][0x228] ;  /* 0x00008a0000068ab9 */ /* 0x000fe20000000a00 */
[----:B------:R-:W-:Y:S01]  /*14f0*/  @UP1 ULDC.64 UR10, c[0x0][0x248] ;  /* 0x00009200000a1ab9 */ /* 0x000fe20000000a00 */
[----:B------:R-:W-:Y:S01]  /*1500*/  @!UP0 UIMAD UR9, UR9, UR6, URZ ;  /* 0x00000006090982a4 */ /* 0x000fe2000f8e023f */
[----:B------:R-:W-:Y:S01]  /*1510*/  IMAD.WIDE R18, R19, 0x80, R12 ;  /* 0x0000008013127825 */ /* 0x000fe200078e020c */
[----:B------:R-:W-:-:S02]  /*1520*/  @!UP0 UIMAD.WIDE.U32 UR32, UR17, UR6, URZ ;  /* 0x00000006112082a5 */ /* 0x000fc4000f8e003f */
[----:B------:R-:W-:Y:S02]  /*1530*/  @UP1 UIMAD.WIDE.U32 UR30, UR27, UR10, URZ ;  /* 0x0000000a1b1e12a5 */ /* 0x000fe4000f8e003f */
[----:B------:R-:W-:Y:S01]  /*1540*/  @!UP0 UIMAD UR7, UR17, UR7, UR9 ;  /* 0x00000007110782a4 */ /* 0x000fe2000f8e0209 */
[----:B-1----:R-:W1:Y:S01]  /*1550*/  MUFU.RCP R9, R5 ;  /* 0x0000000500097308 */ /* 0x002e620000001000 */
[----:B------:R-:W-:Y:S02]  /*1560*/  @UP1 UIMAD UR27, UR27, UR11, URZ ;  /* 0x0000000b1b1b12a4 */ /* 0x000fe4000f8e023f */
[----:B------:R-:W-:Y:S02]  /*1570*/  @!UP0 UIADD3 UR16, UR33, UR7, URZ ;  /* 0x0000000721108290 */ /* 0x000fe4000fffe03f */
[----:B------:R-:W-:Y:S01]  /*1580*/  @UP1 UIADD3 UR27, UR31, UR27, URZ ;  /* 0x0000001b1f1b1290 */ /* 0x000fe2000fffe03f */
[----:B------:R-:W-:Y:S01]  /*1590*/  @!UP0 UMOV UR28, UR32 ;  /* 0x00000020001c8c82 */ /* 0x000fe20008000000 */
[----:B-1----:R-:W-:-:S02]  /*15a0*/  VIADD R9, R9, 0xffffffe ;  /* 0x0ffffffe09097836 */ /* 0x002fc40000000000 */
[----:B------:R-:W-:-:S04]  /*15b0*/  VIADD R5, R12, 0x60 ;  /* 0x000000600c057836 */ /* 0x000fc80000000000 */
[----:B------:R-:W1:Y:S01]  /*15c0*/  F2I.FTZ.U32.TRUNC.NTZ R9, R9 ;  /* 0x0000000900097305 */ /* 0x000e62000021f000 */
[----:B------:R-:W-:Y:S02]  /*15d0*/  ISETP.GE.AND P4, PT, R5, UR5, PT ;  /* 0x0000000505007c0c */ /* 0x000fe4000bf86270 */
[----:B------:R-:W-:Y:S02]  /*15e0*/  LOP3.LUT R5, R2, 0xfffffff8, RZ, 0xc0, !PT ;  /* 0xfffffff802057812 */ /* 0x000fe400078ec0ff */
[----:B--2---:R-:W-:-:S03]  /*15f0*/  IABS R2, R0 ;  /* 0x0000000000027213 */ /* 0x004fc60000000000 */
[----:B------:R-:W-:-:S04]  /*1600*/  IMAD.IADD R5, R4, 0x1, -R5 ;  /* 0x0000000104057824 */ /* 0x000fc800078e0a05 */
[----:B------:R-:W-:Y:S02]  /*1610*/  IMAD.SHL.U32 R134, R5, 0x8, RZ ;  /* 0x0000000805867824 */ /* 0x000fe400078e00ff */
[----:B-1----:R-:W-:-:S03]  /*1620*/  IMAD.MOV R147, RZ, RZ, -R9 ;  /* 0x000000ffff937224 */ /* 0x002fc600078e0a09 */
[----:B------:R-:W-:Y:S01]  /*1630*/  LOP3.LUT R0, R205, 0x38, R134, 0xf8, !PT ;  /* 0x00000038cd007812 */ /* 0x000fe200078ef886 */
[----:B------:R-:W-:Y:S01]  /*1640*/  IMAD R147, R147, R6, RZ ;  /* 0x0000000693937224 */ /* 0x000fe200078e02ff */
[----:B------:R-:W-:-:S03]  /*1650*/  SHF.R.U32.HI R205, RZ, 0x3, R205 ;  /* 0x00000003ffcd7819 */ /* 0x000fc600000116cd */
[----:B------:R-:W-:Y:S01]  /*1660*/  IMAD.HI.U32 R147, R9, R147, R8 ;  /* 0x0000009309937227 */ /* 0x000fe200078e0008 */
[----:B------:R-:W-:Y:S02]  /*1670*/  LOP3.LUT R205, R0, R205, RZ, 0x3c, !PT ;  /* 0x000000cd00cd7212 */ /* 0x000fe400078e3cff */
[----:B------:R-:W-:Y:S01]  /*1680*/  SHF.R.S32.HI R0, RZ, 0x1f, R15 ;  /* 0x0000001fff007819 */ /* 0x000fe2000001140f */
[----:B------:R-:W-:Y:S02]  /*1690*/  IMAD.SHL.U32 R8, R7, 0x8, RZ ;  /* 0x0000000807087824 */ /* 0x000fe400078e00ff */
[----:B------:R-:W-:Y:S01]  /*16a0*/  IMAD.HI.U32 R147, R147, R2, RZ ;  /* 0x0000000293937227 */ /* 0x000fe200078e00ff */
[----:B------:R-:W-:-:S03]  /*16b0*/  LEA.HI R0, R0, R15, RZ, 0x3 ;  /* 0x0000000f00007211 */ /* 0x000fc600078f18ff */
[----:B------:R-:W-:-:S04]  /*16c0*/  IMAD.MOV R9, RZ, RZ, -R147 ;  /* 0x000000ffff097224 */ /* 0x000fc800078e0a93 */
[----:B------:R-:W-:Y:S01]  /*16d0*/  IMAD R9, R6, R9, R2 ;  /* 0x0000000906097224 */ /* 0x000fe200078e0202 */
[----:B------:R-:W-:-:S04]  /*16e0*/  LOP3.LUT R2, R0, 0xfffffff8, RZ, 0xc0, !PT ;  /* 0xfffffff800027812 */ /* 0x000fc800078ec0ff */
[----:B------:R-:W-:Y:S01]  /*16f0*/  ISETP.GT.U32.AND P0, PT, R6, R9, PT ;  /* 0x000000090600720c */ /* 0x000fe20003f04070 */
[----:B------:R-:W-:Y:S01]  /*1700*/  IMAD.IADD R2, R15, 0x1, -R2 ;  /* 0x000000010f027824 */ /* 0x000fe200078e0a02 */
[----:B------:R-:W-:Y:S11]  /*1710*/  @P2 BRA `(.L_x_375) ;  /* 0x0000000000342947 */ /* 0x000ff60003800000 */
        /* <DEDUP_REMOVED lines=8> */
[----:B------:R-:W-:Y:S01]  /*17a0*/  UIMAD UR9, UR9, UR6, URZ ;  /* 0x00000006090972a4 */ /* 0x000fe2000f8e023f */
[----:B------:R-:W-:-:S03]  /*17b0*/  UMOV UR26, UR30 ;  /* 0x0000001e001a7c82 */ /* 0x000fc60008000000 */
[----:B------:R-:W-:Y:S02]  /*17c0*/  UIMAD UR7, UR17, UR7, UR9 ;  /* 0x00000007110772a4 */ /* 0x000fe4000f8e0209 */
[----:B------:R-:W-:-:S04]  /*17d0*/  UIMAD.WIDE.U32 UR30, UR17, UR6, UR26 ;  /* 0x00000006111e72a5 */ /* 0x000fc8000f8e001a */
[----:B------:R-:W-:-:S12]  /*17e0*/  UIADD3 UR27, UR31, UR7, URZ ;  /* 0x000000071f1b7290 */ /* 0x000fd8000fffe03f */
.L_x_375:
[----:B------:R-:W-:Y:S01]  /*17f0*/  @UP1 UIADD3 UR29, UR25, UR8, URZ ;  /* 0x00000008191d1290 */ /* 0x000fe2000fffe03f */
[----:B------:R-:W-:Y:S01]  /*1800*/  @!P0 IMAD.IADD R9, R9, 0x1, -R6 ;  /* 0x0000000109098824 */ /* 0x000fe200078e0a06 */
[----:B------:R-:W-:Y:S01]  /*1810*/  USHF.R.S32.HI UR26, URZ, 0x1f, UR4 ;  /* 0x0000001f3f1a7899 */ /* 0x000fe20008011404 */
[----:B------:R-:W-:Y:S01]  /*1820*/  SHF.R.S32.HI R135, RZ, 0x1f, R134 ;  /* 0x0000001fff877819 */ /* 0x000fe20000011486 */
[----:B------:R-:W-:Y:S01]  /*1830*/  @UP1 ULDC.64 UR8, c[0x0][0x250] ;  /* 0x0000940000081ab9 */ /* 0x000fe20000000a00 */
[----:B------:R-:W-:Y:S01]  /*1840*/  LOP3.LUT R205, R205, 0xfffffe00, R8, 0xf8, !PT ;  /* 0xfffffe00cdcd7812 */ /* 0x000fe200078ef808 */
[----:B------:R-:W-:Y:S01]  /*1850*/  @UP1 UIMAD.WIDE.U32 UR6, UR29, UR8, URZ ;  /* 0x000000081d0612a5 */ /* 0x000fe2000f8e003f */
[----:B------:R-:W-:Y:S01]  /*1860*/  ISETP.GE.U32.AND P1, PT, R9, R6, PT ;  /* 0x000000060900720c */ /* 0x000fe20003f26070 */
[----:B------:R-:W-:Y:S01]  /*1870*/  @UP1 UIMAD UR29, UR29, UR9, URZ ;  /* 0x000000091d1d12a4 */ /* 0x000fe2000f8e023f */
[----:B------:R-:W-:-:S03]  /*1880*/  LOP3.LUT R6, R3, UR4, RZ, 0x3c, !PT ;  /* 0x0000000403067c12 */ /* 0x000fc6000f8e3cff */
[----:B------:R-:W-:Y:S01]  /*1890*/  @UP1 UIADD3 UR29, UR7, UR29, URZ ;  /* 0x0000001d071d1290 */ /* 0x000fe2000fffe03f */
[----:B------:R-:W-:Y:S11]  /*18a0*/  @P2 BRA `(.L_x_376) ;  /* 0x0000000000342947 */ /* 0x000ff60003800000 */
        /* <DEDUP_REMOVED lines=11> */
[----:B------:R-:W-:Y:S01]  /*1960*/  UIADD3 UR29, UR33, UR7, URZ ;  /* 0x00000007211d7290 */ /* 0x000fe2000fffe03f */
[----:B------:R-:W-:-:S11]  /*1970*/  UMOV UR6, UR32 ;  /* 0x0000002000067c82 */ /* 0x000fd60008000000 */
.L_x_376:
[----:B------:R-:W-:Y:S01]  /*1980*/  ISETP.GE.AND P2, PT, R6, RZ, PT ;  /* 0x000000ff0600720c */ /* 0x000fe20003f46270 */
[----:B------:R-:W-:Y:S01]  /*1990*/  IMAD R7, R13, UR10, RZ ;  /* 0x0000000a0d077c24 */ /* 0x000fe2000f8e02ff */
[----:B------:R-:W-:Y:S01]  /*19a0*/  ISETP.NE.AND P3, PT, R3, RZ, PT ;  /* 0x000000ff0300720c */ /* 0x000fe20003f65270 */
[C---:B------:R-:W-:Y:S01]  /*19b0*/  IMAD.WIDE.U32 R14, R12.reuse, UR10, R134 ;  /* 0x0000000a0c0e7c25 */ /* 0x040fe2000f8e0086 */
[----:B------:R-:W1:Y:S01]  /*19c0*/  S2UR UR25, SR_CgaCtaId ;  /* 0x00000000001979c3 */ /* 0x000e620000008800 */
[----:B------:R-:W-:Y:S01]  /*19d0*/  UIADD3 UR17, UR18, -0x1, URZ ;  /* 0xffffffff12117890 */ /* 0x000fe2000fffe03f */
[----:B------:R-:W-:Y:S01]  /*19e0*/  IADD3 R10, R12, 0x20, RZ ;  /* 0x000000200c0a7810 */ /* 0x000fe20007ffe0ff */
[----:B------:R-:W-:Y:S01]  /*19f0*/  @!P0 VIADD R147, R147, 0x1 ;  /* 0x0000000193938836 */ /* 0x000fe20000000000 */
[----:B------:R-:W-:Y:S01]  /*1a00*/  IADD3 R206, P0, R14, UR30, RZ ;  /* 0x0000001e0ece7c10 */ /* 0x000fe2000ff1e0ff */
[C---:B------:R-:W-:Y:S01]  /*1a10*/  IMAD R6, R12.reuse, UR11, R7 ;  /* 0x0000000b0c067c24 */ /* 0x040fe2000f8e0207 */
[----:B------:R-:W-:Y:S01]  /*1a20*/  BSSY B0, `(.L_x_377) ;  /* 0x0000047000007945 */ /* 0x000fe20003800000 */
[----:B------:R-:W-:Y:S01]  /*1a30*/  IMAD.WIDE.U32 R8, R12, UR8, R134 ;  /* 0x000000080c087c25 */ /* 0x000fe2000f8e0086 */
[----:B------:R-:W-:-:S02]  /*1a40*/  IADD3 R199, R134, 0x80, RZ ;  /* 0x0000008086c77810 */ /* 0x000fc40007ffe0ff */
[----:B------:R-:W-:Y:S01]  /*1a50*/  IADD3.X R207, R15, UR27, R6, P0, !PT ;  /* 0x0000001b0fcf7c10 */ /* 0x000fe200087fe406 */
[----:B------:R-:W-:Y:S02]  /*1a60*/  IMAD R7, R13, UR8, RZ ;  /* 0x000000080d077c24 */ /* 0x000fe4000f8e02ff */
[----:B------:R-:W-:Y:S01]  /*1a70*/  @P1 VIADD R147, R147, 0x1 ;  /* 0x0000000193931836 */ /* 0x000fe20000000000 */
[----:B------:R-:W-:Y:S01]  /*1a80*/  IADD3 R144, P1, R8, UR6, RZ ;  /* 0x0000000608907c10 */ /* 0x000fe2000ff3e0ff */
[----:B------:R-:W-:Y:S01]  /*1a90*/  IMAD R6, R12, UR9, R7 ;  /* 0x000000090c067c24 */ /* 0x000fe2000f8e0207 */
[----:B------:R-:W-:Y:S01]  /*1aa0*/  IADD3 R8, P0, R134, UR28, RZ ;  /* 0x0000001c86087c10 */ /* 0x000fe2000ff1e0ff */
[----:B------:R-:W-:Y:S01]  /*1ab0*/  ULDC.64 UR6, c[0x0][0x258] ;  /* 0x0000960000067ab9 */ /* 0x000fe20000000a00 */
[----:B------:R-:W-:Y:S01]  /*1ac0*/  @!P2 IADD3 R147, -R147, RZ, RZ ;  /* 0x000000ff9393a210 */ /* 0x000fe20007ffe1ff */
[----:B------:R-:W-:Y:S01]  /*1ad0*/  UIMAD UR26, UR26, UR6, URZ ;  /* 0x000000061a1a72a4 */ /* 0x000fe2000f8e023f */
[----:B------:R-:W-:Y:S01]  /*1ae0*/  @!P3 LOP3.LUT R147, RZ, R3, RZ, 0x33, !PT ;  /* 0x00000003ff93b212 */ /* 0x000fe200078e33ff */
[----:B------:R-:W-:Y:S01]  /*1af0*/  IMAD.U32 R14, RZ, RZ, UR6 ;  /* 0x00000006ff0e7e24 */ /* 0x000fe2000f8e00ff */
[----:B------:R-:W-:Y:S01]  /*1b00*/  IADD3.X R145, R9, UR29, R6, P1, !PT ;  /* 0x0000001d09917c10 */ /* 0x000fe20008ffe406 */
[----:B------:R-:W-:Y:S01]  /*1b10*/  UIMAD UR26, UR4, UR7, UR26 ;  /* 0x00000007041a72a4 */ /* 0x000fe2000f8e021a */
[----:B------:R-:W-:Y:S01]  /*1b20*/  IADD3.X R9, R135, UR16, RZ, P0, !PT ;  /* 0x0000001087097c10 */ /* 0x000fe200087fe4ff */
[----:B------:R-:W-:Y:S01]  /*1b30*/  UIMAD UR16, UR17, -0x40, UR24 ;  /* 0xffffffc0111078a4 */ /* 0x000fe2000f8e0218 */
[----:B------:R-:W-:Y:S01]  /*1b40*/  SHF.R.S32.HI R6, RZ, 0x1f, R147 ;  /* 0x0000001fff067819 */ /* 0x000fe20000011493 */
[----:B------:R-:W-:Y:S01]  /*1b50*/  ULDC.64 UR6, c[0x0][0x260] ;  /* 0x0000980000067ab9 */ /* 0x000fe20000000a00 */
[----:B------:R-:W-:Y:S01]  /*1b60*/  ISETP.GE.AND P0, PT, R12, UR5, PT ;  /* 0x000000050c007c0c */ /* 0x000fe2000bf06270 */
[----:B------:R-:W-:Y:S01]  /*1b70*/  IMAD.WIDE.U32 R14, R14, UR4, R8 ;  /* 0x000000040e0e7c25 */ /* 0x000fe2000f8e0008 */
[----:B------:R-:W-:Y:S01]  /*1b80*/  UMOV UR4, 0x400 ;  /* 0x0000040000047882 */ /* 0x000fe20000000000 */
[----:B------:R-:W-:Y:S01]  /*1b90*/  ISETP.GE.AND P1, PT, R10, UR5, PT ;  /* 0x000000050a007c0c */ /* 0x000fe2000bf26270 */
[----:B-1----:R-:W-:Y:S01]  /*1ba0*/  ULEA UR4, UR25, UR4, 0x18 ;  /* 0x0000000419047291 */ /* 0x002fe2000f8ec03f */
[----:B------:R-:W-:Y:S01]  /*1bb0*/  IMAD R8, R6, UR6, RZ ;  /* 0x0000000606087c24 */ /* 0x000fe2000f8e02ff */
[----:B------:R-:W-:Y:S01]  /*1bc0*/  IADD3 R17, R15, UR26, RZ ;  /* 0x0000001a0f117c10 */ /* 0x000fe2000fffe0ff */
[----:B------:R-:W-:-:S03]  /*1bd0*/  IMAD.WIDE.U32 R206, R147, UR6, R206 ;  /* 0x0000000693ce7c25 */ /* 0x000fc6000f8e00ce */
[----:B------:R-:W-:Y:S01]  /*1be0*/  LEA R205, R205, UR4, 0x1 ;  /* 0x00000004cdcd7c11 */ /* 0x000fe2000f8e08ff */
[C---:B------:R-:W-:Y:S01]  /*1bf0*/  IMAD R209, R147.reuse, UR7, R8 ;  /* 0x0000000793d17c24 */ /* 0x040fe2000f8e0208 */
[----:B------:R-:W-:Y:S01]  /*1c00*/  ULDC.64 UR6, c[0x0][0x268] ;  /* 0x00009a0000067ab9 */ /* 0x000fe20000000a00 */
[----:B------:R-:W-:Y:S02]  /*1c10*/  VIADD R204, R134, 0x40 ;  /* 0x0000004086cc7836 */ /* 0x000fe40000000000 */
[----:B------:R-:W-:Y:S02]  /*1c20*/  IMAD R6, R6, UR6, RZ ;  /* 0x0000000606067c24 */ /* 0x000fe4000f8e02ff */
[----:B------:R-:W-:-:S04]  /*1c30*/  IMAD.WIDE.U32 R144, R147, UR6, R144 ;  /* 0x0000000693907c25 */ /* 0x000fc8000f8e0090 */
[----:B------:R-:W-:Y:S01]  /*1c40*/  IMAD R147, R147, UR7, R6 ;  /* 0x0000000793937c24 */ /* 0x000fe2000f8e0206 */
        /* <DEDUP_REMOVED lines=36> */
.L_x_378:
[----:B------:R-:W-:Y:S05]  /*1e90*/  BSYNC B0 ;  /* 0x0000000000007941 */ /* 0x000fea0003800000 */
.L_x_377:
        /* <DEDUP_REMOVED lines=40> */
.L_x_380:
[----:B------:R-:W-:Y:S05]  /*2120*/  BSYNC B0 ;  /* 0x0000000000007941 */ /* 0x000fea0003800000 */
.L_x_379:
[----:B------:R-:W-:Y:S04]  /*2130*/  BSSY B0, `(.L_x_381) ;  /* 0x0000028000007945 */ /* 0x000fe80003800000 */
[----:B------:R-:W-:Y:S05]  /*2140*/  @P5 BRA `(.L_x_382) ;  /* 0x0000000000985947 */ /* 0x000fea0003800000 */
[----:B------:R-:W-:Y:S01]  /*2150*/  ULDC UR25, c[0x0][0x2d0] ;  /* 0x0000b40000197ab9 */ /* 0x000fe20000000800 */
[----:B---3--:R-:W-:Y:S01]  /*2160*/  IADD3 R20, P0, R18, 0x40, RZ ;  /* 0x0000004012147810 */ /* 0x008fe20007f1e0ff */
        /* <DEDUP_REMOVED lines=12> */
[----:B-1--4-:R-:W1:Y:S01]  /*2230*/  @!P2 LDC.64 R6, c[0x0][0x210] ;  /* 0x00008400ff06ab82 */ /* 0x012e620000000a00 */
        /* <DEDUP_REMOVED lines=23> */
.L_x_382:
[----:B------:R-:W-:Y:S05]  /*23b0*/  BSYNC B0 ;  /* 0x0000000000007941 */ /* 0x000fea0003800000 */
.L_x_381:
        /* <DEDUP_REMOVED lines=39> */
.L_x_384:
[----:B------:R-:W-:Y:S05]  /*2630*/  BSYNC B0 ;  /* 0x0000000000007941 */ /* 0x000fea0003800000 */
.L_x_383:
[----:B------:R-:W-:Y:S01]  /*2640*/  USHF.L.U32 UR30, UR10, 0x6, URZ ;  /* 0x000000060a1e7899 */ /* 0x000fe2000800063f */
[----:B------:R-:W-:Y:S01]  /*2650*/  ISETP.GE.AND P0, PT, R12, UR16, PT ;  /* 0x000000100c007c0c */ /* 0x000fe2000bf06270 */
[----:B------:R-:W-:Y:S01]  /*2660*/  USHF.L.U64.HI UR29, UR10, 0x6, UR11 ;  /* 0x000000060a1d7899 */ /* 0x000fe2000801020b */
[----:B------:R-:W-:Y:S01]  /*2670*/  IMAD.SHL.U32 R16, R5, 0x40, RZ ;  /* 0x0000004005107824 */ /* 0x000fe200078e00ff */
[----:B------:R-:W-:Y:S01]  /*2680*/  USHF.R.S32.HI UR31, URZ, 0x1f, UR17 ;  /* 0x0000001f3f1f7899 */ /* 0x000fe20008011411 */
[----:B------:R-:W-:Y:S01]  /*2690*/  IADD3 R209, R207, R209, RZ ;  /* 0x000000d1cfd17210 */ /* 0x000fe20007ffe0ff */
[----:B------:R-:W-:Y:S01]  /*26a0*/  UIMAD UR6, UR29, UR17, URZ ;  /* 0x000000111d0672a4 */ /* 0x000fe2000f8e023f */
[----:B------:R-:W-:Y:S01]  /*26b0*/  IMAD.U32 R3, RZ, RZ, UR30 ;  /* 0x0000001eff037e24 */ /* 0x000fe2000f8e00ff */
[----:B------:R-:W-:Y:S01]  /*26c0*/  LOP3.LUT R16, R16, 0x1c0, RZ, 0xc0, !PT ;  /* 0x000001c010107812 */ /* 0x000fe200078ec0ff */
[----:B------:R-:W-:Y:S01]  /*26d0*/  IMAD.MOV.U32 R208, RZ, RZ, R206 ;  /* 0x000000ffffd07224 */ /* 0x000fe200078e00ce */
[----:B------:R-:W-:Y:S01]  /*26e0*/  UIMAD UR6, UR31, UR30, UR6 ;  /* 0x0000001e1f0672a4 */ /* 0x000fe2000f8e0206 */
[----:B-1234-:R-:W-:Y:S01]  /*26f0*/  IMAD.SHL.U32 R7, R12, 0x8, RZ ;  /* 0x000000080c077824 */ /* 0x01efe200078e00ff */
[----:B------:R-:W-:Y:S01]  /*2700*/  BSSY B0, `(.L_x_385) ;  /* 0x0000027000007945 */ /* 0x000fe20003800000 */
[----:B------:R-:W-:Y:S01]  /*2710*/  IMAD.WIDE.U32 R20, R3, UR17, R208 ;  /* 0x0000001103147c25 */ /* 0x000fe2000f8e00d0 */
[----:B------:R-:W-:-:S02]  /*2720*/  ISETP.GE.AND P5, PT, R10, UR16, PT ;  /* 0x000000100a007c0c */ /* 0x000fc4000bfa6270 */
[----:B------:R-:W-:Y:S01]  /*2730*/  LOP3.LUT R7, R16, 0x8, R7, 0xf8, !PT ;  /* 0x0000000810077812 */ /* 0x000fe200078ef807 */
[----:B------:R-:W-:Y:S01]  /*2740*/  IMAD.SHL.U32 R18, R2, 0x40, RZ ;  /* 0x0000004002127824 */ /* 0x000fe200078e00ff */
[----:B------:R-:W-:Y:S02]  /*2750*/  SHF.R.U32.HI R16, RZ, 0x3, R16 ;  /* 0x00000003ff107819 */ /* 0x000fe40000011610 */
[----:B------:R-:W-:Y:S02]  /*2760*/  IADD3 R14, R21, UR6, RZ ;  /* 0x00000006150e7c10 */ /* 0x000fe4000fffe0ff */
[----:B------:R-:W-:Y:S02]  /*2770*/  LOP3.LUT R16, R7, R16, RZ, 0x3c, !PT ;  /* 0x0000001007107212 */ /* 0x000fe400078e3cff */
[----:B------:R-:W-:Y:S01]  /*2780*/  SHF.L.U32 R15, R197, 0x3, RZ ;  /* 0x00000003c50f7819 */ /* 0x000fe200000006ff */
        /* <DEDUP_REMOVED lines=30> */
.L_x_386:
[----:B------:R-:W-:Y:S05]  /*2970*/  BSYNC B0 ;  /* 0x0000000000007941 */ /* 0x000fea0003800000 */
.L_x_385:
[----:B------:R-:W-:Y:S01]  /*2980*/  USHF.L.U64.HI UR25, UR10, 0x5, UR11 ;  /* 0x000000050a197899 */ /* 0x000fe2000801020b */
[----:B------:R-:W-:Y:S01]  /*2990*/  BSSY B0, `(.L_x_387) ;  /* 0x0000023000007945 */ /* 0x000fe20003800000 */
[----:B------:R-:W-:Y:S01]  /*29a0*/  USHF.L.U32 UR26, UR10, 0x5, URZ ;  /* 0x000000050a1a7899 */ /* 0x000fe2000800063f */
[----:B------:R-:W-:Y:S02]  /*29b0*/  LOP3.LUT R18, R18, 0x1c0, RZ, 0xc0, !PT ;  /* 0x000001c012127812 */ /* 0x000fe400078ec0ff */
[----:B------:R-:W-:Y:S09]  /*29c0*/  @P5 BRA `(.L_x_388) ;  /* 0x00000000007c5947 */ /* 0x000ff20003800000 */
[----:B------:R-:W-:Y:S01]  /*29d0*/  ULDC UR6, c[0x0][0x2d0] ;  /* 0x0000b40000067ab9 */ /* 0x000fe20000000800 */
[----:B------:R-:W-:Y:S02]  /*29e0*/  IADD3 R17, P0, R20, UR26, RZ ;  /* 0x0000001a14117c10 */ /* 0x000fe4000ff1e0ff */
[----:B------:R-:W-:Y:S02]  /*29f0*/  ISETP.GE.AND P3, PT, R134, UR6, PT ;  /* 0x0000000686007c0c */ /* 0x000fe4000bf66270 */
[----:B------:R-:W-:Y:S02]  /*2a00*/  ISETP.GE.AND P2, PT, R204, UR6, PT ;  /* 0x00000006cc007c0c */ /* 0x000fe4000bf46270 */
[----:B------:R-:W-:Y:S02]  /*2a10*/  IADD3.X R14, R14, UR25, RZ, P0, !PT ;  /* 0x000000190e0e7c10 */ /* 0x000fe400087fe4ff */
[----:B------:R-:W-:-:S07]  /*2a20*/  ISETP.GE.AND P0, PT, R199, UR6, PT ;  /* 0x00000006c7007c0c */ /* 0x000fce000bf06270 */
        /* <DEDUP_REMOVED lines=25> */
.L_x_388:
[----:B------:R-:W-:Y:S05]  /*2bc0*/  BSYNC B0 ;  /* 0x0000000000007941 */ /* 0x000fea0003800000 */
.L_x_387:
[----:B------:R-:W0:Y:S01]  /*2bd0*/  LDGDEPBAR ;  /* 0x00000000000079af */ /* 0x000e220000000000 */
[----:B------:R-:W-:Y:S01]  /*2be0*/  ISETP.GE.AND P0, PT, R12, UR16, PT ;  /* 0x000000100c007c0c */ /* 0x000fe2000bf06270 */
[----:B------:R-:W-:Y:S01]  /*2bf0*/  USHF.L.U64.HI UR27, UR8, 0x6, UR9 ;  /* 0x00000006081b7899 */ /* 0x000fe20008010209 */
[----:B------:R-:W-:Y:S01]  /*2c00*/  LOP3.LUT R15, R18, 0x8, R15, 0xf8, !PT ;  /* 0x00000008120f7812 */ /* 0x000fe200078ef80f */
[----:B------:R-:W-:Y:S01]  /*2c10*/  IMAD.SHL.U32 R0, R0, 0x40, RZ ;  /* 0x0000004000007824 */ /* 0x000fe200078e00ff */
[----:B------:R-:W-:Y:S01]  /*2c20*/  SHF.R.U32.HI R18, RZ, 0x3, R18 ;  /* 0x00000003ff127819 */ /* 0x000fe20000011612 */
[----:B------:R-:W-:Y:S01]  /*2c30*/  USHF.L.U32 UR28, UR8, 0x6, URZ ;  /* 0x00000006081c7899 */ /* 0x000fe2000800063f */
[----:B------:R-:W-:Y:S01]  /*2c40*/  IMAD.IADD R147, R145, 0x1, R147 ;  /* 0x0000000191937824 */ /* 0x000fe200078e0293 */
[----:B------:R-:W-:Y:S01]  /*2c50*/  UIMAD UR6, UR27, UR17, URZ ;  /* 0x000000111b0672a4 */ /* 0x000fe2000f8e023f */
[----:B------:R-:W-:Y:S01]  /*2c60*/  LOP3.LUT R15, R15, R18, RZ, 0x3c, !PT ;  /* 0x000000120f0f7212 */ /* 0x000fe200078e3cff */
[----:B-1234-:R-:W-:Y:S01]  /*2c70*/  IMAD.U32 R7, RZ, RZ, UR17 ;  /* 0x00000011ff077e24 */ /* 0x01efe2000f8e00ff */
[----:B------:R-:W-:Y:S01]  /*2c80*/  LEA.HI R6, R11, R4, RZ, 0x5 ;  /* 0x000000040b067211 */ /* 0x000fe200078f28ff */
[----:B------:R-:W-:Y:S01]  /*2c90*/  IMAD.MOV.U32 R146, RZ, RZ, R144 ;  /* 0x000000ffff927224 */ /* 0x000fe200078e0090 */
[----:B------:R-:W-:Y:S01]  /*2ca0*/  UIMAD UR6, UR31, UR28, UR6 ;  /* 0x0000001c1f0672a4 */ /* 0x000fe2000f8e0206 */
[----:B------:R-:W-:Y:S01]  /*2cb0*/  LOP3.LUT R0, R15, 0xfffffe00, R0, 0xf8, !PT ;  /* 0xfffffe000f007812 */ /* 0x000fe200078ef800 */
[----:B------:R-:W-:Y:S01]  /*2cc0*/  IMAD R197, R197, 0x200, R16 ;  /* 0x00000200c5c57824 */ /* 0x000fe200078e0210 */
[----:B------:R-:W-:Y:S01]  /*2cd0*/  SHF.R.S32.HI R81, RZ, 0x5, R6 ;  /* 0x00000005ff517819 */ /* 0x000fe20000011406 */
[----:B------:R-:W-:Y:S01]  /*2ce0*/  IMAD.WIDE.U32 R14, R7, UR28, R146 ;  /* 0x0000001c070e7c25 */ /* 0x000fe2000f8e0092 */
[----:B------:R-:W-:Y:S01]  /*2cf0*/  BSSY B0, `(.L_x_389) ;  /* 0x0000028000007945 */ /* 0x000fe20003800000 */
[----:B------:R-:W-:-:S02]  /*2d00*/  ISETP.GE.AND P5, PT, R10, UR16, PT ;  /* 0x000000100a007c0c */ /* 0x000fc4000bfa6270 */
[----:B------:R-:W-:Y:S01]  /*2d10*/  VIADD R12, R15, UR6 ;  /* 0x000000060f0c7c36 */ /* 0x000fe20008000000 */
[----:B------:R-:W-:Y:S01]  /*2d20*/  LEA R197, R197, UR4, 0x1 ;  /* 0x00000004c5c57c11 */ /* 0x000fe2000f8e08ff */
[----:B------:R-:W-:Y:S01]  /*2d30*/  IMAD R198, R81, 0x400, R0 ;  /* 0x0000040051c67824 */ /* 0x000fe200078e0200 */
[----:B------:R-:W-:-:S04]  /*2d40*/  DEPBAR.LE SB0, 0x0 ;  /* 0x000080000000791a */ /* 0x000fc80000000000 */
[----:B------:R-:W-:Y:S06]  /*2d50*/  BAR.SYNC.DEFER_BLOCKING 0x0 ;  /* 0x0000000000007b1d */ /* 0x000fec0000010000 */
        /* <DEDUP_REMOVED lines=33> */
.L_x_390:
[----:B------:R-:W-:Y:S05]  /*2f70*/  BSYNC B0 ;  /* 0x0000000000007941 */ /* 0x000fea0003800000 */
.L_x_389:
[----:B------:R4:W-:Y:S01]  /*2f80*/  @P5 STS.128 [R205+0x13000], RZ ;  /* 0x013000ffcd005388 */ /* 0x0009e20000000c00 */
[----:B------:R-:W-:Y:S01]  /*2f90*/  USHF.L.U64.HI UR16, UR8, 0x5, UR9 ;  /* 0x0000000508107899 */ /* 0x000fe20008010209 */
[----:B------:R-:W-:Y:S01]  /*2fa0*/  BSSY B0, `(.L_x_391) ;  /* 0x0000025000007945 */ /* 0x000fe20003800000 */
[----:B------:R-:W-:Y:S01]  /*2fb0*/  USHF.L.U32 UR31, UR8, 0x5, URZ ;  /* 0x00000005081f7899 */ /* 0x000fe2000800063f */
[----:B------:R4:W-:Y:S01]  /*2fc0*/  @P5 STS.128 [R205+0x15000], RZ ;  /* 0x015000ffcd005388 */ /* 0x0009e20000000c00 */
[----:B------:R-:W-:-:S03]  /*2fd0*/  LEA R198, R198, UR4, 0x1 ;  /* 0x00000004c6c67c11 */ /* 0x000fc6000f8e08ff */
[----:B------:R4:W-:Y:S01]  /*2fe0*/  @P5 STS.128 [R205+0x17000], RZ ;  /* 0x017000ffcd005388 */ /* 0x0009e20000000c00 */
[----:B------:R-:W-:Y:S06]  /*2ff0*/  @P5 BRA `(.L_x_392) ;  /* 0x00000000007c5947 */ /* 0x000fec0003800000 */
[----:B------:R-:W-:Y:S01]  /*3000*/  ULDC UR6, c[0x0][0x2d0] ;  /* 0x0000b40000067ab9 */ /* 0x000fe20000000800 */
[----:B------:R-:W-:Y:S02]  /*3010*/  IADD3 R14, P0, R14, UR31, RZ ;  /* 0x0000001f0e0e7c10 */ /* 0x000fe4000ff1e0ff */
[----:B------:R-:W-:Y:S02]  /*3020*/  ISETP.GE.AND P3, PT, R134, UR6, PT ;  /* 0x0000000686007c0c */ /* 0x000fe4000bf66270 */
[----:B------:R-:W-:Y:S02]  /*3030*/  ISETP.GE.AND P2, PT, R204, UR6, PT ;  /* 0x00000006cc007c0c */ /* 0x000fe4000bf46270 */
[----:B------:R-:W-:Y:S02]  /*3040*/  IADD3.X R7, R12, UR16, RZ, P0, !PT ;  /* 0x000000100c077c10 */ /* 0x000fe400087fe4ff */
[----:B------:R-:W-:-:S07]  /*3050*/  ISETP.GE.AND P0, PT, R199, UR6, PT ;  /* 0x00000006c7007c0c */ /* 0x000fce000bf06270 */
        /* <DEDUP_REMOVED lines=25> */
.L_x_392:
[----:B------:R-:W-:Y:S05]  /*31f0*/  BSYNC B0 ;  /* 0x0000000000007941 */ /* 0x000fea0003800000 */
.L_x_391:
[----:B------:R-:W-:Y:S01]  /*3200*/  LDSM.16.M88.4 R36, [R198] ;  /* 0x00000000c624783b */ /* 0x000fe20000000200 */
[----:B------:R-:W-:Y:S01]  /*3210*/  R2P PR, R5, 0x6 ;  /* 0x0000000605007804 */ /* 0x000fe20000000000 */
[----:B------:R-:W-:Y:S01]  /*3220*/  IMAD.MOV.U32 R7, RZ, RZ, 0x10 ;  /* 0x00000010ff077424 */ /* 0x000fe200078e00ff */
[C---:B------:R-:W-:Y:S01]  /*3230*/  LOP3.LUT P0, RZ, R2.reuse, 0x2, RZ, 0xc0, !PT ;  /* 0x0000000202ff7812 */ /* 0x040fe2000780c0ff */
[----:B------:R-:W5:Y:S01]  /*3240*/  LDSM.16.M88.4 R24, [R197+0xc000] ;  /* 0x00c00000c518783b */ /* 0x000f620000000200 */
[----:B------:R-:W-:Y:S01]  /*3250*/  VIADD R5, R197, 0xc000 ;  /* 0x0000c000c5057836 */ /* 0x000fe20000000000 */
[----:B------:R-:W-:Y:S01]  /*3260*/  LEA R213, R81, UR21, 0x4 ;  /* 0x0000001551d57c11 */ /* 0x000fe2000f8e20ff */
[----:B------:R-:W-:Y:S01]  /*3270*/  VIADD R195, R197, 0xc020 ;  /* 0x0000c020c5c37836 */ /* 0x000fe20000000000 */
[----:B------:R-:W-:Y:S01]  /*3280*/  SEL R7, R7, 0xfffffff0, !P0 ;  /* 0xfffffff007077807 */ /* 0x000fe20004000000 */
[----:B------:R-:W4:Y:S01]  /*3290*/  LDSM.16.M88.4 R16, [R197+0xc800] ;  /* 0x00c80000c510783b */ /* 0x000f220000000200 */
[----:B------:R-:W-:Y:S01]  /*32a0*/  LOP3.LUT P0, RZ, R2, 0x4, RZ, 0xc0, !PT ;  /* 0x0000000402ff7812 */ /* 0x000fe2000780c0ff */
[----:B------:R-:W-:Y:S01]  /*32b0*/  IMAD.MOV.U32 R2, RZ, RZ, 0x40 ;  /* 0x00000040ff027424 */ /* 0x000fe200078e00ff */
[----:B------:R-:W-:Y:S01]  /*32c0*/  UIADD3 UR6, UR24, 0x1, -UR15 ;  /* 0x0000000118067890 */ /* 0x000fe2000fffe80f */
[----:B------:R-:W4:Y:S01]  /*32d0*/  LDSM.16.M88.4 R60, [R197+0xd000] ;  /* 0x00d00000c53c783b */ /* 0x000f220000000200 */
[----:B------:R-:W-:Y:S01]  /*32e0*/  IMAD R196, R7, 0x2, R198 ;  /* 0x0000000207c47824 */ /* 0x000fe200078e02c6 */
[----:B------:R-:W-:Y:S01]  /*32f0*/  UIADD3 UR20, UR24, -UR20, -UR15 ;  /* 0x8000001418147290 */ /* 0x000fe2000fffe80f */
[----:B------:R-:W-:Y:S01]  /*3300*/  @P1 VIADD R195, R5, 0xffffffe0 ;  /* 0xffffffe005c31836 */ /* 0x000fe20000000000 */
[----:B------:R-:W4:Y:S01]  /*3310*/  LDSM.16.M88.4 R44, [R197+0xd800] ;  /* 0x00d80000c52c783b */ /* 0x000f220000000200 */
[----:B------:R-:W-:Y:S01]  /*3320*/  IMAD.MOV.U32 R5, RZ, RZ, 0x20 ;  /* 0x00000020ff057424 */ /* 0x000fe200078e00ff */
[----:B------:R-:W-:Y:S01]  /*3330*/  SEL R2, R2, 0xffffffc0, !P2 ;  /* 0xffffffc002027807 */ /* 0x000fe20005000000 */
[----:B------:R-:W-:Y:S01]  /*3340*/  IMAD.SHL.U32 R214, R4, 0x2, RZ ;  /* 0x0000000204d67824 */ /* 0x000fe200078e00ff */
[----:B------:R-:W-:Y:S01]  /*3350*/  LDSM.16.M88.4 R48, [R196] ;  /* 0x00000000c430783b */ /* 0x000fe20000000200 */
[----:B------:R-:W-:Y:S01]  /*3360*/  IMAD.U32 R210, RZ, RZ, UR6 ;  /* 0x00000006ffd27e24 */ /* 0x000fe2000f8e00ff */
[----:B------:R-:W-:Y:S01]  /*3370*/  SEL R5, R5, 0xffffffe0, !P0 ;  /* 0xffffffe005057807 */ /* 0x000fe20004000000 */
[----:B------:R-:W-:Y:S01]  /*3380*/  IMAD.IADD R191, R197, 0x1, R2 ;  /* 0x00000001c5bf7824 */ /* 0x000fe200078e0202 */
[----:B-123--:R-:W1:Y:S01]  /*3390*/  LDSM.16.M88.4 R8, [R195] ;  /* 0x00000000c308783b */ /* 0x00ee620000000200 */
[----:B------:R-:W-:Y:S01]  /*33a0*/  IMAD.IADD R184, R2, 0x1, R195 ;  /* 0x0000000102b87824 */ /* 0x000fe200078e02c3 */
[----:B------:R-:W-:Y:S01]  /*33b0*/  LOP3.LUT R214, R214, 0x6, RZ, 0xc0, !PT ;  /* 0x00000006d6d67812 */ /* 0x000fe200078ec0ff */
[C---:B------:R-:W-:Y:S01]  /*33c0*/  IMAD R194, R5.reuse, 0x2, R198 ;  /* 0x0000000205c27824 */ /* 0x040fe200078e02c6 */
[----:B------:R-:W2:Y:S01]  /*33d0*/  LDSM.16.M88.4 R32, [R195+0x800] ;  /* 0x00080000c320783b */ /* 0x000ea20000000200 */
[----:B------:R-:W-:Y:S01]  /*33e0*/  IMAD R193, R5, 0x2, R196 ;  /* 0x0000000205c17824 */ /* 0x000fe200078e02c4 */
[----:B------:R-:W-:Y:S01]  /*33f0*/  UIADD3 UR6, UR6, UR19, URZ ;  /* 0x0000001306067290 */ /* 0x000fe2000fffe03f */
[----:B------:R-:W-:Y:S01]  /*3400*/  IMAD.U32 R212, RZ, RZ, UR24 ;  /* 0x00000018ffd47e24 */ /* 0x000fe2000f8e00ff */
[----:B------:R-:W3:Y:S01]  /*3410*/  LDSM.16.M88.4 R12, [R195+0x1000] ;  /* 0x00100000c30c783b */ /* 0x000ee20000000200 */
[----:B------:R-:W-:Y:S01]  /*3420*/  UISETP.GT.AND UP0, UPT, UR17, UR12, UPT ;  /* 0x0000000c1100728c */ /* 0x000fe2000bf04270 */
[----:B------:R-:W-:-:S02]  /*3430*/  VIADD R187, R195, 0x800 ;  /* 0x00000800c3bb7836 */ /* 0x000fc40000000000 */
[----:B------:R-:W3:Y:S01]  /*3440*/  LDSM.16.M88.4 R72, [R195+0x1800] ;  /* 0x00180000c348783b */ /* 0x000ee20000000200 */
[C---:B------:R-:W-:Y:S02]  /*3450*/  VIADD R186, R195.reuse, 0x1000 ;  /* 0x00001000c3ba7836 */ /* 0x040fe40000000000 */
[C---:B------:R-:W-:Y:S01]  /*3460*/  VIADD R185, R195.reuse, 0x1800 ;  /* 0x00001800c3b97836 */ /* 0x040fe20000000000 */
[----:B------:R-:W-:Y:S01]  /*3470*/  LDSM.16.M88.4 R52, [R194] ;  /* 0x00000000c234783b */ /* 0x000fe20000000200 */
[C---:B------:R-:W-:Y:S01]  /*3480*/  VIADD R183, R195.reuse, 0x2000 ;  /* 0x00002000c3b77836 */ /* 0x040fe20000000000 */
[C---:B-----5:R-:W-:Y:S02]  /*3490*/  HMMA.16816.F32.BF16 R28, R36.reuse, R24, RZ ;  /* 0x00000018241c723c */ /* 0x060fe400000418ff */
[----:B------:R-:W5:Y:S01]  /*34a0*/  LDSM.16.M88.4 R40, [R191+0xc000] ;  /* 0x00c00000bf28783b */ /* 0x000f620000000200 */
[C---:B------:R-:W-:Y:S02]  /*34b0*/  VIADD R182, R195.reuse, 0x2800 ;  /* 0x00002800c3b67836 */ /* 0x040fe40000000000 */
[C---:B------:R-:W-:Y:S01]  /*34c0*/  VIADD R181, R195.reuse, 0x3000 ;  /* 0x00003000c3b57836 */ /* 0x040fe20000000000 */
[----:B------:R-:W-:Y:S01]  /*34d0*/  LDSM.16.M88.4 R68, [R191+0xd800] ;  /* 0x00d80000bf44783b */ /* 0x000fe20000000200 */
[----:B------:R-:W-:Y:S01]  /*34e0*/  HMMA.16816.F32.BF16 R24, R36, R26, RZ ;  /* 0x0000001a2418723c */ /* 0x000fe200000418ff */
[----:B------:R-:W-:-:S02]  /*34f0*/  VIADD R180, R195, 0x3800 ;  /* 0x00003800c3b47836 */ /* 0x000fc40000000000 */
[----:B------:R-:W-:Y:S01]  /*3500*/  LDSM.16.M88.4 R76, [R195+0x3800] ;  /* 0x00380000c34c783b */ /* 0x000fe20000000200 */
[C---:B------:R-:W-:Y:S02]  /*3510*/  VIADD R179, R195.reuse, 0x4000 ;  /* 0x00004000c3b37836 */ /* 0x040fe40000000000 */
[C---:B----4-:R-:W-:Y:S01]  /*3520*/  HMMA.16816.F32.BF16 R20, R36.reuse, R16, RZ ;  /* 0x000000102414723c */ /* 0x050fe200000418ff */
[----:B------:R-:W0:Y:S01]  /*3530*/  LDGDEPBAR ;  /* 0x00000000000079af */ /* 0x000e220000000000 */
[C---:B------:R-:W-:Y:S02]  /*3540*/  VIADD R178, R195.reuse, 0x4800 ;  /* 0x00004800c3b27836 */ /* 0x040fe40000000000 */
[C---:B------:R-:W-:Y:S02]  /*3550*/  VIADD R177, R195.reuse, 0x5000 ;  /* 0x00005000c3b17836 */ /* 0x040fe40000000000 */
[----:B------:R-:W-:Y:S01]  /*3560*/  HMMA.16816.F32.BF16 R64, R36, R60, RZ ;  /* 0x0000003c2440723c */ /* 0x000fe200000418ff */
[----:B------:R-:W-:-:S05]  /*3570*/  VIADD R176, R195, 0x5800 ;  /* 0x00005800c3b07836 */ /* 0x000fca0000000000 */
        /* <DEDUP_REMOVED lines=8> */
[C---:B--2---:R-:W-:Y:S06]  /*3600*/  HMMA.16816.F32.BF16 R20, R48.reuse, R32, R20 ;  /* 0x000000203014723c */ /* 0x044fec0000041814 */
[C---:B------:R-:W-:Y:S01]  /*3610*/  HMMA.16816.F32.BF16 R16, R48.reuse, R34, R16 ;  /* 0x000000223010723c */ /* 0x040fe20000041810 */
[----:B------:R-:W-:Y:S05]  /*3620*/  LDSM.16.M88.4 R32, [R193] ;  /* 0x00000000c120783b */ /* 0x000fea0000000200 */
[C---:B---3--:R-:W-:Y:S06]  /*3630*/  HMMA.16816.F32.BF16 R64, R48.reuse, R12, R64 ;  /* 0x0000000c3040723c */ /* 0x048fec0000041840 */
[C---:B------:R-:W-:Y:S01]  /*3640*/  HMMA.16816.F32.BF16 R60, R48.reuse, R14, R60 ;  /* 0x0000000e303c723c */ /* 0x040fe2000004183c */
[----:B------:R-:W2:Y:S05]  /*3650*/  LDSM.16.M88.4 R12, [R184] ;  /* 0x00000000b80c783b */ /* 0x000eaa0000000200 */
[C---:B------:R-:W-:Y:S06]  /*3660*/  HMMA.16816.F32.BF16 R56, R48.reuse, R72, R56 ;  /* 0x000000483038723c */ /* 0x040fec0000041838 */
[----:B------:R-:W-:Y:S01]  /*3670*/  HMMA.16816.F32.BF16 R36, R48, R74, R36 ;  /* 0x0000004a3024723c */ /* 0x000fe20000041824 */
[----:B------:R-:W3:Y:S04]  /*3680*/  LDSM.16.M88.4 R48, [R184+0x800] ;  /* 0x00080000b830783b */ /* 0x000ee80000000200 */
[----:B------:R-:W-:Y:S01]  /*3690*/  LDSM.16.M88.4 R72, [R184+0x1800] ;  /* 0x00180000b848783b */ /* 0x000fe20000000200 */
[C---:B-----5:R-:W-:Y:S06]  /*36a0*/  HMMA.16816.F32.BF16 R28, R52.reuse, R40, R28 ;  /* 0x00000028341c723c */ /* 0x060fec000004181c */
[C---:B------:R-:W-:Y:S01]  /*36b0*/  HMMA.16816.F32.BF16 R24, R52.reuse, R42, R24 ;  /* 0x0000002a3418723c */ /* 0x040fe20000041818 */
[----:B------:R-:W5:Y:S05]  /*36c0*/  LDSM.16.M88.4 R40, [R184+0x1000] ;  /* 0x00100000b828783b */ /* 0x000f6a0000000200 */
[C---:B----4-:R-:W-:Y:S06]  /*36d0*/  HMMA.16816.F32.BF16 R20, R52.reuse, R44, R20 ;  /* 0x0000002c3414723c */ /* 0x050fec0000041814 */
[C---:B------:R-:W-:Y:S01]  /*36e0*/  HMMA.16816.F32.BF16 R16, R52.reuse, R46, R16 ;  /* 0x0000002e3410723c */ /* 0x040fe20000041810 */
[----:B------:R-:W-:Y:S05]  /*36f0*/  LDSM.16.M88.4 R44, [R197+0xe000] ;  /* 0x00e00000c52c783b */ /* 0x000fea0000000200 */
[C---:B-1----:R-:W-:Y:S06]  /*3700*/  HMMA.16816.F32.BF16 R64, R52.reuse, R8, R64 ;  /* 0x000000083440723c */ /* 0x042fec0000041840 */
[C---:B------:R-:W-:Y:S01]  /*3710*/  HMMA.16816.F32.BF16 R60, R52.reuse, R10, R60 ;  /* 0x0000000a343c723c */ /* 0x040fe2000004183c */
[----:B------:R-:W1:Y:S05]  /*3720*/  LDSM.16.M88.4 R8, [R198+0x4000] ;  /* 0x00400000c608783b */ /* 0x000e6a0000000200 */
[C---:B------:R-:W-:Y:S06]  /*3730*/  HMMA.16816.F32.BF16 R56, R52.reuse, R68, R56 ;  /* 0x000000443438723c */ /* 0x040fec0000041838 */
[----:B------:R-:W-:Y:S01]  /*3740*/  HMMA.16816.F32.BF16 R52, R52, R70, R36 ;  /* 0x000000463434723c */ /* 0x000fe20000041824 */
[----:B------:R-:W4:Y:S04]  /*3750*/  LDSM.16.M88.4 R68, [R197+0xe800] ;  /* 0x00e80000c544783b */ /* 0x000f280000000200 */
[----:B------:R-:W4:Y:S01]  /*3760*/  LDSM.16.M88.4 R36, [R197+0xf000] ;  /* 0x00f00000c524783b */ /* 0x000f220000000200 */
[C---:B--2---:R-:W-:Y:S06]  /*3770*/  HMMA.16816.F32.BF16 R28, R32.reuse, R12, R28 ;  /* 0x0000000c201c723c */ /* 0x044fec000004181c */
[C---:B------:R-:W-:Y:S01]  /*3780*/  HMMA.16816.F32.BF16 R24, R32.reuse, R14, R24 ;  /* 0x0000000e2018723c */ /* 0x040fe20000041818 */
[----:B------:R-:W2:Y:S05]  /*3790*/  LDSM.16.M88.4 R12, [R197+0xf800] ;  /* 0x00f80000c50c783b */ /* 0x000eaa0000000200 */
[C---:B---3--:R-:W-:Y:S06]  /*37a0*/  HMMA.16816.F32.BF16 R20, R32.reuse, R48, R20 ;  /* 0x000000302014723c */ /* 0x048fec0000041814 */
[C---:B------:R-:W-:Y:S01]  /*37b0*/  HMMA.16816.F32.BF16 R16, R32.reuse, R50, R16 ;  /* 0x000000322010723c */ /* 0x040fe20000041810 */
[----:B------:R-:W-:Y:S05]  /*37c0*/  LDSM.16.M88.4 R48, [R195+0x2000] ;  /* 0x00200000c330783b */ /* 0x000fea0000000200 */
[C---:B-----5:R-:W-:Y:S06]  /*37d0*/  HMMA.16816.F32.BF16 R64, R32.reuse, R40, R64 ;  /* 0x000000282040723c */ /* 0x060fec0000041840 */
[C---:B------:R-:W-:Y:S01]  /*37e0*/  HMMA.16816.F32.BF16 R60, R32.reuse, R42, R60 ;  /* 0x0000002a203c723c */ /* 0x040fe2000004183c */
[----:B------:R-:W3:Y:S05]  /*37f0*/  LDSM.16.M88.4 R40, [R196+0x4000] ;  /* 0x00400000c428783b */ /* 0x000eea0000000200 */
[C---:B------:R-:W-:Y:S06]  /*3800*/  HMMA.16816.F32.BF16 R56, R32.reuse, R72, R56 ;  /* 0x000000482038723c */ /* 0x040fec0000041838 */
[----:B------:R-:W-:Y:S01]  /*3810*/  HMMA.16816.F32.BF16 R52, R32, R74, R52 ;  /* 0x0000004a2034723c */ /* 0x000fe20000041834 */
[----:B------:R-:W5:Y:S04]  /*3820*/  LDSM.16.M88.4 R32, [R195+0x2800] ;  /* 0x00280000c320783b */ /* 0x000f680000000200 */
[----:B------:R-:W-:Y:S01]  /*3830*/  LDSM.16.M88.4 R72, [R191+0xf800] ;  /* 0x00f80000bf48783b */ /* 0x000fe20000000200 */
[C---:B-1----:R-:W-:Y:S06]  /*3840*/  HMMA.16816.F32.BF16 R28, R8.reuse, R44, R28 ;  /* 0x0000002c081c723c */ /* 0x042fec000004181c */
[C---:B------:R-:W-:Y:S01]  /*3850*/  HMMA.16816.F32.BF16 R24, R8.reuse, R46, R24 ;  /* 0x0000002e0818723c */ /* 0x040fe20000041818 */
[----:B------:R-:W1:Y:S05]  /*3860*/  LDSM.16.M88.4 R44, [R195+0x3000] ;  /* 0x00300000c32c783b */ /* 0x000e6a0000000200 */
[C---:B----4-:R-:W-:Y:S06]  /*3870*/  HMMA.16816.F32.BF16 R20, R8.reuse, R68, R20 ;  /* 0x000000440814723c */ /* 0x050fec0000041814 */
[C---:B------:R-:W-:Y:S01]  /*3880*/  HMMA.16816.F32.BF16 R16, R8.reuse, R70, R16 ;  /* 0x000000460810723c */ /* 0x040fe20000041810 */
[----:B------:R-:W-:Y:S05]  /*3890*/  LDSM.16.M88.4 R68, [R194+0x4000] ;  /* 0x00400000c244783b */ /* 0x000fea0000000200 */
[C---:B------:R-:W-:Y:S06]  /*38a0*/  HMMA.16816.F32.BF16 R64, R8.reuse, R36, R64 ;  /* 0x000000240840723c */ /* 0x040fec0000041840 */
[C---:B------:R-:W-:Y:S01]  /*38b0*/  HMMA.16816.F32.BF16 R60, R8.reuse, R38, R60 ;  /* 0x00000026083c723c */ /* 0x040fe2000004183c */
[----:B------:R-:W4:Y:S05]  /*38c0*/  LDSM.16.M88.4 R36, [R191+0xe000] ;  /* 0x00e00000bf24783b */ /* 0x000f2a0000000200 */
[C---:B--2---:R-:W-:Y:S06]  /*38d0*/  HMMA.16816.F32.BF16 R56, R8.reuse, R12, R56 ;  /* 0x0000000c0838723c */ /* 0x044fec0000041838 */
[----:B------:R-:W-:Y:S01]  /*38e0*/  HMMA.16816.F32.BF16 R52, R8, R14, R52 ;  /* 0x0000000e0834723c */ /* 0x000fe20000041834 */
[----:B------:R-:W2:Y:S04]  /*38f0*/  LDSM.16.M88.4 R12, [R191+0xe800] ;  /* 0x00e80000bf0c783b */ /* 0x000ea80000000200 */
[----:B------:R-:W2:Y:S01]  /*3900*/  LDSM.16.M88.4 R8, [R191+0xf000] ;  /* 0x00f00000bf08783b */ /* 0x000ea20000000200 */
[C---:B---3--:R-:W-:Y:S06]  /*3910*/  HMMA.16816.F32.BF16 R28, R40.reuse, R48, R28 ;  /* 0x00000030281c723c */ /* 0x048fec000004181c */
[C---:B------:R-:W-:Y:S01]  /*3920*/  HMMA.16816.F32.BF16 R24, R40.reuse, R50, R24 ;  /* 0x000000322818723c */ /* 0x040fe20000041818 */
[----:B------:R-:W-:Y:S05]  /*3930*/  LDSM.16.M88.4 R48, [R184+0x2000] ;  /* 0x00200000b830783b */ /* 0x000fea0000000200 */
[C---:B-----5:R-:W-:Y:S06]  /*3940*/  HMMA.16816.F32.BF16 R20, R40.reuse, R32, R20 ;  /* 0x000000202814723c */ /* 0x060fec0000041814 */
[C---:B------:R-:W-:Y:S01]  /*3950*/  HMMA.16816.F32.BF16 R16, R40.reuse, R34, R16 ;  /* 0x000000222810723c */ /* 0x040fe20000041810 */
[----:B------:R-:W3:Y:S05]  /*3960*/  LDSM.16.M88.4 R32, [R193+0x4000] ;  /* 0x00400000c120783b */ /* 0x000eea0000000200 */
[C---:B-1----:R-:W-:Y:S06]  /*3970*/  HMMA.16816.F32.BF16 R64, R40.reuse, R44, R64 ;  /* 0x0000002c2840723c */ /* 0x042fec0000041840 */
[C---:B------:R-:W-:Y:S01]  /*3980*/  HMMA.16816.F32.BF16 R60, R40.reuse, R46, R60 ;  /* 0x0000002e283c723c */ /* 0x040fe2000004183c */
[----:B------:R-:W1:Y:S05]  /*3990*/  LDSM.16.M88.4 R44, [R184+0x2800] ;  /* 0x00280000b82c783b */ /* 0x000e6a0000000200 */
[C---:B------:R-:W-:Y:S06]  /*39a0*/  HMMA.16816.F32.BF16 R56, R40.reuse, R76, R56 ;  /* 0x0000004c2838723c */ /* 0x040fec0000041838 */
[----:B------:R-:W-:Y:S01]  /*39b0*/  HMMA.16816.F32.BF16 R52, R40, R78, R52 ;  /* 0x0000004e2834723c */ /* 0x000fe20000041834 */
[----:B------:R-:W-:Y:S04]  /*39c0*/  LDSM.16.M88.4 R76, [R198+0x8000] ;  /* 0x00800000c64c783b */ /* 0x000fe80000000200 */
[----:B------:R-:W-:Y:S01]  /*39d0*/  LDSM.16.M88.4 R40, [R184+0x3000] ;  /* 0x00300000b828783b */ /* 0x000fe20000000200 */
[C---:B----4-:R-:W-:Y:S06]  /*39e0*/  HMMA.16816.F32.BF16 R28, R68.reuse, R36, R28 ;  /* 0x00000024441c723c */ /* 0x050fec000004181c */
[C---:B------:R-:W-:Y:S01]  /*39f0*/  HMMA.16816.F32.BF16 R24, R68.reuse, R38, R24 ;  /* 0x000000264418723c */ /* 0x040fe20000041818 */
[----:B------:R-:W4:Y:S05]  /*3a00*/  LDSM.16.M88.4 R36, [R184+0x3800] ;  /* 0x00380000b824783b */ /* 0x000f2a0000000200 */
[C---:B--2---:R-:W-:Y:S06]  /*3a10*/  HMMA.16816.F32.BF16 R20, R68.reuse, R12, R20 ;  /* 0x0000000c4414723c */ /* 0x044fec0000041814 */
[C---:B------:R-:W-:Y:S01]  /*3a20*/  HMMA.16816.F32.BF16 R16, R68.reuse, R14, R16 ;  /* 0x0000000e4410723c */ /* 0x040fe20000041810 */
[----:B------:R-:W2:Y:S05]  /*3a30*/  LDSM.16.M88.4 R12, [R197+0x10000] ;  /* 0x01000000c50c783b */ /* 0x000eaa0000000200 */
[C---:B------:R-:W-:Y:S06]  /*3a40*/  HMMA.16816.F32.BF16 R64, R68.reuse, R8, R64 ;  /* 0x000000084440723c */ /* 0x040fec0000041840 */
[C---:B------:R-:W-:Y:S01]  /*3a50*/  HMMA.16816.F32.BF16 R60, R68.reuse, R10, R60 ;  /* 0x0000000a443c723c */ /* 0x040fe2000004183c */
[----:B------:R-:W5:Y:S05]  /*3a60*/  LDSM.16.M88.4 R8, [R197+0x10800] ;  /* 0x01080000c508783b */ /* 0x000f6a0000000200 */
[C---:B------:R-:W-:Y:S06]  /*3a70*/  HMMA.16816.F32.BF16 R56, R68.reuse, R72, R56 ;  /* 0x000000484438723c */ /* 0x040fec0000041838 */
[----:B------:R-:W-:Y:S01]  /*3a80*/  HMMA.16816.F32.BF16 R52, R68, R74, R52 ;  /* 0x0000004a4434723c */ /* 0x000fe20000041834 */
[----:B------:R-:W5:Y:S04]  /*3a90*/  LDSM.16.M88.4 R68, [R197+0x11800] ;  /* 0x01180000c544783b */ /* 0x000f680000000200 */
[----:B------:R-:W-:Y:S01]  /*3aa0*/  LDSM.16.M88.4 R72, [R197+0x11000] ;  /* 0x01100000c548783b */ /* 0x000fe20000000200 */
[C---:B---3--:R-:W-:Y:S06]  /*3ab0*/  HMMA.16816.F32.BF16 R28, R32.reuse, R48, R28 ;  /* 0x00000030201c723c */ /* 0x048fec000004181c */
[C---:B------:R-:W-:Y:S01]  /*3ac0*/  HMMA.16816.F32.BF16 R24, R32.reuse, R50, R24 ;  /* 0x000000322018723c */ /* 0x040fe20000041818 */
[----:B------:R-:W-:Y:S05]  /*3ad0*/  LDSM.16.M88.4 R48, [R196+0x8000] ;  /* 0x00800000c430783b */ /* 0x000fea0000000200 */
[C---:B-1----:R-:W-:Y:S06]  /*3ae0*/  HMMA.16816.F32.BF16 R20, R32.reuse, R44, R20 ;  /* 0x0000002c2014723c */ /* 0x042fec0000041814 */
[C---:B------:R-:W-:Y:S01]  /*3af0*/  HMMA.16816.F32.BF16 R16, R32.reuse, R46, R16 ;  /* 0x0000002e2010723c */ /* 0x040fe20000041810 */
[----:B------:R-:W1:Y:S05]  /*3b00*/  LDSM.16.M88.4 R44, [R195+0x4000] ;  /* 0x00400000c32c783b */ /* 0x000e6a0000000200 */
[C---:B----4-:R-:W-:Y:S06]  /*3b10*/  HMMA.16816.F32.BF16 R56, R32.reuse, R36, R56 ;  /* 0x000000242038723c */ /* 0x050fec0000041838 */
[----:B------:R-:W-:Y:S01]  /*3b20*/  HMMA.16816.F32.BF16 R52, R32, R38, R52 ;  /* 0x000000262034723c */ /* 0x000fe20000041834 */
[----:B------:R-:W-:Y:S05]  /*3b30*/  LDSM.16.M88.4 R36, [R195+0x5000] ;  /* 0x00500000c324783b */ /* 0x000fea0000000200 */
[----:B--2---:R-:W-:Y:S06]  /*3b40*/  HMMA.16816.F32.BF16 R28, R76, R12, R28 ;  /* 0x0000000c4c1c723c */ /* 0x004fec000004181c */
[C---:B------:R-:W-:Y:S06]  /*3b50*/  HMMA.16816.F32.BF16 R64, R32.reuse, R40, R64 ;  /* 0x000000282040723c */ /* 0x040fec0000041840 */
[----:B------:R-:W-:Y:S01]  /*3b60*/  HMMA.16816.F32.BF16 R60, R32, R42, R60 ;  /* 0x0000002a203c723c */ /* 0x000fe2000004183c */
[----:B------:R-:W2:Y:S04]  /*3b70*/  LDSM.16.M88.4 R32, [R195+0x5800] ;  /* 0x00580000c320783b */ /* 0x000ea80000000200 */
[----:B------:R-:W-:Y:S01]  /*3b80*/  LDSM.16.M88.4 R40, [R195+0x4800] ;  /* 0x00480000c328783b */ /* 0x000fe20000000200 */
[C---:B------:R-:W-:Y:S03]  /*3b90*/  HMMA.16816.F32.BF16 R24, R76.reuse, R14, R24 ;  /* 0x0000000e4c18723c */ /* 0x040fe60000041818 */
[----:B------:R-:W-:Y:S03]  /*3ba0*/  LDSM.16.M88.4 R12, [R191+0x10000] ;  /* 0x01000000bf0c783b */ /* 0x000fe60000000200 */
[C---:B-----5:R-:W-:Y:S06]  /*3bb0*/  HMMA.16816.F32.BF16 R20, R76.reuse, R8, R20 ;  /* 0x000000084c14723c */ /* 0x060fec0000041814 */
[C---:B------:R-:W-:Y:S01]  /*3bc0*/  HMMA.16816.F32.BF16 R16, R76.reuse, R10, R16 ;  /* 0x0000000a4c10723c */ /* 0x040fe20000041810 */
[----:B------:R-:W3:Y:S05]  /*3bd0*/  LDSM.16.M88.4 R8, [R194+0x8000] ;  /* 0x00800000c208783b */ /* 0x000eea0000000200 */
[C---:B------:R-:W-:Y:S06]  /*3be0*/  HMMA.16816.F32.BF16 R56, R76.reuse, R68, R56 ;  /* 0x000000444c38723c */ /* 0x040fec0000041838 */
[----:B------:R-:W-:Y:S01]  /*3bf0*/  HMMA.16816.F32.BF16 R68, R76, R70, R52 ;  /* 0x000000464c44723c */ /* 0x000fe20000041834 */
[----:B------:R-:W4:Y:S05]  /*3c00*/  LDSM.16.M88.4 R52, [R191+0x10800] ;  /* 0x01080000bf34783b */ /* 0x000f2a0000000200 */
[----:B-1----:R-:W-:Y:S06]  /*3c10*/  HMMA.16816.F32.BF16 R28, R48, R44, R28 ;  /* 0x0000002c301c723c */ /* 0x002fec000004181c */
[C---:B------:R-:W-:Y:S06]  /*3c20*/  HMMA.16816.F32.BF16 R64, R76.reuse, R72, R64 ;  /* 0x000000484c40723c */ /* 0x040fec0000041840 */
[----:B------:R-:W-:Y:S06]  /*3c30*/  HMMA.16816.F32.BF16 R60, R76, R74, R60 ;  /* 0x0000004a4c3c723c */ /* 0x000fec000004183c */
[C---:B------:R-:W-:Y:S01]  /*3c40*/  HMMA.16816.F32.BF16 R24, R48.reuse, R46, R24 ;  /* 0x0000002e3018723c */ /* 0x040fe20000041818 */
[----:B------:R-:W1:Y:S05]  /*3c50*/  LDSM.16.M88.4 R44, [R191+0x11000] ;  /* 0x01100000bf2c783b */ /* 0x000e6a0000000200 */
[C---:B--2---:R-:W-:Y:S06]  /*3c60*/  HMMA.16816.F32.BF16 R56, R48.reuse, R32, R56 ;  /* 0x000000203038723c */ /* 0x044fec0000041838 */
[----:B------:R-:W-:Y:S06]  /*3c70*/  HMMA.16816.F32.BF16 R68, R48, R34, R68 ;  /* 0x000000223044723c */ /* 0x000fec0000041844 */
[----:B---3--:R-:W-:Y:S01]  /*3c80*/  HMMA.16816.F32.BF16 R32, R8, R12, R28 ;  /* 0x0000000c0820723c */ /* 0x008fe2000004181c */
[----:B------:R-:W2:Y:S05]  /*3c90*/  LDSM.16.M88.4 R28, [R191+0x11800] ;  /* 0x01180000bf1c783b */ /* 0x000eaa0000000200 */
[----:B------:R-:W-:Y:S01]  /*3ca0*/  HMMA.16816.F32.BF16 R20, R48, R40, R20 ;  /* 0x000000283014723c */ /* 0x000fe20000041814 */
[----:B------:R-:W-:-:S05]  /*3cb0*/  LOP3.LUT R13, R6, 0xffffffe0, RZ, 0xc0, !PT ;  /* 0xffffffe0060d7812 */ /* 0x000fca00078ec0ff */
[----:B------:R-:W-:Y:S01]  /*3cc0*/  HMMA.16816.F32.BF16 R16, R48, R42, R16 ;  /* 0x0000002a3010723c */ /* 0x000fe20000041810 */
[----:B------:R-:W-:Y:S01]  /*3cd0*/  LDSM.16.M88.4 R40, [R193+0x8000] ;  /* 0x00800000c128783b */ /* 0x000fe20000000200 */
[----:B------:R-:W-:-:S04]  /*3ce0*/  IMAD.IADD R13, R4, 0x1, -R13 ;  /* 0x00000001040d7824 */ /* 0x000fc800078e0a0d */
[----:B------:R-:W-:Y:S01]  /*3cf0*/  HMMA.16816.F32.BF16 R72, R48, R36, R64 ;  /* 0x000000243048723c */ /* 0x000fe20000041840 */
[----:B------:R-:W3:Y:S01]  /*3d00*/  LDSM.16.M88.4 R64, [R184+0x4000] ;  /* 0x00400000b840783b */ /* 0x000ee20000000200 */
[----:B------:R-:W-:-:S04]  /*3d10*/  SHF.R.S32.HI R2, RZ, 0x1f, R13 ;  /* 0x0000001fff027819 */ /* 0x000fc8000001140d */
[----:B------:R-:W-:Y:S01]  /*3d20*/  LEA.HI R13, R2, R13, RZ, 0x2 ;  /* 0x0000000d020d7211 */ /* 0x000fe200078f10ff */
[----:B------:R-:W-:Y:S01]  /*3d30*/  HMMA.16816.F32.BF16 R60, R48, R38, R60 ;  /* 0x00000026303c723c */ /* 0x000fe2000004183c */
[----:B------:R-:W-:Y:S02]  /*3d40*/  IMAD.U32 R37, RZ, RZ, UR17 ;  /* 0x00000011ff257e24 */ /* 0x000fe4000f8e00ff */
[----:B------:R-:W-:Y:S02]  /*3d50*/  SHF.R.S32.HI R2, RZ, 0x2, R13 ;  /* 0x00000002ff027819 */ /* 0x000fe4000001140d */
[----:B------:R-:W-:Y:S01]  /*3d60*/  IMAD R36, R37, 0x40, R214 ;  /* 0x0000004025247824 */ /* 0x000fe200078e02d6 */
[----:B------:R-:W-:Y:S01]  /*3d70*/  HMMA.16816.F32.BF16 R24, R8, R14, R24 ;  /* 0x0000000e0818723c */ /* 0x000fe20000041818 */
[----:B------:R-:W5:Y:S01]  /*3d80*/  LDSM.16.M88.4 R12, [R184+0x4800] ;  /* 0x00480000b80c783b */ /* 0x000f620000000200 */
[----:B------:R-:W-:Y:S02]  /*3d90*/  IMAD.IADD R213, R2, 0x1, R213 ;  /* 0x0000000102d57824 */ /* 0x000fe400078e02d5 */
[----:B------:R-:W-:-:S02]  /*3da0*/  VIADD R2, R36, 0x1 ;  /* 0x0000000124027836 */ /* 0x000fc40000000000 */
[C---:B----4-:R-:W-:Y:S01]  /*3db0*/  HMMA.16816.F32.BF16 R20, R8.reuse, R52, R20 ;  /* 0x000000340814723c */ /* 0x050fe20000041814 */
[C---:B------:R-:W-:Y:S01]  /*3dc0*/  VIADD R211, R213.reuse, 0x8 ;  /* 0x00000008d5d37836 */ /* 0x040fe20000000000 */
[C---:B------:R-:W-:Y:S01]  /*3dd0*/  VIADDMNMX R212, R213.reuse, UR6, R212, PT ;  /* 0x00000006d5d47c46 */ /* 0x040fe2000b8001d4 */
[----:B------:R-:W-:Y:S01]  /*3de0*/  VIADD R4, R36, 0x8 ;  /* 0x0000000824047836 */ /* 0x000fe20000000000 */
[----:B------:R-:W-:Y:S02]  /*3df0*/  VIADDMNMX R213, R213, UR20, RZ, !PT ;  /* 0x00000014d5d57c46 */ /* 0x000fe4000f8001ff */
[C---:B------:R-:W-:Y:S01]  /*3e00*/  HMMA.16816.F32.BF16 R16, R8.reuse, R54, R16 ;  /* 0x000000360810723c */ /* 0x040fe20000041810 */
[C---:B------:R-:W-:Y:S02]  /*3e10*/  IADD3 R210, R211.reuse, UR19, R210 ;  /* 0x00000013d3d27c10 */ /* 0x040fe4000fffe0d2 */
[----:B------:R-:W-:Y:S02]  /*3e20*/  VIADDMNMX R211, R211, UR20, RZ, !PT ;  /* 0x00000014d3d37c46 */ /* 0x000fe4000f8001ff */
[----:B------:R-:W-:Y:S01]  /*3e30*/  VIMNMX R210, R210, UR24, PT ;  /* 0x00000018d2d27c48 */ /* 0x000fe2000bfe0100 */
[----:B-1----:R-:W-:Y:S01]  /*3e40*/  HMMA.16816.F32.BF16 R72, R8, R44, R72 ;  /* 0x0000002c0848723c */ /* 0x002fe20000041848 */
[----:B------:R-:W-:-:S02]  /*3e50*/  ISETP.GE.AND P6, PT, R2, R212, PT ;  /* 0x000000d40200720c */ /* 0x000fc40003fc6270 */
[----:B------:R-:W-:Y:S02]  /*3e60*/  ISETP.GE.AND P2, PT, R2, R210, PT ;  /* 0x000000d20200720c */ /* 0x000fe40003f46270 */
[-C--:B------:R-:W-:Y:S01]  /*3e70*/  ISETP.GE.AND P0, PT, R36, R212.reuse, PT ;  /* 0x000000d42400720c */ /* 0x080fe20003f06270 */
[C---:B------:R-:W-:Y:S01]  /*3e80*/  HMMA.16816.F32.BF16 R60, R8.reuse, R46, R60 ;  /* 0x0000002e083c723c */ /* 0x040fe2000004183c */
[C---:B------:R-:W-:Y:S02]  /*3e90*/  ISETP.LT.OR P6, PT, R2.reuse, R213, P6 ;  /* 0x000000d50200720c */ /* 0x040fe400037c1670 */
[----:B------:R-:W-:Y:S01]  /*3ea0*/  ISETP.LT.OR P2, PT, R2, R211, P2 ;  /* 0x000000d30200720c */ /* 0x000fe20001741670 */
[C---:B------:R-:W-:Y:S01]  /*3eb0*/  VIADD R2, R36.reuse, 0x9 ;  /* 0x0000000924027836 */ /* 0x040fe20000000000 */
[----:B------:R-:W-:Y:S01]  /*3ec0*/  ISETP.LT.OR P0, PT, R36, R213, P0 ;  /* 0x000000d52400720c */ /* 0x000fe20000701670 */
[----:B--2---:R-:W-:Y:S01]  /*3ed0*/  HMMA.16816.F32.BF16 R56, R8, R28, R56 ;  /* 0x0000001c0838723c */ /* 0x004fe20000041838 */
[----:B------:R-:W-:-:S02]  /*3ee0*/  ISETP.GE.AND P1, PT, R4, R212, PT ;  /* 0x000000d40400720c */ /* 0x000fc40003f26270 */
[-C--:B------:R-:W-:Y:S02]  /*3ef0*/  ISETP.GE.AND P4, PT, R4, R210.reuse, PT ;  /* 0x000000d20400720c */ /* 0x080fe40003f86270 */
[----:B------:R-:W-:Y:S01]  /*3f00*/  ISETP.GE.AND P3, PT, R36, R210, PT ;  /* 0x000000d22400720c */ /* 0x000fe20003f66270 */
[----:B------:R-:W-:Y:S01]  /*3f10*/  HMMA.16816.F32.BF16 R68, R8, R30, R68 ;  /* 0x0000001e0844723c */ /* 0x000fe20000041844 */
[----:B------:R-:W1:Y:S01]  /*3f20*/  LDSM.16.M88.4 R8, [R184+0x5000] ;  /* 0x00500000b808783b */ /* 0x000e620000000200 */
[----:B------:R-:W-:Y:S02]  /*3f30*/  ISETP.GE.AND P5, PT, R2, R212, PT ;  /* 0x000000d40200720c */ /* 0x000fe40003fa6270 */
[C---:B------:R-:W-:Y:S02]  /*3f40*/  ISETP.LT.OR P1, PT, R4.reuse, R213, P1 ;  /* 0x000000d50400720c */ /* 0x040fe40000f21670 */
[----:B---3--:R-:W-:Y:S01]  /*3f50*/  HMMA.16816.F32.BF16 R32, R40, R64, R32 ;  /* 0x000000402820723c */ /* 0x008fe20000041820 */
[-C--:B------:R-:W-:Y:S01]  /*3f60*/  ISETP.LT.OR P4, PT, R4, R211.reuse, P4 ;  /* 0x000000d30400720c */ /* 0x080fe20002781670 */
[C---:B------:R-:W-:Y:S01]  /*3f70*/  VIADD R4, R36.reuse, 0x10 ;  /* 0x0000001024047836 */ /* 0x040fe20000000000 */
[----:B------:R-:W-:-:S02]  /*3f80*/  ISETP.LT.OR P3, PT, R36, R211, P3 ;  /* 0x000000d32400720c */ /* 0x000fc40001f61670 */
[----:B------:R-:W-:Y:S01]  /*3f90*/  ISETP.LT.OR P5, PT, R2, R213, P5 ;  /* 0x000000d50200720c */ /* 0x000fe20002fa1670 */
[C---:B------:R-:W-:Y:S06]  /*3fa0*/  HMMA.16816.F32.BF16 R24, R40.reuse, R66, R24 ;  /* 0x000000422818723c */ /* 0x040fec0000041818 */
[C---:B-----5:R-:W-:Y:S06]  /*3fb0*/  HMMA.16816.F32.BF16 R20, R40.reuse, R12, R20 ;  /* 0x0000000c2814723c */ /* 0x060fec0000041814 */
[----:B------:R-:W-:Y:S01]  /*3fc0*/  HMMA.16816.F32.BF16 R16, R40, R14, R16 ;  /* 0x0000000e2810723c */ /* 0x000fe20000041810 */
[----:B------:R-:W2:Y:S01]  /*3fd0*/  LDSM.16.M88.4 R12, [R184+0x5800] ;  /* 0x00580000b80c783b */ /* 0x000ea20000000200 */
[----:B------:R-:W-:-:S04]  /*3fe0*/  DEPBAR.LE SB0, 0x0 ;  /* 0x000080000000791a */ /* 0x000fc80000000000 */
[----:B------:R-:W-:Y:S02]  /*3ff0*/  FSEL R31, R32, -INF , !P0 ;  /* 0xff800000201f7808 */ /* 0x000fe40004000000 */
[----:B------:R-:W-:Y:S02]  /*4000*/  ISETP.GE.AND P0, PT, R2, R210, PT ;  /* 0x000000d20200720c */ /* 0x000fe40003f06270 */
[----:B------:R-:W-:Y:S02]  /*4010*/  FSEL R34, R34, -INF , !P3 ;  /* 0xff80000022227808 */ /* 0x000fe40005800000 */
[----:B------:R-:W-:Y:S01]  /*4020*/  ISETP.LT.OR P0, PT, R2, R211, P0 ;  /* 0x000000d30200720c */ /* 0x000fe20000701670 */
[----:B------:R-:W-:Y:S01]  /*4030*/  VIADD R2, R36, 0x11 ;  /* 0x0000001124027836 */ /* 0x000fe20000000000 */
[----:B------:R-:W-:Y:S02]  /*4040*/  FSEL R30, R35, -INF , !P2 ;  /* 0xff800000231e7808 */ /* 0x000fe40005000000 */
[C---:B------:R-:W-:Y:S01]  /*4050*/  ISETP.GE.AND P2, PT, R4.reuse, R212, PT ;  /* 0x000000d40400720c */ /* 0x040fe20003f46270 */
[----:B-1----:R-:W-:Y:S01]  /*4060*/  HMMA.16816.F32.BF16 R72, R40, R8, R72 ;  /* 0x000000082848723c */ /* 0x002fe20000041848 */
[----:B------:R-:W-:-:S02]  /*4070*/  ISETP.GE.AND P3, PT, R4, R210, PT ;  /* 0x000000d20400720c */ /* 0x000fc40003f66270 */
[----:B------:R-:W-:Y:S02]  /*4080*/  FSEL R33, R33, -INF , !P6 ;  /* 0xff80000021217808 */ /* 0x000fe40007000000 */
[----:B------:R-:W-:Y:S01]  /*4090*/  FSEL R35, R24, -INF , !P1 ;  /* 0xff80000018237808 */ /* 0x000fe20004800000 */
[----:B------:R-:W-:Y:S01]  /*40a0*/  HMMA.16816.F32.BF16 R60, R40, R10, R60 ;  /* 0x0000000a283c723c */ /* 0x000fe2000004183c */
[----:B------:R-:W-:Y:S01]  /*40b0*/  ISETP.GE.AND P6, PT, R2, R212, PT ;  /* 0x000000d40200720c */ /* 0x000fe20003fc6270 */
[----:B------:R-:W-:Y:S01]  /*40c0*/  VIADD R8, R36, 0x29 ;  /* 0x0000002924087836 */ /* 0x000fe20000000000 */
[----:B------:R-:W-:Y:S02]  /*40d0*/  ISETP.GE.AND P1, PT, R2, R210, PT ;  /* 0x000000d20200720c */ /* 0x000fe40003f26270 */
[C---:B------:R-:W-:Y:S02]  /*40e0*/  ISETP.LT.OR P2, PT, R4.reuse, R213, P2 ;  /* 0x000000d50400720c */ /* 0x040fe40001741670 */
[----:B------:R-:W-:Y:S01]  /*40f0*/  ISETP.LT.OR P3, PT, R4, R211, P3 ;  /* 0x000000d30400720c */ /* 0x000fe20001f61670 */
[----:B------:R-:W-:Y:S01]  /*4100*/  VIADD R4, R36, 0x18 ;  /* 0x0000001824047836 */ /* 0x000fe20000000000 */
[----:B------:R-:W-:Y:S01]  /*4110*/  ISETP.LT.OR P6, PT, R2, R213, P6 ;  /* 0x000000d50200720c */ /* 0x000fe200037c1670 */
[----:B------:R-:W-:Y:S01]  /*4120*/  VIADD R10, R36, 0x28 ;  /* 0x00000028240a7836 */ /* 0x000fe20000000000 */
[----:B------:R-:W-:Y:S01]  /*4130*/  ISETP.LT.OR P1, PT, R2, R211, P1 ;  /* 0x000000d30200720c */ /* 0x000fe20000f21670 */
[----:B------:R-:W-:Y:S01]  /*4140*/  VIADD R2, R36, 0x19 ;  /* 0x0000001924027836 */ /* 0x000fe20000000000 */
[----:B------:R-:W-:-:S02]  /*4150*/  FSEL R26, R26, -INF , !P4 ;  /* 0xff8000001a1a7808 */ /* 0x000fc40006000000 */
[----:B------:R-:W-:Y:S02]  /*4160*/  FSEL R24, R27, -INF , !P0 ;  /* 0xff8000001b187808 */ /* 0x000fe40004000000 */
[C---:B------:R-:W-:Y:S01]  /*4170*/  ISETP.GE.AND P0, PT, R4.reuse, R212, PT ;  /* 0x000000d40400720c */ /* 0x040fe20003f06270 */
[C---:B--2---:R-:W-:Y:S01]  /*4180*/  HMMA.16816.F32.BF16 R56, R40.reuse, R12, R56 ;  /* 0x0000000c2838723c */ /* 0x044fe20000041838 */
[----:B------:R-:W-:Y:S01]  /*4190*/  BAR.SYNC.DEFER_BLOCKING 0x0 ;  /* 0x0000000000007b1d */ /* 0x000fe20000010000 */
[----:B------:R-:W-:Y:S02]  /*41a0*/  ISETP.GE.AND P4, PT, R4, R210, PT ;  /* 0x000000d20400720c */ /* 0x000fe40003f86270 */
[----:B------:R-:W-:Y:S02]  /*41b0*/  FSEL R37, R25, -INF , !P5 ;  /* 0xff80000019257808 */ /* 0x000fe40006800000 */
[----:B------:R-:W-:Y:S01]  /*41c0*/  FSEL R25, R20, -INF , !P2 ;  /* 0xff80000014197808 */ /* 0x000fe20005000000 */
[----:B------:R-:W-:Y:S01]  /*41d0*/  HMMA.16816.F32.BF16 R68, R40, R14, R68 ;  /* 0x0000000e2844723c */ /* 0x000fe20000041844 */
[----:B------:R-:W-:-:S02]  /*41e0*/  ISETP.GE.AND P5, PT, R2, R212, PT ;  /* 0x000000d40200720c */ /* 0x000fc40003fa6270 */
[----:B------:R-:W-:Y:S02]  /*41f0*/  ISETP.GE.AND P2, PT, R2, R210, PT ;  /* 0x000000d20200720c */ /* 0x000fe40003f46270 */
[C---:B------:R-:W-:Y:S02]  /*4200*/  ISETP.LT.OR P0, PT, R4.reuse, R213, P0 ;  /* 0x000000d50400720c */ /* 0x040fe40000701670 */
[----:B------:R-:W-:Y:S01]  /*4210*/  ISETP.LT.OR P4, PT, R4, R211, P4 ;  /* 0x000000d30400720c */ /* 0x000fe20002781670 */
[----:B------:R-:W-:Y:S01]  /*4220*/  VIADD R4, R36, 0x20 ;  /* 0x0000002024047836 */ /* 0x000fe20000000000 */
[C---:B------:R-:W-:Y:S02]  /*4230*/  ISETP.LT.OR P5, PT, R2.reuse, R213, P5 ;  /* 0x000000d50200720c */ /* 0x040fe40002fa1670 */
[----:B------:R-:W-:Y:S01]  /*4240*/  ISETP.LT.OR P2, PT, R2, R211, P2 ;  /* 0x000000d30200720c */ /* 0x000fe20001741670 */
[----:B------:R-:W-:Y:S01]  /*4250*/  VIADD R2, R36, 0x21 ;  /* 0x0000002124027836 */ /* 0x000fe20000000000 */
[----:B------:R-:W-:-:S02]  /*4260*/  FSEL R6, R23, -INF , !P1 ;  /* 0xff80000017067808 */ /* 0x000fc40004800000 */
[----:B------:R-:W-:Y:S02]  /*4270*/  ISETP.GE.AND P1, PT, R4, R212, PT ;  /* 0x000000d40400720c */ /* 0x000fe40003f26270 */
[----:B------:R-:W-:Y:S02]  /*4280*/  FSEL R22, R22, -INF , !P3 ;  /* 0xff80000016167808 */ /* 0x000fe40005800000 */
[----:B------:R-:W-:Y:S02]  /*4290*/  FSEL R21, R21, -INF , !P6 ;  /* 0xff80000015157808 */ /* 0x000fe40007000000 */
[----:B------:R-:W-:Y:S02]  /*42a0*/  ISETP.GE.AND P3, PT, R4, R210, PT ;  /* 0x000000d20400720c */ /* 0x000fe40003f66270 */
[----:B------:R-:W-:Y:S02]  /*42b0*/  FSEL R9, R16, -INF , !P0 ;  /* 0xff80000010097808 */ /* 0x000fe40004000000 */
[----:B------:R-:W-:-:S02]  /*42c0*/  ISETP.GE.AND P6, PT, R2, R212, PT ;  /* 0x000000d40200720c */ /* 0x000fc40003fc6270 */
[----:B------:R-:W-:Y:S02]  /*42d0*/  ISETP.GE.AND P0, PT, R2, R210, PT ;  /* 0x000000d20200720c */ /* 0x000fe40003f06270 */
[C---:B------:R-:W-:Y:S02]  /*42e0*/  ISETP.LT.OR P1, PT, R4.reuse, R213, P1 ;  /* 0x000000d50400720c */ /* 0x040fe40000f21670 */
[----:B------:R-:W-:Y:S02]  /*42f0*/  ISETP.LT.OR P3, PT, R4, R211, P3 ;  /* 0x000000d30400720c */ /* 0x000fe40001f61670 */
[C---:B------:R-:W-:Y:S02]  /*4300*/  ISETP.LT.OR P6, PT, R2.reuse, R213, P6 ;  /* 0x000000d50200720c */ /* 0x040fe400037c1670 */
[----:B------:R-:W-:Y:S02]  /*4310*/  ISETP.LT.OR P0, PT, R2, R211, P0 ;  /* 0x000000d30200720c */ /* 0x000fe40000701670 */
[----:B------:R-:W-:-:S02]  /*4320*/  FSEL R4, R18, -INF , !P4 ;  /* 0xff80000012047808 */ /* 0x000fc40006000000 */
[----:B------:R-:W-:Y:S02]  /*4330*/  FSEL R171, R72, -INF , !P1 ;  /* 0xff80000048ab7808 */ /* 0x000fe40004800000 */
[----:B------:R-:W-:Y:S02]  /*4340*/  FSEL R2, R19, -INF , !P2 ;  /* 0xff80000013027808 */ /* 0x000fe40005000000 */
[C---:B------:R-:W-:Y:S02]  /*4350*/  ISETP.GE.AND P4, PT, R8.reuse, R212, PT ;  /* 0x000000d40800720c */ /* 0x040fe40003f86270 */
[----:B------:R-:W-:Y:S02]  /*4360*/  ISETP.GE.AND P1, PT, R8, R210, PT ;  /* 0x000000d20800720c */ /* 0x000fe40003f26270 */
[----:B------:R-:W-:Y:S02]  /*4370*/  FSEL R17, R17, -INF , !P5 ;  /* 0xff80000011117808 */ /* 0x000fe40006800000 */
        /* <DEDUP_REMOVED lines=9> */
[----:B------:R-:W-:Y:S02]  /*4410*/  FSEL R167, R60, -INF , !P2 ;  /* 0xff8000003ca77808 */ /* 0x000fe40005000000 */
[C---:B------:R-:W-:Y:S02]  /*4420*/  ISETP.GE.AND P6, PT, R8.reuse, R212, PT ;  /* 0x000000d40800720c */ /* 0x040fe40003fc6270 */
[----:B------:R-:W-:Y:S02]  /*4430*/  ISETP.GE.AND P2, PT, R8, R210, PT ;  /* 0x000000d20800720c */ /* 0x000fe40003f46270 */
[----:B------:R-:W-:Y:S02]  /*4440*/  FSEL R216, R75, -INF , !P0 ;  /* 0xff8000004bd87808 */ /* 0x000fe40004000000 */
[----:B------:R-:W-:Y:S02]  /*4450*/  ISETP.GE.AND P0, PT, R10, R212, PT ;  /* 0x000000d40a00720c */ /* 0x000fe40003f06270 */
[----:B------:R-:W-:-:S02]  /*4460*/  ISETP.LT.OR P6, PT, R8, R213, P6 ;  /* 0x000000d50800720c */ /* 0x000fc400037c1670 */
[----:B------:R-:W-:Y:S01]  /*4470*/  ISETP.LT.OR P2, PT, R8, R211, P2 ;  /* 0x000000d30800720c */ /* 0x000fe20001741670 */
[----:B------:R-:W-:Y:S01]  /*4480*/  VIADD R8, R36, 0x38 ;  /* 0x0000003824087836 */ /* 0x000fe20000000000 */
[----:B------:R-:W-:Y:S01]  /*4490*/  ISETP.LT.OR P0, PT, R10, R213, P0 ;  /* 0x000000d50a00720c */ /* 0x000fe20000701670 */
[----:B------:R-:W-:Y:S01]  /*44a0*/  VIADD R36, R36, 0x39 ;  /* 0x0000003924247836 */ /* 0x000fe20000000000 */
[----:B------:R-:W-:Y:S02]  /*44b0*/  FSEL R164, R74, -INF , !P3 ;  /* 0xff8000004aa47808 */ /* 0x000fe40005800000 */
[----:B------:R-:W-:Y:S02]  /*44c0*/  FSEL R203, R56, -INF , !P0 ;  /* 0xff80000038cb7808 */ /* 0x000fe40004000000 */
[----:B------:R-:W-:Y:S02]  /*44d0*/  ISETP.GE.AND P0, PT, R36, R210, PT ;  /* 0x000000d22400720c */ /* 0x000fe40003f06270 */
[----:B------:R-:W-:-:S02]  /*44e0*/  FSEL R168, R62, -INF , !P5 ;  /* 0xff8000003ea87808 */ /* 0x000fc40006800000 */
[----:B------:R-:W-:Y:S02]  /*44f0*/  ISETP.LT.OR P0, PT, R36, R211, P0 ;  /* 0x000000d32400720c */ /* 0x000fe40000701670 */
[----:B------:R-:W-:Y:S02]  /*4500*/  FSEL R165, R61, -INF , !P4 ;  /* 0xff8000003da57808 */ /* 0x000fe40006000000 */
[----:B------:R-:W-:Y:S02]  /*4510*/  FSEL R166, R71, -INF , !P0 ;  /* 0xff80000047a67808 */ /* 0x000fe40004000000 */
[----:B------:R-:W-:Y:S02]  /*4520*/  PLOP3.LUT P0, PT, PT, PT, UP0, 0x80, 0x0 ;  /* 0x000000000000781c */ /* 0x000fe40003f0f008 */
[----:B------:R-:W-:Y:S02]  /*4530*/  FSEL R202, R63, -INF , !P1 ;  /* 0xff8000003fca7808 */ /* 0x000fe40004800000 */
[----:B------:R-:W-:-:S02]  /*4540*/  ISETP.GE.AND P3, PT, R10, R210, PT ;  /* 0x000000d20a00720c */ /* 0x000fc40003f66270 */
[-C--:B------:R-:W-:Y:S02]  /*4550*/  ISETP.GE.AND P5, PT, R8, R212.reuse, PT ;  /* 0x000000d40800720c */ /* 0x080fe40003fa6270 */
[----:B------:R-:W-:Y:S02]  /*4560*/  ISETP.GE.AND P4, PT, R36, R212, PT ;  /* 0x000000d42400720c */ /* 0x000fe40003f86270 */
[----:B------:R-:W-:Y:S02]  /*4570*/  ISETP.GE.AND P1, PT, R8, R210, PT ;  /* 0x000000d20800720c */ /* 0x000fe40003f26270 */
[----:B------:R-:W-:Y:S02]  /*4580*/  ISETP.LT.OR P3, PT, R10, R211, P3 ;  /* 0x000000d30a00720c */ /* 0x000fe40001f61670 */
[C---:B------:R-:W-:Y:S02]  /*4590*/  ISETP.LT.OR P5, PT, R8.reuse, R213, P5 ;  /* 0x000000d50800720c */ /* 0x040fe40002fa1670 */
[----:B------:R-:W-:-:S02]  /*45a0*/  ISETP.LT.OR P1, PT, R8, R211, P1 ;  /* 0x000000d30800720c */ /* 0x000fc40000f21670 */
[----:B------:R-:W-:Y:S02]  /*45b0*/  ISETP.LT.OR P4, PT, R36, R213, P4 ;  /* 0x000000d52400720c */ /* 0x000fe40002781670 */
[----:B------:R-:W-:Y:S02]  /*45c0*/  FSEL R174, R58, -INF , !P3 ;  /* 0xff8000003aae7808 */ /* 0x000fe40005800000 */
[----:B------:R-:W-:Y:S02]  /*45d0*/  FSEL R201, R57, -INF , !P6 ;  /* 0xff80000039c97808 */ /* 0x000fe40007000000 */
[----:B------:R-:W-:Y:S02]  /*45e0*/  FSEL R172, R59, -INF , !P2 ;  /* 0xff8000003bac7808 */ /* 0x000fe40005000000 */
[----:B------:R-:W-:Y:S02]  /*45f0*/  FSEL R175, R68, -INF , !P5 ;  /* 0xff80000044af7808 */ /* 0x000fe40006800000 */
[----:B------:R-:W-:-:S02]  /*4600*/  FSEL R170, R70, -INF , !P1 ;  /* 0xff80000046aa7808 */ /* 0x000fc40004800000 */
[----:B------:R-:W-:Y:S01]  /*4610*/  FSEL R173, R69, -INF , !P4 ;  /* 0xff80000045ad7808 */ /* 0x000fe20006000000 */
[----:B------:R-:W-:Y:S06]  /*4620*/  @!P0 BRA `(.L_x_393) ;  /* 0x0000000400008947 */ /* 0x000fec0003800000 */
[----:B------:R-:W-:Y:S01]  /*4630*/  ULDC UR6, c[0x0][0x2d0] ;  /* 0x0000b40000067ab9 */ /* 0x000fe20000000800 */
[----:B------:R-:W-:Y:S01]  /*4640*/  UIADD3 UR7, UR18, -0x2, URZ ;  /* 0xfffffffe12077890 */ /* 0x000fe2000fffe03f */
[----:B------:R-:W-:Y:S01]  /*4650*/  ISETP.GE.AND P5, PT, R134, UR6, PT ;  /* 0x0000000686007c0c */ /* 0x000fe2000bfa6270 */
[----:B------:R-:W-:Y:S01]  /*4660*/  BSSY B0, `(.L_x_394) ;  /* 0x000003b000007945 */ /* 0x000fe20003800000 */
[----:B------:R-:W-:Y:S01]  /*4670*/  ISETP.GE.AND P4, PT, R204, UR6, PT ;  /* 0x00000006cc007c0c */ /* 0x000fe2000bf86270 */
[----:B------:R-:W-:Y:S01]  /*4680*/  UIMAD UR29, UR29, UR7, URZ ;  /* 0x000000071d1d72a4 */ /* 0x000fe2000f8e023f */
[----:B------:R-:W-:Y:S01]  /*4690*/  ISETP.GE.AND P2, PT, R199, UR6, PT ;  /* 0x00000006c7007c0c */ /* 0x000fe2000bf46270 */
[----:B------:R-:W-:Y:S01]  /*46a0*/  USHF.R.S32.HI UR6, URZ, 0x1f, UR7 ;  /* 0x0000001f3f067899 */ /* 0x000fe20008011407 */
[----:B------:R-:W-:-:S03]  /*46b0*/  IMAD.WIDE.U32 R38, R3, UR7, R208 ;  /* 0x0000000703267c25 */ /* 0x000fc6000f8e00d0 */
[----:B------:R-:W-:-:S04]  /*46c0*/  UIMAD UR6, UR6, UR30, UR29 ;  /* 0x0000001e060672a4 */ /* 0x000fc8000f8e021d */
[----:B------:R-:W1:Y:S01]  /*46d0*/  @!P5 LDC.64 R28, c[0x0][0x218] ;  /* 0x00008600ff1cdb82 */ /* 0x000e620000000a00 */
[----:B------:R2:W-:Y:S01]  /*46e0*/  @P5 STS.128 [R205+0xc000], RZ ;  /* 0x00c000ffcd005388 */ /* 0x0005e20000000c00 */
[----:B------:R-:W-:-:S06]  /*46f0*/  VIADD R8, R39, UR6 ;  /* 0x0000000627087c36 */ /* 0x000fcc0008000000 */
[----:B------:R-:W3:Y:S08]  /*4700*/  @!P4 LDC.64 R18, c[0x0][0x218] ;  /* 0x00008600ff12cb82 */ /* 0x000ef00000000a00 */
[----:B------:R-:W4:Y:S08]  /*4710*/  @!P2 LDC.64 R14, c[0x0][0x218] ;  /* 0x00008600ff0eab82 */ /* 0x000f300000000a00 */
[----:B------:R-:W5:Y:S01]  /*4720*/  @!P5 LDC.64 R12, c[0x0][0x218] ;  /* 0x00008600ff0cdb82 */ /* 0x000f620000000a00 */
[----:B-1----:R-:W-:-:S04]  /*4730*/  @!P5 LEA R28, P6, R38, R28, 0x1 ;  /* 0x0000001c261cd211 */ /* 0x002fc800078c08ff */
[C-C-:B------:R-:W-:Y:S02]  /*4740*/  @!P5 LEA.HI.X R29, R38.reuse, R29, R8.reuse, 0x1, P6 ;  /* 0x0000001d261dd211 */ /* 0x140fe400030f0c08 */
[C---:B------:R-:W-:Y:S01]  /*4750*/  IADD3 R3, P6, R38.reuse, UR26, RZ ;  /* 0x0000001a26037c10 */ /* 0x040fe2000ffde0ff */
        /* <DEDUP_REMOVED lines=13> */
[----:B------:R-:W-:Y:S02]  /*4830*/  @!P2 LEA.HI.X R15, R38, R15, R8, 0x1, P1 ;  /* 0x0000000f260fa211 */ /* 0x000fe400008f0c08 */
[----:B------:R-:W-:Y:S01]  /*4840*/  IADD3.X R8, R8, UR25, RZ, P6, !PT ;  /* 0x0000001908087c10 */ /* 0x000fe2000b7fe4ff */
        /* <DEDUP_REMOVED lines=28> */
.L_x_395:
[----:B------:R-:W-:Y:S05]  /*4a10*/  BSYNC B0 ;  /* 0x0000000000007941 */ /* 0x000fea0003800000 */
.L_x_394:
[----:B------:R-:W0:Y:S02]  /*4a20*/  LDGDEPBAR ;  /* 0x00000000000079af */ /* 0x000e240000000000 */
.L_x_393:
        /* <DEDUP_REMOVED lines=47> */
[----:B------:R-:W3:Y:S04]  /*4d20*/  LDSM.16.MT88.4 R80, [R190+0x16000] ;  /* 0x01600000be50783b */ /* 0x000ee80000004200 */
        /* <DEDUP_REMOVED lines=23> */
[----:B------:R-:W1:Y:S01]  /*4ea0*/  LDSM.16.MT88.4 R8, [R192+0x14800] ;  /* 0x01480000c008783b */ /* 0x000e620000004200 */
        /* <DEDUP_REMOVED lines=8> */
[----:B------:R-:W4:Y:S01]  /*4f30*/  LDSM.16.MT88.4 R20, [R189+0x14800] ;  /* 0x01480000bd14783b */ /* 0x000f220000004200 */
        /* <DEDUP_REMOVED lines=28> */
[----:B---3--:R-:W-:Y:S01]  /*5100*/  F2FP.BF16.F32.PACK_AB R98, R152, R155 ;  /* 0x0000009b9862723e */ /* 0x008fe200000010ff */
[----:B------:R-:W-:-:S04]  /*5110*/  FADD.FTZ R155, R155, R156 ;  /* 0x0000009c9b9b7221 */ /* 0x000fc80000010000 */
[----:B------:R-:W-:Y:S02]  /*5120*/  FADD.FTZ R152, R152, R155 ;  /* 0x0000009b98987221 */ /* 0x000fe40000010000 */
[----:B------:R-:W-:Y:S08]  /*5130*/  MUFU.EX2 R157, R157 ;  /* 0x0000009d009d7308 */ /* 0x000ff00000000800 */
[----:B------:R-:W3:Y:S01]  /*5140*/  MUFU.EX2 R154, R154 ;  /* 0x0000009a009a7308 */ /* 0x000ee20000000800 */
[----:B--2---:R-:W-:Y:S01]  /*5150*/  F2FP.BF16.F32.PACK_AB R97, R161, R158 ;  /* 0x0000009ea161723e */ /* 0x004fe200000010ff */
[----:B------:R-:W-:-:S06]  /*5160*/  FADD.FTZ R158, R158, R161 ;  /* 0x000000a19e9e7221 */ /* 0x000fcc0000010000 */
[----:B------:R-:W-:Y:S08]  /*5170*/  MUFU.EX2 R153, R153 ;  /* 0x0000009900997308 */ /* 0x000ff00000000800 */
[----:B------:R-:W2:Y:S01]  /*5180*/  MUFU.EX2 R150, R150 ;  /* 0x0000009600967308 */ /* 0x000ea20000000800 */
[----:B---3--:R-:W-:Y:S01]  /*5190*/  F2FP.BF16.F32.PACK_AB R99, R154, R157 ;  /* 0x0000009d9a63723e */ /* 0x008fe200000010ff */
[----:B------:R-:W-:-:S04]  /*51a0*/  FADD.FTZ R157, R157, R158 ;  /* 0x0000009e9d9d7221 */ /* 0x000fc80000010000 */
[----:B------:R-:W-:Y:S02]  /*51b0*/  FADD.FTZ R154, R154, R157 ;  /* 0x0000009d9a9a7221 */ /* 0x000fe40000010000 */
[C---:B------:R-:W-:Y:S01]  /*51c0*/  HMMA.16816.F32.BF16 R120, R96.reuse, R116, RZ ;  /* 0x000000746078723c */ /* 0x040fe200000418ff */
[----:B------:R-:W-:Y:S05]  /*51d0*/  MUFU.EX2 R149, R149 ;  /* 0x0000009500957308 */ /* 0x000fea0000000800 */
[C---:B------:R-:W-:Y:S03]  /*51e0*/  HMMA.16816.F32.BF16 R36, R96.reuse, R40, RZ ;  /* 0x000000286024723c */ /* 0x040fe600000418ff */
[----:B------:R-:W3:Y:S01]  /*51f0*/  MUFU.EX2 R0, R0 ;  /* 0x0000000000007308 */ /* 0x000ee20000000800 */
        /* <DEDUP_REMOVED lines=8> */
[----:B---3--:R-:W-:Y:S01]  /*5280*/  F2FP.BF16.F32.PACK_AB R6, R0, R149 ;  /* 0x000000950006723e */ /* 0x008fe200000010ff */
[----:B------:R-:W-:-:S03]  /*5290*/  FADD.FTZ R149, R149, R150 ;  /* 0x0000009695957221 */ /* 0x000fc60000010000 */
[C---:B------:R-:W-:Y:S01]  /*52a0*/  HMMA.16816.F32.BF16 R60, R96.reuse, R64, RZ ;  /* 0x00000040603c723c */ /* 0x040fe200000418ff */
[----:B------:R-:W-:Y:S02]  /*52b0*/  FADD.FTZ R149, R0, R149 ;  /* 0x0000009500957221 */ /* 0x000fe40000010000 */
[----:B------:R-:W-:Y:S03]  /*52c0*/  MUFU.EX2 R133, R133 ;  /* 0x0000008500857308 */ /* 0x000fe60000000800 */
[C---:B------:R-:W-:Y:S05]  /*52d0*/  HMMA.16816.F32.BF16 R56, R96.reuse, R58, RZ ;  /* 0x0000003a6038723c */ /* 0x040fea00000418ff */
[----:B------:R-:W3:Y:S01]  /*52e0*/  MUFU.EX2 R2, R2 ;  /* 0x0000000200027308 */ /* 0x000ee20000000800 */
[----:B--2---:R-:W-:Y:S01]  /*52f0*/  F2FP.BF16.F32.PACK_AB R5, R148, R151 ;  /* 0x000000979405723e */ /* 0x004fe200000010ff */
[----:B------:R-:W-:Y:S01]  /*5300*/  HMMA.16816.F32.BF16 R64, R96, R66, RZ ;  /* 0x000000426040723c */ /* 0x000fe200000418ff */
[----:B------:R-:W-:-:S04]  /*5310*/  FADD.FTZ R151, R151, R154 ;  /* 0x0000009a97977221 */ /* 0x000fc80000010000 */
[----:B------:R-:W-:Y:S01]  /*5320*/  FADD.FTZ R148, R148, R151 ;  /* 0x0000009794947221 */ /* 0x000fe20000010000 */
[C---:B------:R-:W-:Y:S01]  /*5330*/  HMMA.16816.F32.BF16 R68, R96.reuse, R72, RZ ;  /* 0x000000486044723c */ /* 0x040fe200000418ff */
[----:B------:R-:W-:Y:S05]  /*5340*/  MUFU.EX2 R160, R160 ;  /* 0x000000a000a07308 */ /* 0x000fea0000000800 */
[----:B------:R-:W-:Y:S01]  /*5350*/  HMMA.16816.F32.BF16 R76, R96, R80, RZ ;  /* 0x00000050604c723c */ /* 0x000fe200000418ff */
[----:B---3--:R-:W-:Y:S02]  /*5360*/  F2FP.BF16.F32.PACK_AB R7, R2, R133 ;  /* 0x000000850207723e */ /* 0x008fe400000010ff */
[----:B------:R-:W2:Y:S01]  /*5370*/  MUFU.EX2 R163, R163 ;  /* 0x000000a300a37308 */ /* 0x000ea20000000800 */
[----:B------:R-:W-:-:S02]  /*5380*/  FADD.FTZ R133, R133, R148 ;  /* 0x0000009485857221 */ /* 0x000fc40000010000 */
[----:B------:R-:W-:Y:S02]  /*5390*/  HMMA.16816.F32.BF16 R72, R96, R74, RZ ;  /* 0x0000004a6048723c */ /* 0x000fe400000418ff */
[----:B------:R-:W-:-:S04]  /*53a0*/  FADD.FTZ R133, R2, R133 ;  /* 0x0000008502857221 */ /* 0x000fc80000010000 */
[C---:B------:R-:W-:Y:S01]  /*53b0*/  HMMA.16816.F32.BF16 R120, R4.reuse, R12, R120 ;  /* 0x0000000c0478723c */ /* 0x040fe20000041878 */
[----:B------:R-:W-:Y:S05]  /*53c0*/  MUFU.EX2 R162, R162 ;  /* 0x000000a200a27308 */ /* 0x000fea0000000800 */
[C---:B------:R-:W-:Y:S01]  /*53d0*/  HMMA.16816.F32.BF16 R116, R4.reuse, R14, R116 ;  /* 0x0000000e0474723c */ /* 0x040fe20000041874 */
[----:B------:R-:W3:Y:S02]  /*53e0*/  LDSM.16.MT88.4 R12, [R192+0x16800] ;  /* 0x01680000c00c783b */ /* 0x000ee40000004200 */
[----:B------:R-:W-:Y:S03]  /*53f0*/  MUFU.EX2 R165, R165 ;  /* 0x000000a500a57308 */ /* 0x000fe60000000800 */
[C---:B-1----:R-:W-:Y:S05]  /*5400*/  HMMA.16816.F32.BF16 R36, R4.reuse, R8, R36 ;  /* 0x000000080424723c */ /* 0x042fea0000041824 */
[----:B------:R-:W-:Y:S01]  /*5410*/  MUFU.EX2 R164, R164 ;  /* 0x000000a400a47308 */ /* 0x000fe20000000800 */
[----:B------:R-:W-:Y:S01]  /*5420*/  HMMA.16816.F32.BF16 R40, R4, R10, R40 ;  /* 0x0000000a0428723c */ /* 0x000fe20000041828 */
[----:B------:R-:W1:Y:S05]  /*5430*/  LDSM.16.MT88.4 R8, [R190+0x16800] ;  /* 0x01680000be08783b */ /* 0x000e6a0000004200 */
[C---:B------:R-:W-:Y:S01]  /*5440*/  HMMA.16816.F32.BF16 R80, R96.reuse, R82, RZ ;  /* 0x000000526050723c */ /* 0x040fe200000418ff */
[----:B------:R-:W2:Y:S05]  /*5450*/  MUFU.EX2 R167, R167 ;  /* 0x000000a700a77308 */ /* 0x000eaa0000000800 */
[----:B------:R-:W-:Y:S03]  /*5460*/  HMMA.16816.F32.BF16 R112, R96, R108, RZ ;  /* 0x0000006c6070723c */ /* 0x000fe600000418ff */
[----:B------:R-:W-:Y:S03]  /*5470*/  MUFU.EX2 R168, R168 ;  /* 0x000000a800a87308 */ /* 0x000fe60000000800 */
[C---:B----4-:R-:W-:Y:S05]  /*5480*/  HMMA.16816.F32.BF16 R52, R4.reuse, R20, R52 ;  /* 0x000000140434723c */ /* 0x050fea0000041834 */
[----:B------:R-:W4:Y:S01]  /*5490*/  MUFU.EX2 R171, R171 ;  /* 0x000000ab00ab7308 */ /* 0x000f220000000800 */
[C---:B------:R-:W-:Y:S01]  /*54a0*/  HMMA.16816.F32.BF16 R56, R4.reuse, R22, R56 ;  /* 0x000000160438723c */ /* 0x040fe20000041838 */
[----:B------:R-:W2:Y:S05]  /*54b0*/  LDSM.16.MT88.4 R20, [R189+0x16800] ;  /* 0x01680000bd14783b */ /* 0x000eaa0000004200 */
[C---:B-----5:R-:W-:Y:S01]  /*54c0*/  HMMA.16816.F32.BF16 R60, R4.reuse, R16, R60 ;  /* 0x00000010043c723c */ /* 0x060fe2000004183c */
[----:B------:R-:W-:Y:S05]  /*54d0*/  MUFU.EX2 R202, R202 ;  /* 0x000000ca00ca7308 */ /* 0x000fea0000000800 */
[----:B------:R-:W-:Y:S01]  /*54e0*/  HMMA.16816.F32.BF16 R64, R4, R18, R64 ;  /* 0x000000120440723c */ /* 0x000fe20000041840 */
[----:B------:R-:W5:Y:S02]  /*54f0*/  LDSM.16.MT88.4 R16, [R188+0x16800] ;  /* 0x01680000bc10783b */ /* 0x000f640000004200 */
[----:B------:R-:W4:Y:S03]  /*5500*/  MUFU.EX2 R201, R201 ;  /* 0x000000c900c97308 */ /* 0x000f260000000800 */
[----:B------:R-:W-:Y:S05]  /*5510*/  HMMA.16816.F32.BF16 R108, R96, R110, RZ ;  /* 0x0000006e606c723c */ /* 0x000fea00000418ff */
[----:B------:R-:W-:Y:S01]  /*5520*/  MUFU.EX2 R175, R175 ;  /* 0x000000af00af7308 */ /* 0x000fe20000000800 */
[C---:B---3--:R-:W-:Y:S06]  /*5530*/  HMMA.16816.F32.BF16 R68, R4.reuse, R12, R68 ;  /* 0x0000000c0444723c */ /* 0x048fec0000041844 */
[C---:B------:R-:W-:Y:S01]  /*5540*/  HMMA.16816.F32.BF16 R72, R4.reuse, R14, R72 ;  /* 0x0000000e0448723c */ /* 0x040fe20000041848 */
[----:B------:R-:W3:Y:S01]  /*5550*/  LDSM.16.MT88.4 R12, [R189+0x13000] ;  /* 0x01300000bd0c783b */ /* 0x000ee20000004200 */
[----:B------:R-:W-:Y:S04]  /*5560*/  MUFU.EX2 R200, R200 ;  /* 0x000000c800c87308 */ /* 0x000fe80000000800 */
[C---:B-1----:R-:W-:Y:S04]  /*5570*/  HMMA.16816.F32.BF16 R76, R4.reuse, R8, R76 ;  /* 0x00000008044c723c */ /* 0x042fe8000004184c */
[----:B------:R-:W-:Y:S02]  /*5580*/  MUFU.EX2 R173, R173 ;  /* 0x000000ad00ad7308 */ /* 0x000fe40000000800 */
[----:B------:R-:W-:Y:S01]  /*5590*/  HMMA.16816.F32.BF16 R80, R4, R10, R80 ;  /* 0x0000000a0450723c */ /* 0x000fe20000041850 */
[----:B------:R-:W1:Y:S05]  /*55a0*/  LDSM.16.MT88.4 R8, [R189+0x15000] ;  /* 0x01500000bd08783b */ /* 0x000e6a0000004200 */
[C---:B------:R-:W-:Y:S01]  /*55b0*/  HMMA.16816.F32.BF16 R128, R96.reuse, R124, RZ ;  /* 0x0000007c6080723c */ /* 0x040fe200000418ff */
[----:B------:R-:W1:Y:S05]  /*55c0*/  MUFU.EX2 R172, R172 ;  /* 0x000000ac00ac7308 */ /* 0x000e6a0000000800 */
[C---:B------:R-:W-:Y:S03]  /*55d0*/  HMMA.16816.F32.BF16 R104, R96.reuse, R100, RZ ;  /* 0x000000646068723c */ /* 0x040fe600000418ff */
[----:B------:R-:W-:Y:S03]  /*55e0*/  MUFU.EX2 R170, R170 ;  /* 0x000000aa00aa7308 */ /* 0x000fe60000000800 */
[C---:B------:R-:W-:Y:S05]  /*55f0*/  HMMA.16816.F32.BF16 R44, R96.reuse, R48, RZ ;  /* 0x00000030602c723c */ /* 0x040fea00000418ff */
[----:B------:R-:W1:Y:S01]  /*5600*/  MUFU.EX2 R215, R215 ;  /* 0x000000d700d77308 */ /* 0x000e620000000800 */
        /* <DEDUP_REMOVED lines=20> */
[C---:B--2---:R-:W-:Y:S06]  /*5750*/  HMMA.16816.F32.BF16 R84, R4.reuse, R20, R84 ;  /* 0x000000140454723c */ /* 0x044fec0000041854 */
[C---:B------:R-:W-:Y:S01]  /*5760*/  HMMA.16816.F32.BF16 R88, R4.reuse, R22, R88 ;  /* 0x000000160458723c */ /* 0x040fe20000041858 */
[----:B------:R-:W2:Y:S05]  /*5770*/  LDSM.16.MT88.4 R20, [R188+0x15000] ;  /* 0x01500000bc14783b */ /* 0x000eaa0000004200 */
[C---:B-----5:R-:W-:Y:S06]  /*5780*/  HMMA.16816.F32.BF16 R92, R4.reuse, R16, R92 ;  /* 0x00000010045c723c */ /* 0x060fec000004185c */
[----:B------:R-:W-:Y:S01]  /*5790*/  HMMA.16816.F32.BF16 R96, R4, R18, R96 ;  /* 0x000000120460723c */ /* 0x000fe20000041860 */
[----:B------:R-:W5:Y:S06]  /*57a0*/  LDSM.16.MT88.4 R16, [R192+0x17000] ;  /* 0x01700000c010783b */ /* 0x000f6c0000004200 */
[----:B------:R-:W-:Y:S01]  /*57b0*/  F2FP.BF16.F32.PACK_AB R4, R163, R160 ;  /* 0x000000a0a304723e */ /* 0x000fe200000010ff */
[----:B------:R-:W-:Y:S01]  /*57c0*/  FADD.FTZ R160, R160, R149 ;  /* 0x00000095a0a07221 */ /* 0x000fe20000010000 */
[----:B------:R-:W-:Y:S01]  /*57d0*/  F2FP.BF16.F32.PACK_AB R5, R167, R164 ;  /* 0x000000a4a705723e */ /* 0x000fe200000010ff */
[----:B------:R-:W-:Y:S01]  /*57e0*/  FADD.FTZ R164, R164, R133 ;  /* 0x00000085a4a47221 */ /* 0x000fe20000010000 */
[----:B------:R-:W-:Y:S01]  /*57f0*/  F2FP.BF16.F32.PACK_AB R6, R165, R162 ;  /* 0x000000a2a506723e */ /* 0x000fe200000010ff */
[----:B------:R-:W-:Y:S01]  /*5800*/  FADD.FTZ R163, R163, R160 ;  /* 0x000000a0a3a37221 */ /* 0x000fe20000010000 */
[----:B----4-:R-:W-:Y:S01]  /*5810*/  F2FP.BF16.F32.PACK_AB R7, R171, R168 ;  /* 0x000000a8ab07723e */ /* 0x010fe200000010ff */
[----:B------:R-:W-:-:S02]  /*5820*/  FADD.FTZ R167, R167, R164 ;  /* 0x000000a4a7a77221 */ /* 0x000fc40000010000 */
[----:B------:R-:W-:Y:S02]  /*5830*/  FADD.FTZ R162, R162, R163 ;  /* 0x000000a3a2a27221 */ /* 0x000fe40000010000 */
[----:B------:R-:W-:Y:S02]  /*5840*/  FADD.FTZ R168, R168, R167 ;  /* 0x000000a7a8a87221 */ /* 0x000fe40000010000 */
[----:B---3--:R-:W-:Y:S01]  /*5850*/  HMMA.16816.F32.BF16 R112, R4, R12, R112 ;  /* 0x0000000c0470723c */ /* 0x008fe20000041870 */
[----:B------:R-:W-:Y:S01]  /*5860*/  FADD.FTZ R165, R165, R162 ;  /* 0x000000a2a5a57221 */ /* 0x000fe20000010000 */
[----:B------:R-:W-:-:S04]  /*5870*/  FADD.FTZ R168, R171, R168 ;  /* 0x000000a8aba87221 */ /* 0x000fc80000010000 */
        /* <DEDUP_REMOVED lines=8> */
[C---:B-----5:R-:W-:Y:S06]  /*5900*/  HMMA.16816.F32.BF16 R68, R4.reuse, R16, R68 ;  /* 0x000000100444723c */ /* 0x060fec0000041844 */
[C---:B------:R-:W-:Y:S01]  /*5910*/  HMMA.16816.F32.BF16 R72, R4.reuse, R18, R72 ;  /* 0x000000120448723c */ /* 0x040fe20000041848 */
[----:B------:R-:W4:Y:S05]  /*5920*/  LDSM.16.MT88.4 R16, [R192+0x13800] ;  /* 0x01380000c010783b */ /* 0x000f2a0000004200 */
        /* <DEDUP_REMOVED lines=21> */
[C---:B--2---:R-:W-:Y:S06]  /*5a80*/  HMMA.16816.F32.BF16 R92, R4.reuse, R20, R92 ;  /* 0x00000014045c723c */ /* 0x044fec000004185c */
[----:B------:R-:W-:Y:S01]  /*5a90*/  HMMA.16816.F32.BF16 R96, R4, R22, R96 ;  /* 0x000000160460723c */ /* 0x000fe20000041860 */
[----:B------:R-:W2:Y:S06]  /*5aa0*/  LDSM.16.MT88.4 R20, [R192+0x17800] ;  /* 0x01780000c014783b */ /* 0x000eac0000004200 */
        /* <DEDUP_REMOVED lines=35> */
[C---:B---3--:R-:W-:Y:S06]  /*5ce0*/  HMMA.16816.F32.BF16 R84, R4.reuse, R12, R84 ;  /* 0x0000000c0454723c */ /* 0x048fec0000041854 */
[C---:B------:R-:W-:Y:S06]  /*5cf0*/  HMMA.16816.F32.BF16 R88, R4.reuse, R14, R88 ;  /* 0x0000000e0458723c */ /* 0x040fec0000041858 */
[C---:B-1----:R-:W-:Y:S06]  /*5d00*/  HMMA.16816.F32.BF16 R92, R4.reuse, R8, R92 ;  /* 0x00000008045c723c */ /* 0x042fec000004185c */
[----:B------:R-:W-:Y:S01]  /*5d10*/  HMMA.16816.F32.BF16 R96, R4, R10, R96 ;  /* 0x0000000a0460723c */ /* 0x000fe20000041860 */
[----:B------:R-:W-:-:S08]  /*5d20*/  NOP ;  /* 0x0000000000007918 */ /* 0x000fd00000000000 */
[----:B------:R-:W-:-:S15]  /*5d30*/  @!P0 BRA `(.L_x_396) ;  /* 0x0000006400688947 */ /* 0x000fde0003800000 */
[----:B------:R-:W-:Y:S01]  /*5d40*/  ULDC UR4, c[0x0][0x2d0] ;  /* 0x0000b40000047ab9 */ /* 0x000fe20000000800 */
[----:B------:R-:W-:Y:S01]  /*5d50*/  UIADD3 UR17, UR18, -0x2, URZ ;  /* 0xfffffffe12117890 */ /* 0x000fe2000fffe03f */
[----:B------:R-:W-:Y:S01]  /*5d60*/  ISETP.GE.AND P4, PT, R134, UR4, PT ;  /* 0x0000000486007c0c */ /* 0x000fe2000bf86270 */
[----:B------:R-:W-:Y:S01]  /*5d70*/  IMAD.MOV.U32 R4, RZ, RZ, R144 ;  /* 0x000000ffff047224 */ /* 0x000fe200078e0090 */
[----:B------:R-:W-:Y:S01]  /*5d80*/  ISETP.GE.AND P3, PT, R204, UR4, PT ;  /* 0x00000004cc007c0c */ /* 0x000fe2000bf66270 */
[----:B------:R-:W-:Y:S01]  /*5d90*/  IMAD.MOV.U32 R5, RZ, RZ, R147 ;  /* 0x000000ffff057224 */ /* 0x000fe200078e0093 */
[----:B------:R-:W-:Y:S01]  /*5da0*/  ISETP.GE.AND P2, PT, R199, UR4, PT ;  /* 0x00000004c7007c0c */ /* 0x000fe2000bf46270 */
[----:B------:R-:W-:Y:S01]  /*5db0*/  IMAD.U32 R16, RZ, RZ, UR17 ;  /* 0x00000011ff107e24 */ /* 0x000fe2000f8e00ff */
[----:B------:R-:W-:-:S04]  /*5dc0*/  DEPBAR.LE SB0, 0x0 ;  /* 0x000080000000791a */ /* 0x000fc80000000000 */
[----:B------:R-:W-:Y:S01]  /*5dd0*/  USHF.R.S32.HI UR6, URZ, 0x1f, UR17 ;  /* 0x0000001f3f067899 */ /* 0x000fe20008011411 */
[----:B------:R-:W-:Y:S01]  /*5de0*/  BAR.SYNC.DEFER_BLOCKING 0x0 ;  /* 0x0000000000007b1d */ /* 0x000fe20000010000 */
[----:B------:R-:W-:Y:S01]  /*5df0*/  UIMAD UR4, UR27, UR17, URZ ;  /* 0x000000111b0472a4 */ /* 0x000fe2000f8e023f */
[----:B------:R-:W-:Y:S01]  /*5e00*/  IMAD.WIDE.U32 R16, R16, UR28, R4 ;  /* 0x0000001c10107c25 */ /* 0x000fe2000f8e0004 */
[----:B------:R-:W-:Y:S02]  /*5e10*/  UISETP.GT.AND UP0, UPT, UR17, UR12, UPT ;  /* 0x0000000c1100728c */ /* 0x000fe4000bf04270 */
[----:B------:R-:W-:-:S03]  /*5e20*/  UIMAD UR4, UR6, UR28, UR4 ;  /* 0x0000001c060472a4 */ /* 0x000fc6000f8e0204 */
[----:B------:R-:W1:Y:S01]  /*5e30*/  @!P4 LDC.64 R14, c[0x0][0x220] ;  /* 0x00008800ff0ecb82 */ /* 0x000e620000000a00 */
[----:B------:R-:W-:Y:S02]  /*5e40*/  IADD3 R2, P5, R16, UR31, RZ ;  /* 0x0000001f10027c10 */ /* 0x000fe4000ffbe0ff */
[----:B------:R-:W-:-:S05]  /*5e50*/  VIADD R0, R17, UR4 ;  /* 0x0000000411007c36 */ /* 0x000fca0008000000 */
[----:B------:R-:W2:Y:S08]  /*5e60*/  @!P3 LDC.64 R12, c[0x0][0x220] ;  /* 0x00008800ff0cbb82 */ /* 0x000eb00000000a00 */
[----:B------:R-:W3:Y:S01]  /*5e70*/  @!P2 LDC.64 R10, c[0x0][0x220] ;  /* 0x00008800ff0aab82 */ /* 0x000ee20000000a00 */
[----:B------:R-:W-:Y:S07]  /*5e80*/  @P4 STS.128 [R205+0x12000], RZ ;  /* 0x012000ffcd004388 */ /* 0x000fee0000000c00 */
[----:B------:R-:W4:Y:S01]  /*5e90*/  @!P4 LDC.64 R8, c[0x0][0x220] ;  /* 0x00008800ff08cb82 */ /* 0x000f220000000a00 */
[----:B-1----:R-:W-:-:S04]  /*5ea0*/  @!P4 LEA R14, P0, R16, R14, 0x1 ;  /* 0x0000000e100ec211 */ /* 0x002fc800078008ff */
[----:B------:R-:W-:-:S03]  /*5eb0*/  @!P4 LEA.HI.X R15, R16, R15, R0, 0x1, P0 ;  /* 0x0000000f100fc211 */ /* 0x000fc600000f0c00 */
[----:B------:R-:W1:Y:S01]  /*5ec0*/  @!P3 LDC.64 R6, c[0x0][0x220] ;  /* 0x00008800ff06bb82 */ /* 0x000e620000000a00 */
[C---:B--2---:R-:W-:Y:S01]  /*5ed0*/  @!P3 LEA R12, P1, R16.reuse, R12, 0x1 ;  /* 0x0000000c100cb211 */ /* 0x044fe200078208ff */
[----:B------:R-:W-:Y:S01]  /*5ee0*/  @!PT LDS RZ, [RZ] ;  /* 0x00000000fffff984 */ /* 0x000fe20000000800 */
[----:B------:R-:W-:Y:S01]  /*5ef0*/  @!PT LDS RZ, [RZ] ;  /* 0x00000000fffff984 */ /* 0x000fe20000000800 */
[----:B------:R-:W-:Y:S01]  /*5f00*/  @!PT LDS RZ, [RZ] ;  /* 0x00000000fffff984 */ /* 0x000fe20000000800 */
[----:B------:R-:W-:Y:S03]  /*5f10*/  @!P4 LDGSTS.E.BYPASS.LTC128B.128 [R205+0x12000], desc[UR22][R14.64] ;  /* 0x120000000ecdcfae */ /* 0x000fe6000b901d56 */
[C-C-:B------:R-:W-:Y:S01]  /*5f20*/  @!P3 LEA.HI.X R13, R16.reuse, R13, R0.reuse, 0x1, P1 ;  /* 0x0000000d100db211 */ /* 0x140fe200008f0c00 */
[----:B------:R-:W-:Y:S02]  /*5f30*/  @P3 STS.128 [R205+0x14000], RZ ;  /* 0x014000ffcd003388 */ /* 0x000fe40000000c00 */
[----:B------:R-:W2:Y:S01]  /*5f40*/  @!P2 LDC.64 R4, c[0x0][0x220] ;  /* 0x00008800ff04ab82 */ /* 0x000ea20000000a00 */
[C---:B---3--:R-:W-:Y:S01]  /*5f50*/  @!P2 LEA R10, P0, R16.reuse, R10, 0x1 ;  /* 0x0000000a100aa211 */ /* 0x048fe200078008ff */
[----:B------:R-:W-:Y:S01]  /*5f60*/  @!PT LDS RZ, [RZ] ;  /* 0x00000000fffff984 */ /* 0x000fe20000000800 */
[----:B------:R-:W-:Y:S01]  /*5f70*/  @!PT LDS RZ, [RZ] ;  /* 0x00000000fffff984 */ /* 0x000fe20000000800 */
[----:B------:R-:W-:Y:S01]  /*5f80*/  @!PT LDS RZ, [RZ] ;  /* 0x00000000fffff984 */ /* 0x000fe20000000800 */
[----:B------:R3:W-:Y:S03]  /*5f90*/  @!P3 LDGSTS.E.BYPASS.LTC128B.128 [R205+0x14000], desc[UR22][R12.64+0x80] ;  /* 0x140000800ccdbfae */ /* 0x0007e6000b901d56 */
[----:B------:R-:W-:Y:S01]  /*5fa0*/  @!P2 LEA.HI.X R11, R16, R11, R0, 0x1, P0 ;  /* 0x0000000b100ba211 */ /* 0x000fe200000f0c00 */
[----:B------:R-:W-:Y:S01]  /*5fb0*/  @P2 STS.128 [R205+0x16000], RZ ;  /* 0x016000ffcd002388 */ /* 0x000fe20000000c00 */
[----:B------:R-:W-:-:S02]  /*5fc0*/  IADD3.X R0, R0, UR16, RZ, P5, !PT ;  /* 0x0000001000007c10 */ /* 0x000fc4000affe4ff */
[C---:B----4-:R-:W-:Y:S01]  /*5fd0*/  @!P4 LEA R8, P5, R2.reuse, R8, 0x1 ;  /* 0x000000080208c211 */ /* 0x050fe200078a08ff */
[----:B------:R-:W-:Y:S01]  /*5fe0*/  @!PT LDS RZ, [RZ] ;  /* 0x00000000fffff984 */ /* 0x000fe20000000800 */
[----:B------:R-:W-:Y:S01]  /*5ff0*/  @!PT LDS RZ, [RZ] ;  /* 0x00000000fffff984 */ /* 0x000fe20000000800 */
[----:B------:R-:W-:Y:S01]  /*6000*/  @!PT LDS RZ, [RZ] ;  /* 0x00000000fffff984 */ /* 0x000fe20000000800 */
[----:B------:R-:W-:Y:S03]  /*6010*/  @!P2 LDGSTS.E.BYPASS.LTC128B.128 [R205+0x16000], desc[UR22][R10.64+0x100] ;  /* 0x160001000acdafae */ /* 0x000fe6000b901d56 */
[C---:B------:R-:W-:Y:S01]  /*6020*/  @!P4 LEA.HI.X R9, R2.reuse, R9, R0, 0x1, P5 ;  /* 0x000000090209c211 */ /* 0x040fe200028f0c00 */
[----:B------:R-:W-:Y:S01]  /*6030*/  @P4 STS.128 [R205+0x13000], RZ ;  /* 0x013000ffcd004388 */ /* 0x000fe20000000c00 */
[----:B-1----:R-:W-:-:S03]  /*6040*/  @!P3 LEA R6, P1, R2, R6, 0x1 ;  /* 0x000000060206b211 */ /* 0x002fc600078208ff */
[----:B------:R-:W-:Y:S01]  /*6050*/  @!PT LDS RZ, [RZ] ;  /* 0x00000000fffff984 */ /* 0x000fe20000000800 */
[----:B------:R-:W-:Y:S01]  /*6060*/  @!PT LDS RZ, [RZ] ;  /* 0x00000000fffff984 */ /* 0x000fe20000000800 */
[----:B------:R-:W-:Y:S01]  /*6070*/  @!PT LDS RZ, [RZ] ;  /* 0x00000000fffff984 */ /* 0x000fe20000000800 */
[----:B------:R1:W-:Y:S01]  /*6080*/  @!P4 LDGSTS.E.BYPASS.LTC128B.128 [R205+0x13000], desc[UR22][R8.64] ;  /* 0x1300000008cdcfae */ /* 0x0003e2000b901d56 */
[----:B------:R-:W-:-:S03]  /*6090*/  @!P3 LEA.HI.X R7, R2, R7, R0, 0x1, P1 ;  /* 0x000000070207b211 */ /* 0x000fc600008f0c00 */
[----:B------:R-:W-:Y:S01]  /*60a0*/  @P3 STS.128 [R205+0x15000], RZ ;  /* 0x015000ffcd003388 */ /* 0x000fe20000000c00 */
[----:B--2---:R-:W-:-:S03]  /*60b0*/  @!P2 LEA R4, P0, R2, R4, 0x1 ;  /* 0x000000040204a211 */ /* 0x004fc600078008ff */
[----:B------:R-:W-:Y:S01]  /*60c0*/  @!PT LDS RZ, [RZ] ;  /* 0x00000000fffff984 */ /* 0x000fe20000000800 */
[----:B------:R-:W-:Y:S01]  /*60d0*/  @!PT LDS RZ, [RZ] ;  /* 0x00000000fffff984 */ /* 0x000fe20000000800 */
[----:B------:R-:W-:Y:S01]  /*60e0*/  @!PT LDS RZ, [RZ] ;  /* 0x00000000fffff984 */ /* 0x000fe20000000800 */
[----:B------:R-:W-:Y:S01]  /*60f0*/  @!P3 LDGSTS.E.BYPASS.LTC128B.128 [R205+0x15000], desc[UR22][R6.64+0x80] ;  /* 0x1500008006cdbfae */ /* 0x000fe2000b901d56 */
[----:B------:R-:W-:-:S03]  /*6100*/  @!P2 LEA.HI.X R5, R2, R5, R0, 0x1, P0 ;  /* 0x000000050205a211 */ /* 0x000fc600000f0c00 */
[----:B------:R-:W-:Y:S04]  /*6110*/  @P2 STS.128 [R205+0x17000], RZ ;  /* 0x017000ffcd002388 */ /* 0x000fe80000000c00 */
[----:B------:R-:W-:Y:S01]  /*6120*/  @!PT LDS RZ, [RZ] ;  /* 0x00000000fffff984 */ /* 0x000fe20000000800 */
[----:B------:R-:W-:Y:S01]  /*6130*/  @!PT LDS RZ, [RZ] ;  /* 0x00000000fffff984 */ /* 0x000fe20000000800 */
[----:B------:R-:W-:Y:S01]  /*6140*/  @!PT LDS RZ, [RZ] ;  /* 0x00000000fffff984 */ /* 0x000fe20000000800 */
[----:B------:R2:W-:Y:S04]  /*6150*/  @!P2 LDGSTS.E.BYPASS.LTC128B.128 [R205+0x17000], desc[UR22][R4.64+0x100] ;  /* 0x1700010004cdafae */ /* 0x0005e8000b901d56 */
[----:B------:R-:W-:Y:S04]  /*6160*/  LDSM.16.M88.4 R140, [R198] ;  /* 0x00000000c68c783b */ /* 0x000fe80000000200 */
[----:B---3--:R-:W3:Y:S04]  /*6170*/  LDSM.16.M88.4 R12, [R197+0xc000] ;  /* 0x00c00000c50c783b */ /* 0x008ee80000000200 */
[----:B------:R-:W-:Y:S04]  /*6180*/  LDSM.16.M88.4 R20, [R196] ;  /* 0x00000000c414783b */ /* 0x000fe80000000200 */
[----:B------:R-:W-:Y:S04]  /*6190*/  LDSM.16.M88.4 R220, [R195] ;  /* 0x00000000c3dc783b */ /* 0x000fe80000000200 */
[----:B------:R-:W4:Y:S04]  /*61a0*/  LDSM.16.M88.4 R160, [R197+0xc800] ;  /* 0x00c80000c5a0783b */ /* 0x000f280000000200 */
[----:B------:R-:W5:Y:S04]  /*61b0*/  LDSM.16.M88.4 R152, [R197+0xd000] ;  /* 0x00d00000c598783b */ /* 0x000f680000000200 */
[----:B-1----:R-:W1:Y:S04]  /*61c0*/  LDSM.16.M88.4 R8, [R197+0xd800] ;  /* 0x00d80000c508783b */ /* 0x002e680000000200 */
[----:B--2---:R-:W-:Y:S04]  /*61d0*/  LDSM.16.M88.4 R4, [R194] ;  /* 0x00000000c204783b */ /* 0x004fe80000000200 */
[----:B------:R-:W2:Y:S04]  /*61e0*/  LDSM.16.M88.4 R200, [R191+0xc000] ;  /* 0x00c00000bfc8783b */ /* 0x000ea80000000200 */
[----:B------:R-:W2:Y:S04]  /*61f0*/  LDSM.16.M88.4 R168, [R187] ;  /* 0x00000000bba8783b */ /* 0x000ea80000000200 */
[----:B------:R-:W2:Y:S01]  /*6200*/  LDSM.16.M88.4 R136, [R186] ;  /* 0x00000000ba88783b */ /* 0x000ea20000000200 */
[C---:B---3--:R-:W-:Y:S03]  /*6210*/  HMMA.16816.F32.BF16 R16, R140.reuse, R12, RZ ;  /* 0x0000000c8c10723c */ /* 0x048fe600000418ff */
[----:B------:R-:W3:Y:S04]  /*6220*/  LDSM.16.M88.4 R28, [R185] ;  /* 0x00000000b91c783b */ /* 0x000ee80000000200 */
[----:B------:R-:W-:Y:S01]  /*6230*/  LDSM.16.M88.4 R224, [R184] ;  /* 0x00000000b8e0783b */ /* 0x000fe20000000200 */
[C---:B------:R-:W-:Y:S03]  /*6240*/  HMMA.16816.F32.BF16 R12, R140.reuse, R14, RZ ;  /* 0x0000000e8c0c723c */ /* 0x040fe600000418ff */
[----:B------:R-:W-:Y:S03]  /*6250*/  LDSM.16.M88.4 R172, [R191+0xc800] ;  /* 0x00c80000bfac783b */ /* 0x000fe60000000200 */
[C---:B----4-:R-:W-:Y:S01]  /*6260*/  HMMA.16816.F32.BF16 R164, R140.reuse, R160, RZ ;  /* 0x000000a08ca4723c */ /* 0x050fe200000418ff */
[----:B------:R-:W-:Y:S04]  /*6270*/  LDSM.16.M88.4 R32, [R191+0xd000] ;  /* 0x00d00000bf20783b */ /* 0x000fe80000000200 */
[----:B------:R-:W-:Y:S01]  /*6280*/  LDSM.16.M88.4 R24, [R191+0xd800] ;  /* 0x00d80000bf18783b */ /* 0x000fe20000000200 */
[----:B-----5:R-:W-:Y:S03]  /*6290*/  HMMA.16816.F32.BF16 R156, R140, R152, RZ ;  /* 0x000000988c9c723c */ /* 0x020fe600000418ff */
[----:B------:R-:W0:Y:S03]  /*62a0*/  LDGDEPBAR ;  /* 0x00000000000079af */ /* 0x000e260000000000 */
[----:B------:R-:W-:Y:S06]  /*62b0*/  HMMA.16816.F32.BF16 R16, R20, R220, R16 ;  /* 0x000000dc1410723c */ /* 0x000fec0000041810 */
[C---:B------:R-:W-:Y:S06]  /*62c0*/  HMMA.16816.F32.BF16 R160, R140.reuse, R162, RZ ;  /* 0x000000a28ca0723c */ /* 0x040fec00000418ff */
[C---:B------:R-:W-:Y:S06]  /*62d0*/  HMMA.16816.F32.BF16 R152, R140.reuse, R154, RZ ;  /* 0x0000009a8c98723c */ /* 0x040fec00000418ff */
[----:B-1----:R-:W-:Y:S06]  /*62e0*/  HMMA.16816.F32.BF16 R148, R140, R8, RZ ;  /* 0x000000088c94723c */ /* 0x002fec00000418ff */
[----:B------:R-:W-:Y:S01]  /*62f0*/  HMMA.16816.F32.BF16 R12, R20, R222, R12 ;  /* 0x000000de140c723c */ /* 0x000fe2000004180c */
[----:B------:R-:W-:Y:S05]  /*6300*/  LDSM.16.M88.4 R220, [R197+0xe000] ;  /* 0x00e00000c5dc783b */ /* 0x000fea0000000200 */
[----:B------:R-:W-:Y:S01]  /*6310*/  HMMA.16816.F32.BF16 R140, R140, R10, RZ ;  /* 0x0000000a8c8c723c */ /* 0x000fe200000418ff */
[----:B------:R-:W1:Y:S05]  /*6320*/  LDSM.16.M88.4 R8, [R193] ;  /* 0x00000000c108783b */ /* 0x000e6a0000000200 */
[----:B--2---:R-:W-:Y:S06]  /*6330*/  HMMA.16816.F32.BF16 R16, R4, R200, R16 ;  /* 0x000000c80410723c */ /* 0x004fec0000041810 */
[----:B------:R-:W-:Y:S06]  /*6340*/  HMMA.16816.F32.BF16 R164, R20, R168, R164 ;  /* 0x000000a814a4723c */ /* 0x000fec00000418a4 */
[----:B------:R-:W-:Y:S01]  /*6350*/  HMMA.16816.F32.BF16 R12, R4, R202, R12 ;  /* 0x000000ca040c723c */ /* 0x000fe2000004180c */
[----:B------:R-:W-:Y:S05]  /*6360*/  LDSM.16.M88.4 R200, [R197+0xe800] ;  /* 0x00e80000c5c8783b */ /* 0x000fea0000000200 */
[C---:B------:R-:W-:Y:S01]  /*6370*/  HMMA.16816.F32.BF16 R160, R20.reuse, R170, R160 ;  /* 0x000000aa14a0723c */ /* 0x040fe200000418a0 */
[----:B------:R-:W-:Y:S05]  /*6380*/  LDSM.16.M88.4 R168, [R184+0x800] ;  /* 0x00080000b8a8783b */ /* 0x000fea0000000200 */
[C---:B------:R-:W-:Y:S06]  /*6390*/  HMMA.16816.F32.BF16 R156, R20.reuse, R136, R156 ;  /* 0x00000088149c723c */ /* 0x040fec000004189c */
[C---:B------:R-:W-:Y:S01]  /*63a0*/  HMMA.16816.F32.BF16 R152, R20.reuse, R138, R152 ;  /* 0x0000008a1498723c */ /* 0x040fe20000041898 */
[----:B------:R-:W-:Y:S05]  /*63b0*/  LDSM.16.M88.4 R136, [R184+0x1000] ;  /* 0x00100000b888783b */ /* 0x000fea0000000200 */
[C---:B---3--:R-:W-:Y:S06]  /*63c0*/  HMMA.16816.F32.BF16 R148, R20.reuse, R28, R148 ;  /* 0x0000001c1494723c */ /* 0x048fec0000041894 */
        /* <DEDUP_REMOVED lines=8> */
[----:B------:R-:W-:Y:S05]  /*6450*/  LDSM.16.M88.4 R172, [R183] ;  /* 0x00000000b7ac783b */ /* 0x000fea0000000200 */
[C---:B------:R-:W-:Y:S06]  /*6460*/  HMMA.16816.F32.BF16 R156, R4.reuse, R32, R156 ;  /* 0x00000020049c723c */ /* 0x040fec000004189c */
[C---:B------:R-:W-:Y:S01]  /*6470*/  HMMA.16816.F32.BF16 R152, R4.reuse, R34, R152 ;  /* 0x000000220498723c */ /* 0x040fe20000041898 */
[----:B------:R-:W-:Y:S05]  /*6480*/  LDSM.16.M88.4 R32, [R197+0xf000] ;  /* 0x00f00000c520783b */ /* 0x000fea0000000200 */
[C---:B------:R-:W-:Y:S06]  /*6490*/  HMMA.16816.F32.BF16 R148, R4.reuse, R24, R148 ;  /* 0x000000180494723c */ /* 0x040fec0000041894 */
[----:B------:R-:W-:Y:S01]  /*64a0*/  HMMA.16816.F32.BF16 R140, R4, R26, R140 ;  /* 0x0000001a048c723c */ /* 0x000fe2000004188c */
[----:B------:R-:W1:Y:S04]  /*64b0*/  LDSM.16.M88.4 R4, [R196+0x4000] ;  /* 0x00400000c404783b */ /* 0x000e680000000200 */
[----:B------:R-:W4:Y:S01]  /*64c0*/  LDSM.16.M88.4 R24, [R197+0xf800] ;  /* 0x00f80000c518783b */ /* 0x000f220000000200 */
[----:B--2---:R-:W-:Y:S06]  /*64d0*/  HMMA.16816.F32.BF16 R16, R20, R220, R16 ;  /* 0x000000dc1410723c */ /* 0x004fec0000041810 */
[----:B------:R-:W-:Y:S06]  /*64e0*/  HMMA.16816.F32.BF16 R164, R8, R168, R164 ;  /* 0x000000a808a4723c */ /* 0x000fec00000418a4 */
[----:B------:R-:W-:Y:S01]  /*64f0*/  HMMA.16816.F32.BF16 R12, R20, R222, R12 ;  /* 0x000000de140c723c */ /* 0x000fe2000004180c */
[----:B------:R-:W-:Y:S05]  /*6500*/  LDSM.16.M88.4 R220, [R191+0xe800] ;  /* 0x00e80000bfdc783b */ /* 0x000fea0000000200 */
[C---:B------:R-:W-:Y:S01]  /*6510*/  HMMA.16816.F32.BF16 R160, R8.reuse, R170, R160 ;  /* 0x000000aa08a0723c */ /* 0x040fe200000418a0 */
[----:B------:R-:W-:Y:S05]  /*6520*/  LDSM.16.M88.4 R168, [R182] ;  /* 0x00000000b6a8783b */ /* 0x000fea0000000200 */
[C---:B------:R-:W-:Y:S06]  /*6530*/  HMMA.16816.F32.BF16 R156, R8.reuse, R136, R156 ;  /* 0x00000088089c723c */ /* 0x040fec000004189c */
[C---:B------:R-:W-:Y:S01]  /*6540*/  HMMA.16816.F32.BF16 R152, R8.reuse, R138, R152 ;  /* 0x0000008a0898723c */ /* 0x040fe20000041898 */
[----:B------:R-:W-:Y:S05]  /*6550*/  LDSM.16.M88.4 R136, [R181] ;  /* 0x00000000b588783b */ /* 0x000fea0000000200 */
[C---:B---3--:R-:W-:Y:S06]  /*6560*/  HMMA.16816.F32.BF16 R148, R8.reuse, R28, R148 ;  /* 0x0000001c0894723c */ /* 0x048fec0000041894 */
[----:B------:R-:W-:Y:S01]  /*6570*/  HMMA.16816.F32.BF16 R140, R8, R30, R140 ;  /* 0x0000001e088c723c */ /* 0x000fe2000004188c */
[----:B------:R-:W2:Y:S04]  /*6580*/  LDSM.16.M88.4 R8, [R194+0x4000] ;  /* 0x00400000c208783b */ /* 0x000ea80000000200 */
[----:B------:R-:W3:Y:S01]  /*6590*/  LDSM.16.M88.4 R28, [R180] ;  /* 0x00000000b41c783b */ /* 0x000ee20000000200 */
[----:B-1----:R-:W-:Y:S06]  /*65a0*/  HMMA.16816.F32.BF16 R16, R4, R172, R16 ;  /* 0x000000ac0410723c */ /* 0x002fec0000041810 */
[----:B------:R-:W-:Y:S06]  /*65b0*/  HMMA.16816.F32.BF16 R164, R20, R200, R164 ;  /* 0x000000c814a4723c */ /* 0x000fec00000418a4 */
[----:B------:R-:W-:Y:S01]  /*65c0*/  HMMA.16816.F32.BF16 R12, R4, R174, R12 ;  /* 0x000000ae040c723c */ /* 0x000fe2000004180c */
[----:B------:R-:W-:Y:S05]  /*65d0*/  LDSM.16.M88.4 R172, [R184+0x2800] ;  /* 0x00280000b8ac783b */ /* 0x000fea0000000200 */
[C---:B------:R-:W-:Y:S01]  /*65e0*/  HMMA.16816.F32.BF16 R160, R20.reuse, R202, R160 ;  /* 0x000000ca14a0723c */ /* 0x040fe200000418a0 */
[----:B------:R-:W-:Y:S05]  /*65f0*/  LDSM.16.M88.4 R200, [R184+0x2000] ;  /* 0x00200000b8c8783b */ /* 0x000fea0000000200 */
[C---:B------:R-:W-:Y:S06]  /*6600*/  HMMA.16816.F32.BF16 R156, R20.reuse, R32, R156 ;  /* 0x00000020149c723c */ /* 0x040fec000004189c */
[C---:B------:R-:W-:Y:S01]  /*6610*/  HMMA.16816.F32.BF16 R152, R20.reuse, R34, R152 ;  /* 0x000000221498723c */ /* 0x040fe20000041898 */
[----:B------:R-:W1:Y:S05]  /*6620*/  LDSM.16.M88.4 R32, [R193+0x4000] ;  /* 0x00400000c120783b */ /* 0x000e6a0000000200 */
[C---:B----4-:R-:W-:Y:S06]  /*6630*/  HMMA.16816.F32.BF16 R148, R20.reuse, R24, R148 ;  /* 0x000000181494723c */ /* 0x050fec0000041894 */
[----:B------:R-:W-:Y:S01]  /*6640*/  HMMA.16816.F32.BF16 R140, R20, R26, R140 ;  /* 0x0000001a148c723c */ /* 0x000fe2000004188c */
[----:B------:R-:W4:Y:S04]  /*6650*/  LDSM.16.M88.4 R24, [R191+0xf000] ;  /* 0x00f00000bf18783b */ /* 0x000f280000000200 */
[----:B------:R-:W5:Y:S01]  /*6660*/  LDSM.16.M88.4 R20, [R191+0xf800] ;  /* 0x00f80000bf14783b */ /* 0x000f620000000200 */
[----:B--2---:R-:W-:Y:S06]  /*6670*/  HMMA.16816.F32.BF16 R16, R8, R224, R16 ;  /* 0x000000e00810723c */ /* 0x004fec0000041810 */
[----:B------:R-:W-:Y:S06]  /*6680*/  HMMA.16816.F32.BF16 R164, R4, R168, R164 ;  /* 0x000000a804a4723c */ /* 0x000fec00000418a4 */
[----:B------:R-:W-:Y:S01]  /*6690*/  HMMA.16816.F32.BF16 R12, R8, R226, R12 ;  /* 0x000000e2080c723c */ /* 0x000fe2000004180c */
[----:B------:R-:W-:Y:S05]  /*66a0*/  LDSM.16.M88.4 R224, [R179] ;  /* 0x00000000b3e0783b */ /* 0x000fea0000000200 */
[C---:B------:R-:W-:Y:S01]  /*66b0*/  HMMA.16816.F32.BF16 R160, R4.reuse, R170, R160 ;  /* 0x000000aa04a0723c */ /* 0x040fe200000418a0 */
[----:B------:R-:W-:Y:S05]  /*66c0*/  LDSM.16.M88.4 R168, [R184+0x3000] ;  /* 0x00300000b8a8783b */ /* 0x000fea0000000200 */
[C---:B------:R-:W-:Y:S06]  /*66d0*/  HMMA.16816.F32.BF16 R156, R4.reuse, R136, R156 ;  /* 0x00000088049c723c */ /* 0x040fec000004189c */
[C---:B------:R-:W-:Y:S01]  /*66e0*/  HMMA.16816.F32.BF16 R152, R4.reuse, R138, R152 ;  /* 0x0000008a0498723c */ /* 0x040fe20000041898 */
[----:B------:R-:W-:Y:S05]  /*66f0*/  LDSM.16.M88.4 R136, [R184+0x3800] ;  /* 0x00380000b888783b */ /* 0x000fea0000000200 */
[C---:B---3--:R-:W-:Y:S06]  /*6700*/  HMMA.16816.F32.BF16 R148, R4.reuse, R28, R148 ;  /* 0x0000001c0494723c */ /* 0x048fec0000041894 */
[----:B------:R-:W-:Y:S01]  /*6710*/  HMMA.16816.F32.BF16 R140, R4, R30, R140 ;  /* 0x0000001e048c723c */ /* 0x000fe2000004188c */
[----:B------:R-:W-:Y:S04]  /*6720*/  LDSM.16.M88.4 R4, [R198+0x8000] ;  /* 0x00800000c604783b */ /* 0x000fe80000000200 */
[----:B------:R-:W2:Y:S01]  /*6730*/  LDSM.16.M88.4 R28, [R197+0x10000] ;  /* 0x01000000c51c783b */ /* 0x000ea20000000200 */
[----:B-1----:R-:W-:Y:S06]  /*6740*/  HMMA.16816.F32.BF16 R16, R32, R200, R16 ;  /* 0x000000c82010723c */ /* 0x002fec0000041810 */
[----:B------:R-:W-:Y:S06]  /*6750*/  HMMA.16816.F32.BF16 R164, R8, R220, R164 ;  /* 0x000000dc08a4723c */ /* 0x000fec00000418a4 */
[----:B------:R-:W-:Y:S01]  /*6760*/  HMMA.16816.F32.BF16 R12, R32, R202, R12 ;  /* 0x000000ca200c723c */ /* 0x000fe2000004180c */
[----:B------:R-:W-:Y:S05]  /*6770*/  LDSM.16.M88.4 R200, [R178] ;  /* 0x00000000b2c8783b */ /* 0x000fea0000000200 */
[C---:B------:R-:W-:Y:S01]  /*6780*/  HMMA.16816.F32.BF16 R160, R8.reuse, R222, R160 ;  /* 0x000000de08a0723c */ /* 0x040fe200000418a0 */
[----:B------:R-:W1:Y:S05]  /*6790*/  LDSM.16.M88.4 R220, [R196+0x8000] ;  /* 0x00800000c4dc783b */ /* 0x000e6a0000000200 */
[C---:B----4-:R-:W-:Y:S06]  /*67a0*/  HMMA.16816.F32.BF16 R156, R8.reuse, R24, R156 ;  /* 0x00000018089c723c */ /* 0x050fec000004189c */
[C---:B------:R-:W-:Y:S01]  /*67b0*/  HMMA.16816.F32.BF16 R152, R8.reuse, R26, R152 ;  /* 0x0000001a0898723c */ /* 0x040fe20000041898 */
[----:B------:R-:W3:Y:S05]  /*67c0*/  LDSM.16.M88.4 R24, [R197+0x10800] ;  /* 0x01080000c518783b */ /* 0x000eea0000000200 */
[C---:B-----5:R-:W-:Y:S06]  /*67d0*/  HMMA.16816.F32.BF16 R148, R8.reuse, R20, R148 ;  /* 0x000000140894723c */ /* 0x060fec0000041894 */
[----:B------:R-:W-:Y:S01]  /*67e0*/  HMMA.16816.F32.BF16 R140, R8, R22, R140 ;  /* 0x00000016088c723c */ /* 0x000fe2000004188c */
[----:B------:R-:W4:Y:S04]  /*67f0*/  LDSM.16.M88.4 R20, [R197+0x11000] ;  /* 0x01100000c514783b */ /* 0x000f280000000200 */
[----:B------:R-:W5:Y:S01]  /*6800*/  LDSM.16.M88.4 R8, [R197+0x11800] ;  /* 0x01180000c508783b */ /* 0x000f620000000200 */
        /* <DEDUP_REMOVED lines=9> */
[C---:B------:R-:W-:Y:S06]  /*68a0*/  HMMA.16816.F32.BF16 R148, R32.reuse, R136, R148 ;  /* 0x000000882094723c */ /* 0x040fec0000041894 */
[----:B------:R-:W-:Y:S01]  /*68b0*/  HMMA.16816.F32.BF16 R140, R32, R138, R140 ;  /* 0x0000008a208c723c */ /* 0x000fe2000004188c */
[----:B------:R-:W-:Y:S04]  /*68c0*/  LDSM.16.M88.4 R136, [R194+0x8000] ;  /* 0x00800000c288783b */ /* 0x000fe80000000200 */
[----:B------:R-:W2:Y:S01]  /*68d0*/  LDSM.16.M88.4 R32, [R191+0x10000] ;  /* 0x01000000bf20783b */ /* 0x000ea20000000200 */
[----:B-1----:R-:W-:Y:S06]  /*68e0*/  HMMA.16816.F32.BF16 R16, R220, R224, R16 ;  /* 0x000000e0dc10723c */ /* 0x002fec0000041810 */
[----:B---3--:R-:W-:Y:S06]  /*68f0*/  HMMA.16816.F32.BF16 R164, R4, R24, R164 ;  /* 0x0000001804a4723c */ /* 0x008fec00000418a4 */
[----:B------:R-:W-:Y:S06]  /*6900*/  HMMA.16816.F32.BF16 R12, R220, R226, R12 ;  /* 0x000000e2dc0c723c */ /* 0x000fec000004180c */
[C---:B------:R-:W-:Y:S01]  /*6910*/  HMMA.16816.F32.BF16 R160, R4.reuse, R26, R160 ;  /* 0x0000001a04a0723c */ /* 0x040fe200000418a0 */
[----:B------:R-:W-:Y:S05]  /*6920*/  LDSM.16.M88.4 R24, [R191+0x11000] ;  /* 0x01100000bf18783b */ /* 0x000fea0000000200 */
[C---:B----4-:R-:W-:Y:S06]  /*6930*/  HMMA.16816.F32.BF16 R156, R4.reuse, R20, R156 ;  /* 0x00000014049c723c */ /* 0x050fec000004189c */
[C---:B------:R-:W-:Y:S01]  /*6940*/  HMMA.16816.F32.BF16 R152, R4.reuse, R22, R152 ;  /* 0x000000160498723c */ /* 0x040fe20000041898 */
[----:B------:R-:W-:Y:S05]  /*6950*/  LDSM.16.M88.4 R20, [R191+0x11800] ;  /* 0x01180000bf14783b */ /* 0x000fea0000000200 */
[C---:B-----5:R-:W-:Y:S06]  /*6960*/  HMMA.16816.F32.BF16 R148, R4.reuse, R8, R148 ;  /* 0x000000080494723c */ /* 0x060fec0000041894 */
[----:B------:R-:W-:Y:S01]  /*6970*/  HMMA.16816.F32.BF16 R140, R4, R10, R140 ;  /* 0x0000000a048c723c */ /* 0x000fe2000004188c */
[----:B------:R-:W-:Y:S04]  /*6980*/  LDSM.16.M88.4 R8, [R193+0x8000] ;  /* 0x00800000c108783b */ /* 0x000fe80000000200 */
[----:B------:R-:W1:Y:S01]  /*6990*/  LDSM.16.M88.4 R4, [R184+0x4000] ;  /* 0x00400000b804783b */ /* 0x000e620000000200 */
[----:B--2---:R-:W-:Y:S06]  /*69a0*/  HMMA.16816.F32.BF16 R16, R136, R32, R16 ;  /* 0x000000208810723c */ /* 0x004fec0000041810 */
[----:B------:R-:W-:Y:S06]  /*69b0*/  HMMA.16816.F32.BF16 R164, R220, R200, R164 ;  /* 0x000000c8dca4723c */ /* 0x000fec00000418a4 */
[----:B------:R-:W-:Y:S06]  /*69c0*/  HMMA.16816.F32.BF16 R12, R136, R34, R12 ;  /* 0x00000022880c723c */ /* 0x000fec000004180c */
[C---:B------:R-:W-:Y:S06]  /*69d0*/  HMMA.16816.F32.BF16 R156, R220.reuse, R172, R156 ;  /* 0x000000acdc9c723c */ /* 0x040fec000004189c */
[C---:B------:R-:W-:Y:S01]  /*69e0*/  HMMA.16816.F32.BF16 R152, R220.reuse, R174, R152 ;  /* 0x000000aedc98723c */ /* 0x040fe20000041898 */
[----:B------:R-:W2:Y:S05]  /*69f0*/  LDSM.16.M88.4 R172, [R184+0x4800] ;  /* 0x00480000b8ac783b */ /* 0x000eaa0000000200 */
[C---:B------:R-:W-:Y:S06]  /*6a00*/  HMMA.16816.F32.BF16 R160, R220.reuse, R202, R160 ;  /* 0x000000cadca0723c */ /* 0x040fec00000418a0 */
[----:B------:R-:W-:Y:S06]  /*6a10*/  HMMA.16816.F32.BF16 R148, R220, R168, R148 ;  /* 0x000000a8dc94723c */ /* 0x000fec0000041894 */
[----:B-1----:R-:W-:Y:S06]  /*6a20*/  HMMA.16816.F32.BF16 R16, R8, R4, R16 ;  /* 0x000000040810723c */ /* 0x002fec0000041810 */
[----:B------:R-:W-:Y:S01]  /*6a30*/  HMMA.16816.F32.BF16 R140, R220, R170, R140 ;  /* 0x000000aadc8c723c */ /* 0x000fe2000004188c */
[----:B------:R-:W-:-:S04]  /*6a40*/  IMAD.U32 R5, RZ, RZ, UR17 ;  /* 0x00000011ff057e24 */ /* 0x000fc8000f8e00ff */
[----:B------:R-:W-:Y:S01]  /*6a50*/  IMAD R2, R5, 0x40, R214 ;  /* 0x0000004005027824 */ /* 0x000fe200078e02d6 */
[----:B------:R-:W-:Y:S03]  /*6a60*/  HMMA.16816.F32.BF16 R164, R136, R28, R164 ;  /* 0x0000001c88a4723c */ /* 0x000fe600000418a4 */
[C---:B------:R-:W-:Y:S01]  /*6a70*/  VIADD R0, R2.reuse, 0x1 ;  /* 0x0000000102007836 */ /* 0x040fe20000000000 */
[-C--:B------:R-:W-:Y:S02]  /*6a80*/  ISETP.GE.AND P6, PT, R2, R212.reuse, PT ;  /* 0x000000d40200720c */ /* 0x080fe40003fc6270 */
[----:B------:R-:W-:Y:S01]  /*6a90*/  HMMA.16816.F32.BF16 R12, R8, R6, R12 ;  /* 0x00000006080c723c */ /* 0x000fe2000004180c */
[----:B------:R-:W1:Y:S01]  /*6aa0*/  LDSM.16.M88.4 R4, [R184+0x5000] ;  /* 0x00500000b804783b */ /* 0x000e620000000200 */
[C---:B------:R-:W-:Y:S02]  /*6ab0*/  ISETP.GE.AND P5, PT, R0.reuse, R212, PT ;  /* 0x000000d40000720c */ /* 0x040fe40003fa6270 */
[----:B------:R-:W-:-:S02]  /*6ac0*/  ISETP.GE.AND P0, PT, R0, R210, PT ;  /* 0x000000d20000720c */ /* 0x000fc40003f06270 */
[C---:B------:R-:W-:Y:S01]  /*6ad0*/  HMMA.16816.F32.BF16 R160, R136.reuse, R30, R160 ;  /* 0x0000001e88a0723c */ /* 0x040fe200000418a0 */
[----:B------:R-:W-:Y:S02]  /*6ae0*/  ISETP.GE.AND P1, PT, R2, R210, PT ;  /* 0x000000d20200720c */ /* 0x000fe40003f26270 */
[C---:B------:R-:W-:Y:S02]  /*6af0*/  ISETP.LT.OR P5, PT, R0.reuse, R213, P5 ;  /* 0x000000d50000720c */ /* 0x040fe40002fa1670 */
[----:B------:R-:W-:Y:S01]  /*6b00*/  ISETP.LT.OR P0, PT, R0, R211, P0 ;  /* 0x000000d30000720c */ /* 0x000fe20000701670 */
[C---:B------:R-:W-:Y:S01]  /*6b10*/  HMMA.16816.F32.BF16 R156, R136.reuse, R24, R156 ;  /* 0x00000018889c723c */ /* 0x040fe2000004189c */
[C---:B------:R-:W-:Y:S02]  /*6b20*/  ISETP.LT.OR P6, PT, R2.reuse, R213, P6 ;  /* 0x000000d50200720c */ /* 0x040fe400037c1670 */
[----:B------:R-:W-:Y:S02]  /*6b30*/  ISETP.LT.OR P1, PT, R2, R211, P1 ;  /* 0x000000d30200720c */ /* 0x000fe40000f21670 */
[----:B------:R-:W-:Y:S01]  /*6b40*/  FSEL R0, R16, -INF , !P6 ;  /* 0xff80000010007808 */ /* 0x000fe20007000000 */
[----:B------:R-:W-:Y:S01]  /*6b50*/  HMMA.16816.F32.BF16 R148, R136, R20, R148 ;  /* 0x000000148894723c */ /* 0x000fe20000041894 */
[----:B------:R-:W-:-:S05]  /*6b60*/  VIADD R24, R2, 0x8 ;  /* 0x0000000802187836 */ /* 0x000fca0000000000 */
[----:B------:R-:W-:Y:S01]  /*6b70*/  HMMA.16816.F32.BF16 R140, R136, R22, R140 ;  /* 0x00000016888c723c */ /* 0x000fe2000004188c */
[----:B------:R-:W-:Y:S02]  /*6b80*/  FSEL R21, R18, -INF , !P1 ;  /* 0xff80000012157808 */ /* 0x000fe40004800000 */
[----:B------:R-:W-:Y:S02]  /*6b90*/  FSEL R20, R17, -INF , !P5 ;  /* 0xff80000011147808 */ /* 0x000fe40006800000 */
[----:B------:R-:W-:Y:S01]  /*6ba0*/  ISETP.GE.AND P6, PT, R24, R212, PT ;  /* 0x000000d41800720c */ /* 0x000fe20003fc6270 */
[----:B--2---:R-:W-:Y:S01]  /*6bb0*/  HMMA.16816.F32.BF16 R164, R8, R172, R164 ;  /* 0x000000ac08a4723c */ /* 0x004fe200000418a4 */
[----:B------:R-:W-:Y:S01]  /*6bc0*/  FSEL R23, R19, -INF , !P0 ;  /* 0xff80000013177808 */ /* 0x000fe20004000000 */
[----:B------:R-:W-:Y:S01]  /*6bd0*/  VIADD R22, R2, 0x9 ;  /* 0x0000000902167836 */ /* 0x000fe20000000000 */
[----:B------:R-:W2:Y:S01]  /*6be0*/  LDSM.16.M88.4 R16, [R184+0x5800] ;  /* 0x00580000b810783b */ /* 0x000ea20000000200 */
[----:B------:R-:W-:Y:S01]  /*6bf0*/  ISETP.GE.AND P1, PT, R24, R210, PT ;  /* 0x000000d21800720c */ /* 0x000fe20003f26270 */
[----:B------:R-:W-:-:S04]  /*6c00*/  DEPBAR.LE SB0, 0x0 ;  /* 0x000080000000791a */ /* 0x000fc80000000000 */
[----:B------:R-:W-:Y:S01]  /*6c10*/  HMMA.16816.F32.BF16 R152, R136, R26, R152 ;  /* 0x0000001a8898723c */ /* 0x000fe20000041898 */
[C---:B------:R-:W-:Y:S02]  /*6c20*/  ISETP.GE.AND P5, PT, R22.reuse, R212, PT ;  /* 0x000000d41600720c */ /* 0x040fe40003fa6270 */
[----:B------:R-:W-:Y:S02]  /*6c30*/  ISETP.GE.AND P0, PT, R22, R210, PT ;  /* 0x000000d21600720c */ /* 0x000fe40003f06270 */
[C---:B------:R-:W-:Y:S01]  /*6c40*/  ISETP.LT.OR P6, PT, R24.reuse, R213, P6 ;  /* 0x000000d51800720c */ /* 0x040fe200037c1670 */
[C---:B------:R-:W-:Y:S01]  /*6c50*/  HMMA.16816.F32.BF16 R160, R8.reuse, R174, R160 ;  /* 0x000000ae08a0723c */ /* 0x040fe200000418a0 */
[----:B------:R-:W-:Y:S01]  /*6c60*/  ISETP.LT.OR P1, PT, R24, R211, P1 ;  /* 0x000000d31800720c */ /* 0x000fe20000f21670 */
[----:B------:R-:W-:Y:S01]  /*6c70*/  VIADD R26, R2, 0x10 ;  /* 0x00000010021a7836 */ /* 0x000fe20000000000 */
[----:B------:R-:W-:Y:S01]  /*6c80*/  ISETP.LT.OR P5, PT, R22, R213, P5 ;  /* 0x000000d51600720c */ /* 0x000fe20002fa1670 */
[----:B------:R-:W-:Y:S01]  /*6c90*/  VIADD R24, R2, 0x11 ;  /* 0x0000001102187836 */ /* 0x000fe20000000000 */
[----:B------:R-:W-:Y:S01]  /*6ca0*/  BAR.SYNC.DEFER_BLOCKING 0x0 ;  /* 0x0000000000007b1d */ /* 0x000fe20000010000 */
[----:B------:R-:W-:Y:S01]  /*6cb0*/  ISETP.LT.OR P0, PT, R22, R211, P0 ;  /* 0x000000d31600720c */ /* 0x000fe20000701670 */
[----:B-1----:R-:W-:Y:S01]  /*6cc0*/  HMMA.16816.F32.BF16 R156, R8, R4, R156 ;  /* 0x00000004089c723c */ /* 0x002fe2000004189c */
[----:B------:R-:W-:-:S02]  /*6cd0*/  FSEL R25, R14, -INF , !P1 ;  /* 0xff8000000e197808 */ /* 0x000fc40004800000 */
[----:B------:R-:W-:Y:S02]  /*6ce0*/  FSEL R22, R12, -INF , !P6 ;  /* 0xff8000000c167808 */ /* 0x000fe40007000000 */
[----:B------:R-:W-:Y:S02]  /*6cf0*/  FSEL R14, R13, -INF , !P5 ;  /* 0xff8000000d0e7808 */ /* 0x000fe40006800000 */
[----:B------:R-:W-:Y:S01]  /*6d00*/  FSEL R15, R15, -INF , !P0 ;  /* 0xff8000000f0f7808 */ /* 0x000fe20004000000 */
[----:B------:R-:W-:Y:S01]  /*6d10*/  VIADD R5, R2, 0x18 ;  /* 0x0000001802057836 */ /* 0x000fe20000000000 */
[----:B------:R-:W-:Y:S01]  /*6d20*/  ISETP.GE.AND P6, PT, R26, R212, PT ;  /* 0x000000d41a00720c */ /* 0x000fe20003fc6270 */
[----:B------:R-:W-:Y:S01]  /*6d30*/  VIADD R4, R2, 0x19 ;  /* 0x0000001902047836 */ /* 0x000fe20000000000 */
[----:B------:R-:W-:Y:S01]  /*6d40*/  ISETP.GE.AND P1, PT, R26, R210, PT ;  /* 0x000000d21a00720c */ /* 0x000fe20003f26270 */
[----:B------:R-:W-:Y:S01]  /*6d50*/  HMMA.16816.F32.BF16 R152, R8, R6, R152 ;  /* 0x000000060898723c */ /* 0x000fe20000041898 */
[----:B------:R-:W-:-:S02]  /*6d60*/  ISETP.GE.AND P5, PT, R24, R212, PT ;  /* 0x000000d41800720c */ /* 0x000fc40003fa6270 */
[----:B------:R-:W-:Y:S02]  /*6d70*/  ISETP.GE.AND P0, PT, R24, R210, PT ;  /* 0x000000d21800720c */ /* 0x000fe40003f06270 */
[C---:B------:R-:W-:Y:S02]  /*6d80*/  ISETP.LT.OR P6, PT, R26.reuse, R213, P6 ;  /* 0x000000d51a00720c */ /* 0x040fe400037c1670 */
[----:B------:R-:W-:Y:S02]  /*6d90*/  ISETP.LT.OR P1, PT, R26, R211, P1 ;  /* 0x000000d31a00720c */ /* 0x000fe40000f21670 */
[C---:B------:R-:W-:Y:S01]  /*6da0*/  ISETP.LT.OR P5, PT, R24.reuse, R213, P5 ;  /* 0x000000d51800720c */ /* 0x040fe20002fa1670 */
[----:B--2---:R-:W-:Y:S01]  /*6db0*/  HMMA.16816.F32.BF16 R148, R8, R16, R148 ;  /* 0x000000100894723c */ /* 0x004fe20000041894 */
[----:B------:R-:W-:Y:S02]  /*6dc0*/  ISETP.LT.OR P0, PT, R24, R211, P0 ;  /* 0x000000d31800720c */ /* 0x000fe40000701670 */
[----:B------:R-:W-:-:S02]  /*6dd0*/  FSEL R174, R164, -INF , !P6 ;  /* 0xff800000a4ae7808 */ /* 0x000fc40007000000 */
[----:B------:R-:W-:Y:S01]  /*6de0*/  FSEL R135, R166, -INF , !P1 ;  /* 0xff800000a6877808 */ /* 0x000fe20004800000 */
[----:B------:R-:W-:Y:S01]  /*6df0*/  HMMA.16816.F32.BF16 R140, R8, R18, R140 ;  /* 0x00000012088c723c */ /* 0x000fe2000004188c */
[----:B------:R-:W-:Y:S02]  /*6e00*/  FSEL R138, R165, -INF , !P5 ;  /* 0xff800000a58a7808 */ /* 0x000fe40006800000 */
[----:B------:R-:W-:Y:S02]  /*6e10*/  FSEL R133, R167, -INF , !P0 ;  /* 0xff800000a7857808 */ /* 0x000fe40004000000 */
[C---:B------:R-:W-:Y:S02]  /*6e20*/  ISETP.GE.AND P6, PT, R5.reuse, R212, PT ;  /* 0x000000d40500720c */ /* 0x040fe40003fc6270 */
[----:B------:R-:W-:Y:S02]  /*6e30*/  ISETP.GE.AND P1, PT, R5, R210, PT ;  /* 0x000000d20500720c */ /* 0x000fe40003f26270 */
        /* <DEDUP_REMOVED lines=25> */
[CC--:B------:R-:W-:Y:S02]  /*6fd0*/  ISETP.GE.AND P6, PT, R5.reuse, R212.reuse, PT ;  /* 0x000000d40500720c */ /* 0x0c0fe40003fc6270 */
[C---:B------:R-:W-:Y:S02]  /*6fe0*/  ISETP.GE.AND P5, PT, R4.reuse, R212, PT ;  /* 0x000000d40400720c */ /* 0x040fe40003fa6270 */
[----:B------:R-:W-:Y:S02]  /*6ff0*/  ISETP.GE.AND P0, PT, R4, R210, PT ;  /* 0x000000d20400720c */ /* 0x000fe40003f06270 */
[----:B------:R-:W-:-:S02]  /*7000*/  ISETP.LT.OR P6, PT, R5, R213, P6 ;  /* 0x000000d50500720c */ /* 0x000fc400037c1670 */
[C---:B------:R-:W-:Y:S02]  /*7010*/  ISETP.LT.OR P5, PT, R4.reuse, R213, P5 ;  /* 0x000000d50400720c */ /* 0x040fe40002fa1670 */
[----:B------:R-:W-:Y:S01]  /*7020*/  ISETP.LT.OR P0, PT, R4, R211, P0 ;  /* 0x000000d30400720c */ /* 0x000fe20000701670 */
[----:B------:R-:W-:Y:S01]  /*7030*/  VIADD R4, R2, 0x31 ;  /* 0x0000003102047836 */ /* 0x000fe20000000000 */
[----:B------:R-:W-:Y:S02]  /*7040*/  FSEL R224, R152, -INF , !P6 ;  /* 0xff80000098e07808 */ /* 0x000fe40007000000 */
[----:B------:R-:W-:Y:S02]  /*7050*/  FSEL R152, R153, -INF , !P5 ;  /* 0xff80000099987808 */ /* 0x000fe40006800000 */
[----:B------:R-:W-:Y:S02]  /*7060*/  FSEL R221, R155, -INF , !P0 ;  /* 0xff8000009bdd7808 */ /* 0x000fe40004000000 */
[----:B------:R-:W-:-:S02]  /*7070*/  ISETP.GE.AND P5, PT, R4, R212, PT ;  /* 0x000000d40400720c */ /* 0x000fc40003fa6270 */
[CC--:B------:R-:W-:Y:S02]  /*7080*/  ISETP.GE.AND P0, PT, R4.reuse, R210.reuse, PT ;  /* 0x000000d20400720c */ /* 0x0c0fe40003f06270 */
[C---:B------:R-:W-:Y:S02]  /*7090*/  ISETP.LT.OR P5, PT, R4.reuse, R213, P5 ;  /* 0x000000d50400720c */ /* 0x040fe40002fa1670 */
[----:B------:R-:W-:Y:S01]  /*70a0*/  ISETP.LT.OR P0, PT, R4, R211, P0 ;  /* 0x000000d30400720c */ /* 0x000fe20000701670 */
[----:B------:R-:W-:Y:S01]  /*70b0*/  VIADD R4, R2, 0x38 ;  /* 0x0000003802047836 */ /* 0x000fe20000000000 */
[----:B------:R-:W-:Y:S02]  /*70c0*/  FSEL R227, R158, -INF , !P1 ;  /* 0xff8000009ee37808 */ /* 0x000fe40004800000 */
[----:B------:R-:W-:Y:S02]  /*70d0*/  ISETP.GE.AND P1, PT, R5, R210, PT ;  /* 0x000000d20500720c */ /* 0x000fe40003f26270 */
[----:B------:R-:W-:-:S02]  /*70e0*/  FSEL R169, R151, -INF , !P0 ;  /* 0xff80000097a97808 */ /* 0x000fc40004000000 */
[-C--:B------:R-:W-:Y:S02]  /*70f0*/  ISETP.GE.AND P0, PT, R4, R212.reuse, PT ;  /* 0x000000d40400720c */ /* 0x080fe40003f06270 */
[----:B------:R-:W-:Y:S01]  /*7100*/  ISETP.LT.OR P1, PT, R5, R211, P1 ;  /* 0x000000d30500720c */ /* 0x000fe20000f21670 */
[----:B------:R-:W-:Y:S01]  /*7110*/  VIADD R5, R2, 0x30 ;  /* 0x0000003002057836 */ /* 0x000fe20000000000 */
[----:B------:R-:W-:Y:S01]  /*7120*/  ISETP.LT.OR P0, PT, R4, R213, P0 ;  /* 0x000000d50400720c */ /* 0x000fe20000701670 */
[----:B------:R-:W-:Y:S01]  /*7130*/  VIADD R2, R2, 0x39 ;  /* 0x0000003902027836 */ /* 0x000fe20000000000 */
[----:B------:R-:W-:Y:S02]  /*7140*/  FSEL R223, R154, -INF , !P1 ;  /* 0xff8000009adf7808 */ /* 0x000fe40004800000 */
[C---:B------:R-:W-:Y:S02]  /*7150*/  ISETP.GE.AND P6, PT, R5.reuse, R212, PT ;  /* 0x000000d40500720c */ /* 0x040fe40003fc6270 */
[----:B------:R-:W-:-:S02]  /*7160*/  ISETP.GE.AND P1, PT, R5, R210, PT ;  /* 0x000000d20500720c */ /* 0x000fc40003f26270 */
[----:B------:R-:W-:Y:S02]  /*7170*/  FSEL R170, R140, -INF , !P0 ;  /* 0xff8000008caa7808 */ /* 0x000fe40004000000 */
[----:B------:R-:W-:Y:S02]  /*7180*/  PLOP3.LUT P0, PT, PT, PT, UP0, 0x80, 0x0 ;  /* 0x000000000000781c */ /* 0x000fe40003f0f008 */
[C---:B------:R-:W-:Y:S02]  /*7190*/  ISETP.LT.OR P6, PT, R5.reuse, R213, P6 ;  /* 0x000000d50500720c */ /* 0x040fe400037c1670 */
[----:B------:R-:W-:Y:S02]  /*71a0*/  ISETP.LT.OR P1, PT, R5, R211, P1 ;  /* 0x000000d30500720c */ /* 0x000fe40000f21670 */
[----:B------:R-:W-:Y:S02]  /*71b0*/  FSEL R200, R148, -INF , !P6 ;  /* 0xff80000094c87808 */ /* 0x000fe40007000000 */
[----:B------:R-:W-:-:S02]  /*71c0*/  FSEL R171, R150, -INF , !P1 ;  /* 0xff80000096ab7808 */ /* 0x000fc40004800000 */
[----:B------:R-:W-:Y:S02]  /*71d0*/  FSEL R172, R149, -INF , !P5 ;  /* 0xff80000095ac7808 */ /* 0x000fe40006800000 */
[----:B------:R-:W-:Y:S02]  /*71e0*/  ISETP.GE.AND P5, PT, R4, R210, PT ;  /* 0x000000d20400720c */ /* 0x000fe40003fa6270 */
[C---:B------:R-:W-:Y:S02]  /*71f0*/  ISETP.GE.AND P6, PT, R2.reuse, R212, PT ;  /* 0x000000d40200720c */ /* 0x040fe40003fc6270 */
[----:B------:R-:W-:Y:S02]  /*7200*/  ISETP.GE.AND P1, PT, R2, R210, PT ;  /* 0x000000d20200720c */ /* 0x000fe40003f26270 */
[----:B------:R-:W-:Y:S02]  /*7210*/  ISETP.LT.OR P5, PT, R4, R211, P5 ;  /* 0x000000d30400720c */ /* 0x000fe40002fa1670 */
[----:B------:R-:W-:-:S02]  /*7220*/  ISETP.LT.OR P6, PT, R2, R213, P6 ;  /* 0x000000d50200720c */ /* 0x000fc400037c1670 */
[----:B------:R-:W-:Y:S02]  /*7230*/  ISETP.LT.OR P1, PT, R2, R211, P1 ;  /* 0x000000d30200720c */ /* 0x000fe40000f21670 */
[----:B------:R-:W-:Y:S02]  /*7240*/  FSEL R167, R142, -INF , !P5 ;  /* 0xff8000008ea77808 */ /* 0x000fe40006800000 */
[----:B------:R-:W-:Y:S02]  /*7250*/  FSEL R168, R141, -INF , !P6 ;  /* 0xff8000008da87808 */ /* 0x000fe40007000000 */
[----:B------:R-:W-:Y:S01]  /*7260*/  FSEL R165, R143, -INF , !P1 ;  /* 0xff8000008fa57808 */ /* 0x000fe20004800000 */
[----:B------:R-:W-:Y:S06]  /*7270*/  @!P0 BRA `(.L_x_397) ;  /* 0x0000000400048947 */ /* 0x000fec0003800000 */
[----:B------:R-:W-:Y:S01]  /*7280*/  UIADD3 UR6, UR18, -0x3, URZ ;  /* 0xfffffffd12067890 */ /* 0x000fe2000fffe03f */
[----:B------:R-:W1:Y:S01]  /*7290*/  @!P4 LDC.64 R12, c[0x0][0x218] ;  /* 0x00008600ff0ccb82 */ /* 0x000e620000000a00 */
[----:B------:R2:W-:Y:S01]  /*72a0*/  @P4 STS.128 [R205+0xc000], RZ ;  /* 0x00c000ffcd004388 */ /* 0x0005e20000000c00 */
[----:B------:R-:W-:Y:S01]  /*72b0*/  BSSY B0, `(.L_x_398) ;  /* 0x000003c000007945 */ /* 0x000fe20003800000 */
[----:B------:R-:W-:Y:S02]  /*72c0*/  USHF.R.S32.HI UR4, URZ, 0x1f, UR6 ;  /* 0x0000001f3f047899 */ /* 0x000fe40008011406 */
[----:B------:R-:W-:Y:S02]  /*72d0*/  UIMAD.WIDE.U32 UR20, UR6, UR10, URZ ;  /* 0x0000000a061472a5 */ /* 0x000fe4000f8e003f */
[----:B------:R-:W-:Y:S01]  /*72e0*/  UIMAD UR4, UR4, UR10, URZ ;  /* 0x0000000a040472a4 */ /* 0x000fe2000f8e023f */
[----:B------:R-:W3:Y:S03]  /*72f0*/  @!P2 LDC.64 R8, c[0x0][0x218] ;  /* 0x00008600ff08ab82 */ /* 0x000ee60000000a00 */
[----:B------:R-:W-:Y:S01]  /*7300*/  UIMAD UR4, UR6, UR11, UR4 ;  /* 0x0000000b060472a4 */ /* 0x000fe2000f8e0204 */
[----:B------:R-:W-:-:S02]  /*7310*/  IMAD.U32 R17, RZ, RZ, UR20 ;  /* 0x00000014ff117e24 */ /* 0x000fc4000f8e00ff */
[----:B------:R-:W-:Y:S01]  /*7320*/  IMAD.U32 R2, RZ, RZ, UR20 ;  /* 0x00000014ff027e24 */ /* 0x000fe2000f8e00ff */
[----:B------:R-:W-:Y:S01]  /*7330*/  UIADD3 UR4, UR21, UR4, URZ ;  /* 0x0000000415047290 */ /* 0x000fe2000fffe03f */
[----:B------:R-:W4:Y:S01]  /*7340*/  @!P3 LDC.64 R10, c[0x0][0x218] ;  /* 0x00008600ff0abb82 */ /* 0x000f220000000a00 */
[----:B------:R-:W-:-:S04]  /*7350*/  LEA R16, P1, R17, R206, 0x6 ;  /* 0x000000ce11107211 */ /* 0x000fc800078230ff */
[----:B------:R-:W-:-:S03]  /*7360*/  IMAD.U32 R17, RZ, RZ, UR4 ;  /* 0x00000004ff117e24 */ /* 0x000fc6000f8e00ff */
[----:B------:R-:W5:Y:S01]  /*7370*/  @!P4 LDC.64 R6, c[0x0][0x218] ;  /* 0x00008600ff06cb82 */ /* 0x000f620000000a00 */
[----:B-1----:R-:W-:Y:S02]  /*7380*/  @!P4 LEA R12, P6, R16, R12, 0x1 ;  /* 0x0000000c100cc211 */ /* 0x002fe400078c08ff */
[----:B------:R-:W-:-:S04]  /*7390*/  LEA.HI.X R2, R2, R209, R17, 0x6, P1 ;  /* 0x000000d102027211 */ /* 0x000fc800008f3411 */
[C-C-:B------:R-:W-:Y:S01]  /*73a0*/  @!P4 LEA.HI.X R13, R16.reuse, R13, R2.reuse, 0x1, P6 ;  /* 0x0000000d100dc211 */ /* 0x140fe200030f0c02 */
[----:B------:R-:W1:Y:S01]  /*73b0*/  @!P3 LDC.64 R4, c[0x0][0x218] ;  /* 0x00008600ff04bb82 */ /* 0x000e620000000a00 */
[C---:B---3--:R-:W-:Y:S02]  /*73c0*/  @!P2 LEA R18, P1, R16.reuse, R8, 0x1 ;  /* 0x000000081012a211 */ /* 0x048fe400078208ff */
[C---:B------:R-:W-:Y:S01]  /*73d0*/  IADD3 R8, P6, R16.reuse, UR26, RZ ;  /* 0x0000001a10087c10 */ /* 0x040fe2000ffde0ff */
[----:B------:R-:W-:Y:S01]  /*73e0*/  @!PT LDS RZ, [RZ] ;  /* 0x00000000fffff984 */ /* 0x000fe20000000800 */
[----:B------:R-:W-:Y:S01]  /*73f0*/  @!PT LDS RZ, [RZ] ;  /* 0x00000000fffff984 */ /* 0x000fe20000000800 */
[----:B------:R-:W-:Y:S01]  /*7400*/  @!PT LDS RZ, [RZ] ;  /* 0x00000000fffff984 */ /* 0x000fe20000000800 */
[----:B------:R2:W-:Y:S01]  /*7410*/  @!P4 LDGSTS.E.BYPASS.LTC128B.128 [R205+0xc000], desc[UR22][R12.64] ;  /* 0x0c0000000ccdcfae */ /* 0x0005e2000b901d56 */
[----:B------:R-:W-:Y:S02]  /*7420*/  @!P2 LEA.HI.X R19, R16, R9, R2, 0x1, P1 ;  /* 0x000000091013a211 */ /* 0x000fe400008f0c02 */
[----:B------:R-:W-:Y:S01]  /*7430*/  IADD3.X R9, R2, UR25, RZ, P6, !PT ;  /* 0x0000001902097c10 */ /* 0x000fe2000b7fe4ff */
        /* <DEDUP_REMOVED lines=35> */
.L_x_399:
[----:B------:R-:W-:Y:S05]  /*7670*/  BSYNC B0 ;  /* 0x0000000000007941 */ /* 0x000fea0003800000 */
.L_x_398:
[----:B------:R-:W0:Y:S02]  /*7680*/  LDGDEPBAR ;  /* 0x00000000000079af */ /* 0x000e240000000000 */
.L_x_397:
[----:B-12---:R-:W-:Y:S01]  /*7690*/  FMNMX.FTZ R5, R132, R0, !PT ;  /* 0x0000000084057209 */ /* 0x006fe20007810000 */
[----:B------:R-:W-:Y:S01]  /*76a0*/  LDSM.16.MT88.4 R16, [R190+0x12000] ;  /* 0x01200000be10783b */ /* 0x000fe20000004200 */
[----:B------:R-:W-:Y:S02]  /*76b0*/  FMNMX.FTZ R6, R3, R21, !PT ;  /* 0x0000001503067209 */ /* 0x000fe40007810000 */
[----:B------:R-:W-:Y:S01]  /*76c0*/  FMNMX.FTZ R5, R20, R5, !PT ;  /* 0x0000000514057209 */ /* 0x000fe20007810000 */
[----:B------:R-:W-:Y:S01]  /*76d0*/  LDSM.16.MT88.4 R32, [R188+0x12000] ;  /* 0x01200000bc20783b */ /* 0x000fe20000004200 */
[----:B------:R-:W-:Y:S02]  /*76e0*/  FMNMX.FTZ R6, R23, R6, !PT ;  /* 0x0000000617067209 */ /* 0x000fe40007810000 */
[----:B------:R-:W-:Y:S01]  /*76f0*/  FMNMX.FTZ R5, R22, R5, !PT ;  /* 0x0000000516057209 */ /* 0x000fe20007810000 */
[----:B------:R-:W-:Y:S01]  /*7700*/  LDSM.16.MT88.4 R148, [R192+0x15000] ;  /* 0x01500000c094783b */ /* 0x000fe20000004200 */
[----:B------:R-:W-:-:S02]  /*7710*/  FMNMX.FTZ R6, R25, R6, !PT ;  /* 0x0000000619067209 */ /* 0x000fc40007810000 */
[----:B------:R-:W-:Y:S01]  /*7720*/  FMNMX.FTZ R5, R14, R5, !PT ;  /* 0x000000050e057209 */ /* 0x000fe20007810000 */
[----:B------:R-:W-:Y:S01]  /*7730*/  LDSM.16.MT88.4 R140, [R190+0x15000] ;  /* 0x01500000be8c783b */ /* 0x000fe20000004200 */
        /* <DEDUP_REMOVED lines=24> */
[----:B------:R-:W-:-:S03]  /*78c0*/  FMNMX.FTZ R6, R165, R6, !PT ;  /* 0x00000006a5067209 */ /* 0x000fc60007810000 */
[----:B------:R-:W1:Y:S04]  /*78d0*/  SHFL.BFLY PT, R7, R8, 0x2, 0x1f ;  /* 0x0c401f0008077f89 */ /* 0x000e6800000e0000 */
[----:B------:R-:W2:Y:S01]  /*78e0*/  SHFL.BFLY PT, R5, R6, 0x2, 0x1f ;  /* 0x0c401f0006057f89 */ /* 0x000ea200000e0000 */
[----:B-1----:R-:W-:-:S03]  /*78f0*/  FMNMX.FTZ R7, R8, R7, !PT ;  /* 0x0000000708077209 */ /* 0x002fc60007810000 */
[----:B------:R-:W-:Y:S01]  /*7900*/  LDSM.16.MT88.4 R8, [R192+0x12000] ;  /* 0x01200000c008783b */ /* 0x000fe20000004200 */
[----:B--2---:R-:W-:-:S03]  /*7910*/  FMNMX.FTZ R5, R6, R5, !PT ;  /* 0x0000000506057209 */ /* 0x004fc60007810000 */
[----:B------:R-:W1:Y:S04]  /*7920*/  SHFL.BFLY PT, R2, R7, 0x1, 0x1f ;  /* 0x0c201f0007027f89 */ /* 0x000e6800000e0000 */
[----:B------:R-:W2:Y:S01]  /*7930*/  SHFL.BFLY PT, R4, R5, 0x1, 0x1f ;  /* 0x0c201f0005047f89 */ /* 0x000ea200000e0000 */
[----:B-1----:R-:W-:-:S04]  /*7940*/  FMNMX.FTZ R2, R7, R2, !PT ;  /* 0x0000000207027209 */ /* 0x002fc80007810000 */
[C---:B------:R-:W-:Y:S01]  /*7950*/  FSETP.NEU.FTZ.AND P5, PT, R2.reuse, -INF , PT ;  /* 0xff8000000200780b */ /* 0x040fe20003fbd000 */
[----:B------:R-:W-:-:S05]  /*7960*/  FMUL.FTZ R173, R2, UR19 ;  /* 0x0000001302ad7c20 */ /* 0x000fca0008410000 */
[----:B------:R-:W-:-:S05]  /*7970*/  FSEL R173, R173, RZ, P5 ;  /* 0x000000ffadad7208 */ /* 0x000fca0002800000 */
[--C-:B------:R-:W-:Y:S01]  /*7980*/  FFMA.FTZ R162, R0, UR19, -R173.reuse ;  /* 0x0000001300a27c23 */ /* 0x100fe200080108ad */
[----:B--2---:R-:W-:Y:S01]  /*7990*/  FMNMX.FTZ R0, R5, R4, !PT ;  /* 0x0000000405007209 */ /* 0x004fe20007810000 */
[--C-:B------:R-:W-:Y:S01]  /*79a0*/  FFMA.FTZ R161, R20, UR19, -R173.reuse ;  /* 0x0000001314a17c23 */ /* 0x100fe200080108ad */
[----:B------:R-:W-:Y:S01]  /*79b0*/  FSEL R5, R2, RZ, P5 ;  /* 0x000000ff02057208 */ /* 0x000fe20002800000 */
[--C-:B------:R-:W-:Y:S01]  /*79c0*/  FFMA.FTZ R160, R22, UR19, -R173.reuse ;  /* 0x0000001316a07c23 */ /* 0x100fe200080108ad */
[C---:B------:R-:W-:Y:S01]  /*79d0*/  FSETP.NEU.FTZ.AND P1, PT, R0.reuse, -INF , PT ;  /* 0xff8000000000780b */ /* 0x040fe20003f3d000 */
[----:B------:R-:W-:Y:S01]  /*79e0*/  FMUL.FTZ R166, R0, UR19 ;  /* 0x0000001300a67c20 */ /* 0x000fe20008410000 */
[----:B------:R-:W-:Y:S01]  /*79f0*/  FFMA.FTZ R159, R14, UR19, -R173 ;  /* 0x000000130e9f7c23 */ /* 0x000fe200080108ad */
[----:B------:R-:W-:Y:S01]  /*7a00*/  FADD.FTZ R4, R132, -R5 ;  /* 0x8000000584047221 */ /* 0x000fe20000010000 */
[----:B------:R-:W-:Y:S01]  /*7a10*/  FSEL R6, R0, RZ, P1 ;  /* 0x000000ff00067208 */ /* 0x000fe20000800000 */
[----:B------:R-:W-:Y:S01]  /*7a20*/  MUFU.EX2 R162, R162 ;  /* 0x000000a200a27308 */ /* 0x000fe20000000800 */
[----:B------:R-:W-:Y:S01]  /*7a30*/  FSEL R166, R166, RZ, P1 ;  /* 0x000000ffa6a67208 */ /* 0x000fe20000800000 */
[----:B------:R-:W-:Y:S01]  /*7a40*/  FMUL.FTZ R164, R4, UR19 ;  /* 0x0000001304a47c20 */ /* 0x000fe20008410000 */
[--C-:B------:R-:W-:Y:S01]  /*7a50*/  FFMA.FTZ R174, R174, UR19, -R173.reuse ;  /* 0x00000013aeae7c23 */ /* 0x100fe200080108ad */
[----:B------:R-:W-:Y:S01]  /*7a60*/  FADD.FTZ R6, R3, -R6 ;  /* 0x8000000603067221 */ /* 0x000fe20000010000 */
[--C-:B------:R-:W-:Y:S01]  /*7a70*/  FFMA.FTZ R201, R138, UR19, -R173.reuse ;  /* 0x000000138ac97c23 */ /* 0x100fe200080108ad */
[--C-:B------:R-:W-:Y:S01]  /*7a80*/  FFMA.FTZ R158, R21, UR19, -R166.reuse ;  /* 0x00000013159e7c23 */ /* 0x100fe200080108a6 */
[--C-:B------:R-:W-:Y:S01]  /*7a90*/  FFMA.FTZ R157, R23, UR19, -R166.reuse ;  /* 0x00000013179d7c23 */ /* 0x100fe200080108a6 */
[--C-:B------:R-:W-:Y:S01]  /*7aa0*/  FFMA.FTZ R156, R25, UR19, -R166.reuse ;  /* 0x00000013199c7c23 */ /* 0x100fe200080108a6 */
[--C-:B------:R-:W-:Y:S01]  /*7ab0*/  FFMA.FTZ R163, R15, UR19, -R166.reuse ;  /* 0x000000130fa37c23 */ /* 0x100fe200080108a6 */
[----:B------:R-:W-:Y:S01]  /*7ac0*/  FMUL.FTZ R3, R6, UR19 ;  /* 0x0000001306037c20 */ /* 0x000fe20008410000 */
[----:B------:R-:W1:Y:S01]  /*7ad0*/  MUFU.EX2 R161, R161 ;  /* 0x000000a100a17308 */ /* 0x000e620000000800 */
[----:B------:R-:W2:Y:S01]  /*7ae0*/  LDSM.16.MT88.4 R24, [R189+0x12000] ;  /* 0x01200000bd18783b */ /* 0x000ea20000004200 */
[--C-:B------:R-:W-:Y:S01]  /*7af0*/  FFMA.FTZ R175, R134, UR19, -R173.reuse ;  /* 0x0000001386af7c23 */ /* 0x100fe200080108ad */
[--C-:B------:R-:W-:Y:S01]  /*7b00*/  FFMA.FTZ R202, R136, UR19, -R173.reuse ;  /* 0x0000001388ca7c23 */ /* 0x100fe200080108ad */
[--C-:B------:R-:W-:Y:S01]  /*7b10*/  FFMA.FTZ R203, R135, UR19, -R166.reuse ;  /* 0x0000001387cb7c23 */ /* 0x100fe200080108a6 */
[--C-:B------:R-:W-:Y:S01]  /*7b20*/  FFMA.FTZ R218, R133, UR19, -R166.reuse ;  /* 0x0000001385da7c23 */ /* 0x100fe200080108a6 */
        /* <DEDUP_REMOVED lines=8> */
[----:B------:R-:W-:Y:S01]  /*7bb0*/  FFMA.FTZ R231, R152, UR19, -R173 ;  /* 0x0000001398e77c23 */ /* 0x000fe200080108ad */
        /* <DEDUP_REMOVED lines=8> */
[----:B------:R-:W-:Y:S01]  /*7c40*/  FFMA.FTZ R167, R167, UR19, -R166 ;  /* 0x00000013a7a77c23 */ /* 0x000fe200080108a6 */
[----:B------:R-:W-:Y:S08]  /*7c50*/  MUFU.EX2 R158, R158 ;  /* 0x0000009e009e7308 */ /* 0x000ff00000000800 */
[----:B------:R-:W1:Y:S01]  /*7c60*/  MUFU.EX2 R157, R157 ;  /* 0x0000009d009d7308 */ /* 0x000e620000000800 */
[----:B---3--:R-:W-:-:S07]  /*7c70*/  F2FP.BF16.F32.PACK_AB R6, R159, R160 ;  /* 0x000000a09f06723e */ /* 0x008fce00000010ff */
        /* <DEDUP_REMOVED lines=25> */
[----:B------:R-:W-:Y:S01]  /*7e10*/  MUFU.EX2 R201, R201 ;  /* 0x000000c900c97308 */ /* 0x000fe20000000800 */
[-C--:B------:R-:W-:Y:S01]  /*7e20*/  FMUL.FTZ R88, R88, R164.reuse ;  /* 0x000000a458587220 */ /* 0x080fe20000410000 */
[-C--:B------:R-:W-:Y:S01]  /*7e30*/  FMUL.FTZ R89, R89, R164.reuse ;  /* 0x000000a459597220 */ /* 0x080fe20000410000 */
[-C--:B------:R-:W-:Y:S01]  /*7e40*/  FMUL.FTZ R90, R90, R3.reuse ;  /* 0x000000035a5a7220 */ /* 0x080fe20000410000 */
[C---:B------:R-:W-:Y:S01]  /*7e50*/  HMMA.16816.F32.BF16 R16, R4.reuse, R18, R116 ;  /* 0x000000120410723c */ /* 0x040fe20000041874 */
[----:B------:R-:W1:Y:S01]  /*7e60*/  LDSM.16.MT88.4 R116, [R192+0x14000] ;  /* 0x01400000c074783b */ /* 0x000e620000004200 */
        /* <DEDUP_REMOVED lines=25> */
[----:B------:R-:W2:Y:S01]  /*8000*/  MUFU.EX2 R203, R203 ;  /* 0x000000cb00cb7308 */ /* 0x000ea20000000800 */
[C---:B------:R-:W-:Y:S01]  /*8010*/  HMMA.16816.F32.BF16 R12, R4.reuse, R8, R12 ;  /* 0x00000008040c723c */ /* 0x040fe2000004180c */
[----:B------:R-:W-:Y:S01]  /*8020*/  LDSM.16.MT88.4 R128, [R189+0x12800] ;  /* 0x01280000bd80783b */ /* 0x000fe20000004200 */
[-C--:B------:R-:W-:Y:S01]  /*8030*/  FMUL.FTZ R92, R92, R164.reuse ;  /* 0x000000a45c5c7220 */ /* 0x080fe20000410000 */
[-C--:B------:R-:W-:Y:S01]  /*8040*/  FMUL.FTZ R93, R93, R164.reuse ;  /* 0x000000a45d5d7220 */ /* 0x080fe20000410000 */
[-C--:B------:R-:W-:Y:S01]  /*8050*/  FMUL.FTZ R94, R94, R3.reuse ;  /* 0x000000035e5e7220 */ /* 0x080fe20000410000 */
[----:B------:R-:W-:Y:S01]  /*8060*/  LDSM.16.MT88.4 R120, [R192+0x14800] ;  /* 0x01480000c078783b */ /* 0x000fe20000004200 */
[C---:B------:R-:W-:Y:S01]  /*8070*/  HMMA.16816.F32.BF16 R100, R4.reuse, R32, R108 ;  /* 0x000000200464723c */ /* 0x040fe2000004186c */
[----:B------:R-:W3:Y:S01]  /*8080*/  MUFU.EX2 R218, R218 ;  /* 0x000000da00da7308 */ /* 0x000ee20000000800 */
        /* <DEDUP_REMOVED lines=21> */
[C---:B-1----:R-:W-:Y:S01]  /*81e0*/  HMMA.16816.F32.BF16 R40, R4.reuse, R116, R104 ;  /* 0x000000740428723c */ /* 0x042fe20000041868 */
[----:B------:R-:W-:Y:S01]  /*81f0*/  FADD.FTZ R161, R161, R162 ;  /* 0x000000a2a1a17221 */ /* 0x000fe20000010000 */
[----:B------:R-:W-:Y:S01]  /*8200*/  FADD.FTZ R157, R157, R158 ;  /* 0x0000009e9d9d7221 */ /* 0x000fe20000010000 */
        /* <DEDUP_REMOVED lines=19> */
[----:B------:R-:W2:Y:S01]  /*8340*/  LDSM.16.MT88.4 R112, [R192+0x16000] ;  /* 0x01600000c070783b */ /* 0x000ea20000004200 */
        /* <DEDUP_REMOVED lines=21> */
[C---:B-1----:R-:W-:Y:S06]  /*84a0*/  HMMA.16816.F32.BF16 R64, R4.reuse, R104, R116 ;  /* 0x000000680440723c */ /* 0x042fec0000041874 */
        /* <DEDUP_REMOVED lines=22> */
[----:B------:R-:W-:Y:S01]  /*8610*/  FMUL.FTZ R83, R87, R3 ;  /* 0x0000000357537220 */ /* 0x000fe20000410000 */
[----:B------:R-:W-:-:S02]  /*8620*/  FADD.FTZ R3, R203, R156 ;  /* 0x0000009ccb037221 */ /* 0x000fc40000010000 */
[----:B------:R-:W-:Y:S01]  /*8630*/  MUFU.EX2 R223, R223 ;  /* 0x000000df00df7308 */ /* 0x000fe20000000800 */
[----:B----4-:R-:W-:Y:S01]  /*8640*/  HMMA.16816.F32.BF16 R76, R4, R108, R76 ;  /* 0x0000006c044c723c */ /* 0x010fe2000004184c */
[----:B---3--:R-:W-:-:S05]  /*8650*/  FADD.FTZ R3, R218, R3 ;  /* 0x00000003da037221 */ /* 0x008fca0000010000 */
[C---:B------:R-:W-:Y:S01]  /*8660*/  HMMA.16816.F32.BF16 R84, R4.reuse, R110, R112 ;  /* 0x0000006e0454723c */ /* 0x040fe20000041870 */
[----:B------:R-:W3:Y:S01]  /*8670*/  LDSM.16.MT88.4 R112, [R190+0x14800] ;  /* 0x01480000be70783b */ /* 0x000ee20000004200 */
[----:B------:R-:W4:Y:S03]  /*8680*/  MUFU.EX2 R226, R226 ;  /* 0x000000e200e27308 */ /* 0x000f260000000800 */
[----:B------:R-:W4:Y:S01]  /*8690*/  LDSM.16.MT88.4 R108, [R189+0x14800] ;  /* 0x01480000bd6c783b */ /* 0x000f220000004200 */
[C---:B-1----:R-:W-:Y:S04]  /*86a0*/  HMMA.16816.F32.BF16 R80, R4.reuse, R104, R80 ;  /* 0x000000680450723c */ /* 0x042fe80000041850 */
[----:B------:R-:W-:Y:S02]  /*86b0*/  MUFU.EX2 R169, R169 ;  /* 0x000000a900a97308 */ /* 0x000fe40000000800 */
        /* <DEDUP_REMOVED lines=20> */
[C---:B---3--:R-:W-:Y:S06]  /*8800*/  HMMA.16816.F32.BF16 R48, R104.reuse, R112, R48 ;  /* 0x000000706830723c */ /* 0x048fec0000041830 */
[C---:B------:R-:W-:Y:S01]  /*8810*/  HMMA.16816.F32.BF16 R44, R104.reuse, R114, R44 ;  /* 0x00000072682c723c */ /* 0x040fe2000004182c */
[----:B------:R-:W3:Y:S05]  /*8820*/  LDSM.16.MT88.4 R112, [R188+0x16800] ;  /* 0x01680000bc70783b */ /* 0x000eea0000004200 */
[C---:B----4-:R-:W-:Y:S06]  /*8830*/  HMMA.16816.F32.BF16 R56, R104.reuse, R108, R56 ;  /* 0x0000006c6838723c */ /* 0x050fec0000041838 */
        /* <DEDUP_REMOVED lines=97> */
[C---:B------:R-:W-:Y:S03]  /*8e50*/  HMMA.16816.F32.BF16 R128, R96.reuse, R140, R128 ;  /* 0x0000008c6080723c */ /* 0x040fe60000041880 */
[----:B------:R-:W-:Y:S01]  /*8e60*/  FADD.FTZ R175, R175, R8 ;  /* 0x00000008afaf7221 */ /* 0x000fe20000010000 */
[----:B------:R-:W-:Y:S02]  /*8e70*/  FADD.FTZ R8, R224, R217 ;  /* 0x000000d9e0087221 */ /* 0x000fe40000010000 */
[----:B------:R-:W-:Y:S01]  /*8e80*/  HMMA.16816.F32.BF16 R124, R96, R142, R124 ;  /* 0x0000008e607c723c */ /* 0x000fe2000004187c */
[----:B------:R-:W-:Y:S01]  /*8e90*/  FADD.FTZ R3, R202, R175 ;  /* 0x000000afca037221 */ /* 0x000fe20000010000 */
[----:B------:R-:W-:-:S03]  /*8ea0*/  FADD.FTZ R8, R225, R8 ;  /* 0x00000008e1087221 */ /* 0x000fc60000010000 */
[----:B------:R-:W-:Y:S01]  /*8eb0*/  FADD.FTZ R220, R220, R3 ;  /* 0x00000003dcdc7221 */ /* 0x000fe20000010000 */
[----:B------:R-:W-:Y:S01]  /*8ec0*/  FADD.FTZ R3, R223, R8 ;  /* 0x00000008df037221 */ /* 0x000fe20000010000 */
[----:B-----5:R-:W-:Y:S02]  /*8ed0*/  HMMA.16816.F32.BF16 R68, R96, R132, R12 ;  /* 0x000000846044723c */ /* 0x020fe4000004180c */
[----:B------:R-:W-:Y:S01]  /*8ee0*/  FADD.FTZ R229, R229, R220 ;  /* 0x000000dce5e57221 */ /* 0x000fe20000010000 */
[----:B------:R-:W-:-:S03]  /*8ef0*/  FADD.FTZ R3, R226, R3 ;  /* 0x00000003e2037221 */ /* 0x000fc60000010000 */
[----:B------:R-:W-:Y:S01]  /*8f00*/  FADD.FTZ R222, R222, R229 ;  /* 0x000000e5dede7221 */ /* 0x000fe20000010000 */
[----:B------:R-:W-:Y:S01]  /*8f10*/  FADD.FTZ R168, R168, R3 ;  /* 0x00000003a8a87221 */ /* 0x000fe20000010000 */
[C---:B------:R-:W-:Y:S01]  /*8f20*/  HMMA.16816.F32.BF16 R72, R96.reuse, R134, R72 ;  /* 0x000000866048723c */ /* 0x040fe20000041848 */
[----:B------:R-:W-:Y:S01]  /*8f30*/  MOV R3, R0 ;  /* 0x0000000000037202 */ /* 0x000fe20000000f00 */
[----:B------:R-:W-:Y:S01]  /*8f40*/  FADD.FTZ R231, R231, R222 ;  /* 0x000000dee7e77221 */ /* 0x000fe20000010000 */
[----:B------:R-:W-:Y:S01]  /*8f50*/  FADD.FTZ R168, R169, R168 ;  /* 0x000000a8a9a87221 */ /* 0x000fe20000010000 */
[----:B------:R-:W-:Y:S02]  /*8f60*/  MOV R132, R2 ;  /* 0x0000000200847202 */ /* 0x000fe40000000f00 */
[----:B------:R-:W-:Y:S01]  /*8f70*/  FADD.FTZ R152, R152, R231 ;  /* 0x000000e798987221 */ /* 0x000fe20000010000 */
[----:B-1----:R-:W-:Y:S01]  /*8f80*/  HMMA.16816.F32.BF16 R84, R96, R136, R84 ;  /* 0x000000886054723c */ /* 0x002fe20000041854 */
[----:B------:R-:W-:-:S02]  /*8f90*/  FADD.FTZ R167, R167, R168 ;  /* 0x000000a8a7a77221 */ /* 0x000fc40000010000 */
[----:B------:R-:W-:Y:S02]  /*8fa0*/  FADD.FTZ R153, R153, R152 ;  /* 0x0000009899997221 */ /* 0x000fe40000010000 */
[----:B------:R-:W-:Y:S01]  /*8fb0*/  FADD.FTZ R215, R166, R167 ;  /* 0x000000a7a6d77221 */ /* 0x000fe20000010000 */
[----:B------:R-:W-:Y:S01]  /*8fc0*/  HMMA.16816.F32.BF16 R88, R96, R138, R88 ;  /* 0x0000008a6058723c */ /* 0x000fe20000041858 */
[----:B------:R-:W-:-:S04]  /*8fd0*/  FADD.FTZ R154, R154, R153 ;  /* 0x000000999a9a7221 */ /* 0x000fc80000010000 */
[----:B------:R-:W-:Y:S01]  /*8fe0*/  FADD.FTZ R219, R155, R154 ;  /* 0x0000009a9bdb7221 */ /* 0x000fe20000010000 */
[C---:B--2---:R-:W-:Y:S06]  /*8ff0*/  HMMA.16816.F32.BF16 R92, R96.reuse, R16, R92 ;  /* 0x00000010605c723c */ /* 0x044fec000004185c */
[----:B------:R-:W-:Y:S01]  /*9000*/  HMMA.16816.F32.BF16 R96, R96, R18, R4 ;  /* 0x000000126060723c */ /* 0x000fe20000041804 */
[----:B------:R-:W-:-:S08]  /*9010*/  NOP ;  /* 0x0000000000007918 */ /* 0x000fd00000000000 */
[----:B------:R-:W-:-:S15]  /*9020*/  @!P0 BRA `(.L_x_396) ;  /* 0x0000003000ac8947 */ /* 0x000fde0003800000 */
[----:B------:R-:W-:Y:S01]  /*9030*/  UIADD3 UR17, UR18, -0x3, URZ ;  /* 0xfffffffd12117890 */ /* 0x000fe2000fffe03f */
[----:B------:R-:W1:Y:S01]  /*9040*/  @!P4 LDC.64 R14, c[0x0][0x220] ;  /* 0x00008800ff0ecb82 */ /* 0x000e620000000a00 */
[----:B------:R-:W-:-:S04]  /*9050*/  DEPBAR.LE SB0, 0x0 ;  /* 0x000080000000791a */ /* 0x000fc80000000000 */
[----:B------:R-:W-:-:S03]  /*9060*/  USHF.R.S32.HI UR4, URZ, 0x1f, UR17 ;  /* 0x0000001f3f047899 */ /* 0x000fc60008011411 */
[----:B------:R-:W-:Y:S01]  /*9070*/  BAR.SYNC.DEFER_BLOCKING 0x0 ;  /* 0x0000000000007b1d */ /* 0x000fe20000010000 */
[----:B------:R-:W-:Y:S02]  /*9080*/  UIMAD.WIDE.U32 UR6, UR17, UR8, URZ ;  /* 0x00000008110672a5 */ /* 0x000fe4000f8e003f */
[----:B------:R-:W-:Y:S02]  /*9090*/  UIMAD UR4, UR4, UR8, URZ ;  /* 0x00000008040472a4 */ /* 0x000fe4000f8e023f */
[----:B------:R-:W-:-:S03]  /*90a0*/  UISETP.GT.AND UP0, UPT, UR17, UR12, UPT ;  /* 0x0000000c1100728c */ /* 0x000fc6000bf04270 */
[----:B------:R-:W2:Y:S01]  /*90b0*/  @!P3 LDC.64 R12, c[0x0][0x220] ;  /* 0x00008800ff0cbb82 */ /* 0x000ea20000000a00 */
[----:B------:R-:W-:Y:S01]  /*90c0*/  UIMAD UR4, UR17, UR9, UR4 ;  /* 0x00000009110472a4 */ /* 0x000fe2000f8e0204 */
[----:B------:R-:W-:Y:S02]  /*90d0*/  IMAD.U32 R18, RZ, RZ, UR6 ;  /* 0x00000006ff127e24 */ /* 0x000fe4000f8e00ff */
[----:B------:R-:W-:Y:S01]  /*90e0*/  IMAD.U32 R19, RZ, RZ, UR7 ;  /* 0x00000007ff137e24 */ /* 0x000fe2000f8e00ff */
[----:B------:R-:W-:Y:S02]  /*90f0*/  UIADD3 UR4, UR7, UR4, URZ ;  /* 0x0000000407047290 */ /* 0x000fe4000fffe03f */
[----:B------:R-:W-:Y:S01]  /*9100*/  LEA R16, P0, R18, R144, 0x6 ;  /* 0x0000009012107211 */ /* 0x000fe200078030ff */
[----:B------:R-:W3:Y:S03]  /*9110*/  @!P2 LDC.64 R10, c[0x0][0x220] ;  /* 0x00008800ff0aab82 */ /* 0x000ee60000000a00 */
[----:B------:R-:W-:-:S05]  /*9120*/  IMAD.U32 R3, RZ, RZ, UR4 ;  /* 0x00000004ff037e24 */ /* 0x000fca000f8e00ff */
[----:B------:R-:W4:Y:S01]  /*9130*/  @!P4 LDC.64 R8, c[0x0][0x220] ;  /* 0x00008800ff08cb82 */ /* 0x000f220000000a00 */
[----:B------:R-:W-:Y:S01]  /*9140*/  LEA.HI.X R3, R18, R147, R3, 0x6, P0 ;  /* 0x0000009312037211 */ /* 0x000fe200000f3403 */
[----:B------:R-:W-:Y:S01]  /*9150*/  @P4 STS.128 [R205+0x12000], RZ ;  /* 0x012000ffcd004388 */ /* 0x000fe20000000c00 */
[C---:B-1----:R-:W-:Y:S02]  /*9160*/  @!P4 LEA R18, P0, R16.reuse, R14, 0x1 ;  /* 0x0000000e1012c211 */ /* 0x042fe400078008ff */
[C---:B------:R-:W-:Y:S02]  /*9170*/  IADD3 R14, P6, R16.reuse, UR31, RZ ;  /* 0x0000001f100e7c10 */ /* 0x040fe4000ffde0ff */
[C---:B------:R-:W-:Y:S01]  /*9180*/  @!P4 LEA.HI.X R19, R16.reuse, R15, R3, 0x1, P0 ;  /* 0x0000000f1013c211 */ /* 0x040fe200000f0c03 */
[----:B------:R-:W1:Y:S01]  /*9190*/  @!P3 LDC.64 R6, c[0x0][0x220] ;  /* 0x00008800ff06bb82 */ /* 0x000e620000000a00 */
[----:B--2---:R-:W-:-:S03]  /*91a0*/  @!P3 LEA R12, P1, R16, R12, 0x1 ;  /* 0x0000000c100cb211 */ /* 0x004fc600078208ff */
[----:B------:R-:W-:Y:S01]  /*91b0*/  @!PT LDS RZ, [RZ] ;  /* 0x00000000fffff984 */ /* 0x000fe20000000800 */
[----:B------:R-:W-:Y:S01]  /*91c0*/  @!PT LDS RZ, [RZ] ;  /* 0x00000000fffff984 */ /* 0x000fe20000000800 */
[----:B------:R-:W-:Y:S01]  /*91d0*/  @!PT LDS RZ, [RZ] ;  /* 0x00000000fffff984 */ /* 0x000fe20000000800 */
[----:B------:R2:W-:Y:S01]  /*91e0*/  @!P4 LDGSTS.E.BYPASS.LTC128B.128 [R205+0x12000], desc[UR22][R18.64] ;  /* 0x1200000012cdcfae */ /* 0x0005e2000b901d56 */
[----:B------:R-:W-:-:S03]  /*91f0*/  @!P3 LEA.HI.X R13, R16, R13, R3, 0x1, P1 ;  /* 0x0000000d100db211 */ /* 0x000fc600008f0c03 */
[----:B------:R-:W5:Y:S01]  /*9200*/  @!P2 LDC.64 R4, c[0x0][0x220] ;  /* 0x00008800ff04ab82 */ /* 0x000f620000000a00 */
[C---:B---3--:R-:W-:Y:S01]  /*9210*/  @!P2 LEA R10, P0, R16.reuse, R10, 0x1 ;  /* 0x0000000a100aa211 */ /* 0x048fe200078008ff */
[----:B------:R-:W-:Y:S03]  /*9220*/  @P3 STS.128 [R205+0x14000], RZ ;  /* 0x014000ffcd003388 */ /* 0x000fe60000000c00 */
[----:B------:R-:W-:Y:S01]  /*9230*/  @!P2 LEA.HI.X R11, R16, R11, R3, 0x1, P0 ;  /* 0x0000000b100ba211 */ /* 0x000fe200000f0c03 */
[----:B------:R-:W-:Y:S01]  /*9240*/  @!PT LDS RZ, [RZ] ;  /* 0x00000000fffff984 */ /* 0x000fe20000000800 */
[----:B------:R-:W-:Y:S01]  /*9250*/  @!PT LDS RZ, [RZ] ;  /* 0x00000000fffff984 */ /* 0x000fe20000000800 */
[----:B------:R-:W-:Y:S01]  /*9260*/  @!PT LDS RZ, [RZ] ;  /* 0x00000000fffff984 */ /* 0x000fe20000000800 */
[----:B------:R3:W-:Y:S01]  /*9270*/  @!P3 LDGSTS.E.BYPASS.LTC128B.128 [R205+0x14000], desc[UR22][R12.64+0x80] ;  /* 0x140000800ccdbfae */ /* 0x0007e2000b901d56 */
[----:B------:R-:W-:Y:S02]  /*9280*/  IADD3.X R3, R3, UR16, RZ, P6, !PT ;  /* 0x0000001003037c10 */ /* 0x000fe4000b7fe4ff */
[C---:B----4-:R-:W-:Y:S01]  /*9290*/  @!P4 LEA R8, P5, R14.reuse, R8, 0x1 ;  /* 0x000000080e08c211 */ /* 0x050fe200078a08ff */
[----:B------:R-:W-:Y:S03]  /*92a0*/  @P2 STS.128 [R205+0x16000], RZ ;  /* 0x016000ffcd002388 */ /* 0x000fe60000000c00 */
[C---:B------:R-:W-:Y:S01]  /*92b0*/  @!P4 LEA.HI.X R9, R14.reuse, R9, R3, 0x1, P5 ;  /* 0x000000090e09c211 */ /* 0x040fe200028f0c03 */
[----:B------:R-:W-:Y:S01]  /*92c0*/  @!PT LDS RZ, [RZ] ;  /* 0x00000000fffff984 */ /* 0x000fe20000000800 */
[----:B------:R-:W-:Y:S01]  /*92d0*/  @!PT LDS RZ, [RZ] ;  /* 0x00000000fffff984 */ /* 0x000fe20000000800 */
[----:B------:R-:W-:Y:S01]  /*92e0*/  @!PT LDS RZ, [RZ] ;  /* 0x00000000fffff984 */ /* 0x000fe20000000800 */
[----:B------:R-:W-:Y:S01]  /*92f0*/  @!P2 LDGSTS.E.BYPASS.LTC128B.128 [R205+0x16000], desc[UR22][R10.64+0x100] ;  /* 0x160001000acdafae */ /* 0x000fe2000b901d56 */
[----:B-1----:R-:W-:-:S03]  /*9300*/  @!P3 LEA R28, P1, R14, R6, 0x1 ;  /* 0x000000060e1cb211 */ /* 0x002fc600078208ff */
[----:B------:R-:W-:Y:S01]  /*9310*/  @P4 STS.128 [R205+0x13000], RZ ;  /* 0x013000ffcd004388 */ /* 0x000fe20000000c00 */
[----:B------:R-:W-:-:S03]  /*9320*/  @!P3 LEA.HI.X R29, R14, R7, R3, 0x1, P1 ;  /* 0x000000070e1db211 */ /* 0x000fc600008f0c03 */
[----:B------:R-:W-:Y:S01]  /*9330*/  @!PT LDS RZ, [RZ] ;  /* 0x00000000fffff984 */ /* 0x000fe20000000800 */
[----:B------:R-:W-:Y:S01]  /*9340*/  @!PT LDS RZ, [RZ] ;  /* 0x00000000fffff984 */ /* 0x000fe20000000800 */
[----:B------:R-:W-:Y:S01]  /*9350*/  @!PT LDS RZ, [RZ] ;  /* 0x00000000fffff984 */ /* 0x000fe20000000800 */
[----:B------:R1:W-:Y:S01]  /*9360*/  @!P4 LDGSTS.E.BYPASS.LTC128B.128 [R205+0x13000], desc[UR22][R8.64] ;  /* 0x1300000008cdcfae */ /* 0x0003e2000b901d56 */
[----:B-----5:R-:W-:-:S03]  /*9370*/  @!P2 LEA R30, P0, R14, R4, 0x1 ;  /* 0x000000040e1ea211 */ /* 0x020fc600078008ff */
[----:B------:R-:W-:Y:S01]  /*9380*/  @P3 STS.128 [R205+0x15000], RZ ;  /* 0x015000ffcd003388 */ /* 0x000fe20000000c00 */
[----:B------:R-:W-:-:S03]  /*9390*/  @!P2 LEA.HI.X R31, R14, R5, R3, 0x1, P0 ;  /* 0x000000050e1fa211 */ /* 0x000fc600000f0c03 */
[----:B------:R-:W-:Y:S01]  /*93a0*/  @!PT LDS RZ, [RZ] ;  /* 0x00000000fffff984 */ /* 0x000fe20000000800 */
[----:B------:R-:W-:Y:S01]  /*93b0*/  @!PT LDS RZ, [RZ] ;  /* 0x00000000fffff984 */ /* 0x000fe20000000800 */
[----:B------:R-:W-:Y:S01]  /*93c0*/  @!PT LDS RZ, [RZ] ;  /* 0x00000000fffff984 */ /* 0x000fe20000000800 */
[----:B------:R-:W-:Y:S01]  /*93d0*/  @!P3 LDGSTS.E.BYPASS.LTC128B.128 [R205+0x15000], desc[UR22][R28.64+0x80] ;  /* 0x150000801ccdbfae */ /* 0x000fe2000b901d56 */
[----:B------:R-:W-:-:S03]  /*93e0*/  PLOP3.LUT P0, PT, PT, PT, UP0, 0x80, 0x0 ;  /* 0x000000000000781c */ /* 0x000fc60003f0f008 */
[----:B------:R-:W-:Y:S04]  /*93f0*/  @P2 STS.128 [R205+0x17000], RZ ;  /* 0x017000ffcd002388 */ /* 0x000fe80000000c00 */
[----:B------:R-:W-:Y:S01]  /*9400*/  @!PT LDS RZ, [RZ] ;  /* 0x00000000fffff984 */ /* 0x000fe20000000800 */
[----:B------:R-:W-:Y:S01]  /*9410*/  @!PT LDS RZ, [RZ] ;  /* 0x00000000fffff984 */ /* 0x000fe20000000800 */
[----:B------:R-:W-:Y:S01]  /*9420*/  @!PT LDS RZ, [RZ] ;  /* 0x00000000fffff984 */ /* 0x000fe20000000800 */
[----:B------:R4:W-:Y:S04]  /*9430*/  @!P2 LDGSTS.E.BYPASS.LTC128B.128 [R205+0x17000], desc[UR22][R30.64+0x100] ;  /* 0x170001001ecdafae */ /* 0x0009e8000b901d56 */
[----:B------:R-:W-:Y:S04]  /*9440*/  LDSM.16.M88.4 R24, [R198] ;  /* 0x00000000c618783b */ /* 0x000fe80000000200 */
[----:B------:R-:W5:Y:S04]  /*9450*/  LDSM.16.M88.4 R148, [R197+0xc000] ;  /* 0x00c00000c594783b */ /* 0x000f680000000200 */
[----:B------:R-:W4:Y:S04]  /*9460*/  LDSM.16.M88.4 R136, [R197+0xc800] ;  /* 0x00c80000c588783b */ /* 0x000f280000000200 */
[----:B------:R-:W4:Y:S04]  /*9470*/  LDSM.16.M88.4 R32, [R197+0xd000] ;  /* 0x00d00000c520783b */ /* 0x000f280000000200 */
[----:B------:R-:W4:Y:S04]  /*9480*/  LDSM.16.M88.4 R156, [R197+0xd800] ;  /* 0x00d80000c59c783b */ /* 0x000f280000000200 */
[----:B------:R-:W-:Y:S04]  /*9490*/  LDSM.16.M88.4 R4, [R196] ;  /* 0x00000000c404783b */ /* 0x000fe80000000200 */
[----:B------:R-:W4:Y:S04]  /*94a0*/  LDSM.16.M88.4 R20, [R195] ;  /* 0x00000000c314783b */ /* 0x000f280000000200 */
[----:B--2---:R-:W2:Y:S04]  /*94b0*/  LDSM.16.M88.4 R16, [R187] ;  /* 0x00000000bb10783b */ /* 0x004ea80000000200 */
[----:B---3--:R-:W3:Y:S04]  /*94c0*/  LDSM.16.M88.4 R12, [R186] ;  /* 0x00000000ba0c783b */ /* 0x008ee80000000200 */
[----:B-1----:R-:W1:Y:S04]  /*94d0*/  LDSM.16.M88.4 R8, [R185] ;  /* 0x00000000b908783b */ /* 0x002e680000000200 */
[----:B------:R-:W-:Y:S01]  /*94e0*/  LDSM.16.M88.4 R172, [R191+0xc000] ;  /* 0x00c00000bfac783b */ /* 0x000fe20000000200 */
[C---:B-----5:R-:W-:Y:S03]  /*94f0*/  HMMA.16816.F32.BF16 R152, R24.reuse, R148, RZ ;  /* 0x000000941898723c */ /* 0x060fe600000418ff */
[----:B------:R-:W-:Y:S04]  /*9500*/  LDSM.16.M88.4 R168, [R191+0xc800] ;  /* 0x00c80000bfa8783b */ /* 0x000fe80000000200 */
[----:B------:R-:W-:Y:S01]  /*9510*/  LDSM.16.M88.4 R164, [R191+0xd000] ;  /* 0x00d00000bfa4783b */ /* 0x000fe20000000200 */
[C---:B----4-:R-:W-:Y:S03]  /*9520*/  HMMA.16816.F32.BF16 R140, R24.reuse, R136, RZ ;  /* 0x00000088188c723c */ /* 0x050fe600000418ff */
[----:B------:R-:W-:Y:S03]  /*9530*/  LDSM.16.M88.4 R160, [R191+0xd800] ;  /* 0x00d80000bfa0783b */ /* 0x000fe60000000200 */
[C---:B------:R-:W-:Y:S01]  /*9540*/  HMMA.16816.F32.BF16 R132, R24.reuse, R32, RZ ;  /* 0x000000201884723c */ /* 0x040fe200000418ff */
[----:B------:R-:W0:Y:S05]  /*9550*/  LDGDEPBAR ;  /* 0x00000000000079af */ /* 0x000e2a0000000000 */
[C---:B------:R-:W-:Y:S06]  /*9560*/  HMMA.16816.F32.BF16 R148, R24.reuse, R150, RZ ;  /* 0x000000961894723c */ /* 0x040fec00000418ff */
[C---:B------:R-:W-:Y:S06]  /*9570*/  HMMA.16816.F32.BF16 R136, R24.reuse, R138, RZ ;  /* 0x0000008a1888723c */ /* 0x040fec00000418ff */
[C---:B------:R-:W-:Y:S06]  /*9580*/  HMMA.16816.F32.BF16 R32, R24.reuse, R34, RZ ;  /* 0x000000221820723c */ /* 0x040fec00000418ff */
[C---:B------:R-:W-:Y:S06]  /*9590*/  HMMA.16816.F32.BF16 R28, R24.reuse, R156, RZ ;  /* 0x0000009c181c723c */ /* 0x040fec00000418ff */
[----:B------:R-:W-:Y:S01]  /*95a0*/  HMMA.16816.F32.BF16 R24, R24, R158, RZ ;  /* 0x0000009e1818723c */ /* 0x000fe200000418ff */
[----:B------:R-:W4:Y:S05]  /*95b0*/  LDSM.16.M88.4 R156, [R194] ;  /* 0x00000000c29c783b */ /* 0x000f2a0000000200 */
[C---:B------:R-:W-:Y:S06]  /*95c0*/  HMMA.16816.F32.BF16 R152, R4.reuse, R20, R152 ;  /* 0x000000140498723c */ /* 0x040fec0000041898 */
[C---:B------:R-:W-:Y:S01]  /*95d0*/  HMMA.16816.F32.BF16 R148, R4.reuse, R22, R148 ;  /* 0x000000160494723c */ /* 0x040fe20000041894 */
[----:B------:R-:W-:Y:S05]  /*95e0*/  LDSM.16.M88.4 R20, [R184] ;  /* 0x00000000b814783b */ /* 0x000fea0000000200 */
[C---:B--2---:R-:W-:Y:S06]  /*95f0*/  HMMA.16816.F32.BF16 R140, R4.reuse, R16, R140 ;  /* 0x00000010048c723c */ /* 0x044fec000004188c */
[C---:B------:R-:W-:Y:S01]  /*9600*/  HMMA.16816.F32.BF16 R136, R4.reuse, R18, R136 ;  /* 0x000000120488723c */ /* 0x040fe20000041888 */
[----:B------:R-:W-:Y:S05]  /*9610*/  LDSM.16.M88.4 R16, [R184+0x800] ;  /* 0x00080000b810783b */ /* 0x000fea0000000200 */
[C---:B---3--:R-:W-:Y:S06]  /*9620*/  HMMA.16816.F32.BF16 R132, R4.reuse, R12, R132 ;  /* 0x0000000c0484723c */ /* 0x048fec0000041884 */
[C---:B------:R-:W-:Y:S01]  /*9630*/  HMMA.16816.F32.BF16 R32, R4.reuse, R14, R32 ;  /* 0x0000000e0420723c */ /* 0x040fe20000041820 */
[----:B------:R-:W-:Y:S05]  /*9640*/  LDSM.16.M88.4 R12, [R184+0x1000] ;  /* 0x00100000b80c783b */ /* 0x000fea0000000200 */
[C---:B-1----:R-:W-:Y:S06]  /*9650*/  HMMA.16816.F32.BF16 R28, R4.reuse, R8, R28 ;  /* 0x00000008041c723c */ /* 0x042fec000004181c */
[----:B------:R-:W-:Y:S01]  /*9660*/  HMMA.16816.F32.BF16 R24, R4, R10, R24 ;  /* 0x0000000a0418723c */ /* 0x000fe20000041818 */
[----:B------:R-:W1:Y:S04]  /*9670*/  LDSM.16.M88.4 R4, [R193] ;  /* 0x00000000c104783b */ /* 0x000e680000000200 */
[----:B------:R-:W2:Y:S01]  /*9680*/  LDSM.16.M88.4 R8, [R184+0x1800] ;  /* 0x00180000b808783b */ /* 0x000ea20000000200 */
[C---:B----4-:R-:W-:Y:S06]  /*9690*/  HMMA.16816.F32.BF16 R152, R156.reuse, R172, R152 ;  /* 0x000000ac9c98723c */ /* 0x050fec0000041898 */
        /* <DEDUP_REMOVED lines=10> */
[----:B------:R-:W3:Y:S04]  /*9740*/  LDSM.16.M88.4 R156, [R198+0x4000] ;  /* 0x00400000c69c783b */ /* 0x000ee80000000200 */
[----:B------:R-:W4:Y:S01]  /*9750*/  LDSM.16.M88.4 R160, [R197+0xf800] ;  /* 0x00f80000c5a0783b */ /* 0x000f220000000200 */
[C---:B-1----:R-:W-:Y:S06]  /*9760*/  HMMA.16816.F32.BF16 R152, R4.reuse, R20, R152 ;  /* 0x000000140498723c */ /* 0x042fec0000041898 */
[C---:B------:R-:W-:Y:S01]  /*9770*/  HMMA.16816.F32.BF16 R148, R4.reuse, R22, R148 ;  /* 0x000000160494723c */ /* 0x040fe20000041894 */
[----:B------:R-:W-:Y:S05]  /*9780*/  LDSM.16.M88.4 R20, [R183] ;  /* 0x00000000b714783b */ /* 0x000fea0000000200 */
[C---:B------:R-:W-:Y:S06]  /*9790*/  HMMA.16816.F32.BF16 R140, R4.reuse, R16, R140 ;  /* 0x00000010048c723c */ /* 0x040fec000004188c */
[C---:B------:R-:W-:Y:S01]  /*97a0*/  HMMA.16816.F32.BF16 R136, R4.reuse, R18, R136 ;  /* 0x000000120488723c */ /* 0x040fe20000041888 */
[----:B------:R-:W-:Y:S05]  /*97b0*/  LDSM.16.M88.4 R16, [R182] ;  /* 0x00000000b610783b */ /* 0x000fea0000000200 */
[C---:B------:R-:W-:Y:S06]  /*97c0*/  HMMA.16816.F32.BF16 R132, R4.reuse, R12, R132 ;  /* 0x0000000c0484723c */ /* 0x040fec0000041884 */
[C---:B------:R-:W-:Y:S01]  /*97d0*/  HMMA.16816.F32.BF16 R32, R4.reuse, R14, R32 ;  /* 0x0000000e0420723c */ /* 0x040fe20000041820 */
[----:B------:R-:W-:Y:S05]  /*97e0*/  LDSM.16.M88.4 R12, [R181] ;  /* 0x00000000b50c783b */ /* 0x000fea0000000200 */
[C---:B--2---:R-:W-:Y:S06]  /*97f0*/  HMMA.16816.F32.BF16 R28, R4.reuse, R8, R28 ;  /* 0x00000008041c723c */ /* 0x044fec000004181c */
[----:B------:R-:W-:Y:S01]  /*9800*/  HMMA.16816.F32.BF16 R24, R4, R10, R24 ;  /* 0x0000000a0418723c */ /* 0x000fe20000041818 */
[----:B------:R-:W1:Y:S04]  /*9810*/  LDSM.16.M88.4 R4, [R196+0x4000] ;  /* 0x00400000c404783b */ /* 0x000e680000000200 */
[----:B------:R-:W2:Y:S01]  /*9820*/  LDSM.16.M88.4 R8, [R180] ;  /* 0x00000000b408783b */ /* 0x000ea20000000200 */
[C---:B---3--:R-:W-:Y:S06]  /*9830*/  HMMA.16816.F32.BF16 R152, R156.reuse, R172, R152 ;  /* 0x000000ac9c98723c */ /* 0x048fec0000041898 */
        /* <DEDUP_REMOVED lines=8> */
[C---:B----4-:R-:W-:Y:S06]  /*98c0*/  HMMA.16816.F32.BF16 R28, R156.reuse, R160, R28 ;  /* 0x000000a09c1c723c */ /* 0x050fec000004181c */
[----:B------:R-:W-:Y:S01]  /*98d0*/  HMMA.16816.F32.BF16 R24, R156, R162, R24 ;  /* 0x000000a29c18723c */ /* 0x000fe20000041818 */
[----:B------:R-:W3:Y:S04]  /*98e0*/  LDSM.16.M88.4 R156, [R194+0x4000] ;  /* 0x00400000c29c783b */ /* 0x000ee80000000200 */
[----:B------:R-:W4:Y:S01]  /*98f0*/  LDSM.16.M88.4 R160, [R191+0xf800] ;  /* 0x00f80000bfa0783b */ /* 0x000f220000000200 */
[C---:B-1----:R-:W-:Y:S06]  /*9900*/  HMMA.16816.F32.BF16 R152, R4.reuse, R20, R152 ;  /* 0x000000140498723c */ /* 0x042fec0000041898 */
        /* <DEDUP_REMOVED lines=10> */
[----:B------:R-:W1:Y:S04]  /*99b0*/  LDSM.16.M88.4 R4, [R193+0x4000] ;  /* 0x00400000c104783b */ /* 0x000e680000000200 */
[----:B------:R-:W2:Y:S01]  /*99c0*/  LDSM.16.M88.4 R8, [R184+0x3800] ;  /* 0x00380000b808783b */ /* 0x000ea20000000200 */
        /* <DEDUP_REMOVED lines=31> */
[----:B------:R-:W3:Y:S05]  /*9bc0*/  LDSM.16.M88.4 R168, [R191+0x10000] ;  /* 0x01000000bfa8783b */ /* 0x000eea0000000200 */
[C---:B------:R-:W-:Y:S06]  /*9bd0*/  HMMA.16816.F32.BF16 R132, R156.reuse, R164, R132 ;  /* 0x000000a49c84723c */ /* 0x040fec0000041884 */
[C---:B------:R-:W-:Y:S01]  /*9be0*/  HMMA.16816.F32.BF16 R32, R156.reuse, R166, R32 ;  /* 0x000000a69c20723c */ /* 0x040fe20000041820 */
[----:B------:R-:W5:Y:S05]  /*9bf0*/  LDSM.16.M88.4 R164, [R191+0x10800] ;  /* 0x01080000bfa4783b */ /* 0x000f6a0000000200 */
[C---:B----4-:R-:W-:Y:S06]  /*9c00*/  HMMA.16816.F32.BF16 R28, R156.reuse, R160, R28 ;  /* 0x000000a09c1c723c */ /* 0x050fec000004181c */
[----:B------:R-:W-:Y:S01]  /*9c10*/  HMMA.16816.F32.BF16 R24, R156, R162, R24 ;  /* 0x000000a29c18723c */ /* 0x000fe20000041818 */
[----:B------:R-:W4:Y:S04]  /*9c20*/  LDSM.16.M88.4 R160, [R191+0x11000] ;  /* 0x01100000bfa0783b */ /* 0x000f280000000200 */
[----:B------:R-:W4:Y:S01]  /*9c30*/  LDSM.16.M88.4 R156, [R191+0x11800] ;  /* 0x01180000bf9c783b */ /* 0x000f220000000200 */
[C---:B-1----:R-:W-:Y:S06]  /*9c40*/  HMMA.16816.F32.BF16 R152, R4.reuse, R20, R152 ;  /* 0x000000140498723c */ /* 0x042fec0000041898 */
[C---:B------:R-:W-:Y:S01]  /*9c50*/  HMMA.16816.F32.BF16 R148, R4.reuse, R22, R148 ;  /* 0x000000160494723c */ /* 0x040fe20000041894 */
[----:B------:R-:W-:Y:S05]  /*9c60*/  LDSM.16.M88.4 R20, [R193+0x8000] ;  /* 0x00800000c114783b */ /* 0x000fea0000000200 */
        /* <DEDUP_REMOVED lines=9> */
[----:B------:R-:W2:Y:S01]  /*9d00*/  LDSM.16.M88.4 R4, [R184+0x5800] ;  /* 0x00580000b804783b */ /* 0x000ea20000000200 */
[----:B---3--:R-:W-:Y:S01]  /*9d10*/  HMMA.16816.F32.BF16 R152, R172, R168, R152 ;  /* 0x000000a8ac98723c */ /* 0x008fe20000041898 */
[----:B------:R-:W-:-:S05]  /*9d20*/  DEPBAR.LE SB0, 0x0 ;  /* 0x000080000000791a */ /* 0x000fca0000000000 */
[C---:B------:R-:W-:Y:S06]  /*9d30*/  HMMA.16816.F32.BF16 R148, R172.reuse, R170, R148 ;  /* 0x000000aaac94723c */ /* 0x040fec0000041894 */
[C---:B-----5:R-:W-:Y:S06]  /*9d40*/  HMMA.16816.F32.BF16 R140, R172.reuse, R164, R140 ;  /* 0x000000a4ac8c723c */ /* 0x060fec000004188c */
[C---:B------:R-:W-:Y:S06]  /*9d50*/  HMMA.16816.F32.BF16 R136, R172.reuse, R166, R136 ;  /* 0x000000a6ac88723c */ /* 0x040fec0000041888 */
[C---:B----4-:R-:W-:Y:S06]  /*9d60*/  HMMA.16816.F32.BF16 R132, R172.reuse, R160, R132 ;  /* 0x000000a0ac84723c */ /* 0x050fec0000041884 */
[C---:B------:R-:W-:Y:S06]  /*9d70*/  HMMA.16816.F32.BF16 R32, R172.reuse, R162, R32 ;  /* 0x000000a2ac20723c */ /* 0x040fec0000041820 */
[C---:B------:R-:W-:Y:S06]  /*9d80*/  HMMA.16816.F32.BF16 R28, R172.reuse, R156, R28 ;  /* 0x0000009cac1c723c */ /* 0x040fec000004181c */
[----:B------:R-:W-:Y:S06]  /*9d90*/  HMMA.16816.F32.BF16 R24, R172, R158, R24 ;  /* 0x0000009eac18723c */ /* 0x000fec0000041818 */
[C---:B-1----:R-:W-:Y:S06]  /*9da0*/  HMMA.16816.F32.BF16 R152, R20.reuse, R16, R152 ;  /* 0x000000101498723c */ /* 0x042fec0000041898 */
[C---:B------:R-:W-:Y:S06]  /*9db0*/  HMMA.16816.F32.BF16 R148, R20.reuse, R18, R148 ;  /* 0x000000121494723c */ /* 0x040fec0000041894 */
[C---:B------:R-:W-:Y:S06]  /*9dc0*/  HMMA.16816.F32.BF16 R140, R20.reuse, R12, R140 ;  /* 0x0000000c148c723c */ /* 0x040fec000004188c */
[C---:B------:R-:W-:Y:S06]  /*9dd0*/  HMMA.16816.F32.BF16 R136, R20.reuse, R14, R136 ;  /* 0x0000000e1488723c */ /* 0x040fec0000041888 */
[C---:B--2---:R-:W-:Y:S06]  /*9de0*/  HMMA.16816.F32.BF16 R132, R20.reuse, R8, R132 ;  /* 0x000000081484723c */ /* 0x044fec0000041884 */
[C---:B------:R-:W-:Y:S06]  /*9df0*/  HMMA.16816.F32.BF16 R32, R20.reuse, R10, R32 ;  /* 0x0000000a1420723c */ /* 0x040fec0000041820 */
[C---:B------:R-:W-:Y:S06]  /*9e00*/  HMMA.16816.F32.BF16 R28, R20.reuse, R4, R28 ;  /* 0x00000004141c723c */ /* 0x040fec000004181c */
[----:B------:R-:W-:Y:S01]  /*9e10*/  HMMA.16816.F32.BF16 R24, R20, R6, R24 ;  /* 0x000000061418723c */ /* 0x000fe20000041818 */
[----:B------:R-:W-:Y:S06]  /*9e20*/  BAR.SYNC.DEFER_BLOCKING 0x0 ;  /* 0x0000000000007b1d */ /* 0x000fec0000010000 */
[----:B------:R-:W-:-:S02]  /*9e30*/  NOP ;  /* 0x0000000000007918 */ /* 0x000fc40000000000 */
[----:B------:R-:W-:-:S15]  /*9e40*/  @!P0 BRA `(.L_x_400) ;  /* 0x0000000400048947 */ /* 0x000fde0003800000 */
        /* <DEDUP_REMOVED lines=17> */
[----:B------:R-:W-:Y:S02]  /*9f60*/  LEA.HI.X R14, R3, R209, R14, 0x6, P0 ;  /* 0x000000d1030e7211 */ /* 0x000fe400000f340e */
[C---:B------:R-:W-:Y:S02]  /*9f70*/  IADD3 R3, P6, R15.reuse, UR26, RZ ;  /* 0x0000001a0f037c10 */ /* 0x040fe4000ffde0ff */
[C---:B------:R-:W-:Y:S01]  /*9f80*/  @!P4 LEA.HI.X R13, R15.reuse, R13, R14, 0x1, P1 ;  /* 0x0000000d0f0dc211 */ /* 0x040fe200008f0c0e */
[----:B------:R-:W1:Y:S01]  /*9f90*/  @!P4 LDC.64 R6, c[0x0][0x218] ;  /* 0x00008600ff06cb82 */ /* 0x000e620000000a00 */
[----:B---3--:R-:W-:-:S03]  /*9fa0*/  @!P3 LEA R10, P0, R15, R10, 0x1 ;  /* 0x0000000a0f0ab211 */ /* 0x008fc600078008ff */
[----:B------:R-:W-:Y:S01]  /*9fb0*/  @!PT LDS RZ, [RZ] ;  /* 0x00000000fffff984 */ /* 0x000fe20000000800 */
[----:B------:R-:W-:Y:S01]  /*9fc0*/  @!PT LDS RZ, [RZ] ;  /* 0x00000000fffff984 */ /* 0x000fe20000000800 */
[----:B------:R-:W-:Y:S01]  /*9fd0*/  @!PT LDS RZ, [RZ] ;  /* 0x00000000fffff984 */ /* 0x000fe20000000800 */
[----:B------:R2:W-:Y:S01]  /*9fe0*/  @!P4 LDGSTS.E.BYPASS.LTC128B.128 [R205+0xc000], desc[UR22][R12.64] ;  /* 0x0c0000000ccdcfae */ /* 0x0005e2000b901d56 */
[C-C-:B------:R-:W-:Y:S02]  /*9ff0*/  @!P3 LEA.HI.X R11, R15.reuse, R11, R14.reuse, 0x1, P0 ;  /* 0x0000000b0f0bb211 */ /* 0x140fe400000f0c0e */
[C---:B----4-:R-:W-:Y:S01]  /*a000*/  @!P2 LEA R8, P1, R15.reuse, R8, 0x1 ;  /* 0x000000080f08a211 */ /* 0x050fe200078208ff */
[----:B------:R2:W-:Y:S03]  /*a010*/  @P3 STS.128 [R205+0xe000], RZ ;  /* 0x00e000ffcd003388 */ /* 0x0005e60000000c00 */
[----:B------:R-:W-:Y:S01]  /*a020*/  @!P2 LEA.HI.X R9, R15, R9, R14, 0x1, P1 ;  /* 0x000000090f09a211 */ /* 0x000fe200008f0c0e */
[----:B------:R-:W-:Y:S01]  /*a030*/  @!PT LDS RZ, [RZ] ;  /* 0x00000000fffff984 */ /* 0x000fe20000000800 */
[----:B------:R-:W-:Y:S01]  /*a040*/  @!PT LDS RZ, [RZ] ;  /* 0x00000000fffff984 */ /* 0x000fe20000000800 */
[----:B------:R-:W-:Y:S01]  /*a050*/  @!PT LDS RZ, [RZ] ;  /* 0x00000000fffff984 */ /* 0x000fe20000000800 */
[----:B------:R2:W-:Y:S01]  /*a060*/  @!P3 LDGSTS.E.BYPASS.LTC128B.128 [R205+0xe000], desc[UR22][R10.64+0x80] ;  /* 0x0e0000800acdbfae */ /* 0x0005e2000b901d56 */
[----:B-----5:R-:W-:-:S03]  /*a070*/  @!P3 LEA R16, P0, R3, R4, 0x1 ;  /* 0x000000040310b211 */ /* 0x020fc600078008ff */
[----:B------:R2:W-:Y:S01]  /*a080*/  @P2 STS.128 [R205+0x10000], RZ ;  /* 0x010000ffcd002388 */ /* 0x0005e20000000c00 */
[----:B------:R-:W-:-:S03]  /*a090*/  IADD3.X R4, R14, UR25, RZ, P6, !PT ;  /* 0x000000190e047c10 */ /* 0x000fc6000b7fe4ff */
[----:B------:R-:W-:Y:S01]  /*a0a0*/  @!PT LDS RZ, [RZ] ;  /* 0x00000000fffff984 */ /* 0x000fe20000000800 */
[----:B------:R-:W-:Y:S01]  /*a0b0*/  @!PT LDS RZ, [RZ] ;  /* 0x00000000fffff984 */ /* 0x000fe20000000800 */
[----:B------:R-:W-:Y:S01]  /*a0c0*/  @!PT LDS RZ, [RZ] ;  /* 0x00000000fffff984 */ /* 0x000fe20000000800 */
[----:B------:R2:W-:Y:S01]  /*a0d0*/  @!P2 LDGSTS.E.BYPASS.LTC128B.128 [R205+0x10000], desc[UR22][R8.64+0x100] ;  /* 0x1000010008cdafae */ /* 0x0005e2000b901d56 */
[C-C-:B------:R-:W-:Y:S02]  /*a0e0*/  @!P3 LEA.HI.X R17, R3.reuse, R5, R4.reuse, 0x1, P0 ;  /* 0x000000050311b211 */ /* 0x140fe400000f0c04 */
[C---:B-1----:R-:W-:Y:S01]  /*a0f0*/  @!P4 LEA R6, P5, R3.reuse, R6, 0x1 ;  /* 0x000000060306c211 */ /* 0x042fe200078a08ff */
[----:B------:R2:W-:Y:S03]  /*a100*/  @P4 STS.128 [R205+0xd000], RZ ;  /* 0x00d000ffcd004388 */ /* 0x0005e60000000c00 */
[----:B------:R-:W-:-:S05]  /*a110*/  @!P4 LEA.HI.X R7, R3, R7, R4, 0x1, P5 ;  /* 0x000000070307c211 */ /* 0x000fca00028f0c04 */
        /* <DEDUP_REMOVED lines=18> */
.L_x_402:
[----:B------:R-:W-:Y:S05]  /*a240*/  BSYNC B0 ;  /* 0x0000000000007941 */ /* 0x000fea0003800000 */
.L_x_401:
[----:B------:R-:W0:Y:S02]  /*a250*/  LDGDEPBAR ;  /* 0x00000000000079af */ /* 0x000e240000000000 */
.L_x_400:
[----:B--2---:R-:W-:Y:S01]  /*a260*/  MOV R9, UR17 ;  /* 0x0000001100097c02 */ /* 0x004fe20008000f00 */
[----:B------:R-:W-:Y:S03]  /*a270*/  LDSM.16.MT88.4 R16, [R189+0x12000] ;  /* 0x01200000bd10783b */ /* 0x000fe60000004200 */
[----:B------:R-:W-:-:S04]  /*a280*/  LEA R9, R9, R214, 0x6 ;  /* 0x000000d609097211 */ /* 0x000fc800078e30ff */
[C---:B------:R-:W-:Y:S02]  /*a290*/  IADD3 R4, R9.reuse, 0x1, RZ ;  /* 0x0000000109047810 */ /* 0x040fe40007ffe0ff */
[C---:B------:R-:W-:Y:S02]  /*a2a0*/  IADD3 R3, R9.reuse, 0x8, RZ ;  /* 0x0000000809037810 */ /* 0x040fe40007ffe0ff */
[C---:B------:R-:W-:Y:S02]  /*a2b0*/  ISETP.GE.AND P1, PT, R4.reuse, R212, PT ;  /* 0x000000d40400720c */ /* 0x040fe40003f26270 */
[----:B------:R-:W-:Y:S02]  /*a2c0*/  ISETP.GE.AND P4, PT, R4, R210, PT ;  /* 0x000000d20400720c */ /* 0x000fe40003f86270 */
[C---:B------:R-:W-:Y:S02]  /*a2d0*/  ISETP.GE.AND P2, PT, R9.reuse, R212, PT ;  /* 0x000000d40900720c */ /* 0x040fe40003f46270 */
[----:B------:R-:W-:-:S02]  /*a2e0*/  ISETP.GE.AND P5, PT, R9, R210, PT ;  /* 0x000000d20900720c */ /* 0x000fc40003fa6270 */
[C---:B------:R-:W-:Y:S02]  /*a2f0*/  ISETP.GE.AND P0, PT, R3.reuse, R212, PT ;  /* 0x000000d40300720c */ /* 0x040fe40003f06270 */
[----:B------:R-:W-:Y:S02]  /*a300*/  ISETP.GE.AND P3, PT, R3, R210, PT ;  /* 0x000000d20300720c */ /* 0x000fe40003f66270 */
[C---:B------:R-:W-:Y:S02]  /*a310*/  ISETP.LT.OR P1, PT, R4.reuse, R213, P1 ;  /* 0x000000d50400720c */ /* 0x040fe40000f21670 */
[----:B------:R-:W-:Y:S02]  /*a320*/  ISETP.LT.OR P4, PT, R4, R211, P4 ;  /* 0x000000d30400720c */ /* 0x000fe40002781670 */
[C---:B------:R-:W-:Y:S02]  /*a330*/  ISETP.LT.OR P2, PT, R9.reuse, R213, P2 ;  /* 0x000000d50900720c */ /* 0x040fe40001741670 */
[----:B------:R-:W-:-:S02]  /*a340*/  ISETP.LT.OR P5, PT, R9, R211, P5 ;  /* 0x000000d30900720c */ /* 0x000fc40002fa1670 */
[C---:B------:R-:W-:Y:S02]  /*a350*/  IADD3 R4, R9.reuse, 0x10, RZ ;  /* 0x0000001009047810 */ /* 0x040fe40007ffe0ff */
[----:B------:R-:W-:Y:S02]  /*a360*/  IADD3 R5, R9, 0x9, RZ ;  /* 0x0000000909057810 */ /* 0x000fe40007ffe0ff */
[C---:B------:R-:W-:Y:S02]  /*a370*/  ISETP.LT.OR P0, PT, R3.reuse, R213, P0 ;  /* 0x000000d50300720c */ /* 0x040fe40000701670 */
[----:B------:R-:W-:Y:S02]  /*a380*/  ISETP.LT.OR P3, PT, R3, R211, P3 ;  /* 0x000000d30300720c */ /* 0x000fe40001f61670 */
[----:B------:R-:W-:Y:S02]  /*a390*/  FSEL R3, R152, -INF , !P2 ;  /* 0xff80000098037808 */ /* 0x000fe40005000000 */
[----:B-1----:R-:W-:-:S02]  /*a3a0*/  FSEL R6, R154, -INF , !P5 ;  /* 0xff8000009a067808 */ /* 0x002fc40006800000 */
[----:B------:R-:W-:Y:S02]  /*a3b0*/  FSEL R153, R153, -INF , !P1 ;  /* 0xff80000099997808 */ /* 0x000fe40004800000 */
[C---:B------:R-:W-:Y:S02]  /*a3c0*/  ISETP.GE.AND P5, PT, R4.reuse, R212, PT ;  /* 0x000000d40400720c */ /* 0x040fe40003fa6270 */
[----:B------:R-:W-:Y:S02]  /*a3d0*/  ISETP.GE.AND P1, PT, R4, R210, PT ;  /* 0x000000d20400720c */ /* 0x000fe40003f26270 */
[----:B------:R-:W-:Y:S02]  /*a3e0*/  ISETP.GE.AND P6, PT, R5, R212, PT ;  /* 0x000000d40500720c */ /* 0x000fe40003fc6270 */
[----:B------:R-:W-:Y:S02]  /*a3f0*/  IADD3 R11, R9, 0x11, RZ ;  /* 0x00000011090b7810 */ /* 0x000fe40007ffe0ff */
[----:B------:R-:W-:-:S02]  /*a400*/  FMNMX.FTZ R14, R2, R3, !PT ;  /* 0x00000003020e7209 */ /* 0x000fc40007810000 */
[----:B------:R-:W-:Y:S02]  /*a410*/  ISETP.GE.AND P2, PT, R5, R210, PT ;  /* 0x000000d20500720c */ /* 0x000fe40003f46270 */
[C---:B------:R-:W-:Y:S02]  /*a420*/  ISETP.LT.OR P5, PT, R4.reuse, R213, P5 ;  /* 0x000000d50400720c */ /* 0x040fe40002fa1670 */
[----:B------:R-:W-:Y:S01]  /*a430*/  ISETP.LT.OR P1, PT, R4, R211, P1 ;  /* 0x000000d30400720c */ /* 0x000fe20000f21670 */
[----:B------:R-:W-:Y:S01]  /*a440*/  VIADD R4, R9, 0x18 ;  /* 0x0000001809047836 */ /* 0x000fe20000000000 */
[----:B------:R-:W-:Y:S02]  /*a450*/  ISETP.LT.OR P6, PT, R5, R213, P6 ;  /* 0x000000d50500720c */ /* 0x000fe400037c1670 */
[----:B------:R-:W-:Y:S02]  /*a460*/  FSEL R8, R155, -INF , !P4 ;  /* 0xff8000009b087808 */ /* 0x000fe40006000000 */
[----:B------:R-:W-:-:S02]  /*a470*/  FSEL R7, R148, -INF , !P0 ;  /* 0xff80000094077808 */ /* 0x000fc40004000000 */
[C---:B------:R-:W-:Y:S02]  /*a480*/  ISETP.GE.AND P4, PT, R11.reuse, R212, PT ;  /* 0x000000d40b00720c */ /* 0x040fe40003f86270 */
[----:B------:R-:W-:Y:S02]  /*a490*/  ISETP.GE.AND P0, PT, R11, R210, PT ;  /* 0x000000d20b00720c */ /* 0x000fe40003f06270 */
[----:B------:R-:W-:Y:S02]  /*a4a0*/  FMNMX.FTZ R14, R153, R14, !PT ;  /* 0x0000000e990e7209 */ /* 0x000fe40007810000 */
[----:B------:R-:W-:Y:S02]  /*a4b0*/  ISETP.LT.OR P2, PT, R5, R211, P2 ;  /* 0x000000d30500720c */ /* 0x000fe40001741670 */
[----:B------:R-:W-:Y:S02]  /*a4c0*/  FSEL R10, R150, -INF , !P3 ;  /* 0xff800000960a7808 */ /* 0x000fe40005800000 */
[----:B------:R-:W-:-:S02]  /*a4d0*/  FSEL R5, R149, -INF , !P6 ;  /* 0xff80000095057808 */ /* 0x000fc40007000000 */
[C---:B------:R-:W-:Y:S02]  /*a4e0*/  ISETP.GE.AND P3, PT, R4.reuse, R212, PT ;  /* 0x000000d40400720c */ /* 0x040fe40003f66270 */
[----:B------:R-:W-:Y:S02]  /*a4f0*/  ISETP.GE.AND P6, PT, R4, R210, PT ;  /* 0x000000d20400720c */ /* 0x000fe40003fc6270 */
[C---:B------:R-:W-:Y:S02]  /*a500*/  ISETP.LT.OR P4, PT, R11.reuse, R213, P4 ;  /* 0x000000d50b00720c */ /* 0x040fe40002781670 */
[----:B------:R-:W-:Y:S02]  /*a510*/  ISETP.LT.OR P0, PT, R11, R211, P0 ;  /* 0x000000d30b00720c */ /* 0x000fe40000701670 */
[----:B------:R-:W-:Y:S02]  /*a520*/  FMNMX.FTZ R14, R7, R14, !PT ;  /* 0x0000000e070e7209 */ /* 0x000fe40007810000 */
[----:B------:R-:W-:-:S02]  /*a530*/  IADD3 R11, R9, 0x19, RZ ;  /* 0x00000019090b7810 */ /* 0x000fc40007ffe0ff */
[----:B------:R-:W-:Y:S02]  /*a540*/  IADD3 R12, R9, 0x20, RZ ;  /* 0x00000020090c7810 */ /* 0x000fe40007ffe0ff */
[C---:B------:R-:W-:Y:S02]  /*a550*/  ISETP.LT.OR P3, PT, R4.reuse, R213, P3 ;  /* 0x000000d50400720c */ /* 0x040fe40001f61670 */
[----:B------:R-:W-:Y:S02]  /*a560*/  ISETP.LT.OR P6, PT, R4, R211, P6 ;  /* 0x000000d30400720c */ /* 0x000fe400037c1670 */
[----:B------:R-:W-:Y:S02]  /*a570*/  FSEL R4, R151, -INF , !P2 ;  /* 0xff80000097047808 */ /* 0x000fe40005000000 */
[----:B------:R-:W-:Y:S02]  /*a580*/  FSEL R23, R140, -INF , !P5 ;  /* 0xff8000008c177808 */ /* 0x000fe40006800000 */
[----:B------:R-:W-:-:S02]  /*a590*/  FSEL R22, R142, -INF , !P1 ;  /* 0xff8000008e167808 */ /* 0x000fc40004800000 */
[----:B------:R-:W-:Y:S02]  /*a5a0*/  FSEL R141, R141, -INF , !P4 ;  /* 0xff8000008d8d7808 */ /* 0x000fe40006000000 */
[----:B------:R-:W-:Y:S02]  /*a5b0*/  FMNMX.FTZ R14, R5, R14, !PT ;  /* 0x0000000e050e7209 */ /* 0x000fe40007810000 */
[C---:B------:R-:W-:Y:S02]  /*a5c0*/  ISETP.GE.AND P2, PT, R11.reuse, R212, PT ;  /* 0x000000d40b00720c */ /* 0x040fe40003f46270 */
[----:B------:R-:W-:Y:S02]  /*a5d0*/  ISETP.GE.AND P5, PT, R11, R210, PT ;  /* 0x000000d20b00720c */ /* 0x000fe40003fa6270 */
[C---:B------:R-:W-:Y:S02]  /*a5e0*/  ISETP.GE.AND P1, PT, R12.reuse, R212, PT ;  /* 0x000000d40c00720c */ /* 0x040fe40003f26270 */
[----:B------:R-:W-:-:S02]  /*a5f0*/  ISETP.GE.AND P4, PT, R12, R210, PT ;  /* 0x000000d20c00720c */ /* 0x000fc40003f86270 */
[----:B------:R-:W-:Y:S02]  /*a600*/  FMNMX.FTZ R14, R23, R14, !PT ;  /* 0x0000000e170e7209 */ /* 0x000fe40007810000 */
[----:B------:R-:W-:Y:S02]  /*a610*/  FMNMX.FTZ R13, R0, R6, !PT ;  /* 0x00000006000d7209 */ /* 0x000fe40007810000 */
[C---:B------:R-:W-:Y:S02]  /*a620*/  ISETP.LT.OR P2, PT, R11.reuse, R213, P2 ;  /* 0x000000d50b00720c */ /* 0x040fe40001741670 */
[----:B------:R-:W-:Y:S02]  /*a630*/  ISETP.LT.OR P5, PT, R11, R211, P5 ;  /* 0x000000d30b00720c */ /* 0x000fe40002fa1670 */
[C---:B------:R-:W-:Y:S02]  /*a640*/  ISETP.LT.OR P1, PT, R12.reuse, R213, P1 ;  /* 0x000000d50c00720c */ /* 0x040fe40000f21670 */
[----:B------:R-:W-:-:S02]  /*a650*/  ISETP.LT.OR P4, PT, R12, R211, P4 ;  /* 0x000000d30c00720c */ /* 0x000fc40002781670 */
[C---:B------:R-:W-:Y:S02]  /*a660*/  IADD3 R11, R9.reuse, 0x21, RZ ;  /* 0x00000021090b7810 */ /* 0x040fe40007ffe0ff */
[----:B------:R-:W-:Y:S02]  /*a670*/  IADD3 R12, R9, 0x28, RZ ;  /* 0x00000028090c7810 */ /* 0x000fe40007ffe0ff */
[----:B------:R-:W-:Y:S02]  /*a680*/  FSEL R21, R136, -INF , !P3 ;  /* 0xff80000088157808 */ /* 0x000fe40005800000 */
[----:B------:R-:W-:Y:S02]  /*a690*/  FMNMX.FTZ R14, R141, R14, !PT ;  /* 0x0000000e8d0e7209 */ /* 0x000fe40007810000 */
[----:B------:R-:W-:Y:S02]  /*a6a0*/  FMNMX.FTZ R13, R8, R13, !PT ;  /* 0x0000000d080d7209 */ /* 0x000fe40007810000 */
[----:B------:R-:W-:-:S02]  /*a6b0*/  FSEL R20, R143, -INF , !P0 ;  /* 0xff8000008f147808 */ /* 0x000fc40004000000 */
[----:B------:R-:W-:Y:S02]  /*a6c0*/  FSEL R150, R138, -INF , !P6 ;  /* 0xff8000008a967808 */ /* 0x000fe40007000000 */
[----:B------:R-:W-:Y:S02]  /*a6d0*/  FSEL R137, R137, -INF , !P2 ;  /* 0xff80000089897808 */ /* 0x000fe40005000000 */
[C---:B------:R-:W-:Y:S02]  /*a6e0*/  ISETP.GE.AND P0, PT, R11.reuse, R212, PT ;  /* 0x000000d40b00720c */ /* 0x040fe40003f06270 */
[----:B------:R-:W-:Y:S02]  /*a6f0*/  ISETP.GE.AND P3, PT, R11, R210, PT ;  /* 0x000000d20b00720c */ /* 0x000fe40003f66270 */
[C---:B------:R-:W-:Y:S02]  /*a700*/  ISETP.GE.AND P6, PT, R12.reuse, R212, PT ;  /* 0x000000d40c00720c */ /* 0x040fe40003fc6270 */
[----:B------:R-:W-:-:S02]  /*a710*/  ISETP.GE.AND P2, PT, R12, R210, PT ;  /* 0x000000d20c00720c */ /* 0x000fc40003f46270 */
[----:B------:R-:W-:Y:S02]  /*a720*/  FMNMX.FTZ R14, R21, R14, !PT ;  /* 0x0000000e150e7209 */ /* 0x000fe40007810000 */
[----:B------:R-:W-:Y:S02]  /*a730*/  FMNMX.FTZ R13, R10, R13, !PT ;  /* 0x0000000d0a0d7209 */ /* 0x000fe40007810000 */
[C---:B------:R-:W-:Y:S02]  /*a740*/  ISETP.LT.OR P0, PT, R11.reuse, R213, P0 ;  /* 0x000000d50b00720c */ /* 0x040fe40000701670 */
[----:B------:R-:W-:Y:S01]  /*a750*/  ISETP.LT.OR P3, PT, R11, R211, P3 ;  /* 0x000000d30b00720c */ /* 0x000fe20001f61670 */
[----:B------:R-:W-:Y:S01]  /*a760*/  VIADD R11, R9, 0x29 ;  /* 0x00000029090b7836 */ /* 0x000fe20000000000 */
[C---:B------:R-:W-:Y:S02]  /*a770*/  ISETP.LT.OR P6, PT, R12.reuse, R213, P6 ;  /* 0x000000d50c00720c */ /* 0x040fe400037c1670 */
[----:B------:R-:W-:-:S02]  /*a780*/  ISETP.LT.OR P2, PT, R12, R211, P2 ;  /* 0x000000d30c00720c */ /* 0x000fc40001741670 */
[----:B------:R-:W-:Y:S02]  /*a790*/  IADD3 R12, R9, 0x30, RZ ;  /* 0x00000030090c7810 */ /* 0x000fe40007ffe0ff */
[----:B------:R-:W-:Y:S02]  /*a7a0*/  FSEL R175, R132, -INF , !P1 ;  /* 0xff80000084af7808 */ /* 0x000fe40004800000 */
[----:B------:R-:W-:Y:S02]  /*a7b0*/  FMNMX.FTZ R14, R137, R14, !PT ;  /* 0x0000000e890e7209 */ /* 0x000fe40007810000 */
[----:B------:R-:W-:Y:S02]  /*a7c0*/  FMNMX.FTZ R13, R4, R13, !PT ;  /* 0x0000000d040d7209 */ /* 0x000fe40007810000 */
[----:B------:R-:W-:Y:S02]  /*a7d0*/  FSEL R218, R134, -INF , !P4 ;  /* 0xff80000086da7808 */ /* 0x000fe40006000000 */
[----:B------:R-:W-:-:S02]  /*a7e0*/  FSEL R201, R133, -INF , !P0 ;  /* 0xff80000085c97808 */ /* 0x000fc40004000000 */
[----:B------:R-:W-:Y:S02]  /*a7f0*/  FSEL R148, R139, -INF , !P5 ;  /* 0xff8000008b947808 */ /* 0x000fe40006800000 */
[C---:B------:R-:W-:Y:S02]  /*a800*/  ISETP.GE.AND P4, PT, R12.reuse, R212, PT ;  /* 0x000000d40c00720c */ /* 0x040fe40003f86270 */
[----:B------:R-:W-:Y:S02]  /*a810*/  ISETP.GE.AND P0, PT, R12, R210, PT ;  /* 0x000000d20c00720c */ /* 0x000fe40003f06270 */
[----:B------:R-:W-:Y:S02]  /*a820*/  ISETP.GE.AND P5, PT, R11, R212, PT ;  /* 0x000000d40b00720c */ /* 0x000fe40003fa6270 */
[----:B------:R-:W-:Y:S02]  /*a830*/  FMNMX.FTZ R14, R175, R14, !PT ;  /* 0x0000000eaf0e7209 */ /* 0x000fe40007810000 */
[----:B------:R-:W-:-:S02]  /*a840*/  FMNMX.FTZ R13, R22, R13, !PT ;  /* 0x0000000d160d7209 */ /* 0x000fc40007810000 */
[C---:B------:R-:W-:Y:S02]  /*a850*/  ISETP.GE.AND P1, PT, R11.reuse, R210, PT ;  /* 0x000000d20b00720c */ /* 0x040fe40003f26270 */
[C---:B------:R-:W-:Y:S02]  /*a860*/  ISETP.LT.OR P4, PT, R12.reuse, R213, P4 ;  /* 0x000000d50c00720c */ /* 0x040fe40002781670 */
[----:B------:R-:W-:Y:S02]  /*a870*/  ISETP.LT.OR P0, PT, R12, R211, P0 ;  /* 0x000000d30c00720c */ /* 0x000fe40000701670 */
[----:B------:R-:W-:Y:S02]  /*a880*/  ISETP.LT.OR P5, PT, R11, R213, P5 ;  /* 0x000000d50b00720c */ /* 0x000fe40002fa1670 */
[----:B------:R-:W-:Y:S02]  /*a890*/  IADD3 R12, R9, 0x31, RZ ;  /* 0x00000031090c7810 */ /* 0x000fe40007ffe0ff */
[----:B------:R-:W-:-:S02]  /*a8a0*/  FSEL R151, R32, -INF , !P6 ;  /* 0xff80000020977808 */ /* 0x000fc40007000000 */
[----:B------:R-:W-:Y:S02]  /*a8b0*/  FMNMX.FTZ R14, R201, R14, !PT ;  /* 0x0000000ec90e7209 */ /* 0x000fe40007810000 */
[----:B------:R-:W-:Y:S02]  /*a8c0*/  FMNMX.FTZ R13, R20, R13, !PT ;  /* 0x0000000d140d7209 */ /* 0x000fe40007810000 */
[----:B------:R-:W-:Y:S02]  /*a8d0*/  ISETP.LT.OR P1, PT, R11, R211, P1 ;  /* 0x000000d30b00720c */ /* 0x000fe40000f21670 */
[----:B------:R-:W-:Y:S02]  /*a8e0*/  FSEL R216, R135, -INF , !P3 ;  /* 0xff80000087d87808 */ /* 0x000fe40005800000 */
[----:B------:R-:W-:Y:S02]  /*a8f0*/  IADD3 R11, R9, 0x38, RZ ;  /* 0x00000038090b7810 */ /* 0x000fe40007ffe0ff */
[----:B------:R-:W-:-:S02]  /*a900*/  ISETP.GE.AND P3, PT, R12, R212, PT ;  /* 0x000000d40c00720c */ /* 0x000fc40003f66270 */
[----:B------:R-:W-:Y:S02]  /*a910*/  FSEL R149, R33, -INF , !P5 ;  /* 0xff80000021957808 */ /* 0x000fe40006800000 */
[----:B------:R-:W-:Y:S02]  /*a920*/  FMNMX.FTZ R14, R151, R14, !PT ;  /* 0x0000000e970e7209 */ /* 0x000fe40007810000 */
[----:B------:R-:W-:Y:S02]  /*a930*/  FMNMX.FTZ R13, R150, R13, !PT ;  /* 0x0000000d960d7209 */ /* 0x000fe40007810000 */
[----:B------:R-:W-:Y:S02]  /*a940*/  IADD3 R9, R9, 0x39, RZ ;  /* 0x0000003909097810 */ /* 0x000fe40007ffe0ff */
[----:B------:R-:W-:Y:S02]  /*a950*/  ISETP.GE.AND P6, PT, R11, R212, PT ;  /* 0x000000d40b00720c */ /* 0x000fe40003fc6270 */
[----:B------:R-:W-:-:S02]  /*a960*/  ISETP.LT.OR P3, PT, R12, R213, P3 ;  /* 0x000000d50c00720c */ /* 0x000fc40001f61670 */
[----:B------:R-:W-:Y:S02]  /*a970*/  FSEL R165, R28, -INF , !P4 ;  /* 0xff8000001ca57808 */ /* 0x000fe40006000000 */
[----:B------:R-:W-:Y:S02]  /*a980*/  FMNMX.FTZ R14, R149, R14, !PT ;  /* 0x0000000e950e7209 */ /* 0x000fe40007810000 */
[----:B------:R-:W-:Y:S02]  /*a990*/  FMNMX.FTZ R13, R148, R13, !PT ;  /* 0x0000000d940d7209 */ /* 0x000fe40007810000 */
[----:B------:R-:W-:Y:S02]  /*a9a0*/  ISETP.GE.AND P5, PT, R9, R212, PT ;  /* 0x000000d40900720c */ /* 0x000fe40003fa6270 */
[----:B------:R-:W-:Y:S02]  /*a9b0*/  ISETP.LT.OR P6, PT, R11, R213, P6 ;  /* 0x000000d50b00720c */ /* 0x000fe400037c1670 */
[----:B------:R-:W-:-:S02]  /*a9c0*/  FSEL R161, R29, -INF , !P3 ;  /* 0xff8000001da17808 */ /* 0x000fc40005800000 */
[----:B------:R-:W-:Y:S02]  /*a9d0*/  FMNMX.FTZ R14, R165, R14, !PT ;  /* 0x0000000ea50e7209 */ /* 0x000fe40007810000 */
[----:B------:R-:W-:Y:S02]  /*a9e0*/  FMNMX.FTZ R13, R218, R13, !PT ;  /* 0x0000000dda0d7209 */ /* 0x000fe40007810000 */
[----:B------:R-:W-:Y:S02]  /*a9f0*/  ISETP.LT.OR P5, PT, R9, R213, P5 ;  /* 0x000000d50900720c */ /* 0x000fe40002fa1670 */
[----:B------:R-:W-:Y:S02]  /*aa00*/  FSEL R202, R34, -INF , !P2 ;  /* 0xff80000022ca7808 */ /* 0x000fe40005000000 */
[----:B------:R-:W-:Y:S02]  /*aa10*/  FSEL R163, R24, -INF , !P6 ;  /* 0xff80000018a37808 */ /* 0x000fe40007000000 */
[----:B------:R-:W-:-:S02]  /*aa20*/  FMNMX.FTZ R14, R161, R14, !PT ;  /* 0x0000000ea10e7209 */ /* 0x000fc40007810000 */
[----:B------:R-:W-:Y:S02]  /*aa30*/  FMNMX.FTZ R13, R216, R13, !PT ;  /* 0x0000000dd80d7209 */ /* 0x000fe40007810000 */
[----:B------:R-:W-:Y:S02]  /*aa40*/  FSEL R200, R35, -INF , !P1 ;  /* 0xff80000023c87808 */ /* 0x000fe40004800000 */
[----:B------:R-:W-:Y:S01]  /*aa50*/  ISETP.GE.AND P1, PT, R11, R210, PT ;  /* 0x000000d20b00720c */ /* 0x000fe20003f26270 */
[----:B------:R-:W-:Y:S01]  /*aa60*/  LDSM.16.MT88.4 R32, [R189+0x12800] ;  /* 0x01280000bd20783b */ /* 0x000fe20000004200 */
[----:B------:R-:W-:Y:S02]  /*aa70*/  FSEL R159, R25, -INF , !P5 ;  /* 0xff800000199f7808 */ /* 0x000fe40006800000 */
[----:B------:R-:W-:Y:S02]  /*aa80*/  FMNMX.FTZ R14, R163, R14, !PT ;  /* 0x0000000ea30e7209 */ /* 0x000fe40007810000 */
[----:B------:R-:W-:-:S02]  /*aa90*/  ISETP.GE.AND P2, PT, R12, R210, PT ;  /* 0x000000d20c00720c */ /* 0x000fc40003f46270 */
[----:B------:R-:W-:Y:S02]  /*aaa0*/  FMNMX.FTZ R15, R202, R13, !PT ;  /* 0x0000000dca0f7209 */ /* 0x000fe40007810000 */
[-C--:B------:R-:W-:Y:S02]  /*aab0*/  ISETP.LT.OR P1, PT, R11, R211.reuse, P1 ;  /* 0x000000d30b00720c */ /* 0x080fe40000f21670 */
[----:B------:R-:W-:Y:S02]  /*aac0*/  FMNMX.FTZ R13, R159, R14, !PT ;  /* 0x0000000e9f0d7209 */ /* 0x000fe40007810000 */
[----:B------:R-:W-:Y:S02]  /*aad0*/  ISETP.LT.OR P2, PT, R12, R211, P2 ;  /* 0x000000d30c00720c */ /* 0x000fe40001741670 */
[----:B------:R-:W-:Y:S01]  /*aae0*/  FSEL R164, R30, -INF , !P0 ;  /* 0xff8000001ea47808 */ /* 0x000fe20004000000 */
[----:B------:R-:W1:Y:S01]  /*aaf0*/  SHFL.BFLY PT, R12, R13, 0x2, 0x1f ;  /* 0x0c401f000d0c7f89 */ /* 0x000e6200000e0000 */
[----:B------:R-:W-:-:S02]  /*ab00*/  FMNMX.FTZ R11, R200, R15, !PT ;  /* 0x0000000fc80b7209 */ /* 0x000fc40007810000 */
[----:B------:R-:W-:Y:S02]  /*ab10*/  ISETP.GE.AND P0, PT, R9, R210, PT ;  /* 0x000000d20900720c */ /* 0x000fe40003f06270 */
[----:B------:R-:W-:Y:S02]  /*ab20*/  FSEL R162, R31, -INF , !P2 ;  /* 0xff8000001fa27808 */ /* 0x000fe40005000000 */
[----:B------:R-:W-:Y:S01]  /*ab30*/  FMNMX.FTZ R11, R164, R11, !PT ;  /* 0x0000000ba40b7209 */ /* 0x000fe20007810000 */
[----:B------:R-:W-:Y:S01]  /*ab40*/  LDSM.16.MT88.4 R28, [R188+0x12800] ;  /* 0x01280000bc1c783b */ /* 0x000fe20000004200 */
[----:B------:R-:W-:Y:S02]  /*ab50*/  ISETP.LT.OR P0, PT, R9, R211, P0 ;  /* 0x000000d30900720c */ /* 0x000fe40000701670 */
[----:B------:R-:W-:Y:S02]  /*ab60*/  FSEL R160, R26, -INF , !P1 ;  /* 0xff8000001aa07808 */ /* 0x000fe40004800000 */
[----:B------:R-:W-:-:S02]  /*ab70*/  FMNMX.FTZ R11, R162, R11, !PT ;  /* 0x0000000ba20b7209 */ /* 0x000fc40007810000 */
[----:B------:R-:W-:Y:S02]  /*ab80*/  FSEL R158, R27, -INF , !P0 ;  /* 0xff8000001b9e7808 */ /* 0x000fe40004000000 */
[----:B------:R-:W-:Y:S01]  /*ab90*/  FMNMX.FTZ R11, R160, R11, !PT ;  /* 0x0000000ba00b7209 */ /* 0x000fe20007810000 */
[----:B------:R-:W-:Y:S03]  /*aba0*/  LDSM.16.MT88.4 R24, [R192+0x14800] ;  /* 0x01480000c018783b */ /* 0x000fe60000004200 */
[----:B------:R-:W-:Y:S02]  /*abb0*/  FMNMX.FTZ R14, R158, R11, !PT ;  /* 0x0000000b9e0e7209 */ /* 0x000fe40007810000 */
[----:B-1----:R-:W-:-:S03]  /*abc0*/  FMNMX.FTZ R13, R13, R12, !PT ;  /* 0x0000000c0d0d7209 */ /* 0x002fc60007810000 */
[----:B------:R-:W1:Y:S04]  /*abd0*/  SHFL.BFLY PT, R9, R14, 0x2, 0x1f ;  /* 0x0c401f000e097f89 */ /* 0x000e6800000e0000 */
[----:B------:R-:W2:Y:S01]  /*abe0*/  SHFL.BFLY PT, R132, R13, 0x1, 0x1f ;  /* 0x0c201f000d847f89 */ /* 0x000ea200000e0000 */
[----:B-1----:R-:W-:Y:S02]  /*abf0*/  FMNMX.FTZ R12, R14, R9, !PT ;  /* 0x000000090e0c7209 */ /* 0x002fe40007810000 */
[----:B--2---:R-:W-:-:S03]  /*ac00*/  FMNMX.FTZ R132, R13, R132, !PT ;  /* 0x000000840d847209 */ /* 0x004fc60007810000 */
[----:B------:R-:W1:Y:S01]  /*ac10*/  SHFL.BFLY PT, R9, R12, 0x1, 0x1f ;  /* 0x0c201f000c097f89 */ /* 0x000e6200000e0000 */
[C---:B------:R-:W-:Y:S01]  /*ac20*/  FSETP.NEU.FTZ.AND P1, PT, R132.reuse, -INF , PT ;  /* 0xff8000008400780b */ /* 0x040fe20003f3d000 */
[----:B------:R-:W-:-:S05]  /*ac30*/  FMUL.FTZ R166, R132, UR19 ;  /* 0x0000001384a67c20 */ /* 0x000fca0008410000 */
[----:B------:R-:W-:-:S05]  /*ac40*/  FSEL R166, R166, RZ, P1 ;  /* 0x000000ffa6a67208 */ /* 0x000fca0000800000 */
[--C-:B------:R-:W-:Y:S01]  /*ac50*/  FFMA.FTZ R156, R3, UR19, -R166.reuse ;  /* 0x00000013039c7c23 */ /* 0x100fe200080108a6 */
[--C-:B------:R-:W-:Y:S01]  /*ac60*/  FFMA.FTZ R154, R7, UR19, -R166.reuse ;  /* 0x00000013079a7c23 */ /* 0x100fe200080108a6 */
[--C-:B------:R-:W-:Y:S01]  /*ac70*/  FFMA.FTZ R135, R5, UR19, -R166.reuse ;  /* 0x0000001305877c23 */ /* 0x100fe200080108a6 */
[----:B------:R-:W-:Y:S01]  /*ac80*/  FSEL R5, R132, RZ, P1 ;  /* 0x000000ff84057208 */ /* 0x000fe20000800000 */
[--C-:B------:R-:W-:Y:S01]  /*ac90*/  FFMA.FTZ R153, R153, UR19, -R166.reuse ;  /* 0x0000001399997c23 */ /* 0x100fe200080108a6 */
[--C-:B------:R-:W-:Y:S01]  /*aca0*/  FFMA.FTZ R167, R23, UR19, -R166.reuse ;  /* 0x0000001317a77c23 */ /* 0x100fe200080108a6 */
[----:B------:R-:W-:Y:S01]  /*acb0*/  MUFU.EX2 R156, R156 ;  /* 0x0000009c009c7308 */ /* 0x000fe20000000800 */
[--C-:B------:R-:W-:Y:S01]  /*acc0*/  FFMA.FTZ R170, R141, UR19, -R166.reuse ;  /* 0x000000138daa7c23 */ /* 0x100fe200080108a6 */
[----:B------:R-:W-:Y:S01]  /*acd0*/  FADD.FTZ R5, R2, -R5 ;  /* 0x8000000502057221 */ /* 0x000fe20000010000 */
[--C-:B------:R-:W-:Y:S01]  /*ace0*/  FFMA.FTZ R168, R21, UR19, -R166.reuse ;  /* 0x0000001315a87c23 */ /* 0x100fe200080108a6 */
[----:B-1----:R-:W-:Y:S01]  /*acf0*/  FMNMX.FTZ R3, R12, R9, !PT ;  /* 0x000000090c037209 */ /* 0x002fe20007810000 */
[--C-:B------:R-:W-:Y:S01]  /*ad00*/  FFMA.FTZ R169, R137, UR19, -R166.reuse ;  /* 0x0000001389a97c23 */ /* 0x100fe200080108a6 */
[----:B------:R-:W-:Y:S01]  /*ad10*/  FMUL.FTZ R155, R5, UR19 ;  /* 0x00000013059b7c20 */ /* 0x000fe20008410000 */
[----:B------:R-:W-:Y:S01]  /*ad20*/  LDSM.16.MT88.4 R12, [R192+0x12000] ;  /* 0x01200000c00c783b */ /* 0x000fe20000004200 */
        /* <DEDUP_REMOVED lines=8> */
[--C-:B------:R-:W-:Y:S01]  /*adb0*/  FFMA.FTZ R201, R151, UR19, -R166.reuse ;  /* 0x0000001397c97c23 */ /* 0x100fe200080108a6 */
[----:B------:R-:W-:Y:S01]  /*adc0*/  FADD.FTZ R7, R0, -R7 ;  /* 0x8000000700077221 */ /* 0x000fe20000010000 */
[----:B------:R-:W-:Y:S01]  /*add0*/  MUFU.EX2 R154, R154 ;  /* 0x0000009a009a7308 */ /* 0x000fe20000000800 */
[--C-:B------:R-:W-:Y:S01]  /*ade0*/  FFMA.FTZ R152, R6, UR19, -R157.reuse ;  /* 0x0000001306987c23 */ /* 0x100fe2000801089d */
[--C-:B------:R-:W-:Y:S01]  /*adf0*/  FFMA.FTZ R2, R4, UR19, -R157.reuse ;  /* 0x0000001304027c23 */ /* 0x100fe2000801089d */
[----:B------:R-:W-:Y:S01]  /*ae00*/  FMUL.FTZ R0, R7, UR19 ;  /* 0x0000001307007c20 */ /* 0x000fe20008410000 */
[--C-:B------:R-:W-:Y:S01]  /*ae10*/  FFMA.FTZ R134, R8, UR19, -R157.reuse ;  /* 0x0000001308867c23 */ /* 0x100fe2000801089d */
[----:B------:R-:W2:Y:S01]  /*ae20*/  LDSM.16.MT88.4 R4, [R190+0x12000] ;  /* 0x01200000be04783b */ /* 0x000ea20000004200 */
[--C-:B------:R-:W-:Y:S01]  /*ae30*/  FFMA.FTZ R133, R10, UR19, -R157.reuse ;  /* 0x000000130a857c23 */ /* 0x100fe2000801089d */
        /* <DEDUP_REMOVED lines=11> */
[--C-:B------:R-:W-:Y:S01]  /*aef0*/  FFMA.FTZ R202, R202, UR19, -R157.reuse ;  /* 0x00000013caca7c23 */ /* 0x100fe2000801089d */
[--C-:B------:R-:W-:Y:S01]  /*af00*/  FFMA.FTZ R217, R200, UR19, -R157.reuse ;  /* 0x00000013c8d97c23 */ /* 0x100fe2000801089d */
[----:B------:R-:W-:Y:S01]  /*af10*/  LDSM.16.MT88.4 R136, [R192+0x12800] ;  /* 0x01280000c088783b */ /* 0x000fe20000004200 */
[--C-:B------:R-:W-:Y:S01]  /*af20*/  FFMA.FTZ R200, R161, UR19, -R166.reuse ;  /* 0x00000013a1c87c23 */ /* 0x100fe200080108a6 */
[--C-:B------:R-:W-:Y:S01]  /*af30*/  FFMA.FTZ R165, R165, UR19, -R166.reuse ;  /* 0x00000013a5a57c23 */ /* 0x100fe200080108a6 */
[--C-:B------:R-:W-:Y:S01]  /*af40*/  FFMA.FTZ R161, R163, UR19, -R166.reuse ;  /* 0x00000013a3a17c23 */ /* 0x100fe200080108a6 */
[----:B------:R-:W1:Y:S01]  /*af50*/  MUFU.EX2 R134, R134 ;  /* 0x0000008600867308 */ /* 0x000e620000000800 */
[----:B---3--:R-:W-:Y:S01]  /*af60*/  F2FP.BF16.F32.PACK_AB R10, R135, R154 ;  /* 0x0000009a870a723e */ /* 0x008fe200000010ff */
[----:B------:R-:W-:Y:S01]  /*af70*/  LDSM.16.MT88.4 R148, [R188+0x16800] ;  /* 0x01680000bc94783b */ /* 0x000fe20000004200 */
[----:B------:R-:W-:Y:S01]  /*af80*/  FFMA.FTZ R166, R159, UR19, -R166 ;  /* 0x000000139fa67c23 */ /* 0x000fe200080108a6 */
[--C-:B------:R-:W-:Y:S01]  /*af90*/  FFMA.FTZ R159, R164, UR19, -R157.reuse ;  /* 0x00000013a49f7c23 */ /* 0x100fe2000801089d */
[--C-:B------:R-:W-:Y:S01]  /*afa0*/  FFMA.FTZ R162, R162, UR19, -R157.reuse ;  /* 0x00000013a2a27c23 */ /* 0x100fe2000801089d */
[--C-:B------:R-:W-:Y:S01]  /*afb0*/  FFMA.FTZ R160, R160, UR19, -R157.reuse ;  /* 0x00000013a0a07c23 */ /* 0x100fe2000801089d */
[----:B------:R-:W-:Y:S01]  /*afc0*/  FFMA.FTZ R157, R158, UR19, -R157 ;  /* 0x000000139e9d7c23 */ /* 0x000fe2000801089d */
        /* <DEDUP_REMOVED lines=305> */
.L_x_396:
[----:B------:R-:W-:-:S06]  /*c2e0*/  UISETP.GT.AND UP0, UPT, UR17, UR12, UPT ;  /* 0x0000000c1100728c */ /* 0x000fcc000bf04270 */
[----:B------:R-:W-:-:S13]  /*c2f0*/  PLOP3.LUT P0, PT, PT, PT, UP0, 0x80, 0x0 ;  /* 0x000000000000781c */ /* 0x000fda0003f0f008 */
[----:B------:R-:W-:Y:S05]  /*c300*/  @!P0 BRA `(.L_x_403) ;  /* 0x0000003000f48947 */ /* 0x000fea0003800000 */
[----:B------:R-:W1:Y:S01]  /*c310*/  S2R R5, SR_TID.X ;  /* 0x0000000000057919 */ /* 0x000e620000002100 */
[----:B------:R-:W-:Y:S01]  /*c320*/  ULDC UR4, c[0x0][0x2d0] ;  /* 0x0000b40000047ab9 */ /* 0x000fe20000000800 */
[----:B------:R-:W-:Y:S01]  /*c330*/  IMAD.MOV.U32 R2, RZ, RZ, R3 ;  /* 0x000000ffff027224 */ /* 0x000fe200078e0003 */
[----:B------:R-:W-:Y:S01]  /*c340*/  MOV R217, R147 ;  /* 0x0000009300d97202 */ /* 0x000fe20000000f00 */
[----:B------:R-:W-:Y:S01]  /*c350*/  IMAD.MOV.U32 R216, RZ, RZ, R144 ;  /* 0x000000ffffd87224 */ /* 0x000fe200078e0090 */
[----:B------:R-:W-:Y:S01]  /*c360*/  ULDC UR8, c[0x0][0x2d0] ;  /* 0x0000b40000087ab9 */ /* 0x000fe20000000800 */
[----:B------:R-:W-:Y:S01]  /*c370*/  ULDC.64 UR6, c[0x0][0x248] ;  /* 0x0000920000067ab9 */ /* 0x000fe20000000a00 */
[----:B-1----:R-:W-:-:S04]  /*c380*/  SHF.R.S32.HI R0, RZ, 0x1f, R5 ;  /* 0x0000001fff007819 */ /* 0x002fc80000011405 */
[----:B------:R-:W-:-:S04]  /*c390*/  LEA.HI R0, R0, R5, RZ, 0x3 ;  /* 0x0000000500007211 */ /* 0x000fc800078f18ff */
[----:B------:R-:W-:-:S05]  /*c3a0*/  LOP3.LUT R0, R0, 0xfffffff8, RZ, 0xc0, !PT ;  /* 0xfffffff800007812 */ /* 0x000fca00078ec0ff */
[----:B------:R-:W-:-:S04]  /*c3b0*/  IMAD.IADD R0, R5, 0x1, -R0 ;  /* 0x0000000105007824 */ /* 0x000fc800078e0a00 */
[----:B------:R-:W-:-:S05]  /*c3c0*/  IMAD.SHL.U32 R0, R0, 0x8, RZ ;  /* 0x0000000800007824 */ /* 0x000fca00078e00ff */
[----:B------:R-:W-:Y:S01]  /*c3d0*/  ISETP.GE.AND P2, PT, R0, UR4, PT ;  /* 0x0000000400007c0c */ /* 0x000fe2000bf46270 */
[----:B------:R-:W-:Y:S01]  /*c3e0*/  ULDC UR4, c[0x0][0x2ec] ;  /* 0x0000bb0000047ab9 */ /* 0x000fe20000000800 */
[----:B------:R-:W-:-:S11]  /*c3f0*/  MOV R0, R132 ;  /* 0x0000008400007202 */ /* 0x000fd60000000f00 */
[----:B------:R-:W1:Y:S08]  /*c400*/  @!P2 LDC.64 R202, c[0x0][0x220] ;  /* 0x00008800ffcaab82 */ /* 0x000e700000000a00 */
[----:B------:R-:W2:Y:S01]  /*c410*/  @!P2 LDC.64 R200, c[0x0][0x220] ;  /* 0x00008800ffc8ab82 */ /* 0x000ea20000000a00 */
[----:B------:R-:W-:Y:S05]  /*c420*/  BRA `(.L_x_404) ;  /* 0x0000000000fc7947 */ /* 0x000fea0003800000 */
.L_x_406:
[----:B------:R1:W-:Y:S01]  /*c430*/  @P2 STS.128 [R205+0xc000], RZ ;  /* 0x00c000ffcd002388 */ /* 0x0003e20000000c00 */
[----:B------:R-:W2:Y:S01]  /*c440*/  @!P2 LDC.64 R14, c[0x0][0x218] ;  /* 0x00008600ff0eab82 */ /* 0x000ea20000000a00 */
[----:B------:R-:W-:Y:S04]  /*c450*/  UIADD3 UR11, UR17, -0x2, URZ ;  /* 0xfffffffe110b7890 */ /* 0x000fe8000fffe03f */
[----:B------:R-:W-:Y:S02]  /*c460*/  USHF.R.S32.HI UR10, URZ, 0x1f, UR11 ;  /* 0x0000001f3f0a7899 */ /* 0x000fe4000801140b */
[----:B------:R-:W-:Y:S01]  /*c470*/  UIMAD.WIDE.U32 UR18, UR11, UR6, URZ ;  /* 0x000000060b1272a5 */ /* 0x000fe2000f8e003f */
[----:B------:R-:W3:Y:S01]  /*c480*/  @!P4 LDC.64 R12, c[0x0][0x218] ;  /* 0x00008600ff0ccb82 */ /* 0x000ee20000000a00 */
[----:B------:R-:W-:Y:S04]  /*c490*/  UIMAD UR10, UR10, UR6, URZ ;  /* 0x000000060a0a72a4 */ /* 0x000fe8000f8e023f */
[----:B------:R-:W-:Y:S01]  /*c4a0*/  UIMAD UR10, UR11, UR7, UR10 ;  /* 0x000000070b0a72a4 */ /* 0x000fe2000f8e020a */
[----:B------:R-:W-:Y:S02]  /*c4b0*/  IMAD.U32 R18, RZ, RZ, UR18 ;  /* 0x00000012ff127e24 */ /* 0x000fe4000f8e00ff */
[----:B------:R-:W4:Y:S01]  /*c4c0*/  @!P3 LDC.64 R10, c[0x0][0x218] ;  /* 0x00008600ff0abb82 */ /* 0x000f220000000a00 */
[----:B------:R-:W-:Y:S01]  /*c4d0*/  UIADD3 UR10, UR19, UR10, URZ ;  /* 0x0000000a130a7290 */ /* 0x000fe2000fffe03f */
[----:B------:R-:W-:Y:S01]  /*c4e0*/  IMAD.U32 R19, RZ, RZ, UR19 ;  /* 0x00000013ff137e24 */ /* 0x000fe2000f8e00ff */
[C---:B------:R-:W-:Y:S04]  /*c4f0*/  LEA R16, P0, R18.reuse, R206, 0x6 ;  /* 0x000000ce12107211 */ /* 0x040fe800078030ff */
[----:B------:R-:W-:Y:S01]  /*c500*/  IMAD.U32 R17, RZ, RZ, UR10 ;  /* 0x0000000aff117e24 */ /* 0x000fe2000f8e00ff */
[----:B------:R-:W5:Y:S04]  /*c510*/  @!P2 LDC.64 R8, c[0x0][0x218] ;  /* 0x00008600ff08ab82 */ /* 0x000f680000000a00 */
[----:B------:R-:W-:Y:S04]  /*c520*/  LEA.HI.X R17, R18, R209, R17, 0x6, P0 ;  /* 0x000000d112117211 */ /* 0x000fe800000f3411 */
        /* <DEDUP_REMOVED lines=11> */
[C---:B------:R-:W-:Y:S02]  /*c5e0*/  IADD3 R12, P1, R16.reuse, UR26, RZ ;  /* 0x0000001a100c7c10 */ /* 0x040fe4000ff3e0ff */
[----:B------:R-:W-:Y:S01]  /*c5f0*/  @!P3 LEA.HI.X R21, R16, R11, R17, 0x1, P0 ;  /* 0x0000000b1015b211 */ /* 0x000fe200000f0c11 */
[----:B------:R2:W-:Y:S01]  /*c600*/  @P4 STS.128 [R205+0xe000], RZ ;  /* 0x00e000ffcd004388 */ /* 0x0005e20000000c00 */
[----:B------:R-:W-:Y:S02]  /*c610*/  IADD3.X R10, R17, UR25, RZ, P1, !PT ;  /* 0x00000019110a7c10 */ /* 0x000fe40008ffe4ff */
[C---:B-----5:R-:W-:Y:S01]  /*c620*/  @!P2 LEA R8, P1, R12.reuse, R8, 0x1 ;  /* 0x000000080c08a211 */ /* 0x060fe200078208ff */
[----:B------:R-:W-:Y:S01]  /*c630*/  @!PT LDS RZ, [RZ] ;  /* 0x00000000fffff984 */ /* 0x000fe20000000800 */
[----:B------:R-:W-:Y:S01]  /*c640*/  @!PT LDS RZ, [RZ] ;  /* 0x00000000fffff984 */ /* 0x000fe20000000800 */
[----:B------:R-:W-:Y:S01]  /*c650*/  @!PT LDS RZ, [RZ] ;  /* 0x00000000fffff984 */ /* 0x000fe20000000800 */
[----:B------:R2:W-:Y:S03]  /*c660*/  @!P4 LDGSTS.E.BYPASS.LTC128B.128 [R205+0xe000], desc[UR22][R18.64+0x80] ;  /* 0x0e00008012cdcfae */ /* 0x0005e6000b901d56 */
[C-C-:B------:R-:W-:Y:S01]  /*c670*/  @!P2 LEA.HI.X R9, R12.reuse, R9, R10.reuse, 0x1, P1 ;  /* 0x000000090c09a211 */ /* 0x140fe200008f0c0a */
[----:B------:R2:W-:Y:S01]  /*c680*/  @P3 STS.128 [R205+0x10000], RZ ;  /* 0x010000ffcd003388 */ /* 0x0005e20000000c00 */
[C---:B-1----:R-:W-:Y:S02]  /*c690*/  @!P4 LEA R6, P1, R12.reuse, R6, 0x1 ;  /* 0x000000060c06c211 */ /* 0x042fe400078208ff */
[C---:B------:R-:W-:Y:S01]  /*c6a0*/  @!P3 LEA R4, P0, R12.reuse, R4, 0x1 ;  /* 0x000000040c04b211 */ /* 0x040fe200078008ff */
[----:B------:R-:W-:Y:S01]  /*c6b0*/  @!PT LDS RZ, [RZ] ;  /* 0x00000000fffff984 */ /* 0x000fe20000000800 */
[----:B------:R-:W-:Y:S01]  /*c6c0*/  @!PT LDS RZ, [RZ] ;  /* 0x00000000fffff984 */ /* 0x000fe20000000800 */
[----:B------:R-:W-:Y:S01]  /*c6d0*/  @!PT LDS RZ, [RZ] ;  /* 0x00000000fffff984 */ /* 0x000fe20000000800 */
[----:B------:R2:W-:Y:S01]  /*c6e0*/  @!P3 LDGSTS.E.BYPASS.LTC128B.128 [R205+0x10000], desc[UR22][R20.64+0x100] ;  /* 0x1000010014cdbfae */ /* 0x0005e2000b901d56 */
[C-C-:B------:R-:W-:Y:S02]  /*c6f0*/  @!P4 LEA.HI.X R7, R12.reuse, R7, R10.reuse, 0x1, P1 ;  /* 0x000000070c07c211 */ /* 0x140fe400008f0c0a */
        /* <DEDUP_REMOVED lines=18> */
.L_x_404:
[----:B------:R-:W-:Y:S01]  /*c820*/  ISETP.GE.AND P4, PT, R204, UR8, PT ;  /* 0x00000008cc007c0c */ /* 0x000fe2000bf86270 */
[----:B------:R-:W-:Y:S04]  /*c830*/  DEPBAR.LE SB0, 0x0 ;  /* 0x000080000000791a */ /* 0x000fe80000000000 */
[----:B------:R-:W-:Y:S01]  /*c840*/  BAR.SYNC.DEFER_BLOCKING 0x0 ;  /* 0x0000000000007b1d */ /* 0x000fe20000010000 */
[----:B------:R-:W-:Y:S01]  /*c850*/  ISETP.GE.AND P3, PT, R199, UR8, PT ;  /* 0x00000008c7007c0c */ /* 0x000fe2000bf66270 */
        /* <DEDUP_REMOVED lines=8> */
[C---:B-1----:R-:W-:Y:S02]  /*c8e0*/  @!P2 LEA R230, P0, R228.reuse, R202, 0x1 ;  /* 0x000000cae4e6a211 */ /* 0x042fe400078008ff */
[C---:B------:R-:W-:Y:S02]  /*c8f0*/  IADD3 R3, P5, R228.reuse, UR31, RZ ;  /* 0x0000001fe4037c10 */ /* 0x040fe4000ffbe0ff */
[C-C-:B------:R-:W-:Y:S01]  /*c900*/  @!P2 LEA.HI.X R231, R228.reuse, R203, R218.reuse, 0x1, P0 ;  /* 0x000000cbe4e7a211 */ /* 0x140fe200000f0cda */
[----:B------:R-:W1:Y:S01]  /*c910*/  @!P4 LDC.64 R226, c[0x0][0x220] ;  /* 0x00008800ffe2cb82 */ /* 0x000e620000000a00 */
[----:B------:R-:W-:Y:S05]  /*c920*/  @P2 STS.128 [R205+0x12000], RZ ;  /* 0x012000ffcd002388 */ /* 0x000fea0000000c00 */
[----:B------:R-:W-:Y:S01]  /*c930*/  @!PT LDS RZ, [RZ] ;  /* 0x00000000fffff984 */ /* 0x000fe20000000800 */
[----:B------:R-:W-:Y:S01]  /*c940*/  @!PT LDS RZ, [RZ] ;  /* 0x00000000fffff984 */ /* 0x000fe20000000800 */
[----:B------:R-:W-:Y:S01]  /*c950*/  @!PT LDS RZ, [RZ] ;  /* 0x00000000fffff984 */ /* 0x000fe20000000800 */
[----:B------:R-:W-:Y:S02]  /*c960*/  @!P2 LDGSTS.E.BYPASS.LTC128B.128 [R205+0x12000], desc[UR22][R230.64] ;  /* 0x12000000e6cdafae */ /* 0x000fe4000b901d56 */
[----:B------:R-:W3:Y:S03]  /*c970*/  @!P3 LDC.64 R224, c[0x0][0x220] ;  /* 0x00008800ffe0bb82 */ /* 0x000ee60000000a00 */
[----:B------:R-:W-:Y:S05]  /*c980*/  @P4 STS.128 [R205+0x14000], RZ ;  /* 0x014000ffcd004388 */ /* 0x000fea0000000c00 */
[----:B------:R-:W4:Y:S08]  /*c990*/  @!P4 LDC.64 R222, c[0x0][0x220] ;  /* 0x00008800ffdecb82 */ /* 0x000f300000000a00 */
[----:B------:R-:W5:Y:S01]  /*c9a0*/  @!P3 LDC.64 R220, c[0x0][0x220] ;  /* 0x00008800ffdcbb82 */ /* 0x000f620000000a00 */
[C---:B-1----:R-:W-:Y:S04]  /*c9b0*/  @!P4 LEA R226, P1, R228.reuse, R226, 0x1 ;  /* 0x000000e2e4e2c211 */ /* 0x042fe800078208ff */
[C-C-:B------:R-:W-:Y:S02]  /*c9c0*/  @!P4 LEA.HI.X R227, R228.reuse, R227, R218.reuse, 0x1, P1 ;  /* 0x000000e3e4e3c211 */ /* 0x140fe400008f0cda */
[C---:B---3--:R-:W-:Y:S03]  /*c9d0*/  @!P3 LEA R224, P0, R228.reuse, R224, 0x1 ;  /* 0x000000e0e4e0b211 */ /* 0x048fe600078008ff */
[----:B------:R-:W-:Y:S01]  /*c9e0*/  @!PT LDS RZ, [RZ] ;  /* 0x00000000fffff984 */ /* 0x000fe20000000800 */
[----:B------:R-:W-:Y:S01]  /*c9f0*/  @!PT LDS RZ, [RZ] ;  /* 0x00000000fffff984 */ /* 0x000fe20000000800 */
[----:B------:R-:W-:Y:S01]  /*ca00*/  @!PT LDS RZ, [RZ] ;  /* 0x00000000fffff984 */ /* 0x000fe20000000800 */
[----:B------:R-:W-:Y:S01]  /*ca10*/  @!P4 LDGSTS.E.BYPASS.LTC128B.128 [R205+0x14000], desc[UR22][R226.64+0x80] ;  /* 0x14000080e2cdcfae */ /* 0x000fe2000b901d56 */
[----:B------:R-:W-:Y:S04]  /*ca20*/  @!P3 LEA.HI.X R225, R228, R225, R218, 0x1, P0 ;  /* 0x000000e1e4e1b211 */ /* 0x000fe800000f0cda */
[----:B------:R-:W-:Y:S01]  /*ca30*/  @P3 STS.128 [R205+0x16000], RZ ;  /* 0x016000ffcd003388 */ /* 0x000fe20000000c00 */
[----:B------:R-:W-:Y:S02]  /*ca40*/  IADD3.X R218, R218, UR16, RZ, P5, !PT ;  /* 0x00000010dada7c10 */ /* 0x000fe4000affe4ff */
[C---:B--2---:R-:W-:Y:S02]  /*ca50*/  @!P2 LEA R228, P5, R3.reuse, R200, 0x1 ;  /* 0x000000c803e4a211 */ /* 0x044fe400078a08ff */
[----:B------:R-:W-:Y:S01]  /*ca60*/  @!PT LDS RZ, [RZ] ;  /* 0x00000000fffff984 */ /* 0x000fe20000000800 */
[----:B------:R-:W-:Y:S01]  /*ca70*/  @!PT LDS RZ, [RZ] ;  /* 0x00000000fffff984 */ /* 0x000fe20000000800 */
[----:B------:R-:W-:Y:S01]  /*ca80*/  @!PT LDS RZ, [RZ] ;  /* 0x00000000fffff984 */ /* 0x000fe20000000800 */
[----:B------:R-:W-:Y:S01]  /*ca90*/  @!P3 LDGSTS.E.BYPASS.LTC128B.128 [R205+0x16000], desc[UR22][R224.64+0x100] ;  /* 0x16000100e0cdbfae */ /* 0x000fe2000b901d56 */
[C---:B----4-:R-:W-:Y:S02]  /*caa0*/  @!P4 LEA R222, P1, R3.reuse, R222, 0x1 ;  /* 0x000000de03dec211 */ /* 0x050fe400078208ff */
[C-C-:B------:R-:W-:Y:S02]  /*cab0*/  @!P2 LEA.HI.X R229, R3.reuse, R201, R218.reuse, 0x1, P5 ;  /* 0x000000c903e5a211 */ /* 0x140fe400028f0cda */
[----:B------:R-:W-:Y:S01]  /*cac0*/  @P2 STS.128 [R205+0x13000], RZ ;  /* 0x013000ffcd002388 */ /* 0x000fe20000000c00 */
[C-C-:B------:R-:W-:Y:S02]  /*cad0*/  @!P4 LEA.HI.X R223, R3.reuse, R223, R218.reuse, 0x1, P1 ;  /* 0x000000df03dfc211 */ /* 0x140fe400008f0cda */
[C---:B-----5:R-:W-:Y:S02]  /*cae0*/  @!P3 LEA R220, P0, R3.reuse, R220, 0x1 ;  /* 0x000000dc03dcb211 */ /* 0x060fe400078008ff */
[----:B------:R-:W-:Y:S01]  /*caf0*/  @!PT LDS RZ, [RZ] ;  /* 0x00000000fffff984 */ /* 0x000fe20000000800 */
[----:B------:R-:W-:Y:S01]  /*cb00*/  @!PT LDS RZ, [RZ] ;  /* 0x00000000fffff984 */ /* 0x000fe20000000800 */
[----:B------:R-:W-:Y:S01]  /*cb10*/  @!PT LDS RZ, [RZ] ;  /* 0x00000000fffff984 */ /* 0x000fe20000000800 */
[----:B------:R-:W-:Y:S02]  /*cb20*/  @!P2 LDGSTS.E.BYPASS.LTC128B.128 [R205+0x13000], desc[UR22][R228.64] ;  /* 0x13000000e4cdafae */ /* 0x000fe4000b901d56 */
[----:B------:R-:W-:Y:S03]  /*cb30*/  @!P3 LEA.HI.X R221, R3, R221, R218, 0x1, P0 ;  /* 0x000000dd03ddb211 */ /* 0x000fe600000f0cda */
[----:B------:R-:W-:Y:S01]  /*cb40*/  @P4 STS.128 [R205+0x15000], RZ ;  /* 0x015000ffcd004388 */ /* 0x000fe20000000c00 */
[----:B------:R-:W-:Y:S04]  /*cb50*/  IMAD.U32 R3, RZ, RZ, UR9 ;  /* 0x00000009ff037e24 */ /* 0x000fe8000f8e00ff */
[----:B------:R-:W-:Y:S01]  /*cb60*/  @!PT LDS RZ, [RZ] ;  /* 0x00000000fffff984 */ /* 0x000fe20000000800 */
[----:B------:R-:W-:Y:S01]  /*cb70*/  @!PT LDS RZ, [RZ] ;  /* 0x00000000fffff984 */ /* 0x000fe20000000800 */
[----:B------:R-:W-:Y:S01]  /*cb80*/  @!PT LDS RZ, [RZ] ;  /* 0x00000000fffff984 */ /* 0x000fe20000000800 */
[----:B------:R1:W-:Y:S01]  /*cb90*/  @!P4 LDGSTS.E.BYPASS.LTC128B.128 [R205+0x15000], desc[UR22][R222.64+0x80] ;  /* 0x15000080decdcfae */ /* 0x0003e2000b901d56 */
[----:B------:R-:W-:Y:S04]  /*cba0*/  IMAD R3, R3, 0x40, R214 ;  /* 0x0000004003037824 */ /* 0x000fe800078e02d6 */
[----:B------:R-:W-:Y:S01]  /*cbb0*/  @P3 STS.128 [R205+0x17000], RZ ;  /* 0x017000ffcd003388 */ /* 0x000fe20000000c00 */
[C---:B------:R-:W-:Y:S01]  /*cbc0*/  VIADD R218, R3.reuse, 0x1 ;  /* 0x0000000103da7836 */ /* 0x040fe20000000000 */
[C---:B------:R-:W-:Y:S03]  /*cbd0*/  ISETP.GE.AND P6, PT, R3.reuse, R213, PT ;  /* 0x000000d50300720c */ /* 0x040fe60003fc6270 */
[----:B------:R-:W-:Y:S01]  /*cbe0*/  @!PT LDS RZ, [RZ] ;  /* 0x00000000fffff984 */ /* 0x000fe20000000800 */
[----:B------:R-:W-:Y:S01]  /*cbf0*/  @!PT LDS RZ, [RZ] ;  /* 0x00000000fffff984 */ /* 0x000fe20000000800 */
[----:B------:R-:W-:Y:S01]  /*cc00*/  @!PT LDS RZ, [RZ] ;  /* 0x00000000fffff984 */ /* 0x000fe20000000800 */
[----:B------:R2:W-:Y:S01]  /*cc10*/  @!P3 LDGSTS.E.BYPASS.LTC128B.128 [R205+0x17000], desc[UR22][R220.64+0x100] ;  /* 0x17000100dccdbfae */ /* 0x0005e2000b901d56 */
[C---:B------:R-:W-:Y:S02]  /*cc20*/  ISETP.GE.AND P1, PT, R3.reuse, R211, PT ;  /* 0x000000d30300720c */ /* 0x040fe40003f26270 */
[C---:B------:R-:W-:Y:S02]  /*cc30*/  ISETP.GE.AND P5, PT, R218.reuse, R213, PT ;  /* 0x000000d5da00720c */ /* 0x040fe40003fa6270 */
[----:B------:R-:W-:Y:S01]  /*cc40*/  LDSM.16.M88.4 R132, [R198] ;  /* 0x00000000c684783b */ /* 0x000fe20000000200 */
[C---:B------:R-:W-:Y:S02]  /*cc50*/  ISETP.GE.AND P0, PT, R218.reuse, R211, PT ;  /* 0x000000d3da00720c */ /* 0x040fe40003f06270 */
[C---:B------:R-:W-:Y:S02]  /*cc60*/  ISETP.GE.OR P5, PT, R218.reuse, R212, !P5 ;  /* 0x000000d4da00720c */ /* 0x040fe40006fa6670 */
[----:B------:R-:W3:Y:S01]  /*cc70*/  LDSM.16.M88.4 R136, [R197+0xc000] ;  /* 0x00c00000c588783b */ /* 0x000ee20000000200 */
[----:B------:R-:W-:Y:S01]  /*cc80*/  ISETP.GE.OR P0, PT, R218, R210, !P0 ;  /* 0x000000d2da00720c */ /* 0x000fe20004706670 */
[C---:B------:R-:W-:Y:S01]  /*cc90*/  VIADD R218, R3.reuse, 0x8 ;  /* 0x0000000803da7836 */ /* 0x040fe20000000000 */
[C---:B------:R-:W-:Y:S02]  /*cca0*/  ISETP.GE.OR P6, PT, R3.reuse, R212, !P6 ;  /* 0x000000d40300720c */ /* 0x040fe400077c6670 */
[----:B------:R-:W4:Y:S01]  /*ccb0*/  LDSM.16.M88.4 R140, [R197+0xc800] ;  /* 0x00c80000c58c783b */ /* 0x000f220000000200 */
[C---:B------:R-:W-:Y:S04]  /*ccc0*/  ISETP.GE.OR P1, PT, R3.reuse, R210, !P1 ;  /* 0x000000d20300720c */ /* 0x040fe80004f26670 */
[----:B------:R-:W5:Y:S01]  /*ccd0*/  LDSM.16.M88.4 R144, [R197+0xd000] ;  /* 0x00d00000c590783b */ /* 0x000f620000000200 */
[C---:B-1----:R-:W-:Y:S04]  /*cce0*/  VIADD R222, R3.reuse, 0x28 ;  /* 0x0000002803de7836 */ /* 0x042fe80000000000 */
[----:B------:R-:W1:Y:S01]  /*ccf0*/  LDSM.16.M88.4 R148, [R197+0xd800] ;  /* 0x00d80000c594783b */ /* 0x000e620000000200 */
[----:B--2---:R-:W-:Y:S04]  /*cd00*/  VIADD R220, R3, 0x9 ;  /* 0x0000000903dc7836 */ /* 0x004fe80000000000 */
[----:B------:R-:W0:Y:S05]  /*cd10*/  LDGDEPBAR ;  /* 0x00000000000079af */ /* 0x000e2a0000000000 */
[----:B------:R-:W-:Y:S05]  /*cd20*/  LDSM.16.M88.4 R152, [R196] ;  /* 0x00000000c498783b */ /* 0x000fea0000000200 */
[----:B------:R-:W2:Y:S05]  /*cd30*/  LDSM.16.M88.4 R156, [R195] ;  /* 0x00000000c39c783b */ /* 0x000eaa0000000200 */
[----:B------:R-:W2:Y:S05]  /*cd40*/  LDSM.16.M88.4 R160, [R187] ;  /* 0x00000000bba0783b */ /* 0x000eaa0000000200 */
[----:B------:R-:W2:Y:S01]  /*cd50*/  LDSM.16.M88.4 R164, [R186] ;  /* 0x00000000baa4783b */ /* 0x000ea20000000200 */
[C---:B---3--:R-:W-:Y:S04]  /*cd60*/  HMMA.16816.F32.BF16 R4, R132.reuse, R136, RZ ;  /* 0x000000888404723c */ /* 0x048fe800000418ff */
[----:B------:R-:W3:Y:S02]  /*cd70*/  LDSM.16.M88.4 R168, [R185] ;  /* 0x00000000b9a8783b */ /* 0x000ee40000000200 */
[C---:B------:R-:W-:Y:S03]  /*cd80*/  HMMA.16816.F32.BF16 R8, R132.reuse, R138, RZ ;  /* 0x0000008a8408723c */ /* 0x040fe600000418ff */
[----:B------:R-:W-:Y:S03]  /*cd90*/  LDSM.16.M88.4 R136, [R194] ;  /* 0x00000000c288783b */ /* 0x000fe60000000200 */
[C---:B----4-:R-:W-:Y:S02]  /*cda0*/  HMMA.16816.F32.BF16 R12, R132.reuse, R140, RZ ;  /* 0x0000008c840c723c */ /* 0x050fe400000418ff */
[----:B------:R-:W4:Y:S04]  /*cdb0*/  LDSM.16.M88.4 R172, [R191+0xc000] ;  /* 0x00c00000bfac783b */ /* 0x000f280000000200 */
[C---:B------:R-:W-:Y:S01]  /*cdc0*/  HMMA.16816.F32.BF16 R16, R132.reuse, R142, RZ ;  /* 0x0000008e8410723c */ /* 0x040fe200000418ff */
[----:B------:R-:W-:Y:S05]  /*cdd0*/  LDSM.16.M88.4 R140, [R191+0xd000] ;  /* 0x00d00000bf8c783b */ /* 0x000fea0000000200 */
[C---:B-----5:R-:W-:Y:S06]  /*cde0*/  HMMA.16816.F32.BF16 R20, R132.reuse, R144, RZ ;  /* 0x000000908414723c */ /* 0x060fec00000418ff */
[C---:B------:R-:W-:Y:S01]  /*cdf0*/  HMMA.16816.F32.BF16 R24, R132.reuse, R146, RZ ;  /* 0x000000928418723c */ /* 0x040fe200000418ff */
[----:B------:R-:W-:Y:S05]  /*ce00*/  LDSM.16.M88.4 R144, [R191+0xd800] ;  /* 0x00d80000bf90783b */ /* 0x000fea0000000200 */
[C---:B-1----:R-:W-:Y:S06]  /*ce10*/  HMMA.16816.F32.BF16 R28, R132.reuse, R148, RZ ;  /* 0x00000094841c723c */ /* 0x042fec00000418ff */
[----:B------:R-:W-:Y:S01]  /*ce20*/  HMMA.16816.F32.BF16 R32, R132, R150, RZ ;  /* 0x000000968420723c */ /* 0x000fe200000418ff */
[----:B------:R-:W1:Y:S05]  /*ce30*/  LDSM.16.M88.4 R132, [R191+0xc800] ;  /* 0x00c80000bf84783b */ /* 0x000e6a0000000200 */
[C---:B--2---:R-:W-:Y:S01]  /*ce40*/  HMMA.16816.F32.BF16 R4, R152.reuse, R156, R4 ;  /* 0x0000009c9804723c */ /* 0x044fe20000041804 */
[----:B------:R-:W-:Y:S05]  /*ce50*/  LDSM.16.M88.4 R148, [R193] ;  /* 0x00000000c194783b */ /* 0x000fea0000000200 */
        /* <DEDUP_REMOVED lines=8> */
[C---:B---3--:R-:W-:Y:S06]  /*cee0*/  HMMA.16816.F32.BF16 R28, R152.reuse, R168, R28 ;  /* 0x000000a8981c723c */ /* 0x048fec000004181c */
[----:B------:R-:W-:Y:S01]  /*cef0*/  HMMA.16816.F32.BF16 R32, R152, R170, R32 ;  /* 0x000000aa9820723c */ /* 0x000fe20000041820 */
[----:B------:R-:W3:Y:S05]  /*cf00*/  LDSM.16.M88.4 R152, [R184+0x800] ;  /* 0x00080000b898783b */ /* 0x000eea0000000200 */
[C---:B----4-:R-:W-:Y:S01]  /*cf10*/  HMMA.16816.F32.BF16 R4, R136.reuse, R172, R4 ;  /* 0x000000ac8804723c */ /* 0x050fe20000041804 */
[----:B------:R-:W-:Y:S05]  /*cf20*/  LDSM.16.M88.4 R168, [R198+0x4000] ;  /* 0x00400000c6a8783b */ /* 0x000fea0000000200 */
[C---:B------:R-:W-:Y:S01]  /*cf30*/  HMMA.16816.F32.BF16 R8, R136.reuse, R174, R8 ;  /* 0x000000ae8808723c */ /* 0x040fe20000041808 */
[----:B------:R-:W4:Y:S05]  /*cf40*/  LDSM.16.M88.4 R172, [R197+0xe000] ;  /* 0x00e00000c5ac783b */ /* 0x000f2a0000000200 */
        /* <DEDUP_REMOVED lines=8> */
[----:B------:R-:W5:Y:S05]  /*cfd0*/  LDSM.16.M88.4 R136, [R197+0xf000] ;  /* 0x00f00000c588783b */ /* 0x000f6a0000000200 */
[C---:B--2---:R-:W-:Y:S01]  /*cfe0*/  HMMA.16816.F32.BF16 R4, R148.reuse, R156, R4 ;  /* 0x0000009c9404723c */ /* 0x044fe20000041804 */
[----:B------:R-:W-:Y:S05]  /*cff0*/  LDSM.16.M88.4 R144, [R196+0x4000] ;  /* 0x00400000c490783b */ /* 0x000fea0000000200 */
[C---:B------:R-:W-:Y:S01]  /*d000*/  HMMA.16816.F32.BF16 R8, R148.reuse, R158, R8 ;  /* 0x0000009e9408723c */ /* 0x040fe20000041808 */
[----:B------:R-:W2:Y:S05]  /*d010*/  LDSM.16.M88.4 R156, [R183] ;  /* 0x00000000b79c783b */ /* 0x000eaa0000000200 */
[C---:B---3--:R-:W-:Y:S06]  /*d020*/  HMMA.16816.F32.BF16 R12, R148.reuse, R152, R12 ;  /* 0x00000098940c723c */ /* 0x048fec000004180c */
[C---:B------:R-:W-:Y:S01]  /*d030*/  HMMA.16816.F32.BF16 R16, R148.reuse, R154, R16 ;  /* 0x0000009a9410723c */ /* 0x040fe20000041810 */
[----:B------:R-:W-:Y:S05]  /*d040*/  LDSM.16.M88.4 R152, [R181] ;  /* 0x00000000b598783b */ /* 0x000fea0000000200 */
[C---:B------:R-:W-:Y:S06]  /*d050*/  HMMA.16816.F32.BF16 R20, R148.reuse, R160, R20 ;  /* 0x000000a09414723c */ /* 0x040fec0000041814 */
[C---:B------:R-:W-:Y:S01]  /*d060*/  HMMA.16816.F32.BF16 R24, R148.reuse, R162, R24 ;  /* 0x000000a29418723c */ /* 0x040fe20000041818 */
[----:B------:R-:W-:Y:S05]  /*d070*/  LDSM.16.M88.4 R160, [R180] ;  /* 0x00000000b4a0783b */ /* 0x000fea0000000200 */
[C---:B------:R-:W-:Y:S06]  /*d080*/  HMMA.16816.F32.BF16 R28, R148.reuse, R164, R28 ;  /* 0x000000a4941c723c */ /* 0x040fec000004181c */
[----:B------:R-:W-:Y:S01]  /*d090*/  HMMA.16816.F32.BF16 R32, R148, R166, R32 ;  /* 0x000000a69420723c */ /* 0x000fe20000041820 */
[----:B------:R-:W3:Y:S05]  /*d0a0*/  LDSM.16.M88.4 R148, [R182] ;  /* 0x00000000b694783b */ /* 0x000eea0000000200 */
[C---:B----4-:R-:W-:Y:S01]  /*d0b0*/  HMMA.16816.F32.BF16 R4, R168.reuse, R172, R4 ;  /* 0x000000aca804723c */ /* 0x050fe20000041804 */
[----:B------:R-:W-:Y:S05]  /*d0c0*/  LDSM.16.M88.4 R164, [R194+0x4000] ;  /* 0x00400000c2a4783b */ /* 0x000fea0000000200 */
        /* <DEDUP_REMOVED lines=8> */
[C---:B------:R-:W-:Y:S06]  /*d150*/  HMMA.16816.F32.BF16 R28, R168.reuse, R140, R28 ;  /* 0x0000008ca81c723c */ /* 0x040fec000004181c */
[----:B------:R-:W-:Y:S01]  /*d160*/  HMMA.16816.F32.BF16 R32, R168, R142, R32 ;  /* 0x0000008ea820723c */ /* 0x000fe20000041820 */
[----:B------:R-:W5:Y:S05]  /*d170*/  LDSM.16.M88.4 R140, [R191+0xf800] ;  /* 0x00f80000bf8c783b */ /* 0x000f6a0000000200 */
[C---:B--2---:R-:W-:Y:S01]  /*d180*/  HMMA.16816.F32.BF16 R4, R144.reuse, R156, R4 ;  /* 0x0000009c9004723c */ /* 0x044fe20000041804 */
[----:B------:R-:W-:Y:S05]  /*d190*/  LDSM.16.M88.4 R168, [R184+0x2000] ;  /* 0x00200000b8a8783b */ /* 0x000fea0000000200 */
[C---:B------:R-:W-:Y:S01]  /*d1a0*/  HMMA.16816.F32.BF16 R8, R144.reuse, R158, R8 ;  /* 0x0000009e9008723c */ /* 0x040fe20000041808 */
[----:B------:R-:W2:Y:S05]  /*d1b0*/  LDSM.16.M88.4 R156, [R193+0x4000] ;  /* 0x00400000c19c783b */ /* 0x000eaa0000000200 */
        /* <DEDUP_REMOVED lines=28> */
[----:B------:R-:W3:Y:S05]  /*d380*/  LDSM.16.M88.4 R144, [R178] ;  /* 0x00000000b290783b */ /* 0x000eea0000000200 */
[C---:B------:R-:W-:Y:S06]  /*d390*/  HMMA.16816.F32.BF16 R20, R156.reuse, R148, R20 ;  /* 0x000000949c14723c */ /* 0x040fec0000041814 */
[C---:B------:R-:W-:Y:S01]  /*d3a0*/  HMMA.16816.F32.BF16 R24, R156.reuse, R150, R24 ;  /* 0x000000969c18723c */ /* 0x040fe20000041818 */
[----:B------:R-:W3:Y:S05]  /*d3b0*/  LDSM.16.M88.4 R148, [R177] ;  /* 0x00000000b194783b */ /* 0x000eea0000000200 */
        /* <DEDUP_REMOVED lines=16> */
[----:B------:R-:W-:Y:S01]  /*d4c0*/  LDSM.16.M88.4 R160, [R193+0x8000] ;  /* 0x00800000c1a0783b */ /* 0x000fe20000000200 */
[C---:B--2---:R-:W-:Y:S06]  /*d4d0*/  HMMA.16816.F32.BF16 R4, R164.reuse, R168, R4 ;  /* 0x000000a8a404723c */ /* 0x044fec0000041804 */
[C---:B------:R-:W-:Y:S01]  /*d4e0*/  HMMA.16816.F32.BF16 R8, R164.reuse, R170, R8 ;  /* 0x000000aaa408723c */ /* 0x040fe20000041808 */
[----:B------:R-:W2:Y:S05]  /*d4f0*/  LDSM.16.M88.4 R168, [R184+0x4000] ;  /* 0x00400000b8a8783b */ /* 0x000eaa0000000200 */
[C---:B---3--:R-:W-:Y:S06]  /*d500*/  HMMA.16816.F32.BF16 R12, R164.reuse, R144, R12 ;  /* 0x00000090a40c723c */ /* 0x048fec000004180c */
[C---:B------:R-:W-:Y:S01]  /*d510*/  HMMA.16816.F32.BF16 R16, R164.reuse, R146, R16 ;  /* 0x00000092a410723c */ /* 0x040fe20000041810 */
[----:B------:R-:W3:Y:S05]  /*d520*/  LDSM.16.M88.4 R144, [R184+0x4800] ;  /* 0x00480000b890783b */ /* 0x000eea0000000200 */
[C---:B------:R-:W-:Y:S06]  /*d530*/  HMMA.16816.F32.BF16 R20, R164.reuse, R148, R20 ;  /* 0x00000094a414723c */ /* 0x040fec0000041814 */
[C---:B------:R-:W-:Y:S06]  /*d540*/  HMMA.16816.F32.BF16 R24, R164.reuse, R150, R24 ;  /* 0x00000096a418723c */ /* 0x040fec0000041818 */
[C---:B------:R-:W-:Y:S06]  /*d550*/  HMMA.16816.F32.BF16 R28, R164.reuse, R152, R28 ;  /* 0x00000098a41c723c */ /* 0x040fec000004181c */
[----:B------:R-:W-:Y:S06]  /*d560*/  HMMA.16816.F32.BF16 R32, R164, R154, R32 ;  /* 0x0000009aa420723c */ /* 0x000fec0000041820 */
[C---:B----4-:R-:W-:Y:S06]  /*d570*/  HMMA.16816.F32.BF16 R4, R156.reuse, R172, R4 ;  /* 0x000000ac9c04723c */ /* 0x050fec0000041804 */
[C---:B------:R-:W-:Y:S06]  /*d580*/  HMMA.16816.F32.BF16 R8, R156.reuse, R174, R8 ;  /* 0x000000ae9c08723c */ /* 0x040fec0000041808 */
[C---:B-1----:R-:W-:Y:S06]  /*d590*/  HMMA.16816.F32.BF16 R12, R156.reuse, R132, R12 ;  /* 0x000000849c0c723c */ /* 0x042fec000004180c */
[C---:B------:R-:W-:Y:S01]  /*d5a0*/  HMMA.16816.F32.BF16 R16, R156.reuse, R134, R16 ;  /* 0x000000869c10723c */ /* 0x040fe20000041810 */
[----:B------:R-:W1:Y:S05]  /*d5b0*/  LDSM.16.M88.4 R132, [R184+0x5000] ;  /* 0x00500000b884783b */ /* 0x000e6a0000000200 */
[C---:B-----5:R-:W-:Y:S06]  /*d5c0*/  HMMA.16816.F32.BF16 R20, R156.reuse, R136, R20 ;  /* 0x000000889c14723c */ /* 0x060fec0000041814 */
[C---:B------:R-:W-:Y:S01]  /*d5d0*/  HMMA.16816.F32.BF16 R24, R156.reuse, R138, R24 ;  /* 0x0000008a9c18723c */ /* 0x040fe20000041818 */
[----:B------:R-:W4:Y:S01]  /*d5e0*/  LDSM.16.M88.4 R136, [R184+0x5800] ;  /* 0x00580000b888783b */ /* 0x000f220000000200 */
[----:B------:R-:W-:Y:S04]  /*d5f0*/  DEPBAR.LE SB0, 0x0 ;  /* 0x000080000000791a */ /* 0x000fe80000000000 */
[----:B------:R-:W-:Y:S01]  /*d600*/  BAR.SYNC.DEFER_BLOCKING 0x0 ;  /* 0x0000000000007b1d */ /* 0x000fe20000010000 */
[C---:B------:R-:W-:Y:S06]  /*d610*/  HMMA.16816.F32.BF16 R28, R156.reuse, R140, R28 ;  /* 0x0000008c9c1c723c */ /* 0x040fec000004181c */
[----:B------:R-:W-:Y:S06]  /*d620*/  HMMA.16816.F32.BF16 R32, R156, R142, R32 ;  /* 0x0000008e9c20723c */ /* 0x000fec0000041820 */
[C---:B--2---:R-:W-:Y:S06]  /*d630*/  HMMA.16816.F32.BF16 R4, R160.reuse, R168, R4 ;  /* 0x000000a8a004723c */ /* 0x044fec0000041804 */
[C---:B------:R-:W-:Y:S06]  /*d640*/  HMMA.16816.F32.BF16 R8, R160.reuse, R170, R8 ;  /* 0x000000aaa008723c */ /* 0x040fec0000041808 */
[C---:B---3--:R-:W-:Y:S06]  /*d650*/  HMMA.16816.F32.BF16 R12, R160.reuse, R144, R12 ;  /* 0x00000090a00c723c */ /* 0x048fec000004180c */
[C---:B------:R-:W-:Y:S06]  /*d660*/  HMMA.16816.F32.BF16 R16, R160.reuse, R146, R16 ;  /* 0x00000092a010723c */ /* 0x040fec0000041810 */
[----:B------:R-:W-:Y:S01]  /*d670*/  FSEL R233, R4, -INF , !P6 ;  /* 0xff80000004e97808 */ /* 0x000fe20007000000 */
[C---:B-1----:R-:W-:Y:S03]  /*d680*/  HMMA.16816.F32.BF16 R20, R160.reuse, R132, R20 ;  /* 0x00000084a014723c */ /* 0x042fe60000041814 */
[-C--:B------:R-:W-:Y:S02]  /*d690*/  ISETP.GE.AND P6, PT, R218, R213.reuse, PT ;  /* 0x000000d5da00720c */ /* 0x080fe40003fc6270 */
[----:B------:R-:W-:Y:S01]  /*d6a0*/  FSEL R231, R5, -INF , !P5 ;  /* 0xff80000005e77808 */ /* 0x000fe20006800000 */
[C---:B------:R-:W-:Y:S03]  /*d6b0*/  HMMA.16816.F32.BF16 R24, R160.reuse, R134, R24 ;  /* 0x00000086a018723c */ /* 0x040fe60000041818 */
[----:B------:R-:W-:Y:S02]  /*d6c0*/  ISETP.GE.AND P5, PT, R220, R213, PT ;  /* 0x000000d5dc00720c */ /* 0x000fe40003fa6270 */
[----:B------:R-:W-:Y:S01]  /*d6d0*/  FSEL R229, R6, -INF , !P1 ;  /* 0xff80000006e57808 */ /* 0x000fe20004800000 */
[C---:B----4-:R-:W-:Y:S03]  /*d6e0*/  HMMA.16816.F32.BF16 R28, R160.reuse, R136, R28 ;  /* 0x00000088a01c723c */ /* 0x050fe6000004181c */
[-C--:B------:R-:W-:Y:S02]  /*d6f0*/  ISETP.GE.AND P1, PT, R218, R211.reuse, PT ;  /* 0x000000d3da00720c */ /* 0x080fe40003f26270 */
[----:B------:R-:W-:Y:S01]  /*d700*/  FSEL R227, R7, -INF , !P0 ;  /* 0xff80000007e37808 */ /* 0x000fe20004000000 */
[----:B------:R-:W-:Y:S03]  /*d710*/  HMMA.16816.F32.BF16 R32, R160, R138, R32 ;  /* 0x0000008aa020723c */ /* 0x000fe60000041820 */
        /* <DEDUP_REMOVED lines=10> */
[----:B------:R-:W-:Y:S02]  /*d7c0*/  FSEL R235, R11, -INF , !P0 ;  /* 0xff8000000beb7808 */ /* 0x000fe40004000000 */
        /* <DEDUP_REMOVED lines=28> */
[-C--:B------:R-:W-:Y:S02]  /*d990*/  ISETP.GE.AND P5, PT, R220, R213.reuse, PT ;  /* 0x000000d5dc00720c */ /* 0x080fe40003fa6270 */
[----:B------:R-:W-:Y:S02]  /*d9a0*/  ISETP.GE.AND P6, PT, R218, R213, PT ;  /* 0x000000d5da00720c */ /* 0x000fe40003fc6270 */
[-C--:B------:R-:W-:Y:S02]  /*d9b0*/  ISETP.GE.AND P1, PT, R220, R211.reuse, PT ;  /* 0x000000d3dc00720c */ /* 0x080fe40003f26270 */
[----:B------:R-:W-:Y:S02]  /*d9c0*/  ISETP.GE.AND P0, PT, R218, R211, PT ;  /* 0x000000d3da00720c */ /* 0x000fe40003f06270 */
[-C--:B------:R-:W-:Y:S02]  /*d9d0*/  ISETP.GE.OR P5, PT, R220, R212.reuse, !P5 ;  /* 0x000000d4dc00720c */ /* 0x080fe40006fa6670 */
[----:B------:R-:W-:Y:S02]  /*d9e0*/  ISETP.GE.OR P6, PT, R218, R212, !P6 ;  /* 0x000000d4da00720c */ /* 0x000fe400077c6670 */
[-C--:B------:R-:W-:Y:S02]  /*d9f0*/  ISETP.GE.OR P1, PT, R220, R210.reuse, !P1 ;  /* 0x000000d2dc00720c */ /* 0x080fe40004f26670 */
[----:B------:R-:W-:Y:S01]  /*da00*/  ISETP.GE.OR P0, PT, R218, R210, !P0 ;  /* 0x000000d2da00720c */ /* 0x000fe20004706670 */
[----:B------:R-:W-:Y:S01]  /*da10*/  VIADD R218, R3, 0x29 ;  /* 0x0000002903da7836 */ /* 0x000fe20000000000 */
[----:B------:R-:W-:Y:S02]  /*da20*/  FMNMX.FTZ R220, R233, R0, !PT ;  /* 0x00000000e9dc7209 */ /* 0x000fe40007810000 */
[----:B------:R-:W-:Y:S02]  /*da30*/  FSEL R242, R20, -INF , !P5 ;  /* 0xff80000014f27808 */ /* 0x000fe40006800000 */
[----:B------:R-:W-:Y:S02]  /*da40*/  FSEL R238, R21, -INF , !P6 ;  /* 0xff80000015ee7808 */ /* 0x000fe40007000000 */
[C---:B------:R-:W-:Y:S02]  /*da50*/  ISETP.GE.AND P5, PT, R222.reuse, R213, PT ;  /* 0x000000d5de00720c */ /* 0x040fe40003fa6270 */
[----:B------:R-:W-:Y:S02]  /*da60*/  ISETP.GE.AND P6, PT, R222, R211, PT ;  /* 0x000000d3de00720c */ /* 0x000fe40003fc6270 */
[----:B------:R-:W-:Y:S02]  /*da70*/  FSEL R234, R22, -INF , !P1 ;  /* 0xff80000016ea7808 */ /* 0x000fe40004800000 */
[----:B------:R-:W-:Y:S02]  /*da80*/  FMNMX.FTZ R220, R231, R220, !PT ;  /* 0x000000dce7dc7209 */ /* 0x000fe40007810000 */
[C---:B------:R-:W-:Y:S02]  /*da90*/  ISETP.GE.AND P1, PT, R218.reuse, R213, PT ;  /* 0x000000d5da00720c */ /* 0x040fe40003f26270 */
[----:B------:R-:W-:Y:S02]  /*daa0*/  FSEL R230, R23, -INF , !P0 ;  /* 0xff80000017e67808 */ /* 0x000fe40004000000 */
[----:B------:R-:W-:Y:S02]  /*dab0*/  ISETP.GE.AND P0, PT, R218, R211, PT ;  /* 0x000000d3da00720c */ /* 0x000fe40003f06270 */
[C---:B------:R-:W-:Y:S02]  /*dac0*/  ISETP.GE.OR P5, PT, R222.reuse, R212, !P5 ;  /* 0x000000d4de00720c */ /* 0x040fe40006fa6670 */
[----:B------:R-:W-:Y:S01]  /*dad0*/  ISETP.GE.OR P6, PT, R222, R210, !P6 ;  /* 0x000000d2de00720c */ /* 0x000fe200077c6670 */
[----:B------:R-:W-:Y:S01]  /*dae0*/  VIADD R222, R3, 0x30 ;  /* 0x0000003003de7836 */ /* 0x000fe20000000000 */
[----:B------:R-:W-:Y:S02]  /*daf0*/  FMNMX.FTZ R220, R241, R220, !PT ;  /* 0x000000dcf1dc7209 */ /* 0x000fe40007810000 */
[C---:B------:R-:W-:Y:S02]  /*db00*/  ISETP.GE.OR P1, PT, R218.reuse, R212, !P1 ;  /* 0x000000d4da00720c */ /* 0x040fe40004f26670 */
[----:B------:R-:W-:Y:S02]  /*db10*/  ISETP.GE.OR P0, PT, R218, R210, !P0 ;  /* 0x000000d2da00720c */ /* 0x000fe40004706670 */
[----:B------:R-:W-:Y:S01]  /*db20*/  FMNMX.FTZ R218, R239, R220, !PT ;  /* 0x000000dcefda7209 */ /* 0x000fe20007810000 */
[----:B------:R-:W-:Y:S01]  /*db30*/  VIADD R220, R3, 0x31 ;  /* 0x0000003103dc7836 */ /* 0x000fe20000000000 */
[----:B------:R-:W-:Y:S02]  /*db40*/  FSEL R240, R24, -INF , !P5 ;  /* 0xff80000018f07808 */ /* 0x000fe40006800000 */
[----:B------:R-:W-:Y:S02]  /*db50*/  FSEL R236, R25, -INF , !P1 ;  /* 0xff80000019ec7808 */ /* 0x000fe40004800000 */
[C---:B------:R-:W-:Y:S02]  /*db60*/  ISETP.GE.AND P5, PT, R222.reuse, R213, PT ;  /* 0x000000d5de00720c */ /* 0x040fe40003fa6270 */
[C---:B------:R-:W-:Y:S02]  /*db70*/  ISETP.GE.AND P1, PT, R222.reuse, R211, PT ;  /* 0x000000d3de00720c */ /* 0x040fe40003f26270 */
[----:B------:R-:W-:Y:S02]  /*db80*/  FMNMX.FTZ R218, R225, R218, !PT ;  /* 0x000000dae1da7209 */ /* 0x000fe40007810000 */
[C---:B------:R-:W-:Y:S02]  /*db90*/  ISETP.GE.OR P5, PT, R222.reuse, R212, !P5 ;  /* 0x000000d4de00720c */ /* 0x040fe40006fa6670 */
[----:B------:R-:W-:Y:S02]  /*dba0*/  ISETP.GE.OR P1, PT, R222, R210, !P1 ;  /* 0x000000d2de00720c */ /* 0x000fe40004f26670 */
[----:B------:R-:W-:Y:S02]  /*dbb0*/  FMNMX.FTZ R222, R229, R2, !PT ;  /* 0x00000002e5de7209 */ /* 0x000fe40007810000 */
[----:B------:R-:W-:Y:S02]  /*dbc0*/  FMNMX.FTZ R224, R223, R218, !PT ;  /* 0x000000dadfe07209 */ /* 0x000fe40007810000 */
[----:B------:R-:W-:Y:S02]  /*dbd0*/  FSEL R232, R26, -INF , !P6 ;  /* 0xff8000001ae87808 */ /* 0x000fe40007000000 */
[----:B------:R-:W-:Y:S02]  /*dbe0*/  FSEL R228, R27, -INF , !P0 ;  /* 0xff8000001be47808 */ /* 0x000fe40004000000 */
[C---:B------:R-:W-:Y:S02]  /*dbf0*/  ISETP.GE.AND P0, PT, R220.reuse, R213, PT ;  /* 0x000000d5dc00720c */ /* 0x040fe40003f06270 */
[C---:B------:R-:W-:Y:S02]  /*dc00*/  ISETP.GE.AND P6, PT, R220.reuse, R211, PT ;  /* 0x000000d3dc00720c */ /* 0x040fe40003fc6270 */
[----:B------:R-:W-:Y:S02]  /*dc10*/  FMNMX.FTZ R218, R227, R222, !PT ;  /* 0x000000dee3da7209 */ /* 0x000fe40007810000 */
[----:B------:R-:W-:Y:S02]  /*dc20*/  FMNMX.FTZ R245, R221, R224, !PT ;  /* 0x000000e0ddf57209 */ /* 0x000fe40007810000 */
[C---:B------:R-:W-:Y:S02]  /*dc30*/  ISETP.GE.OR P0, PT, R220.reuse, R212, !P0 ;  /* 0x000000d4dc00720c */ /* 0x040fe40004706670 */
[----:B------:R-:W-:Y:S02]  /*dc40*/  ISETP.GE.OR P6, PT, R220, R210, !P6 ;  /* 0x000000d2dc00720c */ /* 0x000fe400077c6670 */
[----:B------:R-:W-:Y:S01]  /*dc50*/  FMNMX.FTZ R220, R237, R218, !PT ;  /* 0x000000daeddc7209 */ /* 0x000fe20007810000 */
[C---:B------:R-:W-:Y:S01]  /*dc60*/  VIADD R218, R3.reuse, 0x38 ;  /* 0x0000003803da7836 */ /* 0x040fe20000000000 */
[----:B------:R-:W-:Y:S01]  /*dc70*/  FMNMX.FTZ R245, R252, R245, !PT ;  /* 0x000000f5fcf57209 */ /* 0x000fe20007810000 */
[----:B------:R-:W-:Y:S01]  /*dc80*/  VIADD R3, R3, 0x39 ;  /* 0x0000003903037836 */ /* 0x000fe20000000000 */
[----:B------:R-:W-:Y:S02]  /*dc90*/  FMNMX.FTZ R243, R235, R220, !PT ;  /* 0x000000dcebf37209 */ /* 0x000fe40007810000 */
[----:B------:R-:W-:Y:S02]  /*dca0*/  FMNMX.FTZ R245, R242, R245, !PT ;  /* 0x000000f5f2f57209 */ /* 0x000fe40007810000 */
[----:B------:R-:W-:Y:S02]  /*dcb0*/  FMNMX.FTZ R243, R250, R243, !PT ;  /* 0x000000f3faf37209 */ /* 0x000fe40007810000 */
[----:B------:R-:W-:Y:S02]  /*dcc0*/  FSEL R224, R29, -INF , !P0 ;  /* 0xff8000001de07808 */ /* 0x000fe40004000000 */
[----:B------:R-:W-:Y:S02]  /*dcd0*/  FMNMX.FTZ R245, R238, R245, !PT ;  /* 0x000000f5eef57209 */ /* 0x000fe40007810000 */
[C---:B------:R-:W-:Y:S02]  /*dce0*/  ISETP.GE.AND P0, PT, R3.reuse, R213, PT ;  /* 0x000000d50300720c */ /* 0x040fe40003f06270 */
[----:B------:R-:W-:Y:S02]  /*dcf0*/  FMNMX.FTZ R243, R248, R243, !PT ;  /* 0x000000f3f8f37209 */ /* 0x000fe40007810000 */
[----:B------:R-:W-:Y:S02]  /*dd00*/  FMNMX.FTZ R245, R240, R245, !PT ;  /* 0x000000f5f0f57209 */ /* 0x000fe40007810000 */
[-C--:B------:R-:W-:Y:S02]  /*dd10*/  ISETP.GE.OR P0, PT, R3, R212.reuse, !P0 ;  /* 0x000000d40300720c */ /* 0x080fe40004706670 */
[----:B------:R-:W-:Y:S02]  /*dd20*/  FSEL R226, R28, -INF , !P5 ;  /* 0xff8000001ce27808 */ /* 0x000fe40006800000 */
[----:B------:R-:W-:Y:S02]  /*dd30*/  FMNMX.FTZ R243, R246, R243, !PT ;  /* 0x000000f3f6f37209 */ /* 0x000fe40007810000 */
[----:B------:R-:W-:Y:S02]  /*dd40*/  ISETP.GE.AND P5, PT, R218, R213, PT ;  /* 0x000000d5da00720c */ /* 0x000fe40003fa6270 */
[----:B------:R-:W-:Y:S02]  /*dd50*/  FMNMX.FTZ R245, R236, R245, !PT ;  /* 0x000000f5ecf57209 */ /* 0x000fe40007810000 */
[----:B------:R-:W-:Y:S02]  /*dd60*/  FSEL R220, R33, -INF , !P0 ;  /* 0xff80000021dc7808 */ /* 0x000fe40004000000 */
[----:B------:R-:W-:Y:S02]  /*dd70*/  PLOP3.LUT P0, PT, PT, PT, UP0, 0x80, 0x0 ;  /* 0x000000000000781c */ /* 0x000fe40003f0f008 */
[----:B------:R-:W-:Y:S02]  /*dd80*/  FMNMX.FTZ R243, R244, R243, !PT ;  /* 0x000000f3f4f37209 */ /* 0x000fe40007810000 */
[----:B------:R-:W-:Y:S02]  /*dd90*/  ISETP.GE.OR P5, PT, R218, R212, !P5 ;  /* 0x000000d4da00720c */ /* 0x000fe40006fa6670 */
[----:B------:R-:W-:Y:S02]  /*dda0*/  FMNMX.FTZ R247, R226, R245, !PT ;  /* 0x000000f5e2f77209 */ /* 0x000fe40007810000 */
[----:B------:R-:W-:Y:S02]  /*ddb0*/  FMNMX.FTZ R245, R234, R243, !PT ;  /* 0x000000f3eaf57209 */ /* 0x000fe40007810000 */
[----:B------:R-:W-:Y:S02]  /*ddc0*/  FSEL R222, R32, -INF , !P5 ;  /* 0xff80000020de7808 */ /* 0x000fe40006800000 */
[----:B------:R-:W-:Y:S02]  /*ddd0*/  FMNMX.FTZ R243, R224, R247, !PT ;  /* 0x000000f7e0f37209 */ /* 0x000fe40007810000 */
[----:B------:R-:W-:Y:S02]  /*dde0*/  ISETP.GE.AND P5, PT, R218, R211, PT ;  /* 0x000000d3da00720c */ /* 0x000fe40003fa6270 */
[----:B------:R-:W-:Y:S02]  /*ddf0*/  FMNMX.FTZ R245, R230, R245, !PT ;  /* 0x000000f5e6f57209 */ /* 0x000fe40007810000 */
[----:B------:R-:W-:Y:S02]  /*de00*/  FMNMX.FTZ R243, R222, R243, !PT ;  /* 0x000000f3def37209 */ /* 0x000fe40007810000 */
[----:B------:R-:W-:Y:S02]  /*de10*/  ISETP.GE.OR P5, PT, R218, R210, !P5 ;  /* 0x000000d2da00720c */ /* 0x000fe40006fa6670 */
[----:B------:R-:W-:Y:S02]  /*de20*/  FSEL R218, R30, -INF , !P1 ;  /* 0xff8000001eda7808 */ /* 0x000fe40004800000 */
[----:B------:R-:W-:Y:S02]  /*de30*/  FMNMX.FTZ R245, R232, R245, !PT ;  /* 0x000000f5e8f57209 */ /* 0x000fe40007810000 */
[----:B------:R-:W-:Y:S01]  /*de40*/  FMNMX.FTZ R243, R220, R243, !PT ;  /* 0x000000f3dcf37209 */ /* 0x000fe20007810000 */
[----:B------:R-:W-:Y:S06]  /*de50*/  @P0 BRA `(.L_x_406) ;  /* 0xffffffe400740947 */ /* 0x000fec000383ffff */
.L_x_405:
[----:B--2---:R-:W-:Y:S01]  /*de60*/  FMNMX.FTZ R5, R228, R245, !PT ;  /* 0x000000f5e4057209 */ /* 0x004fe20007810000 */
[----:B------:R-:W1:Y:S01]  /*de70*/  SHFL.BFLY PT, R4, R243, 0x2, 0x1f ;  /* 0x0c401f00f3047f89 */ /* 0x000e6200000e0000 */
        /* <DEDUP_REMOVED lines=10> */
[----:B------:R-:W-:Y:S02]  /*df20*/  FMNMX.FTZ R8, R144, R5, !PT ;  /* 0x0000000590087209 */ /* 0x000fe40007810000 */
[----:B------:R-:W-:Y:S04]  /*df30*/  FSEL R133, R35, -INF , !P0 ;  /* 0xff80000023857808 */ /* 0x000fe80004000000 */
[----:B------:R-:W-:Y:S01]  /*df40*/  FMNMX.FTZ R6, R133, R8, !PT ;  /* 0x0000000885067209 */ /* 0x000fe20007810000 */
[----:B------:R-:W-:Y:S08]  /*df50*/  LDSM.16.MT88.4 R28, [R189+0x12000] ;  /* 0x01200000bd1c783b */ /* 0x000ff00000004200 */
[----:B------:R-:W2:Y:S08]  /*df60*/  SHFL.BFLY PT, R3, R6, 0x2, 0x1f ;  /* 0x0c401f0006037f89 */ /* 0x000eb000000e0000 */
        /* <DEDUP_REMOVED lines=41> */
[----:B------:R-:W-:Y:S01]  /*e200*/  FFMA.FTZ R133, R133, UR4, -R145 ;  /* 0x0000000485857c23 */ /* 0x000fe20008010891 */
[----:B------:R-:W-:Y:S01]  /*e210*/  FFMA.FTZ R173, R223, UR4, -R147 ;  /* 0x00000004dfad7c23 */ /* 0x000fe20008010893 */
[----:B------:R-:W-:Y:S01]  /*e220*/  FFMA.FTZ R223, R244, UR4, -R145 ;  /* 0x00000004f4df7c23 */ /* 0x000fe20008010891 */
[----:B------:R-:W-:Y:S01]  /*e230*/  FFMA.FTZ R170, R221, UR4, -R147 ;  /* 0x00000004ddaa7c23 */ /* 0x000fe20008010893 */
[----:B------:R-:W-:Y:S01]  /*e240*/  FFMA.FTZ R221, R248, UR4, -R145 ;  /* 0x00000004f8dd7c23 */ /* 0x000fe20008010891 */
        /* <DEDUP_REMOVED lines=329> */
.L_x_403:
[----:B------:R-:W1:Y:S01]  /*f6e0*/  SHFL.BFLY PT, R4, R215, 0x2, 0x1f ;  /* 0x0c401f00d7047f89 */ /* 0x000e6200000e0000 */
[----:B------:R-:W-:Y:S01]  /*f6f0*/  MOV R15, 0x3f800000 ;  /* 0x3f800000000f7802 */ /* 0x000fe20000000f00 */
[----:B------:R-:W2:Y:S01]  /*f700*/  S2UR UR4, SR_CgaCtaId ;  /* 0x00000000000479c3 */ /* 0x000ea20000008800 */
[----:B------:R-:W-:Y:S01]  /*f710*/  MOV R14, 0x3f800000 ;  /* 0x3f800000000e7802 */ /* 0x000fe20000000f00 */
[----:B------:R-:W3:Y:S01]  /*f720*/  SHFL.BFLY PT, R2, R219, 0x2, 0x1f ;  /* 0x0c401f00db027f89 */ /* 0x000ee200000e0000 */
[----:B------:R-:W-:Y:S01]  /*f730*/  UMOV UR6, 0x400 ;  /* 0x0000040000067882 */ /* 0x000fe20000000000 */
[----:B------:R-:W-:Y:S01]  /*f740*/  UISETP.NE.AND UP0, UPT, UR13, -0x1, UPT ;  /* 0xffffffff0d00788c */ /* 0x000fe2000bf05270 */
[----:B------:R-:W4:Y:S01]  /*f750*/  S2R R6, SR_TID.X ;  /* 0x0000000000067919 */ /* 0x000f220000002100 */
[----:B------:R-:W5:Y:S01]  /*f760*/  S2R R0, SR_TID.X ;  /* 0x0000000000007919 */ /* 0x000f620000002100 */
[----:B-1----:R-:W-:Y:S01]  /*f770*/  FADD.FTZ R5, R4, R215 ;  /* 0x000000d704057221 */ /* 0x002fe20000010000 */
[----:B--2---:R-:W-:Y:S01]  /*f780*/  ULEA UR4, UR4, UR6, 0x18 ;  /* 0x0000000604047291 */ /* 0x004fe2000f8ec03f */
[----:B---3--:R-:W-:-:S03]  /*f790*/  FADD.FTZ R2, R2, R219 ;  /* 0x000000db02027221 */ /* 0x008fc60000010000 */
[----:B------:R-:W1:Y:S03]  /*f7a0*/  SHFL.BFLY PT, R10, R5, 0x1, 0x1f ;  /* 0x0c201f00050a7f89 */ /* 0x000e6600000e0000 */
[----:B------:R-:W-:Y:S02]  /*f7b0*/  @UP0 ULDC.64 UR6, c[0x0][0x298] ;  /* 0x0000a60000060ab9 */ /* 0x000fe40000000a00 */
[----:B------:R-:W-:Y:S01]  /*f7c0*/  @UP0 UIMAD.WIDE.U32 UR10, UR13, UR6, URZ ;  /* 0x000000060d0a02a5 */ /* 0x000fe2000f8e003f */
[----:B------:R-:W2:Y:S01]  /*f7d0*/  SHFL.BFLY PT, R11, R2, 0x1, 0x1f ;  /* 0x0c201f00020b7f89 */ /* 0x000ea200000e0000 */
[----:B----4-:R-:W-:-:S04]  /*f7e0*/  SHF.R.S32.HI R9, RZ, 0x1f, R6 ;  /* 0x0000001fff097819 */ /* 0x010fc80000011406 */
[----:B------:R-:W-:Y:S02]  /*f7f0*/  LEA.HI R4, R9, R6, RZ, 0x3 ;  /* 0x0000000609047211 */ /* 0x000fe400078f18ff */
[----:B-----5:R-:W-:-:S04]  /*f800*/  SHF.R.S32.HI R7, RZ, 0x1f, R0 ;  /* 0x0000001fff077819 */ /* 0x020fc80000011400 */
[CC--:B------:R-:W-:Y:S02]  /*f810*/  LEA.HI R13, R7.reuse, R0.reuse, RZ, 0x2 ;  /* 0x00000000070d7211 */ /* 0x0c0fe400078f10ff */
[----:B------:R-:W-:Y:S01]  /*f820*/  LEA.HI R8, R7, R0, RZ, 0x5 ;  /* 0x0000000007087211 */ /* 0x000fe200078f28ff */
[----:B-1----:R-:W-:Y:S01]  /*f830*/  FADD.FTZ R10, R5, R10 ;  /* 0x0000000a050a7221 */ /* 0x002fe20000010000 */
[----:B------:R-:W-:Y:S02]  /*f840*/  LEA.HI R5, R9, R6, RZ, 0x5 ;  /* 0x0000000609057211 */ /* 0x000fe400078f28ff */
[----:B------:R-:W-:Y:S01]  /*f850*/  LOP3.LUT R17, R13, 0x3ffffffc, RZ, 0xc0, !PT ;  /* 0x3ffffffc0d117812 */ /* 0x000fe200078ec0ff */
[----:B--2---:R-:W-:Y:S01]  /*f860*/  FADD.FTZ R11, R2, R11 ;  /* 0x0000000b020b7221 */ /* 0x004fe20000010000 */
[----:B------:R-:W-:Y:S02]  /*f870*/  FSETP.NE.FTZ.AND P0, PT, R10, RZ, PT ;  /* 0x000000ff0a00720b */ /* 0x000fe40003f15000 */
[----:B------:R-:W-:-:S02]  /*f880*/  LOP3.LUT R5, R5, 0xffffffe0, RZ, 0xc0, !PT ;  /* 0xffffffe005057812 */ /* 0x000fc400078ec0ff */
[----:B------:R-:W-:Y:S02]  /*f890*/  LOP3.LUT R2, R4, 0xfffffff8, RZ, 0xc0, !PT ;  /* 0xfffffff804027812 */ /* 0x000fe400078ec0ff */
[-C--:B------:R-:W-:Y:S02]  /*f8a0*/  IADD3 R5, -R5, R6.reuse, RZ ;  /* 0x0000000605057210 */ /* 0x080fe40007ffe1ff */
[----:B------:R-:W-:Y:S02]  /*f8b0*/  IADD3 R2, -R2, R6, RZ ;  /* 0x0000000602027210 */ /* 0x000fe40007ffe1ff */
[--C-:B------:R-:W-:Y:S02]  /*f8c0*/  SHF.R.S32.HI R6, RZ, 0x2, R13.reuse ;  /* 0x00000002ff067819 */ /* 0x100fe4000001140d */
[----:B------:R-:W-:Y:S01]  /*f8d0*/  SHF.R.S32.HI R13, RZ, 0x1f, R13 ;  /* 0x0000001fff0d7819 */ /* 0x000fe2000001140d */
[----:B------:R-:W1:Y:S01]  /*f8e0*/  @P0 MUFU.RCP R15, R10 ;  /* 0x0000000a000f0308 */ /* 0x000e620000001000 */
[----:B------:R-:W-:-:S02]  /*f8f0*/  FSETP.NE.FTZ.AND P3, PT, R11, RZ, PT ;  /* 0x000000ff0b00720b */ /* 0x000fc40003f75000 */
[----:B------:R-:W-:Y:S02]  /*f900*/  LEA.HI R13, R13, R6, RZ, 0x3 ;  /* 0x000000060d0d7211 */ /* 0x000fe400078f18ff */
[----:B------:R-:W-:Y:S02]  /*f910*/  LOP3.LUT R9, R8, 0xffffffe0, RZ, 0xc0, !PT ;  /* 0xffffffe008097812 */ /* 0x000fe400078ec0ff */
[----:B------:R-:W-:Y:S02]  /*f920*/  LOP3.LUT R13, R13, 0xfffffff8, RZ, 0xc0, !PT ;  /* 0xfffffff80d0d7812 */ /* 0x000fe400078ec0ff */
[-C--:B------:R-:W-:Y:S02]  /*f930*/  LEA.HI R7, R7, R0.reuse, RZ, 0x3 ;  /* 0x0000000007077211 */ /* 0x080fe400078f18ff */
[----:B------:R-:W-:Y:S02]  /*f940*/  IADD3 R13, R6, -R13, RZ ;  /* 0x8000000d060d7210 */ /* 0x000fe40007ffe0ff */
[----:B------:R-:W-:Y:S01]  /*f950*/  IADD3 R12, -R17, R0, RZ ;  /* 0x00000000110c7210 */ /* 0x000fe20007ffe1ff */
[----:B------:R-:W2:Y:S01]  /*f960*/  @P3 MUFU.RCP R14, R11 ;  /* 0x0000000b000e3308 */ /* 0x000ea20000001000 */
[----:B------:R-:W-:-:S02]  /*f970*/  SHF.L.U32 R6, R13, 0x6, RZ ;  /* 0x000000060d067819 */ /* 0x000fc400000006ff */
[----:B------:R-:W-:Y:S01]  /*f980*/  IADD3 R0, -R9, R0, RZ ;  /* 0x0000000009007210 */ /* 0x000fe20007ffe1ff */
[C---:B-1----:R-:W-:Y:S01]  /*f990*/  FMUL.FTZ R131, R15.reuse, R131 ;  /* 0x000000830f837220 */ /* 0x042fe20000410000 */
[----:B------:R-:W-:Y:S01]  /*f9a0*/  SHF.R.S32.HI R9, RZ, 0x5, R8 ;  /* 0x00000005ff097819 */ /* 0x000fe20000011408 */
[C---:B------:R-:W-:Y:S01]  /*f9b0*/  FMUL.FTZ R130, R15.reuse, R130 ;  /* 0x000000820f827220 */ /* 0x040fe20000410000 */
[----:B------:R-:W-:Y:S01]  /*f9c0*/  LOP3.LUT R6, R6, 0x1c0, RZ, 0xc0, !PT ;  /* 0x000001c006067812 */ /* 0x000fe200078ec0ff */
[----:B------:R-:W-:Y:S01]  /*f9d0*/  FMUL.FTZ R127, R15, R127 ;  /* 0x0000007f0f7f7220 */ /* 0x000fe20000410000 */
[----:B------:R-:W-:Y:S01]  /*f9e0*/  LOP3.LUT R8, R13, 0x1, RZ, 0xc0, !PT ;  /* 0x000000010d087812 */ /* 0x000fe200078ec0ff */
        /* <DEDUP_REMOVED lines=45> */
[----:B------:R-:W-:Y:S01]  /*fcc0*/  LEA R12, R9, R12, 0x9 ;  /* 0x0000000c090c7211 */ /* 0x000fe200078e48ff */
[----:B--2---:R-:W-:Y:S01]  /*fcd0*/  FMUL.FTZ R128, R14, R128 ;  /* 0x000000800e807220 */ /* 0x004fe20000410000 */
[----:B------:R-:W-:Y:S01]  /*fce0*/  LEA.HI R15, R6, R6, RZ, 0x1d ;  /* 0x00000006060f7211 */ /* 0x000fe200078fe8ff */
[----:B------:R-:W-:Y:S01]  /*fcf0*/  FMUL.FTZ R129, R14, R129 ;  /* 0x000000810e817220 */ /* 0x000fe20000410000 */
[----:B------:R-:W-:Y:S01]  /*fd00*/  ISETP.NE.U32.AND P4, PT, R8, 0x1, PT ;  /* 0x000000010800780c */ /* 0x000fe20003f85070 */
[----:B------:R-:W-:Y:S01]  /*fd10*/  FMUL.FTZ R124, R14, R124 ;  /* 0x0000007c0e7c7220 */ /* 0x000fe20000410000 */
[----:B------:R-:W-:Y:S01]  /*fd20*/  LEA R12, R12, R15, 0x1 ;  /* 0x0000000f0c0c7211 */ /* 0x000fe200078e08ff */
[C---:B------:R-:W-:Y:S01]  /*fd30*/  FMUL.FTZ R125, R14.reuse, R125 ;  /* 0x0000007d0e7d7220 */ /* 0x040fe20000410000 */
[----:B------:R-:W-:Y:S01]  /*fd40*/  R2P PR, R13, 0x6 ;  /* 0x000000060d007804 */ /* 0x000fe20000000000 */
[----:B------:R-:W-:Y:S01]  /*fd50*/  FMUL.FTZ R120, R14, R120 ;  /* 0x000000780e787220 */ /* 0x000fe20000410000 */
[----:B------:R-:W-:Y:S01]  /*fd60*/  LEA R15, R12, UR4, 0x1 ;  /* 0x000000040c0f7c11 */ /* 0x000fe2000f8e08ff */
[C---:B------:R-:W-:Y:S01]  /*fd70*/  FMUL.FTZ R121, R14.reuse, R121 ;  /* 0x000000790e797220 */ /* 0x040fe20000410000 */
[----:B------:R-:W-:Y:S01]  /*fd80*/  MOV R6, 0x20 ;  /* 0x0000002000067802 */ /* 0x000fe20000000f00 */
[C---:B------:R-:W-:Y:S01]  /*fd90*/  FMUL.FTZ R116, R14.reuse, R116 ;  /* 0x000000740e747220 */ /* 0x040fe20000410000 */
[----:B------:R-:W-:Y:S01]  /*fda0*/  MOV R8, 0x40 ;  /* 0x0000004000087802 */ /* 0x000fe20000000f00 */
[C---:B------:R-:W-:Y:S01]  /*fdb0*/  FMUL.FTZ R117, R14.reuse, R117 ;  /* 0x000000750e757220 */ /* 0x040fe20000410000 */
[C---:B------:R-:W-:Y:S01]  /*fdc0*/  IADD3 R13, R15.reuse, -0x10, RZ ;  /* 0xfffffff00f0d7810 */ /* 0x040fe20007ffe0ff */
[----:B------:R-:W-:Y:S01]  /*fdd0*/  FMUL.FTZ R112, R14, R112 ;  /* 0x000000700e707220 */ /* 0x000fe20000410000 */
[----:B------:R-:W-:Y:S01]  /*fde0*/  SEL R6, R6, 0xffffffe0, !P1 ;  /* 0xffffffe006067807 */ /* 0x000fe20004800000 */
[C---:B------:R-:W-:Y:S01]  /*fdf0*/  FMUL.FTZ R113, R14.reuse, R113 ;  /* 0x000000710e717220 */ /* 0x040fe20000410000 */
[----:B------:R-:W-:Y:S01]  /*fe00*/  @P4 IADD3 R13, R15, 0x10, RZ ;  /* 0x000000100f0d4810 */ /* 0x000fe20007ffe0ff */
[C---:B------:R-:W-:Y:S01]  /*fe10*/  FMUL.FTZ R108, R14.reuse, R108 ;  /* 0x0000006c0e6c7220 */ /* 0x040fe20000410000 */
[----:B------:R-:W-:Y:S01]  /*fe20*/  F2FP.BF16.F32.PACK_AB R128, R129, R128 ;  /* 0x000000808180723e */ /* 0x000fe200000010ff */
[C---:B------:R-:W-:Y:S01]  /*fe30*/  FMUL.FTZ R109, R14.reuse, R109 ;  /* 0x0000006d0e6d7220 */ /* 0x040fe20000410000 */
[----:B------:R-:W-:Y:S01]  /*fe40*/  F2FP.BF16.F32.PACK_AB R130, R131, R130 ;  /* 0x000000828382723e */ /* 0x000fe200000010ff */
[----:B------:R-:W-:Y:S01]  /*fe50*/  FMUL.FTZ R104, R14, R104 ;  /* 0x000000680e687220 */ /* 0x000fe20000410000 */
[----:B------:R-:W-:Y:S01]  /*fe60*/  SEL R8, R8, 0xffffffc0, !P2 ;  /* 0xffffffc008087807 */ /* 0x000fe20005000000 */
[----:B------:R1:W-:Y:S01]  /*fe70*/  STS [R15], R128 ;  /* 0x000000800f007388 */ /* 0x0003e20000000800 */
[----:B------:R-:W-:Y:S01]  /*fe80*/  F2FP.BF16.F32.PACK_AB R124, R125, R124 ;  /* 0x0000007c7d7c723e */ /* 0x000fe200000010ff */
[C---:B------:R-:W-:Y:S01]  /*fe90*/  FMUL.FTZ R105, R14.reuse, R105 ;  /* 0x000000690e697220 */ /* 0x040fe20000410000 */
[----:B------:R-:W-:Y:S01]  /*fea0*/  F2FP.BF16.F32.PACK_AB R126, R127, R126 ;  /* 0x0000007e7f7e723e */ /* 0x000fe200000010ff */
[----:B------:R1:W-:Y:S01]  /*feb0*/  STS [R15+0x400], R130 ;  /* 0x000400820f007388 */ /* 0x0003e20000000800 */
[----:B------:R-:W-:Y:S01]  /*fec0*/  F2FP.BF16.F32.PACK_AB R120, R121, R120 ;  /* 0x000000787978723e */ /* 0x000fe200000010ff */
[C---:B------:R-:W-:Y:S01]  /*fed0*/  FMUL.FTZ R100, R14.reuse, R100 ;  /* 0x000000640e647220 */ /* 0x040fe20000410000 */
[----:B------:R-:W-:Y:S01]  /*fee0*/  F2FP.BF16.F32.PACK_AB R122, R123, R122 ;  /* 0x0000007a7b7a723e */ /* 0x000fe200000010ff */
[----:B------:R1:W-:Y:S01]  /*fef0*/  STS [R13], R124 ;  /* 0x0000007c0d007388 */ /* 0x0003e20000000800 */
[----:B------:R-:W-:Y:S01]  /*ff00*/  IADD3 R17, R15, R6, RZ ;  /* 0x000000060f117210 */ /* 0x000fe20007ffe0ff */
[C---:B------:R-:W-:Y:S01]  /*ff10*/  FMUL.FTZ R101, R14.reuse, R101 ;  /* 0x000000650e657220 */ /* 0x040fe20000410000 */
[----:B------:R-:W-:Y:S01]  /*ff20*/  F2FP.BF16.F32.PACK_AB R116, R117, R116 ;  /* 0x000000747574723e */ /* 0x000fe200000010ff */
[----:B------:R1:W-:Y:S01]  /*ff30*/  STS [R13+0x400], R126 ;  /* 0x0004007e0d007388 */ /* 0x0003e20000000800 */
[----:B------:R-:W-:Y:S01]  /*ff40*/  F2FP.BF16.F32.PACK_AB R118, R119, R118 ;  /* 0x000000767776723e */ /* 0x000fe200000010ff */
[----:B------:R-:W-:Y:S01]  /*ff50*/  FMUL.FTZ R36, R14, R36 ;  /* 0x000000240e247220 */ /* 0x000fe20000410000 */
[----:B------:R-:W-:Y:S01]  /*ff60*/  IADD3 R19, R6, R13, RZ ;  /* 0x0000000d06137210 */ /* 0x000fe20007ffe0ff */
[----:B------:R1:W-:Y:S01]  /*ff70*/  STS [R17], R120 ;  /* 0x0000007811007388 */ /* 0x0003e20000000800 */
[----:B------:R-:W-:Y:S01]  /*ff80*/  F2FP.BF16.F32.PACK_AB R112, R113, R112 ;  /* 0x000000707170723e */ /* 0x000fe200000010ff */
[C---:B------:R-:W-:Y:S01]  /*ff90*/  FMUL.FTZ R37, R14.reuse, R37 ;  /* 0x000000250e257220 */ /* 0x040fe20000410000 */
[----:B------:R-:W-:Y:S01]  /*ffa0*/  F2FP.BF16.F32.PACK_AB R114, R115, R114 ;  /* 0x000000727372723e */ /* 0x000fe200000010ff */
[----:B------:R1:W-:Y:S01]  /*ffb0*/  STS [R17+0x400], R122 ;  /* 0x0004007a11007388 */ /* 0x0003e20000000800 */
[----:B------:R-:W-:Y:S01]  /*ffc0*/  IADD3 R21, R15, R8, RZ ;  /* 0x000000080f157210 */ /* 0x000fe20007ffe0ff */
[C---:B------:R-:W-:Y:S01]  /*ffd0*/  FMUL.FTZ R40, R14.reuse, R40 ;  /* 0x000000280e287220 */ /* 0x040fe20000410000 */
[----:B------:R-:W-:Y:S01]  /*ffe0*/  PLOP3.LUT P1, PT, PT, PT, UP0, 0x80, 0x0 ;  /* 0x000000000000781c */ /* 0x000fe20003f2f008 */
        /* <DEDUP_REMOVED lines=74> */
.L_x_407:
[----:B------:R-:W-:Y:S01]  /*10490*/  ULDC.U8 UR6, c[0x0][0x3d8] ;  /* 0x0000f60000067ab9 */ /* 0x000fe20000000000 */
[----:B------:R-:W-:Y:S01]  /*104a0*/  ULDC.U8 UR8, c[0x0][0x3d9] ;  /* 0x0000f64000087ab9 */ /* 0x000fe20000000000 */
[----:B------:R-:W-:Y:S01]  /*104b0*/  ISETP.NE.AND P5, PT, RZ, UR6, PT ;  /* 0x00000006ff007c0c */ /* 0x000fe2000bfa5270 */
[--C-:B------:R-:W-:Y:S01]  /*104c0*/  IMAD.IADD R23, R17, 0x1, R8.reuse ;  /* 0x0000000111177824 */ /* 0x100fe200078e0208 */
[----:B------:R-:W-:Y:S01]  /*104d0*/  F2FP.BF16.F32.PACK_AB R88, R89, R88 ;  /* 0x000000585958723e */ /* 0x000fe200000010ff */
[----:B------:R-:W-:Y:S01]  /*104e0*/  IMAD.IADD R25, R8, 0x1, R13 ;  /* 0x0000000108197824 */ /* 0x000fe200078e020d */
[----:B------:R-:W-:Y:S01]  /*104f0*/  ISETP.NE.OR P1, PT, RZ, UR8, !P5 ;  /* 0x00000008ff007c0c */ /* 0x000fe2000ef25670 */
[----:B------:R-:W-:Y:S01]  /*10500*/  IMAD.IADD R27, R19, 0x1, R8 ;  /* 0x00000001131b7824 */ /* 0x000fe200078e0208 */
[----:B------:R-:W-:Y:S02]  /*10510*/  F2FP.BF16.F32.PACK_AB R90, R91, R90 ;  /* 0x0000005a5b5a723e */ /* 0x000fe400000010ff */
[----:B------:R-:W-:-:S02]  /*10520*/  CS2R R28, SRZ ;  /* 0x00000000001c7805 */ /* 0x000fc4000001ff00 */
        /* <DEDUP_REMOVED lines=13> */
.L_x_408:
[----:B------:R-:W-:Y:S01]  /*10600*/  ISETP.NE.AND P1, PT, RZ, UR8, PT ;  /* 0x00000008ff007c0c */ /* 0x000fe2000bf25270 */
[----:B------:R-:W-:Y:S01]  /*10610*/  STS [R25], R108 ;  /* 0x0000006c19007388 */ /* 0x000fe20000000800 */
[----:B------:R-:W-:Y:S01]  /*10620*/  PLOP3.LUT P4, PT, PT, PT, PT, 0x8, 0x0 ;  /* 0x000000000000781c */ /* 0x000fe20003f8e170 */
[----:B------:R-:W1:Y:S01]  /*10630*/  S2UR UR6, SR_CTAID.X ;  /* 0x00000000000679c3 */ /* 0x000e620000002500 */
[----:B------:R-:W-:Y:S01]  /*10640*/  SHF.R.S32.HI R26, RZ, 0x1f, R9 ;  /* 0x0000001fff1a7819 */ /* 0x000fe20000011409 */
[----:B------:R-:W-:Y:S01]  /*10650*/  STS [R25+0x400], R110 ;  /* 0x0004006e19007388 */ /* 0x000fe20000000800 */
[----:B------:R-:W-:Y:S01]  /*10660*/  SHF.R.S32.HI R24, RZ, 0x1f, R5 ;  /* 0x0000001fff187819 */ /* 0x000fe20000011405 */
[----:B------:R-:W-:Y:S01]  /*10670*/  @P3 MUFU.LG2 R11, R11 ;  /* 0x0000000b000b3308 */ /* 0x000fe20000000c00 */
[----:B------:R-:W-:Y:S01]  /*10680*/  LEA.HI R26, R26, R9, RZ, 0x3 ;  /* 0x000000091a1a7211 */ /* 0x000fe200078f18ff */
[----:B------:R-:W-:Y:S01]  /*10690*/  STS [R23], R104 ;  /* 0x0000006817007388 */ /* 0x000fe20000000800 */
[----:B------:R-:W-:Y:S01]  /*106a0*/  LOP3.LUT P6, RZ, R0, 0x3, RZ, 0xc0, !PT ;  /* 0x0000000300ff7812 */ /* 0x000fe200078cc0ff */
[----:B------:R-:W-:Y:S01]  /*106b0*/  BSSY B0, `(.L_x_409) ;  /* 0x0000064000007945 */ /* 0x000fe20003800000 */
[----:B------:R-:W-:Y:S01]  /*106c0*/  SHF.R.S32.HI R30, RZ, 0x3, R4 ;  /* 0x00000003ff1e7819 */ /* 0x000fe20000011404 */
[----:B------:R-:W-:Y:S01]  /*106d0*/  STS [R23+0x400], R106 ;  /* 0x0004006a17007388 */ /* 0x000fe20000000800 */
[----:B------:R-:W2:Y:S01]  /*106e0*/  @!P1 LDC R6, c[0x0][0x2c4] ;  /* 0x0000b100ff069b82 */ /* 0x000ea20000000800 */
[----:B------:R-:W-:Y:S01]  /*106f0*/  @!P1 PLOP3.LUT P4, PT, P5, PT, PT, 0x80, 0x0 ;  /* 0x000000000000981c */ /* 0x000fe20002f8f070 */
[----:B------:R-:W3:Y:S01]  /*10700*/  @P0 MUFU.LG2 R10, R10 ;  /* 0x0000000a000a0308 */ /* 0x000ee20000000c00 */
[----:B------:R-:W-:Y:S01]  /*10710*/  STS [R27], R100 ;  /* 0x000000641b007388 */ /* 0x000fe20000000800 */
[----:B------:R-:W-:-:S02]  /*10720*/  LEA.HI R24, R24, R5, RZ, 0x2 ;  /* 0x0000000518187211 */ /* 0x000fc400078f10ff */
[----:B------:R-:W-:Y:S01]  /*10730*/  LOP3.LUT R26, R26, 0xffffff8, RZ, 0xc0, !PT ;  /* 0x0ffffff81a1a7812 */ /* 0x000fe200078ec0ff */
[----:B------:R-:W-:Y:S01]  /*10740*/  STS [R27+0x400], R102 ;  /* 0x000400661b007388 */ /* 0x000fe20000000800 */
[----:B------:R-:W4:Y:S01]  /*10750*/  @!P1 LDC R31, c[0x0][0x270] ;  /* 0x00009c00ff1f9b82 */ /* 0x000f220000000800 */
[----:B------:R-:W-:Y:S02]  /*10760*/  IADD3 R4, R30, 0x40, RZ ;  /* 0x000000401e047810 */ /* 0x000fe40007ffe0ff */
[----:B------:R-:W-:Y:S01]  /*10770*/  STS [R15+0x4000], R36 ;  /* 0x004000240f007388 */ /* 0x000fe20000000800 */
[----:B------:R-:W-:Y:S01]  /*10780*/  IMAD.IADD R26, R9, 0x1, -R26 ;  /* 0x00000001091a7824 */ /* 0x000fe200078e0a1a */
[----:B------:R-:W-:Y:S02]  /*10790*/  SHF.R.S32.HI R9, RZ, 0x2, R24 ;  /* 0x00000002ff097819 */ /* 0x000fe40000011418 */
[----:B------:R-:W-:Y:S01]  /*107a0*/  STS [R15+0x4400], R38 ;  /* 0x004400260f007388 */ /* 0x000fe20000000800 */
[----:B------:R-:W5:Y:S02]  /*107b0*/  @P0 LDC R0, c[0x0][0x2e8] ;  /* 0x0000ba00ff000b82 */ /* 0x000f640000000800 */
[----:B------:R-:W-:Y:S01]  /*107c0*/  IMAD R26, R26, 0x10, R9 ;  /* 0x000000101a1a7824 */ /* 0x000fe200078e0209 */
[----:B------:R-:W-:Y:S01]  /*107d0*/  STS [R13+0x4000], R40 ;  /* 0x004000280d007388 */ /* 0x000fe20000000800 */
[----:B---3--:R-:W-:-:S03]  /*107e0*/  @P0 FMUL.FTZ R10, R10, 0.69314718246459960938 ;  /* 0x3f3172180a0a0820 */ /* 0x008fc60000410000 */
[----:B------:R-:W-:Y:S01]  /*107f0*/  STS [R13+0x4400], R42 ;  /* 0x0044002a0d007388 */ /* 0x000fe20000000800 */
[----:B--2---:R-:W2:Y:S03]  /*10800*/  @P4 LDC R6, c[0x0][0x2e4] ;  /* 0x0000b900ff064b82 */ /* 0x004ea60000000800 */
[----:B------:R-:W-:Y:S04]  /*10810*/  STS [R17+0x4000], R44 ;  /* 0x0040002c11007388 */ /* 0x000fe80000000800 */
[----:B------:R-:W-:Y:S01]  /*10820*/  STS [R17+0x4400], R46 ;  /* 0x0044002e11007388 */ /* 0x000fe20000000800 */
[----:B------:R-:W3:Y:S03]  /*10830*/  @P3 LDC R5, c[0x0][0x2e8] ;  /* 0x0000ba00ff053b82 */ /* 0x000ee60000000800 */
        /* <DEDUP_REMOVED lines=21> */
[----:B----4-:R-:W4:Y:S03]  /*10990*/  @P1 LDC R13, c[0x0][0x2c0] ;  /* 0x0000b000ff0d1b82 */ /* 0x010f260000000800 */
[----:B------:R-:W-:Y:S04]  /*109a0*/  STS [R25+0x8000], R88 ;  /* 0x0080005819007388 */ /* 0x000fe80000000800 */
[----:B------:R5:W-:Y:S04]  /*109b0*/  STS [R25+0x8400], R90 ;  /* 0x0084005a19007388 */ /* 0x000be80000000800 */
[----:B------:R1:W-:Y:S04]  /*109c0*/  STS [R23+0x8000], R92 ;  /* 0x0080005c17007388 */ /* 0x0003e80000000800 */
[----:B------:R1:W-:Y:S02]  /*109d0*/  STS [R23+0x8400], R94 ;  /* 0x0084005e17007388 */ /* 0x0003e40000000800 */
[----:B-1----:R-:W-:-:S02]  /*109e0*/  @P1 IMAD R15, R15, R14, RZ ;  /* 0x0000000e0f0f1224 */ /* 0x002fc400078e02ff */
[----:B--2---:R-:W-:Y:S01]  /*109f0*/  @!P1 IMAD.MOV.U32 R15, RZ, RZ, R6 ;  /* 0x000000ffff0f9224 */ /* 0x004fe200078e0006 */
[----:B------:R1:W-:Y:S04]  /*10a00*/  STS [R27+0x8000], R96 ;  /* 0x008000601b007388 */ /* 0x0003e80000000800 */
[----:B------:R1:W-:Y:S01]  /*10a10*/  STS [R27+0x8400], R98 ;  /* 0x008400621b007388 */ /* 0x0003e20000000800 */
[----:B------:R-:W-:Y:S01]  /*10a20*/  @!P1 IMAD.MOV.U32 R13, RZ, RZ, 0x1 ;  /* 0x00000001ff0d9424 */ /* 0x000fe200078e00ff */
[----:B------:R-:W-:Y:S01]  /*10a30*/  BAR.SYNC.DEFER_BLOCKING 0x0 ;  /* 0x0000000000007b1d */ /* 0x000fe20000010000 */
[----:B-----5:R-:W-:Y:S02]  /*10a40*/  @P1 IMAD.MOV.U32 R25, RZ, RZ, 0x1 ;  /* 0x00000001ff191424 */ /* 0x020fe400078e00ff */
[----:B------:R-:W-:-:S03]  /*10a50*/  @!P1 IMAD R25, R6, R31, RZ ;  /* 0x0000001f06199224 */ /* 0x000fc600078e02ff */
[----:B------:R-:W2:Y:S01]  /*10a60*/  S2R R8, SR_CTAID.Y ;  /* 0x0000000000087919 */ /* 0x000ea20000002600 */
[----:B------:R-:W-:Y:S01]  /*10a70*/  VIADD R6, R30, 0x20 ;  /* 0x000000201e067836 */ /* 0x000fe20000000000 */
[----:B------:R-:W-:Y:S01]  /*10a80*/  ISETP.GE.AND P1, PT, R4, UR5, PT ;  /* 0x0000000504007c0c */ /* 0x000fe2000bf26270 */
[----:B------:R-:W5:Y:S01]  /*10a90*/  S2R R12, SR_CTAID.Z ;  /* 0x00000000000c7919 */ /* 0x000f620000002700 */
[----:B------:R1:W1:Y:S04]  /*10aa0*/  LDS.128 R20, [R205+0x3000] ;  /* 0x00300000cd147984 */ /* 0x0002680000000c00 */
[----:B------:R1:W1:Y:S01]  /*10ab0*/  LDS.128 R16, [R205+0x7000] ;  /* 0x00700000cd107984 */ /* 0x0002620000000c00 */
[----:B--2---:R-:W-:Y:S02]  /*10ac0*/  IMAD R8, R8, R25, RZ ;  /* 0x0000001908087224 */ /* 0x004fe400078e02ff */
[----:B------:R-:W-:-:S03]  /*10ad0*/  @P3 FMUL.FTZ R25, R11, 0.69314718246459960938 ;  /* 0x3f3172180b193820 */ /* 0x000fc60000410000 */
[----:B------:R-:W-:Y:S02]  /*10ae0*/  SEL R8, R8, RZ, !P2 ;  /* 0x000000ff08087207 */ /* 0x000fe40005000000 */
[----:B------:R-:W-:Y:S01]  /*10af0*/  ISETP.GE.AND P2, PT, R6, UR5, PT ;  /* 0x0000000506007c0c */ /* 0x000fe2000bf46270 */
[----:B----4-:R-:W-:Y:S02]  /*10b00*/  IMAD R6, R13, UR6, RZ ;  /* 0x000000060d067c24 */ /* 0x010fe4000f8e02ff */
[----:B-----5:R-:W-:Y:S02]  /*10b10*/  IMAD R15, R12, R15, R8 ;  /* 0x0000000f0c0f7224 */ /* 0x020fe400078e0208 */
[----:B------:R-:W-:Y:S01]  /*10b20*/  IMAD.SHL.U32 R9, R6, 0x80, RZ ;  /* 0x0000008006097824 */ /* 0x000fe200078e00ff */
[----:B------:R-:W-:Y:S01]  /*10b30*/  MOV R6, 0x7f800000 ;  /* 0x7f80000000067802 */ /* 0x000fe20000000f00 */
[----:B------:R-:W-:Y:S02]  /*10b40*/  IMAD.MOV.U32 R8, RZ, RZ, 0x7f800000 ;  /* 0x7f800000ff087424 */ /* 0x000fe400078e00ff */
[----:B------:R-:W-:Y:S01]  /*10b50*/  @P0 FFMA.FTZ R6, R3, R0, R10 ;  /* 0x0000000003060223 */ /* 0x000fe2000001000a */
[----:B---3--:R-:W-:Y:S01]  /*10b60*/  @P3 FFMA.FTZ R8, R132, R5, R25 ;  /* 0x0000000584083223 */ /* 0x008fe20000010019 */
[----:B------:R-:W-:Y:S01]  /*10b70*/  SHF.R.S32.HI R11, RZ, 0x1f, R9 ;  /* 0x0000001fff0b7819 */ /* 0x000fe20000011409 */
[----:B------:R-:W-:Y:S01]  /*10b80*/  IMAD.SHL.U32 R0, R2, 0x8, RZ ;  /* 0x0000000802007824 */ /* 0x000fe200078e00ff */
[----:B------:R-:W-:-:S02]  /*10b90*/  IADD3 R9, P5, P4, R9, R28, R15 ;  /* 0x0000001c09097210 */ /* 0x000fc40007cbe00f */
[----:B------:R-:W-:-:S04]  /*10ba0*/  SHF.R.S32.HI R28, RZ, 0x1f, R15 ;  /* 0x0000001fff1c7819 */ /* 0x000fc8000001140f */
[----:B------:R-:W-:Y:S01]  /*10bb0*/  IADD3.X R28, R11, R29, R28, P5, P4 ;  /* 0x0000001d0b1c7210 */ /* 0x000fe20002fe841c */
[----:B-1----:R-:W-:Y:S06]  /*10bc0*/  @P6 BRA `(.L_x_410) ;  /* 0x0000000000486947 */ /* 0x002fec0003800000 */
        /* <DEDUP_REMOVED lines=18> */
.L_x_410:
[----:B------:R-:W-:Y:S05]  /*10cf0*/  BSYNC B0 ;  /* 0x0000000000007941 */ /* 0x000fea0003800000 */
.L_x_409:
[----:B-1----:R-:W-:Y:S01]  /*10d00*/  SHF.R.S32.HI R4, RZ, 0x1f, R12 ;  /* 0x0000001fff047819 */ /* 0x002fe2000001140c */
[----:B------:R-:W-:Y:S01]  /*10d10*/  UIMAD UR15, UR6, -0x80, UR15 ;  /* 0xffffff80060f78a4 */ /* 0x000fe2000f8e020f */
[----:B------:R-:W-:Y:S01]  /*10d20*/  SHF.R.S32.HI R3, RZ, 0x1f, R0 ;  /* 0x0000001fff037819 */ /* 0x000fe20000011400 */
[----:B------:R-:W-:Y:S01]  /*10d30*/  VIADD R2, R30, 0x60 ;  /* 0x000000601e027836 */ /* 0x000fe20000000000 */
[----:B------:R-:W-:Y:S01]  /*10d40*/  IADD3 R8, P3, R0, UR10, RZ ;  /* 0x0000000a00087c10 */ /* 0x000fe2000ff7e0ff */
[----:B------:R-:W-:Y:S01]  /*10d50*/  ULDC.64 UR6, c[0x0][0x2a0] ;  /* 0x0000a80000067ab9 */ /* 0x000fe20000000a00 */
[----:B------:R-:W-:Y:S01]  /*10d60*/  SHF.R.S32.HI R7, RZ, 0x3, R7 ;  /* 0x00000003ff077819 */ /* 0x000fe20000011407 */
[----:B------:R-:W-:Y:S01]  /*10d70*/  IMAD R29, R4, UR6, RZ ;  /* 0x00000006041d7c24 */ /* 0x000fe2000f8e02ff */
[----:B------:R-:W-:Y:S01]  /*10d80*/  IADD3.X R9, R3, UR4, RZ, P3, !PT ;  /* 0x0000000403097c10 */ /* 0x000fe20009ffe4ff */
[----:B------:R-:W-:Y:S01]  /*10d90*/  IMAD.U32 R25, RZ, RZ, UR14 ;  /* 0x0000000eff197e24 */ /* 0x000fe2000f8e00ff */
[----:B------:R-:W-:Y:S01]  /*10da0*/  ISETP.GE.AND P0, PT, R2, UR5, PT ;  /* 0x0000000502007c0c */ /* 0x000fe2000bf06270 */
[C---:B------:R-:W-:Y:S01]  /*10db0*/  IMAD R29, R12.reuse, UR7, R29 ;  /* 0x000000070c1d7c24 */ /* 0x040fe2000f8e021d */
[----:B------:R-:W-:Y:S01]  /*10dc0*/  ISETP.GE.AND P3, PT, R7, UR15, PT ;  /* 0x0000000f07007c0c */ /* 0x000fe2000bf66270 */
[----:B------:R-:W-:Y:S01]  /*10dd0*/  IMAD.WIDE.U32 R2, R12, UR6, R8 ;  /* 0x000000060c027c25 */ /* 0x000fe2000f8e0008 */
[----:B------:R1:W2:Y:S01]  /*10de0*/  LDS.128 R4, [R205+0x8000] ;  /* 0x00800000cd047984 */ /* 0x0002a20000000c00 */
[--C-:B------:R-:W-:Y:S01]  /*10df0*/  SHF.R.S32.HI R31, RZ, 0x1f, R30.reuse ;  /* 0x0000001fff1f7819 */ /* 0x100fe2000001141e */
[----:B------:R-:W-:Y:S01]  /*10e00*/  BSSY B0, `(.L_x_411) ;  /* 0x0000016000007945 */ /* 0x000fe20003800000 */
[----:B------:R-:W-:Y:S01]  /*10e10*/  IMAD.IADD R29, R29, 0x1, R3 ;  /* 0x000000011d1d7824 */ /* 0x000fe200078e0203 */
[----:B------:R1:W3:Y:S01]  /*10e20*/  LDS.128 R12, [R205] ;  /* 0x00000000cd0c7984 */ /* 0x0002e20000000c00 */
[----:B------:R-:W-:-:S03]  /*10e30*/  IMAD.WIDE R24, R25, 0x80, R30 ;  /* 0x0000008019187825 */ /* 0x000fc600078e021e */
[----:B------:R1:W4:Y:S03]  /*10e40*/  LDS.128 R8, [R205+0x4000] ;  /* 0x00400000cd087984 */ /* 0x0003260000000c00 */
        /* <DEDUP_REMOVED lines=15> */
[----:B----4-:R3:W-:Y:S04]  /*10f40*/  @!P4 STG.E.128 desc[UR22][R32.64+0x80], R8 ;  /* 0x000080082000c986 */ /* 0x0107e8000c101d16 */
[----:B--2---:R3:W-:Y:S02]  /*10f50*/  @!P3 STG.E.128 desc[UR22][R32.64+0x100], R4 ;  /* 0x000100042000b986 */ /* 0x0047e4000c101d16 */
.L_x_412:
[----:B------:R-:W-:Y:S05]  /*10f60*/  BSYNC B0 ;  /* 0x0000000000007941 */ /* 0x000fea0003800000 */
.L_x_411:
[----:B---3--:R3:W1:Y:S01]  /*10f70*/  LDS.128 R12, [R205+0x1000] ;  /* 0x00100000cd0c7984 */ /* 0x0086620000000c00 */
[----:B------:R-:W-:Y:S03]  /*10f80*/  BSSY B0, `(.L_x_413) ;  /* 0x0000017000007945 */ /* 0x000fe60003800000 */
[----:B----4-:R3:W4:Y:S04]  /*10f90*/  LDS.128 R8, [R205+0x5000] ;  /* 0x00500000cd087984 */ /* 0x0107280000000c00 */
        /* <DEDUP_REMOVED lines=19> */
[----:B----4-:R1:W-:Y:S04]  /*110d0*/  @!P3 STG.E.128 desc[UR22][R32.64+0x80], R8 ;  /* 0x000080082000b986 */ /* 0x0103e8000c101d16 */
[----:B--2---:R1:W-:Y:S02]  /*110e0*/  @!P2 STG.E.128 desc[UR22][R32.64+0x100], R4 ;  /* 0x000100042000a986 */ /* 0x0043e4000c101d16 */
.L_x_414:
[----:B------:R-:W-:Y:S05]  /*110f0*/  BSYNC B0 ;  /* 0x0000000000007941 */ /* 0x000fea0003800000 */
.L_x_413:
[----:B-1----:R1:W1:Y:S01]  /*11100*/  LDS.128 R12, [R205+0x2000] ;  /* 0x00200000cd0c7984 */ /* 0x0022620000000c00 */
[----:B------:R-:W-:Y:S03]  /*11110*/  BSSY B0, `(.L_x_415) ;  /* 0x0000017000007945 */ /* 0x000fe60003800000 */
[----:B----4-:R4:W1:Y:S04]  /*11120*/  LDS.128 R8, [R205+0x6000] ;  /* 0x00600000cd087984 */ /* 0x0108680000000c00 */
        /* <DEDUP_REMOVED lines=21> */
.L_x_416:
[----:B------:R-:W-:Y:S05]  /*11280*/  BSYNC B0 ;  /* 0x0000000000007941 */ /* 0x000fea0003800000 */
.L_x_415:
[----:B-12---:R1:W2:Y:S01]  /*11290*/  LDS.128 R4, [R205+0xb000] ;  /* 0x00b00000cd047984 */ /* 0x0062a20000000c00 */
        /* <DEDUP_REMOVED lines=20> */
[----:B--2---:R-:W-:Y:S01]  /*113e0*/  STG.E.128 desc[UR22][R2.64+0x100], R4 ;  /* 0x0001000402007986 */ /* 0x004fe2000c101d16 */
[----:B------:R-:W-:Y:S05]  /*113f0*/  EXIT ;  /* 0x000000000000794d */ /* 0x000fea0003800000 */
.L_x_417:
        /* <DEDUP_REMOVED lines=16> */
.L_x_1516:


//--------------------- .text._ZN5flash16flash_fwd_kernelI23Flash_fwd_kernel_traitsILi192ELi128ELi64ELi8ELb0ELb0EN7cutlass10bfloat16_tE19Flash_kernel_traitsILi192ELi128ELi64ELi8ES3_EELb0ELb0ELb1ELb0ELb0ELb0ELb1ELb0EEEvNS_16Flash_fwd_paramsE --------------------------
	.section	.text._ZN5flash16flash_fwd_kernelI23Flash_fwd_kernel_traitsILi192ELi128ELi64ELi8ELb0ELb0EN7cutlass10bfloat16_tE19Flash_kernel_traitsILi192ELi128ELi64ELi8ES3_EELb0ELb0ELb1ELb0ELb0ELb0ELb1ELb0EEEvNS_16Flash_fwd_paramsE,"ax",@progbits
	.align	128
        .global         _ZN5flash16flash_fwd_kernelI23Flash_fwd_kernel_traitsILi192ELi128ELi64ELi8ELb0ELb0EN7cutlass10bfloat16_tE19Flash_kernel_traitsILi192ELi128ELi64ELi8ES3_EELb0ELb0ELb1ELb0ELb0ELb0ELb1ELb0EEEvNS_16Flash_fwd_paramsE
        .type           _ZN5flash16flash_fwd_kernelI23Flash_fwd_kernel_traitsILi192ELi128ELi64ELi8ELb0ELb0EN7cutlass10bfloat16_tE19Flash_kernel_traitsILi192ELi128ELi64ELi8ES3_EELb0ELb0ELb1ELb0ELb0ELb0ELb1ELb0EEEvNS_16Flash_fwd_paramsE,@function
        .size           _ZN5flash16flash_fwd_kernelI23Flash_fwd_kernel_traitsILi192ELi128ELi64ELi8ELb0ELb0EN7cutlass10bfloat16_tE19Flash_kernel_traitsILi192ELi128ELi64ELi8ES3_EELb0ELb0ELb1ELb0ELb0ELb0ELb1ELb0EEEvNS_16Flash_fwd_paramsE,(.L_x_1517 - _ZN5flash16flash_fwd_kernelI23Flash_fwd_kernel_traitsILi192ELi128ELi64ELi8ELb0ELb0EN7cutlass10bfloat16_tE19Flash_kernel_traitsILi192ELi128ELi64ELi8ES3_EELb0ELb0ELb1ELb0ELb0ELb0ELb1ELb0EEEvNS_16Flash_fwd_paramsE)
        .other          _ZN5flash16flash_fwd_kernelI23Flash_fwd_kernel_traitsILi192ELi128ELi64ELi8ELb0ELb0EN7cutlass10bfloat16_tE19Flash_kernel_traitsILi192ELi128ELi64ELi8ES3_EELb0ELb0ELb1ELb0ELb0ELb0ELb1ELb0EEEvNS_16Flash_fwd_paramsE,@"STO_CUDA_ENTRY STV_DEFAULT"
_ZN5flash16flash_fwd_kernelI23Flash_fwd_kernel_traitsILi192ELi128ELi64ELi8ELb0ELb0EN7cutlass10bfloat16_tE19Flash_kernel_traitsILi192ELi128ELi64ELi8ES3_EELb0ELb0ELb1ELb0ELb0ELb0ELb1ELb0EEEvNS_16Flash_fwd_paramsE:
.text._ZN5flash16flash_fwd_kernelI23Flash_fwd_kernel_traitsILi192ELi128ELi64ELi8ELb0ELb0EN7cutlass10bfloat16_tE19Flash_kernel_traitsILi192ELi128ELi64ELi8ES3_EELb0ELb0ELb1ELb0ELb0ELb0ELb1ELb0EEEvNS_16Flash_fwd_paramsE:
        /* <DEDUP_REMOVED lines=54> */
.L_x_418:
[----:B------:R-:W-:-:S03]  /*0360*/  ULDC UR5, c[0x0][0x2c8] ;  /* 0x0000b20000057ab9 */ /* 0x000fc60000000800 */
.L_x_419:
        /* <DEDUP_REMOVED lines=134> */
.L_x_422:
[----:B------:R-:W-:Y:S05]  /*0bd0*/  BSYNC B0 ;  /* 0x0000000000007941 */ /* 0x000fea0003800000 */
.L_x_421:
        /* <DEDUP_REMOVED lines=22> */
.L_x_424:
[----:B------:R-:W-:Y:S05]  /*0d40*/  BSYNC B0 ;  /* 0x0000000000007941 */ /* 0x000fea0003800000 */
.L_x_423:
        /* <DEDUP_REMOVED lines=22> */
.L_x_426:
[----:B------:R-:W-:Y:S05]  /*0eb0*/  BSYNC B0 ;  /* 0x0000000000007941 */ /* 0x000fea0003800000 */
.L_x_425:
        /* <DEDUP_REMOVED lines=23> */
.L_x_428:
[----:B------:R-:W-:Y:S05]  /*1030*/  BSYNC B0 ;  /* 0x0000000000007941 */ /* 0x000fea0003800000 */
.L_x_427:
        /* <DEDUP_REMOVED lines=10> */
.L_x_430:
[----:B------:R-:W-:Y:S05]  /*10e0*/  BSYNC B0 ;  /* 0x0000000000007941 */ /* 0x000fea0003800000 */
.L_x_429:
        /* <DEDUP_REMOVED lines=10> */
.L_x_432:
[----:B------:R-:W-:Y:S05]  /*1190*/  BSYNC B0 ;  /* 0x0000000000007941 */ /* 0x000fea0003800000 */
.L_x_431:
        /* <DEDUP_REMOVED lines=10> */
.L_x_434:
[----:B------:R-:W-:Y:S05]  /*1240*/  BSYNC B0 ;  /* 0x0000000000007941 */ /* 0x000fea0003800000 */
.L_x_433:
        /* <DEDUP_REMOVED lines=10> */
.L_x_420:
        /* <DEDUP_REMOVED lines=80> */
.L_x_435:
        /* <DEDUP_REMOVED lines=25> */
.L_x_436:
        /* <DEDUP_REMOVED lines=81> */
.L_x_438:
[----:B------:R-:W-:Y:S05]  /*1e90*/  BSYNC B0 ;  /* 0x0000000000007941 */ /* 0x000fea0003800000 */
.L_x_437:
        /* <DEDUP_REMOVED lines=40> */
.L_x_440:
[----:B------:R-:W-:Y:S05]  /*2120*/  BSYNC B0 ;  /* 0x0000000000007941 */ /* 0x000fea0003800000 */
.L_x_439:
        /* <DEDUP_REMOVED lines=40> */
.L_x_442:
[----:B------:R-:W-:Y:S05]  /*23b0*/  BSYNC B0 ;  /* 0x0000000000007941 */ /* 0x000fea0003800000 */
.L_x_441:
        /* <DEDUP_REMOVED lines=39> */
.L_x_444:
[----:B------:R-:W-:Y:S05]  /*2630*/  BSYNC B0 ;  /* 0x0000000000007941 */ /* 0x000fea0003800000 */
.L_x_443:
        /* <DEDUP_REMOVED lines=51> */
.L_x_446:
[----:B------:R-:W-:Y:S05]  /*2970*/  BSYNC B0 ;  /* 0x0000000000007941 */ /* 0x000fea0003800000 */
.L_x_445:
        /* <DEDUP_REMOVED lines=36> */
.L_x_448:
[----:B------:R-:W-:Y:S05]  /*2bc0*/  BSYNC B0 ;  /* 0x0000000000007941 */ /* 0x000fea0003800000 */
.L_x_447:
        /* <DEDUP_REMOVED lines=58> */
.L_x_450:
[----:B------:R-:W-:Y:S05]  /*2f70*/  BSYNC B0 ;  /* 0x0000000000007941 */ /* 0x000fea0003800000 */
.L_x_449:
        /* <DEDUP_REMOVED lines=39> */
.L_x_452:
[----:B------:R-:W-:Y:S05]  /*31f0*/  BSYNC B0 ;  /* 0x0000000000007941 */ /* 0x000fea0003800000 */
.L_x_451:
[----:B------:R-:W-:Y:S01]  /*3200*/  LDSM.16.M88.4 R12, [R202] ;  /* 0x00000000ca0c783b */ /* 0x000fe20000000200 */
[----:B------:R-:W-:Y:S01]  /*3210*/  R2P PR, R5, 0x6 ;  /* 0x0000000605007804 */ /* 0x000fe20000000000 */
[----:B------:R-:W-:Y:S01]  /*3220*/  IMAD.MOV.U32 R7, RZ, RZ, 0x10 ;  /* 0x00000010ff077424 */ /* 0x000fe200078e00ff */
[C---:B------:R-:W-:Y:S01]  /*3230*/  LOP3.LUT P0, RZ, R2.reuse, 0x2, RZ, 0xc0, !PT ;  /* 0x0000000202ff7812 */ /* 0x040fe2000780c0ff */
[----:B------:R-:W5:Y:S01]  /*3240*/  LDSM.16.M88.4 R24, [R201+0xc000] ;  /* 0x00c00000c918783b */ /* 0x000f620000000200 */
[----:B------:R-:W-:Y:S01]  /*3250*/  VIADD R5, R201, 0xc000 ;  /* 0x0000c000c9057836 */ /* 0x000fe20000000000 */
[----:B------:R-:W-:Y:S01]  /*3260*/  ULDC UR32, c[0x0][0x39c] ;  /* 0x0000e70000207ab9 */ /* 0x000fe20000000800 */
[----:B------:R-:W-:Y:S01]  /*3270*/  SEL R7, R7, 0xfffffff0, !P0 ;  /* 0xfffffff007077807 */ /* 0x000fe20004000000 */
[----:B------:R-:W-:Y:S01]  /*3280*/  VIADD R199, R201, 0xc020 ;  /* 0x0000c020c9c77836 */ /* 0x000fe20000000000 */
[----:B------:R-:W4:Y:S01]  /*3290*/  LDSM.16.M88.4 R52, [R201+0xc800] ;  /* 0x00c80000c934783b */ /* 0x000f220000000200 */
[----:B------:R-:W-:Y:S01]  /*32a0*/  LOP3.LUT P0, RZ, R2, 0x4, RZ, 0xc0, !PT ;  /* 0x0000000402ff7812 */ /* 0x000fe2000780c0ff */
[----:B------:R-:W-:Y:S01]  /*32b0*/  IMAD.MOV.U32 R2, RZ, RZ, 0x40 ;  /* 0x00000040ff027424 */ /* 0x000fe200078e00ff */
[----:B------:R-:W-:Y:S01]  /*32c0*/  LEA R217, R105, UR21, 0x4 ;  /* 0x0000001569d97c11 */ /* 0x000fe2000f8e20ff */
[----:B------:R-:W-:Y:S01]  /*32d0*/  IMAD R200, R7, 0x2, R202 ;  /* 0x0000000207c87824 */ /* 0x000fe200078e02ca */
[----:B------:R-:W-:Y:S01]  /*32e0*/  LDSM.16.M88.4 R76, [R201+0xd000] ;  /* 0x00d00000c94c783b */ /* 0x000fe20000000200 */
[----:B------:R-:W-:Y:S01]  /*32f0*/  @P1 VIADD R199, R5, 0xffffffe0 ;  /* 0xffffffe005c71836 */ /* 0x000fe20000000000 */
[----:B------:R-:W-:Y:S01]  /*3300*/  SEL R2, R2, 0xffffffc0, !P2 ;  /* 0xffffffc002027807 */ /* 0x000fe20005000000 */
[----:B------:R-:W-:Y:S01]  /*3310*/  IMAD.MOV.U32 R5, RZ, RZ, 0x20 ;  /* 0x00000020ff057424 */ /* 0x000fe200078e00ff */
[----:B------:R-:W-:Y:S01]  /*3320*/  LDSM.16.M88.4 R28, [R200] ;  /* 0x00000000c81c783b */ /* 0x000fe20000000200 */
[----:B------:R-:W-:Y:S01]  /*3330*/  IMAD.SHL.U32 R218, R4, 0x2, RZ ;  /* 0x0000000204da7824 */ /* 0x000fe200078e00ff */
[----:B------:R-:W-:Y:S01]  /*3340*/  UIADD3 UR7, UR24, 0x1, -UR15 ;  /* 0x0000000118077890 */ /* 0x000fe2000fffe80f */
[----:B------:R-:W-:Y:S01]  /*3350*/  IMAD.IADD R195, R201, 0x1, R2 ;  /* 0x00000001c9c37824 */ /* 0x000fe200078e0202 */
[----:B-123--:R-:W1:Y:S01]  /*3360*/  LDSM.16.M88.4 R8, [R199] ;  /* 0x00000000c708783b */ /* 0x00ee620000000200 */
[----:B------:R-:W-:Y:S01]  /*3370*/  SEL R5, R5, 0xffffffe0, !P0 ;  /* 0xffffffe005057807 */ /* 0x000fe20004000000 */
[----:B------:R-:W-:Y:S01]  /*3380*/  IMAD.IADD R188, R2, 0x1, R199 ;  /* 0x0000000102bc7824 */ /* 0x000fe200078e02c7 */
[----:B------:R-:W-:Y:S01]  /*3390*/  LOP3.LUT R218, R218, 0x6, RZ, 0xc0, !PT ;  /* 0x00000006dada7812 */ /* 0x000fe200078ec0ff */
[----:B------:R-:W2:Y:S01]  /*33a0*/  LDSM.16.M88.4 R36, [R201+0xd800] ;  /* 0x00d80000c924783b */ /* 0x000ea20000000200 */
[----:B------:R-:W-:Y:S01]  /*33b0*/  UIADD3 UR6, UR7, UR19, URZ ;  /* 0x0000001307067290 */ /* 0x000fe2000fffe03f */
[C---:B------:R-:W-:Y:S01]  /*33c0*/  IMAD R198, R5.reuse, 0x2, R202 ;  /* 0x0000000205c67824 */ /* 0x040fe200078e02ca */
[----:B------:R-:W-:Y:S01]  /*33d0*/  UIADD3 UR20, UR24, -UR20, -UR15 ;  /* 0x8000001418147290 */ /* 0x000fe2000fffe80f */
[----:B------:R-:W3:Y:S01]  /*33e0*/  LDSM.16.M88.4 R64, [R199+0x800] ;  /* 0x00080000c740783b */ /* 0x000ee20000000200 */
[----:B------:R-:W-:Y:S01]  /*33f0*/  IMAD R197, R5, 0x2, R200 ;  /* 0x0000000205c57824 */ /* 0x000fe200078e02c8 */
[----:B------:R-:W-:Y:S01]  /*3400*/  UISETP.GT.AND UP0, UPT, UR17, UR12, UPT ;  /* 0x0000000c1100728c */ /* 0x000fe2000bf04270 */
[----:B------:R-:W-:Y:S01]  /*3410*/  IMAD.U32 R216, RZ, RZ, UR24 ;  /* 0x00000018ffd87e24 */ /* 0x000fe2000f8e00ff */
[----:B------:R-:W-:Y:S01]  /*3420*/  LDSM.16.M88.4 R68, [R198] ;  /* 0x00000000c644783b */ /* 0x000fe20000000200 */
[----:B------:R-:W-:-:S02]  /*3430*/  IMAD.U32 R214, RZ, RZ, UR7 ;  /* 0x00000007ffd67e24 */ /* 0x000fc4000f8e00ff */
[C---:B------:R-:W-:Y:S01]  /*3440*/  VIADD R191, R199.reuse, 0x800 ;  /* 0x00000800c7bf7836 */ /* 0x040fe20000000000 */
[----:B------:R-:W3:Y:S01]  /*3450*/  LDSM.16.M88.4 R20, [R195+0xc000] ;  /* 0x00c00000c314783b */ /* 0x000ee20000000200 */
[C---:B------:R-:W-:Y:S02]  /*3460*/  VIADD R190, R199.reuse, 0x1000 ;  /* 0x00001000c7be7836 */ /* 0x040fe40000000000 */
[C---:B------:R-:W-:Y:S01]  /*3470*/  VIADD R189, R199.reuse, 0x1800 ;  /* 0x00001800c7bd7836 */ /* 0x040fe20000000000 */
[----:B------:R-:W3:Y:S01]  /*3480*/  LDSM.16.M88.4 R56, [R199+0x1000] ;  /* 0x00100000c738783b */ /* 0x000ee20000000200 */
[C---:B------:R-:W-:Y:S01]  /*3490*/  VIADD R187, R199.reuse, 0x2000 ;  /* 0x00002000c7bb7836 */ /* 0x040fe20000000000 */
[----:B-----5:R-:W-:Y:S01]  /*34a0*/  HMMA.16816.F32.BF16 R16, R12, R24, RZ ;  /* 0x000000180c10723c */ /* 0x020fe200000418ff */
[C---:B------:R-:W-:Y:S01]  /*34b0*/  VIADD R186, R199.reuse, 0x2800 ;  /* 0x00002800c7ba7836 */ /* 0x040fe20000000000 */
[----:B------:R-:W5:Y:S01]  /*34c0*/  LDSM.16.M88.4 R44, [R199+0x1800] ;  /* 0x00180000c72c783b */ /* 0x000f620000000200 */
[----:B------:R-:W-:-:S02]  /*34d0*/  VIADD R185, R199, 0x3000 ;  /* 0x00003000c7b97836 */ /* 0x000fc40000000000 */
[C---:B------:R-:W-:Y:S01]  /*34e0*/  VIADD R184, R199.reuse, 0x3800 ;  /* 0x00003800c7b87836 */ /* 0x040fe20000000000 */
[C---:B------:R-:W-:Y:S01]  /*34f0*/  HMMA.16816.F32.BF16 R24, R12.reuse, R26, RZ ;  /* 0x0000001a0c18723c */ /* 0x040fe200000418ff */
[----:B------:R-:W5:Y:S01]  /*3500*/  LDSM.16.M88.4 R80, [R195+0xc800] ;  /* 0x00c80000c350783b */ /* 0x000f620000000200 */
[C---:B------:R-:W-:Y:S02]  /*3510*/  VIADD R183, R199.reuse, 0x4000 ;  /* 0x00004000c7b77836 */ /* 0x040fe40000000000 */
[C---:B------:R-:W-:Y:S01]  /*3520*/  VIADD R182, R199.reuse, 0x4800 ;  /* 0x00004800c7b67836 */ /* 0x040fe20000000000 */
[----:B------:R-:W-:Y:S01]  /*3530*/  LDSM.16.M88.4 R60, [R188] ;  /* 0x00000000bc3c783b */ /* 0x000fe20000000200 */
[----:B----4-:R-:W-:Y:S01]  /*3540*/  HMMA.16816.F32.BF16 R32, R12, R52, RZ ;  /* 0x000000340c20723c */ /* 0x010fe200000418ff */
[C---:B------:R-:W-:Y:S02]  /*3550*/  VIADD R181, R199.reuse, 0x5000 ;  /* 0x00005000c7b57836 */ /* 0x040fe40000000000 */
[----:B------:R-:W-:Y:S01]  /*3560*/  LDSM.16.M88.4 R40, [R195+0xd800] ;  /* 0x00d80000c328783b */ /* 0x000fe20000000200 */
[----:B------:R-:W-:-:S02]  /*3570*/  VIADD R180, R199, 0x5800 ;  /* 0x00005800c7b47836 */ /* 0x000fc40000000000 */
[----:B------:R-:W-:Y:S01]  /*3580*/  HMMA.16816.F32.BF16 R52, R12, R54, RZ ;  /* 0x000000360c34723c */ /* 0x000fe200000418ff */
[----:B------:R-:W-:Y:S04]  /*3590*/  LDSM.16.M88.4 R84, [R197+0x4000] ;  /* 0x00400000c554783b */ /* 0x000fe80000000200 */
[----:B------:R-:W-:Y:S01]  /*35a0*/  LDSM.16.M88.4 R100, [R188+0x2800] ;  /* 0x00280000bc64783b */ /* 0x000fe20000000200 */
[C---:B-1----:R-:W-:Y:S03]  /*35b0*/  HMMA.16816.F32.BF16 R16, R28.reuse, R8, R16 ;  /* 0x000000081c10723c */ /* 0x042fe60000041810 */
[----:B------:R-:W-:Y:S03]  /*35c0*/  LDSM.16.M88.4 R92, [R201+0x10800] ;  /* 0x01080000c95c783b */ /* 0x000fe60000000200 */
[----:B------:R-:W-:Y:S01]  /*35d0*/  HMMA.16816.F32.BF16 R24, R28, R10, R24 ;  /* 0x0000000a1c18723c */ /* 0x000fe20000041818 */
[----:B------:R-:W-:Y:S04]  /*35e0*/  LDSM.16.M88.4 R8, [R195+0xd000] ;  /* 0x00d00000c308783b */ /* 0x000fe80000000200 */
[----:B------:R-:W-:Y:S01]  /*35f0*/  LDSM.16.M88.4 R96, [R188+0x3000] ;  /* 0x00300000bc60783b */ /* 0x000fe20000000200 */
[C---:B------:R-:W-:Y:S03]  /*3600*/  HMMA.16816.F32.BF16 R48, R12.reuse, R76, RZ ;  /* 0x0000004c0c30723c */ /* 0x040fe600000418ff */
[----:B------:R-:W-:Y:S03]  /*3610*/  LDSM.16.M88.4 R88, [R195+0x10000] ;  /* 0x01000000c358783b */ /* 0x000fe60000000200 */
[C---:B------:R-:W-:Y:S01]  /*3620*/  HMMA.16816.F32.BF16 R76, R12.reuse, R78, RZ ;  /* 0x0000004e0c4c723c */ /* 0x040fe200000418ff */
[----:B------:R-:W0:Y:S05]  /*3630*/  LDGDEPBAR ;  /* 0x00000000000079af */ /* 0x000e2a0000000000 */
[C---:B--2---:R-:W-:Y:S06]  /*3640*/  HMMA.16816.F32.BF16 R72, R12.reuse, R36, RZ ;  /* 0x000000240c48723c */ /* 0x044fec00000418ff */
[----:B------:R-:W-:Y:S01]  /*3650*/  HMMA.16816.F32.BF16 R12, R12, R38, RZ ;  /* 0x000000260c0c723c */ /* 0x000fe200000418ff */
[----:B------:R-:W1:Y:S05]  /*3660*/  LDSM.16.M88.4 R36, [R197] ;  /* 0x00000000c524783b */ /* 0x000e6a0000000200 */
[C---:B---3--:R-:W-:Y:S06]  /*3670*/  HMMA.16816.F32.BF16 R32, R28.reuse, R64, R32 ;  /* 0x000000401c20723c */ /* 0x048fec0000041820 */
[----:B------:R-:W-:Y:S01]  /*3680*/  HMMA.16816.F32.BF16 R52, R28, R66, R52 ;  /* 0x000000421c34723c */ /* 0x000fe20000041834 */
[----:B------:R-:W-:Y:S05]  /*3690*/  LDSM.16.M88.4 R64, [R201+0xe000] ;  /* 0x00e00000c940783b */ /* 0x000fea0000000200 */
[C---:B------:R-:W-:Y:S06]  /*36a0*/  HMMA.16816.F32.BF16 R16, R68.reuse, R20, R16 ;  /* 0x000000144410723c */ /* 0x040fec0000041810 */
[----:B------:R-:W-:Y:S01]  /*36b0*/  HMMA.16816.F32.BF16 R24, R68, R22, R24 ;  /* 0x000000164418723c */ /* 0x000fe20000041818 */
[----:B------:R-:W-:Y:S05]  /*36c0*/  LDSM.16.M88.4 R20, [R202+0x4000] ;  /* 0x00400000ca14783b */ /* 0x000fea0000000200 */
[C---:B------:R-:W-:Y:S06]  /*36d0*/  HMMA.16816.F32.BF16 R48, R28.reuse, R56, R48 ;  /* 0x000000381c30723c */ /* 0x040fec0000041830 */
[C---:B------:R-:W-:Y:S01]  /*36e0*/  HMMA.16816.F32.BF16 R76, R28.reuse, R58, R76 ;  /* 0x0000003a1c4c723c */ /* 0x040fe2000004184c */
[----:B------:R-:W-:Y:S05]  /*36f0*/  LDSM.16.M88.4 R56, [R188+0x1800] ;  /* 0x00180000bc38783b */ /* 0x000fea0000000200 */
[C---:B-----5:R-:W-:Y:S06]  /*3700*/  HMMA.16816.F32.BF16 R72, R28.reuse, R44, R72 ;  /* 0x0000002c1c48723c */ /* 0x060fec0000041848 */
[----:B------:R-:W-:Y:S01]  /*3710*/  HMMA.16816.F32.BF16 R12, R28, R46, R12 ;  /* 0x0000002e1c0c723c */ /* 0x000fe2000004180c */
[----:B------:R-:W2:Y:S04]  /*3720*/  LDSM.16.M88.4 R44, [R188+0x800] ;  /* 0x00080000bc2c783b */ /* 0x000ea80000000200 */
[----:B------:R-:W3:Y:S01]  /*3730*/  LDSM.16.M88.4 R28, [R188+0x1000] ;  /* 0x00100000bc1c783b */ /* 0x000ee20000000200 */
[C---:B------:R-:W-:Y:S06]  /*3740*/  HMMA.16816.F32.BF16 R32, R68.reuse, R80, R32 ;  /* 0x000000504420723c */ /* 0x040fec0000041820 */
[----:B------:R-:W-:Y:S01]  /*3750*/  HMMA.16816.F32.BF16 R52, R68, R82, R52 ;  /* 0x000000524434723c */ /* 0x000fe20000041834 */
[----:B------:R-:W-:Y:S05]  /*3760*/  LDSM.16.M88.4 R80, [R188+0x2000] ;  /* 0x00200000bc50783b */ /* 0x000fea0000000200 */
[C---:B-1----:R-:W-:Y:S06]  /*3770*/  HMMA.16816.F32.BF16 R16, R36.reuse, R60, R16 ;  /* 0x0000003c2410723c */ /* 0x042fec0000041810 */
[----:B------:R-:W-:Y:S01]  /*3780*/  HMMA.16816.F32.BF16 R24, R36, R62, R24 ;  /* 0x0000003e2418723c */ /* 0x000fe20000041818 */
[----:B------:R-:W-:Y:S05]  /*3790*/  LDSM.16.M88.4 R60, [R201+0xf000] ;  /* 0x00f00000c93c783b */ /* 0x000fea0000000200 */
[C---:B------:R-:W-:Y:S06]  /*37a0*/  HMMA.16816.F32.BF16 R48, R68.reuse, R8, R48 ;  /* 0x000000084430723c */ /* 0x040fec0000041830 */
[C---:B------:R-:W-:Y:S01]  /*37b0*/  HMMA.16816.F32.BF16 R76, R68.reuse, R10, R76 ;  /* 0x0000000a444c723c */ /* 0x040fe2000004184c */
[----:B------:R-:W1:Y:S05]  /*37c0*/  LDSM.16.M88.4 R8, [R201+0xe800] ;  /* 0x00e80000c908783b */ /* 0x000e6a0000000200 */
[C---:B------:R-:W-:Y:S06]  /*37d0*/  HMMA.16816.F32.BF16 R72, R68.reuse, R40, R72 ;  /* 0x000000284448723c */ /* 0x040fec0000041848 */
[----:B------:R-:W-:Y:S01]  /*37e0*/  HMMA.16816.F32.BF16 R68, R68, R42, R12 ;  /* 0x0000002a4444723c */ /* 0x000fe2000004180c */
[----:B------:R-:W-:Y:S04]  /*37f0*/  LDSM.16.M88.4 R12, [R200+0x4000] ;  /* 0x00400000c80c783b */ /* 0x000fe80000000200 */
[----:B------:R-:W4:Y:S01]  /*3800*/  LDSM.16.M88.4 R40, [R199+0x2000] ;  /* 0x00200000c728783b */ /* 0x000f220000000200 */
[C---:B--2---:R-:W-:Y:S06]  /*3810*/  HMMA.16816.F32.BF16 R32, R36.reuse, R44, R32 ;  /* 0x0000002c2420723c */ /* 0x044fec0000041820 */
[----:B------:R-:W-:Y:S01]  /*3820*/  HMMA.16816.F32.BF16 R52, R36, R46, R52 ;  /* 0x0000002e2434723c */ /* 0x000fe20000041834 */
[----:B------:R-:W-:Y:S05]  /*3830*/  LDSM.16.M88.4 R44, [R195+0xe000] ;  /* 0x00e00000c32c783b */ /* 0x000fea0000000200 */
[C---:B------:R-:W-:Y:S06]  /*3840*/  HMMA.16816.F32.BF16 R16, R20.reuse, R64, R16 ;  /* 0x000000401410723c */ /* 0x040fec0000041810 */
[----:B------:R-:W-:Y:S01]  /*3850*/  HMMA.16816.F32.BF16 R24, R20, R66, R24 ;  /* 0x000000421418723c */ /* 0x000fe20000041818 */
[----:B------:R-:W-:Y:S05]  /*3860*/  LDSM.16.M88.4 R64, [R202+0x8000] ;  /* 0x00800000ca40783b */ /* 0x000fea0000000200 */
[C---:B---3--:R-:W-:Y:S06]  /*3870*/  HMMA.16816.F32.BF16 R48, R36.reuse, R28, R48 ;  /* 0x0000001c2430723c */ /* 0x048fec0000041830 */
[C---:B------:R-:W-:Y:S01]  /*3880*/  HMMA.16816.F32.BF16 R76, R36.reuse, R30, R76 ;  /* 0x0000001e244c723c */ /* 0x040fe2000004184c */
[----:B------:R-:W2:Y:S05]  /*3890*/  LDSM.16.M88.4 R28, [R198+0x4000] ;  /* 0x00400000c61c783b */ /* 0x000eaa0000000200 */
[C---:B------:R-:W-:Y:S06]  /*38a0*/  HMMA.16816.F32.BF16 R72, R36.reuse, R56, R72 ;  /* 0x000000382448723c */ /* 0x040fec0000041848 */
[----:B------:R-:W-:Y:S01]  /*38b0*/  HMMA.16816.F32.BF16 R68, R36, R58, R68 ;  /* 0x0000003a2444723c */ /* 0x000fe20000041844 */
[----:B------:R-:W3:Y:S04]  /*38c0*/  LDSM.16.M88.4 R36, [R199+0x2800] ;  /* 0x00280000c724783b */ /* 0x000ee80000000200 */
[----:B------:R-:W5:Y:S01]  /*38d0*/  LDSM.16.M88.4 R56, [R201+0xf800] ;  /* 0x00f80000c938783b */ /* 0x000f620000000200 */
[C---:B-1----:R-:W-:Y:S06]  /*38e0*/  HMMA.16816.F32.BF16 R32, R20.reuse, R8, R32 ;  /* 0x000000081420723c */ /* 0x042fec0000041820 */
[----:B------:R-:W-:Y:S01]  /*38f0*/  HMMA.16816.F32.BF16 R52, R20, R10, R52 ;  /* 0x0000000a1434723c */ /* 0x000fe20000041834 */
[----:B------:R-:W1:Y:S05]  /*3900*/  LDSM.16.M88.4 R8, [R199+0x3000] ;  /* 0x00300000c708783b */ /* 0x000e6a0000000200 */
[C---:B----4-:R-:W-:Y:S06]  /*3910*/  HMMA.16816.F32.BF16 R16, R12.reuse, R40, R16 ;  /* 0x000000280c10723c */ /* 0x050fec0000041810 */
[----:B------:R-:W-:Y:S01]  /*3920*/  HMMA.16816.F32.BF16 R24, R12, R42, R24 ;  /* 0x0000002a0c18723c */ /* 0x000fe20000041818 */
[----:B------:R-:W4:Y:S05]  /*3930*/  LDSM.16.M88.4 R40, [R195+0xe800] ;  /* 0x00e80000c328783b */ /* 0x000f2a0000000200 */
[C---:B------:R-:W-:Y:S06]  /*3940*/  HMMA.16816.F32.BF16 R48, R20.reuse, R60, R48 ;  /* 0x0000003c1430723c */ /* 0x040fec0000041830 */
[----:B------:R-:W-:Y:S01]  /*3950*/  HMMA.16816.F32.BF16 R76, R20, R62, R76 ;  /* 0x0000003e144c723c */ /* 0x000fe2000004184c */
[----:B------:R-:W4:Y:S05]  /*3960*/  LDSM.16.M88.4 R60, [R199+0x3800] ;  /* 0x00380000c73c783b */ /* 0x000f2a0000000200 */
[C---:B--2---:R-:W-:Y:S06]  /*3970*/  HMMA.16816.F32.BF16 R16, R28.reuse, R44, R16 ;  /* 0x0000002c1c10723c */ /* 0x044fec0000041810 */
[----:B------:R-:W-:Y:S01]  /*3980*/  HMMA.16816.F32.BF16 R24, R28, R46, R24 ;  /* 0x0000002e1c18723c */ /* 0x000fe20000041818 */
[----:B------:R-:W-:Y:S05]  /*3990*/  LDSM.16.M88.4 R44, [R200+0x8000] ;  /* 0x00800000c82c783b */ /* 0x000fea0000000200 */
[----:B---3--:R-:W-:Y:S06]  /*39a0*/  HMMA.16816.F32.BF16 R32, R12, R36, R32 ;  /* 0x000000240c20723c */ /* 0x008fec0000041820 */
[C---:B-----5:R-:W-:Y:S06]  /*39b0*/  HMMA.16816.F32.BF16 R72, R20.reuse, R56, R72 ;  /* 0x000000381448723c */ /* 0x060fec0000041848 */
[----:B------:R-:W-:Y:S01]  /*39c0*/  HMMA.16816.F32.BF16 R68, R20, R58, R68 ;  /* 0x0000003a1444723c */ /* 0x000fe20000041844 */
[----:B------:R-:W2:Y:S04]  /*39d0*/  LDSM.16.M88.4 R20, [R201+0x10000] ;  /* 0x01000000c914783b */ /* 0x000ea80000000200 */
[----:B------:R-:W-:Y:S01]  /*39e0*/  LDSM.16.M88.4 R56, [R195+0xf800] ;  /* 0x00f80000c338783b */ /* 0x000fe20000000200 */
[C---:B-1----:R-:W-:Y:S06]  /*39f0*/  HMMA.16816.F32.BF16 R48, R12.reuse, R8, R48 ;  /* 0x000000080c30723c */ /* 0x042fec0000041830 */
[C---:B------:R-:W-:Y:S01]  /*3a00*/  HMMA.16816.F32.BF16 R76, R12.reuse, R10, R76 ;  /* 0x0000000a0c4c723c */ /* 0x040fe2000004184c */
[----:B------:R-:W1:Y:S05]  /*3a10*/  LDSM.16.M88.4 R8, [R195+0xf000] ;  /* 0x00f00000c308783b */ /* 0x000e6a0000000200 */
[----:B------:R-:W-:Y:S01]  /*3a20*/  HMMA.16816.F32.BF16 R52, R12, R38, R52 ;  /* 0x000000260c34723c */ /* 0x000fe20000041834 */
[----:B------:R-:W3:Y:S05]  /*3a30*/  LDSM.16.M88.4 R36, [R199+0x4000] ;  /* 0x00400000c724783b */ /* 0x000eea0000000200 */
[C---:B------:R-:W-:Y:S06]  /*3a40*/  HMMA.16816.F32.BF16 R16, R84.reuse, R80, R16 ;  /* 0x000000505410723c */ /* 0x040fec0000041810 */
[----:B------:R-:W-:Y:S01]  /*3a50*/  HMMA.16816.F32.BF16 R24, R84, R82, R24 ;  /* 0x000000525418723c */ /* 0x000fe20000041818 */
[----:B------:R-:W5:Y:S05]  /*3a60*/  LDSM.16.M88.4 R80, [R188+0x3800] ;  /* 0x00380000bc50783b */ /* 0x000f6a0000000200 */
[----:B----4-:R-:W-:Y:S06]  /*3a70*/  HMMA.16816.F32.BF16 R32, R28, R40, R32 ;  /* 0x000000281c20723c */ /* 0x010fec0000041820 */
[C---:B------:R-:W-:Y:S06]  /*3a80*/  HMMA.16816.F32.BF16 R72, R12.reuse, R60, R72 ;  /* 0x0000003c0c48723c */ /* 0x040fec0000041848 */
[----:B------:R-:W-:Y:S01]  /*3a90*/  HMMA.16816.F32.BF16 R68, R12, R62, R68 ;  /* 0x0000003e0c44723c */ /* 0x000fe20000041844 */
[----:B------:R-:W4:Y:S04]  /*3aa0*/  LDSM.16.M88.4 R12, [R198+0x8000] ;  /* 0x00800000c60c783b */ /* 0x000f280000000200 */
[----:B------:R-:W-:Y:S01]  /*3ab0*/  LDSM.16.M88.4 R60, [R201+0x11000] ;  /* 0x01100000c93c783b */ /* 0x000fe20000000200 */
[----:B--2---:R-:W-:Y:S06]  /*3ac0*/  HMMA.16816.F32.BF16 R16, R64, R20, R16 ;  /* 0x000000144010723c */ /* 0x004fec0000041810 */
[----:B------:R-:W-:Y:S01]  /*3ad0*/  HMMA.16816.F32.BF16 R52, R28, R42, R52 ;  /* 0x0000002a1c34723c */ /* 0x000fe20000041834 */
[----:B------:R-:W2:Y:S05]  /*3ae0*/  LDSM.16.M88.4 R40, [R199+0x4800] ;  /* 0x00480000c728783b */ /* 0x000eaa0000000200 */
[----:B------:R-:W-:Y:S01]  /*3af0*/  HMMA.16816.F32.BF16 R24, R64, R22, R24 ;  /* 0x000000164018723c */ /* 0x000fe20000041818 */
[----:B------:R-:W-:Y:S05]  /*3b00*/  LDSM.16.M88.4 R20, [R188+0x4000] ;  /* 0x00400000bc14783b */ /* 0x000fea0000000200 */
[----:B------:R-:W-:Y:S06]  /*3b10*/  HMMA.16816.F32.BF16 R32, R84, R100, R32 ;  /* 0x000000645420723c */ /* 0x000fec0000041820 */
[C---:B-1----:R-:W-:Y:S06]  /*3b20*/  HMMA.16816.F32.BF16 R48, R28.reuse, R8, R48 ;  /* 0x000000081c30723c */ /* 0x042fec0000041830 */
[C---:B------:R-:W-:Y:S01]  /*3b30*/  HMMA.16816.F32.BF16 R76, R28.reuse, R10, R76 ;  /* 0x0000000a1c4c723c */ /* 0x040fe2000004184c */
[----:B------:R-:W-:Y:S05]  /*3b40*/  LDSM.16.M88.4 R8, [R197+0x8000] ;  /* 0x00800000c508783b */ /* 0x000fea0000000200 */
[C---:B------:R-:W-:Y:S06]  /*3b50*/  HMMA.16816.F32.BF16 R72, R28.reuse, R56, R72 ;  /* 0x000000381c48723c */ /* 0x040fec0000041848 */
[----:B------:R-:W-:Y:S01]  /*3b60*/  HMMA.16816.F32.BF16 R68, R28, R58, R68 ;  /* 0x0000003a1c44723c */ /* 0x000fe20000041844 */
[----:B------:R-:W1:Y:S04]  /*3b70*/  LDSM.16.M88.4 R56, [R201+0x11800] ;  /* 0x01180000c938783b */ /* 0x000e680000000200 */
[----:B------:R-:W1:Y:S01]  /*3b80*/  LDSM.16.M88.4 R28, [R195+0x10800] ;  /* 0x01080000c31c783b */ /* 0x000e620000000200 */
[----:B---3--:R-:W-:Y:S06]  /*3b90*/  HMMA.16816.F32.BF16 R16, R44, R36, R16 ;  /* 0x000000242c10723c */ /* 0x008fec0000041810 */
[----:B------:R-:W-:Y:S06]  /*3ba0*/  HMMA.16816.F32.BF16 R52, R84, R102, R52 ;  /* 0x000000665434723c */ /* 0x000fec0000041834 */
[----:B------:R-:W-:Y:S01]  /*3bb0*/  HMMA.16816.F32.BF16 R24, R44, R38, R24 ;  /* 0x000000262c18723c */ /* 0x000fe20000041818 */
[----:B------:R-:W3:Y:S05]  /*3bc0*/  LDSM.16.M88.4 R36, [R199+0x5000] ;  /* 0x00500000c724783b */ /* 0x000eea0000000200 */
[----:B------:R-:W-:Y:S06]  /*3bd0*/  HMMA.16816.F32.BF16 R32, R64, R92, R32 ;  /* 0x0000005c4020723c */ /* 0x000fec0000041820 */
[C---:B------:R-:W-:Y:S06]  /*3be0*/  HMMA.16816.F32.BF16 R48, R84.reuse, R96, R48 ;  /* 0x000000605430723c */ /* 0x040fec0000041830 */
[C---:B------:R-:W-:Y:S06]  /*3bf0*/  HMMA.16816.F32.BF16 R76, R84.reuse, R98, R76 ;  /* 0x00000062544c723c */ /* 0x040fec000004184c */
[C---:B-----5:R-:W-:Y:S06]  /*3c00*/  HMMA.16816.F32.BF16 R72, R84.reuse, R80, R72 ;  /* 0x000000505448723c */ /* 0x060fec0000041848 */
[----:B------:R-:W-:Y:S01]  /*3c10*/  HMMA.16816.F32.BF16 R68, R84, R82, R68 ;  /* 0x000000525444723c */ /* 0x000fe20000041844 */
[----:B------:R-:W5:Y:S05]  /*3c20*/  LDSM.16.M88.4 R80, [R199+0x5800] ;  /* 0x00580000c750783b */ /* 0x000f6a0000000200 */
[----:B----4-:R-:W-:Y:S06]  /*3c30*/  HMMA.16816.F32.BF16 R16, R12, R88, R16 ;  /* 0x000000580c10723c */ /* 0x010fec0000041810 */
[----:B------:R-:W-:Y:S06]  /*3c40*/  HMMA.16816.F32.BF16 R52, R64, R94, R52 ;  /* 0x0000005e4034723c */ /* 0x000fec0000041834 */
[----:B------:R-:W-:Y:S06]  /*3c50*/  HMMA.16816.F32.BF16 R24, R12, R90, R24 ;  /* 0x0000005a0c18723c */ /* 0x000fec0000041818 */
[----:B--2---:R-:W-:Y:S06]  /*3c60*/  HMMA.16816.F32.BF16 R32, R44, R40, R32 ;  /* 0x000000282c20723c */ /* 0x004fec0000041820 */
[C---:B------:R-:W-:Y:S06]  /*3c70*/  HMMA.16816.F32.BF16 R48, R64.reuse, R60, R48 ;  /* 0x0000003c4030723c */ /* 0x040fec0000041830 */
[C---:B------:R-:W-:Y:S01]  /*3c80*/  HMMA.16816.F32.BF16 R76, R64.reuse, R62, R76 ;  /* 0x0000003e404c723c */ /* 0x040fe2000004184c */
[----:B------:R-:W2:Y:S05]  /*3c90*/  LDSM.16.M88.4 R60, [R188+0x4800] ;  /* 0x00480000bc3c783b */ /* 0x000eaa0000000200 */
[C---:B-1----:R-:W-:Y:S06]  /*3ca0*/  HMMA.16816.F32.BF16 R72, R64.reuse, R56, R72 ;  /* 0x000000384048723c */ /* 0x042fec0000041848 */
[----:B------:R-:W-:Y:S06]  /*3cb0*/  HMMA.16816.F32.BF16 R68, R64, R58, R68 ;  /* 0x0000003a4044723c */ /* 0x000fec0000041844 */
[----:B------:R-:W-:Y:S06]  /*3cc0*/  HMMA.16816.F32.BF16 R16, R8, R20, R16 ;  /* 0x000000140810723c */ /* 0x000fec0000041810 */
[----:B------:R-:W-:Y:S01]  /*3cd0*/  HMMA.16816.F32.BF16 R52, R44, R42, R52 ;  /* 0x0000002a2c34723c */ /* 0x000fe20000041834 */
[----:B------:R-:W1:Y:S05]  /*3ce0*/  LDSM.16.M88.4 R40, [R195+0x11000] ;  /* 0x01100000c328783b */ /* 0x000e6a0000000200 */
[----:B------:R-:W-:Y:S01]  /*3cf0*/  HMMA.16816.F32.BF16 R24, R8, R22, R24 ;  /* 0x000000160818723c */ /* 0x000fe20000041818 */
[----:B------:R-:W4:Y:S05]  /*3d00*/  LDSM.16.M88.4 R20, [R195+0x11800] ;  /* 0x01180000c314783b */ /* 0x000f2a0000000200 */
[----:B------:R-:W-:Y:S06]  /*3d10*/  HMMA.16816.F32.BF16 R32, R12, R28, R32 ;  /* 0x0000001c0c20723c */ /* 0x000fec0000041820 */
[----:B---3--:R-:W-:Y:S01]  /*3d20*/  HMMA.16816.F32.BF16 R48, R44, R36, R48 ;  /* 0x000000242c30723c */ /* 0x008fe20000041830 */
[----:B------:R-:W-:Y:S01]  /*3d30*/  FMUL.FTZ R2, R16, UR32 ;  /* 0x0000002010027c20 */ /* 0x000fe20008410000 */
[----:B------:R-:W-:Y:S01]  /*3d40*/  FMUL.FTZ R28, R17, UR32 ;  /* 0x00000020111c7c20 */ /* 0x000fe20008410000 */
[----:B------:R-:W-:-:S03]  /*3d50*/  FMUL.FTZ R29, R18, UR32 ;  /* 0x00000020121d7c20 */ /* 0x000fc60008410000 */
[C---:B------:R-:W-:Y:S01]  /*3d60*/  HMMA.16816.F32.BF16 R76, R44.reuse, R38, R76 ;  /* 0x000000262c4c723c */ /* 0x040fe2000004184c */
[----:B------:R-:W3:Y:S05]  /*3d70*/  MUFU.TANH R2, R2 ;  /* 0x0000000200027308 */ /* 0x000eea0000002400 */
[----:B-----5:R-:W-:Y:S01]  /*3d80*/  HMMA.16816.F32.BF16 R72, R44, R80, R72 ;  /* 0x000000502c48723c */ /* 0x020fe20000041848 */
[----:B------:R-:W-:Y:S01]  /*3d90*/  FMUL.FTZ R24, R24, UR32 ;  /* 0x0000002018187c20 */ /* 0x000fe20008410000 */
[----:B------:R-:W-:Y:S01]  /*3da0*/  FMUL.FTZ R25, R25, UR32 ;  /* 0x0000002019197c20 */ /* 0x000fe20008410000 */
[----:B------:R-:W-:Y:S01]  /*3db0*/  MUFU.TANH R29, R29 ;  /* 0x0000001d001d7308 */ /* 0x000fe20000002400 */
[----:B------:R-:W-:-:S02]  /*3dc0*/  FMUL.FTZ R26, R26, UR32 ;  /* 0x000000201a1a7c20 */ /* 0x000fc40008410000 */
[----:B------:R-:W-:Y:S05]  /*3dd0*/  HMMA.16816.F32.BF16 R68, R44, R82, R68 ;  /* 0x000000522c44723c */ /* 0x000fea0000041844 */
[----:B------:R-:W5:Y:S01]  /*3de0*/  MUFU.TANH R24, R24 ;  /* 0x0000001800187308 */ /* 0x000f620000002400 */
[----:B--2---:R-:W-:Y:S06]  /*3df0*/  HMMA.16816.F32.BF16 R32, R8, R60, R32 ;  /* 0x0000003c0820723c */ /* 0x004fec0000041820 */
[C---:B------:R-:W-:Y:S01]  /*3e00*/  HMMA.16816.F32.BF16 R52, R12.reuse, R30, R52 ;  /* 0x0000001e0c34723c */ /* 0x040fe20000041834 */
[----:B------:R-:W2:Y:S05]  /*3e10*/  MUFU.TANH R25, R25 ;  /* 0x0000001900197308 */ /* 0x000eaa0000002400 */
[C---:B-1----:R-:W-:Y:S01]  /*3e20*/  HMMA.16816.F32.BF16 R48, R12.reuse, R40, R48 ;  /* 0x000000280c30723c */ /* 0x042fe20000041830 */
[----:B------:R-:W-:Y:S01]  /*3e30*/  FMUL.FTZ R30, R19, UR32 ;  /* 0x00000020131e7c20 */ /* 0x000fe20008410000 */
[----:B------:R-:W-:Y:S01]  /*3e40*/  FMUL.FTZ R31, R27, UR32 ;  /* 0x000000201b1f7c20 */ /* 0x000fe20008410000 */
[----:B------:R-:W1:Y:S01]  /*3e50*/  LDSM.16.M88.4 R16, [R188+0x5000] ;  /* 0x00500000bc10783b */ /* 0x000e620000000200 */
[----:B------:R-:W-:Y:S01]  /*3e60*/  LOP3.LUT R27, R6, 0xffffffe0, RZ, 0xc0, !PT ;  /* 0xffffffe0061b7812 */ /* 0x000fe200078ec0ff */
[----:B------:R-:W-:Y:S01]  /*3e70*/  MUFU.TANH R28, R28 ;  /* 0x0000001c001c7308 */ /* 0x000fe20000002400 */
[----:B------:R-:W-:Y:S03]  /*3e80*/  HMMA.16816.F32.BF16 R76, R12, R42, R76 ;  /* 0x0000002a0c4c723c */ /* 0x000fe6000004184c */
[----:B------:R-:W-:-:S03]  /*3e90*/  IMAD.IADD R27, R4, 0x1, -R27 ;  /* 0x00000001041b7824 */ /* 0x000fc600078e0a1b */
[C---:B----4-:R-:W-:Y:S01]  /*3ea0*/  HMMA.16816.F32.BF16 R72, R12.reuse, R20, R72 ;  /* 0x000000140c48723c */ /* 0x050fe20000041848 */
[----:B------:R-:W-:Y:S01]  /*3eb0*/  FMUL.FTZ R36, R32, UR32 ;  /* 0x0000002020247c20 */ /* 0x000fe20008410000 */
[----:B------:R-:W-:Y:S01]  /*3ec0*/  SHF.R.S32.HI R32, RZ, 0x1f, R27 ;  /* 0x0000001fff207819 */ /* 0x000fe2000001141b */
[----:B------:R-:W4:Y:S01]  /*3ed0*/  MUFU.TANH R30, R30 ;  /* 0x0000001e001e7308 */ /* 0x000f220000002400 */
[----:B------:R-:W-:Y:S01]  /*3ee0*/  FMUL.FTZ R33, R33, UR32 ;  /* 0x0000002021217c20 */ /* 0x000fe20008410000 */
[----:B------:R-:W-:Y:S01]  /*3ef0*/  FMUL.FTZ R35, R35, UR32 ;  /* 0x0000002023237c20 */ /* 0x000fe20008410000 */
[----:B------:R-:W-:Y:S01]  /*3f00*/  HMMA.16816.F32.BF16 R68, R12, R22, R68 ;  /* 0x000000160c44723c */ /* 0x000fe20000041844 */
[----:B------:R-:W3:Y:S01]  /*3f10*/  LDSM.16.M88.4 R12, [R188+0x5800] ;  /* 0x00580000bc0c783b */ /* 0x000ee20000000200 */
[----:B------:R-:W-:Y:S01]  /*3f20*/  LEA.HI R27, R32, R27, RZ, 0x2 ;  /* 0x0000001b201b7211 */ /* 0x000fe200078f10ff */
[----:B------:R-:W-:Y:S02]  /*3f30*/  IMAD.U32 R21, RZ, RZ, UR17 ;  /* 0x00000011ff157e24 */ /* 0x000fe4000f8e00ff */
[----:B------:R-:W-:Y:S01]  /*3f40*/  FMUL.FTZ R34, R34, UR32 ;  /* 0x0000002022227c20 */ /* 0x000fe20008410000 */
[----:B------:R-:W4:Y:S01]  /*3f50*/  MUFU.TANH R36, R36 ;  /* 0x0000002400247308 */ /* 0x000f220000002400 */
[----:B------:R-:W-:Y:S01]  /*3f60*/  SHF.R.S32.HI R20, RZ, 0x2, R27 ;  /* 0x00000002ff147819 */ /* 0x000fe2000001141b */
[----:B------:R-:W-:Y:S01]  /*3f70*/  IMAD R32, R21, 0x40, R218 ;  /* 0x0000004015207824 */ /* 0x000fe200078e02da */
[----:B------:R-:W-:Y:S01]  /*3f80*/  HMMA.16816.F32.BF16 R52, R8, R62, R52 ;  /* 0x0000003e0834723c */ /* 0x000fe20000041834 */
[----:B------:R-:W-:-:S04]  /*3f90*/  DEPBAR.LE SB0, 0x0 ;  /* 0x000080000000791a */ /* 0x000fc80000000000 */
[----:B------:R-:W-:Y:S01]  /*3fa0*/  IMAD.IADD R217, R20, 0x1, R217 ;  /* 0x0000000114d97824 */ /* 0x000fe200078e02d9 */
[----:B------:R5:W4:Y:S01]  /*3fb0*/  MUFU.TANH R4, R33 ;  /* 0x0000002100047308 */ /* 0x000b220000002400 */
[C---:B------:R-:W-:Y:S02]  /*3fc0*/  VIADD R21, R32.reuse, 0x9 ;  /* 0x0000000920157836 */ /* 0x040fe40000000000 */
[C---:B------:R-:W-:Y:S01]  /*3fd0*/  VIADD R215, R217.reuse, 0x8 ;  /* 0x00000008d9d77836 */ /* 0x040fe20000000000 */
[C---:B------:R-:W-:Y:S01]  /*3fe0*/  VIADDMNMX R216, R217.reuse, UR6, R216, PT ;  /* 0x00000006d9d87c46 */ /* 0x040fe2000b8001d8 */
[C---:B------:R-:W-:Y:S01]  /*3ff0*/  VIADD R20, R32.reuse, 0x1 ;  /* 0x0000000120147836 */ /* 0x040fe20000000000 */
[----:B------:R-:W-:Y:S02]  /*4000*/  VIADDMNMX R217, R217, UR20, RZ, !PT ;  /* 0x00000014d9d97c46 */ /* 0x000fe4000f8001ff */
[----:B------:R-:W-:Y:S01]  /*4010*/  IADD3 R214, R215, UR19, R214 ;  /* 0x00000013d7d67c10 */ /* 0x000fe2000fffe0d6 */
[----:B------:R-:W4:Y:S01]  /*4020*/  MUFU.TANH R26, R26 ;  /* 0x0000001a001a7308 */ /* 0x000f220000002400 */
[----:B------:R-:W-:Y:S01]  /*4030*/  ISETP.GE.AND P1, PT, R32, R216, PT ;  /* 0x000000d82000720c */ /* 0x000fe20003f26270 */
[----:B-1----:R-:W-:Y:S01]  /*4040*/  HMMA.16816.F32.BF16 R48, R8, R16, R48 ;  /* 0x000000100830723c */ /* 0x002fe20000041830 */
[----:B------:R-:W-:-:S02]  /*4050*/  VIMNMX R214, R214, UR24, PT ;  /* 0x00000018d6d67c48 */ /* 0x000fc4000bfe0100 */
[CC--:B------:R-:W-:Y:S02]  /*4060*/  ISETP.LT.OR P1, PT, R32.reuse, R217.reuse, P1 ;  /* 0x000000d92000720c */ /* 0x0c0fe40000f21670 */
[----:B------:R-:W-:Y:S01]  /*4070*/  VIADDMNMX R215, R215, UR20, RZ, !PT ;  /* 0x00000014d7d77c46 */ /* 0x000fe2000f8001ff */
[C---:B------:R-:W-:Y:S01]  /*4080*/  HMMA.16816.F32.BF16 R76, R8.reuse, R18, R76 ;  /* 0x00000012084c723c */ /* 0x040fe2000004184c */
[----:B------:R-:W-:Y:S01]  /*4090*/  VIADD R16, R32, 0x8 ;  /* 0x0000000820107836 */ /* 0x000fe20000000000 */
[----:B------:R-:W-:Y:S01]  /*40a0*/  ISETP.GE.AND P6, PT, R21, R216, PT ;  /* 0x000000d81500720c */ /* 0x000fe20003fc6270 */
[----:B------:R2:W1:Y:S01]  /*40b0*/  MUFU.TANH R6, R31 ;  /* 0x0000001f00067308 */ /* 0x0004620000002400 */
[----:B------:R-:W-:Y:S01]  /*40c0*/  ISETP.GE.AND P4, PT, R20, R214, PT ;  /* 0x000000d61400720c */ /* 0x000fe20003f86270 */
[----:B------:R-:W-:Y:S01]  /*40d0*/  FMUL.FTZ R54, R54, UR32 ;  /* 0x0000002036367c20 */ /* 0x000fe20008410000 */
[----:B------:R-:W-:Y:S01]  /*40e0*/  ISETP.GE.AND P5, PT, R16, R216, PT ;  /* 0x000000d81000720c */ /* 0x000fe20003fa6270 */
[----:B------:R-:W-:Y:S01]  /*40f0*/  VIADD R18, R32, 0x11 ;  /* 0x0000001120127836 */ /* 0x000fe20000000000 */
[-C--:B------:R-:W-:Y:S01]  /*4100*/  ISETP.GE.AND P0, PT, R16, R214.reuse, PT ;  /* 0x000000d61000720c */ /* 0x080fe20003f06270 */
[----:B------:R-:W-:Y:S01]  /*4110*/  FMUL.FTZ R22, R55, UR32 ;  /* 0x0000002037167c20 */ /* 0x000fe20008410000 */
[C---:B---3--:R-:W-:Y:S01]  /*4120*/  HMMA.16816.F32.BF16 R72, R8.reuse, R12, R72 ;  /* 0x0000000c0848723c */ /* 0x048fe20000041848 */
[----:B------:R-:W-:Y:S01]  /*4130*/  FSEL R27, R2, -INF , !P1 ;  /* 0xff800000021b7808 */ /* 0x000fe20004800000 */
[----:B------:R-:W-:Y:S01]  /*4140*/  VIADD R2, R32, 0x18 ;  /* 0x0000001820027836 */ /* 0x000fe20000000000 */
[C---:B------:R-:W-:Y:S01]  /*4150*/  ISETP.LT.OR P5, PT, R16.reuse, R217, P5 ;  /* 0x000000d91000720c */ /* 0x040fe20002fa1670 */
[----:B------:R-:W3:Y:S01]  /*4160*/  MUFU.TANH R35, R35 ;  /* 0x0000002300237308 */ /* 0x000ee20000002400 */
[----:B------:R-:W-:Y:S01]  /*4170*/  ISETP.LT.OR P0, PT, R16, R215, P0 ;  /* 0x000000d71000720c */ /* 0x000fe20000701670 */
[C---:B------:R-:W-:Y:S01]  /*4180*/  VIADD R16, R32.reuse, 0x10 ;  /* 0x0000001020107836 */ /* 0x040fe20000000000 */
[----:B------:R-:W-:Y:S01]  /*4190*/  ISETP.GE.AND P3, PT, R32, R214, PT ;  /* 0x000000d62000720c */ /* 0x000fe20003f66270 */
[----:B------:R-:W-:Y:S01]  /*41a0*/  FMUL.FTZ R49, R49, UR32 ;  /* 0x0000002031317c20 */ /* 0x000fe20008410000 */
[----:B------:R-:W-:Y:S01]  /*41b0*/  ISETP.LT.OR P6, PT, R21, R217, P6 ;  /* 0x000000d91500720c */ /* 0x000fe200037c1670 */
[----:B------:R-:W-:Y:S01]  /*41c0*/  HMMA.16816.F32.BF16 R68, R8, R14, R68 ;  /* 0x0000000e0844723c */ /* 0x000fe20000041844 */
[CC--:B------:R-:W-:Y:S01]  /*41d0*/  ISETP.GE.AND P2, PT, R20.reuse, R216.reuse, PT ;  /* 0x000000d81400720c */ /* 0x0c0fe20003f46270 */
[----:B------:R1:W3:Y:S01]  /*41e0*/  MUFU.TANH R37, R34 ;  /* 0x0000002200257308 */ /* 0x0002e20000002400 */
[-C--:B------:R-:W-:Y:S01]  /*41f0*/  ISETP.LT.OR P4, PT, R20, R215.reuse, P4 ;  /* 0x000000d71400720c */ /* 0x080fe20002781670 */
[----:B------:R-:W-:Y:S01]  /*4200*/  FMUL.FTZ R17, R52, UR32 ;  /* 0x0000002034117c20 */ /* 0x000fe20008410000 */
[----:B------:R-:W-:Y:S01]  /*4210*/  ISETP.LT.OR P3, PT, R32, R215, P3 ;  /* 0x000000d72000720c */ /* 0x000fe20001f61670 */
[----:B------:R-:W-:Y:S01]  /*4220*/  FMUL.FTZ R48, R48, UR32 ;  /* 0x0000002030307c20 */ /* 0x000fe20008410000 */
[----:B-----5:R-:W-:Y:S01]  /*4230*/  FSEL R33, R24, -INF , !P5 ;  /* 0xff80000018217808 */ /* 0x020fe20006800000 */
[----:B------:R-:W-:Y:S01]  /*4240*/  FMUL.FTZ R50, R50, UR32 ;  /* 0x0000002032327c20 */ /* 0x000fe20008410000 */
[----:B--2---:R-:W-:Y:S01]  /*4250*/  FSEL R31, R25, -INF , !P6 ;  /* 0xff800000191f7808 */ /* 0x004fe20007000000 */
[----:B------:R-:W2:Y:S01]  /*4260*/  MUFU.TANH R23, R54 ;  /* 0x0000003600177308 */ /* 0x000ea20000002400 */
[-C--:B------:R-:W-:Y:S01]  /*4270*/  ISETP.LT.OR P2, PT, R20, R217.reuse, P2 ;  /* 0x000000d91400720c */ /* 0x080fe20001741670 */
[----:B------:R-:W-:Y:S01]  /*4280*/  VIADD R13, R32, 0x19 ;  /* 0x00000019200d7836 */ /* 0x000fe20000000000 */
[----:B----4-:R-:W-:Y:S01]  /*4290*/  FSEL R30, R30, -INF , !P4 ;  /* 0xff8000001e1e7808 */ /* 0x010fe20006000000 */
[----:B------:R-:W-:Y:S01]  /*42a0*/  FMUL.FTZ R74, R74, UR32 ;  /* 0x000000204a4a7c20 */ /* 0x000fe20008410000 */
[C---:B------:R-:W-:Y:S01]  /*42b0*/  ISETP.GE.AND P5, PT, R2.reuse, R216, PT ;  /* 0x000000d80200720c */ /* 0x040fe20003fa6270 */
[----:B------:R-:W-:Y:S01]  /*42c0*/  FMUL.FTZ R51, R51, UR32 ;  /* 0x0000002033337c20 */ /* 0x000fe20008410000 */
[----:B------:R-:W-:Y:S01]  /*42d0*/  ISETP.GE.AND P6, PT, R2, R214, PT ;  /* 0x000000d60200720c */ /* 0x000fe20003fc6270 */
[----:B------:R-:W4:Y:S01]  /*42e0*/  MUFU.TANH R161, R49 ;  /* 0x0000003100a17308 */ /* 0x000f220000002400 */
[-C--:B------:R-:W-:Y:S01]  /*42f0*/  ISETP.GE.AND P1, PT, R16, R216.reuse, PT ;  /* 0x000000d81000720c */ /* 0x080fe20003f26270 */
[----:B-1----:R-:W-:Y:S01]  /*4300*/  FMUL.FTZ R34, R53, UR32 ;  /* 0x0000002035227c20 */ /* 0x002fe20008410000 */
[----:B------:R-:W-:Y:S01]  /*4310*/  ISETP.GE.AND P4, PT, R18, R216, PT ;  /* 0x000000d81200720c */ /* 0x000fe20003f86270 */
[----:B------:R-:W-:Y:S01]  /*4320*/  FMUL.FTZ R76, R76, UR32 ;  /* 0x000000204c4c7c20 */ /* 0x000fe20008410000 */
[----:B------:R-:W-:Y:S01]  /*4330*/  FSEL R20, R29, -INF , !P3 ;  /* 0xff8000001d147808 */ /* 0x000fe20005800000 */
[----:B------:R-:W-:Y:S01]  /*4340*/  FMUL.FTZ R77, R77, UR32 ;  /* 0x000000204d4d7c20 */ /* 0x000fe20008410000 */
[-C--:B------:R-:W-:Y:S01]  /*4350*/  ISETP.GE.AND P3, PT, R21, R214.reuse, PT ;  /* 0x000000d61500720c */ /* 0x080fe20003f66270 */
[----:B------:R-:W1:Y:S01]  /*4360*/  MUFU.TANH R22, R22 ;  /* 0x0000001600167308 */ /* 0x000e620000002400 */
[----:B------:R-:W-:Y:S01]  /*4370*/  FSEL R29, R28, -INF , !P2 ;  /* 0xff8000001c1d7808 */ /* 0x000fe20005000000 */
[----:B------:R-:W-:Y:S01]  /*4380*/  FMUL.FTZ R78, R78, UR32 ;  /* 0x000000204e4e7c20 */ /* 0x000fe20008410000 */
[C---:B------:R-:W-:Y:S01]  /*4390*/  ISETP.LT.OR P5, PT, R2.reuse, R217, P5 ;  /* 0x000000d90200720c */ /* 0x040fe20002fa1670 */
[----:B------:R-:W-:Y:S01]  /*43a0*/  FMUL.FTZ R79, R79, UR32 ;  /* 0x000000204f4f7c20 */ /* 0x000fe20008410000 */
[----:B------:R-:W-:Y:S01]  /*43b0*/  ISETP.LT.OR P6, PT, R2, R215, P6 ;  /* 0x000000d70200720c */ /* 0x000fe200037c1670 */
[----:B------:R-:W-:Y:S01]  /*43c0*/  VIADD R2, R32, 0x20 ;  /* 0x0000002020027836 */ /* 0x000fe20000000000 */
[C---:B------:R-:W-:Y:S01]  /*43d0*/  ISETP.GE.AND P2, PT, R16.reuse, R214, PT ;  /* 0x000000d61000720c */ /* 0x040fe20003f46270 */
[----:B------:R-:W5:Y:S01]  /*43e0*/  MUFU.TANH R169, R48 ;  /* 0x0000003000a97308 */ /* 0x000f620000002400 */
[-C--:B------:R-:W-:Y:S01]  /*43f0*/  ISETP.LT.OR P1, PT, R16, R217.reuse, P1 ;  /* 0x000000d91000720c */ /* 0x080fe20000f21670 */
[----:B------:R-:W-:Y:S01]  /*4400*/  FMUL.FTZ R72, R72, UR32 ;  /* 0x0000002048487c20 */ /* 0x000fe20008410000 */
[----:B------:R-:W-:Y:S01]  /*4410*/  ISETP.LT.OR P4, PT, R18, R217, P4 ;  /* 0x000000d91200720c */ /* 0x000fe20002781670 */
[C---:B------:R-:W-:Y:S01]  /*4420*/  VIADD R8, R32.reuse, 0x30 ;  /* 0x0000003020087836 */ /* 0x040fe20000000000 */
[-C--:B------:R-:W-:Y:S01]  /*4430*/  ISETP.LT.OR P3, PT, R21, R215.reuse, P3 ;  /* 0x000000d71500720c */ /* 0x080fe20001f61670 */
[----:B------:R-:W-:Y:S01]  /*4440*/  VIADD R9, R32, 0x29 ;  /* 0x0000002920097836 */ /* 0x000fe20000000000 */
[----:B------:R-:W-:Y:S01]  /*4450*/  ISETP.LT.OR P2, PT, R16, R215, P2 ;  /* 0x000000d71000720c */ /* 0x000fe20001741670 */
[----:B------:R-:W5:Y:S01]  /*4460*/  MUFU.TANH R162, R50 ;  /* 0x0000003200a27308 */ /* 0x000f620000002400 */
[----:B------:R-:W-:Y:S01]  /*4470*/  FSEL R21, R36, -INF , !P1 ;  /* 0xff80000024157808 */ /* 0x000fe20004800000 */
[----:B------:R-:W-:Y:S01]  /*4480*/  VIADD R24, R32, 0x28 ;  /* 0x0000002820187836 */ /* 0x000fe20000000000 */
[----:B------:R-:W-:Y:S01]  /*4490*/  FSEL R19, R4, -INF , !P4 ;  /* 0xff80000004137808 */ /* 0x000fe20006000000 */
[----:B------:R-:W-:Y:S01]  /*44a0*/  FMUL.FTZ R73, R73, UR32 ;  /* 0x0000002049497c20 */ /* 0x000fe20008410000 */
[----:B------:R-:W-:Y:S01]  /*44b0*/  FSEL R16, R26, -INF , !P0 ;  /* 0xff8000001a107808 */ /* 0x000fe20004000000 */
[----:B------:R-:W-:Y:S01]  /*44c0*/  FMUL.FTZ R75, R75, UR32 ;  /* 0x000000204b4b7c20 */ /* 0x000fe20008410000 */
[C---:B------:R-:W-:Y:S01]  /*44d0*/  ISETP.GE.AND P1, PT, R2.reuse, R216, PT ;  /* 0x000000d80200720c */ /* 0x040fe20003f26270 */
[----:B------:R-:W5:Y:S01]  /*44e0*/  MUFU.TANH R17, R17 ;  /* 0x0000001100117308 */ /* 0x000f620000002400 */
[-C--:B------:R-:W-:Y:S01]  /*44f0*/  ISETP.GE.AND P4, PT, R2, R214.reuse, PT ;  /* 0x000000d60200720c */ /* 0x080fe20003f86270 */
[----:B------:R-:W-:Y:S01]  /*4500*/  FMUL.FTZ R68, R68, UR32 ;  /* 0x0000002044447c20 */ /* 0x000fe20008410000 */
[----:B------:R-:W-:Y:S01]  /*4510*/  ISETP.GE.AND P0, PT, R18, R214, PT ;  /* 0x000000d61200720c */ /* 0x000fe20003f06270 */
[----:B------:R-:W-:Y:S01]  /*4520*/  FMUL.FTZ R69, R69, UR32 ;  /* 0x0000002045457c20 */ /* 0x000fe20008410000 */
[----:B------:R-:W-:Y:S01]  /*4530*/  ISETP.LT.OR P1, PT, R2, R217, P1 ;  /* 0x000000d90200720c */ /* 0x000fe20000f21670 */
[----:B------:R-:W-:Y:S01]  /*4540*/  FMUL.FTZ R70, R70, UR32 ;  /* 0x0000002046467c20 */ /* 0x000fe20008410000 */
[-C--:B------:R-:W-:Y:S01]  /*4550*/  ISETP.LT.OR P4, PT, R2, R215.reuse, P4 ;  /* 0x000000d70200720c */ /* 0x080fe20002781670 */
[----:B------:R-:W-:Y:S01]  /*4560*/  VIADD R2, R32, 0x21 ;  /* 0x0000002120027836 */ /* 0x000fe20000000000 */
[----:B------:R-:W-:Y:S01]  /*4570*/  ISETP.LT.OR P0, PT, R18, R215, P0 ;  /* 0x000000d71200720c */ /* 0x000fe20000701670 */
[----:B------:R-:W5:Y:S01]  /*4580*/  MUFU.TANH R34, R34 ;  /* 0x0000002200227308 */ /* 0x000f620000002400 */
[----:B------:R-:W-:Y:S01]  /*4590*/  FSEL R18, R6, -INF , !P3 ;  /* 0xff80000006127808 */ /* 0x000fe20005800000 */
[----:B------:R-:W-:Y:S01]  /*45a0*/  FMUL.FTZ R71, R71, UR32 ;  /* 0x0000002047477c20 */ /* 0x000fe20008410000 */
[----:B---3--:R-:W-:-:S02]  /*45b0*/  FSEL R6, R35, -INF , !P0 ;  /* 0xff80000023067808 */ /* 0x008fc40004000000 */
[C---:B------:R-:W-:Y:S02]  /*45c0*/  ISETP.GE.AND P0, PT, R2.reuse, R216, PT ;  /* 0x000000d80200720c */ /* 0x040fe40003f06270 */
[----:B------:R-:W-:Y:S01]  /*45d0*/  FSEL R12, R37, -INF , !P2 ;  /* 0xff800000250c7808 */ /* 0x000fe20005000000 */
[----:B------:R-:W3:Y:S01]  /*45e0*/  MUFU.TANH R172, R74 ;  /* 0x0000004a00ac7308 */ /* 0x000ee20000002400 */
[C---:B------:R-:W-:Y:S02]  /*45f0*/  ISETP.LT.OR P0, PT, R2.reuse, R217, P0 ;  /* 0x000000d90200720c */ /* 0x040fe40000701670 */
[C---:B------:R-:W-:Y:S02]  /*4600*/  ISETP.GE.AND P2, PT, R13.reuse, R214, PT ;  /* 0x000000d60d00720c */ /* 0x040fe40003f46270 */
[----:B------:R-:W-:Y:S02]  /*4610*/  ISETP.GE.AND P3, PT, R13, R216, PT ;  /* 0x000000d80d00720c */ /* 0x000fe40003f66270 */
[----:B--2---:R-:W-:Y:S01]  /*4620*/  FSEL R4, R23, -INF , !P6 ;  /* 0xff80000017047808 */ /* 0x004fe20007000000 */
[----:B------:R-:W2:Y:S01]  /*4630*/  MUFU.TANH R178, R51 ;  /* 0x0000003300b27308 */ /* 0x000ea20000002400 */
[----:B------:R-:W-:-:S02]  /*4640*/  ISETP.GE.AND P6, PT, R2, R214, PT ;  /* 0x000000d60200720c */ /* 0x000fc40003fc6270 */
[----:B----4-:R-:W-:Y:S02]  /*4650*/  FSEL R161, R161, -INF , !P0 ;  /* 0xff800000a1a17808 */ /* 0x010fe40004000000 */
[C---:B------:R-:W-:Y:S02]  /*4660*/  ISETP.LT.OR P2, PT, R13.reuse, R215, P2 ;  /* 0x000000d70d00720c */ /* 0x040fe40001741670 */
[----:B------:R-:W-:Y:S01]  /*4670*/  ISETP.GE.AND P0, PT, R8, R214, PT ;  /* 0x000000d60800720c */ /* 0x000fe20003f06270 */
[----:B------:R-:W4:Y:S01]  /*4680*/  MUFU.TANH R165, R76 ;  /* 0x0000004c00a57308 */ /* 0x000f220000002400 */
[----:B------:R-:W-:Y:S02]  /*4690*/  ISETP.LT.OR P3, PT, R13, R217, P3 ;  /* 0x000000d90d00720c */ /* 0x000fe40001f61670 */
[----:B------:R-:W-:Y:S02]  /*46a0*/  ISETP.LT.OR P6, PT, R2, R215, P6 ;  /* 0x000000d70200720c */ /* 0x000fe400037c1670 */
[----:B-1----:R-:W-:-:S02]  /*46b0*/  FSEL R2, R22, -INF , !P2 ;  /* 0xff80000016027808 */ /* 0x002fc40005000000 */
[----:B-----5:R-:W-:Y:S01]  /*46c0*/  FSEL R169, R169, -INF , !P1 ;  /* 0xff800000a9a97808 */ /* 0x020fe20004800000 */
[----:B------:R-:W-:Y:S01]  /*46d0*/  MUFU.TANH R163, R77 ;  /* 0x0000004d00a37308 */ /* 0x000fe20000002400 */
[----:B------:R-:W-:Y:S02]  /*46e0*/  FSEL R162, R162, -INF , !P4 ;  /* 0xff800000a2a27808 */ /* 0x000fe40006000000 */
[C---:B------:R-:W-:Y:S02]  /*46f0*/  ISETP.LT.OR P0, PT, R8.reuse, R215, P0 ;  /* 0x000000d70800720c */ /* 0x040fe40000701670 */
[CC--:B------:R-:W-:Y:S02]  /*4700*/  ISETP.GE.AND P2, PT, R9.reuse, R216.reuse, PT ;  /* 0x000000d80900720c */ /* 0x0c0fe40003f46270 */
[----:B------:R-:W-:Y:S01]  /*4710*/  ISETP.GE.AND P1, PT, R8, R216, PT ;  /* 0x000000d80800720c */ /* 0x000fe20003f26270 */
[----:B------:R-:W1:Y:S01]  /*4720*/  MUFU.TANH R166, R78 ;  /* 0x0000004e00a67308 */ /* 0x000e620000002400 */
[----:B------:R-:W-:-:S02]  /*4730*/  ISETP.GE.AND P4, PT, R9, R214, PT ;  /* 0x000000d60900720c */ /* 0x000fc40003f86270 */
[----:B------:R-:W-:Y:S02]  /*4740*/  FSEL R17, R17, -INF , !P5 ;  /* 0xff80000011117808 */ /* 0x000fe40006800000 */
[----:B------:R-:W-:Y:S02]  /*4750*/  FSEL R13, R34, -INF , !P3 ;  /* 0xff800000220d7808 */ /* 0x000fe40005800000 */
[C---:B------:R-:W-:Y:S01]  /*4760*/  ISETP.GE.AND P5, PT, R24.reuse, R216, PT ;  /* 0x000000d81800720c */ /* 0x040fe20003fa6270 */
[----:B------:R-:W5:Y:S01]  /*4770*/  MUFU.TANH R176, R79 ;  /* 0x0000004f00b07308 */ /* 0x000f620000002400 */
[----:B------:R-:W-:Y:S02]  /*4780*/  ISETP.GE.AND P3, PT, R24, R214, PT ;  /* 0x000000d61800720c */ /* 0x000fe40003f66270 */
[----:B---3--:R-:W-:Y:S02]  /*4790*/  FSEL R172, R172, -INF , !P0 ;  /* 0xff800000acac7808 */ /* 0x008fe40004000000 */
[----:B------:R-:W-:-:S02]  /*47a0*/  ISETP.LT.OR P2, PT, R9, R217, P2 ;  /* 0x000000d90900720c */ /* 0x000fc40001741670 */
[----:B------:R-:W-:Y:S01]  /*47b0*/  ISETP.LT.OR P4, PT, R9, R215, P4 ;  /* 0x000000d70900720c */ /* 0x000fe20002781670 */
[----:B------:R-:W3:Y:S01]  /*47c0*/  MUFU.TANH R177, R72 ;  /* 0x0000004800b17308 */ /* 0x000ee20000002400 */
[-C--:B------:R-:W-:Y:S01]  /*47d0*/  ISETP.LT.OR P1, PT, R8, R217.reuse, P1 ;  /* 0x000000d90800720c */ /* 0x080fe20000f21670 */
[C---:B------:R-:W-:Y:S01]  /*47e0*/  VIADD R9, R32.reuse, 0x31 ;  /* 0x0000003120097836 */ /* 0x040fe20000000000 */
[----:B------:R-:W-:Y:S01]  /*47f0*/  PLOP3.LUT P0, PT, PT, PT, UP0, 0x80, 0x0 ;  /* 0x000000000000781c */ /* 0x000fe20003f0f008 */
[----:B------:R-:W-:Y:S01]  /*4800*/  VIADD R8, R32, 0x38 ;  /* 0x0000003820087836 */ /* 0x000fe20000000000 */
[----:B------:R-:W-:Y:S01]  /*4810*/  ISETP.LT.OR P5, PT, R24, R217, P5 ;  /* 0x000000d91800720c */ /* 0x000fe20002fa1670 */
[----:B------:R-:W-:Y:S01]  /*4820*/  VIADD R32, R32, 0x39 ;  /* 0x0000003920207836 */ /* 0x000fe20000000000 */
[----:B------:R-:W-:Y:S01]  /*4830*/  ISETP.LT.OR P3, PT, R24, R215, P3 ;  /* 0x000000d71800720c */ /* 0x000fe20001f61670 */
[----:B------:R-:W3:Y:S01]  /*4840*/  MUFU.TANH R175, R73 ;  /* 0x0000004900af7308 */ /* 0x000ee20000002400 */
[----:B--2---:R-:W-:-:S02]  /*4850*/  FSEL R178, R178, -INF , !P6 ;  /* 0xff800000b2b27808 */ /* 0x004fc40007000000 */
[----:B----4-:R-:W-:Y:S02]  /*4860*/  FSEL R165, R165, -INF , !P5 ;  /* 0xff800000a5a57808 */ /* 0x010fe40006800000 */
[----:B-1----:R-:W-:Y:S02]  /*4870*/  FSEL R166, R166, -INF , !P3 ;  /* 0xff800000a6a67808 */ /* 0x002fe40005800000 */
[----:B------:R-:W-:Y:S01]  /*4880*/  FSEL R163, R163, -INF , !P2 ;  /* 0xff800000a3a37808 */ /* 0x000fe20005000000 */
[----:B------:R-:W1:Y:S01]  /*4890*/  MUFU.TANH R170, R75 ;  /* 0x0000004b00aa7308 */ /* 0x000e620000002400 */
[----:B-----5:R-:W-:Y:S02]  /*48a0*/  FSEL R176, R176, -INF , !P4 ;  /* 0xff800000b0b07808 */ /* 0x020fe40006000000 */
[----:B---3--:R-:W-:Y:S02]  /*48b0*/  FSEL R177, R177, -INF , !P1 ;  /* 0xff800000b1b17808 */ /* 0x008fe40004800000 */
[----:B------:R-:W-:-:S02]  /*48c0*/  ISETP.GE.AND P6, PT, R9, R216, PT ;  /* 0x000000d80900720c */ /* 0x000fc40003fc6270 */
[C---:B------:R-:W-:Y:S01]  /*48d0*/  ISETP.GE.AND P5, PT, R8.reuse, R216, PT ;  /* 0x000000d80800720c */ /* 0x040fe20003fa6270 */
[----:B------:R-:W2:Y:S01]  /*48e0*/  MUFU.TANH R173, R68 ;  /* 0x0000004400ad7308 */ /* 0x000ea20000002400 */
[CC--:B------:R-:W-:Y:S02]  /*48f0*/  ISETP.GE.AND P3, PT, R9.reuse, R214.reuse, PT ;  /* 0x000000d60900720c */ /* 0x0c0fe40003f66270 */
[----:B------:R-:W-:Y:S02]  /*4900*/  ISETP.GE.AND P2, PT, R8, R214, PT ;  /* 0x000000d60800720c */ /* 0x000fe40003f46270 */
[C---:B------:R-:W-:Y:S02]  /*4910*/  ISETP.GE.AND P4, PT, R32.reuse, R216, PT ;  /* 0x000000d82000720c */ /* 0x040fe40003f86270 */
[----:B------:R-:W-:Y:S01]  /*4920*/  ISETP.GE.AND P1, PT, R32, R214, PT ;  /* 0x000000d62000720c */ /* 0x000fe20003f26270 */
[----:B------:R-:W3:Y:S01]  /*4930*/  MUFU.TANH R171, R69 ;  /* 0x0000004500ab7308 */ /* 0x000ee20000002400 */
[----:B------:R-:W-:-:S02]  /*4940*/  ISETP.LT.OR P6, PT, R9, R217, P6 ;  /* 0x000000d90900720c */ /* 0x000fc400037c1670 */
[----:B------:R-:W-:Y:S02]  /*4950*/  ISETP.LT.OR P3, PT, R9, R215, P3 ;  /* 0x000000d70900720c */ /* 0x000fe40001f61670 */
[C---:B------:R-:W-:Y:S02]  /*4960*/  ISETP.LT.OR P5, PT, R8.reuse, R217, P5 ;  /* 0x000000d90800720c */ /* 0x040fe40002fa1670 */
[----:B------:R-:W-:Y:S01]  /*4970*/  ISETP.LT.OR P2, PT, R8, R215, P2 ;  /* 0x000000d70800720c */ /* 0x000fe20001741670 */
[----:B------:R-:W4:Y:S01]  /*4980*/  MUFU.TANH R168, R70 ;  /* 0x0000004600a87308 */ /* 0x000f220000002400 */
[----:B------:R-:W-:Y:S01]  /*4990*/  BAR.SYNC.DEFER_BLOCKING 0x0 ;  /* 0x0000000000007b1d */ /* 0x000fe20000010000 */
[C---:B------:R-:W-:Y:S02]  /*49a0*/  ISETP.LT.OR P4, PT, R32.reuse, R217, P4 ;  /* 0x000000d92000720c */ /* 0x040fe40002781670 */
[----:B------:R-:W-:Y:S02]  /*49b0*/  ISETP.LT.OR P1, PT, R32, R215, P1 ;  /* 0x000000d72000720c */ /* 0x000fe40000f21670 */
[----:B------:R-:W-:-:S02]  /*49c0*/  FSEL R175, R175, -INF , !P6 ;  /* 0xff800000afaf7808 */ /* 0x000fc40007000000 */
[----:B------:R-:W5:Y:S01]  /*49d0*/  MUFU.TANH R164, R71 ;  /* 0x0000004700a47308 */ /* 0x000f620000002400 */
[----:B-1----:R-:W-:Y:S02]  /*49e0*/  FSEL R170, R170, -INF , !P3 ;  /* 0xff800000aaaa7808 */ /* 0x002fe40005800000 */
[----:B--2---:R-:W-:Y:S02]  /*49f0*/  FSEL R173, R173, -INF , !P5 ;  /* 0xff800000adad7808 */ /* 0x004fe40006800000 */
[----:B---3--:R-:W-:Y:S02]  /*4a00*/  FSEL R171, R171, -INF , !P4 ;  /* 0xff800000abab7808 */ /* 0x008fe40006000000 */
[----:B----4-:R-:W-:Y:S02]  /*4a10*/  FSEL R168, R168, -INF , !P2 ;  /* 0xff800000a8a87808 */ /* 0x010fe40005000000 */
[----:B-----5:R-:W-:Y:S01]  /*4a20*/  FSEL R164, R164, -INF , !P1 ;  /* 0xff800000a4a47808 */ /* 0x020fe20004800000 */
        /* <DEDUP_REMOVED lines=63> */
.L_x_455:
[----:B------:R-:W-:Y:S05]  /*4e20*/  BSYNC B0 ;  /* 0x0000000000007941 */ /* 0x000fea0003800000 */
.L_x_454:
[----:B------:R-:W0:Y:S02]  /*4e30*/  LDGDEPBAR ;  /* 0x00000000000079af */ /* 0x000e240000000000 */
.L_x_453:
[----:B--2---:R-:W-:Y:S01]  /*4e40*/  FMNMX.FTZ R10, R27, R29, !PT ;  /* 0x0000001d1b0a7209 */ /* 0x004fe20007810000 */
        /* <DEDUP_REMOVED lines=31> */
[----:B-1----:R-:W1:Y:S03]  /*5040*/  SHFL.BFLY PT, R9, R10, 0x2, 0x1f ;  /* 0x0c401f000a097f89 */ /* 0x002e6600000e0000 */
        /* <DEDUP_REMOVED lines=40> */
[----:B------:R-:W1:Y:S01]  /*52d0*/  LDSM.16.MT88.4 R12, [R194+0x12800] ;  /* 0x01280000c20c783b */ /* 0x000e620000004200 */
        /* <DEDUP_REMOVED lines=83> */
[C---:B------:R-:W-:Y:S05]  /*5810*/  HMMA.16816.F32.BF16 R36, R4.reuse, R8, R36 ;  /* 0x000000080424723c */ /* 0x040fea0000041824 */
[----:B------:R-:W-:Y:S01]  /*5820*/  MUFU.EX2 R162, R162 ;  /* 0x000000a200a27308 */ /* 0x000fe20000000800 */
[----:B------:R-:W-:Y:S01]  /*5830*/  HMMA.16816.F32.BF16 R40, R4, R10, R40 ;  /* 0x0000000a0428723c */ /* 0x000fe20000041828 */
[----:B------:R-:W3:Y:S05]  /*5840*/  LDSM.16.MT88.4 R8, [R194+0x16800] ;  /* 0x01680000c208783b */ /* 0x000eea0000004200 */
        /* <DEDUP_REMOVED lines=15> */
[C---:B-1----:R-:W-:Y:S06]  /*5940*/  HMMA.16816.F32.BF16 R68, R4.reuse, R12, R68 ;  /* 0x0000000c0444723c */ /* 0x042fec0000041844 */
[C---:B------:R-:W-:Y:S01]  /*5950*/  HMMA.16816.F32.BF16 R72, R4.reuse, R14, R72 ;  /* 0x0000000e0448723c */ /* 0x040fe20000041848 */
[----:B------:R-:W1:Y:S01]  /*5960*/  LDSM.16.MT88.4 R12, [R193+0x13000] ;  /* 0x01300000c10c783b */ /* 0x000e620000004200 */
        /* <DEDUP_REMOVED lines=58> */
[C---:B-----5:R-:W-:Y:S06]  /*5d10*/  HMMA.16816.F32.BF16 R68, R4.reuse, R16, R68 ;  /* 0x000000100444723c */ /* 0x060fec0000041844 */
[C---:B------:R-:W-:Y:S01]  /*5d20*/  HMMA.16816.F32.BF16 R72, R4.reuse, R18, R72 ;  /* 0x000000120448723c */ /* 0x040fe20000041848 */
[----:B------:R-:W4:Y:S05]  /*5d30*/  LDSM.16.MT88.4 R16, [R196+0x13800] ;  /* 0x01380000c410783b */ /* 0x000f2a0000004200 */
[C---:B-1----:R-:W-:Y:S06]  /*5d40*/  HMMA.16816.F32.BF16 R76, R4.reuse, R12, R76 ;  /* 0x0000000c044c723c */ /* 0x042fec000004184c */
[C---:B------:R-:W-:Y:S01]  /*5d50*/  HMMA.16816.F32.BF16 R80, R4.reuse, R14, R80 ;  /* 0x0000000e0450723c */ /* 0x040fe20000041850 */
[----:B------:R-:W1:Y:S05]  /*5d60*/  LDSM.16.MT88.4 R12, [R194+0x13800] ;  /* 0x01380000c20c783b */ /* 0x000e6a0000004200 */
        /* <DEDUP_REMOVED lines=56> */
[C---:B-1----:R-:W-:Y:S06]  /*60f0*/  HMMA.16816.F32.BF16 R84, R4.reuse, R12, R84 ;  /* 0x0000000c0454723c */ /* 0x042fec0000041854 */
[C---:B------:R-:W-:Y:S06]  /*6100*/  HMMA.16816.F32.BF16 R88, R4.reuse, R14, R88 ;  /* 0x0000000e0458723c */ /* 0x040fec0000041858 */
[C---:B---3--:R-:W-:Y:S06]  /*6110*/  HMMA.16816.F32.BF16 R92, R4.reuse, R8, R92 ;  /* 0x00000008045c723c */ /* 0x048fec000004185c */
        /* <DEDUP_REMOVED lines=40> */
[----:B------:R-:W-:Y:S03]  /*63a0*/  @!P3 LDGSTS.E.BYPASS.LTC128B.128 [R209+0x14000], desc[UR22][R12.64+0x80] ;  /* 0x140000800cd1bfae */ /* 0x000fe6000b901d56 */
        /* <DEDUP_REMOVED lines=29> */
[----:B------:R-:W3:Y:S04]  /*6580*/  LDSM.16.M88.4 R24, [R201+0xc000] ;  /* 0x00c00000c918783b */ /* 0x000ee80000000200 */
[----:B------:R-:W-:Y:S04]  /*6590*/  LDSM.16.M88.4 R8, [R200] ;  /* 0x00000000c808783b */ /* 0x000fe80000000200 */
[----:B------:R-:W-:Y:S04]  /*65a0*/  LDSM.16.M88.4 R32, [R199] ;  /* 0x00000000c720783b */ /* 0x000fe80000000200 */
[----:B-1----:R-:W-:Y:S04]  /*65b0*/  LDSM.16.M88.4 R16, [R198] ;  /* 0x00000000c610783b */ /* 0x002fe80000000200 */
[----:B------:R-:W-:Y:S04]  /*65c0*/  LDSM.16.M88.4 R20, [R195+0xc000] ;  /* 0x00c00000c314783b */ /* 0x000fe80000000200 */
[----:B------:R-:W1:Y:S04]  /*65d0*/  LDSM.16.M88.4 R148, [R201+0xc800] ;  /* 0x00c80000c994783b */ /* 0x000e680000000200 */
[----:B--2---:R-:W-:Y:S04]  /*65e0*/  LDSM.16.M88.4 R4, [R197] ;  /* 0x00000000c504783b */ /* 0x004fe80000000200 */
[----:B------:R-:W-:Y:S04]  /*65f0*/  LDSM.16.M88.4 R28, [R188] ;  /* 0x00000000bc1c783b */ /* 0x000fe80000000200 */
[----:B------:R-:W2:Y:S04]  /*6600*/  LDSM.16.M88.4 R152, [R191] ;  /* 0x00000000bf98783b */ /* 0x000ea80000000200 */
[----:B------:R-:W4:Y:S01]  /*6610*/  LDSM.16.M88.4 R176, [R201+0xd000] ;  /* 0x00d00000c9b0783b */ /* 0x000f220000000200 */
[C---:B---3--:R-:W-:Y:S03]  /*6620*/  HMMA.16816.F32.BF16 R12, R168.reuse, R24, RZ ;  /* 0x00000018a80c723c */ /* 0x048fe600000418ff */
[----:B------:R-:W-:Y:S04]  /*6630*/  LDSM.16.M88.4 R232, [R202+0x4000] ;  /* 0x00400000cae8783b */ /* 0x000fe80000000200 */
[----:B------:R-:W-:Y:S01]  /*6640*/  LDSM.16.M88.4 R140, [R201+0xe000] ;  /* 0x00e00000c98c783b */ /* 0x000fe20000000200 */
[C---:B------:R-:W-:Y:S03]  /*6650*/  HMMA.16816.F32.BF16 R24, R168.reuse, R26, RZ ;  /* 0x0000001aa818723c */ /* 0x040fe600000418ff */
[----:B------:R-:W3:Y:S04]  /*6660*/  LDSM.16.M88.4 R144, [R195+0xc800] ;  /* 0x00c80000c390783b */ /* 0x000ee80000000200 */
[----:B------:R-:W-:Y:S04]  /*6670*/  LDSM.16.M88.4 R228, [R190] ;  /* 0x00000000bee4783b */ /* 0x000fe80000000200 */
[----:B------:R-:W-:Y:S01]  /*6680*/  LDSM.16.M88.4 R164, [R200+0x4000] ;  /* 0x00400000c8a4783b */ /* 0x000fe20000000200 */
[----:B-1----:R-:W-:Y:S03]  /*6690*/  HMMA.16816.F32.BF16 R136, R168, R148, RZ ;  /* 0x00000094a888723c */ /* 0x002fe600000418ff */
[----:B------:R-:W-:Y:S04]  /*66a0*/  LDSM.16.M88.4 R236, [R187] ;  /* 0x00000000bbec783b */ /* 0x000fe80000000200 */
[----:B------:R-:W-:Y:S01]  /*66b0*/  LDSM.16.M88.4 R224, [R195+0xe000] ;  /* 0x00e00000c3e0783b */ /* 0x000fe20000000200 */
[C---:B------:R-:W-:Y:S03]  /*66c0*/  HMMA.16816.F32.BF16 R12, R8.reuse, R32, R12 ;  /* 0x00000020080c723c */ /* 0x040fe6000004180c */
[----:B------:R-:W-:Y:S03]  /*66d0*/  LDSM.16.M88.4 R160, [R201+0xe800] ;  /* 0x00e80000c9a0783b */ /* 0x000fe60000000200 */
[----:B------:R-:W-:Y:S01]  /*66e0*/  HMMA.16816.F32.BF16 R24, R8, R34, R24 ;  /* 0x000000220818723c */ /* 0x000fe20000041818 */
[----:B------:R-:W-:Y:S04]  /*66f0*/  LDSM.16.M88.4 R32, [R188+0x800] ;  /* 0x00080000bc20783b */ /* 0x000fe80000000200 */
[----:B------:R-:W-:Y:S01]  /*6700*/  LDSM.16.M88.4 R156, [R188+0x2000] ;  /* 0x00200000bc9c783b */ /* 0x000fe20000000200 */
[----:B------:R-:W-:Y:S03]  /*6710*/  HMMA.16816.F32.BF16 R148, R168, R150, RZ ;  /* 0x00000096a894723c */ /* 0x000fe600000418ff */
[----:B------:R-:W-:Y:S03]  /*6720*/  LDSM.16.M88.4 R244, [R186] ;  /* 0x00000000baf4783b */ /* 0x000fe60000000200 */
[----:B--2---:R-:W-:Y:S01]  /*6730*/  HMMA.16816.F32.BF16 R136, R8, R152, R136 ;  /* 0x000000980888723c */ /* 0x004fe20000041888 */
[----:B------:R-:W-:Y:S04]  /*6740*/  LDSM.16.M88.4 R240, [R195+0xe800] ;  /* 0x00e80000c3f0783b */ /* 0x000fe80000000200 */
[----:B------:R-:W0:Y:S01]  /*6750*/  LDGDEPBAR ;  /* 0x00000000000079af */ /* 0x000e220000000000 */
[C---:B------:R-:W-:Y:S06]  /*6760*/  HMMA.16816.F32.BF16 R12, R16.reuse, R20, R12 ;  /* 0x00000014100c723c */ /* 0x040fec000004180c */
[----:B------:R-:W-:Y:S01]  /*6770*/  HMMA.16816.F32.BF16 R24, R16, R22, R24 ;  /* 0x000000161018723c */ /* 0x000fe20000041818 */
[----:B------:R-:W1:Y:S05]  /*6780*/  LDSM.16.M88.4 R20, [R201+0xd800] ;  /* 0x00d80000c914783b */ /* 0x000e6a0000000200 */
[----:B------:R-:W-:Y:S01]  /*6790*/  HMMA.16816.F32.BF16 R148, R8, R154, R148 ;  /* 0x0000009a0894723c */ /* 0x000fe20000041894 */
[----:B------:R-:W-:Y:S05]  /*67a0*/  LDSM.16.M88.4 R152, [R198+0x4000] ;  /* 0x00400000c698783b */ /* 0x000fea0000000200 */
[----:B----4-:R-:W-:Y:S06]  /*67b0*/  HMMA.16816.F32.BF16 R204, R168, R176, RZ ;  /* 0x000000b0a8cc723c */ /* 0x010fec00000418ff */
[C---:B------:R-:W-:Y:S06]  /*67c0*/  HMMA.16816.F32.BF16 R12, R4.reuse, R28, R12 ;  /* 0x0000001c040c723c */ /* 0x040fec000004180c */
[----:B------:R-:W-:Y:S01]  /*67d0*/  HMMA.16816.F32.BF16 R24, R4, R30, R24 ;  /* 0x0000001e0418723c */ /* 0x000fe20000041818 */
[----:B------:R-:W2:Y:S05]  /*67e0*/  LDSM.16.M88.4 R28, [R189] ;  /* 0x00000000bd1c783b */ /* 0x000eaa0000000200 */
[----:B------:R-:W-:Y:S06]  /*67f0*/  HMMA.16816.F32.BF16 R176, R168, R178, RZ ;  /* 0x000000b2a8b0723c */ /* 0x000fec00000418ff */
[----:B---3--:R-:W-:Y:S06]  /*6800*/  HMMA.16816.F32.BF16 R136, R16, R144, R136 ;  /* 0x000000901088723c */ /* 0x008fec0000041888 */
[----:B------:R-:W-:Y:S06]  /*6810*/  HMMA.16816.F32.BF16 R12, R232, R140, R12 ;  /* 0x0000008ce80c723c */ /* 0x000fec000004180c */
[C---:B-1----:R-:W-:Y:S06]  /*6820*/  HMMA.16816.F32.BF16 R172, R168.reuse, R20, RZ ;  /* 0x00000014a8ac723c */ /* 0x042fec00000418ff */
[----:B------:R-:W-:Y:S01]  /*6830*/  HMMA.16816.F32.BF16 R168, R168, R22, RZ ;  /* 0x00000016a8a8723c */ /* 0x000fe200000418ff */
[----:B------:R-:W-:Y:S05]  /*6840*/  LDSM.16.M88.4 R20, [R195+0xd800] ;  /* 0x00d80000c314783b */ /* 0x000fea0000000200 */
[----:B------:R-:W-:Y:S01]  /*6850*/  HMMA.16816.F32.BF16 R24, R232, R142, R24 ;  /* 0x0000008ee818723c */ /* 0x000fe20000041818 */
[----:B------:R-:W1:Y:S05]  /*6860*/  LDSM.16.M88.4 R140, [R195+0xd000] ;  /* 0x00d00000c38c783b */ /* 0x000e6a0000000200 */
[----:B------:R-:W-:Y:S01]  /*6870*/  HMMA.16816.F32.BF16 R148, R16, R146, R148 ;  /* 0x000000921094723c */ /* 0x000fe20000041894 */
[----:B------:R-:W-:Y:S05]  /*6880*/  LDSM.16.M88.4 R144, [R197+0x4000] ;  /* 0x00400000c590783b */ /* 0x000fea0000000200 */
[----:B------:R-:W-:Y:S06]  /*6890*/  HMMA.16816.F32.BF16 R204, R8, R228, R204 ;  /* 0x000000e408cc723c */ /* 0x000fec00000418cc */
[----:B------:R-:W-:Y:S06]  /*68a0*/  HMMA.16816.F32.BF16 R12, R164, R236, R12 ;  /* 0x000000eca40c723c */ /* 0x000fec000004180c */
[C---:B------:R-:W-:Y:S01]  /*68b0*/  HMMA.16816.F32.BF16 R176, R8.reuse, R230, R176 ;  /* 0x000000e608b0723c */ /* 0x040fe200000418b0 */
[----:B------:R-:W-:Y:S05]  /*68c0*/  LDSM.16.M88.4 R228, [R201+0xf000] ;  /* 0x00f00000c9e4783b */ /* 0x000fea0000000200 */
[C---:B--2---:R-:W-:Y:S06]  /*68d0*/  HMMA.16816.F32.BF16 R172, R8.reuse, R28, R172 ;  /* 0x0000001c08ac723c */ /* 0x044fec00000418ac */
[----:B------:R-:W-:Y:S01]  /*68e0*/  HMMA.16816.F32.BF16 R168, R8, R30, R168 ;  /* 0x0000001e08a8723c */ /* 0x000fe200000418a8 */
[----:B------:R-:W2:Y:S04]  /*68f0*/  LDSM.16.M88.4 R28, [R188+0x1000] ;  /* 0x00100000bc1c783b */ /* 0x000ea80000000200 */
[----:B------:R-:W3:Y:S01]  /*6900*/  LDSM.16.M88.4 R8, [R188+0x1800] ;  /* 0x00180000bc08783b */ /* 0x000ee20000000200 */
[----:B------:R-:W-:Y:S03]  /*6910*/  HMMA.16816.F32.BF16 R24, R164, R238, R24 ;  /* 0x000000eea418723c */ /* 0x000fe60000041818 */
[----:B------:R-:W-:Y:S03]  /*6920*/  LDSM.16.M88.4 R236, [R201+0x10000] ;  /* 0x01000000c9ec783b */ /* 0x000fe60000000200 */
[C---:B------:R-:W-:Y:S06]  /*6930*/  HMMA.16816.F32.BF16 R136, R4.reuse, R32, R136 ;  /* 0x000000200488723c */ /* 0x040fec0000041888 */
[----:B------:R-:W-:Y:S01]  /*6940*/  HMMA.16816.F32.BF16 R148, R4, R34, R148 ;  /* 0x000000220494723c */ /* 0x000fe20000041894 */
[----:B------:R-:W4:Y:S05]  /*6950*/  LDSM.16.M88.4 R32, [R202+0x8000] ;  /* 0x00800000ca20783b */ /* 0x000f2a0000000200 */
[----:B-1----:R-:W-:Y:S06]  /*6960*/  HMMA.16816.F32.BF16 R204, R16, R140, R204 ;  /* 0x0000008c10cc723c */ /* 0x002fec00000418cc */
[----:B------:R-:W-:Y:S06]  /*6970*/  HMMA.16816.F32.BF16 R12, R152, R224, R12 ;  /* 0x000000e0980c723c */ /* 0x000fec000004180c */
[C---:B------:R-:W-:Y:S01]  /*6980*/  HMMA.16816.F32.BF16 R176, R16.reuse, R142, R176 ;  /* 0x0000008e10b0723c */ /* 0x040fe200000418b0 */
[----:B------:R-:W-:Y:S05]  /*6990*/  LDSM.16.M88.4 R140, [R188+0x2800] ;  /* 0x00280000bc8c783b */ /* 0x000fea0000000200 */
[C---:B------:R-:W-:Y:S06]  /*69a0*/  HMMA.16816.F32.BF16 R172, R16.reuse, R20, R172 ;  /* 0x0000001410ac723c */ /* 0x040fec00000418ac */
[----:B------:R-:W-:Y:S01]  /*69b0*/  HMMA.16816.F32.BF16 R168, R16, R22, R168 ;  /* 0x0000001610a8723c */ /* 0x000fe200000418a8 */
[----:B------:R-:W-:Y:S04]  /*69c0*/  LDSM.16.M88.4 R20, [R200+0x8000] ;  /* 0x00800000c814783b */ /* 0x000fe80000000200 */
[----:B------:R-:W-:Y:S01]  /*69d0*/  LDSM.16.M88.4 R16, [R183] ;  /* 0x00000000b710783b */ /* 0x000fe20000000200 */
[----:B------:R-:W-:Y:S03]  /*69e0*/  HMMA.16816.F32.BF16 R24, R152, R226, R24 ;  /* 0x000000e29818723c */ /* 0x000fe60000041818 */
[----:B------:R-:W1:Y:S03]  /*69f0*/  LDSM.16.M88.4 R224, [R201+0xf800] ;  /* 0x00f80000c9e0783b */ /* 0x000e660000000200 */
[C---:B------:R-:W-:Y:S06]  /*6a00*/  HMMA.16816.F32.BF16 R136, R232.reuse, R160, R136 ;  /* 0x000000a0e888723c */ /* 0x040fec0000041888 */
[----:B------:R-:W-:Y:S01]  /*6a10*/  HMMA.16816.F32.BF16 R148, R232, R162, R148 ;  /* 0x000000a2e894723c */ /* 0x000fe20000041894 */
[----:B------:R-:W5:Y:S05]  /*6a20*/  LDSM.16.M88.4 R160, [R185] ;  /* 0x00000000b9a0783b */ /* 0x000f6a0000000200 */
[----:B--2---:R-:W-:Y:S06]  /*6a30*/  HMMA.16816.F32.BF16 R204, R4, R28, R204 ;  /* 0x0000001c04cc723c */ /* 0x004fec00000418cc */
        /* <DEDUP_REMOVED lines=8> */
[----:B------:R-:W-:Y:S03]  /*6ac0*/  LDSM.16.M88.4 R156, [R184] ;  /* 0x00000000b89c783b */ /* 0x000fe60000000200 */
[C---:B------:R-:W-:Y:S06]  /*6ad0*/  HMMA.16816.F32.BF16 R136, R164.reuse, R244, R136 ;  /* 0x000000f4a488723c */ /* 0x040fec0000041888 */
[----:B------:R-:W-:Y:S06]  /*6ae0*/  HMMA.16816.F32.BF16 R148, R164, R246, R148 ;  /* 0x000000f6a494723c */ /* 0x000fec0000041894 */
[----:B------:R-:W-:Y:S06]  /*6af0*/  HMMA.16816.F32.BF16 R204, R232, R228, R204 ;  /* 0x000000e4e8cc723c */ /* 0x000fec00000418cc */
[----:B----4-:R-:W-:Y:S06]  /*6b00*/  HMMA.16816.F32.BF16 R12, R32, R236, R12 ;  /* 0x000000ec200c723c */ /* 0x010fec000004180c */
[C---:B------:R-:W-:Y:S01]  /*6b10*/  HMMA.16816.F32.BF16 R176, R232.reuse, R230, R176 ;  /* 0x000000e6e8b0723c */ /* 0x040fe200000418b0 */
[----:B------:R-:W-:Y:S05]  /*6b20*/  LDSM.16.M88.4 R228, [R195+0xf800] ;  /* 0x00f80000c3e4783b */ /* 0x000fea0000000200 */
[C---:B-1----:R-:W-:Y:S06]  /*6b30*/  HMMA.16816.F32.BF16 R172, R232.reuse, R224, R172 ;  /* 0x000000e0e8ac723c */ /* 0x042fec00000418ac */
[----:B------:R-:W-:Y:S01]  /*6b40*/  HMMA.16816.F32.BF16 R168, R232, R226, R168 ;  /* 0x000000e2e8a8723c */ /* 0x000fe200000418a8 */
[----:B------:R-:W1:Y:S04]  /*6b50*/  LDSM.16.M88.4 R232, [R195+0xf000] ;  /* 0x00f00000c3e8783b */ /* 0x000e680000000200 */
[----:B------:R-:W-:Y:S01]  /*6b60*/  LDSM.16.M88.4 R224, [R182] ;  /* 0x00000000b6e0783b */ /* 0x000fe20000000200 */
[----:B------:R-:W-:Y:S03]  /*6b70*/  HMMA.16816.F32.BF16 R24, R32, R238, R24 ;  /* 0x000000ee2018723c */ /* 0x000fe60000041818 */
[----:B------:R-:W-:Y:S03]  /*6b80*/  LDSM.16.M88.4 R236, [R197+0x8000] ;  /* 0x00800000c5ec783b */ /* 0x000fe60000000200 */
[C---:B------:R-:W-:Y:S06]  /*6b90*/  HMMA.16816.F32.BF16 R136, R152.reuse, R240, R136 ;  /* 0x000000f09888723c */ /* 0x040fec0000041888 */
[----:B------:R-:W-:Y:S01]  /*6ba0*/  HMMA.16816.F32.BF16 R240, R152, R242, R148 ;  /* 0x000000f298f0723c */ /* 0x000fe20000041894 */
[----:B------:R-:W-:Y:S05]  /*6bb0*/  LDSM.16.M88.4 R148, [R188+0x4000] ;  /* 0x00400000bc94783b */ /* 0x000fea0000000200 */
[----:B-----5:R-:W-:Y:S06]  /*6bc0*/  HMMA.16816.F32.BF16 R204, R164, R160, R204 ;  /* 0x000000a0a4cc723c */ /* 0x020fec00000418cc */
[----:B------:R-:W-:Y:S06]  /*6bd0*/  HMMA.16816.F32.BF16 R12, R20, R16, R12 ;  /* 0x00000010140c723c */ /* 0x000fec000004180c */
[----:B------:R-:W-:Y:S01]  /*6be0*/  HMMA.16816.F32.BF16 R176, R164, R162, R176 ;  /* 0x000000a2a4b0723c */ /* 0x000fe200000418b0 */
[----:B------:R-:W-:Y:S05]  /*6bf0*/  LDSM.16.M88.4 R160, [R188+0x3800] ;  /* 0x00380000bca0783b */ /* 0x000fea0000000200 */
[----:B------:R-:W-:Y:S01]  /*6c00*/  HMMA.16816.F32.BF16 R24, R20, R18, R24 ;  /* 0x000000121418723c */ /* 0x000fe20000041818 */
[----:B------:R-:W2:Y:S05]  /*6c10*/  LDSM.16.M88.4 R16, [R188+0x3000] ;  /* 0x00300000bc10783b */ /* 0x000eaa0000000200 */
[C---:B------:R-:W-:Y:S06]  /*6c20*/  HMMA.16816.F32.BF16 R136, R144.reuse, R140, R136 ;  /* 0x0000008c9088723c */ /* 0x040fec0000041888 */
[----:B------:R-:W-:Y:S01]  /*6c30*/  HMMA.16816.F32.BF16 R240, R144, R142, R240 ;  /* 0x0000008e90f0723c */ /* 0x000fe200000418f0 */
[----:B------:R-:W-:Y:S05]  /*6c40*/  LDSM.16.M88.4 R140, [R181] ;  /* 0x00000000b58c783b */ /* 0x000fea0000000200 */
[----:B-1----:R-:W-:Y:S06]  /*6c50*/  HMMA.16816.F32.BF16 R204, R152, R232, R204 ;  /* 0x000000e898cc723c */ /* 0x002fec00000418cc */
[----:B------:R-:W-:Y:S06]  /*6c60*/  HMMA.16816.F32.BF16 R172, R164, R156, R172 ;  /* 0x0000009ca4ac723c */ /* 0x000fec00000418ac */
[----:B------:R-:W-:Y:S06]  /*6c70*/  HMMA.16816.F32.BF16 R12, R8, R4, R12 ;  /* 0x00000004080c723c */ /* 0x000fec000004180c */
[----:B------:R-:W-:Y:S06]  /*6c80*/  HMMA.16816.F32.BF16 R176, R152, R234, R176 ;  /* 0x000000ea98b0723c */ /* 0x000fec00000418b0 */
[----:B------:R-:W-:Y:S01]  /*6c90*/  HMMA.16816.F32.BF16 R24, R8, R6, R24 ;  /* 0x000000060818723c */ /* 0x000fe20000041818 */
[----:B------:R-:W1:Y:S05]  /*6ca0*/  LDSM.16.M88.4 R4, [R201+0x11000] ;  /* 0x01100000c904783b */ /* 0x000e6a0000000200 */
[----:B------:R-:W-:Y:S01]  /*6cb0*/  HMMA.16816.F32.BF16 R168, R164, R158, R168 ;  /* 0x0000009ea4a8723c */ /* 0x000fe200000418a8 */
[----:B------:R-:W3:Y:S05]  /*6cc0*/  LDSM.16.M88.4 R156, [R195+0x10800] ;  /* 0x01080000c39c783b */ /* 0x000eea0000000200 */
[C---:B------:R-:W-:Y:S06]  /*6cd0*/  HMMA.16816.F32.BF16 R136, R32.reuse, R28, R136 ;  /* 0x0000001c2088723c */ /* 0x040fec0000041888 */
[----:B------:R-:W-:Y:S01]  /*6ce0*/  HMMA.16816.F32.BF16 R240, R32, R30, R240 ;  /* 0x0000001e20f0723c */ /* 0x000fe200000418f0 */
[----:B------:R-:W-:Y:S05]  /*6cf0*/  LDSM.16.M88.4 R28, [R188+0x4800] ;  /* 0x00480000bc1c783b */ /* 0x000fea0000000200 */
[----:B--2---:R-:W-:Y:S06]  /*6d00*/  HMMA.16816.F32.BF16 R204, R144, R16, R204 ;  /* 0x0000001090cc723c */ /* 0x004fec00000418cc */
[----:B------:R-:W-:Y:S06]  /*6d10*/  HMMA.16816.F32.BF16 R172, R152, R228, R172 ;  /* 0x000000e498ac723c */ /* 0x000fec00000418ac */
[----:B------:R-:W-:Y:S06]  /*6d20*/  HMMA.16816.F32.BF16 R12, R236, R148, R12 ;  /* 0x00000094ec0c723c */ /* 0x000fec000004180c */
[----:B------:R-:W-:Y:S01]  /*6d30*/  HMMA.16816.F32.BF16 R176, R144, R18, R176 ;  /* 0x0000001290b0723c */ /* 0x000fe200000418b0 */
[----:B------:R-:W2:Y:S05]  /*6d40*/  LDSM.16.M88.4 R16, [R201+0x11800] ;  /* 0x01180000c910783b */ /* 0x000eaa0000000200 */
[----:B------:R-:W-:Y:S06]  /*6d50*/  HMMA.16816.F32.BF16 R168, R152, R230, R168 ;  /* 0x000000e698a8723c */ /* 0x000fec00000418a8 */
[C---:B------:R-:W-:Y:S06]  /*6d60*/  HMMA.16816.F32.BF16 R136, R20.reuse, R224, R136 ;  /* 0x000000e01488723c */ /* 0x040fec0000041888 */
[----:B------:R-:W-:Y:S01]  /*6d70*/  HMMA.16816.F32.BF16 R240, R20, R226, R240 ;  /* 0x000000e214f0723c */ /* 0x000fe200000418f0 */
[----:B------:R-:W-:Y:S01]  /*6d80*/  FMUL.FTZ R14, R14, UR32 ;  /* 0x000000200e0e7c20 */ /* 0x000fe20008410000 */
[----:B------:R-:W-:Y:S01]  /*6d90*/  FMUL.FTZ R0, R12, UR32 ;  /* 0x000000200c007c20 */ /* 0x000fe20008410000 */
[----:B------:R-:W-:-:S02]  /*6da0*/  FMUL.FTZ R2, R13, UR32 ;  /* 0x000000200d027c20 */ /* 0x000fc40008410000 */
[----:B------:R4:W-:Y:S01]  /*6db0*/  MUFU.TANH R133, R14 ;  /* 0x0000000e00857308 */ /* 0x0009e20000002400 */
[----:B-1----:R-:W-:Y:S06]  /*6dc0*/  HMMA.16816.F32.BF16 R204, R32, R4, R204 ;  /* 0x0000000420cc723c */ /* 0x002fec00000418cc */
[----:B------:R-:W-:Y:S01]  /*6dd0*/  HMMA.16816.F32.BF16 R172, R144, R160, R172 ;  /* 0x000000a090ac723c */ /* 0x000fe200000418ac */
[----:B------:R-:W1:Y:S05]  /*6de0*/  MUFU.TANH R0, R0 ;  /* 0x0000000000007308 */ /* 0x000e6a0000002400 */
[----:B------:R-:W-:Y:S01]  /*6df0*/  HMMA.16816.F32.BF16 R176, R32, R6, R176 ;  /* 0x0000000620b0723c */ /* 0x000fe200000418b0 */
[----:B------:R-:W5:Y:S02]  /*6e00*/  LDSM.16.M88.4 R4, [R195+0x11000] ;  /* 0x01100000c304783b */ /* 0x000f640000000200 */
[----:B------:R-:W1:Y:S03]  /*6e10*/  MUFU.TANH R2, R2 ;  /* 0x0000000200027308 */ /* 0x000e660000002400 */
[----:B------:R-:W-:Y:S06]  /*6e20*/  HMMA.16816.F32.BF16 R168, R144, R162, R168 ;  /* 0x000000a290a8723c */ /* 0x000fec00000418a8 */
[----:B------:R-:W-:Y:S01]  /*6e30*/  HMMA.16816.F32.BF16 R24, R236, R150, R24 ;  /* 0x00000096ec18723c */ /* 0x000fe20000041818 */
[----:B------:R-:W-:-:S02]  /*6e40*/  FMUL.FTZ R144, R15, UR32 ;  /* 0x000000200f907c20 */ /* 0x000fc40008410000 */
[----:B----4-:R-:W4:Y:S03]  /*6e50*/  LDSM.16.M88.4 R12, [R180] ;  /* 0x00000000b40c783b */ /* 0x010f260000000200 */
[C---:B---3--:R-:W-:Y:S01]  /*6e60*/  HMMA.16816.F32.BF16 R136, R8.reuse, R156, R136 ;  /* 0x0000009c0888723c */ /* 0x048fe20000041888 */
[----:B------:R-:W3:Y:S05]  /*6e70*/  MUFU.TANH R144, R144 ;  /* 0x0000009000907308 */ /* 0x000eea0000002400 */
[----:B------:R-:W-:Y:S06]  /*6e80*/  HMMA.16816.F32.BF16 R240, R8, R158, R240 ;  /* 0x0000009e08f0723c */ /* 0x000fec00000418f0 */
[----:B------:R-:W-:Y:S06]  /*6e90*/  HMMA.16816.F32.BF16 R204, R20, R140, R204 ;  /* 0x0000008c14cc723c */ /* 0x000fec00000418cc */
[----:B--2---:R-:W-:Y:S01]  /*6ea0*/  HMMA.16816.F32.BF16 R172, R32, R16, R172 ;  /* 0x0000001020ac723c */ /* 0x004fe200000418ac */
[----:B------:R-:W-:Y:S01]  /*6eb0*/  FMUL.FTZ R24, R24, UR32 ;  /* 0x0000002018187c20 */ /* 0x000fe20008410000 */
[----:B------:R-:W-:-:S03]  /*6ec0*/  FMUL.FTZ R146, R25, UR32 ;  /* 0x0000002019927c20 */ /* 0x000fc60008410000 */
[----:B------:R2:W3:Y:S01]  /*6ed0*/  MUFU.TANH R145, R24 ;  /* 0x0000001800917308 */ /* 0x0004e20000002400 */
[----:B------:R-:W-:Y:S01]  /*6ee0*/  HMMA.16816.F32.BF16 R136, R236, R28, R136 ;  /* 0x0000001cec88723c */ /* 0x000fe20000041888 */
[----:B------:R-:W-:Y:S01]  /*6ef0*/  FMUL.FTZ R16, R26, UR32 ;  /* 0x000000201a107c20 */ /* 0x000fe20008410000 */
[----:B------:R-:W-:-:S04]  /*6f00*/  FMUL.FTZ R17, R27, UR32 ;  /* 0x000000201b117c20 */ /* 0x000fc80008410000 */
[----:B------:R-:W-:Y:S01]  /*6f10*/  HMMA.16816.F32.BF16 R176, R20, R142, R176 ;  /* 0x0000008e14b0723c */ /* 0x000fe200000418b0 */
[----:B------:R-:W3:Y:S05]  /*6f20*/  MUFU.TANH R16, R16 ;  /* 0x0000001000107308 */ /* 0x000eea0000002400 */
[----:B------:R-:W-:Y:S01]  /*6f30*/  HMMA.16816.F32.BF16 R240, R236, R30, R240 ;  /* 0x0000001eecf0723c */ /* 0x000fe200000418f0 */
[----:B------:R-:W1:Y:S02]  /*6f40*/  LDSM.16.M88.4 R28, [R195+0x11800] ;  /* 0x01180000c31c783b */ /* 0x000e640000000200 */
[----:B------:R-:W3:Y:S02]  /*6f50*/  MUFU.TANH R146, R146 ;  /* 0x0000009200927308 */ /* 0x000ee40000002400 */
[----:B--2---:R-:W2:Y:S01]  /*6f60*/  LDSM.16.M88.4 R24, [R188+0x5000] ;  /* 0x00500000bc18783b */ /* 0x004ea20000000200 */
[----:B------:R-:W-:Y:S05]  /*6f70*/  HMMA.16816.F32.BF16 R168, R32, R18, R168 ;  /* 0x0000001220a8723c */ /* 0x000fea00000418a8 */
[----:B------:R-:W3:Y:S01]  /*6f80*/  MUFU.TANH R17, R17 ;  /* 0x0000001100117308 */ /* 0x000ee20000002400 */
[----:B-----5:R-:W-:Y:S01]  /*6f90*/  HMMA.16816.F32.BF16 R204, R8, R4, R204 ;  /* 0x0000000408cc723c */ /* 0x020fe200000418cc */
[----:B------:R-:W-:Y:S01]  /*6fa0*/  FMUL.FTZ R140, R137, UR32 ;  /* 0x00000020898c7c20 */ /* 0x000fe20008410000 */
[----:B------:R-:W-:Y:S01]  /*6fb0*/  FMUL.FTZ R137, R139, UR32 ;  /* 0x000000208b897c20 */ /* 0x000fe20008410000 */
[----:B------:R-:W-:Y:S01]  /*6fc0*/  FMUL.FTZ R18, R138, UR32 ;  /* 0x000000208a127c20 */ /* 0x000fe20008410000 */
[----:B------:R-:W-:-:S02]  /*6fd0*/  FMUL.FTZ R136, R136, UR32 ;  /* 0x0000002088887c20 */ /* 0x000fc40008410000 */
[----:B----4-:R-:W-:Y:S01]  /*6fe0*/  HMMA.16816.F32.BF16 R172, R20, R12, R172 ;  /* 0x0000000c14ac723c */ /* 0x010fe200000418ac */
[----:B------:R-:W-:Y:S01]  /*6ff0*/  IMAD.U32 R5, RZ, RZ, UR17 ;  /* 0x00000011ff057e24 */ /* 0x000fe2000f8e00ff */
[----:B------:R-:W4:Y:S04]  /*7000*/  MUFU.TANH R140, R140 ;  /* 0x0000008c008c7308 */ /* 0x000f280000002400 */
[----:B------:R-:W-:Y:S01]  /*7010*/  HMMA.16816.F32.BF16 R176, R8, R6, R176 ;  /* 0x0000000608b0723c */ /* 0x000fe200000418b0 */
[----:B------:R-:W-:Y:S02]  /*7020*/  IMAD R12, R5, 0x40, R218 ;  /* 0x00000040050c7824 */ /* 0x000fe400078e02da */
[----:B------:R-:W-:Y:S01]  /*7030*/  FMUL.FTZ R153, R243, UR32 ;  /* 0x00000020f3997c20 */ /* 0x000fe20008410000 */
[----:B------:R-:W-:Y:S01]  /*7040*/  FMUL.FTZ R138, R240, UR32 ;  /* 0x00000020f08a7c20 */ /* 0x000fe20008410000 */
[----:B------:R-:W5:Y:S01]  /*7050*/  MUFU.TANH R137, R137 ;  /* 0x0000008900897308 */ /* 0x000f620000002400 */
[C---:B------:R-:W-:Y:S01]  /*7060*/  VIADD R4, R12.reuse, 0x1 ;  /* 0x000000010c047836 */ /* 0x040fe20000000000 */
[----:B------:R-:W-:Y:S01]  /*7070*/  HMMA.16816.F32.BF16 R168, R20, R14, R168 ;  /* 0x0000000e14a8723c */ /* 0x000fe200000418a8 */
[C---:B------:R-:W-:Y:S01]  /*7080*/  ISETP.GE.AND P0, PT, R12.reuse, R216, PT ;  /* 0x000000d80c00720c */ /* 0x040fe20003f06270 */
[C---:B------:R-:W-:Y:S01]  /*7090*/  VIADD R19, R12.reuse, 0x8 ;  /* 0x000000080c137836 */ /* 0x040fe20000000000 */
[C---:B------:R-:W-:Y:S01]  /*70a0*/  ISETP.GE.AND P5, PT, R12.reuse, R214, PT ;  /* 0x000000d60c00720c */ /* 0x040fe20003fa6270 */
[----:B------:R-:W-:Y:S01]  /*70b0*/  VIADD R13, R12, 0x9 ;  /* 0x000000090c0d7836 */ /* 0x000fe20000000000 */
[C---:B------:R-:W-:Y:S01]  /*70c0*/  ISETP.GE.AND P6, PT, R4.reuse, R216, PT ;  /* 0x000000d80400720c */ /* 0x040fe20003fc6270 */
[----:B------:R3:W5:Y:S01]  /*70d0*/  MUFU.TANH R142, R136 ;  /* 0x00000088008e7308 */ /* 0x0007620000002400 */
[----:B------:R-:W-:Y:S01]  /*70e0*/  ISETP.GE.AND P1, PT, R4, R214, PT ;  /* 0x000000d60400720c */ /* 0x000fe20003f26270 */
[----:B------:R-:W-:Y:S01]  /*70f0*/  FMUL.FTZ R155, R242, UR32 ;  /* 0x00000020f29b7c20 */ /* 0x000fe20008410000 */
[----:B------:R-:W-:-:S02]  /*7100*/  ISETP.LT.OR P6, PT, R4, R217, P6 ;  /* 0x000000d90400720c */ /* 0x000fc400037c1670 */
[----:B------:R-:W-:Y:S01]  /*7110*/  ISETP.LT.OR P1, PT, R4, R215, P1 ;  /* 0x000000d70400720c */ /* 0x000fe20000f21670 */
[----:B-1----:R-:W-:Y:S01]  /*7120*/  HMMA.16816.F32.BF16 R172, R8, R28, R172 ;  /* 0x0000001c08ac723c */ /* 0x002fe200000418ac */
[----:B------:R-:W1:Y:S01]  /*7130*/  LDSM.16.M88.4 R4, [R188+0x5800] ;  /* 0x00580000bc04783b */ /* 0x000e620000000200 */
[C---:B------:R-:W-:Y:S01]  /*7140*/  ISETP.LT.OR P0, PT, R12.reuse, R217, P0 ;  /* 0x000000d90c00720c */ /* 0x040fe20000701670 */
[----:B------:R-:W5:Y:S01]  /*7150*/  MUFU.TANH R18, R18 ;  /* 0x0000001200127308 */ /* 0x000f620000002400 */
[----:B------:R-:W-:Y:S01]  /*7160*/  ISETP.LT.OR P5, PT, R12, R215, P5 ;  /* 0x000000d70c00720c */ /* 0x000fe20002fa1670 */
[----:B------:R-:W-:-:S04]  /*7170*/  DEPBAR.LE SB0, 0x0 ;  /* 0x000080000000791a */ /* 0x000fc80000000000 */
[----:B--2---:R-:W-:Y:S01]  /*7180*/  HMMA.16816.F32.BF16 R204, R236, R24, R204 ;  /* 0x00000018eccc723c */ /* 0x004fe200000418cc */
[----:B------:R-:W-:Y:S01]  /*7190*/  FSEL R0, R0, -INF , !P0 ;  /* 0xff80000000007808 */ /* 0x000fe20004000000 */
[----:B---3--:R-:W-:Y:S01]  /*71a0*/  FMUL.FTZ R136, R241, UR32 ;  /* 0x00000020f1887c20 */ /* 0x008fe20008410000 */
[----:B------:R-:W-:Y:S01]  /*71b0*/  FSEL R133, R133, -INF , !P5 ;  /* 0xff80000085857808 */ /* 0x000fe20006800000 */
[----:B------:R-:W-:Y:S01]  /*71c0*/  MUFU.TANH R153, R153 ;  /* 0x0000009900997308 */ /* 0x000fe20000002400 */
[C---:B------:R-:W-:Y:S01]  /*71d0*/  ISETP.GE.AND P0, PT, R19.reuse, R216, PT ;  /* 0x000000d81300720c */ /* 0x040fe20003f06270 */
[----:B------:R-:W-:Y:S01]  /*71e0*/  HMMA.16816.F32.BF16 R168, R8, R30, R168 ;  /* 0x0000001e08a8723c */ /* 0x000fe200000418a8 */
[----:B------:R-:W-:Y:S02]  /*71f0*/  ISETP.GE.AND P5, PT, R19, R214, PT ;  /* 0x000000d61300720c */ /* 0x000fe40003fa6270 */
[----:B------:R-:W-:Y:S01]  /*7200*/  FSEL R14, R2, -INF , !P6 ;  /* 0xff800000020e7808 */ /* 0x000fe20007000000 */
[----:B------:R-:W-:Y:S01]  /*7210*/  VIADD R2, R12, 0x10 ;  /* 0x000000100c027836 */ /* 0x000fe20000000000 */
[----:B------:R-:W-:Y:S01]  /*7220*/  FSEL R15, R144, -INF , !P1 ;  /* 0xff800000900f7808 */ /* 0x000fe20004800000 */
[----:B------:R-:W-:Y:S01]  /*7230*/  HMMA.16816.F32.BF16 R176, R236, R26, R176 ;  /* 0x0000001aecb0723c */ /* 0x000fe200000418b0 */
[C---:B------:R-:W-:Y:S01]  /*7240*/  ISETP.GE.AND P6, PT, R13.reuse, R216, PT ;  /* 0x000000d80d00720c */ /* 0x040fe20003fc6270 */
[----:B------:R-:W-:Y:S01]  /*7250*/  VIADD R8, R12, 0x11 ;  /* 0x000000110c087836 */ /* 0x000fe20000000000 */
[----:B------:R-:W-:Y:S01]  /*7260*/  ISETP.GE.AND P1, PT, R13, R214, PT ;  /* 0x000000d60d00720c */ /* 0x000fe20003f26270 */
[----:B------:R-:W2:Y:S01]  /*7270*/  MUFU.TANH R136, R136 ;  /* 0x0000008800887308 */ /* 0x000ea20000002400 */
[----:B------:R-:W-:-:S02]  /*7280*/  ISETP.LT.OR P0, PT, R19, R217, P0 ;  /* 0x000000d91300720c */ /* 0x000fc40000701670 */
[----:B------:R-:W-:Y:S02]  /*7290*/  ISETP.LT.OR P5, PT, R19, R215, P5 ;  /* 0x000000d71300720c */ /* 0x000fe40002fa1670 */
[C---:B------:R-:W-:Y:S02]  /*72a0*/  ISETP.LT.OR P6, PT, R13.reuse, R217, P6 ;  /* 0x000000d90d00720c */ /* 0x040fe400037c1670 */
[----:B------:R-:W-:Y:S01]  /*72b0*/  ISETP.LT.OR P1, PT, R13, R215, P1 ;  /* 0x000000d70d00720c */ /* 0x000fe20000f21670 */
[----:B------:R-:W3:Y:S01]  /*72c0*/  MUFU.TANH R138, R138 ;  /* 0x0000008a008a7308 */ /* 0x000ee20000002400 */
[----:B------:R-:W-:Y:S01]  /*72d0*/  FSEL R20, R145, -INF , !P0 ;  /* 0xff80000091147808 */ /* 0x000fe20004000000 */
[----:B------:R-:W-:Y:S01]  /*72e0*/  FMUL.FTZ R148, R205, UR32 ;  /* 0x00000020cd947c20 */ /* 0x000fe20008410000 */
[----:B------:R-:W-:Y:S01]  /*72f0*/  FSEL R19, R16, -INF , !P5 ;  /* 0xff80000010137808 */ /* 0x000fe20006800000 */
[----:B------:R-:W-:Y:S01]  /*7300*/  FMUL.FTZ R149, R207, UR32 ;  /* 0x00000020cf957c20 */ /* 0x000fe20008410000 */
[----:B------:R-:W-:Y:S01]  /*7310*/  ISETP.GE.AND P0, PT, R2, R216, PT ;  /* 0x000000d80200720c */ /* 0x000fe20003f06270 */
[----:B------:R-:W-:Y:S01]  /*7320*/  FMUL.FTZ R150, R204, UR32 ;  /* 0x00000020cc967c20 */ /* 0x000fe20008410000 */
[----:B------:R-:W-:Y:S01]  /*7330*/  ISETP.GE.AND P5, PT, R2, R214, PT ;  /* 0x000000d60200720c */ /* 0x000fe20003fa6270 */
[C---:B-1----:R-:W-:Y:S01]  /*7340*/  HMMA.16816.F32.BF16 R172, R236.reuse, R4, R172 ;  /* 0x00000004ecac723c */ /* 0x042fe200000418ac */
[----:B------:R-:W-:Y:S01]  /*7350*/  FSEL R16, R146, -INF , !P6 ;  /* 0xff80000092107808 */ /* 0x000fe20007000000 */
[----:B------:R-:W1:Y:S01]  /*7360*/  MUFU.TANH R155, R155 ;  /* 0x0000009b009b7308 */ /* 0x000e620000002400 */
[----:B------:R-:W-:Y:S01]  /*7370*/  FSEL R17, R17, -INF , !P1 ;  /* 0xff80000011117808 */ /* 0x000fe20004800000 */
[----:B------:R-:W-:Y:S01]  /*7380*/  FMUL.FTZ R151, R206, UR32 ;  /* 0x00000020ce977c20 */ /* 0x000fe20008410000 */
[C---:B------:R-:W-:Y:S01]  /*7390*/  ISETP.GE.AND P6, PT, R8.reuse, R216, PT ;  /* 0x000000d80800720c */ /* 0x040fe20003fc6270 */
[----:B------:R-:W-:Y:S01]  /*73a0*/  HMMA.16816.F32.BF16 R168, R236, R6, R168 ;  /* 0x00000006eca8723c */ /* 0x000fe200000418a8 */
[----:B------:R-:W-:Y:S01]  /*73b0*/  ISETP.GE.AND P1, PT, R8, R214, PT ;  /* 0x000000d60800720c */ /* 0x000fe20003f26270 */
[----:B------:R-:W-:Y:S01]  /*73c0*/  VIADD R4, R12, 0x18 ;  /* 0x000000180c047836 */ /* 0x000fe20000000000 */
[C---:B------:R-:W-:Y:S01]  /*73d0*/  ISETP.LT.OR P0, PT, R2.reuse, R217, P0 ;  /* 0x000000d90200720c */ /* 0x040fe20000701670 */
[----:B------:R-:W1:Y:S01]  /*73e0*/  MUFU.TANH R148, R148 ;  /* 0x0000009400947308 */ /* 0x000e620000002400 */
[----:B------:R-:W-:Y:S01]  /*73f0*/  ISETP.LT.OR P5, PT, R2, R215, P5 ;  /* 0x000000d70200720c */ /* 0x000fe20002fa1670 */
[----:B------:R-:W-:Y:S01]  /*7400*/  VIADD R2, R12, 0x19 ;  /* 0x000000190c027836 */ /* 0x000fe20000000000 */
[----:B------:R-:W-:Y:S01]  /*7410*/  ISETP.LT.OR P6, PT, R8, R217, P6 ;  /* 0x000000d90800720c */ /* 0x000fe200037c1670 */
[----:B------:R-:W-:Y:S01]  /*7420*/  VIADD R5, R12, 0x21 ;  /* 0x000000210c057836 */ /* 0x000fe20000000000 */
[----:B------:R-:W-:Y:S01]  /*7430*/  ISETP.LT.OR P1, PT, R8, R215, P1 ;  /* 0x000000d70800720c */ /* 0x000fe20000f21670 */
[----:B------:R-:W-:Y:S01]  /*7440*/  FMUL.FTZ R144, R177, UR32 ;  /* 0x00000020b1907c20 */ /* 0x000fe20008410000 */
[----:B----4-:R-:W-:Y:S01]  /*7450*/  FSEL R140, R140, -INF , !P6 ;  /* 0xff8000008c8c7808 */ /* 0x010fe20007000000 */
[----:B------:R-:W4:Y:S01]  /*7460*/  MUFU.TANH R149, R149 ;  /* 0x0000009500957308 */ /* 0x000f220000002400 */
[----:B-----5:R-:W-:Y:S01]  /*7470*/  FSEL R137, R137, -INF , !P1 ;  /* 0xff80000089897808 */ /* 0x020fe20004800000 */
[----:B------:R-:W-:Y:S01]  /*7480*/  FMUL.FTZ R145, R179, UR32 ;  /* 0x00000020b3917c20 */ /* 0x000fe20008410000 */
[----:B------:R-:W-:Y:S01]  /*7490*/  FSEL R142, R142, -INF , !P0 ;  /* 0xff8000008e8e7808 */ /* 0x000fe20004000000 */
[----:B------:R-:W-:Y:S01]  /*74a0*/  FMUL.FTZ R146, R176, UR32 ;  /* 0x00000020b0927c20 */ /* 0x000fe20008410000 */
[----:B------:R-:W-:Y:S01]  /*74b0*/  FSEL R139, R18, -INF , !P5 ;  /* 0xff800000128b7808 */ /* 0x000fe20006800000 */
[----:B------:R-:W-:Y:S01]  /*74c0*/  VIADD R6, R12, 0x28 ;  /* 0x000000280c067836 */ /* 0x000fe20000000000 */
[C---:B------:R-:W-:Y:S01]  /*74d0*/  ISETP.GE.AND P6, PT, R2.reuse, R216, PT ;  /* 0x000000d80200720c */ /* 0x040fe20003fc6270 */
[----:B------:R-:W5:Y:S01]  /*74e0*/  MUFU.TANH R150, R150 ;  /* 0x0000009600967308 */ /* 0x000f620000002400 */
[----:B------:R-:W-:Y:S01]  /*74f0*/  ISETP.GE.AND P1, PT, R2, R214, PT ;  /* 0x000000d60200720c */ /* 0x000fe20003f26270 */
[----:B------:R-:W-:Y:S01]  /*7500*/  FMUL.FTZ R147, R178, UR32 ;  /* 0x00000020b2937c20 */ /* 0x000fe20008410000 */
[----:B------:R-:W-:Y:S01]  /*7510*/  ISETP.GE.AND P0, PT, R4, R216, PT ;  /* 0x000000d80400720c */ /* 0x000fe20003f06270 */
[----:B------:R-:W-:Y:S01]  /*7520*/  FMUL.FTZ R168, R168, UR32 ;  /* 0x00000020a8a87c20 */ /* 0x000fe20008410000 */
[----:B------:R-:W-:Y:S01]  /*7530*/  ISETP.GE.AND P5, PT, R4, R214, PT ;  /* 0x000000d60400720c */ /* 0x000fe20003fa6270 */
[----:B------:R-:W-:Y:S01]  /*7540*/  FMUL.FTZ R7, R174, UR32 ;  /* 0x00000020ae077c20 */ /* 0x000fe20008410000 */
[C---:B------:R-:W-:Y:S01]  /*7550*/  ISETP.LT.OR P6, PT, R2.reuse, R217, P6 ;  /* 0x000000d90200720c */ /* 0x040fe200037c1670 */
[----:B------:R-:W5:Y:S01]  /*7560*/  MUFU.TANH R151, R151 ;  /* 0x0000009700977308 */ /* 0x000f620000002400 */
[----:B------:R-:W-:Y:S01]  /*7570*/  ISETP.LT.OR P1, PT, R2, R215, P1 ;  /* 0x000000d70200720c */ /* 0x000fe20000f21670 */
[----:B------:R-:W-:Y:S01]  /*7580*/  FMUL.FTZ R2, R172, UR32 ;  /* 0x00000020ac027c20 */ /* 0x000fe20008410000 */
[C---:B------:R-:W-:Y:S01]  /*7590*/  ISETP.LT.OR P0, PT, R4.reuse, R217, P0 ;  /* 0x000000d90400720c */ /* 0x040fe20000701670 */
[----:B------:R-:W-:Y:S01]  /*75a0*/  FMUL.FTZ R167, R175, UR32 ;  /* 0x00000020afa77c20 */ /* 0x000fe20008410000 */
[----:B------:R-:W-:Y:S01]  /*75b0*/  ISETP.LT.OR P5, PT, R4, R215, P5 ;  /* 0x000000d70400720c */ /* 0x000fe20002fa1670 */
[----:B------:R-:W-:Y:S01]  /*75c0*/  VIADD R4, R12, 0x20 ;  /* 0x000000200c047836 */ /* 0x000fe20000000000 */
[----:B--2---:R-:W-:Y:S01]  /*75d0*/  FSEL R136, R136, -INF , !P6 ;  /* 0xff80000088887808 */ /* 0x004fe20007000000 */
[----:B------:R-:W2:Y:S01]  /*75e0*/  MUFU.TANH R144, R144 ;  /* 0x0000009000907308 */ /* 0x000ea20000002400 */
[----:B------:R-:W-:Y:S01]  /*75f0*/  FSEL R153, R153, -INF , !P1 ;  /* 0xff80000099997808 */ /* 0x000fe20004800000 */
[----:B------:R-:W-:Y:S01]  /*7600*/  FMUL.FTZ R166, R169, UR32 ;  /* 0x00000020a9a67c20 */ /* 0x000fe20008410000 */
[C---:B------:R-:W-:Y:S01]  /*7610*/  ISETP.GE.AND P6, PT, R5.reuse, R216, PT ;  /* 0x000000d80500720c */ /* 0x040fe20003fc6270 */
[----:B------:R-:W-:Y:S01]  /*7620*/  FMUL.FTZ R165, R170, UR32 ;  /* 0x00000020aaa57c20 */ /* 0x000fe20008410000 */
[----:B------:R-:W-:Y:S01]  /*7630*/  ISETP.GE.AND P1, PT, R5, R214, PT ;  /* 0x000000d60500720c */ /* 0x000fe20003f26270 */
[----:B------:R-:W-:Y:S01]  /*7640*/  FMUL.FTZ R163, R171, UR32 ;  /* 0x00000020aba37c20 */ /* 0x000fe20008410000 */
[----:B---3--:R-:W-:Y:S01]  /*7650*/  FSEL R138, R138, -INF , !P0 ;  /* 0xff8000008a8a7808 */ /* 0x008fe20004000000 */
[----:B------:R-:W3:Y:S01]  /*7660*/  MUFU.TANH R145, R145 ;  /* 0x0000009100917308 */ /* 0x000ee20000002400 */
[----:B-1----:R-:W-:-:S02]  /*7670*/  FSEL R155, R155, -INF , !P5 ;  /* 0xff8000009b9b7808 */ /* 0x002fc40006800000 */
[C---:B------:R-:W-:Y:S02]  /*7680*/  ISETP.GE.AND P0, PT, R4.reuse, R216, PT ;  /* 0x000000d80400720c */ /* 0x040fe40003f06270 */
[----:B------:R-:W-:Y:S02]  /*7690*/  ISETP.GE.AND P5, PT, R4, R214, PT ;  /* 0x000000d60400720c */ /* 0x000fe40003fa6270 */
[C---:B------:R-:W-:Y:S01]  /*76a0*/  ISETP.LT.OR P6, PT, R5.reuse, R217, P6 ;  /* 0x000000d90500720c */ /* 0x040fe200037c1670 */
[----:B------:R-:W1:Y:S01]  /*76b0*/  MUFU.TANH R146, R146 ;  /* 0x0000009200927308 */ /* 0x000e620000002400 */
[----:B------:R-:W-:Y:S01]  /*76c0*/  ISETP.LT.OR P1, PT, R5, R215, P1 ;  /* 0x000000d70500720c */ /* 0x000fe20000f21670 */
[----:B------:R-:W-:Y:S01]  /*76d0*/  VIADD R5, R12, 0x29 ;  /* 0x000000290c057836 */ /* 0x000fe20000000000 */
[C---:B------:R-:W-:Y:S02]  /*76e0*/  ISETP.LT.OR P0, PT, R4.reuse, R217, P0 ;  /* 0x000000d90400720c */ /* 0x040fe40000701670 */
[----:B------:R-:W-:Y:S01]  /*76f0*/  ISETP.LT.OR P5, PT, R4, R215, P5 ;  /* 0x000000d70400720c */ /* 0x000fe20002fa1670 */
[----:B------:R-:W-:Y:S01]  /*7700*/  FMUL.FTZ R4, R173, UR32 ;  /* 0x00000020ad047c20 */ /* 0x000fe20008410000 */
[----:B------:R-:W-:Y:S01]  /*7710*/  FSEL R148, R148, -INF , !P6 ;  /* 0xff80000094947808 */ /* 0x000fe20007000000 */
[----:B------:R-:W-:Y:S01]  /*7720*/  MUFU.TANH R2, R2 ;  /* 0x0000000200027308 */ /* 0x000fe20000002400 */
[----:B----4-:R-:W-:-:S02]  /*7730*/  FSEL R149, R149, -INF , !P1 ;  /* 0xff80000095957808 */ /* 0x010fc40004800000 */
[----:B-----5:R-:W-:Y:S02]  /*7740*/  FSEL R150, R150, -INF , !P0 ;  /* 0xff80000096967808 */ /* 0x020fe40004000000 */
[----:B------:R-:W-:Y:S02]  /*7750*/  FSEL R151, R151, -INF , !P5 ;  /* 0xff80000097977808 */ /* 0x000fe40006800000 */
[C---:B------:R-:W-:Y:S01]  /*7760*/  ISETP.GE.AND P6, PT, R5.reuse, R216, PT ;  /* 0x000000d80500720c */ /* 0x040fe20003fc6270 */
[----:B------:R-:W4:Y:S01]  /*7770*/  MUFU.TANH R147, R147 ;  /* 0x0000009300937308 */ /* 0x000f220000002400 */
[----:B------:R-:W-:Y:S02]  /*7780*/  ISETP.GE.AND P1, PT, R5, R214, PT ;  /* 0x000000d60500720c */ /* 0x000fe40003f26270 */
[C---:B------:R-:W-:Y:S02]  /*7790*/  ISETP.GE.AND P0, PT, R6.reuse, R216, PT ;  /* 0x000000d80600720c */ /* 0x040fe40003f06270 */
[----:B------:R-:W-:-:S02]  /*77a0*/  ISETP.GE.AND P5, PT, R6, R214, PT ;  /* 0x000000d60600720c */ /* 0x000fc40003fa6270 */
[C---:B------:R-:W-:Y:S01]  /*77b0*/  ISETP.LT.OR P6, PT, R5.reuse, R217, P6 ;  /* 0x000000d90500720c */ /* 0x040fe200037c1670 */
[----:B------:R-:W5:Y:S01]  /*77c0*/  MUFU.TANH R168, R168 ;  /* 0x000000a800a87308 */ /* 0x000f620000002400 */
[----:B------:R-:W-:Y:S01]  /*77d0*/  ISETP.LT.OR P1, PT, R5, R215, P1 ;  /* 0x000000d70500720c */ /* 0x000fe20000f21670 */
[----:B------:R-:W-:Y:S01]  /*77e0*/  VIADD R5, R12, 0x31 ;  /* 0x000000310c057836 */ /* 0x000fe20000000000 */
[C---:B------:R-:W-:Y:S02]  /*77f0*/  ISETP.LT.OR P0, PT, R6.reuse, R217, P0 ;  /* 0x000000d90600720c */ /* 0x040fe40000701670 */
[----:B------:R-:W-:Y:S01]  /*7800*/  ISETP.LT.OR P5, PT, R6, R215, P5 ;  /* 0x000000d70600720c */ /* 0x000fe20002fa1670 */
[----:B------:R-:W-:Y:S01]  /*7810*/  VIADD R6, R12, 0x30 ;  /* 0x000000300c067836 */ /* 0x000fe20000000000 */
[----:B--2---:R-:W-:Y:S01]  /*7820*/  FSEL R144, R144, -INF , !P6 ;  /* 0xff80000090907808 */ /* 0x004fe20007000000 */
[----:B------:R-:W-:Y:S01]  /*7830*/  MUFU.TANH R4, R4 ;  /* 0x0000000400047308 */ /* 0x000fe20000002400 */
[----:B---3--:R-:W-:-:S02]  /*7840*/  FSEL R145, R145, -INF , !P1 ;  /* 0xff80000091917808 */ /* 0x008fc40004800000 */
[----:B-1----:R-:W-:Y:S02]  /*7850*/  FSEL R146, R146, -INF , !P0 ;  /* 0xff80000092927808 */ /* 0x002fe40004000000 */
[C---:B------:R-:W-:Y:S02]  /*7860*/  ISETP.GE.AND P6, PT, R5.reuse, R216, PT ;  /* 0x000000d80500720c */ /* 0x040fe40003fc6270 */
[C---:B------:R-:W-:Y:S01]  /*7870*/  ISETP.GE.AND P1, PT, R5.reuse, R214, PT ;  /* 0x000000d60500720c */ /* 0x040fe20003f26270 */
[----:B------:R-:W1:Y:S01]  /*7880*/  MUFU.TANH R7, R7 ;  /* 0x0000000700077308 */ /* 0x000e620000002400 */
[-C--:B------:R-:W-:Y:S02]  /*7890*/  ISETP.GE.AND P0, PT, R6, R216.reuse, PT ;  /* 0x000000d80600720c */ /* 0x080fe40003f06270 */
[C---:B------:R-:W-:Y:S02]  /*78a0*/  ISETP.LT.OR P6, PT, R5.reuse, R217, P6 ;  /* 0x000000d90500720c */ /* 0x040fe400037c1670 */
[----:B------:R-:W-:Y:S01]  /*78b0*/  ISETP.LT.OR P1, PT, R5, R215, P1 ;  /* 0x000000d70500720c */ /* 0x000fe20000f21670 */
[----:B------:R-:W-:Y:S01]  /*78c0*/  VIADD R5, R12, 0x38 ;  /* 0x000000380c057836 */ /* 0x000fe20000000000 */
[----:B------:R-:W-:Y:S01]  /*78d0*/  ISETP.LT.OR P0, PT, R6, R217, P0 ;  /* 0x000000d90600720c */ /* 0x000fe20000701670 */
[----:B------:R-:W2:Y:S01]  /*78e0*/  MUFU.TANH R167, R167 ;  /* 0x000000a700a77308 */ /* 0x000ea20000002400 */
[----:B----4-:R-:W-:Y:S01]  /*78f0*/  FSEL R147, R147, -INF , !P5 ;  /* 0xff80000093937808 */ /* 0x010fe20006800000 */
[----:B------:R-:W-:Y:S01]  /*7900*/  VIADD R12, R12, 0x39 ;  /* 0x000000390c0c7836 */ /* 0x000fe20000000000 */
[----:B------:R-:W-:Y:S01]  /*7910*/  FSEL R174, R2, -INF , !P0 ;  /* 0xff80000002ae7808 */ /* 0x000fe20004000000 */
[----:B------:R-:W-:Y:S01]  /*7920*/  BAR.SYNC.DEFER_BLOCKING 0x0 ;  /* 0x0000000000007b1d */ /* 0x000fe20000010000 */
[----:B------:R-:W-:-:S02]  /*7930*/  ISETP.GE.AND P0, PT, R5, R216, PT ;  /* 0x000000d80500720c */ /* 0x000fc40003f06270 */
[C---:B------:R-:W-:Y:S02]  /*7940*/  ISETP.GE.AND P5, PT, R6.reuse, R214, PT ;  /* 0x000000d60600720c */ /* 0x040fe40003fa6270 */
[----:B------:R-:W-:Y:S01]  /*7950*/  ISETP.LT.OR P0, PT, R5, R217, P0 ;  /* 0x000000d90500720c */ /* 0x000fe20000701670 */
[----:B------:R-:W-:Y:S01]  /*7960*/  MUFU.TANH R166, R166 ;  /* 0x000000a600a67308 */ /* 0x000fe20000002400 */
[----:B------:R-:W-:Y:S02]  /*7970*/  ISETP.LT.OR P5, PT, R6, R215, P5 ;  /* 0x000000d70600720c */ /* 0x000fe40002fa1670 */
[----:B-----5:R-:W-:Y:S02]  /*7980*/  FSEL R168, R168, -INF , !P0 ;  /* 0xff800000a8a87808 */ /* 0x020fe40004000000 */
[----:B------:R-:W-:Y:S02]  /*7990*/  PLOP3.LUT P0, PT, PT, PT, UP0, 0x80, 0x0 ;  /* 0x000000000000781c */ /* 0x000fe40003f0f008 */
[----:B-1----:R-:W-:Y:S01]  /*79a0*/  FSEL R169, R7, -INF , !P5 ;  /* 0xff80000007a97808 */ /* 0x002fe20006800000 */
[----:B------:R-:W1:Y:S01]  /*79b0*/  MUFU.TANH R165, R165 ;  /* 0x000000a500a57308 */ /* 0x000e620000002400 */
[----:B------:R-:W-:-:S02]  /*79c0*/  FSEL R170, R4, -INF , !P6 ;  /* 0xff80000004aa7808 */ /* 0x000fc40007000000 */
[----:B--2---:R-:W-:Y:S02]  /*79d0*/  FSEL R167, R167, -INF , !P1 ;  /* 0xff800000a7a77808 */ /* 0x004fe40004800000 */
[C---:B------:R-:W-:Y:S02]  /*79e0*/  ISETP.GE.AND P5, PT, R5.reuse, R214, PT ;  /* 0x000000d60500720c */ /* 0x040fe40003fa6270 */
[C---:B------:R-:W-:Y:S01]  /*79f0*/  ISETP.GE.AND P6, PT, R12.reuse, R216, PT ;  /* 0x000000d80c00720c */ /* 0x040fe20003fc6270 */
[----:B------:R-:W2:Y:S01]  /*7a00*/  MUFU.TANH R163, R163 ;  /* 0x000000a300a37308 */ /* 0x000ea20000002400 */
[C---:B------:R-:W-:Y:S02]  /*7a10*/  ISETP.GE.AND P1, PT, R12.reuse, R214, PT ;  /* 0x000000d60c00720c */ /* 0x040fe40003f26270 */
[----:B------:R-:W-:Y:S02]  /*7a20*/  ISETP.LT.OR P5, PT, R5, R215, P5 ;  /* 0x000000d70500720c */ /* 0x000fe40002fa1670 */
[----:B------:R-:W-:-:S02]  /*7a30*/  ISETP.LT.OR P6, PT, R12, R217, P6 ;  /* 0x000000d90c00720c */ /* 0x000fc400037c1670 */
[----:B------:R-:W-:Y:S02]  /*7a40*/  ISETP.LT.OR P1, PT, R12, R215, P1 ;  /* 0x000000d70c00720c */ /* 0x000fe40000f21670 */
[----:B-1----:R-:W-:Y:S02]  /*7a50*/  FSEL R165, R165, -INF , !P5 ;  /* 0xff800000a5a57808 */ /* 0x002fe40006800000 */
[----:B------:R-:W-:Y:S02]  /*7a60*/  FSEL R166, R166, -INF , !P6 ;  /* 0xff800000a6a67808 */ /* 0x000fe40007000000 */
[----:B--2---:R-:W-:Y:S01]  /*7a70*/  FSEL R163, R163, -INF , !P1 ;  /* 0xff800000a3a37808 */ /* 0x004fe20004800000 */
        /* <DEDUP_REMOVED lines=64> */
.L_x_459:
[----:B------:R-:W-:Y:S05]  /*7e80*/  BSYNC B0 ;  /* 0x0000000000007941 */ /* 0x000fea0003800000 */
.L_x_458:
[----:B------:R-:W0:Y:S02]  /*7e90*/  LDGDEPBAR ;  /* 0x00000000000079af */ /* 0x000e240000000000 */
.L_x_457:
[----:B-12---:R-:W-:Y:S01]  /*7ea0*/  FMNMX.FTZ R5, R132, R0, !PT ;  /* 0x0000000084057209 */ /* 0x006fe20007810000 */
[----:B------:R-:W-:Y:S01]  /*7eb0*/  LDSM.16.MT88.4 R24, [R193+0x12000] ;  /* 0x01200000c118783b */ /* 0x000fe20000004200 */
[----:B------:R-:W-:Y:S02]  /*7ec0*/  FMNMX.FTZ R6, R3, R133, !PT ;  /* 0x0000008503067209 */ /* 0x000fe40007810000 */
[----:B------:R-:W-:Y:S01]  /*7ed0*/  FMNMX.FTZ R5, R14, R5, !PT ;  /* 0x000000050e057209 */ /* 0x000fe20007810000 */
[----:B------:R-:W-:Y:S01]  /*7ee0*/  LDSM.16.MT88.4 R32, [R192+0x12000] ;  /* 0x01200000c020783b */ /* 0x000fe20000004200 */
        /* <DEDUP_REMOVED lines=60> */
[----:B------:R-:W1:Y:S01]  /*82b0*/  LDSM.16.MT88.4 R16, [R194+0x12000] ;  /* 0x01200000c210783b */ /* 0x000e620000004200 */
[----:B------:R-:W-:Y:S01]  /*82c0*/  FMUL.FTZ R3, R6, UR19 ;  /* 0x0000001306037c20 */ /* 0x000fe20008410000 */
[----:B------:R-:W2:Y:S01]  /*82d0*/  MUFU.EX2 R159, R159 ;  /* 0x0000009f009f7308 */ /* 0x000ea20000000800 */
[--C-:B------:R-:W-:Y:S01]  /*82e0*/  FFMA.FTZ R173, R138, UR19, -R171.reuse ;  /* 0x000000138aad7c23 */ /* 0x100fe200080108ab */
[--C-:B------:R-:W-:Y:S01]  /*82f0*/  FFMA.FTZ R176, R136, UR19, -R171.reuse ;  /* 0x0000001388b07c23 */ /* 0x100fe200080108ab */
[--C-:B------:R-:W-:Y:S01]  /*8300*/  FFMA.FTZ R177, R139, UR19, -R164.reuse ;  /* 0x000000138bb17c23 */ /* 0x100fe200080108a4 */
        /* <DEDUP_REMOVED lines=10> */
[--C-:B------:R-:W-:Y:S01]  /*83b0*/  FFMA.FTZ R207, R146, UR19, -R171.reuse ;  /* 0x0000001392cf7c23 */ /* 0x100fe200080108ab */
[----:B------:R-:W-:Y:S01]  /*83c0*/  LDSM.16.MT88.4 R148, [R196+0x15000] ;  /* 0x01500000c494783b */ /* 0x000fe20000004200 */
[----:B------:R-:W3:Y:S01]  /*83d0*/  MUFU.EX2 R157, R157 ;  /* 0x0000009d009d7308 */ /* 0x000ee20000000800 */
[----:B--2---:R-:W-:Y:S01]  /*83e0*/  F2FP.BF16.F32.PACK_AB R4, R159, R162 ;  /* 0x000000a29f04723e */ /* 0x004fe200000010ff */
[----:B------:R-:W-:Y:S01]  /*83f0*/  FFMA.FTZ R222, R144, UR19, -R171 ;  /* 0x0000001390de7c23 */ /* 0x000fe200080108ab */
[--C-:B------:R-:W-:Y:S01]  /*8400*/  FFMA.FTZ R226, R147, UR19, -R164.reuse ;  /* 0x0000001393e27c23 */ /* 0x100fe200080108a4 */
[--C-:B------:R-:W-:Y:S01]  /*8410*/  FFMA.FTZ R227, R145, UR19, -R164.reuse ;  /* 0x0000001391e37c23 */ /* 0x100fe200080108a4 */
[----:B------:R-:W-:Y:S01]  /*8420*/  LDSM.16.MT88.4 R152, [R192+0x13000] ;  /* 0x01300000c098783b */ /* 0x000fe20000004200 */
[--C-:B------:R-:W-:Y:S01]  /*8430*/  FFMA.FTZ R167, R167, UR19, -R164.reuse ;  /* 0x00000013a7a77c23 */ /* 0x100fe200080108a4 */
[----:B------:R-:W-:Y:S01]  /*8440*/  FFMA.FTZ R165, R165, UR19, -R164 ;  /* 0x00000013a5a57c23 */ /* 0x000fe200080108a4 */
[----:B------:R-:W-:Y:S01]  /*8450*/  MUFU.EX2 R158, R158 ;  /* 0x0000009e009e7308 */ /* 0x000fe20000000800 */
[----:B------:R-:W-:Y:S07]  /*8460*/  LDSM.16.MT88.4 R144, [R194+0x15000] ;  /* 0x01500000c290783b */ /* 0x000fee0000004200 */
[----:B------:R-:W2:Y:S01]  /*8470*/  MUFU.EX2 R156, R156 ;  /* 0x0000009c009c7308 */ /* 0x000ea20000000800 */
[----:B---3--:R-:W-:-:S07]  /*8480*/  F2FP.BF16.F32.PACK_AB R6, R157, R160 ;  /* 0x000000a09d06723e */ /* 0x008fce00000010ff */
[----:B------:R-:W-:Y:S08]  /*8490*/  MUFU.EX2 R133, R133 ;  /* 0x0000008500857308 */ /* 0x000ff00000000800 */
[----:B------:R-:W3:Y:S01]  /*84a0*/  MUFU.EX2 R132, R132 ;  /* 0x0000008400847308 */ /* 0x000ee20000000800 */
[----:B--2---:R-:W-:-:S07]  /*84b0*/  F2FP.BF16.F32.PACK_AB R5, R156, R158 ;  /* 0x0000009e9c05723e */ /* 0x004fce00000010ff */
[----:B------:R-:W2:Y:S08]  /*84c0*/  MUFU.EX2 R161, R161 ;  /* 0x000000a100a17308 */ /* 0x000eb00000000800 */
[----:B------:R-:W4:Y:S01]  /*84d0*/  MUFU.EX2 R3, R3 ;  /* 0x0000000300037308 */ /* 0x000f220000000800 */
[----:B---3--:R-:W-:-:S07]  /*84e0*/  F2FP.BF16.F32.PACK_AB R7, R132, R133 ;  /* 0x000000858407723e */ /* 0x008fce00000010ff */
[----:B------:R-:W-:Y:S01]  /*84f0*/  MUFU.EX2 R172, R172 ;  /* 0x000000ac00ac7308 */ /* 0x000fe20000000800 */
[-C--:B--2---:R-:W-:Y:S01]  /*8500*/  FMUL.FTZ R20, R120, R161.reuse ;  /* 0x000000a178147220 */ /* 0x084fe20000410000 */
[-C--:B------:R-:W-:Y:S01]  /*8510*/  FMUL.FTZ R21, R121, R161.reuse ;  /* 0x000000a179157220 */ /* 0x080fe20000410000 */
[-C--:B------:R-:W-:Y:S01]  /*8520*/  FMUL.FTZ R116, R116, R161.reuse ;  /* 0x000000a174747220 */ /* 0x080fe20000410000 */
[-C--:B------:R-:W-:Y:S01]  /*8530*/  FMUL.FTZ R117, R117, R161.reuse ;  /* 0x000000a175757220 */ /* 0x080fe20000410000 */
[-C--:B------:R-:W-:Y:S01]  /*8540*/  FMUL.FTZ R28, R112, R161.reuse ;  /* 0x000000a1701c7220 */ /* 0x080fe20000410000 */
[-C--:B------:R-:W-:Y:S01]  /*8550*/  FMUL.FTZ R29, R113, R161.reuse ;  /* 0x000000a1711d7220 */ /* 0x080fe20000410000 */
[-C--:B------:R-:W-:Y:S01]  /*8560*/  FMUL.FTZ R108, R108, R161.reuse ;  /* 0x000000a16c6c7220 */ /* 0x080fe20000410000 */
[----:B------:R-:W-:Y:S01]  /*8570*/  FMUL.FTZ R109, R109, R161 ;  /* 0x000000a16d6d7220 */ /* 0x000fe20000410000 */
        /* <DEDUP_REMOVED lines=8> */
[C---:B-1----:R-:W-:Y:S01]  /*8600*/  HMMA.16816.F32.BF16 R20, R4.reuse, R16, R20 ;  /* 0x000000100414723c */ /* 0x042fe20000041814 */
        /* <DEDUP_REMOVED lines=179> */
[C---:B------:R-:W-:Y:S01]  /*9140*/  F2FP.BF16.F32.PACK_AB R97, R225.reuse, R224 ;  /* 0x000000e0e161723e */ /* 0x040fe200000010ff */
        /* <DEDUP_REMOVED lines=95> */
[----:B-----5:R-:W-:Y:S03]  /*9740*/  HMMA.16816.F32.BF16 R68, R96, R136, R12 ;  /* 0x000000886044723c */ /* 0x020fe6000004180c */
[----:B------:R-:W-:-:S03]  /*9750*/  FADD.FTZ R206, R206, R205 ;  /* 0x000000cdcece7221 */ /* 0x000fc60000010000 */
[----:B------:R-:W-:Y:S01]  /*9760*/  HMMA.16816.F32.BF16 R72, R96, R138, R72 ;  /* 0x0000008a6048723c */ /* 0x000fe20000041848 */
[----:B------:R-:W-:-:S04]  /*9770*/  FADD.FTZ R3, R207, R206 ;  /* 0x000000cecf037221 */ /* 0x000fc80000010000 */
[----:B------:R-:W-:Y:S01]  /*9780*/  FADD.FTZ R3, R222, R3 ;  /* 0x00000003de037221 */ /* 0x000fe20000010000 */
[C---:B-1----:R-:W-:Y:S03]  /*9790*/  HMMA.16816.F32.BF16 R84, R96.reuse, R140, R84 ;  /* 0x0000008c6054723c */ /* 0x042fe60000041854 */
[----:B------:R-:W-:Y:S01]  /*97a0*/  FADD.FTZ R152, R152, R3 ;  /* 0x0000000398987221 */ /* 0x000fe20000010000 */
[----:B------:R-:W-:Y:S02]  /*97b0*/  MOV R3, R0 ;  /* 0x0000000000037202 */ /* 0x000fe40000000f00 */
        /* <DEDUP_REMOVED lines=18> */
[----:B------:R-:W-:Y:S02]  /*98e0*/  MOV R18, UR6 ;  /* 0x0000000600127c02 */ /* 0x000fe40008000f00 */
[----:B------:R-:W-:Y:S01]  /*98f0*/  MOV R19, UR7 ;  /* 0x0000000700137c02 */ /* 0x000fe20008000f00 */
[----:B------:R-:W-:Y:S01]  /*9900*/  UIADD3 UR4, UR7, UR4, URZ ;  /* 0x0000000407047290 */ /* 0x000fe2000fffe03f */
[----:B------:R-:W-:Y:S02]  /*9910*/  LEA R16, P0, R18, R134, 0x6 ;  /* 0x0000008612107211 */ /* 0x000fe400078030ff */
[----:B------:R-:W3:Y:S03]  /*9920*/  @!P2 LDC.64 R10, c[0x0][0x220] ;  /* 0x00008800ff0aab82 */ /* 0x000ee60000000a00 */
[----:B------:R-:W-:-:S04]  /*9930*/  MOV R3, UR4 ;  /* 0x0000000400037c02 */ /* 0x000fc80008000f00 */
[----:B------:R-:W-:Y:S01]  /*9940*/  LEA.HI.X R3, R18, R221, R3, 0x6, P0 ;  /* 0x000000dd12037211 */ /* 0x000fe200000f3403 */
[----:B------:R-:W4:Y:S01]  /*9950*/  @!P4 LDC.64 R8, c[0x0][0x220] ;  /* 0x00008800ff08cb82 */ /* 0x000f220000000a00 */
[C---:B-1----:R-:W-:Y:S01]  /*9960*/  @!P4 LEA R18, P0, R16.reuse, R14, 0x1 ;  /* 0x0000000e1012c211 */ /* 0x042fe200078008ff */
[----:B------:R-:W-:Y:S01]  /*9970*/  @P4 STS.128 [R209+0x12000], RZ ;  /* 0x012000ffd1004388 */ /* 0x000fe20000000c00 */
[C---:B------:R-:W-:Y:S02]  /*9980*/  IADD3 R14, P6, R16.reuse, UR31, RZ ;  /* 0x0000001f100e7c10 */ /* 0x040fe4000ffde0ff */
        /* <DEDUP_REMOVED lines=36> */
[----:B------:R2:W-:Y:S01]  /*9bd0*/  @!P3 LDGSTS.E.BYPASS.LTC128B.128 [R209+0x15000], desc[UR22][R6.64+0x80] ;  /* 0x1500008006d1bfae */ /* 0x0005e2000b901d56 */
[----:B------:R-:W-:-:S03]  /*9be0*/  @!P2 LEA.HI.X R25, R14, R5, R3, 0x1, P0 ;  /* 0x000000050e19a211 */ /* 0x000fc600000f0c03 */
[----:B------:R-:W-:Y:S01]  /*9bf0*/  @P2 STS.128 [R209+0x17000], RZ ;  /* 0x017000ffd1002388 */ /* 0x000fe20000000c00 */
[----:B------:R-:W-:-:S03]  /*9c00*/  PLOP3.LUT P0, PT, PT, PT, UP0, 0x80, 0x0 ;  /* 0x000000000000781c */ /* 0x000fc60003f0f008 */
        /* <DEDUP_REMOVED lines=8> */
[----:B------:R-:W5:Y:S04]  /*9c90*/  LDSM.16.M88.4 R136, [R201+0xc800] ;  /* 0x00c80000c988783b */ /* 0x000f680000000200 */
[----:B------:R-:W4:Y:S04]  /*9ca0*/  LDSM.16.M88.4 R156, [R201+0xd000] ;  /* 0x00d00000c99c783b */ /* 0x000f280000000200 */
[----:B-1----:R-:W-:Y:S04]  /*9cb0*/  LDSM.16.M88.4 R8, [R198] ;  /* 0x00000000c608783b */ /* 0x002fe80000000200 */
[----:B------:R-:W1:Y:S04]  /*9cc0*/  LDSM.16.M88.4 R168, [R195+0xc000] ;  /* 0x00c00000c3a8783b */ /* 0x000e680000000200 */
[----:B------:R-:W1:Y:S04]  /*9cd0*/  LDSM.16.M88.4 R28, [R201+0xd800] ;  /* 0x00d80000c91c783b */ /* 0x000e680000000200 */
[----:B--2---:R-:W2:Y:S04]  /*9ce0*/  LDSM.16.M88.4 R4, [R191] ;  /* 0x00000000bf04783b */ /* 0x004ea80000000200 */
[----:B------:R-:W2:Y:S01]  /*9cf0*/  LDSM.16.M88.4 R20, [R190] ;  /* 0x00000000be14783b */ /* 0x000ea20000000200 */
[C---:B---3--:R-:W-:Y:S03]  /*9d00*/  HMMA.16816.F32.BF16 R16, R176.reuse, R12, RZ ;  /* 0x0000000cb010723c */ /* 0x048fe600000418ff */
[----:B------:R-:W-:Y:S04]  /*9d10*/  LDSM.16.M88.4 R164, [R197] ;  /* 0x00000000c5a4783b */ /* 0x000fe80000000200 */
[----:B------:R-:W3:Y:S01]  /*9d20*/  LDSM.16.M88.4 R224, [R188] ;  /* 0x00000000bce0783b */ /* 0x000ee20000000200 */
[C---:B------:R-:W-:Y:S03]  /*9d30*/  HMMA.16816.F32.BF16 R12, R176.reuse, R14, RZ ;  /* 0x0000000eb00c723c */ /* 0x040fe600000418ff */
[----:B------:R-:W3:Y:S03]  /*9d40*/  LDSM.16.M88.4 R152, [R189] ;  /* 0x00000000bd98783b */ /* 0x000ee60000000200 */
[C---:B-----5:R-:W-:Y:S01]  /*9d50*/  HMMA.16816.F32.BF16 R140, R176.reuse, R136, RZ ;  /* 0x00000088b08c723c */ /* 0x060fe200000418ff */
[----:B----4-:R-:W4:Y:S04]  /*9d60*/  LDSM.16.M88.4 R24, [R195+0xc800] ;  /* 0x00c80000c318783b */ /* 0x010f280000000200 */
[----:B------:R-:W5:Y:S01]  /*9d70*/  LDSM.16.M88.4 R32, [R195+0xd000] ;  /* 0x00d00000c320783b */ /* 0x000f620000000200 */
[----:B------:R-:W-:Y:S03]  /*9d80*/  HMMA.16816.F32.BF16 R160, R176, R156, RZ ;  /* 0x0000009cb0a0723c */ /* 0x000fe600000418ff */
[----:B------:R-:W-:Y:S03]  /*9d90*/  LDSM.16.M88.4 R172, [R201+0xe000] ;  /* 0x00e00000c9ac783b */ /* 0x000fe60000000200 */
[C---:B------:R-:W-:Y:S01]  /*9da0*/  HMMA.16816.F32.BF16 R16, R144.reuse, R148, R16 ;  /* 0x000000949010723c */ /* 0x040fe20000041810 */
[----:B------:R-:W-:Y:S04]  /*9db0*/  LDSM.16.M88.4 R228, [R198+0x4000] ;  /* 0x00400000c6e4783b */ /* 0x000fe80000000200 */
[----:B------:R-:W0:Y:S01]  /*9dc0*/  LDGDEPBAR ;  /* 0x00000000000079af */ /* 0x000e220000000000 */
[----:B------:R-:W-:Y:S03]  /*9dd0*/  HMMA.16816.F32.BF16 R12, R144, R150, R12 ;  /* 0x00000096900c723c */ /* 0x000fe6000004180c */
[----:B------:R-:W-:Y:S03]  /*9de0*/  LDSM.16.M88.4 R148, [R195+0xd800] ;  /* 0x00d80000c394783b */ /* 0x000fe60000000200 */
[C---:B------:R-:W-:Y:S06]  /*9df0*/  HMMA.16816.F32.BF16 R136, R176.reuse, R138, RZ ;  /* 0x0000008ab088723c */ /* 0x040fec00000418ff */
[----:B------:R-:W-:Y:S06]  /*9e00*/  HMMA.16816.F32.BF16 R156, R176, R158, RZ ;  /* 0x0000009eb09c723c */ /* 0x000fec00000418ff */
[----:B-1----:R-:W-:Y:S06]  /*9e10*/  HMMA.16816.F32.BF16 R16, R8, R168, R16 ;  /* 0x000000a80810723c */ /* 0x002fec0000041810 */
[C---:B------:R-:W-:Y:S06]  /*9e20*/  HMMA.16816.F32.BF16 R204, R176.reuse, R28, RZ ;  /* 0x0000001cb0cc723c */ /* 0x040fec00000418ff */
[----:B------:R-:W-:Y:S01]  /*9e30*/  HMMA.16816.F32.BF16 R176, R176, R30, RZ ;  /* 0x0000001eb0b0723c */ /* 0x000fe200000418ff */
[----:B------:R-:W-:Y:S05]  /*9e40*/  LDSM.16.M88.4 R28, [R188+0x1000] ;  /* 0x00100000bc1c783b */ /* 0x000fea0000000200 */
[----:B------:R-:W-:Y:S01]  /*9e50*/  HMMA.16816.F32.BF16 R12, R8, R170, R12 ;  /* 0x000000aa080c723c */ /* 0x000fe2000004180c */
[----:B------:R-:W-:Y:S05]  /*9e60*/  LDSM.16.M88.4 R168, [R188+0x1800] ;  /* 0x00180000bca8783b */ /* 0x000fea0000000200 */
[C---:B--2---:R-:W-:Y:S06]  /*9e70*/  HMMA.16816.F32.BF16 R140, R144.reuse, R4, R140 ;  /* 0x00000004908c723c */ /* 0x044fec000004188c */
[C---:B------:R-:W-:Y:S01]  /*9e80*/  HMMA.16816.F32.BF16 R136, R144.reuse, R6, R136 ;  /* 0x000000069088723c */ /* 0x040fe20000041888 */
[----:B------:R-:W-:Y:S05]  /*9e90*/  LDSM.16.M88.4 R4, [R188+0x800] ;  /* 0x00080000bc04783b */ /* 0x000fea0000000200 */
[C---:B------:R-:W-:Y:S06]  /*9ea0*/  HMMA.16816.F32.BF16 R160, R144.reuse, R20, R160 ;  /* 0x0000001490a0723c */ /* 0x040fec00000418a0 */
[----:B------:R-:W-:Y:S01]  /*9eb0*/  HMMA.16816.F32.BF16 R156, R144, R22, R156 ;  /* 0x00000016909c723c */ /* 0x000fe2000004189c */
[----:B------:R-:W1:Y:S05]  /*9ec0*/  LDSM.16.M88.4 R20, [R202+0x4000] ;  /* 0x00400000ca14783b */ /* 0x000e6a0000000200 */
[----:B---3--:R-:W-:Y:S06]  /*9ed0*/  HMMA.16816.F32.BF16 R16, R164, R224, R16 ;  /* 0x000000e0a410723c */ /* 0x008fec0000041810 */
[C---:B------:R-:W-:Y:S06]  /*9ee0*/  HMMA.16816.F32.BF16 R204, R144.reuse, R152, R204 ;  /* 0x0000009890cc723c */ /* 0x040fec00000418cc */
[----:B------:R-:W-:Y:S01]  /*9ef0*/  HMMA.16816.F32.BF16 R176, R144, R154, R176 ;  /* 0x0000009a90b0723c */ /* 0x000fe200000418b0 */
[----:B------:R-:W-:Y:S04]  /*9f00*/  LDSM.16.M88.4 R152, [R187] ;  /* 0x00000000bb98783b */ /* 0x000fe80000000200 */
[----:B------:R-:W-:Y:S01]  /*9f10*/  LDSM.16.M88.4 R144, [R201+0xe800] ;  /* 0x00e80000c990783b */ /* 0x000fe20000000200 */
[----:B------:R-:W-:Y:S03]  /*9f20*/  HMMA.16816.F32.BF16 R12, R164, R226, R12 ;  /* 0x000000e2a40c723c */ /* 0x000fe6000004180c */
[----:B------:R-:W-:Y:S03]  /*9f30*/  LDSM.16.M88.4 R224, [R195+0xf800] ;  /* 0x00f80000c3e0783b */ /* 0x000fe60000000200 */
[C---:B----4-:R-:W-:Y:S06]  /*9f40*/  HMMA.16816.F32.BF16 R140, R8.reuse, R24, R140 ;  /* 0x00000018088c723c */ /* 0x050fec000004188c */
[C---:B------:R-:W-:Y:S01]  /*9f50*/  HMMA.16816.F32.BF16 R136, R8.reuse, R26, R136 ;  /* 0x0000001a0888723c */ /* 0x040fe20000041888 */
[----:B------:R-:W-:Y:S05]  /*9f60*/  LDSM.16.M88.4 R24, [R201+0xf000] ;  /* 0x00f00000c918783b */ /* 0x000fea0000000200 */
[C---:B-----5:R-:W-:Y:S06]  /*9f70*/  HMMA.16816.F32.BF16 R160, R8.reuse, R32, R160 ;  /* 0x0000002008a0723c */ /* 0x060fec00000418a0 */
[----:B------:R-:W-:Y:S01]  /*9f80*/  HMMA.16816.F32.BF16 R156, R8, R34, R156 ;  /* 0x00000022089c723c */ /* 0x000fe2000004189c */
[----:B------:R-:W2:Y:S05]  /*9f90*/  LDSM.16.M88.4 R32, [R200+0x4000] ;  /* 0x00400000c820783b */ /* 0x000eaa0000000200 */
[----:B-1----:R-:W-:Y:S06]  /*9fa0*/  HMMA.16816.F32.BF16 R16, R20, R172, R16 ;  /* 0x000000ac1410723c */ /* 0x002fec0000041810 */
[C---:B------:R-:W-:Y:S06]  /*9fb0*/  HMMA.16816.F32.BF16 R204, R8.reuse, R148, R204 ;  /* 0x0000009408cc723c */ /* 0x040fec00000418cc */
[----:B------:R-:W-:Y:S01]  /*9fc0*/  HMMA.16816.F32.BF16 R176, R8, R150, R176 ;  /* 0x0000009608b0723c */ /* 0x000fe200000418b0 */
[----:B------:R-:W-:Y:S04]  /*9fd0*/  LDSM.16.M88.4 R148, [R201+0xf800] ;  /* 0x00f80000c994783b */ /* 0x000fe80000000200 */
[----:B------:R-:W-:Y:S01]  /*9fe0*/  LDSM.16.M88.4 R8, [R186] ;  /* 0x00000000ba08783b */ /* 0x000fe20000000200 */
[----:B------:R-:W-:Y:S03]  /*9ff0*/  HMMA.16816.F32.BF16 R12, R20, R174, R12 ;  /* 0x000000ae140c723c */ /* 0x000fe6000004180c */
[----:B------:R-:W-:Y:S03]  /*a000*/  LDSM.16.M88.4 R172, [R197+0x4000] ;  /* 0x00400000c5ac783b */ /* 0x000fe60000000200 */
[C---:B------:R-:W-:Y:S06]  /*a010*/  HMMA.16816.F32.BF16 R140, R164.reuse, R4, R140 ;  /* 0x00000004a48c723c */ /* 0x040fec000004188c */
[C---:B------:R-:W-:Y:S01]  /*a020*/  HMMA.16816.F32.BF16 R136, R164.reuse, R6, R136 ;  /* 0x00000006a488723c */ /* 0x040fe20000041888 */
[----:B------:R-:W-:Y:S05]  /*a030*/  LDSM.16.M88.4 R4, [R185] ;  /* 0x00000000b904783b */ /* 0x000fea0000000200 */
[C---:B------:R-:W-:Y:S06]  /*a040*/  HMMA.16816.F32.BF16 R160, R164.reuse, R28, R160 ;  /* 0x0000001ca4a0723c */ /* 0x040fec00000418a0 */
[----:B------:R-:W-:Y:S01]  /*a050*/  HMMA.16816.F32.BF16 R156, R164, R30, R156 ;  /* 0x0000001ea49c723c */ /* 0x000fe2000004189c */
[----:B------:R-:W1:Y:S05]  /*a060*/  LDSM.16.M88.4 R28, [R195+0xe000] ;  /* 0x00e00000c31c783b */ /* 0x000e6a0000000200 */
[----:B--2---:R-:W-:Y:S06]  /*a070*/  HMMA.16816.F32.BF16 R16, R32, R152, R16 ;  /* 0x000000982010723c */ /* 0x004fec0000041810 */
[C---:B------:R-:W-:Y:S06]  /*a080*/  HMMA.16816.F32.BF16 R204, R164.reuse, R168, R204 ;  /* 0x000000a8a4cc723c */ /* 0x040fec00000418cc */
[----:B------:R-:W-:Y:S01]  /*a090*/  HMMA.16816.F32.BF16 R176, R164, R170, R176 ;  /* 0x000000aaa4b0723c */ /* 0x000fe200000418b0 */
[----:B------:R-:W-:Y:S04]  /*a0a0*/  LDSM.16.M88.4 R168, [R188+0x3000] ;  /* 0x00300000bca8783b */ /* 0x000fe80000000200 */
[----:B------:R-:W-:Y:S01]  /*a0b0*/  LDSM.16.M88.4 R164, [R188+0x3800] ;  /* 0x00380000bca4783b */ /* 0x000fe20000000200 */
[----:B------:R-:W-:Y:S03]  /*a0c0*/  HMMA.16816.F32.BF16 R12, R32, R154, R12 ;  /* 0x0000009a200c723c */ /* 0x000fe6000004180c */
[----:B------:R-:W-:Y:S03]  /*a0d0*/  LDSM.16.M88.4 R152, [R202+0x8000] ;  /* 0x00800000ca98783b */ /* 0x000fe60000000200 */
[C---:B------:R-:W-:Y:S06]  /*a0e0*/  HMMA.16816.F32.BF16 R140, R20.reuse, R144, R140 ;  /* 0x00000090148c723c */ /* 0x040fec000004188c */
[C---:B------:R-:W-:Y:S01]  /*a0f0*/  HMMA.16816.F32.BF16 R136, R20.reuse, R146, R136 ;  /* 0x000000921488723c */ /* 0x040fe20000041888 */
[----:B------:R-:W-:Y:S05]  /*a100*/  LDSM.16.M88.4 R144, [R184] ;  /* 0x00000000b890783b */ /* 0x000fea0000000200 */
[C---:B------:R-:W-:Y:S06]  /*a110*/  HMMA.16816.F32.BF16 R160, R20.reuse, R24, R160 ;  /* 0x0000001814a0723c */ /* 0x040fec00000418a0 */
[----:B------:R-:W-:Y:S01]  /*a120*/  HMMA.16816.F32.BF16 R156, R20, R26, R156 ;  /* 0x0000001a149c723c */ /* 0x000fe2000004189c */
[----:B------:R-:W2:Y:S05]  /*a130*/  LDSM.16.M88.4 R24, [R188+0x2000] ;  /* 0x00200000bc18783b */ /* 0x000eaa0000000200 */
[----:B-1----:R-:W-:Y:S06]  /*a140*/  HMMA.16816.F32.BF16 R16, R228, R28, R16 ;  /* 0x0000001ce410723c */ /* 0x002fec0000041810 */
[C---:B------:R-:W-:Y:S06]  /*a150*/  HMMA.16816.F32.BF16 R204, R20.reuse, R148, R204 ;  /* 0x0000009414cc723c */ /* 0x040fec00000418cc */
[----:B------:R-:W-:Y:S01]  /*a160*/  HMMA.16816.F32.BF16 R176, R20, R150, R176 ;  /* 0x0000009614b0723c */ /* 0x000fe200000418b0 */
[----:B------:R-:W1:Y:S04]  /*a170*/  LDSM.16.M88.4 R20, [R195+0xe800] ;  /* 0x00e80000c314783b */ /* 0x000e680000000200 */
[----:B------:R-:W-:Y:S01]  /*a180*/  LDSM.16.M88.4 R148, [R201+0x10800] ;  /* 0x01080000c994783b */ /* 0x000fe20000000200 */
[----:B------:R-:W-:Y:S03]  /*a190*/  HMMA.16816.F32.BF16 R12, R228, R30, R12 ;  /* 0x0000001ee40c723c */ /* 0x000fe6000004180c */
[----:B------:R-:W-:Y:S03]  /*a1a0*/  LDSM.16.M88.4 R28, [R188+0x2800] ;  /* 0x00280000bc1c783b */ /* 0x000fe60000000200 */
[C---:B------:R-:W-:Y:S06]  /*a1b0*/  HMMA.16816.F32.BF16 R140, R32.reuse, R8, R140 ;  /* 0x00000008208c723c */ /* 0x040fec000004188c */
[----:B------:R-:W-:Y:S01]  /*a1c0*/  HMMA.16816.F32.BF16 R136, R32, R10, R136 ;  /* 0x0000000a2088723c */ /* 0x000fe20000041888 */
[----:B------:R-:W3:Y:S05]  /*a1d0*/  LDSM.16.M88.4 R8, [R201+0x10000] ;  /* 0x01000000c908783b */ /* 0x000eea0000000200 */
[----:B--2---:R-:W-:Y:S06]  /*a1e0*/  HMMA.16816.F32.BF16 R16, R172, R24, R16 ;  /* 0x00000018ac10723c */ /* 0x004fec0000041810 */
[C---:B------:R-:W-:Y:S06]  /*a1f0*/  HMMA.16816.F32.BF16 R160, R32.reuse, R4, R160 ;  /* 0x0000000420a0723c */ /* 0x040fec00000418a0 */
[----:B------:R-:W-:Y:S01]  /*a200*/  HMMA.16816.F32.BF16 R156, R32, R6, R156 ;  /* 0x00000006209c723c */ /* 0x000fe2000004189c */
[----:B------:R-:W2:Y:S05]  /*a210*/  LDSM.16.M88.4 R4, [R195+0xf000] ;  /* 0x00f00000c304783b */ /* 0x000eaa0000000200 */
[----:B------:R-:W-:Y:S01]  /*a220*/  HMMA.16816.F32.BF16 R12, R172, R26, R12 ;  /* 0x0000001aac0c723c */ /* 0x000fe2000004180c */
[----:B------:R-:W-:Y:S05]  /*a230*/  LDSM.16.M88.4 R24, [R198+0x8000] ;  /* 0x00800000c618783b */ /* 0x000fea0000000200 */
[C---:B------:R-:W-:Y:S06]  /*a240*/  HMMA.16816.F32.BF16 R204, R32.reuse, R144, R204 ;  /* 0x0000009020cc723c */ /* 0x040fec00000418cc */
[----:B------:R-:W-:Y:S01]  /*a250*/  HMMA.16816.F32.BF16 R176, R32, R146, R176 ;  /* 0x0000009220b0723c */ /* 0x000fe200000418b0 */
[----:B------:R-:W-:Y:S04]  /*a260*/  LDSM.16.M88.4 R32, [R200+0x8000] ;  /* 0x00800000c820783b */ /* 0x000fe80000000200 */
[----:B------:R-:W4:Y:S01]  /*a270*/  LDSM.16.M88.4 R144, [R183] ;  /* 0x00000000b790783b */ /* 0x000f220000000200 */
[C---:B-1----:R-:W-:Y:S06]  /*a280*/  HMMA.16816.F32.BF16 R140, R228.reuse, R20, R140 ;  /* 0x00000014e48c723c */ /* 0x042fec000004188c */
[----:B------:R-:W-:Y:S01]  /*a290*/  HMMA.16816.F32.BF16 R136, R228, R22, R136 ;  /* 0x00000016e488723c */ /* 0x000fe20000041888 */
[----:B------:R-:W1:Y:S05]  /*a2a0*/  LDSM.16.M88.4 R20, [R195+0x10000] ;  /* 0x01000000c314783b */ /* 0x000e6a0000000200 */
[C---:B---3--:R-:W-:Y:S06]  /*a2b0*/  HMMA.16816.F32.BF16 R16, R152.reuse, R8, R16 ;  /* 0x000000089810723c */ /* 0x048fec0000041810 */
[----:B------:R-:W-:Y:S01]  /*a2c0*/  HMMA.16816.F32.BF16 R12, R152, R10, R12 ;  /* 0x0000000a980c723c */ /* 0x000fe2000004180c */
[----:B------:R-:W-:Y:S05]  /*a2d0*/  LDSM.16.M88.4 R8, [R197+0x8000] ;  /* 0x00800000c508783b */ /* 0x000fea0000000200 */
[----:B--2---:R-:W-:Y:S06]  /*a2e0*/  HMMA.16816.F32.BF16 R160, R228, R4, R160 ;  /* 0x00000004e4a0723c */ /* 0x004fec00000418a0 */
[C---:B------:R-:W-:Y:S06]  /*a2f0*/  HMMA.16816.F32.BF16 R140, R172.reuse, R28, R140 ;  /* 0x0000001cac8c723c */ /* 0x040fec000004188c */
[----:B------:R-:W-:Y:S01]  /*a300*/  HMMA.16816.F32.BF16 R136, R172, R30, R136 ;  /* 0x0000001eac88723c */ /* 0x000fe20000041888 */
[----:B------:R-:W2:Y:S05]  /*a310*/  LDSM.16.M88.4 R28, [R182] ;  /* 0x00000000b61c783b */ /* 0x000eaa0000000200 */
[C---:B----4-:R-:W-:Y:S06]  /*a320*/  HMMA.16816.F32.BF16 R16, R32.reuse, R144, R16 ;  /* 0x000000902010723c */ /* 0x050fec0000041810 */
[----:B------:R-:W-:Y:S01]  /*a330*/  HMMA.16816.F32.BF16 R12, R32, R146, R12 ;  /* 0x00000092200c723c */ /* 0x000fe2000004180c */
[----:B------:R-:W3:Y:S05]  /*a340*/  LDSM.16.M88.4 R144, [R201+0x11000] ;  /* 0x01100000c990783b */ /* 0x000eea0000000200 */
[----:B------:R-:W-:Y:S01]  /*a350*/  HMMA.16816.F32.BF16 R156, R228, R6, R156 ;  /* 0x00000006e49c723c */ /* 0x000fe2000004189c */
[----:B------:R-:W4:Y:S05]  /*a360*/  LDSM.16.M88.4 R4, [R188+0x4000] ;  /* 0x00400000bc04783b */ /* 0x000f2a0000000200 */
[----:B------:R-:W-:Y:S06]  /*a370*/  HMMA.16816.F32.BF16 R140, R152, R148, R140 ;  /* 0x00000094988c723c */ /* 0x000fec000004188c */
[----:B------:R-:W-:Y:S06]  /*a380*/  HMMA.16816.F32.BF16 R160, R172, R168, R160 ;  /* 0x000000a8aca0723c */ /* 0x000fec00000418a0 */
[----:B-1----:R-:W-:Y:S06]  /*a390*/  HMMA.16816.F32.BF16 R16, R24, R20, R16 ;  /* 0x000000141810723c */ /* 0x002fec0000041810 */
[----:B------:R-:W-:Y:S01]  /*a3a0*/  HMMA.16816.F32.BF16 R136, R152, R150, R136 ;  /* 0x000000969888723c */ /* 0x000fe20000041888 */
[----:B------:R-:W-:Y:S05]  /*a3b0*/  LDSM.16.M88.4 R148, [R188+0x4800] ;  /* 0x00480000bc94783b */ /* 0x000fea0000000200 */
[C---:B------:R-:W-:Y:S06]  /*a3c0*/  HMMA.16816.F32.BF16 R204, R228.reuse, R224, R204 ;  /* 0x000000e0e4cc723c */ /* 0x040fec00000418cc */
[----:B------:R-:W-:Y:S01]  /*a3d0*/  HMMA.16816.F32.BF16 R224, R228, R226, R176 ;  /* 0x000000e2e4e0723c */ /* 0x000fe200000418b0 */
[----:B------:R-:W1:Y:S05]  /*a3e0*/  LDSM.16.M88.4 R176, [R195+0x10800] ;  /* 0x01080000c3b0783b */ /* 0x000e6a0000000200 */
[----:B------:R-:W-:Y:S01]  /*a3f0*/  HMMA.16816.F32.BF16 R12, R24, R22, R12 ;  /* 0x00000016180c723c */ /* 0x000fe2000004180c */
[----:B------:R-:W5:Y:S05]  /*a400*/  LDSM.16.M88.4 R20, [R181] ;  /* 0x00000000b514783b */ /* 0x000f6a0000000200 */
[----:B--2---:R-:W-:Y:S06]  /*a410*/  HMMA.16816.F32.BF16 R140, R32, R28, R140 ;  /* 0x0000001c208c723c */ /* 0x004fec000004188c */
[----:B------:R-:W-:Y:S06]  /*a420*/  HMMA.16816.F32.BF16 R156, R172, R170, R156 ;  /* 0x000000aaac9c723c */ /* 0x000fec000004189c */
[----:B---3--:R-:W-:Y:S06]  /*a430*/  HMMA.16816.F32.BF16 R160, R152, R144, R160 ;  /* 0x0000009098a0723c */ /* 0x008fec00000418a0 */
[----:B----4-:R-:W-:Y:S06]  /*a440*/  HMMA.16816.F32.BF16 R16, R8, R4, R16 ;  /* 0x000000040810723c */ /* 0x010fec0000041810 */
[----:B------:R-:W-:Y:S01]  /*a450*/  HMMA.16816.F32.BF16 R136, R32, R30, R136 ;  /* 0x0000001e2088723c */ /* 0x000fe20000041888 */
[----:B------:R-:W2:Y:S05]  /*a460*/  LDSM.16.M88.4 R28, [R201+0x11800] ;  /* 0x01180000c91c783b */ /* 0x000eaa0000000200 */
[C---:B------:R-:W-:Y:S06]  /*a470*/  HMMA.16816.F32.BF16 R204, R172.reuse, R164, R204 ;  /* 0x000000a4accc723c */ /* 0x040fec00000418cc */
[----:B------:R-:W-:Y:S06]  /*a480*/  HMMA.16816.F32.BF16 R224, R172, R166, R224 ;  /* 0x000000a6ace0723c */ /* 0x000fec00000418e0 */
[----:B------:R-:W-:Y:S01]  /*a490*/  HMMA.16816.F32.BF16 R12, R8, R6, R12 ;  /* 0x00000006080c723c */ /* 0x000fe2000004180c */
[----:B------:R-:W-:Y:S01]  /*a4a0*/  FMUL.FTZ R3, R16, UR32 ;  /* 0x0000002010037c20 */ /* 0x000fe20008410000 */
[----:B------:R-:W-:Y:S01]  /*a4b0*/  FMUL.FTZ R132, R17, UR32 ;  /* 0x0000002011847c20 */ /* 0x000fe20008410000 */
[----:B------:R-:W-:Y:S01]  /*a4c0*/  FMUL.FTZ R133, R18, UR32 ;  /* 0x0000002012857c20 */ /* 0x000fe20008410000 */
[----:B------:R-:W3:Y:S02]  /*a4d0*/  LDSM.16.M88.4 R4, [R195+0x11000] ;  /* 0x01100000c304783b */ /* 0x000ee40000000200 */
[----:B-1----:R-:W-:Y:S01]  /*a4e0*/  HMMA.16816.F32.BF16 R140, R24, R176, R140 ;  /* 0x000000b0188c723c */ /* 0x002fe2000004188c */
[----:B------:R-:W1:Y:S05]  /*a4f0*/  MUFU.TANH R3, R3 ;  /* 0x0000000300037308 */ /* 0x000e6a0000002400 */
[----:B------:R-:W-:Y:S01]  /*a500*/  HMMA.16816.F32.BF16 R156, R152, R146, R156 ;  /* 0x00000092989c723c */ /* 0x000fe2000004189c */
[----:B------:R-:W-:Y:S02]  /*a510*/  LDSM.16.M88.4 R144, [R188+0x5000] ;  /* 0x00500000bc90783b */ /* 0x000fe40000000200 */
[----:B------:R-:W4:Y:S03]  /*a520*/  MUFU.TANH R132, R132 ;  /* 0x0000008400847308 */ /* 0x000f260000002400 */
[----:B-----5:R-:W-:Y:S05]  /*a530*/  HMMA.16816.F32.BF16 R160, R32, R20, R160 ;  /* 0x0000001420a0723c */ /* 0x020fea00000418a0 */
[----:B------:R-:W1:Y:S01]  /*a540*/  MUFU.TANH R133, R133 ;  /* 0x0000008500857308 */ /* 0x000e620000002400 */
[C---:B--2---:R-:W-:Y:S01]  /*a550*/  HMMA.16816.F32.BF16 R204, R152.reuse, R28, R204 ;  /* 0x0000001c98cc723c */ /* 0x044fe200000418cc */
[----:B------:R-:W-:Y:S01]  /*a560*/  FMUL.FTZ R20, R19, UR32 ;  /* 0x0000002013147c20 */ /* 0x000fe20008410000 */
[----:B------:R-:W-:Y:S01]  /*a570*/  FMUL.FTZ R12, R12, UR32 ;  /* 0x000000200c0c7c20 */ /* 0x000fe20008410000 */
[----:B------:R-:W2:Y:S03]  /*a580*/  LDSM.16.M88.4 R16, [R180] ;  /* 0x00000000b410783b */ /* 0x000ea60000000200 */
[----:B------:R-:W-:Y:S01]  /*a590*/  HMMA.16816.F32.BF16 R224, R152, R30, R224 ;  /* 0x0000001e98e0723c */ /* 0x000fe200000418e0 */
[----:B------:R5:W1:Y:S05]  /*a5a0*/  MUFU.TANH R21, R12 ;  /* 0x0000000c00157308 */ /* 0x000a6a0000002400 */
[----:B------:R-:W-:Y:S03]  /*a5b0*/  HMMA.16816.F32.BF16 R140, R8, R148, R140 ;  /* 0x00000094088c723c */ /* 0x000fe6000004188c */
[----:B------:R-:W1:Y:S03]  /*a5c0*/  MUFU.TANH R20, R20 ;  /* 0x0000001400147308 */ /* 0x000e660000002400 */
[----:B------:R-:W-:Y:S01]  /*a5d0*/  HMMA.16816.F32.BF16 R156, R32, R22, R156 ;  /* 0x00000016209c723c */ /* 0x000fe2000004189c */
[----:B------:R-:W-:-:S04]  /*a5e0*/  FMUL.FTZ R148, R13, UR32 ;  /* 0x000000200d947c20 */ /* 0x000fc80008410000 */
[----:B------:R-:W1:Y:S01]  /*a5f0*/  MUFU.TANH R28, R148 ;  /* 0x00000094001c7308 */ /* 0x000e620000002400 */
[C---:B---3--:R-:W-:Y:S01]  /*a600*/  HMMA.16816.F32.BF16 R160, R24.reuse, R4, R160 ;  /* 0x0000000418a0723c */ /* 0x048fe200000418a0 */
[----:B------:R-:W-:Y:S01]  /*a610*/  FMUL.FTZ R22, R14, UR32 ;  /* 0x000000200e167c20 */ /* 0x000fe20008410000 */
[----:B------:R-:W-:Y:S02]  /*a620*/  FMUL.FTZ R23, R15, UR32 ;  /* 0x000000200f177c20 */ /* 0x000fe40008410000 */
[----:B-----5:R-:W3:Y:S02]  /*a630*/  LDSM.16.M88.4 R12, [R195+0x11800] ;  /* 0x01180000c30c783b */ /* 0x020ee40000000200 */
[----:B------:R-:W-:Y:S01]  /*a640*/  HMMA.16816.F32.BF16 R136, R24, R178, R136 ;  /* 0x000000b21888723c */ /* 0x000fe20000041888 */
[----:B------:R-:W1:Y:S05]  /*a650*/  MUFU.TANH R22, R22 ;  /* 0x0000001600167308 */ /* 0x000e6a0000002400 */
[----:B------:R-:W-:Y:S01]  /*a660*/  FMUL.FTZ R29, R140, UR32 ;  /* 0x000000208c1d7c20 */ /* 0x000fe20008410000 */
[----:B------:R-:W-:-:S02]  /*a670*/  FMUL.FTZ R30, R141, UR32 ;  /* 0x000000208d1e7c20 */ /* 0x000fc40008410000 */
[----:B------:R-:W1:Y:S03]  /*a680*/  MUFU.TANH R23, R23 ;  /* 0x0000001700177308 */ /* 0x000e660000002400 */
[----:B------:R-:W-:Y:S01]  /*a690*/  HMMA.16816.F32.BF16 R156, R24, R6, R156 ;  /* 0x00000006189c723c */ /* 0x000fe2000004189c */
[----:B------:R-:W5:Y:S01]  /*a6a0*/  LDSM.16.M88.4 R4, [R188+0x5800] ;  /* 0x00580000bc04783b */ /* 0x000f620000000200 */
[----:B------:R-:W-:-:S04]  /*a6b0*/  DEPBAR.LE SB0, 0x0 ;  /* 0x000080000000791a */ /* 0x000fc80000000000 */
[C---:B--2---:R-:W-:Y:S01]  /*a6c0*/  HMMA.16816.F32.BF16 R204, R32.reuse, R16, R204 ;  /* 0x0000001020cc723c */ /* 0x044fe200000418cc */
[----:B------:R-:W2:Y:S05]  /*a6d0*/  MUFU.TANH R29, R29 ;  /* 0x0000001d001d7308 */ /* 0x000eaa0000002400 */
[----:B------:R-:W-:Y:S01]  /*a6e0*/  HMMA.16816.F32.BF16 R224, R32, R18, R224 ;  /* 0x0000001220e0723c */ /* 0x000fe200000418e0 */
[----:B------:R-:W-:Y:S01]  /*a6f0*/  FMUL.FTZ R16, R142, UR32 ;  /* 0x000000208e107c20 */ /* 0x000fe20008410000 */
[----:B------:R-:W-:Y:S01]  /*a700*/  FMUL.FTZ R17, R143, UR32 ;  /* 0x000000208f117c20 */ /* 0x000fe20008410000 */
[----:B------:R-:W1:Y:S03]  /*a710*/  MUFU.TANH R30, R30 ;  /* 0x0000001e001e7308 */ /* 0x000e660000002400 */
[C---:B------:R-:W-:Y:S05]  /*a720*/  HMMA.16816.F32.BF16 R160, R8.reuse, R144, R160 ;  /* 0x0000009008a0723c */ /* 0x040fea00000418a0 */
[----:B------:R-:W1:Y:S01]  /*a730*/  MUFU.TANH R16, R16 ;  /* 0x0000001000107308 */ /* 0x000e620000002400 */
[----:B------:R-:W-:Y:S06]  /*a740*/  HMMA.16816.F32.BF16 R156, R8, R146, R156 ;  /* 0x00000092089c723c */ /* 0x000fec000004189c */
[C---:B---3--:R-:W-:Y:S01]  /*a750*/  HMMA.16816.F32.BF16 R204, R24.reuse, R12, R204 ;  /* 0x0000000c18cc723c */ /* 0x048fe200000418cc */
[----:B------:R-:W3:Y:S05]  /*a760*/  MUFU.TANH R17, R17 ;  /* 0x0000001100117308 */ /* 0x000eea0000002400 */
[----:B------:R-:W-:Y:S06]  /*a770*/  HMMA.16816.F32.BF16 R224, R24, R14, R224 ;  /* 0x0000000e18e0723c */ /* 0x000fec00000418e0 */
[----:B------:R-:W-:Y:S01]  /*a780*/  HMMA.16816.F32.BF16 R136, R8, R150, R136 ;  /* 0x000000960888723c */ /* 0x000fe20000041888 */
[----:B------:R-:W-:Y:S01]  /*a790*/  FMUL.FTZ R162, R162, UR32 ;  /* 0x00000020a2a27c20 */ /* 0x000fe20008410000 */
[----:B------:R-:W-:Y:S01]  /*a7a0*/  FMUL.FTZ R33, R160, UR32 ;  /* 0x00000020a0217c20 */ /* 0x000fe20008410000 */
[----:B------:R-:W-:Y:S01]  /*a7b0*/  FMUL.FTZ R14, R163, UR32 ;  /* 0x00000020a30e7c20 */ /* 0x000fe20008410000 */
[----:B------:R-:W-:Y:S01]  /*a7c0*/  FMUL.FTZ R161, R161, UR32 ;  /* 0x00000020a1a17c20 */ /* 0x000fe20008410000 */
[----:B------:R4:W1:Y:S01]  /*a7d0*/  MUFU.TANH R228, R162 ;  /* 0x000000a200e47308 */ /* 0x0008620000002400 */
[----:B------:R-:W-:Y:S01]  /*a7e0*/  FMUL.FTZ R146, R156, UR32 ;  /* 0x000000209c927c20 */ /* 0x000fe20008410000 */
[----:B------:R-:W-:Y:S01]  /*a7f0*/  FMUL.FTZ R25, R158, UR32 ;  /* 0x000000209e197c20 */ /* 0x000fe20008410000 */
[----:B------:R-:W-:Y:S01]  /*a800*/  FMUL.FTZ R144, R157, UR32 ;  /* 0x000000209d907c20 */ /* 0x000fe20008410000 */
[----:B------:R-:W-:-:S03]  /*a810*/  FMUL.FTZ R15, R159, UR32 ;  /* 0x000000209f0f7c20 */ /* 0x000fc60008410000 */
[C---:B-----5:R-:W-:Y:S01]  /*a820*/  HMMA.16816.F32.BF16 R204, R8.reuse, R4, R204 ;  /* 0x0000000408cc723c */ /* 0x060fe200000418cc */
[----:B------:R-:W1:Y:S05]  /*a830*/  MUFU.TANH R33, R33 ;  /* 0x0000002100217308 */ /* 0x000e6a0000002400 */
[----:B------:R-:W-:Y:S03]  /*a840*/  HMMA.16816.F32.BF16 R224, R8, R6, R224 ;  /* 0x0000000608e0723c */ /* 0x000fe600000418e0 */
[----:B------:R1:W1:Y:S03]  /*a850*/  MUFU.TANH R222, R161 ;  /* 0x000000a100de7308 */ /* 0x0002660000002400 */
[----:B------:R-:W-:Y:S01]  /*a860*/  FMUL.FTZ R136, R136, UR32 ;  /* 0x0000002088887c20 */ /* 0x000fe20008410000 */
[----:B------:R-:W-:Y:S01]  /*a870*/  FMUL.FTZ R31, R137, UR32 ;  /* 0x00000020891f7c20 */ /* 0x000fe20008410000 */
[----:B------:R-:W-:Y:S01]  /*a880*/  FMUL.FTZ R18, R138, UR32 ;  /* 0x000000208a127c20 */ /* 0x000fe20008410000 */
[----:B------:R-:W-:-:S02]  /*a890*/  FMUL.FTZ R19, R139, UR32 ;  /* 0x000000208b137c20 */ /* 0x000fc40008410000 */
[----:B------:R-:W1:Y:S07]  /*a8a0*/  MUFU.TANH R14, R14 ;  /* 0x0000000e000e7308 */ /* 0x000e6e0000002400 */
[----:B------:R-:W-:Y:S01]  /*a8b0*/  FMUL.FTZ R170, R204, UR32 ;  /* 0x00000020ccaa7c20 */ /* 0x000fe20008410000 */
[----:B------:R-:W-:Y:S01]  /*a8c0*/  FMUL.FTZ R168, R205, UR32 ;  /* 0x00000020cda87c20 */ /* 0x000fe20008410000 */
[----:B----4-:R-:W-:Y:S01]  /*a8d0*/  FMUL.FTZ R162, R206, UR32 ;  /* 0x00000020cea27c20 */ /* 0x010fe20008410000 */
[----:B------:R-:W-:Y:S01]  /*a8e0*/  FMUL.FTZ R160, R207, UR32 ;  /* 0x00000020cfa07c20 */ /* 0x000fe20008410000 */
[----:B------:R-:W4:Y:S02]  /*a8f0*/  MUFU.TANH R136, R136 ;  /* 0x0000008800887308 */ /* 0x000f240000002400 */
[----:B------:R-:W-:Y:S01]  /*a900*/  FMUL.FTZ R166, R224, UR32 ;  /* 0x00000020e0a67c20 */ /* 0x000fe20008410000 */
[----:B------:R-:W-:Y:S01]  /*a910*/  FMUL.FTZ R164, R225, UR32 ;  /* 0x00000020e1a47c20 */ /* 0x000fe20008410000 */
[----:B------:R-:W-:Y:S01]  /*a920*/  FMUL.FTZ R158, R226, UR32 ;  /* 0x00000020e29e7c20 */ /* 0x000fe20008410000 */
[----:B------:R-:W-:-:S03]  /*a930*/  FMUL.FTZ R156, R227, UR32 ;  /* 0x00000020e39c7c20 */ /* 0x000fc60008410000 */
[----:B------:R-:W1:Y:S08]  /*a940*/  MUFU.TANH R31, R31 ;  /* 0x0000001f001f7308 */ /* 0x000e700000002400 */
        /* <DEDUP_REMOVED lines=13> */
[----:B------:R-:W1:Y:S01]  /*aa20*/  MUFU.TANH R156, R156 ;  /* 0x0000009c009c7308 */ /* 0x000e620000002400 */
[----:B------:R-:W-:Y:S06]  /*aa30*/  BAR.SYNC.DEFER_BLOCKING 0x0 ;  /* 0x0000000000007b1d */ /* 0x000fec0000010000 */
[----:B--234-:R-:W-:Y:S05]  /*aa40*/  @!P0 BRA `(.L_x_460) ;  /* 0x0000000400048947 */ /* 0x01cfea0003800000 */
[----:B------:R-:W-:Y:S01]  /*aa50*/  UIADD3 UR18, UR18, -0x4, URZ ;  /* 0xfffffffc12127890 */ /* 0x000fe2000fffe03f */
[----:B------:R-:W2:Y:S01]  /*aa60*/  @!P4 LDC.64 R12, c[0x0][0x218] ;  /* 0x00008600ff0ccb82 */ /* 0x000ea20000000a00 */
[----:B------:R3:W-:Y:S01]  /*aa70*/  @P4 STS.128 [R209+0xc000], RZ ;  /* 0x00c000ffd1004388 */ /* 0x0007e20000000c00 */
[----:B------:R-:W-:Y:S01]  /*aa80*/  BSSY B0, `(.L_x_461) ;  /* 0x000003c000007945 */ /* 0x000fe20003800000 */
[----:B------:R-:W-:Y:S02]  /*aa90*/  USHF.R.S32.HI UR4, URZ, 0x1f, UR18 ;  /* 0x0000001f3f047899 */ /* 0x000fe40008011412 */
[----:B------:R-:W-:Y:S02]  /*aaa0*/  UIMAD.WIDE.U32 UR6, UR18, UR10, URZ ;  /* 0x0000000a120672a5 */ /* 0x000fe4000f8e003f */
[----:B------:R-:W-:Y:S01]  /*aab0*/  UIMAD UR4, UR4, UR10, URZ ;  /* 0x0000000a040472a4 */ /* 0x000fe2000f8e023f */
[----:B------:R-:W4:Y:S03]  /*aac0*/  @!P3 LDC.64 R10, c[0x0][0x218] ;  /* 0x00008600ff0abb82 */ /* 0x000f260000000a00 */
[----:B------:R-:W-:Y:S01]  /*aad0*/  UIMAD UR4, UR18, UR11, UR4 ;  /* 0x0000000b120472a4 */ /* 0x000fe2000f8e0204 */
[----:B------:R-:W-:-:S02]  /*aae0*/  IMAD.U32 R35, RZ, RZ, UR6 ;  /* 0x00000006ff237e24 */ /* 0x000fc4000f8e00ff */
[----:B------:R-:W-:Y:S01]  /*aaf0*/  IMAD.U32 R27, RZ, RZ, UR6 ;  /* 0x00000006ff1b7e24 */ /* 0x000fe2000f8e00ff */
[----:B------:R-:W-:Y:S01]  /*ab00*/  UIADD3 UR4, UR7, UR4, URZ ;  /* 0x0000000407047290 */ /* 0x000fe2000fffe03f */
[----:B------:R-:W5:Y:S01]  /*ab10*/  @!P2 LDC.64 R8, c[0x0][0x218] ;  /* 0x00008600ff08ab82 */ /* 0x000f620000000a00 */
[----:B------:R-:W-:-:S04]  /*ab20*/  LEA R26, P0, R35, R210, 0x6 ;  /* 0x000000d2231a7211 */ /* 0x000fc800078030ff */
[----:B------:R-:W-:-:S03]  /*ab30*/  IMAD.U32 R24, RZ, RZ, UR4 ;  /* 0x00000004ff187e24 */ /* 0x000fc6000f8e00ff */
[----:B------:R-:W1:Y:S01]  /*ab40*/  @!P4 LDC.64 R6, c[0x0][0x218] ;  /* 0x00008600ff06cb82 */ /* 0x000e620000000a00 */
[----:B--2---:R-:W-:Y:S02]  /*ab50*/  @!P4 LEA R12, P1, R26, R12, 0x1 ;  /* 0x0000000c1a0cc211 */ /* 0x004fe400078208ff */
[----:B------:R-:W-:-:S04]  /*ab60*/  LEA.HI.X R24, R27, R213, R24, 0x6, P0 ;  /* 0x000000d51b187211 */ /* 0x000fc800000f3418 */
[C-C-:B------:R-:W-:Y:S01]  /*ab70*/  @!P4 LEA.HI.X R13, R26.reuse, R13, R24.reuse, 0x1, P1 ;  /* 0x0000000d1a0dc211 */ /* 0x140fe200008f0c18 */
[----:B------:R-:W2:Y:S01]  /*ab80*/  @!P3 LDC.64 R4, c[0x0][0x218] ;  /* 0x00008600ff04bb82 */ /* 0x000ea20000000a00 */
[C---:B----4-:R-:W-:Y:S02]  /*ab90*/  @!P3 LEA R34, P0, R26.reuse, R10, 0x1 ;  /* 0x0000000a1a22b211 */ /* 0x050fe400078008ff */
        /* <DEDUP_REMOVED lines=13> */
[----:B------:R-:W-:Y:S02]  /*ac70*/  @!P2 LEA.HI.X R9, R26, R9, R24, 0x1, P1 ;  /* 0x000000091a09a211 */ /* 0x000fe400008f0c18 */
[C---:B-1----:R-:W-:Y:S01]  /*ac80*/  @!P4 LEA R6, P5, R10.reuse, R6, 0x1 ;  /* 0x000000060a06c211 */ /* 0x042fe200078a08ff */
[----:B------:R3:W-:Y:S03]  /*ac90*/  @P2 STS.128 [R209+0x10000], RZ ;  /* 0x010000ffd1002388 */ /* 0x0007e60000000c00 */
[C---:B------:R-:W-:Y:S01]  /*aca0*/  @!P4 LEA.HI.X R7, R10.reuse, R7, R11, 0x1, P5 ;  /* 0x000000070a07c211 */ /* 0x040fe200028f0c0b */
[----:B------:R-:W-:Y:S01]  /*acb0*/  @!PT LDS RZ, [RZ] ;  /* 0x00000000fffff984 */ /* 0x000fe20000000800 */
[----:B------:R-:W-:Y:S01]  /*acc0*/  @!PT LDS RZ, [RZ] ;  /* 0x00000000fffff984 */ /* 0x000fe20000000800 */
[----:B------:R-:W-:Y:S01]  /*acd0*/  @!PT LDS RZ, [RZ] ;  /* 0x00000000fffff984 */ /* 0x000fe20000000800 */
[----:B------:R3:W-:Y:S01]  /*ace0*/  @!P2 LDGSTS.E.BYPASS.LTC128B.128 [R209+0x10000], desc[UR22][R8.64+0x100] ;  /* 0x1000010008d1afae */ /* 0x0007e2000b901d56 */
[----:B--2---:R-:W-:-:S03]  /*acf0*/  @!P3 LEA R4, P0, R10, R4, 0x1 ;  /* 0x000000040a04b211 */ /* 0x004fc600078008ff */
[----:B------:R3:W-:Y:S01]  /*ad00*/  @P4 STS.128 [R209+0xd000], RZ ;  /* 0x00d000ffd1004388 */ /* 0x0007e20000000c00 */
[----:B------:R-:W-:-:S03]  /*ad10*/  @!P3 LEA.HI.X R5, R10, R5, R11, 0x1, P0 ;  /* 0x000000050a05b211 */ /* 0x000fc600000f0c0b */
        /* <DEDUP_REMOVED lines=18> */
.L_x_462:
[----:B------:R-:W-:Y:S05]  /*ae40*/  BSYNC B0 ;  /* 0x0000000000007941 */ /* 0x000fea0003800000 */
.L_x_461:
[----:B------:R-:W0:Y:S02]  /*ae50*/  LDGDEPBAR ;  /* 0x00000000000079af */ /* 0x000e240000000000 */
.L_x_460:
[----:B-1-3--:R-:W-:-:S04]  /*ae60*/  MOV R5, UR17 ;  /* 0x0000001100057c02 */ /* 0x00afc80008000f00 */
[----:B------:R-:W-:-:S04]  /*ae70*/  LEA R5, R5, R218, 0x6 ;  /* 0x000000da05057211 */ /* 0x000fc800078e30ff */
[C---:B------:R-:W-:Y:S02]  /*ae80*/  IADD3 R4, R5.reuse, 0x8, RZ ;  /* 0x0000000805047810 */ /* 0x040fe40007ffe0ff */
[C---:B------:R-:W-:Y:S02]  /*ae90*/  IADD3 R6, R5.reuse, 0x1, RZ ;  /* 0x0000000105067810 */ /* 0x040fe40007ffe0ff */
[C---:B------:R-:W-:Y:S02]  /*aea0*/  ISETP.GE.AND P1, PT, R4.reuse, R216, PT ;  /* 0x000000d80400720c */ /* 0x040fe40003f26270 */
[----:B------:R-:W-:Y:S02]  /*aeb0*/  ISETP.GE.AND P4, PT, R4, R214, PT ;  /* 0x000000d60400720c */ /* 0x000fe40003f86270 */
[-C--:B------:R-:W-:Y:S02]  /*aec0*/  ISETP.GE.AND P3, PT, R5, R216.reuse, PT ;  /* 0x000000d80500720c */ /* 0x080fe40003f66270 */
[----:B------:R-:W-:-:S02]  /*aed0*/  ISETP.GE.AND P2, PT, R6, R216, PT ;  /* 0x000000d80600720c */ /* 0x000fc40003f46270 */
[C---:B------:R-:W-:Y:S02]  /*aee0*/  ISETP.LT.OR P1, PT, R4.reuse, R217, P1 ;  /* 0x000000d90400720c */ /* 0x040fe40000f21670 */
[----:B------:R-:W-:Y:S02]  /*aef0*/  ISETP.LT.OR P4, PT, R4, R215, P4 ;  /* 0x000000d70400720c */ /* 0x000fe40002781670 */
[CC--:B------:R-:W-:Y:S02]  /*af00*/  ISETP.LT.OR P3, PT, R5.reuse, R217.reuse, P3 ;  /* 0x000000d90500720c */ /* 0x0c0fe40001f61670 */
[C---:B------:R-:W-:Y:S02]  /*af10*/  IADD3 R4, R5.reuse, 0x9, RZ ;  /* 0x0000000905047810 */ /* 0x040fe40007ffe0ff */
[----:B------:R-:W-:Y:S02]  /*af20*/  ISETP.GE.AND P6, PT, R5, R214, PT ;  /* 0x000000d60500720c */ /* 0x000fe40003fc6270 */
[----:B------:R-:W-:-:S02]  /*af30*/  ISETP.LT.OR P2, PT, R6, R217, P2 ;  /* 0x000000d90600720c */ /* 0x000fc40001741670 */
[----:B------:R-:W-:Y:S01]  /*af40*/  FSEL R138, R3, -INF , !P3 ;  /* 0xff800000038a7808 */ /* 0x000fe20005800000 */
[C---:B------:R-:W-:Y:S01]  /*af50*/  VIADD R3, R5.reuse, 0x18 ;  /* 0x0000001805037836 */ /* 0x040fe20000000000 */
[----:B------:R-:W-:Y:S02]  /*af60*/  ISETP.GE.AND P5, PT, R6, R214, PT ;  /* 0x000000d60600720c */ /* 0x000fe40003fa6270 */
[C---:B------:R-:W-:Y:S02]  /*af70*/  ISETP.GE.AND P0, PT, R4.reuse, R216, PT ;  /* 0x000000d80400720c */ /* 0x040fe40003f06270 */
[----:B------:R-:W-:Y:S02]  /*af80*/  ISETP.GE.AND P3, PT, R4, R214, PT ;  /* 0x000000d60400720c */ /* 0x000fe40003f66270 */
[C---:B------:R-:W-:Y:S02]  /*af90*/  ISETP.LT.OR P6, PT, R5.reuse, R215, P6 ;  /* 0x000000d70500720c */ /* 0x040fe400037c1670 */
[----:B------:R-:W-:-:S02]  /*afa0*/  IADD3 R7, R5, 0x10, RZ ;  /* 0x0000001005077810 */ /* 0x000fc40007ffe0ff */
[----:B------:R-:W-:Y:S02]  /*afb0*/  FSEL R12, R132, -INF , !P2 ;  /* 0xff800000840c7808 */ /* 0x000fe40005000000 */
[----:B------:R-:W-:Y:S02]  /*afc0*/  FMNMX.FTZ R9, R2, R138, !PT ;  /* 0x0000008a02097209 */ /* 0x000fe40007810000 */
[----:B------:R-:W-:Y:S02]  /*afd0*/  ISETP.LT.OR P5, PT, R6, R215, P5 ;  /* 0x000000d70600720c */ /* 0x000fe40002fa1670 */
[C---:B------:R-:W-:Y:S02]  /*afe0*/  ISETP.LT.OR P0, PT, R4.reuse, R217, P0 ;  /* 0x000000d90400720c */ /* 0x040fe40000701670 */
[----:B------:R-:W-:Y:S02]  /*aff0*/  ISETP.LT.OR P3, PT, R4, R215, P3 ;  /* 0x000000d70400720c */ /* 0x000fe40001f61670 */
[----:B------:R-:W-:-:S02]  /*b000*/  FSEL R6, R133, -INF , !P6 ;  /* 0xff80000085067808 */ /* 0x000fc40007000000 */
[----:B------:R-:W-:Y:S02]  /*b010*/  IADD3 R4, R5, 0x11, RZ ;  /* 0x0000001105047810 */ /* 0x000fe40007ffe0ff */
[C---:B------:R-:W-:Y:S02]  /*b020*/  ISETP.GE.AND P6, PT, R7.reuse, R216, PT ;  /* 0x000000d80700720c */ /* 0x040fe40003fc6270 */
[----:B------:R-:W-:Y:S02]  /*b030*/  ISETP.GE.AND P2, PT, R7, R214, PT ;  /* 0x000000d60700720c */ /* 0x000fe40003f46270 */
[----:B------:R-:W-:Y:S02]  /*b040*/  FSEL R142, R21, -INF , !P1 ;  /* 0xff800000158e7808 */ /* 0x000fe40004800000 */
[----:B------:R-:W-:Y:S02]  /*b050*/  FMNMX.FTZ R9, R12, R9, !PT ;  /* 0x000000090c097209 */ /* 0x000fe40007810000 */
[----:B------:R-:W-:-:S02]  /*b060*/  FSEL R8, R20, -INF , !P5 ;  /* 0xff80000014087808 */ /* 0x000fc40006800000 */
[C---:B------:R-:W-:Y:S02]  /*b070*/  ISETP.GE.AND P5, PT, R4.reuse, R216, PT ;  /* 0x000000d80400720c */ /* 0x040fe40003fa6270 */
[----:B------:R-:W-:Y:S02]  /*b080*/  ISETP.GE.AND P1, PT, R4, R214, PT ;  /* 0x000000d60400720c */ /* 0x000fe40003f26270 */
[C---:B------:R-:W-:Y:S02]  /*b090*/  ISETP.LT.OR P6, PT, R7.reuse, R217, P6 ;  /* 0x000000d90700720c */ /* 0x040fe400037c1670 */
[----:B------:R-:W-:Y:S02]  /*b0a0*/  ISETP.LT.OR P2, PT, R7, R215, P2 ;  /* 0x000000d70700720c */ /* 0x000fe40001741670 */
[----:B------:R-:W-:Y:S02]  /*b0b0*/  FSEL R10, R22, -INF , !P4 ;  /* 0xff800000160a7808 */ /* 0x000fe40006000000 */
[----:B------:R-:W-:-:S02]  /*b0c0*/  FSEL R140, R28, -INF , !P0 ;  /* 0xff8000001c8c7808 */ /* 0x000fc40004000000 */
[C---:B------:R-:W-:Y:S02]  /*b0d0*/  ISETP.GE.AND P4, PT, R3.reuse, R216, PT ;  /* 0x000000d80300720c */ /* 0x040fe40003f86270 */
[----:B------:R-:W-:Y:S02]  /*b0e0*/  ISETP.GE.AND P0, PT, R3, R214, PT ;  /* 0x000000d60300720c */ /* 0x000fe40003f06270 */
[----:B------:R-:W-:Y:S02]  /*b0f0*/  IADD3 R7, R5, 0x19, RZ ;  /* 0x0000001905077810 */ /* 0x000fe40007ffe0ff */
[----:B------:R-:W-:Y:S02]  /*b100*/  FMNMX.FTZ R9, R142, R9, !PT ;  /* 0x000000098e097209 */ /* 0x000fe40007810000 */
[C---:B------:R-:W-:Y:S02]  /*b110*/  ISETP.LT.OR P5, PT, R4.reuse, R217, P5 ;  /* 0x000000d90400720c */ /* 0x040fe40002fa1670 */
[----:B------:R-:W-:-:S02]  /*b120*/  ISETP.LT.OR P1, PT, R4, R215, P1 ;  /* 0x000000d70400720c */ /* 0x000fc40000f21670 */
[----:B------:R-:W-:Y:S02]  /*b130*/  FSEL R4, R23, -INF , !P3 ;  /* 0xff80000017047808 */ /* 0x000fe40005800000 */
[----:B------:R-:W-:Y:S02]  /*b140*/  FSEL R34, R29, -INF , !P6 ;  /* 0xff8000001d227808 */ /* 0x000fe40007000000 */
[C---:B------:R-:W-:Y:S02]  /*b150*/  ISETP.LT.OR P4, PT, R3.reuse, R217, P4 ;  /* 0x000000d90300720c */ /* 0x040fe40002781670 */
[----:B------:R-:W-:Y:S02]  /*b160*/  ISETP.LT.OR P0, PT, R3, R215, P0 ;  /* 0x000000d70300720c */ /* 0x000fe40000701670 */
[C---:B------:R-:W-:Y:S02]  /*b170*/  ISETP.GE.AND P3, PT, R7.reuse, R216, PT ;  /* 0x000000d80700720c */ /* 0x040fe40003f66270 */
[----:B------:R-:W-:-:S02]  /*b180*/  ISETP.GE.AND P6, PT, R7, R214, PT ;  /* 0x000000d60700720c */ /* 0x000fc40003fc6270 */
[----:B------:R-:W-:Y:S02]  /*b190*/  FMNMX.FTZ R9, R140, R9, !PT ;  /* 0x000000098c097209 */ /* 0x000fe40007810000 */
[----:B------:R-:W-:Y:S02]  /*b1a0*/  IADD3 R3, R5, 0x20, RZ ;  /* 0x0000002005037810 */ /* 0x000fe40007ffe0ff */
[----:B------:R-:W-:Y:S02]  /*b1b0*/  FSEL R22, R16, -INF , !P2 ;  /* 0xff80000010167808 */ /* 0x000fe40005000000 */
[----:B------:R-:W-:Y:S02]  /*b1c0*/  FSEL R32, R30, -INF , !P5 ;  /* 0xff8000001e207808 */ /* 0x000fe40006800000 */
[C---:B------:R-:W-:Y:S02]  /*b1d0*/  ISETP.LT.OR P3, PT, R7.reuse, R217, P3 ;  /* 0x000000d90700720c */ /* 0x040fe40001f61670 */
[----:B------:R-:W-:-:S02]  /*b1e0*/  ISETP.LT.OR P6, PT, R7, R215, P6 ;  /* 0x000000d70700720c */ /* 0x000fc400037c1670 */
[----:B------:R-:W-:Y:S02]  /*b1f0*/  FMNMX.FTZ R11, R34, R9, !PT ;  /* 0x00000009220b7209 */ /* 0x000fe40007810000 */
[C---:B------:R-:W-:Y:S02]  /*b200*/  ISETP.GE.AND P2, PT, R3.reuse, R216, PT ;  /* 0x000000d80300720c */ /* 0x040fe40003f46270 */
[----:B------:R-:W-:Y:S02]  /*b210*/  ISETP.GE.AND P5, PT, R3, R214, PT ;  /* 0x000000d60300720c */ /* 0x000fe40003fa6270 */
[----:B------:R-:W-:Y:S02]  /*b220*/  IADD3 R7, R5, 0x21, RZ ;  /* 0x0000002105077810 */ /* 0x000fe40007ffe0ff */
[----:B------:R-:W-:Y:S02]  /*b230*/  FMNMX.FTZ R9, R0, R6, !PT ;  /* 0x0000000600097209 */ /* 0x000fe40007810000 */
[----:B------:R-:W-:-:S02]  /*b240*/  FSEL R20, R17, -INF , !P1 ;  /* 0xff80000011147808 */ /* 0x000fc40004800000 */
[----:B------:R-:W-:Y:S02]  /*b250*/  FSEL R30, R136, -INF , !P4 ;  /* 0xff800000881e7808 */ /* 0x000fe40006000000 */
[----:B------:R-:W-:Y:S02]  /*b260*/  FMNMX.FTZ R11, R32, R11, !PT ;  /* 0x0000000b200b7209 */ /* 0x000fe40007810000 */
[C---:B------:R-:W-:Y:S02]  /*b270*/  ISETP.LT.OR P2, PT, R3.reuse, R217, P2 ;  /* 0x000000d90300720c */ /* 0x040fe40001741670 */
[----:B------:R-:W-:Y:S02]  /*b280*/  ISETP.LT.OR P5, PT, R3, R215, P5 ;  /* 0x000000d70300720c */ /* 0x000fe40002fa1670 */
[C---:B------:R-:W-:Y:S02]  /*b290*/  ISETP.GE.AND P1, PT, R7.reuse, R216, PT ;  /* 0x000000d80700720c */ /* 0x040fe40003f26270 */
[----:B------:R-:W-:-:S02]  /*b2a0*/  ISETP.GE.AND P4, PT, R7, R214, PT ;  /* 0x000000d60700720c */ /* 0x000fc40003f86270 */
[----:B------:R-:W-:Y:S02]  /*b2b0*/  FMNMX.FTZ R9, R8, R9, !PT ;  /* 0x0000000908097209 */ /* 0x000fe40007810000 */
[----:B------:R-:W-:Y:S02]  /*b2c0*/  IADD3 R3, R5, 0x28, RZ ;  /* 0x0000002805037810 */ /* 0x000fe40007ffe0ff */
[----:B------:R-:W-:Y:S02]  /*b2d0*/  FSEL R28, R31, -INF , !P3 ;  /* 0xff8000001f1c7808 */ /* 0x000fe40005800000 */
[----:B------:R-:W-:Y:S02]  /*b2e0*/  FMNMX.FTZ R11, R30, R11, !PT ;  /* 0x0000000b1e0b7209 */ /* 0x000fe40007810000 */
[----:B------:R-:W-:Y:S02]  /*b2f0*/  FSEL R26, R18, -INF , !P0 ;  /* 0xff800000121a7808 */ /* 0x000fe40004000000 */
[----:B------:R-:W-:-:S02]  /*b300*/  ISETP.LT.OR P1, PT, R7, R217, P1 ;  /* 0x000000d90700720c */ /* 0x000fc40000f21670 */
[----:B------:R-:W-:Y:S01]  /*b310*/  ISETP.LT.OR P4, PT, R7, R215, P4 ;  /* 0x000000d70700720c */ /* 0x000fe20002781670 */
[----:B------:R-:W-:Y:S01]  /*b320*/  VIADD R7, R5, 0x29 ;  /* 0x0000002905077836 */ /* 0x000fe20000000000 */
[----:B------:R-:W-:Y:S02]  /*b330*/  FMNMX.FTZ R9, R10, R9, !PT ;  /* 0x000000090a097209 */ /* 0x000fe40007810000 */
[C---:B------:R-:W-:Y:S02]  /*b340*/  ISETP.GE.AND P0, PT, R3.reuse, R216, PT ;  /* 0x000000d80300720c */ /* 0x040fe40003f06270 */
[----:B------:R-:W-:Y:S02]  /*b350*/  ISETP.GE.AND P3, PT, R3, R214, PT ;  /* 0x000000d60300720c */ /* 0x000fe40003f66270 */
[----:B------:R-:W-:Y:S02]  /*b360*/  FSEL R226, R33, -INF , !P2 ;  /* 0xff80000021e27808 */ /* 0x000fe40005000000 */
[----:B------:R-:W-:-:S02]  /*b370*/  FMNMX.FTZ R11, R28, R11, !PT ;  /* 0x0000000b1c0b7209 */ /* 0x000fc40007810000 */
[----:B------:R-:W-:Y:S02]  /*b380*/  FMNMX.FTZ R9, R4, R9, !PT ;  /* 0x0000000904097209 */ /* 0x000fe40007810000 */
[C---:B------:R-:W-:Y:S02]  /*b390*/  ISETP.LT.OR P0, PT, R3.reuse, R217, P0 ;  /* 0x000000d90300720c */ /* 0x040fe40000701670 */
[----:B------:R-:W-:Y:S02]  /*b3a0*/  ISETP.LT.OR P3, PT, R3, R215, P3 ;  /* 0x000000d70300720c */ /* 0x000fe40001f61670 */
[----:B------:R-:W-:Y:S02]  /*b3b0*/  FSEL R24, R19, -INF , !P6 ;  /* 0xff80000013187808 */ /* 0x000fe40007000000 */
[----:B------:R-:W-:Y:S02]  /*b3c0*/  IADD3 R3, R5, 0x30, RZ ;  /* 0x0000003005037810 */ /* 0x000fe40007ffe0ff */
[----:B------:R-:W-:-:S02]  /*b3d0*/  ISETP.GE.AND P6, PT, R7, R216, PT ;  /* 0x000000d80700720c */ /* 0x000fc40003fc6270 */
[----:B------:R-:W-:Y:S02]  /*b3e0*/  ISETP.GE.AND P2, PT, R7, R214, PT ;  /* 0x000000d60700720c */ /* 0x000fe40003f46270 */
[----:B------:R-:W-:Y:S02]  /*b3f0*/  FSEL R222, R222, -INF , !P1 ;  /* 0xff800000dede7808 */ /* 0x000fe40004800000 */
[----:B------:R-:W-:Y:S02]  /*b400*/  FMNMX.FTZ R11, R226, R11, !PT ;  /* 0x0000000be20b7209 */ /* 0x000fe40007810000 */
[----:B------:R-:W-:Y:S02]  /*b410*/  FMNMX.FTZ R9, R22, R9, !PT ;  /* 0x0000000916097209 */ /* 0x000fe40007810000 */
[----:B------:R-:W-:Y:S02]  /*b420*/  FSEL R228, R228, -INF , !P5 ;  /* 0xff800000e4e47808 */ /* 0x000fe40006800000 */
[----:B------:R-:W-:-:S02]  /*b430*/  ISETP.GE.AND P5, PT, R3, R216, PT ;  /* 0x000000d80300720c */ /* 0x000fc40003fa6270 */
[----:B------:R-:W-:Y:S02]  /*b440*/  ISETP.GE.AND P1, PT, R3, R214, PT ;  /* 0x000000d60300720c */ /* 0x000fe40003f26270 */
[C---:B------:R-:W-:Y:S02]  /*b450*/  ISETP.LT.OR P6, PT, R7.reuse, R217, P6 ;  /* 0x000000d90700720c */ /* 0x040fe400037c1670 */
[----:B------:R-:W-:Y:S02]  /*b460*/  ISETP.LT.OR P2, PT, R7, R215, P2 ;  /* 0x000000d70700720c */ /* 0x000fe40001741670 */
[----:B------:R-:W-:Y:S02]  /*b470*/  IADD3 R7, R5, 0x31, RZ ;  /* 0x0000003105077810 */ /* 0x000fe40007ffe0ff */
        /* <DEDUP_REMOVED lines=8> */
[----:B------:R-:W-:Y:S02]  /*b500*/  FSEL R144, R144, -INF , !P6 ;  /* 0xff80000090907808 */ /* 0x000fe40007000000 */
[----:B------:R-:W-:Y:S02]  /*b510*/  FMNMX.FTZ R11, R146, R11, !PT ;  /* 0x0000000b920b7209 */ /* 0x000fe40007810000 */
[----:B------:R-:W-:Y:S02]  /*b520*/  FMNMX.FTZ R9, R26, R9, !PT ;  /* 0x000000091a097209 */ /* 0x000fe40007810000 */
[----:B------:R-:W-:Y:S02]  /*b530*/  ISETP.GE.AND P6, PT, R3, R216, PT ;  /* 0x000000d80300720c */ /* 0x000fe40003fc6270 */
[----:B------:R-:W-:Y:S02]  /*b540*/  FSEL R170, R170, -INF , !P5 ;  /* 0xff800000aaaa7808 */ /* 0x000fe40006800000 */
[----:B------:R-:W-:-:S02]  /*b550*/  ISETP.LT.OR P4, PT, R7, R217, P4 ;  /* 0x000000d90700720c */ /* 0x000fc40002781670 */
[----:B------:R-:W-:Y:S02]  /*b560*/  FMNMX.FTZ R11, R144, R11, !PT ;  /* 0x0000000b900b7209 */ /* 0x000fe40007810000 */
[----:B------:R-:W-:Y:S02]  /*b570*/  FMNMX.FTZ R9, R24, R9, !PT ;  /* 0x0000000918097209 */ /* 0x000fe40007810000 */
[----:B------:R-:W-:Y:S02]  /*b580*/  ISETP.LT.OR P6, PT, R3, R217, P6 ;  /* 0x000000d90300720c */ /* 0x000fe400037c1670 */
[----:B------:R-:W-:Y:S02]  /*b590*/  FSEL R168, R168, -INF , !P4 ;  /* 0xff800000a8a87808 */ /* 0x000fe40006000000 */
[----:B------:R-:W-:Y:S02]  /*b5a0*/  FMNMX.FTZ R11, R170, R11, !PT ;  /* 0x0000000baa0b7209 */ /* 0x000fe40007810000 */
[----:B------:R-:W-:-:S02]  /*b5b0*/  FMNMX.FTZ R9, R228, R9, !PT ;  /* 0x00000009e4097209 */ /* 0x000fc40007810000 */
[----:B------:R-:W-:Y:S02]  /*b5c0*/  FSEL R166, R166, -INF , !P6 ;  /* 0xff800000a6a67808 */ /* 0x000fe40007000000 */
[----:B------:R-:W-:Y:S02]  /*b5d0*/  FMNMX.FTZ R11, R168, R11, !PT ;  /* 0x0000000ba80b7209 */ /* 0x000fe40007810000 */
[----:B------:R-:W-:Y:S02]  /*b5e0*/  FSEL R206, R25, -INF , !P3 ;  /* 0xff80000019ce7808 */ /* 0x000fe40005800000 */
[----:B------:R-:W-:Y:S02]  /*b5f0*/  FMNMX.FTZ R9, R224, R9, !PT ;  /* 0x00000009e0097209 */ /* 0x000fe40007810000 */
[----:B------:R-:W-:Y:S02]  /*b600*/  FMNMX.FTZ R13, R166, R11, !PT ;  /* 0x0000000ba60d7209 */ /* 0x000fe40007810000 */
[----:B------:R-:W-:-:S02]  /*b610*/  ISETP.GE.AND P3, PT, R3, R214, PT ;  /* 0x000000d60300720c */ /* 0x000fc40003f66270 */
[----:B------:R-:W-:Y:S02]  /*b620*/  ISETP.GE.AND P0, PT, R7, R214, PT ;  /* 0x000000d60700720c */ /* 0x000fe40003f06270 */
[----:B------:R-:W-:Y:S02]  /*b630*/  FSEL R204, R15, -INF , !P2 ;  /* 0xff8000000fcc7808 */ /* 0x000fe40005000000 */
[----:B------:R-:W-:Y:S02]  /*b640*/  FMNMX.FTZ R11, R206, R9, !PT ;  /* 0x00000009ce0b7209 */ /* 0x000fe40007810000 */
[----:B------:R-:W-:Y:S02]  /*b650*/  IADD3 R5, R5, 0x39, RZ ;  /* 0x0000003905057810 */ /* 0x000fe40007ffe0ff */
[-C--:B------:R-:W-:Y:S02]  /*b660*/  ISETP.LT.OR P3, PT, R3, R215.reuse, P3 ;  /* 0x000000d70300720c */ /* 0x080fe40001f61670 */
[----:B------:R-:W-:-:S02]  /*b670*/  ISETP.LT.OR P0, PT, R7, R215, P0 ;  /* 0x000000d70700720c */ /* 0x000fc40000701670 */
[----:B------:R-:W-:Y:S02]  /*b680*/  FSEL R162, R162, -INF , !P1 ;  /* 0xff800000a2a27808 */ /* 0x000fe40004800000 */
[----:B------:R-:W-:Y:S02]  /*b690*/  FMNMX.FTZ R3, R204, R11, !PT ;  /* 0x0000000bcc037209 */ /* 0x000fe40007810000 */
[C---:B------:R-:W-:Y:S02]  /*b6a0*/  ISETP.GE.AND P5, PT, R5.reuse, R216, PT ;  /* 0x000000d80500720c */ /* 0x040fe40003fa6270 */
[----:B------:R-:W-:Y:S02]  /*b6b0*/  ISETP.GE.AND P1, PT, R5, R214, PT ;  /* 0x000000d60500720c */ /* 0x000fe40003f26270 */
[----:B------:R-:W-:Y:S02]  /*b6c0*/  FSEL R160, R160, -INF , !P0 ;  /* 0xff800000a0a07808 */ /* 0x000fe40004000000 */
[----:B------:R-:W-:-:S02]  /*b6d0*/  FMNMX.FTZ R3, R162, R3, !PT ;  /* 0x00000003a2037209 */ /* 0x000fc40007810000 */
[C---:B------:R-:W-:Y:S02]  /*b6e0*/  ISETP.LT.OR P5, PT, R5.reuse, R217, P5 ;  /* 0x000000d90500720c */ /* 0x040fe40002fa1670 */
[----:B------:R-:W-:Y:S02]  /*b6f0*/  ISETP.LT.OR P1, PT, R5, R215, P1 ;  /* 0x000000d70500720c */ /* 0x000fe40000f21670 */
[----:B------:R-:W-:Y:S02]  /*b700*/  FSEL R158, R158, -INF , !P3 ;  /* 0xff8000009e9e7808 */ /* 0x000fe40005800000 */
[----:B------:R-:W-:Y:S02]  /*b710*/  FMNMX.FTZ R3, R160, R3, !PT ;  /* 0x00000003a0037209 */ /* 0x000fe40007810000 */
[----:B------:R-:W-:Y:S02]  /*b720*/  FSEL R164, R164, -INF , !P5 ;  /* 0xff800000a4a47808 */ /* 0x000fe40006800000 */
[----:B------:R-:W-:-:S02]  /*b730*/  FSEL R156, R156, -INF , !P1 ;  /* 0xff8000009c9c7808 */ /* 0x000fc40004800000 */
[----:B------:R-:W-:Y:S02]  /*b740*/  FMNMX.FTZ R3, R158, R3, !PT ;  /* 0x000000039e037209 */ /* 0x000fe40007810000 */
[----:B------:R-:W-:Y:S02]  /*b750*/  FMNMX.FTZ R9, R164, R13, !PT ;  /* 0x0000000da4097209 */ /* 0x000fe40007810000 */
[----:B------:R-:W-:-:S03]  /*b760*/  FMNMX.FTZ R16, R156, R3, !PT ;  /* 0x000000039c107209 */ /* 0x000fc60007810000 */
[----:B------:R-:W1:Y:S04]  /*b770*/  SHFL.BFLY PT, R14, R9, 0x2, 0x1f ;  /* 0x0c401f00090e7f89 */ /* 0x000e6800000e0000 */
[----:B------:R-:W2:Y:S01]  /*b780*/  SHFL.BFLY PT, R3, R16, 0x2, 0x1f ;  /* 0x0c401f0010037f89 */ /* 0x000ea200000e0000 */
[----:B-1----:R-:W-:Y:S02]  /*b790*/  FMNMX.FTZ R9, R9, R14, !PT ;  /* 0x0000000e09097209 */ /* 0x002fe40007810000 */
[----:B--2---:R-:W-:-:S03]  /*b7a0*/  FMNMX.FTZ R14, R16, R3, !PT ;  /* 0x00000003100e7209 */ /* 0x004fc60007810000 */
[----:B------:R-:W1:Y:S04]  /*b7b0*/  SHFL.BFLY PT, R132, R9, 0x1, 0x1f ;  /* 0x0c201f0009847f89 */ /* 0x000e6800000e0000 */
[----:B------:R-:W2:Y:S04]  /*b7c0*/  SHFL.BFLY PT, R3, R14, 0x1, 0x1f ;  /* 0x0c201f000e037f89 */ /* 0x000ea800000e0000 */
[----:B------:R-:W-:Y:S01]  /*b7d0*/  LDSM.16.MT88.4 R16, [R193+0x12000] ;  /* 0x01200000c110783b */ /* 0x000fe20000004200 */
[----:B-1----:R-:W-:Y:S02]  /*b7e0*/  FMNMX.FTZ R132, R9, R132, !PT ;  /* 0x0000008409847209 */ /* 0x002fe40007810000 */
[----:B--2---:R-:W-:-:S03]  /*b7f0*/  FMNMX.FTZ R3, R14, R3, !PT ;  /* 0x000000030e037209 */ /* 0x004fc60007810000 */
[C---:B------:R-:W-:Y:S01]  /*b800*/  FMUL.FTZ R157, R132.reuse, UR19 ;  /* 0x00000013849d7c20 */ /* 0x040fe20008410000 */
[C---:B------:R-:W-:Y:S02]  /*b810*/  FSETP.NEU.FTZ.AND P1, PT, R132.reuse, -INF , PT ;  /* 0xff8000008400780b */ /* 0x040fe40003f3d000 */
[C---:B------:R-:W-:Y:S01]  /*b820*/  FSETP.NEU.FTZ.AND P0, PT, R3.reuse, -INF , PT ;  /* 0xff8000000300780b */ /* 0x040fe20003f1d000 */
[C---:B------:R-:W-:Y:S01]  /*b830*/  FMUL.FTZ R155, R3.reuse, UR19 ;  /* 0x00000013039b7c20 */ /* 0x040fe20008410000 */
[----:B------:R-:W-:Y:S02]  /*b840*/  FSEL R5, R132, RZ, P1 ;  /* 0x000000ff84057208 */ /* 0x000fe40000800000 */
[----:B------:R-:W-:Y:S02]  /*b850*/  FSEL R7, R3, RZ, P0 ;  /* 0x000000ff03077208 */ /* 0x000fe40000000000 */
[----:B------:R-:W-:Y:S01]  /*b860*/  FSEL R155, R155, RZ, P0 ;  /* 0x000000ff9b9b7208 */ /* 0x000fe20000000000 */
[----:B------:R-:W-:Y:S01]  /*b870*/  FADD.FTZ R5, R2, -R5 ;  /* 0x8000000502057221 */ /* 0x000fe20000010000 */
[----:B------:R-:W-:Y:S01]  /*b880*/  FSEL R157, R157, RZ, P1 ;  /* 0x000000ff9d9d7208 */ /* 0x000fe20000800000 */
[----:B------:R-:W-:-:S02]  /*b890*/  FADD.FTZ R7, R0, -R7 ;  /* 0x8000000700077221 */ /* 0x000fc40000010000 */
[--C-:B------:R-:W-:Y:S01]  /*b8a0*/  FFMA.FTZ R150, R6, UR19, -R155.reuse ;  /* 0x0000001306967c23 */ /* 0x100fe2000801089b */
[----:B------:R-:W-:Y:S01]  /*b8b0*/  FFMA.FTZ R2, R4, UR19, -R155 ;  /* 0x0000001304027c23 */ /* 0x000fe2000801089b */
[----:B------:R-:W-:Y:S01]  /*b8c0*/  FMUL.FTZ R153, R5, UR19 ;  /* 0x0000001305997c20 */ /* 0x000fe20008410000 */
[----:B------:R-:W-:Y:S01]  /*b8d0*/  FMUL.FTZ R0, R7, UR19 ;  /* 0x0000001307007c20 */ /* 0x000fe20008410000 */
[--C-:B------:R-:W-:Y:S01]  /*b8e0*/  FFMA.FTZ R154, R138, UR19, -R157.reuse ;  /* 0x000000138a9a7c23 */ /* 0x100fe2000801089d */
[----:B------:R-:W1:Y:S01]  /*b8f0*/  LDSM.16.MT88.4 R4, [R194+0x12000] ;  /* 0x01200000c204783b */ /* 0x000e620000004200 */
[--C-:B------:R-:W-:Y:S01]  /*b900*/  FFMA.FTZ R151, R12, UR19, -R157.reuse ;  /* 0x000000130c977c23 */ /* 0x100fe2000801089d */
[--C-:B------:R-:W-:Y:S01]  /*b910*/  FFMA.FTZ R152, R142, UR19, -R157.reuse ;  /* 0x000000138e987c23 */ /* 0x100fe2000801089d */
[----:B------:R-:W-:Y:S01]  /*b920*/  FFMA.FTZ R149, R140, UR19, -R157 ;  /* 0x000000138c957c23 */ /* 0x000fe2000801089d */
[--C-:B------:R-:W-:Y:S01]  /*b930*/  FFMA.FTZ R148, R8, UR19, -R155.reuse ;  /* 0x0000001308947c23 */ /* 0x100fe2000801089b */
[--C-:B------:R-:W-:Y:S01]  /*b940*/  FFMA.FTZ R133, R10, UR19, -R155.reuse ;  /* 0x000000130a857c23 */ /* 0x100fe2000801089b */
[----:B------:R-:W-:Y:S01]  /*b950*/  MUFU.EX2 R154, R154 ;  /* 0x0000009a009a7308 */ /* 0x000fe20000000800 */
[----:B------:R-:W2:Y:S01]  /*b960*/  LDSM.16.MT88.4 R12, [R196+0x12000] ;  /* 0x01200000c40c783b */ /* 0x000ea20000004200 */
[--C-:B------:R-:W-:Y:S01]  /*b970*/  FFMA.FTZ R165, R26, UR19, -R155.reuse ;  /* 0x000000131aa57c23 */ /* 0x100fe2000801089b */
[----:B------:R-:W-:Y:S01]  /*b980*/  FFMA.FTZ R178, R24, UR19, -R155 ;  /* 0x0000001318b27c23 */ /* 0x000fe2000801089b */
[--C-:B------:R-:W-:Y:S01]  /*b990*/  FFMA.FTZ R159, R34, UR19, -R157.reuse ;  /* 0x00000013229f7c23 */ /* 0x100fe2000801089d */
[----:B------:R-:W-:Y:S01]  /*b9a0*/  LDSM.16.MT88.4 R24, [R196+0x14800] ;  /* 0x01480000c418783b */ /* 0x000fe20000004200 */
[--C-:B------:R-:W-:Y:S01]  /*b9b0*/  FFMA.FTZ R172, R32, UR19, -R157.reuse ;  /* 0x0000001320ac7c23 */ /* 0x100fe2000801089d */
[--C-:B------:R-:W-:Y:S01]  /*b9c0*/  FFMA.FTZ R161, R30, UR19, -R157.reuse ;  /* 0x000000131ea17c23 */ /* 0x100fe2000801089d */
[----:B------:R-:W3:Y:S01]  /*b9d0*/  MUFU.EX2 R151, R151 ;  /* 0x0000009700977308 */ /* 0x000ee20000000800 */
[----:B------:R-:W-:Y:S01]  /*b9e0*/  FFMA.FTZ R174, R28, UR19, -R157 ;  /* 0x000000131cae7c23 */ /* 0x000fe2000801089d */
[--C-:B------:R-:W-:Y:S01]  /*b9f0*/  FFMA.FTZ R163, R22, UR19, -R155.reuse ;  /* 0x0000001316a37c23 */ /* 0x100fe2000801089b */
[----:B------:R-:W-:Y:S01]  /*ba00*/  FFMA.FTZ R176, R20, UR19, -R155 ;  /* 0x0000001314b07c23 */ /* 0x000fe2000801089b */
[----:B------:R-:W-:Y:S01]  /*ba10*/  LDSM.16.MT88.4 R140, [R192+0x16000] ;  /* 0x01600000c08c783b */ /* 0x000fe20000004200 */
[--C-:B------:R-:W-:Y:S01]  /*ba20*/  FFMA.FTZ R167, R226, UR19, -R157.reuse ;  /* 0x00000013e2a77c23 */ /* 0x100fe2000801089d */
[--C-:B------:R-:W-:Y:S01]  /*ba30*/  FFMA.FTZ R222, R222, UR19, -R157.reuse ;  /* 0x00000013dede7c23 */ /* 0x100fe2000801089d */
[--C-:B------:R-:W-:Y:S01]  /*ba40*/  FFMA.FTZ R169, R146, UR19, -R157.reuse ;  /* 0x0000001392a97c23 */ /* 0x100fe2000801089d */
[----:B------:R-:W-:Y:S01]  /*ba50*/  MUFU.EX2 R152, R152 ;  /* 0x0000009800987308 */ /* 0x000fe20000000800 */
[----:B------:R-:W-:Y:S01]  /*ba60*/  LDSM.16.MT88.4 R20, [R194+0x12800] ;  /* 0x01280000c214783b */ /* 0x000fe20000004200 */
[----:B------:R-:W-:Y:S01]  /*ba70*/  FFMA.FTZ R226, R144, UR19, -R157 ;  /* 0x0000001390e27c23 */ /* 0x000fe2000801089d */
[--C-:B------:R-:W-:Y:S01]  /*ba80*/  FFMA.FTZ R171, R228, UR19, -R155.reuse ;  /* 0x00000013e4ab7c23 */ /* 0x100fe2000801089b */
[--C-:B------:R-:W-:Y:S01]  /*ba90*/  FFMA.FTZ R224, R224, UR19, -R155.reuse ;  /* 0x00000013e0e07c23 */ /* 0x100fe2000801089b */
[--C-:B------:R-:W-:Y:S01]  /*baa0*/  FFMA.FTZ R173, R206, UR19, -R155.reuse ;  /* 0x00000013cead7c23 */ /* 0x100fe2000801089b */
[----:B------:R-:W-:Y:S01]  /*bab0*/  FFMA.FTZ R204, R204, UR19, -R155 ;  /* 0x00000013cccc7c23 */ /* 0x000fe2000801089b */
[----:B------:R-:W-:Y:S01]  /*bac0*/  LDSM.16.MT88.4 R136, [R196+0x12800] ;  /* 0x01280000c488783b */ /* 0x000fe20000004200 */
[----:B------:R-:W4:Y:S01]  /*bad0*/  MUFU.EX2 R149, R149 ;  /* 0x0000009500957308 */ /* 0x000f220000000800 */
[----:B---3--:R-:W-:Y:S01]  /*bae0*/  F2FP.BF16.F32.PACK_AB R8, R151, R154 ;  /* 0x0000009a9708723e */ /* 0x008fe200000010ff */
[--C-:B------:R-:W-:Y:S01]  /*baf0*/  FFMA.FTZ R170, R170, UR19, -R157.reuse ;  /* 0x00000013aaaa7c23 */ /* 0x100fe2000801089d */
[----:B------:R-:W-:Y:S01]  /*bb00*/  LDSM.16.MT88.4 R32, [R193+0x12800] ;  /* 0x01280000c120783b */ /* 0x000fe20000004200 */
[--C-:B------:R-:W-:Y:S01]  /*bb10*/  FFMA.FTZ R175, R168, UR19, -R157.reuse ;  /* 0x00000013a8af7c23 */ /* 0x100fe2000801089d */
[----:B------:R-:W-:Y:S01]  /*bb20*/  FFMA.FTZ R166, R166, UR19, -R157 ;  /* 0x00000013a6a67c23 */ /* 0x000fe2000801089d */
[--C-:B------:R-:W-:Y:S01]  /*bb30*/  FFMA.FTZ R162, R162, UR19, -R155.reuse ;  /* 0x00000013a2a27c23 */ /* 0x100fe2000801089b */
[----:B------:R-:W-:Y:S01]  /*bb40*/  LDSM.16.MT88.4 R28, [R192+0x12800] ;  /* 0x01280000c01c783b */ /* 0x000fe20000004200 */
[----:B------:R-:W-:Y:S01]  /*bb50*/  MUFU.EX2 R150, R150 ;  /* 0x0000009600967308 */ /* 0x000fe20000000800 */
[--C-:B------:R-:W-:Y:S01]  /*bb60*/  FFMA.FTZ R177, R160, UR19, -R155.reuse ;  /* 0x00000013a0b17c23 */ /* 0x100fe2000801089b */
[----:B------:R-:W-:Y:S01]  /*bb70*/  FFMA.FTZ R158, R158, UR19, -R155 ;  /* 0x000000139e9e7c23 */ /* 0x000fe2000801089b */
[----:B------:R-:W-:Y:S01]  /*bb80*/  LDSM.16.MT88.4 R144, [R192+0x16800] ;  /* 0x01680000c090783b */ /* 0x000fe20000004200 */
[----:B------:R-:W-:Y:S01]  /*bb90*/  FFMA.FTZ R157, R164, UR19, -R157 ;  /* 0x00000013a49d7c23 */ /* 0x000fe2000801089d */
[----:B------:R-:W-:-:S03]  /*bba0*/  FFMA.FTZ R155, R156, UR19, -R155 ;  /* 0x000000139c9b7c23 */ /* 0x000fc6000801089b */
[----:B------:R-:W3:Y:S01]  /*bbb0*/  MUFU.EX2 R148, R148 ;  /* 0x0000009400947308 */ /* 0x000ee20000000800 */
[----:B----4-:R-:W-:-:S07]  /*bbc0*/  F2FP.BF16.F32.PACK_AB R10, R149, R152 ;  /* 0x00000098950a723e */ /* 0x010fce00000010ff */
[----:B------:R-:W-:Y:S08]  /*bbd0*/  MUFU.EX2 R133, R133 ;  /* 0x0000008500857308 */ /* 0x000ff00000000800 */
[----:B------:R-:W4:Y:S01]  /*bbe0*/  MUFU.EX2 R2, R2 ;  /* 0x0000000200027308 */ /* 0x000f220000000800 */
[----:B---3--:R-:W-:-:S07]  /*bbf0*/  F2FP.BF16.F32.PACK_AB R9, R148, R150 ;  /* 0x000000969409723e */ /* 0x008fce00000010ff */
[----:B------:R-:W3:Y:S08]  /*bc00*/  MUFU.EX2 R153, R153 ;  /* 0x0000009900997308 */ /* 0x000ef00000000800 */
[----:B------:R-:W5:Y:S01]  /*bc10*/  MUFU.EX2 R0, R0 ;  /* 0x0000000000007308 */ /* 0x000f620000000800 */
[----:B----4-:R-:W-:-:S07]  /*bc20*/  F2FP.BF16.F32.PACK_AB R11, R2, R133 ;  /* 0x00000085020b723e */ /* 0x010fce00000010ff */
[----:B------:R-:W-:Y:S01]  /*bc30*/  MUFU.EX2 R159, R159 ;  /* 0x0000009f009f7308 */ /* 0x000fe20000000800 */
[-C--:B---3--:R-:W-:Y:S01]  /*bc40*/  FMUL.FTZ R120, R120, R153.reuse ;  /* 0x0000009978787220 */ /* 0x088fe20000410000 */
        /* <DEDUP_REMOVED lines=297> */
.L_x_456:
[----:B------:R-:W-:-:S06]  /*cee0*/  UISETP.GT.AND UP0, UPT, UR17, UR12, UPT ;  /* 0x0000000c1100728c */ /* 0x000fcc000bf04270 */
[----:B------:R-:W-:-:S13]  /*cef0*/  PLOP3.LUT P0, PT, PT, PT, UP0, 0x80, 0x0 ;  /* 0x000000000000781c */ /* 0x000fda0003f0f008 */
[----:B------:R-:W-:Y:S05]  /*cf00*/  @!P0 BRA `(.L_x_463) ;  /* 0x0000003400f48947 */ /* 0x000fea0003800000 */
[----:B------:R-:W1:Y:S01]  /*cf10*/  S2R R5, SR_TID.X ;  /* 0x0000000000057919 */ /* 0x000e620000002100 */
[----:B------:R-:W-:Y:S01]  /*cf20*/  ULDC UR4, c[0x0][0x2d0] ;  /* 0x0000b40000047ab9 */ /* 0x000fe20000000800 */
[----:B------:R-:W-:Y:S01]  /*cf30*/  MOV R2, R3 ;  /* 0x0000000300027202 */ /* 0x000fe20000000f00 */
[----:B------:R-:W-:Y:S01]  /*cf40*/  ULDC UR9, c[0x0][0x2d0] ;  /* 0x0000b40000097ab9 */ /* 0x000fe20000000800 */
[----:B------:R-:W-:Y:S01]  /*cf50*/  MOV R220, R134 ;  /* 0x0000008600dc7202 */ /* 0x000fe20000000f00 */
        /* <DEDUP_REMOVED lines=8> */
[----:B------:R-:W-:Y:S01]  /*cfe0*/  IMAD.MOV.U32 R0, RZ, RZ, R132 ;  /* 0x000000ffff007224 */ /* 0x000fe200078e0084 */
[----:B------:R-:W-:-:S11]  /*cff0*/  ULDC UR4, c[0x0][0x2ec] ;  /* 0x0000bb0000047ab9 */ /* 0x000fd60000000800 */
[----:B------:R-:W1:Y:S08]  /*d000*/  @!P2 LDC.64 R206, c[0x0][0x220] ;  /* 0x00008800ffceab82 */ /* 0x000e700000000a00 */
[----:B------:R-:W2:Y:S01]  /*d010*/  @!P2 LDC.64 R204, c[0x0][0x220] ;  /* 0x00008800ffccab82 */ /* 0x000ea20000000a00 */
[----:B------:R-:W-:Y:S05]  /*d020*/  BRA `(.L_x_464) ;  /* 0x0000000000fc7947 */ /* 0x000fea0003800000 */
.L_x_466:
[----:B------:R1:W-:Y:S01]  /*d030*/  @P2 STS.128 [R209+0xc000], RZ ;  /* 0x00c000ffd1002388 */ /* 0x0003e20000000c00 */
[----:B------:R-:W4:Y:S01]  /*d040*/  @!P2 LDC.64 R14, c[0x0][0x218] ;  /* 0x00008600ff0eab82 */ /* 0x000f220000000a00 */
[----:B------:R-:W-:Y:S04]  /*d050*/  UIADD3 UR17, UR17, -0x2, URZ ;  /* 0xfffffffe11117890 */ /* 0x000fe8000fffe03f */
[----:B------:R-:W-:Y:S02]  /*d060*/  USHF.R.S32.HI UR11, URZ, 0x1f, UR17 ;  /* 0x0000001f3f0b7899 */ /* 0x000fe40008011411 */
[----:B------:R-:W-:Y:S01]  /*d070*/  UIMAD.WIDE.U32 UR18, UR17, UR6, URZ ;  /* 0x00000006111272a5 */ /* 0x000fe2000f8e003f */
[----:B------:R-:W5:Y:S01]  /*d080*/  @!P4 LDC.64 R12, c[0x0][0x218] ;  /* 0x00008600ff0ccb82 */ /* 0x000f620000000a00 */
[----:B------:R-:W-:Y:S04]  /*d090*/  UIMAD UR11, UR11, UR6, URZ ;  /* 0x000000060b0b72a4 */ /* 0x000fe8000f8e023f */
[----:B------:R-:W-:Y:S01]  /*d0a0*/  UIMAD UR11, UR17, UR7, UR11 ;  /* 0x00000007110b72a4 */ /* 0x000fe2000f8e020b */
[----:B------:R-:W-:Y:S02]  /*d0b0*/  IMAD.U32 R20, RZ, RZ, UR18 ;  /* 0x00000012ff147e24 */ /* 0x000fe4000f8e00ff */
[----:B------:R-:W2:Y:S01]  /*d0c0*/  @!P3 LDC.64 R10, c[0x0][0x218] ;  /* 0x00008600ff0abb82 */ /* 0x000ea20000000a00 */
[----:B------:R-:W-:Y:S01]  /*d0d0*/  UIADD3 UR11, UR19, UR11, URZ ;  /* 0x0000000b130b7290 */ /* 0x000fe2000fffe03f */
[----:B------:R-:W-:Y:S01]  /*d0e0*/  IMAD.U32 R21, RZ, RZ, UR19 ;  /* 0x00000013ff157e24 */ /* 0x000fe2000f8e00ff */
[C---:B------:R-:W-:Y:S04]  /*d0f0*/  LEA R16, P0, R20.reuse, R210, 0x6 ;  /* 0x000000d214107211 */ /* 0x040fe800078030ff */
[----:B------:R-:W-:Y:S01]  /*d100*/  IMAD.U32 R21, RZ, RZ, UR11 ;  /* 0x0000000bff157e24 */ /* 0x000fe2000f8e00ff */
[----:B------:R-:W3:Y:S04]  /*d110*/  @!P2 LDC.64 R8, c[0x0][0x218] ;  /* 0x00008600ff08ab82 */ /* 0x000ee80000000a00 */
[----:B------:R-:W-:Y:S04]  /*d120*/  LEA.HI.X R21, R20, R213, R21, 0x6, P0 ;  /* 0x000000d514157211 */ /* 0x000fe800000f3415 */
[----:B------:R-:W1:Y:S08]  /*d130*/  @!P4 LDC.64 R6, c[0x0][0x218] ;  /* 0x00008600ff06cb82 */ /* 0x000e700000000a00 */
[----:B------:R-:W1:Y:S01]  /*d140*/  @!P3 LDC.64 R4, c[0x0][0x218] ;  /* 0x00008600ff04bb82 */ /* 0x000e620000000a00 */
[C---:B----4-:R-:W-:Y:S02]  /*d150*/  @!P2 LEA R14, P1, R16.reuse, R14, 0x1 ;  /* 0x0000000e100ea211 */ /* 0x050fe400078208ff */
[C---:B-----5:R-:W-:Y:S02]  /*d160*/  @!P4 LEA R24, P0, R16.reuse, R12, 0x1 ;  /* 0x0000000c1018c211 */ /* 0x060fe400078008ff */
[C-C-:B------:R-:W-:Y:S02]  /*d170*/  @!P2 LEA.HI.X R15, R16.reuse, R15, R21.reuse, 0x1, P1 ;  /* 0x0000000f100fa211 */ /* 0x140fe400008f0c15 */
[C-C-:B------:R-:W-:Y:S02]  /*d180*/  @!P4 LEA.HI.X R25, R16.reuse, R13, R21.reuse, 0x1, P0 ;  /* 0x0000000d1019c211 */ /* 0x140fe400000f0c15 */
[C---:B--2---:R-:W-:Y:S01]  /*d190*/  @!P3 LEA R20, P0, R16.reuse, R10, 0x1 ;  /* 0x0000000a1014b211 */ /* 0x044fe200078008ff */
[----:B------:R-:W-:Y:S01]  /*d1a0*/  @!PT LDS RZ, [RZ] ;  /* 0x00000000fffff984 */ /* 0x000fe20000000800 */
[----:B------:R-:W-:Y:S01]  /*d1b0*/  @!PT LDS RZ, [RZ] ;  /* 0x00000000fffff984 */ /* 0x000fe20000000800 */
[----:B------:R-:W-:Y:S01]  /*d1c0*/  @!PT LDS RZ, [RZ] ;  /* 0x00000000fffff984 */ /* 0x000fe20000000800 */
[----:B------:R4:W-:Y:S01]  /*d1d0*/  @!P2 LDGSTS.E.BYPASS.LTC128B.128 [R209+0xc000], desc[UR22][R14.64] ;  /* 0x0c0000000ed1afae */ /* 0x0009e2000b901d56 */
[C---:B------:R-:W-:Y:S03]  /*d1e0*/  IADD3 R12, P1, R16.reuse, UR26, RZ ;  /* 0x0000001a100c7c10 */ /* 0x040fe6000ff3e0ff */
[----:B------:R4:W-:Y:S01]  /*d1f0*/  @P4 STS.128 [R209+0xe000], RZ ;  /* 0x00e000ffd1004388 */ /* 0x0009e20000000c00 */
[----:B------:R-:W-:Y:S02]  /*d200*/  IADD3.X R10, R21, UR25, RZ, P1, !PT ;  /* 0x00000019150a7c10 */ /* 0x000fe40008ffe4ff */
[----:B------:R-:W-:Y:S01]  /*d210*/  @!P3 LEA.HI.X R21, R16, R11, R21, 0x1, P0 ;  /* 0x0000000b1015b211 */ /* 0x000fe200000f0c15 */
[----:B------:R-:W-:Y:S01]  /*d220*/  @!PT LDS RZ, [RZ] ;  /* 0x00000000fffff984 */ /* 0x000fe20000000800 */
[----:B------:R-:W-:Y:S01]  /*d230*/  @!PT LDS RZ, [RZ] ;  /* 0x00000000fffff984 */ /* 0x000fe20000000800 */
[----:B------:R-:W-:Y:S01]  /*d240*/  @!PT LDS RZ, [RZ] ;  /* 0x00000000fffff984 */ /* 0x000fe20000000800 */
[----:B------:R4:W-:Y:S01]  /*d250*/  @!P4 LDGSTS.E.BYPASS.LTC128B.128 [R209+0xe000], desc[UR22][R24.64+0x80] ;  /* 0x0e00008018d1cfae */ /* 0x0009e2000b901d56 */
[C---:B---3--:R-:W-:Y:S03]  /*d260*/  @!P2 LEA R8, P1, R12.reuse, R8, 0x1 ;  /* 0x000000080c08a211 */ /* 0x048fe600078208ff */
[----:B------:R4:W-:Y:S01]  /*d270*/  @P3 STS.128 [R209+0x10000], RZ ;  /* 0x010000ffd1003388 */ /* 0x0009e20000000c00 */
[C-C-:B------:R-:W-:Y:S02]  /*d280*/  @!P2 LEA.HI.X R9, R12.reuse, R9, R10.reuse, 0x1, P1 ;  /* 0x000000090c09a211 */ /* 0x140fe400008f0c0a */
[C---:B-1----:R-:W-:Y:S01]  /*d290*/  @!P4 LEA R6, P1, R12.reuse, R6, 0x1 ;  /* 0x000000060c06c211 */ /* 0x042fe200078208ff */
[----:B------:R-:W-:Y:S01]  /*d2a0*/  @!PT LDS RZ, [RZ] ;  /* 0x00000000fffff984 */ /* 0x000fe20000000800 */
[----:B------:R-:W-:Y:S01]  /*d2b0*/  @!PT LDS RZ, [RZ] ;  /* 0x00000000fffff984 */ /* 0x000fe20000000800 */
[----:B------:R-:W-:Y:S01]  /*d2c0*/  @!PT LDS RZ, [RZ] ;  /* 0x00000000fffff984 */ /* 0x000fe20000000800 */
[----:B------:R4:W-:Y:S01]  /*d2d0*/  @!P3 LDGSTS.E.BYPASS.LTC128B.128 [R209+0x10000], desc[UR22][R20.64+0x100] ;  /* 0x1000010014d1bfae */ /* 0x0009e2000b901d56 */
[C---:B------:R-:W-:Y:S02]  /*d2e0*/  @!P3 LEA R4, P0, R12.reuse, R4, 0x1 ;  /* 0x000000040c04b211 */ /* 0x040fe400078008ff */
[C-C-:B------:R-:W-:Y:S01]  /*d2f0*/  @!P4 LEA.HI.X R7, R12.reuse, R7, R10.reuse, 0x1, P1 ;  /* 0x000000070c07c211 */ /* 0x140fe200008f0c0a */
[----:B------:R4:W-:Y:S01]  /*d300*/  @P2 STS.128 [R209+0xd000], RZ ;  /* 0x00d000ffd1002388 */ /* 0x0009e20000000c00 */
[----:B------:R-:W-:Y:S03]  /*d310*/  @!P3 LEA.HI.X R5, R12, R5, R10, 0x1, P0 ;  /* 0x000000050c05b211 */ /* 0x000fe600000f0c0a */
        /* <DEDUP_REMOVED lines=16> */
.L_x_464:
        /* <DEDUP_REMOVED lines=16> */
[----:B------:R-:W-:Y:S06]  /*d520*/  @P2 STS.128 [R209+0x12000], RZ ;  /* 0x012000ffd1002388 */ /* 0x000fec0000000c00 */
[----:B------:R-:W-:Y:S01]  /*d530*/  @!PT LDS RZ, [RZ] ;  /* 0x00000000fffff984 */ /* 0x000fe20000000800 */
[----:B------:R-:W-:Y:S01]  /*d540*/  @!PT LDS RZ, [RZ] ;  /* 0x00000000fffff984 */ /* 0x000fe20000000800 */
[----:B------:R-:W-:Y:S01]  /*d550*/  @!PT LDS RZ, [RZ] ;  /* 0x00000000fffff984 */ /* 0x000fe20000000800 */
[----:B------:R-:W-:Y:S01]  /*d560*/  @!P2 LDGSTS.E.BYPASS.LTC128B.128 [R209+0x12000], desc[UR22][R234.64] ;  /* 0x12000000ead1afae */ /* 0x000fe2000b901d56 */
[----:B------:R-:W3:Y:S05]  /*d570*/  @!P3 LDC.64 R228, c[0x0][0x220] ;  /* 0x00008800ffe4bb82 */ /* 0x000eea0000000a00 */
[----:B------:R-:W-:Y:S03]  /*d580*/  @P4 STS.128 [R209+0x14000], RZ ;  /* 0x014000ffd1004388 */ /* 0x000fe60000000c00 */
        /* <DEDUP_REMOVED lines=9> */
[----:B------:R-:W-:Y:S05]  /*d620*/  @!P3 LEA.HI.X R229, R232, R229, R222, 0x1, P0 ;  /* 0x000000e5e8e5b211 */ /* 0x000fea00000f0cde */
[----:B------:R-:W-:Y:S01]  /*d630*/  @P3 STS.128 [R209+0x16000], RZ ;  /* 0x016000ffd1003388 */ /* 0x000fe20000000c00 */
[----:B------:R-:W-:Y:S02]  /*d640*/  IADD3.X R222, R222, UR16, RZ, P5, !PT ;  /* 0x00000010dede7c10 */ /* 0x000fe4000affe4ff */
[C---:B--2---:R-:W-:Y:S03]  /*d650*/  @!P2 LEA R232, P5, R3.reuse, R204, 0x1 ;  /* 0x000000cc03e8a211 */ /* 0x044fe600078a08ff */
        /* <DEDUP_REMOVED lines=13> */
[----:B------:R-:W-:Y:S05]  /*d730*/  @!P3 LEA.HI.X R225, R3, R225, R222, 0x1, P0 ;  /* 0x000000e103e1b211 */ /* 0x000fea00000f0cde */
[----:B------:R-:W-:Y:S01]  /*d740*/  @P4 STS.128 [R209+0x15000], RZ ;  /* 0x015000ffd1004388 */ /* 0x000fe20000000c00 */
[----:B------:R-:W-:Y:S05]  /*d750*/  IMAD.U32 R3, RZ, RZ, UR10 ;  /* 0x0000000aff037e24 */ /* 0x000fea000f8e00ff */
[----:B------:R-:W-:Y:S01]  /*d760*/  @!PT LDS RZ, [RZ] ;  /* 0x00000000fffff984 */ /* 0x000fe20000000800 */
[----:B------:R-:W-:Y:S01]  /*d770*/  @!PT LDS RZ, [RZ] ;  /* 0x00000000fffff984 */ /* 0x000fe20000000800 */
[----:B------:R-:W-:Y:S01]  /*d780*/  @!PT LDS RZ, [RZ] ;  /* 0x00000000fffff984 */ /* 0x000fe20000000800 */
[----:B------:R-:W-:Y:S01]  /*d790*/  @!P4 LDGSTS.E.BYPASS.LTC128B.128 [R209+0x15000], desc[UR22][R226.64+0x80] ;  /* 0x15000080e2d1cfae */ /* 0x000fe2000b901d56 */
[----:B------:R-:W-:Y:S05]  /*d7a0*/  IMAD R3, R3, 0x40, R218 ;  /* 0x0000004003037824 */ /* 0x000fea00078e02da */
[----:B------:R-:W-:Y:S01]  /*d7b0*/  @P3 STS.128 [R209+0x17000], RZ ;  /* 0x017000ffd1003388 */ /* 0x000fe20000000c00 */
[C---:B------:R-:W-:Y:S01]  /*d7c0*/  VIADD R222, R3.reuse, 0x1 ;  /* 0x0000000103de7836 */ /* 0x040fe20000000000 */
[C---:B------:R-:W-:Y:S04]  /*d7d0*/  ISETP.GE.AND P1, PT, R3.reuse, R215, PT ;  /* 0x000000d70300720c */ /* 0x040fe80003f26270 */
[----:B------:R-:W-:Y:S01]  /*d7e0*/  @!PT LDS RZ, [RZ] ;  /* 0x00000000fffff984 */ /* 0x000fe20000000800 */
[----:B------:R-:W-:Y:S01]  /*d7f0*/  @!PT LDS RZ, [RZ] ;  /* 0x00000000fffff984 */ /* 0x000fe20000000800 */
[----:B------:R-:W-:Y:S01]  /*d800*/  @!PT LDS RZ, [RZ] ;  /* 0x00000000fffff984 */ /* 0x000fe20000000800 */
[----:B------:R1:W-:Y:S01]  /*d810*/  @!P3 LDGSTS.E.BYPASS.LTC128B.128 [R209+0x17000], desc[UR22][R224.64+0x100] ;  /* 0x17000100e0d1bfae */ /* 0x0003e2000b901d56 */
[CC--:B------:R-:W-:Y:S02]  /*d820*/  ISETP.GE.AND P0, PT, R3.reuse, R217.reuse, PT ;  /* 0x000000d90300720c */ /* 0x0c0fe40003f06270 */
[C---:B------:R-:W-:Y:S03]  /*d830*/  ISETP.GE.AND P5, PT, R222.reuse, R217, PT ;  /* 0x000000d9de00720c */ /* 0x040fe60003fa6270 */
[----:B------:R-:W-:Y:S01]  /*d840*/  LDSM.16.M88.4 R132, [R202] ;  /* 0x00000000ca84783b */ /* 0x000fe20000000200 */
[C---:B------:R-:W-:Y:S02]  /*d850*/  ISETP.GE.AND P6, PT, R222.reuse, R215, PT ;  /* 0x000000d7de00720c */ /* 0x040fe40003fc6270 */
[C---:B------:R-:W-:Y:S02]  /*d860*/  ISETP.GE.OR P5, PT, R222.reuse, R216, !P5 ;  /* 0x000000d8de00720c */ /* 0x040fe40006fa6670 */
[-C--:B------:R-:W-:Y:S01]  /*d870*/  ISETP.GE.OR P6, PT, R222, R214.reuse, !P6 ;  /* 0x000000d6de00720c */ /* 0x080fe200077c6670 */
[----:B------:R-:W2:Y:S01]  /*d880*/  LDSM.16.M88.4 R136, [R201+0xc000] ;  /* 0x00c00000c988783b */ /* 0x000ea20000000200 */
[C---:B------:R-:W-:Y:S01]  /*d890*/  VIADD R222, R3.reuse, 0x9 ;  /* 0x0000000903de7836 */ /* 0x040fe20000000000 */
[C---:B------:R-:W-:Y:S02]  /*d8a0*/  ISETP.GE.OR P1, PT, R3.reuse, R214, !P1 ;  /* 0x000000d60300720c */ /* 0x040fe40004f26670 */
[CC--:B------:R-:W-:Y:S02]  /*d8b0*/  ISETP.GE.OR P0, PT, R3.reuse, R216.reuse, !P0 ;  /* 0x000000d80300720c */ /* 0x0c0fe40004706670 */
[----:B------:R-:W3:Y:S06]  /*d8c0*/  LDSM.16.M88.4 R140, [R201+0xc800] ;  /* 0x00c80000c98c783b */ /* 0x000eec0000000200 */
[----:B------:R-:W4:Y:S01]  /*d8d0*/  LDSM.16.M88.4 R144, [R201+0xd000] ;  /* 0x00d00000c990783b */ /* 0x000f220000000200 */
[----:B-1----:R-:W-:Y:S05]  /*d8e0*/  VIADD R224, R3, 0x8 ;  /* 0x0000000803e07836 */ /* 0x002fea0000000000 */
[----:B------:R-:W1:Y:S06]  /*d8f0*/  LDSM.16.M88.4 R148, [R201+0xd800] ;  /* 0x00d80000c994783b */ /* 0x000e6c0000000200 */
        /* <DEDUP_REMOVED lines=14> */
[----:B------:R-:W-:Y:S01]  /*d9e0*/  LDSM.16.M88.4 R136, [R195+0xd000] ;  /* 0x00d00000c388783b */ /* 0x000fe20000000200 */
[C---:B-1----:R-:W-:Y:S05]  /*d9f0*/  HMMA.16816.F32.BF16 R28, R132.reuse, R148, RZ ;  /* 0x00000094841c723c */ /* 0x042fea00000418ff */
[----:B------:R-:W-:Y:S01]  /*da00*/  LDSM.16.M88.4 R140, [R195+0xd800] ;  /* 0x00d80000c38c783b */ /* 0x000fe20000000200 */
[----:B------:R-:W-:Y:S05]  /*da10*/  HMMA.16816.F32.BF16 R32, R132, R150, RZ ;  /* 0x000000968420723c */ /* 0x000fea00000418ff */
[----:B------:R-:W1:Y:S01]  /*da20*/  LDSM.16.M88.4 R132, [R195+0xc800] ;  /* 0x00c80000c384783b */ /* 0x000e620000000200 */
[C---:B-----5:R-:W-:Y:S05]  /*da30*/  HMMA.16816.F32.BF16 R4, R152.reuse, R156, R4 ;  /* 0x0000009c9804723c */ /* 0x060fea0000041804 */
[----:B------:R-:W-:Y:S01]  /*da40*/  LDSM.16.M88.4 R144, [R197] ;  /* 0x00000000c590783b */ /* 0x000fe20000000200 */
[C---:B------:R-:W-:Y:S05]  /*da50*/  HMMA.16816.F32.BF16 R8, R152.reuse, R158, R8 ;  /* 0x0000009e9808723c */ /* 0x040fea0000041808 */
[----:B------:R-:W5:Y:S01]  /*da60*/  LDSM.16.M88.4 R148, [R188] ;  /* 0x00000000bc94783b */ /* 0x000f620000000200 */
[C---:B--2---:R-:W-:Y:S05]  /*da70*/  HMMA.16816.F32.BF16 R12, R152.reuse, R160, R12 ;  /* 0x000000a0980c723c */ /* 0x044fea000004180c */
[----:B------:R-:W-:Y:S01]  /*da80*/  LDSM.16.M88.4 R156, [R188+0x1000] ;  /* 0x00100000bc9c783b */ /* 0x000fe20000000200 */
[C---:B------:R-:W-:Y:S05]  /*da90*/  HMMA.16816.F32.BF16 R16, R152.reuse, R162, R16 ;  /* 0x000000a29810723c */ /* 0x040fea0000041810 */
[----:B------:R-:W-:Y:S01]  /*daa0*/  LDSM.16.M88.4 R160, [R188+0x1800] ;  /* 0x00180000bca0783b */ /* 0x000fe20000000200 */
[C---:B------:R-:W-:Y:S06]  /*dab0*/  HMMA.16816.F32.BF16 R20, R152.reuse, R164, R20 ;  /* 0x000000a49814723c */ /* 0x040fec0000041814 */
[C---:B------:R-:W-:Y:S01]  /*dac0*/  HMMA.16816.F32.BF16 R24, R152.reuse, R166, R24 ;  /* 0x000000a69818723c */ /* 0x040fe20000041818 */
[----:B------:R-:W-:Y:S05]  /*dad0*/  LDSM.16.M88.4 R164, [R202+0x4000] ;  /* 0x00400000caa4783b */ /* 0x000fea0000000200 */
[C---:B---3--:R-:W-:Y:S06]  /*dae0*/  HMMA.16816.F32.BF16 R28, R152.reuse, R168, R28 ;  /* 0x000000a8981c723c */ /* 0x048fec000004181c */
[----:B------:R-:W-:Y:S01]  /*daf0*/  HMMA.16816.F32.BF16 R32, R152, R170, R32 ;  /* 0x000000aa9820723c */ /* 0x000fe20000041820 */
[----:B------:R-:W2:Y:S05]  /*db00*/  LDSM.16.M88.4 R152, [R188+0x800] ;  /* 0x00080000bc98783b */ /* 0x000eaa0000000200 */
[C---:B----4-:R-:W-:Y:S01]  /*db10*/  HMMA.16816.F32.BF16 R4, R172.reuse, R176, R4 ;  /* 0x000000b0ac04723c */ /* 0x050fe20000041804 */
        /* <DEDUP_REMOVED lines=101> */
[C---:B-1----:R-:W-:Y:S06]  /*e170*/  HMMA.16816.F32.BF16 R12, R164.reuse, R132, R12 ;  /* 0x00000084a40c723c */ /* 0x042fec000004180c */
        /* <DEDUP_REMOVED lines=45> */
[----:B------:R-:W-:Y:S01]  /*e450*/  FMUL.FTZ R240, R25, UR8 ;  /* 0x0000000819f07c20 */ /* 0x000fe20008410000 */
[C---:B------:R-:W-:Y:S01]  /*e460*/  ISETP.GE.AND P6, PT, R222.reuse, R215, PT ;  /* 0x000000d7de00720c */ /* 0x040fe20003fc6270 */
[C---:B-1----:R-:W-:Y:S03]  /*e470*/  HMMA.16816.F32.BF16 R28, R172.reuse, R132, R28 ;  /* 0x00000084ac1c723c */ /* 0x042fe6000004181c */
[----:B------:R-:W-:Y:S03]  /*e480*/  ISETP.GE.OR P6, PT, R222, R214, !P6 ;  /* 0x000000d6de00720c */ /* 0x000fe600077c6670 */
[----:B------:R-:W1:Y:S01]  /*e490*/  MUFU.TANH R249, R249 ;  /* 0x000000f900f97308 */ /* 0x000e620000002400 */
[----:B----4-:R-:W-:Y:S01]  /*e4a0*/  FSEL R247, R247, -INF , !P0 ;  /* 0xff800000f7f77808 */ /* 0x010fe20004000000 */
[----:B------:R-:W-:Y:S01]  /*e4b0*/  VIADD R222, R3, 0x10 ;  /* 0x0000001003de7836 */ /* 0x000fe20000000000 */
[----:B------:R-:W-:Y:S02]  /*e4c0*/  ISETP.GE.AND P0, PT, R224, R217, PT ;  /* 0x000000d9e000720c */ /* 0x000fe40003f06270 */
[----:B------:R-:W-:Y:S01]  /*e4d0*/  FMUL.FTZ R236, R26, UR8 ;  /* 0x000000081aec7c20 */ /* 0x000fe20008410000 */
[----:B------:R-:W-:Y:S04]  /*e4e0*/  HMMA.16816.F32.BF16 R32, R172, R134, R32 ;  /* 0x00000086ac20723c */ /* 0x000fe80000041820 */
[----:B------:R-:W3:Y:S01]  /*e4f0*/  MUFU.TANH R243, R243 ;  /* 0x000000f300f37308 */ /* 0x000ee20000002400 */
[----:B--2---:R-:W-:Y:S01]  /*e500*/  FSEL R245, R245, -INF , !P5 ;  /* 0xff800000f5f57808 */ /* 0x004fe20006800000 */
[----:B------:R-:W-:Y:S01]  /*e510*/  FMUL.FTZ R232, R27, UR8 ;  /* 0x000000081be87c20 */ /* 0x000fe20008410000 */
[C---:B------:R-:W-:Y:S01]  /*e520*/  ISETP.GE.AND P5, PT, R224.reuse, R215, PT ;  /* 0x000000d7e000720c */ /* 0x040fe20003fa6270 */
[C---:B------:R-:W-:Y:S01]  /*e530*/  VIADD R19, R3.reuse, 0x39 ;  /* 0x0000003903137836 */ /* 0x040fe20000000000 */
[C---:B------:R-:W-:Y:S02]  /*e540*/  ISETP.GE.OR P0, PT, R224.reuse, R216, !P0 ;  /* 0x000000d8e000720c */ /* 0x040fe40004706670 */
[----:B------:R-:W-:Y:S03]  /*e550*/  ISETP.GE.OR P5, PT, R224, R214, !P5 ;  /* 0x000000d6e000720c */ /* 0x000fe60006fa6670 */
[----:B------:R-:W2:Y:S01]  /*e560*/  MUFU.TANH R241, R241 ;  /* 0x000000f100f17308 */ /* 0x000ea20000002400 */
[----:B------:R-:W-:Y:S01]  /*e570*/  VIADD R224, R3, 0x11 ;  /* 0x0000001103e07836 */ /* 0x000fe20000000000 */
[----:B-1----:R-:W-:Y:S02]  /*e580*/  FSEL R249, R249, -INF , !P0 ;  /* 0xff800000f9f97808 */ /* 0x002fe40004000000 */
[----:B------:R-:W-:Y:S01]  /*e590*/  ISETP.GE.AND P0, PT, R222, R217, PT ;  /* 0x000000d9de00720c */ /* 0x000fe20003f06270 */
[----:B------:R-:W-:Y:S01]  /*e5a0*/  FMUL.FTZ R230, R28, UR8 ;  /* 0x000000081ce67c20 */ /* 0x000fe20008410000 */
[----:B------:R-:W-:Y:S01]  /*e5b0*/  FMUL.FTZ R228, R29, UR8 ;  /* 0x000000081de47c20 */ /* 0x000fe20008410000 */
[----:B------:R-:W-:Y:S03]  /*e5c0*/  FMUL.FTZ R17, R31, UR8 ;  /* 0x000000081f117c20 */ /* 0x000fe60008410000 */
[----:B------:R-:W1:Y:S01]  /*e5d0*/  MUFU.TANH R235, R235 ;  /* 0x000000eb00eb7308 */ /* 0x000e620000002400 */
[----:B---3--:R-:W-:Y:S01]  /*e5e0*/  FSEL R243, R243, -INF , !P1 ;  /* 0xff800000f3f37808 */ /* 0x008fe20004800000 */
[----:B------:R-:W-:Y:S01]  /*e5f0*/  FMUL.FTZ R30, R30, UR8 ;  /* 0x000000081e1e7c20 */ /* 0x000fe20008410000 */
[C---:B------:R-:W-:Y:S02]  /*e600*/  ISETP.GE.AND P1, PT, R222.reuse, R215, PT ;  /* 0x000000d7de00720c */ /* 0x040fe40003f26270 */
[----:B------:R-:W-:Y:S01]  /*e610*/  ISETP.GE.OR P0, PT, R222, R216, !P0 ;  /* 0x000000d8de00720c */ /* 0x000fe20004706670 */
[----:B------:R-:W-:Y:S01]  /*e620*/  FMUL.FTZ R9, R32, UR8 ;  /* 0x0000000820097c20 */ /* 0x000fe20008410000 */
[----:B------:R-:W-:Y:S03]  /*e630*/  ISETP.GE.OR P1, PT, R222, R214, !P1 ;  /* 0x000000d6de00720c */ /* 0x000fe60004f26670 */
[----:B------:R-:W3:Y:S01]  /*e640*/  MUFU.TANH R233, R233 ;  /* 0x000000e900e97308 */ /* 0x000ee20000002400 */
[----:B--2---:R-:W-:Y:S01]  /*e650*/  FSEL R241, R241, -INF , !P5 ;  /* 0xff800000f1f17808 */ /* 0x004fe20006800000 */
[----:B------:R-:W-:Y:S01]  /*e660*/  VIADD R222, R3, 0x18 ;  /* 0x0000001803de7836 */ /* 0x000fe20000000000 */
[----:B------:R-:W-:Y:S01]  /*e670*/  ISETP.GE.AND P5, PT, R224, R217, PT ;  /* 0x000000d9e000720c */ /* 0x000fe20003fa6270 */
[----:B------:R-:W-:Y:S01]  /*e680*/  FMUL.FTZ R33, R33, UR8 ;  /* 0x0000000821217c20 */ /* 0x000fe20008410000 */
[----:B------:R-:W-:Y:S01]  /*e690*/  FMUL.FTZ R18, R34, UR8 ;  /* 0x0000000822127c20 */ /* 0x000fe20008410000 */
[----:B------:R-:W-:Y:S01]  /*e6a0*/  FMUL.FTZ R35, R35, UR8 ;  /* 0x0000000823237c20 */ /* 0x000fe20008410000 */
[C---:B------:R-:W-:Y:S03]  /*e6b0*/  ISETP.GE.OR P5, PT, R224.reuse, R216, !P5 ;  /* 0x000000d8e000720c */ /* 0x040fe60006fa6670 */
        /* <DEDUP_REMOVED lines=8> */
[C---:B------:R-:W-:Y:S03]  /*e740*/  ISETP.GE.OR P0, PT, R222.reuse, R216, !P0 ;  /* 0x000000d8de00720c */ /* 0x040fe60004706670 */
[----:B------:R-:W3:Y:S01]  /*e750*/  MUFU.TANH R252, R252 ;  /* 0x000000fc00fc7308 */ /* 0x000ee20000002400 */
[----:B--2---:R-:W-:Y:S02]  /*e760*/  FSEL R231, R231, -INF , !P5 ;  /* 0xff800000e7e77808 */ /* 0x004fe40006800000 */
[C---:B------:R-:W-:Y:S04]  /*e770*/  ISETP.GE.AND P5, PT, R222.reuse, R215, PT ;  /* 0x000000d7de00720c */ /* 0x040fe80003fa6270 */
[----:B------:R-:W-:Y:S03]  /*e780*/  ISETP.GE.OR P5, PT, R222, R214, !P5 ;  /* 0x000000d6de00720c */ /* 0x000fe60006fa6670 */
[----:B------:R-:W2:Y:S01]  /*e790*/  MUFU.TANH R229, R229 ;  /* 0x000000e500e57308 */ /* 0x000ea20000002400 */
[----:B-1----:R-:W-:Y:S01]  /*e7a0*/  FSEL R225, R225, -INF , !P1 ;  /* 0xff800000e1e17808 */ /* 0x002fe20004800000 */
[----:B------:R-:W-:Y:S01]  /*e7b0*/  VIADD R222, R3, 0x20 ;  /* 0x0000002003de7836 */ /* 0x000fe20000000000 */
        /* <DEDUP_REMOVED lines=16> */
[----:B---3--:R-:W-:Y:S01]  /*e8c0*/  FSEL R250, R250, -INF , !P5 ;  /* 0xff800000fafa7808 */ /* 0x008fe20006800000 */
[C---:B------:R-:W-:Y:S01]  /*e8d0*/  VIADD R222, R3.reuse, 0x28 ;  /* 0x0000002803de7836 */ /* 0x040fe20000000000 */
[CC--:B------:R-:W-:Y:S04]  /*e8e0*/  ISETP.GE.AND P5, PT, R224.reuse, R217.reuse, PT ;  /* 0x000000d9e000720c */ /* 0x0c0fe80003fa6270 */
[-C--:B------:R-:W-:Y:S03]  /*e8f0*/  ISETP.GE.OR P5, PT, R224, R216.reuse, !P5 ;  /* 0x000000d8e000720c */ /* 0x080fe60006fa6670 */
[----:B------:R-:W3:Y:S01]  /*e900*/  MUFU.TANH R248, R248 ;  /* 0x000000f800f87308 */ /* 0x000ee20000002400 */
[----:B--2---:R-:W-:Y:S02]  /*e910*/  FSEL R246, R246, -INF , !P0 ;  /* 0xff800000f6f67808 */ /* 0x004fe40004000000 */
[C---:B------:R-:W-:Y:S04]  /*e920*/  ISETP.GE.AND P0, PT, R222.reuse, R217, PT ;  /* 0x000000d9de00720c */ /* 0x040fe80003f06270 */
[----:B------:R-:W-:Y:S03]  /*e930*/  ISETP.GE.OR P0, PT, R222, R216, !P0 ;  /* 0x000000d8de00720c */ /* 0x000fe60004706670 */
[----:B------:R-:W2:Y:S01]  /*e940*/  MUFU.TANH R238, R238 ;  /* 0x000000ee00ee7308 */ /* 0x000ea20000002400 */
[----:B-1----:R-:W-:Y:S02]  /*e950*/  FSEL R244, R244, -INF , !P5 ;  /* 0xff800000f4f47808 */ /* 0x002fe40006800000 */
[CC--:B------:R-:W-:Y:S04]  /*e960*/  ISETP.GE.AND P5, PT, R222.reuse, R215.reuse, PT ;  /* 0x000000d7de00720c */ /* 0x0c0fe80003fa6270 */
[-C--:B------:R-:W-:Y:S03]  /*e970*/  ISETP.GE.OR P5, PT, R222, R214.reuse, !P5 ;  /* 0x000000d6de00720c */ /* 0x080fe60006fa6670 */
[----:B------:R-:W1:Y:S01]  /*e980*/  MUFU.TANH R242, R242 ;  /* 0x000000f200f27308 */ /* 0x000e620000002400 */
[----:B---3--:R-:W-:Y:S01]  /*e990*/  FSEL R248, R248, -INF , !P6 ;  /* 0xff800000f8f87808 */ /* 0x008fe20007000000 */
[C---:B------:R-:W-:Y:S01]  /*e9a0*/  VIADD R222, R3.reuse, 0x29 ;  /* 0x0000002903de7836 */ /* 0x040fe20000000000 */
[C---:B------:R-:W-:Y:S04]  /*e9b0*/  ISETP.GE.AND P6, PT, R224.reuse, R215, PT ;  /* 0x000000d7e000720c */ /* 0x040fe80003fc6270 */
[----:B------:R-:W-:Y:S03]  /*e9c0*/  ISETP.GE.OR P6, PT, R224, R214, !P6 ;  /* 0x000000d6e000720c */ /* 0x000fe600077c6670 */
[----:B------:R-:W3:Y:S01]  /*e9d0*/  MUFU.TANH R240, R240 ;  /* 0x000000f000f07308 */ /* 0x000ee20000002400 */
[----:B--2---:R-:W-:Y:S01]  /*e9e0*/  FSEL R238, R238, -INF , !P1 ;  /* 0xff800000eeee7808 */ /* 0x004fe20004800000 */
[----:B------:R-:W-:Y:S01]  /*e9f0*/  VIADD R224, R3, 0x30 ;  /* 0x0000003003e07836 */ /* 0x000fe20000000000 */
[CC--:B------:R-:W-:Y:S04]  /*ea00*/  ISETP.GE.AND P1, PT, R222.reuse, R217.reuse, PT ;  /* 0x000000d9de00720c */ /* 0x0c0fe80003f26270 */
[-C--:B------:R-:W-:Y:S03]  /*ea10*/  ISETP.GE.OR P1, PT, R222, R216.reuse, !P1 ;  /* 0x000000d8de00720c */ /* 0x080fe60004f26670 */
[----:B------:R-:W2:Y:S01]  /*ea20*/  MUFU.TANH R234, R234 ;  /* 0x000000ea00ea7308 */ /* 0x000ea20000002400 */
[----:B-1----:R-:W-:Y:S02]  /*ea30*/  FSEL R242, R242, -INF , !P0 ;  /* 0xff800000f2f27808 */ /* 0x002fe40004000000 */
[C---:B------:R-:W-:Y:S04]  /*ea40*/  ISETP.GE.AND P0, PT, R224.reuse, R217, PT ;  /* 0x000000d9e000720c */ /* 0x040fe80003f06270 */
[----:B------:R-:W-:Y:S03]  /*ea50*/  ISETP.GE.OR P0, PT, R224, R216, !P0 ;  /* 0x000000d8e000720c */ /* 0x000fe60004706670 */
[----:B------:R-:W1:Y:S01]  /*ea60*/  MUFU.TANH R236, R236 ;  /* 0x000000ec00ec7308 */ /* 0x000e620000002400 */
[----:B---3--:R-:W-:Y:S02]  /*ea70*/  FSEL R240, R240, -INF , !P1 ;  /* 0xff800000f0f07808 */ /* 0x008fe40004800000 */
[CC--:B------:R-:W-:Y:S04]  /*ea80*/  ISETP.GE.AND P1, PT, R224.reuse, R215.reuse, PT ;  /* 0x000000d7e000720c */ /* 0x0c0fe80003f26270 */
[----:B------:R-:W-:Y:S03]  /*ea90*/  ISETP.GE.OR P1, PT, R224, R214, !P1 ;  /* 0x000000d6e000720c */ /* 0x000fe60004f26670 */
[----:B------:R-:W3:Y:S01]  /*eaa0*/  MUFU.TANH R230, R230 ;  /* 0x000000e600e67308 */ /* 0x000ee20000002400 */
[----:B------:R-:W-:Y:S02]  /*eab0*/  FMNMX.FTZ R224, R247, R0, !PT ;  /* 0x00000000f7e07209 */ /* 0x000fe40007810000 */
[----:B--2---:R-:W-:Y:S02]  /*eac0*/  FSEL R234, R234, -INF , !P6 ;  /* 0xff800000eaea7808 */ /* 0x004fe40007000000 */
[C---:B------:R-:W-:Y:S02]  /*ead0*/  ISETP.GE.AND P6, PT, R222.reuse, R215, PT ;  /* 0x000000d7de00720c */ /* 0x040fe40003fc6270 */
[----:B------:R-:W-:Y:S03]  /*eae0*/  FMNMX.FTZ R224, R245, R224, !PT ;  /* 0x000000e0f5e07209 */ /* 0x000fe60007810000 */
[----:B------:R-:W2:Y:S01]  /*eaf0*/  MUFU.TANH R228, R228 ;  /* 0x000000e400e47308 */ /* 0x000ea20000002400 */
[----:B------:R-:W-:Y:S01]  /*eb00*/  ISETP.GE.OR P6, PT, R222, R214, !P6 ;  /* 0x000000d6de00720c */ /* 0x000fe200077c6670 */
[----:B------:R-:W-:Y:S01]  /*eb10*/  VIADD R222, R3, 0x31 ;  /* 0x0000003103de7836 */ /* 0x000fe20000000000 */
[----:B------:R-:W-:Y:S01]  /*eb20*/  FMNMX.FTZ R226, R249, R224, !PT ;  /* 0x000000e0f9e27209 */ /* 0x000fe20007810000 */
[----:B------:R-:W-:Y:S01]  /*eb30*/  VIADD R224, R3, 0x38 ;  /* 0x0000003803e07836 */ /* 0x000fe20000000000 */
[----:B-1----:R-:W-:Y:S02]  /*eb40*/  FSEL R236, R236, -INF , !P5 ;  /* 0xff800000ecec7808 */ /* 0x002fe40006800000 */
[----:B------:R-:W-:Y:S03]  /*eb50*/  FMNMX.FTZ R251, R243, R226, !PT ;  /* 0x000000e2f3fb7209 */ /* 0x000fe60007810000 */
[----:B------:R-:W1:Y:S01]  /*eb60*/  MUFU.TANH R232, R232 ;  /* 0x000000e800e87308 */ /* 0x000e620000002400 */
[----:B------:R-:W-:Y:S02]  /*eb70*/  FMNMX.FTZ R226, R239, R2, !PT ;  /* 0x00000002efe27209 */ /* 0x000fe40007810000 */
[C---:B------:R-:W-:Y:S02]  /*eb80*/  ISETP.GE.AND P5, PT, R222.reuse, R217, PT ;  /* 0x000000d9de00720c */ /* 0x040fe40003fa6270 */
[----:B------:R-:W-:Y:S02]  /*eb90*/  FMNMX.FTZ R251, R233, R251, !PT ;  /* 0x000000fbe9fb7209 */ /* 0x000fe40007810000 */
[----:B------:R-:W-:Y:S03]  /*eba0*/  FMNMX.FTZ R10, R237, R226, !PT ;  /* 0x000000e2ed0a7209 */ /* 0x000fe60007810000 */
[----:B------:R-:W-:Y:S01]  /*ebb0*/  MUFU.TANH R17, R17 ;  /* 0x0000001100117308 */ /* 0x000fe20000002400 */
[-C--:B------:R-:W-:Y:S02]  /*ebc0*/  ISETP.GE.OR P5, PT, R222, R216.reuse, !P5 ;  /* 0x000000d8de00720c */ /* 0x080fe40006fa6670 */
[----:B------:R-:W-:Y:S02]  /*ebd0*/  FMNMX.FTZ R251, R231, R251, !PT ;  /* 0x000000fbe7fb7209 */ /* 0x000fe40007810000 */
[----:B---3--:R-:W-:Y:S02]  /*ebe0*/  FSEL R230, R230, -INF , !P0 ;  /* 0xff800000e6e67808 */ /* 0x008fe40004000000 */
[----:B--2---:R-:W-:Y:S03]  /*ebf0*/  FSEL R228, R228, -INF , !P5 ;  /* 0xff800000e4e47808 */ /* 0x004fe60006800000 */
[----:B------:R2:W3:Y:S01]  /*ec00*/  MUFU.TANH R226, R9 ;  /* 0x0000000900e27308 */ /* 0x0004e20000002400 */
[C---:B------:R-:W-:Y:S02]  /*ec10*/  ISETP.GE.AND P0, PT, R224.reuse, R217, PT ;  /* 0x000000d9e000720c */ /* 0x040fe40003f06270 */
[C---:B------:R-:W-:Y:S02]  /*ec20*/  ISETP.GE.AND P5, PT, R224.reuse, R215, PT ;  /* 0x000000d7e000720c */ /* 0x040fe40003fa6270 */
[----:B------:R-:W-:Y:S02]  /*ec30*/  FMNMX.FTZ R251, R229, R251, !PT ;  /* 0x000000fbe5fb7209 */ /* 0x000fe40007810000 */
[C---:B------:R-:W-:Y:S03]  /*ec40*/  ISETP.GE.OR P0, PT, R224.reuse, R216, !P0 ;  /* 0x000000d8e000720c */ /* 0x040fe60004706670 */
[----:B------:R-:W-:Y:S01]  /*ec50*/  MUFU.TANH R18, R18 ;  /* 0x0000001200127308 */ /* 0x000fe20000002400 */
[----:B------:R-:W-:Y:S02]  /*ec60*/  FMNMX.FTZ R10, R241, R10, !PT ;  /* 0x0000000af10a7209 */ /* 0x000fe40007810000 */
[----:B------:R-:W-:Y:S02]  /*ec70*/  ISETP.GE.OR P5, PT, R224, R214, !P5 ;  /* 0x000000d6e000720c */ /* 0x000fe40006fa6670 */
[----:B------:R-:W-:Y:S02]  /*ec80*/  FMNMX.FTZ R224, R227, R251, !PT ;  /* 0x000000fbe3e07209 */ /* 0x000fe40007810000 */
[----:B------:R-:W-:Y:S02]  /*ec90*/  FMNMX.FTZ R251, R235, R10, !PT ;  /* 0x0000000aebfb7209 */ /* 0x000fe40007810000 */
[----:B------:R-:W-:Y:S02]  /*eca0*/  FMNMX.FTZ R11, R246, R224, !PT ;  /* 0x000000e0f60b7209 */ /* 0x000fe40007810000 */
[----:B------:R-:W-:Y:S01]  /*ecb0*/  FMNMX.FTZ R251, R225, R251, !PT ;  /* 0x000000fbe1fb7209 */ /* 0x000fe20007810000 */
[----:B------:R-:W4:Y:S01]  /*ecc0*/  MUFU.TANH R224, R33 ;  /* 0x0000002100e07308 */ /* 0x000f220000002400 */
[----:B--2---:R-:W-:Y:S02]  /*ecd0*/  FMNMX.FTZ R9, R244, R11, !PT ;  /* 0x0000000bf4097209 */ /* 0x004fe40007810000 */
[----:B------:R-:W-:Y:S02]  /*ece0*/  FMNMX.FTZ R251, R252, R251, !PT ;  /* 0x000000fbfcfb7209 */ /* 0x000fe40007810000 */
[----:B------:R-:W-:Y:S02]  /*ecf0*/  FMNMX.FTZ R3, R242, R9, !PT ;  /* 0x00000009f2037209 */ /* 0x000fe40007810000 */
[----:B-1----:R-:W-:Y:S02]  /*ed00*/  FSEL R232, R232, -INF , !P6 ;  /* 0xff800000e8e87808 */ /* 0x002fe40007000000 */
[----:B------:R-:W-:Y:S02]  /*ed10*/  FMNMX.FTZ R251, R250, R251, !PT ;  /* 0x000000fbfafb7209 */ /* 0x000fe40007810000 */
[----:B------:R-:W-:Y:S02]  /*ed20*/  ISETP.GE.AND P6, PT, R222, R215, PT ;  /* 0x000000d7de00720c */ /* 0x000fe40003fc6270 */
[----:B------:R-:W-:Y:S02]  /*ed30*/  FMNMX.FTZ R3, R240, R3, !PT ;  /* 0x00000003f0037209 */ /* 0x000fe40007810000 */
[----:B---3--:R-:W-:Y:S02]  /*ed40*/  FSEL R226, R226, -INF , !P0 ;  /* 0xff800000e2e27808 */ /* 0x008fe40004000000 */
[C---:B------:R-:W-:Y:S02]  /*ed50*/  ISETP.GE.AND P0, PT, R19.reuse, R217, PT ;  /* 0x000000d91300720c */ /* 0x040fe40003f06270 */
[----:B------:R-:W-:Y:S02]  /*ed60*/  FMNMX.FTZ R23, R248, R251, !PT ;  /* 0x000000fbf8177209 */ /* 0x000fe40007810000 */
[----:B------:R-:W-:Y:S02]  /*ed70*/  ISETP.GE.OR P6, PT, R222, R214, !P6 ;  /* 0x000000d6de00720c */ /* 0x000fe400077c6670 */
[----:B------:R-:W-:Y:S01]  /*ed80*/  FMNMX.FTZ R251, R230, R3, !PT ;  /* 0x00000003e6fb7209 */ /* 0x000fe20007810000 */
[----:B------:R-:W1:Y:S01]  /*ed90*/  MUFU.TANH R222, R30 ;  /* 0x0000001e00de7308 */ /* 0x000e620000002400 */
[----:B------:R-:W-:Y:S02]  /*eda0*/  ISETP.GE.OR P0, PT, R19, R216, !P0 ;  /* 0x000000d81300720c */ /* 0x000fe40004706670 */
[----:B------:R-:W-:Y:S02]  /*edb0*/  FMNMX.FTZ R23, R238, R23, !PT ;  /* 0x00000017ee177209 */ /* 0x000fe40007810000 */
[----:B----4-:R-:W-:Y:S02]  /*edc0*/  FSEL R224, R224, -INF , !P0 ;  /* 0xff800000e0e07808 */ /* 0x010fe40004000000 */
[----:B------:R-:W-:Y:S03]  /*edd0*/  PLOP3.LUT P0, PT, PT, PT, UP0, 0x80, 0x0 ;  /* 0x000000000000781c */ /* 0x000fe60003f0f008 */
[----:B------:R2:W3:Y:S01]  /*ede0*/  MUFU.TANH R3, R35 ;  /* 0x0000002300037308 */ /* 0x0004e20000002400 */
[----:B------:R-:W-:Y:S02]  /*edf0*/  FMNMX.FTZ R251, R228, R251, !PT ;  /* 0x000000fbe4fb7209 */ /* 0x000fe40007810000 */
[----:B------:R-:W-:Y:S02]  /*ee00*/  FMNMX.FTZ R23, R234, R23, !PT ;  /* 0x00000017ea177209 */ /* 0x000fe40007810000 */
[----:B------:R-:W-:Y:S02]  /*ee10*/  FMNMX.FTZ R251, R226, R251, !PT ;  /* 0x000000fbe2fb7209 */ /* 0x000fe40007810000 */
[----:B------:R-:W-:Y:S02]  /*ee20*/  FMNMX.FTZ R23, R236, R23, !PT ;  /* 0x00000017ec177209 */ /* 0x000fe40007810000 */
[----:B-1----:R-:W-:Y:S02]  /*ee30*/  FSEL R222, R222, -INF , !P1 ;  /* 0xff800000dede7808 */ /* 0x002fe40004800000 */
[----:B------:R-:W-:Y:S01]  /*ee40*/  FMNMX.FTZ R251, R224, R251, !PT ;  /* 0x000000fbe0fb7209 */ /* 0x000fe20007810000 */
[----:B------:R-:W-:Y:S06]  /*ee50*/  @P0 BRA `(.L_x_466) ;  /* 0xffffffe000740947 */ /* 0x000fec000383ffff */
.L_x_465:
[----:B----4-:R-:W-:Y:S01]  /*ee60*/  FMNMX.FTZ R5, R232, R23, !PT ;  /* 0x00000017e8057209 */ /* 0x010fe20007810000 */
[----:B------:R-:W1:Y:S01]  /*ee70*/  SHFL.BFLY PT, R4, R251, 0x2, 0x1f ;  /* 0x0c401f00fb047f89 */ /* 0x000e6200000e0000 */
[----:B------:R-:W-:Y:S01]  /*ee80*/  FSEL R146, R17, -INF , !P6 ;  /* 0xff80000011927808 */ /* 0x000fe20007000000 */
[----:B------:R-:W-:Y:S01]  /*ee90*/  UISETP.GT.AND UP0, UPT, UR10, UR12, UPT ;  /* 0x0000000c0a00728c */ /* 0x000fe2000bf04270 */
[C---:B------:R-:W-:Y:S05]  /*eea0*/  ISETP.GE.AND P0, PT, R19.reuse, R215, PT ;  /* 0x000000d71300720c */ /* 0x040fea0003f06270 */
[----:B------:R-:W-:Y:S01]  /*eeb0*/  LDSM.16.MT88.4 R12, [R196+0x12000] ;  /* 0x01200000c40c783b */ /* 0x000fe20000004200 */
[----:B------:R-:W-:Y:S01]  /*eec0*/  FMNMX.FTZ R5, R222, R5, !PT ;  /* 0x00000005de057209 */ /* 0x000fe20007810000 */
[----:B------:R-:W-:Y:S01]  /*eed0*/  UMOV UR17, UR10 ;  /* 0x0000000a00117c82 */ /* 0x000fe20008000000 */
[----:B------:R-:W-:Y:S02]  /*eee0*/  FSEL R144, R18, -INF , !P5 ;  /* 0xff80000012907808 */ /* 0x000fe40006800000 */
[----:B------:R-:W-:Y:S02]  /*eef0*/  FMNMX.FTZ R5, R146, R5, !PT ;  /* 0x0000000592057209 */ /* 0x000fe40007810000 */
[----:B------:R-:W-:Y:S01]  /*ef00*/  ISETP.GE.OR P0, PT, R19, R214, !P0 ;  /* 0x000000d61300720c */ /* 0x000fe20004706670 */
[----:B------:R-:W-:Y:S01]  /*ef10*/  LDSM.16.MT88.4 R20, [R194+0x12000] ;  /* 0x01200000c214783b */ /* 0x000fe20000004200 */
[----:B------:R-:W-:Y:S02]  /*ef20*/  FMNMX.FTZ R8, R144, R5, !PT ;  /* 0x0000000590087209 */ /* 0x000fe40007810000 */
[----:B---3--:R-:W-:Y:S04]  /*ef30*/  FSEL R133, R3, -INF , !P0 ;  /* 0xff80000003857808 */ /* 0x008fe80004000000 */
[----:B------:R-:W-:Y:S01]  /*ef40*/  FMNMX.FTZ R6, R133, R8, !PT ;  /* 0x0000000885067209 */ /* 0x000fe20007810000 */
[----:B------:R-:W-:Y:S08]  /*ef50*/  LDSM.16.MT88.4 R28, [R193+0x12000] ;  /* 0x01200000c11c783b */ /* 0x000ff00000004200 */
[----:B------:R-:W3:Y:S08]  /*ef60*/  SHFL.BFLY PT, R3, R6, 0x2, 0x1f ;  /* 0x0c401f0006037f89 */ /* 0x000ef000000e0000 */
        /* <DEDUP_REMOVED lines=8> */
[----:B------:R-:W3:Y:S01]  /*eff0*/  SHFL.BFLY PT, R3, R4, 0x1, 0x1f ;  /* 0x0c201f0004037f89 */ /* 0x000ee200000e0000 */
[----:B-1----:R-:W-:Y:S04]  /*f000*/  FMNMX.FTZ R132, R251, R132, !PT ;  /* 0x00000084fb847209 */ /* 0x002fe80007810000 */
[C---:B------:R-:W-:Y:S01]  /*f010*/  FSETP.NEU.FTZ.AND P1, PT, R132.reuse, -INF , PT ;  /* 0xff8000008400780b */ /* 0x040fe20003f3d000 */
[----:B------:R-:W-:Y:S01]  /*f020*/  FMUL.FTZ R147, R132, UR4 ;  /* 0x0000000484937c20 */ /* 0x000fe20008410000 */
[----:B---3--:R-:W-:Y:S02]  /*f030*/  FMNMX.FTZ R3, R4, R3, !PT ;  /* 0x0000000304037209 */ /* 0x008fe40007810000 */
        /* <DEDUP_REMOVED lines=29> */
[--C-:B------:R-:W-:Y:S01]  /*f210*/  FFMA.FTZ R168, R233, UR4, -R147.reuse ;  /* 0x00000004e9a87c23 */ /* 0x100fe20008010893 */
[----:B------:R-:W-:Y:S01]  /*f220*/  FFMA.FTZ R173, R231, UR4, -R147 ;  /* 0x00000004e7ad7c23 */ /* 0x000fe20008010893 */
[----:B------:R-:W-:Y:S01]  /*f230*/  FFMA.FTZ R231, R236, UR4, -R145 ;  /* 0x00000004ece77c23 */ /* 0x000fe20008010891 */
[----:B------:R-:W-:Y:S01]  /*f240*/  FFMA.FTZ R170, R229, UR4, -R147 ;  /* 0x00000004e5aa7c23 */ /* 0x000fe20008010893 */
[----:B------:R-:W-:Y:S03]  /*f250*/  FFMA.FTZ R229, R238, UR4, -R145 ;  /* 0x00000004eee57c23 */ /* 0x000fe60008010891 */
        /* <DEDUP_REMOVED lines=8> */
[----:B------:R-:W3:Y:S01]  /*f2e0*/  MUFU.EX2 R164, R164 ;  /* 0x000000a400a47308 */ /* 0x000ee20000000800 */
[----:B-1----:R-:W-:Y:S01]  /*f2f0*/  F2FP.BF16.F32.PACK_AB R136, R166, R169 ;  /* 0x000000a9a688723e */ /* 0x002fe200000010ff */
[--C-:B------:R-:W-:Y:S01]  /*f300*/  FFMA.FTZ R226, R226, UR4, -R147.reuse ;  /* 0x00000004e2e27c23 */ /* 0x100fe20008010893 */
[----:B------:R-:W-:Y:S01]  /*f310*/  FFMA.FTZ R147, R224, UR4, -R147 ;  /* 0x00000004e0937c23 */ /* 0x000fe20008010893 */
[----:B------:R-:W-:Y:S01]  /*f320*/  FFMA.FTZ R224, R144, UR4, -R145 ;  /* 0x0000000490e07c23 */ /* 0x000fe20008010891 */
[----:B------:R-:W-:Y:S05]  /*f330*/  PLOP3.LUT P0, PT, PT, PT, UP0, 0x80, 0x0 ;  /* 0x000000000000781c */ /* 0x000fea0003f0f008 */
[----:B------:R-:W-:Y:S10]  /*f340*/  MUFU.EX2 R171, R171 ;  /* 0x000000ab00ab7308 */ /* 0x000ff40000000800 */
[----:B------:R-:W1:Y:S01]  /*f350*/  MUFU.EX2 R135, R135 ;  /* 0x0000008700877308 */ /* 0x000e620000000800 */
[----:B---3--:R-:W-:Y:S09]  /*f360*/  F2FP.BF16.F32.PACK_AB R138, R164, R165 ;  /* 0x000000a5a48a723e */ /* 0x008ff200000010ff */
[----:B------:R-:W-:Y:S10]  /*f370*/  MUFU.EX2 R134, R134 ;  /* 0x0000008600867308 */ /* 0x000ff40000000800 */
[----:B------:R-:W3:Y:S01]  /*f380*/  MUFU.EX2 R167, R167 ;  /* 0x000000a700a77308 */ /* 0x000ee20000000800 */
[----:B-1----:R-:W-:Y:S09]  /*f390*/  F2FP.BF16.F32.PACK_AB R137, R135, R171 ;  /* 0x000000ab8789723e */ /* 0x002ff200000010ff */
[----:B------:R-:W1:Y:S10]  /*f3a0*/  MUFU.EX2 R2, R6 ;  /* 0x0000000600027308 */ /* 0x000e740000000800 */
[----:B------:R-:W4:Y:S01]  /*f3b0*/  MUFU.EX2 R0, R8 ;  /* 0x0000000800007308 */ /* 0x000f220000000800 */
[----:B---3--:R-:W-:Y:S09]  /*f3c0*/  F2FP.BF16.F32.PACK_AB R139, R167, R134 ;  /* 0x00000086a78b723e */ /* 0x008ff200000010ff */
        /* <DEDUP_REMOVED lines=9> */
[C---:B----4-:R-:W-:Y:S01]  /*f460*/  FMUL.FTZ R6, R0.reuse, R130 ;  /* 0x0000008200067220 */ /* 0x050fe20000410000 */
        /* <DEDUP_REMOVED lines=11> */
[----:B------:R-:W4:Y:S01]  /*f520*/  MUFU.EX2 R173, R173 ;  /* 0x000000ad00ad7308 */ /* 0x000f220000000800 */
[C---:B------:R-:W-:Y:S01]  /*f530*/  FMUL.FTZ R12, R2.reuse, R120 ;  /* 0x00000078020c7220 */ /* 0x040fe20000410000 */
[----:B------:R-:W-:Y:S01]  /*f540*/  FMUL.FTZ R13, R2, R121 ;  /* 0x00000079020d7220 */ /* 0x000fe20000410000 */
[C---:B------:R-:W-:Y:S03]  /*f550*/  FMUL.FTZ R14, R0.reuse, R122 ;  /* 0x0000007a000e7220 */ /* 0x040fe60000410000 */
[C---:B------:R-:W-:Y:S01]  /*f560*/  FMUL.FTZ R15, R0.reuse, R123 ;  /* 0x0000007b000f7220 */ /* 0x040fe20000410000 */
[----:B------:R-:W5:Y:S01]  /*f570*/  LDSM.16.MT88.4 R116, [R196+0x14000] ;  /* 0x01400000c474783b */ /* 0x000f620000004200 */
[C---:B------:R-:W-:Y:S01]  /*f580*/  FMUL.FTZ R26, R0.reuse, R110 ;  /* 0x0000006e001a7220 */ /* 0x040fe20000410000 */
[----:B------:R-:W-:Y:S01]  /*f590*/  FMUL.FTZ R27, R0, R111 ;  /* 0x0000006f001b7220 */ /* 0x000fe20000410000 */
[----:B------:R-:W-:Y:S01]  /*f5a0*/  FMUL.FTZ R33, R2, R101 ;  /* 0x0000006502217220 */ /* 0x000fe20000410000 */
[C---:B------:R-:W-:Y:S02]  /*f5b0*/  FMUL.FTZ R34, R0.reuse, R102 ;  /* 0x0000006600227220 */ /* 0x040fe40000410000 */
[C---:B------:R-:W-:Y:S01]  /*f5c0*/  HMMA.16816.F32.BF16 R12, R136.reuse, R20, R12 ;  /* 0x00000014880c723c */ /* 0x040fe2000004180c */
[----:B------:R-:W-:Y:S01]  /*f5d0*/  MUFU.EX2 R170, R170 ;  /* 0x000000aa00aa7308 */ /* 0x000fe20000000800 */
[----:B------:R-:W4:Y:S01]  /*f5e0*/  LDSM.16.MT88.4 R108, [R194+0x14000] ;  /* 0x01400000c26c783b */ /* 0x000f220000004200 */
[----:B--2---:R-:W-:Y:S01]  /*f5f0*/  FMUL.FTZ R35, R0, R103 ;  /* 0x0000006700237220 */ /* 0x004fe20000410000 */
[C---:B------:R-:W-:Y:S01]  /*f600*/  FMUL.FTZ R36, R2.reuse, R36 ;  /* 0x0000002402247220 */ /* 0x040fe20000410000 */
[C---:B------:R-:W-:Y:S01]  /*f610*/  FMUL.FTZ R37, R2.reuse, R37 ;  /* 0x0000002502257220 */ /* 0x040fe20000410000 */
[C---:B------:R-:W-:Y:S05]  /*f620*/  HMMA.16816.F32.BF16 R16, R136.reuse, R22, R16 ;  /* 0x000000168810723c */ /* 0x040fea0000041810 */
[----:B------:R-:W2:Y:S01]  /*f630*/  MUFU.EX2 R175, R175 ;  /* 0x000000af00af7308 */ /* 0x000ea20000000800 */
[----:B------:R-:W2:Y:S01]  /*f640*/  LDSM.16.MT88.4 R100, [R193+0x14000] ;  /* 0x01400000c164783b */ /* 0x000ea20000004200 */
        /* <DEDUP_REMOVED lines=14> */
[----:B------:R-:W2:Y:S01]  /*f730*/  MUFU.EX2 R177, R177 ;  /* 0x000000b100b17308 */ /* 0x000ea20000000800 */
[C---:B------:R-:W-:Y:S01]  /*f740*/  FMUL.FTZ R28, R2.reuse, R104 ;  /* 0x00000068021c7220 */ /* 0x040fe20000410000 */
[----:B------:R-:W-:Y:S01]  /*f750*/  FMUL.FTZ R29, R2, R105 ;  /* 0x00000069021d7220 */ /* 0x000fe20000410000 */
[C---:B------:R-:W-:Y:S03]  /*f760*/  FMUL.FTZ R30, R0.reuse, R106 ;  /* 0x0000006a001e7220 */ /* 0x040fe60000410000 */
[C---:B------:R-:W-:Y:S01]  /*f770*/  FMUL.FTZ R31, R0.reuse, R107 ;  /* 0x0000006b001f7220 */ /* 0x040fe20000410000 */
[----:B---3--:R-:W-:Y:S01]  /*f780*/  LDSM.16.MT88.4 R144, [R196+0x15800] ;  /* 0x01580000c490783b */ /* 0x008fe20000004200 */
        /* <DEDUP_REMOVED lines=11> */
[----:B------:R-:W3:Y:S01]  /*f840*/  MUFU.EX2 R179, R179 ;  /* 0x000000b300b37308 */ /* 0x000ee20000000800 */
[----:B------:R-:W-:Y:S01]  /*f850*/  LDSM.16.MT88.4 R124, [R196+0x14800] ;  /* 0x01480000c47c783b */ /* 0x000fe20000004200 */
[C---:B------:R-:W-:Y:S01]  /*f860*/  FMUL.FTZ R50, R0.reuse, R50 ;  /* 0x0000003200327220 */ /* 0x040fe20000410000 */
[C---:B-----5:R-:W-:Y:S03]  /*f870*/  HMMA.16816.F32.BF16 R36, R136.reuse, R116, R36 ;  /* 0x000000748824723c */ /* 0x060fe60000041824 */
[----:B------:R-:W-:Y:S03]  /*f880*/  FMUL.FTZ R51, R0, R51 ;  /* 0x0000003300337220 */ /* 0x000fe60000410000 */
[C---:B------:R-:W-:Y:S01]  /*f890*/  HMMA.16816.F32.BF16 R40, R136.reuse, R118, R40 ;  /* 0x000000768828723c */ /* 0x040fe20000041828 */
[----:B------:R-:W-:Y:S01]  /*f8a0*/  LDSM.16.MT88.4 R116, [R194+0x12800] ;  /* 0x01280000c274783b */ /* 0x000fe20000004200 */
[----:B------:R-:W-:Y:S03]  /*f8b0*/  MUFU.EX2 R176, R176 ;  /* 0x000000b000b07308 */ /* 0x000fe60000000800 */
[C---:B------:R-:W-:Y:S01]  /*f8c0*/  FMUL.FTZ R52, R2.reuse, R52 ;  /* 0x0000003402347220 */ /* 0x040fe20000410000 */
[C---:B----4-:R-:W-:Y:S06]  /*f8d0*/  HMMA.16816.F32.BF16 R44, R136.reuse, R108, R44 ;  /* 0x0000006c882c723c */ /* 0x050fec000004182c */
        /* <DEDUP_REMOVED lines=11> */
[C---:B--2---:R-:W-:Y:S03]  /*f990*/  HMMA.16816.F32.BF16 R52, R136.reuse, R100, R52 ;  /* 0x000000648834723c */ /* 0x044fe60000041834 */
[C---:B------:R-:W-:Y:S01]  /*f9a0*/  FMUL.FTZ R60, R2.reuse, R60 ;  /* 0x0000003c023c7220 */ /* 0x040fe20000410000 */
[----:B------:R-:W-:Y:S01]  /*f9b0*/  FMUL.FTZ R61, R2, R61 ;  /* 0x0000003d023d7220 */ /* 0x000fe20000410000 */
[C---:B------:R-:W-:Y:S01]  /*f9c0*/  FMUL.FTZ R62, R0.reuse, R62 ;  /* 0x0000003e003e7220 */ /* 0x040fe20000410000 */
[C---:B------:R-:W-:Y:S01]  /*f9d0*/  HMMA.16816.F32.BF16 R56, R136.reuse, R102, R56 ;  /* 0x000000668838723c */ /* 0x040fe20000041838 */
[----:B------:R-:W2:Y:S01]  /*f9e0*/  LDSM.16.MT88.4 R100, [R194+0x16000] ;  /* 0x01600000c264783b */ /* 0x000ea20000004200 */
        /* <DEDUP_REMOVED lines=33> */
[C---:B--2---:R-:W-:Y:S03]  /*fc00*/  HMMA.16816.F32.BF16 R76, R136.reuse, R100, R76 ;  /* 0x00000064884c723c */ /* 0x044fe6000004184c */
[C---:B------:R-:W-:Y:S01]  /*fc10*/  FMUL.FTZ R84, R2.reuse, R84 ;  /* 0x0000005402547220 */ /* 0x040fe20000410000 */
[----:B------:R-:W-:Y:S01]  /*fc20*/  FMUL.FTZ R85, R2, R85 ;  /* 0x0000005502557220 */ /* 0x000fe20000410000 */
[C---:B------:R-:W-:Y:S01]  /*fc30*/  FMUL.FTZ R86, R0.reuse, R86 ;  /* 0x0000005600567220 */ /* 0x040fe20000410000 */
[C---:B------:R-:W-:Y:S02]  /*fc40*/  HMMA.16816.F32.BF16 R80, R136.reuse, R102, R80 ;  /* 0x000000668850723c */ /* 0x040fe40000041850 */
[----:B------:R-:W2:Y:S03]  /*fc50*/  MUFU.EX2 R233, R233 ;  /* 0x000000e900e97308 */ /* 0x000ea60000000800 */
[----:B------:R-:W-:Y:S01]  /*fc60*/  FMUL.FTZ R87, R0, R87 ;  /* 0x0000005700577220 */ /* 0x000fe20000410000 */
[C---:B------:R-:W-:Y:S01]  /*fc70*/  FMUL.FTZ R88, R2.reuse, R88 ;  /* 0x0000005802587220 */ /* 0x040fe20000410000 */
[----:B------:R-:W-:Y:S01]  /*fc80*/  FMUL.FTZ R89, R2, R89 ;  /* 0x0000005902597220 */ /* 0x000fe20000410000 */
[C---:B------:R-:W-:Y:S04]  /*fc90*/  FMUL.FTZ R90, R0.reuse, R90 ;  /* 0x0000005a005a7220 */ /* 0x040fe80000410000 */
[----:B------:R-:W2:Y:S01]  /*fca0*/  MUFU.EX2 R226, R226 ;  /* 0x000000e200e27308 */ /* 0x000ea20000000800 */
        /* <DEDUP_REMOVED lines=12> */
[----:B------:R-:W2:Y:S01]  /*fd70*/  MUFU.EX2 R237, R237 ;  /* 0x000000ed00ed7308 */ /* 0x000ea20000000800 */
        /* <DEDUP_REMOVED lines=10> */
[----:B---3--:R-:W-:Y:S01]  /*fe20*/  F2FP.BF16.F32.PACK_AB R103, R179, R174 ;  /* 0x000000aeb367723e */ /* 0x008fe200000010ff */
[----:B------:R-:W-:Y:S01]  /*fe30*/  FADD.FTZ R166, R166, R169 ;  /* 0x000000a9a6a67221 */ /* 0x000fe20000010000 */
[----:B------:R-:W-:Y:S03]  /*fe40*/  LDSM.16.MT88.4 R136, [R196+0x15000] ;  /* 0x01500000c488783b */ /* 0x000fe60000004200 */
[----:B------:R-:W3:Y:S01]  /*fe50*/  MUFU.EX2 R133, R133 ;  /* 0x0000008500857308 */ /* 0x000ee20000000800 */
        /* <DEDUP_REMOVED lines=66> */
[----:B--2---:R-:W-:Y:S01]  /*10280*/  F2FP.BF16.F32.PACK_AB R136, R233, R230 ;  /* 0x000000e6e988723e */ /* 0x004fe200000010ff */
[C---:B-1----:R-:W-:Y:S05]  /*10290*/  HMMA.16816.F32.BF16 R44, R104.reuse, R116, R44 ;  /* 0x00000074682c723c */ /* 0x042fea000004182c */
[----:B------:R-:W-:Y:S01]  /*102a0*/  F2FP.BF16.F32.PACK_AB R138, R235, R226 ;  /* 0x000000e2eb8a723e */ /* 0x000fe200000010ff */
[C---:B------:R-:W-:Y:S01]  /*102b0*/  HMMA.16816.F32.BF16 R48, R104.reuse, R118, R48 ;  /* 0x000000766830723c */ /* 0x040fe20000041830 */
[----:B------:R-:W1:Y:S04]  /*102c0*/  LDSM.16.MT88.4 R116, [R193+0x17000] ;  /* 0x01700000c174783b */ /* 0x000e680000004200 */
[----:B------:R-:W-:Y:S01]  /*102d0*/  F2FP.BF16.F32.PACK_AB R137, R237, R222 ;  /* 0x000000deed89723e */ /* 0x000fe200000010ff */
[C---:B------:R-:W-:Y:S05]  /*102e0*/  HMMA.16816.F32.BF16 R52, R104.reuse, R140, R52 ;  /* 0x0000008c6834723c */ /* 0x040fea0000041834 */
[----:B---3--:R-:W-:Y:S01]  /*102f0*/  F2FP.BF16.F32.PACK_AB R139, R133, R224 ;  /* 0x000000e0858b723e */ /* 0x008fe200000010ff */
        /* <DEDUP_REMOVED lines=62> */
.L_x_463:
        /* <DEDUP_REMOVED lines=219> */
.L_x_467:
        /* <DEDUP_REMOVED lines=23> */
.L_x_468:
        /* <DEDUP_REMOVED lines=111> */
.L_x_470:
[----:B------:R-:W-:Y:S05]  /*11cf0*/  BSYNC B0 ;  /* 0x0000000000007941 */ /* 0x000fea0003800000 */
.L_x_469:
        /* <DEDUP_REMOVED lines=38> */
.L_x_472:
[----:B------:R-:W-:Y:S05]  /*11f60*/  BSYNC B0 ;  /* 0x0000000000007941 */ /* 0x000fea0003800000 */
.L_x_471:
        /* <DEDUP_REMOVED lines=24> */
.L_x_474:
[----:B------:R-:W-:Y:S05]  /*120f0*/  BSYNC B0 ;  /* 0x0000000000007941 */ /* 0x000fea0003800000 */
.L_x_473:
        /* <DEDUP_REMOVED lines=24> */
.L_x_476:
[----:B------:R-:W-:Y:S05]  /*12280*/  BSYNC B0 ;  /* 0x0000000000007941 */ /* 0x000fea0003800000 */
.L_x_475:
        /* <DEDUP_REMOVED lines=23> */
.L_x_477:
        /* <DEDUP_REMOVED lines=16> */
.L_x_1517:


//--------------------- .text._ZN5flash16flash_fwd_kernelI23Flash_fwd_kernel_traitsILi192ELi128ELi64ELi8ELb0ELb0EN7cutlass10bfloat16_tE19Flash_kernel_traitsILi192ELi128ELi64ELi8ES3_EELb0ELb0ELb1ELb1ELb0ELb0ELb0ELb0EEEvNS_16Flash_fwd_paramsE --------------------------
	.section	.text._ZN5flash16flash_fwd_kernelI23Flash_fwd_kernel_traitsILi192ELi128ELi64ELi8ELb0ELb0EN7cutlass10bfloat16_tE19Flash_kernel_traitsILi192ELi128ELi64ELi8ES3_EELb0ELb0ELb1ELb1ELb0ELb0ELb0ELb0EEEvNS_16Flash_fwd_paramsE,"ax",@progbits
	.align	128
        .global         _ZN5flash16flash_fwd_kernelI23Flash_fwd_kernel_traitsILi192ELi128ELi64ELi8ELb0ELb0EN7cutlass10bfloat16_tE19Flash_kernel_traitsILi192ELi128ELi64ELi8ES3_EELb0ELb0ELb1ELb1ELb0ELb0ELb0ELb0EEEvNS_16Flash_fwd_paramsE
        .type           _ZN5flash16flash_fwd_kernelI23Flash_fwd_kernel_traitsILi192ELi128ELi64ELi8ELb0ELb0EN7cutlass10bfloat16_tE19Flash_kernel_traitsILi192ELi128ELi64ELi8ES3_EELb0ELb0ELb1ELb1ELb0ELb0ELb0ELb0EEEvNS_16Flash_fwd_paramsE,@function
        .size           _ZN5flash16flash_fwd_kernelI23Flash_fwd_kernel_traitsILi192ELi128ELi64ELi8ELb0ELb0EN7cutlass10bfloat16_tE19Flash_kernel_traitsILi192ELi128ELi64ELi8ES3_EELb0ELb0ELb1ELb1ELb0ELb0ELb0ELb0EEEvNS_16Flash_fwd_paramsE,(.L_x_1518 - _ZN5flash16flash_fwd_kernelI23Flash_fwd_kernel_traitsILi192ELi128ELi64ELi8ELb0ELb0EN7cutlass10bfloat16_tE19Flash_kernel_traitsILi192ELi128ELi64ELi8ES3_EELb0ELb0ELb1ELb1ELb0ELb0ELb0ELb0EEEvNS_16Flash_fwd_paramsE)
        .other          _ZN5flash16flash_fwd_kernelI23Flash_fwd_kernel_traitsILi192ELi128ELi64ELi8ELb0ELb0EN7cutlass10bfloat16_tE19Flash_kernel_traitsILi192ELi128ELi64ELi8ES3_EELb0ELb0ELb1ELb1ELb0ELb0ELb0ELb0EEEvNS_16Flash_fwd_paramsE,@"STO_CUDA_ENTRY STV_DEFAULT"
_ZN5flash16flash_fwd_kernelI23Flash_fwd_kernel_traitsILi192ELi128ELi64ELi8ELb0ELb0EN7cutlass10bfloat16_tE19Flash_kernel_traitsILi192ELi128ELi64ELi8ES3_EELb0ELb0ELb1ELb1ELb0ELb0ELb0ELb0EEEvNS_16Flash_fwd_paramsE:
.text._ZN5flash16flash_fwd_kernelI23Flash_fwd_kernel_traitsILi192ELi128ELi64ELi8ELb0ELb0EN7cutlass10bfloat16_tE19Flash_kernel_traitsILi192ELi128ELi64ELi8ES3_EELb0ELb0ELb1ELb1ELb0ELb0ELb0ELb0EEEvNS_16Flash_fwd_paramsE:
        /* <DEDUP_REMOVED lines=54> */
.L_x_478:
[----:B------:R-:W-:-:S03]  /*0360*/  ULDC UR6, c[0x0][0x2c8] ;  /* 0x0000b20000067ab9 */ /* 0x000fc60000000800 */
.L_x_479:
        /* <DEDUP_REMOVED lines=63> */
[--C-:B------:R-:W-:Y:S01]  /*0760*/  SHF.R.S32.HI R17, RZ, 0x1f, R16.reuse ;  /* 0x0000001fff117819 */ /* 0x100fe20000011410 */
[----:B------:R-:W-:Y:S01]  /*0770*/  @!UP1 UIMAD.WIDE.U32 UR12, UR24, UR4, URZ ;  /* 0x00000004180c92a5 */ /* 0x000fe2000f8e003f */
[C---:B------:R-:W-:Y:S01]  /*0780*/  IMAD.SHL.U32 R8, R4.reuse, 0x8, RZ ;  /* 0x0000000804087824 */ /* 0x040fe200078e00ff */
[----:B------:R-:W-:Y:S01]  /*0790*/  ULDC.U8 UR9, c[0x0][0x3d8] ;  /* 0x0000f60000097ab9 */ /* 0x000fe20000000000 */
[----:B------:R-:W-:Y:S01]  /*07a0*/  @!UP1 UIMAD UR6, UR24, UR5, UR6 ;  /* 0x00000005180692a4 */ /* 0x000fe2000f8e0206 */
[----:B------:R-:W-:Y:S01]  /*07b0*/  ISETP.NE.AND P3, PT, R4, RZ, PT ;  /* 0x000000ff0400720c */ /* 0x000fe20003f65270 */
[----:B------:R-:W-:Y:S01]  /*07c0*/  UISETP.NE.AND UP3, UPT, UR9, URZ, UPT ;  /* 0x0000003f0900728c */ /* 0x000fe2000bf65270 */
[C---:B------:R-:W-:Y:S01]  /*07d0*/  VIADD R5, R16.reuse, 0x20 ;  /* 0x0000002010057836 */ /* 0x040fe20000000000 */
[----:B------:R-:W-:Y:S01]  /*07e0*/  UISETP.NE.AND UP0, UPT, UR9, URZ, !UP2 ;  /* 0x0000003f0900728c */ /* 0x000fe2000d705270 */
[----:B------:R-:W-:Y:S01]  /*07f0*/  IADD3 R4, R16, 0x40, RZ ;  /* 0x0000004010047810 */ /* 0x000fe20007ffe0ff */
[----:B------:R-:W-:Y:S01]  /*0800*/  UISETP.NE.OR UP3, UPT, UR8, URZ, !UP3 ;  /* 0x0000003f0800728c */ /* 0x000fe2000df65670 */
[----:B------:R-:W-:Y:S01]  /*0810*/  IMAD.WIDE R14, R15, 0x80, R16 ;  /* 0x000000800f0e7825 */ /* 0x000fe200078e0210 */
[----:B------:R-:W-:Y:S01]  /*0820*/  @UP1 UIMAD UR7, UR15, UR7, UR11 ;  /* 0x000000070f0712a4 */ /* 0x000fe2000f8e020b */
[----:B------:R-:W-:Y:S01]  /*0830*/  ISETP.GE.AND P2, PT, R5, UR17, PT ;  /* 0x0000001105007c0c */ /* 0x000fe2000bf46270 */
[----:B------:R-:W-:Y:S01]  /*0840*/  @UP2 ULDC.64 UR4, c[0x0][0x2c0] ;  /* 0x0000b00000042ab9 */ /* 0x000fe20000000a00 */
[----:B------:R-:W-:Y:S01]  /*0850*/  USHF.R.S32.HI UR11, URZ, 0x1f, UR26 ;  /* 0x0000001f3f0b7899 */ /* 0x000fe2000801141a */
[----:B------:R-:W-:Y:S01]  /*0860*/  ISETP.GE.AND P1, PT, R4, UR17, PT ;  /* 0x0000001104007c0c */ /* 0x000fe2000bf26270 */
[----:B------:R-:W-:Y:S01]  /*0870*/  @UP2 UIMAD UR14, UR5, UR4, URZ ;  /* 0x00000004050e22a4 */ /* 0x000fe2000f8e023f */
[C---:B------:R-:W-:Y:S01]  /*0880*/  VIADD R7, R8.reuse, 0x40 ;  /* 0x0000004008077836 */ /* 0x040fe20000000000 */
[----:B------:R-:W-:Y:S01]  /*0890*/  @!UP2 ULDC UR8, c[0x0][0x2c4] ;  /* 0x0000b1000008aab9 */ /* 0x000fe20000000800 */
[----:B------:R-:W-:Y:S01]  /*08a0*/  ULDC.64 UR4, c[0x0][0x2a0] ;  /* 0x0000a80000047ab9 */ /* 0x000fe20000000a00 */
[----:B------:R-:W-:Y:S01]  /*08b0*/  @UP0 ULDC UR8, c[0x0][0x2e4] ;  /* 0x0000b90000080ab9 */ /* 0x000fe20000000800 */
[----:B------:R-:W-:Y:S01]  /*08c0*/  UIMAD UR11, UR11, UR4, URZ ;  /* 0x000000040b0b72a4 */ /* 0x000fe2000f8e023f */
[----:B------:R-:W-:Y:S01]  /*08d0*/  IMAD.U32 R10, RZ, RZ, UR4 ;  /* 0x00000004ff0a7e24 */ /* 0x000fe2000f8e00ff */
[----:B------:R-:W-:Y:S01]  /*08e0*/  @UP2 UMOV UR9, 0x1 ;  /* 0x0000000100092882 */ /* 0x000fe20000000000 */
[----:B------:R-:W-:Y:S01]  /*08f0*/  @!UP2 ULDC UR4, c[0x0][0x270] ;  /* 0x00009c000004aab9 */ /* 0x000fe20000000800 */
[----:B------:R-:W-:Y:S01]  /*0900*/  @UP1 UMOV UR20, UR10 ;  /* 0x0000000a00141c82 */ /* 0x000fe20008000000 */
[----:B------:R-:W-:Y:S01]  /*0910*/  @!UP2 UIMAD UR9, UR8, UR4, URZ ;  /* 0x000000040809a2a4 */ /* 0x000fe2000f8e023f */
[C---:B------:R-:W-:Y:S01]  /*0920*/  IADD3 R6, R8.reuse, 0x80, RZ ;  /* 0x0000008008067810 */ /* 0x040fe20007ffe0ff */
[----:B------:R-:W-:Y:S01]  /*0930*/  @!UP3 ULDC UR10, c[0x0][0x2c4] ;  /* 0x0000b100000abab9 */ /* 0x000fe20000000800 */
[----:B------:R-:W-:Y:S01]  /*0940*/  @!UP1 UIADD3 UR7, UR13, UR6, URZ ;  /* 0x000000060d079290 */ /* 0x000fe2000fffe03f */
[----:B------:R-:W-:Y:S01]  /*0950*/  @!UP1 UMOV UR20, UR12 ;  /* 0x0000000c00149c82 */ /* 0x000fe20008000000 */
[----:B------:R-:W-:Y:S01]  /*0960*/  @!UP3 UIMAD UR10, UR24, UR10, URZ ;  /* 0x0000000a180ab2a4 */ /* 0x000fe2000f8e023f */
[----:B------:R-:W-:Y:S01]  /*0970*/  IADD3 R2, P0, R8, UR20, RZ ;  /* 0x0000001408027c10 */ /* 0x000fe2000ff1e0ff */
[----:B------:R-:W-:-:S02]  /*0980*/  UIMAD UR9, UR24, UR9, URZ ;  /* 0x00000009180972a4 */ /* 0x000fc4000f8e023f */
        /* <DEDUP_REMOVED lines=36> */
.L_x_482:
[----:B------:R-:W-:Y:S05]  /*0bd0*/  BSYNC B0 ;  /* 0x0000000000007941 */ /* 0x000fea0003800000 */
.L_x_481:
        /* <DEDUP_REMOVED lines=22> */
.L_x_484:
[----:B------:R-:W-:Y:S05]  /*0d40*/  BSYNC B0 ;  /* 0x0000000000007941 */ /* 0x000fea0003800000 */
.L_x_483:
        /* <DEDUP_REMOVED lines=22> */
.L_x_486:
[----:B------:R-:W-:Y:S05]  /*0eb0*/  BSYNC B0 ;  /* 0x0000000000007941 */ /* 0x000fea0003800000 */
.L_x_485:
        /* <DEDUP_REMOVED lines=23> */
.L_x_488:
[----:B------:R-:W-:Y:S05]  /*1030*/  BSYNC B0 ;  /* 0x0000000000007941 */ /* 0x000fea0003800000 */
.L_x_487:
        /* <DEDUP_REMOVED lines=10> */
.L_x_490:
[----:B------:R-:W-:Y:S05]  /*10e0*/  BSYNC B0 ;  /* 0x0000000000007941 */ /* 0x000fea0003800000 */
.L_x_489:
        /* <DEDUP_REMOVED lines=10> */
.L_x_492:
[----:B------:R-:W-:Y:S05]  /*1190*/  BSYNC B0 ;  /* 0x0000000000007941 */ /* 0x000fea0003800000 */
.L_x_491:
        /* <DEDUP_REMOVED lines=10> */
.L_x_494:
[----:B------:R-:W-:Y:S05]  /*1240*/  BSYNC B0 ;  /* 0x0000000000007941 */ /* 0x000fea0003800000 */
.L_x_493:
        /* <DEDUP_REMOVED lines=10> */
.L_x_480:
[----:B------:R-:W1:Y:S01]  /*12f0*/  LDC R0, c[0x0][0x278] ;  /* 0x00009e00ff007b82 */ /* 0x000e620000000800 */
[----:B------:R-:W2:Y:S01]  /*1300*/  S2R R3, SR_CTAID.Z ;  /* 0x0000000000037919 */ /* 0x000ea20000002700 */
[----:B------:R-:W-:Y:S01]  /*1310*/  IMAD.MOV.U32 R6, RZ, RZ, RZ ;  /* 0x000000ffff067224 */ /* 0x000fe200078e00ff */
[----:B------:R-:W-:Y:S01]  /*1320*/  SHF.R.S32.HI R11, RZ, 0x1f, R4 ;  /* 0x0000001fff0b7819 */ /* 0x000fe20000011404 */
[----:B------:R-:W-:Y:S01]  /*1330*/  UISETP.NE.AND UP0, UPT, UR15, -0x1, UPT ;  /* 0xffffffff0f00788c */ /* 0x000fe2000bf05270 */
[----:B------:R-:W-:Y:S01]  /*1340*/  IMAD.U32 R17, RZ, RZ, UR16 ;  /* 0x00000010ff117e24 */ /* 0x000fe2000f8e00ff */
[----:B------:R-:W-:Y:S02]  /*1350*/  UIADD3 UR5, -UR25, UR17, URZ ;  /* 0x0000001119057290 */ /* 0x000fe4000fffe13f */
[----:B------:R-:W-:-:S06]  /*1360*/  UISETP.NE.AND UP1, UPT, UR10, -0x1, UPT ;  /* 0xffffffff0a00788c */ /* 0x000fcc000bf25270 */
[----:B------:R-:W-:Y:S01]  /*1370*/  PLOP3.LUT P2, PT, PT, PT, UP1, 0x80, 0x0 ;  /* 0x000000000000781c */ /* 0x000fe20003f4f018 */
[----:B------:R-:W-:Y:S01]  /*1380*/  @UP0 ULDC.64 UR6, c[0x0][0x240] ;  /* 0x0000900000060ab9 */ /* 0x000fe20000000a00 */
[----:B------:R-:W-:Y:S02]  /*1390*/  @!UP0 USHF.R.S32.HI UR9, URZ, 0x1f, UR24 ;  /* 0x0000001f3f098899 */ /* 0x000fe40008011418 */
[----:B------:R-:W-:Y:S01]  /*13a0*/  @UP0 UIMAD.WIDE.U32 UR18, UR15, UR6, URZ ;  /* 0x000000060f1202a5 */ /* 0x000fe2000f8e003f */
[----:B------:R-:W-:-:S03]  /*13b0*/  @UP1 ULDC.64 UR12, c[0x0][0x248] ;  /* 0x00009200000c1ab9 */ /* 0x000fc60000000a00 */
[----:B------:R-:W-:Y:S01]  /*13c0*/  @UP0 UIMAD UR4, UR15, UR7, UR19 ;  /* 0x000000070f0402a4 */ /* 0x000fe2000f8e0213 */
[----:B-1----:R-:W-:Y:S02]  /*13d0*/  IABS R2, R0 ;  /* 0x0000000000027213 */ /* 0x002fe40000000000 */
[----:B------:R-:W-:Y:S02]  /*13e0*/  @!UP0 ULDC.64 UR6, c[0x0][0x228] ;  /* 0x00008a0000068ab9 */ /* 0x000fe40000000a00 */
[----:B------:R-:W-:Y:S01]  /*13f0*/  @!UP0 UIMAD UR9, UR9, UR6, URZ ;  /* 0x00000006090982a4 */ /* 0x000fe2000f8e023f */
[----:B------:R-:W1:Y:S01]  /*1400*/  I2F.RP R9, R2 ;  /* 0x0000000200097306 */ /* 0x000e620000209400 */
[----:B------:R-:W-:Y:S02]  /*1410*/  @!UP0 UIMAD.WIDE.U32 UR30, UR24, UR6, URZ ;  /* 0x00000006181e82a5 */ /* 0x000fe4000f8e003f */
[----:B------:R-:W-:Y:S01]  /*1420*/  @!UP0 UIMAD UR7, UR24, UR7, UR9 ;  /* 0x00000007180782a4 */ /* 0x000fe2000f8e0209 */
[----:B--2---:R-:W-:Y:S01]  /*1430*/  IABS R3, R3 ;  /* 0x0000000300037213 */ /* 0x004fe20000000000 */
[----:B------:R-:W-:-:S02]  /*1440*/  @UP1 UIADD3 UR9, UR8, UR10, URZ ;  /* 0x0000000a08091290 */ /* 0x000fc4000fffe03f */
[----:B------:R-:W-:Y:S02]  /*1450*/  @!UP0 UIADD3 UR4, UR31, UR7, URZ ;  /* 0x000000071f048290 */ /* 0x000fe4000fffe03f */
[----:B------:R-:W-:Y:S02]  /*1460*/  @UP1 UIMAD.WIDE.U32 UR32, UR9, UR12, URZ ;  /* 0x0000000c092012a5 */ /* 0x000fe4000f8e003f */
[----:B------:R-:W-:Y:S01]  /*1470*/  @UP1 UIMAD UR9, UR9, UR13, URZ ;  /* 0x0000000d090912a4 */ /* 0x000fe2000f8e023f */
[----:B------:R-:W-:Y:S01]  /*1480*/  @!UP0 UMOV UR18, UR30 ;  /* 0x0000001e00128c82 */ /* 0x000fe20008000000 */
[----:B-1----:R-:W1:Y:S02]  /*1490*/  MUFU.RCP R7, R9 ;  /* 0x0000000900077308 */ /* 0x002e640000001000 */
[----:B------:R-:W-:Y:S01]  /*14a0*/  @UP1 UIADD3 UR9, UR33, UR9, URZ ;  /* 0x0000000921091290 */ /* 0x000fe2000fffe03f */
[----:B------:R-:W-:Y:S01]  /*14b0*/  @UP1 UMOV UR20, UR32 ;  /* 0x0000002000141c82 */ /* 0x000fe20008000000 */
[----:B-1----:R-:W-:-:S06]  /*14c0*/  VIADD R7, R7, 0xffffffe ;  /* 0x0ffffffe07077836 */ /* 0x002fcc0000000000 */
[----:B------:R-:W1:Y:S02]  /*14d0*/  F2I.FTZ.U32.TRUNC.NTZ R7, R7 ;  /* 0x0000000700077305 */ /* 0x000e64000021f000 */
[----:B-1----:R-:W-:-:S04]  /*14e0*/  IMAD.MOV R5, RZ, RZ, -R7 ;  /* 0x000000ffff057224 */ /* 0x002fc800078e0a07 */
[----:B------:R-:W-:-:S04]  /*14f0*/  IMAD R8, R5, R2, RZ ;  /* 0x0000000205087224 */ /* 0x000fc800078e02ff */
[----:B------:R-:W-:Y:S01]  /*1500*/  IMAD.HI.U32 R8, R7, R8, R6 ;  /* 0x0000000807087227 */ /* 0x000fe200078e0006 */
[----:B------:R-:W-:-:S04]  /*1510*/  LEA.HI R6, R11, R4, RZ, 0x3 ;  /* 0x000000040b067211 */ /* 0x000fc800078f18ff */
[----:B------:R-:W-:Y:S01]  /*1520*/  SHF.R.S32.HI R12, RZ, 0x3, R6 ;  /* 0x00000003ff0c7819 */ /* 0x000fe20000011406 */
[----:B------:R-:W-:-:S03]  /*1530*/  IMAD.HI.U32 R147, R8, R3, RZ ;  /* 0x0000000308937227 */ /* 0x000fc600078e00ff */
[--C-:B------:R-:W-:Y:S01]  /*1540*/  SHF.R.S32.HI R13, RZ, 0x1f, R12.reuse ;  /* 0x0000001fff0d7819 */ /* 0x100fe2000001140c */
[C---:B------:R-:W-:Y:S02]  /*1550*/  VIADD R5, R12.reuse, 0x40 ;  /* 0x000000400c057836 */ /* 0x040fe40000000000 */
[----:B------:R-:W-:Y:S02]  /*1560*/  IMAD.MOV R7, RZ, RZ, -R147 ;  /* 0x000000ffff077224 */ /* 0x000fe400078e0a93 */
[C---:B------:R-:W-:Y:S01]  /*1570*/  IMAD.SHL.U32 R201, R12.reuse, 0x40, RZ ;  /* 0x000000400cc97824 */ /* 0x040fe200078e00ff */
[----:B------:R-:W-:Y:S01]  /*1580*/  ISETP.GE.AND P5, PT, R5, UR5, PT ;  /* 0x0000000505007c0c */ /* 0x000fe2000bfa6270 */
[----:B------:R-:W-:Y:S02]  /*1590*/  VIADD R5, R12, 0x60 ;  /* 0x000000600c057836 */ /* 0x000fe40000000000 */
[----:B------:R-:W-:Y:S01]  /*15a0*/  IMAD R7, R2, R7, R3 ;  /* 0x0000000702077224 */ /* 0x000fe200078e0203 */
[----:B------:R-:W-:Y:S01]  /*15b0*/  LOP3.LUT R201, R201, 0x1c0, RZ, 0xc0, !PT ;  /* 0x000001c0c9c97812 */ /* 0x000fe200078ec0ff */
[----:B------:R-:W-:Y:S01]  /*15c0*/  IMAD.WIDE R16, R17, 0x80, R12 ;  /* 0x0000008011107825 */ /* 0x000fe200078e020c */
[----:B------:R-:W-:-:S02]  /*15d0*/  ISETP.GE.AND P4, PT, R5, UR5, PT ;  /* 0x0000000505007c0c */ /* 0x000fc4000bf86270 */
[----:B------:R-:W-:Y:S02]  /*15e0*/  LOP3.LUT R5, R6, 0xfffffff8, RZ, 0xc0, !PT ;  /* 0xfffffff806057812 */ /* 0x000fe400078ec0ff */
[----:B------:R-:W-:Y:S02]  /*15f0*/  ISETP.GT.U32.AND P0, PT, R2, R7, PT ;  /* 0x000000070200720c */ /* 0x000fe40003f04070 */
[----:B------:R-:W-:Y:S01]  /*1600*/  LEA.HI R3, R11, R4, RZ, 0x6 ;  /* 0x000000040b037211 */ /* 0x000fe200078f30ff */
[----:B------:R-:W-:-:S04]  /*1610*/  IMAD.IADD R5, R4, 0x1, -R5 ;  /* 0x0000000104057824 */ /* 0x000fc800078e0a05 */
[----:B------:R-:W-:-:S05]  /*1620*/  IMAD.SHL.U32 R134, R5, 0x8, RZ ;  /* 0x0000000805867824 */ /* 0x000fca00078e00ff */
[----:B------:R-:W-:Y:S01]  /*1630*/  LOP3.LUT R6, R201, 0x38, R134, 0xf8, !PT ;  /* 0x00000038c9067812 */ /* 0x000fe200078ef886 */
[----:B------:R-:W-:Y:S01]  /*1640*/  @!P0 IMAD.IADD R7, R7, 0x1, -R2 ;  /* 0x0000000107078824 */ /* 0x000fe200078e0a02 */
[----:B------:R-:W-:-:S04]  /*1650*/  SHF.R.U32.HI R201, RZ, 0x3, R201 ;  /* 0x00000003ffc97819 */ /* 0x000fc800000116c9 */
[----:B------:R-:W-:Y:S01]  /*1660*/  LOP3.LUT R201, R6, R201, RZ, 0x3c, !PT ;  /* 0x000000c906c97212 */ /* 0x000fe200078e3cff */
[----:B------:R-:W-:Y:S06]  /*1670*/  @P2 BRA `(.L_x_495) ;  /* 0x0000000000342947 */ /* 0x000fec0003800000 */
[----:B------:R-:W-:Y:S01]  /*1680*/  USHF.R.S32.HI UR11, URZ, 0x1f, UR8 ;  /* 0x0000001f3f0b7899 */ /* 0x000fe20008011408 */
[----:B------:R-:W-:Y:S01]  /*1690*/  ULDC.64 UR12, c[0x0][0x248] ;  /* 0x00009200000c7ab9 */ /* 0x000fe20000000a00 */
[----:B------:R-:W-:Y:S02]  /*16a0*/  USHF.R.S32.HI UR9, URZ, 0x1f, UR24 ;  /* 0x0000001f3f097899 */ /* 0x000fe40008011418 */
[----:B------:R-:W-:Y:S02]  /*16b0*/  UIMAD UR11, UR11, UR12, URZ ;  /* 0x0000000c0b0b72a4 */ /* 0x000fe4000f8e023f */
[----:B------:R-:W-:Y:S02]  /*16c0*/  UIMAD.WIDE.U32 UR30, UR8, UR12, URZ ;  /* 0x0000000c081e72a5 */ /* 0x000fe4000f8e003f */
[----:B------:R-:W-:Y:S01]  /*16d0*/  UIMAD UR11, UR8, UR13, UR11 ;  /* 0x0000000d080b72a4 */ /* 0x000fe2000f8e020b */
[----:B------:R-:W-:Y:S02]  /*16e0*/  ULDC.64 UR6, c[0x0][0x230] ;  /* 0x00008c0000067ab9 */ /* 0x000fe40000000a00 */
[----:B------:R-:W-:-:S02]  /*16f0*/  UIMAD UR9, UR9, UR6, URZ ;  /* 0x00000006090972a4 */ /* 0x000fc4000f8e023f */
[----:B------:R-:W-:Y:S02]  /*1700*/  UIADD3 UR31, UR31, UR11, URZ ;  /* 0x0000000b1f1f7290 */ /* 0x000fe4000fffe03f */
[----:B------:R-:W-:Y:S02]  /*1710*/  UIMAD UR9, UR24, UR7, UR9 ;  /* 0x00000007180972a4 */ /* 0x000fe4000f8e0209 */
[----:B------:R-:W-:-:S04]  /*1720*/  UIMAD.WIDE.U32 UR6, UR24, UR6, UR30 ;  /* 0x00000006180672a5 */ /* 0x000fc8000f8e001e */
[----:B------:R-:W-:-:S03]  /*1730*/  UIADD3 UR9, UR7, UR9, URZ ;  /* 0x0000000907097290 */ /* 0x000fc6000fffe03f */
[----:B------:R-:W-:-:S09]  /*1740*/  UMOV UR20, UR6 ;  /* 0x0000000600147c82 */ /* 0x000fd20008000000 */
.L_x_495:
[----:B------:R-:W-:Y:S01]  /*1750*/  @UP1 UIADD3 UR30, UR8, UR10, URZ ;  /* 0x0000000a081e1290 */ /* 0x000fe2000fffe03f */
[----:B------:R-:W-:Y:S01]  /*1760*/  ISETP.GE.U32.AND P1, PT, R7, R2, PT ;  /* 0x000000020700720c */ /* 0x000fe20003f26070 */
[----:B------:R-:W-:Y:S01]  /*1770*/  IMAD.SHL.U32 R2, R3, 0x8, RZ ;  /* 0x0000000803027824 */ /* 0x000fe200078e00ff */
[----:B------:R-:W-:Y:S01]  /*1780*/  @UP1 ULDC.64 UR10, c[0x0][0x250] ;  /* 0x00009400000a1ab9 */ /* 0x000fe20000000a00 */
[----:B------:R-:W-:Y:S01]  /*1790*/  USHF.R.S32.HI UR19, URZ, 0x1f, UR26 ;  /* 0x0000001f3f137899 */ /* 0x000fe2000801141a */
[----:B------:R-:W-:Y:S01]  /*17a0*/  SHF.R.S32.HI R135, RZ, 0x1f, R134 ;  /* 0x0000001fff877819 */ /* 0x000fe20000011486 */
[----:B------:R-:W-:Y:S01]  /*17b0*/  @UP1 UIMAD.WIDE.U32 UR6, UR30, UR10, URZ ;  /* 0x0000000a1e0612a5 */ /* 0x000fe2000f8e003f */
[----:B------:R-:W-:Y:S01]  /*17c0*/  LOP3.LUT R201, R201, 0xfffffe00, R2, 0xf8, !PT ;  /* 0xfffffe00c9c97812 */ /* 0x000fe200078ef802 */
        /* <DEDUP_REMOVED lines=12> */
[----:B------:R-:W-:Y:S01]  /*1890*/  UIMAD UR8, UR8, UR6, URZ ;  /* 0x00000006080872a4 */ /* 0x000fe2000f8e023f */
[----:B------:R-:W-:Y:S02]  /*18a0*/  UMOV UR30, UR32 ;  /* 0x00000020001e7c82 */ /* 0x000fe40008000000 */
[----:B------:R-:W-:Y:S02]  /*18b0*/  UIMAD.WIDE.U32 UR32, UR24, UR6, UR30 ;  /* 0x00000006182072a5 */ /* 0x000fe4000f8e001e */
[----:B------:R-:W-:-:S04]  /*18c0*/  UIMAD UR7, UR24, UR7, UR8 ;  /* 0x00000007180772a4 */ /* 0x000fc8000f8e0208 */
[----:B------:R-:W-:Y:S01]  /*18d0*/  UIADD3 UR30, UR33, UR7, URZ ;  /* 0x00000007211e7290 */ /* 0x000fe2000fffe03f */
[----:B------:R-:W-:-:S11]  /*18e0*/  UMOV UR6, UR32 ;  /* 0x0000002000067c82 */ /* 0x000fd60008000000 */
.L_x_496:
[----:B------:R-:W-:Y:S01]  /*18f0*/  ISETP.GE.AND P2, PT, R2, RZ, PT ;  /* 0x000000ff0200720c */ /* 0x000fe20003f46270 */
[----:B------:R-:W-:Y:S01]  /*1900*/  IMAD R3, R13, UR12, RZ ;  /* 0x0000000c0d037c24 */ /* 0x000fe2000f8e02ff */
[----:B------:R-:W-:Y:S01]  /*1910*/  ISETP.NE.AND P3, PT, R0, RZ, PT ;  /* 0x000000ff0000720c */ /* 0x000fe20003f65270 */
[----:B------:R-:W-:Y:S01]  /*1920*/  IMAD.WIDE.U32 R8, R12, UR12, R134 ;  /* 0x0000000c0c087c25 */ /* 0x000fe2000f8e0086 */
[----:B------:R-:W1:Y:S01]  /*1930*/  S2UR UR8, SR_CgaCtaId ;  /* 0x00000000000879c3 */ /* 0x000e620000008800 */
[----:B------:R-:W-:Y:S01]  /*1940*/  BSSY B0, `(.L_x_497) ;  /* 0x000004c000007945 */ /* 0x000fe20003800000 */
[----:B------:R-:W-:Y:S01]  /*1950*/  IADD3 R195, R134, 0x80, RZ ;  /* 0x0000008086c37810 */ /* 0x000fe20007ffe0ff */
[----:B------:R-:W-:Y:S01]  /*1960*/  @!P0 VIADD R147, R147, 0x1 ;  /* 0x0000000193938836 */ /* 0x000fe20000000000 */
[----:B------:R-:W-:Y:S01]  /*1970*/  IADD3 R202, P0, R8, UR20, RZ ;  /* 0x0000001408ca7c10 */ /* 0x000fe2000ff1e0ff */
[C---:B------:R-:W-:Y:S01]  /*1980*/  IMAD R2, R12.reuse, UR13, R3 ;  /* 0x0000000d0c027c24 */ /* 0x040fe2000f8e0203 */
[----:B------:R-:W-:Y:S01]  /*1990*/  UIADD3 UR20, UR21, -0x1, URZ ;  /* 0xffffffff15147890 */ /* 0x000fe2000fffe03f */
[----:B------:R-:W-:-:S03]  /*19a0*/  IMAD.WIDE.U32 R6, R12, UR10, R134 ;  /* 0x0000000a0c067c25 */ /* 0x000fc6000f8e0086 */
        /* <DEDUP_REMOVED lines=14> */
[----:B------:R-:W-:Y:S01]  /*1a90*/  UMOV UR4, 0x400 ;  /* 0x0000040000047882 */ /* 0x000fe20000000000 */
[----:B------:R-:W-:Y:S01]  /*1aa0*/  SHF.R.S32.HI R2, RZ, 0x1f, R147 ;  /* 0x0000001fff027819 */ /* 0x000fe20000011493 */
[----:B------:R-:W-:Y:S01]  /*1ab0*/  ULDC.64 UR6, c[0x0][0x260] ;  /* 0x0000980000067ab9 */ /* 0x000fe20000000a00 */
[----:B------:R-:W-:Y:S01]  /*1ac0*/  ISETP.GE.AND P0, PT, R12, UR5, PT ;  /* 0x000000050c007c0c */ /* 0x000fe2000bf06270 */
[----:B------:R-:W-:Y:S01]  /*1ad0*/  IMAD.WIDE.U32 R8, R8, UR26, R6 ;  /* 0x0000001a08087c25 */ /* 0x000fe2000f8e0006 */
[----:B-1----:R-:W-:Y:S01]  /*1ae0*/  ULEA UR4, UR8, UR4, 0x18 ;  /* 0x0000000408047291 */ /* 0x002fe2000f8ec03f */
[----:B------:R-:W-:Y:S01]  /*1af0*/  IADD3 R0, R12, 0x20, RZ ;  /* 0x000000200c007810 */ /* 0x000fe20007ffe0ff */
[----:B------:R-:W-:Y:S01]  /*1b00*/  UIMAD UR18, UR20, -0x40, UR27 ;  /* 0xffffffc0141278a4 */ /* 0x000fe2000f8e021b */
[----:B------:R-:W-:Y:S01]  /*1b10*/  IMAD R6, R2, UR6, RZ ;  /* 0x0000000602067c24 */ /* 0x000fe2000f8e02ff */
[----:B------:R-:W-:Y:S01]  /*1b20*/  IADD3 R15, R9, UR9, RZ ;  /* 0x00000009090f7c10 */ /* 0x000fe2000fffe0ff */
[----:B------:R-:W-:Y:S01]  /*1b30*/  IMAD.WIDE.U32 R202, R147, UR6, R202 ;  /* 0x0000000693ca7c25 */ /* 0x000fe2000f8e00ca */
[----:B------:R-:W-:-:S02]  /*1b40*/  ISETP.GE.AND P1, PT, R0, UR5, PT ;  /* 0x0000000500007c0c */ /* 0x000fc4000bf26270 */
        /* <DEDUP_REMOVED lines=43> */
.L_x_498:
[----:B------:R-:W-:Y:S05]  /*1e00*/  BSYNC B0 ;  /* 0x0000000000007941 */ /* 0x000fea0003800000 */
.L_x_497:
        /* <DEDUP_REMOVED lines=15> */
[----:B------:R3:W-:Y:S03]  /*1f00*/  @P3 STS.128 [R201+0x1000], RZ ;  /* 0x001000ffc9003388 */ /* 0x0007e60000000c00 */
[----:B------:R-:W-:-:S03]  /*1f10*/  IMAD.IADD R10, R21, 0x1, R10 ;  /* 0x00000001150a7824 */ /* 0x000fc600078e020a */
        /* <DEDUP_REMOVED lines=23> */
.L_x_500:
[----:B------:R-:W-:Y:S05]  /*2090*/  BSYNC B0 ;  /* 0x0000000000007941 */ /* 0x000fea0003800000 */
.L_x_499:
        /* <DEDUP_REMOVED lines=13> */
[----:B--23--:R-:W2:Y:S01]  /*2170*/  @!P3 LDC.64 R6, c[0x0][0x210] ;  /* 0x00008400ff06bb82 */ /* 0x00cea20000000a00 */
[----:B------:R-:W-:Y:S01]  /*2180*/  IMAD R10, R19, UR7, R10 ;  /* 0x00000007130a7c24 */ /* 0x000fe2000f8e020a */
[----:B------:R3:W-:Y:S03]  /*2190*/  @P3 STS.128 [R201+0x2000], RZ ;  /* 0x002000ffc9003388 */ /* 0x0007e60000000c00 */
[----:B------:R-:W-:-:S03]  /*21a0*/  IMAD.IADD R10, R21, 0x1, R10 ;  /* 0x00000001150a7824 */ /* 0x000fc600078e020a */
[----:B-1--4-:R-:W1:Y:S01]  /*21b0*/  @!P2 LDC.64 R2, c[0x0][0x210] ;  /* 0x00008400ff02ab82 */ /* 0x012e620000000a00 */
        /* <DEDUP_REMOVED lines=22> */
.L_x_502:
[----:B------:R-:W-:Y:S05]  /*2320*/  BSYNC B0 ;  /* 0x0000000000007941 */ /* 0x000fea0003800000 */
.L_x_501:
[----:B------:R-:W-:Y:S01]  /*2330*/  USHF.L.U64.HI UR30, UR12, 0x6, UR13 ;  /* 0x000000060c1e7899 */ /* 0x000fe2000801020d */
[----:B------:R-:W-:Y:S01]  /*2340*/  BSSY B0, `(.L_x_503) ;  /* 0x0000028000007945 */ /* 0x000fe20003800000 */
[----:B------:R-:W-:-:S03]  /*2350*/  USHF.L.U32 UR31, UR12, 0x6, URZ ;  /* 0x000000060c1f7899 */ /* 0x000fc6000800063f */
[----:B------:R-:W-:Y:S09]  /*2360*/  @P4 BRA `(.L_x_504) ;  /* 0x0000000000944947 */ /* 0x000ff20003800000 */
        /* <DEDUP_REMOVED lines=37> */
.L_x_504:
[----:B------:R-:W-:Y:S05]  /*25c0*/  BSYNC B0 ;  /* 0x0000000000007941 */ /* 0x000fea0003800000 */
.L_x_503:
[----:B------:R-:W-:Y:S01]  /*25d0*/  ISETP.GE.AND P0, PT, R12, UR18, PT ;  /* 0x000000120c007c0c */ /* 0x000fe2000bf06270 */
[----:B------:R-:W-:Y:S01]  /*25e0*/  USHF.R.S32.HI UR34, URZ, 0x1f, UR20 ;  /* 0x0000001f3f227899 */ /* 0x000fe20008011414 */
[----:B------:R-:W-:Y:S01]  /*25f0*/  MOV R204, R202 ;  /* 0x000000ca00cc7202 */ /* 0x000fe20000000f00 */
[----:B------:R-:W-:Y:S01]  /*2600*/  UIMAD UR6, UR30, UR20, URZ ;  /* 0x000000141e0672a4 */ /* 0x000fe2000f8e023f */
[----:B------:R-:W-:Y:S01]  /*2610*/  IMAD.IADD R205, R203, 0x1, R205 ;  /* 0x00000001cbcd7824 */ /* 0x000fe200078e02cd */
[----:B------:R-:W-:Y:S01]  /*2620*/  BSSY B0, `(.L_x_505) ;  /* 0x0000024000007945 */ /* 0x000fe20003800000 */
[----:B-1234-:R-:W-:Y:S01]  /*2630*/  IMAD.U32 R3, RZ, RZ, UR31 ;  /* 0x0000001fff037e24 */ /* 0x01efe2000f8e00ff */
[----:B------:R-:W-:Y:S01]  /*2640*/  UIMAD UR6, UR34, UR31, UR6 ;  /* 0x0000001f220672a4 */ /* 0x000fe2000f8e0206 */
[----:B------:R-:W-:Y:S02]  /*2650*/  ISETP.GE.AND P5, PT, R0, UR18, PT ;  /* 0x0000001200007c0c */ /* 0x000fe4000bfa6270 */
[----:B------:R-:W-:-:S05]  /*2660*/  IMAD.WIDE.U32 R14, R3, UR20, R204 ;  /* 0x00000014030e7c25 */ /* 0x000fca000f8e00cc */
[----:B------:R-:W-:Y:S01]  /*2670*/  IADD3 R2, R15, UR6, RZ ;  /* 0x000000060f027c10 */ /* 0x000fe2000fffe0ff */
        /* <DEDUP_REMOVED lines=30> */
.L_x_506:
[----:B------:R-:W-:Y:S05]  /*2860*/  BSYNC B0 ;  /* 0x0000000000007941 */ /* 0x000fea0003800000 */
.L_x_505:
[----:B------:R-:W-:Y:S01]  /*2870*/  USHF.L.U64.HI UR32, UR12, 0x5, UR13 ;  /* 0x000000050c207899 */ /* 0x000fe2000801020d */
[----:B------:R-:W-:Y:S01]  /*2880*/  BSSY B0, `(.L_x_507) ;  /* 0x0000022000007945 */ /* 0x000fe20003800000 */
[----:B------:R-:W-:-:S03]  /*2890*/  USHF.L.U32 UR33, UR12, 0x5, URZ ;  /* 0x000000050c217899 */ /* 0x000fc6000800063f */
        /* <DEDUP_REMOVED lines=32> */
.L_x_508:
[----:B------:R-:W-:Y:S05]  /*2aa0*/  BSYNC B0 ;  /* 0x0000000000007941 */ /* 0x000fea0003800000 */
.L_x_507:
[----:B------:R-:W-:Y:S01]  /*2ab0*/  ULDC.64 UR8, c[0x0][0x3c8] ;  /* 0x0000f20000087ab9 */ /* 0x000fe20000000a00 */
[----:B------:R-:W0:Y:S01]  /*2ac0*/  LDGDEPBAR ;  /* 0x00000000000079af */ /* 0x000e220000000000 */
[----:B------:R-:W-:-:S04]  /*2ad0*/  UISETP.NE.U32.AND UP1, UPT, UR8, URZ, UPT ;  /* 0x0000003f0800728c */ /* 0x000fc8000bf25070 */
[----:B------:R-:W-:-:S06]  /*2ae0*/  UISETP.NE.AND.EX UP1, UPT, UR9, URZ, UPT, UP1 ;  /* 0x0000003f0900728c */ /* 0x000fcc000bf25310 */
[----:B------:R-:W-:-:S05]  /*2af0*/  PLOP3.LUT P0, PT, PT, PT, UP1, 0x80, 0x0 ;  /* 0x000000000000781c */ /* 0x000fca0003f0f018 */
[----:B------:R-:W-:Y:S01]  /*2b00*/  @UP1 USHF.R.S32.HI UR35, URZ, 0x1f, UR24 ;  /* 0x0000001f3f231899 */ /* 0x000fe20008011418 */
[----:B------:R-:W-:Y:S01]  /*2b10*/  @UP1 ULDC.64 UR6, c[0x0][0x3d0] ;  /* 0x0000f40000061ab9 */ /* 0x000fe20000000a00 */
[----:B------:R-:W-:Y:S02]  /*2b20*/  @UP1 UMOV UR36, UR26 ;  /* 0x0000001a00241c82 */ /* 0x000fe40008000000 */
[----:B------:R-:W-:Y:S01]  /*2b30*/  @UP1 UIMAD UR35, UR35, UR6, URZ ;  /* 0x00000006232312a4 */ /* 0x000fe2000f8e023f */
[----:B------:R-:W-:Y:S02]  /*2b40*/  @UP1 UMOV UR37, UR19 ;  /* 0x0000001300251c82 */ /* 0x000fe40008000000 */
[----:B------:R-:W-:Y:S01]  /*2b50*/  @UP1 UIMAD.WIDE.U32 UR36, UR24, UR6, UR36 ;  /* 0x00000006182412a5 */ /* 0x000fe2000f8e0024 */
[----:B------:R-:W-:Y:S01]  /*2b60*/  LEA.HI R193, R11, R4, RZ, 0x4 ;  /* 0x000000040bc17211 */ /* 0x000fe200078f20ff */
[----:B------:R-:W-:Y:S01]  /*2b70*/  @UP1 UIMAD UR7, UR24, UR7, UR35 ;  /* 0x00000007180712a4 */ /* 0x000fe2000f8e0223 */
[----:B------:R-:W-:-:S04]  /*2b80*/  DEPBAR.LE SB0, 0x0 ;  /* 0x000080000000791a */ /* 0x000fc80000000000 */
[----:B------:R-:W-:Y:S02]  /*2b90*/  @UP1 ULEA UR8, UP0, UR36, UR8, 0x2 ;  /* 0x0000000824081291 */ /* 0x000fe4000f80103f */
[----:B------:R-:W-:Y:S01]  /*2ba0*/  @UP1 UIADD3 UR7, UR37, UR7, URZ ;  /* 0x0000000725071290 */ /* 0x000fe2000fffe03f */
[----:B------:R-:W-:-:S03]  /*2bb0*/  @UP1 ULDC UR6, c[0x0][0x2e8] ;  /* 0x0000ba0000061ab9 */ /* 0x000fc60000000800 */
[----:B------:R-:W-:Y:S01]  /*2bc0*/  @UP1 ULEA.HI.X UR9, UR36, UR9, UR7, 0x2, UP0 ;  /* 0x0000000924091291 */ /* 0x000fe200080f1407 */
[----:B--23--:R-:W-:-:S05]  /*2bd0*/  IMAD.U32 R8, RZ, RZ, UR8 ;  /* 0x00000008ff087e24 */ /* 0x00cfca000f8e00ff */
[----:B------:R-:W-:-:S05]  /*2be0*/  IMAD.U32 R9, RZ, RZ, UR9 ;  /* 0x00000009ff097e24 */ /* 0x000fca000f8e00ff */
[----:B------:R2:W3:Y:S01]  /*2bf0*/  @P0 LDG.E R8, desc[UR28][R8.64] ;  /* 0x0000001c08080981 */ /* 0x0004e2000c1e1900 */
[C---:B-1--4-:R-:W-:Y:S01]  /*2c00*/  LOP3.LUT R7, R193.reuse, 0xfffffff0, RZ, 0xc0, !PT ;  /* 0xfffffff0c1077812 */ /* 0x052fe200078ec0ff */
[----:B------:R-:W-:Y:S01]  /*2c10*/  USHF.L.U64.HI UR8, UR10, 0x6, UR11 ;  /* 0x000000060a087899 */ /* 0x000fe2000801020b */
[----:B------:R-:W-:Y:S01]  /*2c20*/  SHF.R.S32.HI R6, RZ, 0x4, R193 ;  /* 0x00000004ff067819 */ /* 0x000fe200000114c1 */
[----:B------:R-:W-:Y:S01]  /*2c30*/  USHF.L.U32 UR9, UR10, 0x6, URZ ;  /* 0x000000060a097899 */ /* 0x000fe2000800063f */
[----:B------:R-:W-:Y:S01]  /*2c40*/  ISETP.GE.AND P1, PT, R12, UR18, PT ;  /* 0x000000120c007c0c */ /* 0x000fe2000bf26270 */
[----:B------:R-:W-:Y:S01]  /*2c50*/  IMAD.IADD R7, R4, 0x1, -R7 ;  /* 0x0000000104077824 */ /* 0x000fe200078e0a07 */
[----:B------:R-:W-:Y:S01]  /*2c60*/  BAR.SYNC.DEFER_BLOCKING 0x0 ;  /* 0x0000000000007b1d */ /* 0x000fe20000010000 */
[----:B------:R-:W-:Y:S01]  /*2c70*/  LEA.HI R193, R193, R6, RZ, 0x1 ;  /* 0x00000006c1c17211 */ /* 0x000fe200078f08ff */
[----:B------:R-:W-:Y:S01]  /*2c80*/  UIMAD UR7, UR8, UR20, URZ ;  /* 0x00000014080772a4 */ /* 0x000fe2000f8e023f */
[----:B------:R-:W-:Y:S01]  /*2c90*/  IMAD.IADD R147, R145, 0x1, R147 ;  /* 0x0000000191937824 */ /* 0x000fe200078e0293 */
[----:B------:R-:W-:Y:S01]  /*2ca0*/  SHF.R.S32.HI R14, RZ, 0x1f, R7 ;  /* 0x0000001fff0e7819 */ /* 0x000fe20000011407 */
[----:B------:R-:W-:Y:S01]  /*2cb0*/  IMAD.U32 R15, RZ, RZ, UR20 ;  /* 0x00000014ff0f7e24 */ /* 0x000fe2000f8e00ff */
[----:B------:R-:W-:Y:S01]  /*2cc0*/  LOP3.LUT R193, R193, 0xfffffffe, RZ, 0xc0, !PT ;  /* 0xfffffffec1c17812 */ /* 0x000fe200078ec0ff */
[----:B------:R-:W-:Y:S01]  /*2cd0*/  IMAD.MOV.U32 R146, RZ, RZ, R144 ;  /* 0x000000ffff927224 */ /* 0x000fe200078e0090 */
[----:B------:R-:W-:Y:S01]  /*2ce0*/  LEA.HI R14, R14, R7, RZ, 0x3 ;  /* 0x000000070e0e7211 */ /* 0x000fe200078f18ff */
[----:B------:R-:W-:Y:S01]  /*2cf0*/  UIMAD UR34, UR34, UR9, UR7 ;  /* 0x00000009222272a4 */ /* 0x000fe2000f8e0207 */
[----:B------:R-:W-:Y:S01]  /*2d00*/  ISETP.GE.AND P5, PT, R0, UR18, PT ;  /* 0x0000001200007c0c */ /* 0x000fe2000bfa6270 */
[----:B------:R-:W-:Y:S01]  /*2d10*/  IMAD.IADD R193, R6, 0x1, -R193 ;  /* 0x0000000106c17824 */ /* 0x000fe200078e0ac1 */
[----:B------:R-:W-:Y:S01]  /*2d20*/  LOP3.LUT R2, R14, 0xfffffff8, RZ, 0xc0, !PT ;  /* 0xfffffff80e027812 */ /* 0x000fe200078ec0ff */
[----:B------:R-:W-:Y:S01]  /*2d30*/  IMAD.SHL.U32 R6, R12, 0x8, RZ ;  /* 0x000000080c067824 */ /* 0x000fe200078e00ff */
[----:B------:R-:W-:Y:S01]  /*2d40*/  UMOV UR19, URZ ;  /* 0x0000003f00137c82 */ /* 0x000fe20008000000 */
[----:B------:R-:W-:Y:S01]  /*2d50*/  IMAD.SHL.U32 R10, R193, 0x8, RZ ;  /* 0x00000008c10a7824 */ /* 0x000fe200078e00ff */
[----:B------:R-:W-:Y:S01]  /*2d60*/  BSSY B0, `(.L_x_509) ;  /* 0x000003a000007945 */ /* 0x000fe20003800000 */
[----:B------:R-:W-:-:S02]  /*2d70*/  IMAD.IADD R2, R7, 0x1, -R2 ;  /* 0x0000000107027824 */ /* 0x000fc400078e0a02 */
[----:B------:R-:W3:Y:S01]  /*2d80*/  @P0 MUFU.RCP R7, UR6 ;  /* 0x0000000600070d08 */ /* 0x000ee20008001000 */
[----:B--2---:R-:W-:Y:S02]  /*2d90*/  IMAD.SHL.U32 R9, R5, 0x40, RZ ;  /* 0x0000004005097824 */ /* 0x004fe400078e00ff */
[----:B------:R-:W-:Y:S01]  /*2da0*/  IMAD.SHL.U32 R13, R2, 0x40, RZ ;  /* 0x00000040020d7824 */ /* 0x000fe200078e00ff */
[----:B------:R1:W-:Y:S02]  /*2db0*/  @P1 STS.128 [R201+0x12000], RZ ;  /* 0x012000ffc9001388 */ /* 0x0003e40000000c00 */
[----:B------:R-:W-:Y:S02]  /*2dc0*/  LOP3.LUT R9, R9, 0x1c0, RZ, 0xc0, !PT ;  /* 0x000001c009097812 */ /* 0x000fe400078ec0ff */
[----:B------:R-:W-:Y:S01]  /*2dd0*/  LOP3.LUT R13, R13, 0x1c0, RZ, 0xc0, !PT ;  /* 0x000001c00d0d7812 */ /* 0x000fe200078ec0ff */
[----:B------:R1:W-:Y:S01]  /*2de0*/  @P1 STS.128 [R201+0x14000], RZ ;  /* 0x014000ffc9001388 */ /* 0x0003e20000000c00 */
[----:B------:R-:W-:-:S02]  /*2df0*/  LOP3.LUT R6, R9, 0x8, R6, 0xf8, !PT ;  /* 0x0000000809067812 */ /* 0x000fc400078ef806 */
[----:B------:R-:W-:Y:S01]  /*2e00*/  SHF.R.U32.HI R9, RZ, 0x3, R9 ;  /* 0x00000003ff097819 */ /* 0x000fe20000011609 */
[----:B------:R1:W-:Y:S01]  /*2e10*/  @P1 STS.128 [R201+0x16000], RZ ;  /* 0x016000ffc9001388 */ /* 0x0003e20000000c00 */
[----:B------:R-:W-:Y:S02]  /*2e20*/  LOP3.LUT R10, R13, 0x8, R10, 0xf8, !PT ;  /* 0x000000080d0a7812 */ /* 0x000fe400078ef80a */
[----:B------:R-:W-:Y:S01]  /*2e30*/  LOP3.LUT R6, R6, R9, RZ, 0x3c, !PT ;  /* 0x0000000906067212 */ /* 0x000fe200078e3cff */
[----:B------:R-:W-:Y:S01]  /*2e40*/  IMAD.SHL.U32 R9, R14, 0x40, RZ ;  /* 0x000000400e097824 */ /* 0x000fe200078e00ff */
[----:B------:R-:W-:Y:S01]  /*2e50*/  SHF.R.U32.HI R13, RZ, 0x3, R13 ;  /* 0x00000003ff0d7819 */ /* 0x000fe2000001160d */
[----:B------:R-:W-:-:S03]  /*2e60*/  IMAD.WIDE.U32 R14, R15, UR9, R146 ;  /* 0x000000090f0e7c25 */ /* 0x000fc6000f8e0092 */
[----:B------:R-:W-:Y:S01]  /*2e70*/  LOP3.LUT R10, R10, R13, RZ, 0x3c, !PT ;  /* 0x0000000d0a0a7212 */ /* 0x000fe200078e3cff */
[----:B------:R-:W-:Y:S01]  /*2e80*/  IMAD R193, R193, 0x200, R6 ;  /* 0x00000200c1c17824 */ /* 0x000fe200078e0206 */
[----:B------:R-:W-:Y:S01]  /*2e90*/  LEA.HI R6, R11, R4, RZ, 0x5 ;  /* 0x000000040b067211 */ /* 0x000fe200078f28ff */
[----:B------:R-:W-:Y:S01]  /*2ea0*/  VIADD R12, R15, UR34 ;  /* 0x000000220f0c7c36 */ /* 0x000fe20008000000 */
[----:B------:R-:W-:Y:S02]  /*2eb0*/  LOP3.LUT R0, R10, 0xfffffe00, R9, 0xf8, !PT ;  /* 0xfffffe000a007812 */ /* 0x000fe400078ef809 */
[----:B------:R-:W-:Y:S02]  /*2ec0*/  SHF.R.S32.HI R85, RZ, 0x5, R6 ;  /* 0x00000005ff557819 */ /* 0x000fe40000011406 */
[----:B------:R-:W-:-:S03]  /*2ed0*/  LEA R193, R193, UR4, 0x1 ;  /* 0x00000004c1c17c11 */ /* 0x000fc6000f8e08ff */
[----:B------:R-:W-:Y:S02]  /*2ee0*/  IMAD R194, R85, 0x400, R0 ;  /* 0x0000040055c27824 */ /* 0x000fe400078e0200 */
[----:B---3--:R-:W-:-:S05]  /*2ef0*/  @P0 FMUL.FTZ R7, R8, R7 ;  /* 0x0000000708070220 */ /* 0x008fca0000410000 */
[----:B------:R-:W-:-:S13]  /*2f00*/  @P0 R2UR UR6, R7 ;  /* 0x00000000070602ca */ /* 0x000fda00000e0000 */
[----:B------:R-:W-:Y:S01]  /*2f10*/  @UP1 UMOV UR19, UR6 ;  /* 0x0000000600131c82 */ /* 0x000fe20008000000 */
[----:B-1----:R-:W-:Y:S05]  /*2f20*/  @P1 BRA `(.L_x_510) ;  /* 0x0000000000741947 */ /* 0x002fea0003800000 */
        /* <DEDUP_REMOVED lines=29> */
.L_x_510:
[----:B------:R-:W-:Y:S05]  /*3100*/  BSYNC B0 ;  /* 0x0000000000007941 */ /* 0x000fea0003800000 */
.L_x_509:
        /* <DEDUP_REMOVED lines=33> */
[----:B----4-:R-:W-:-:S04]  /*3320*/  LEA R8, P0, R14, UR6, 0x1 ;  /* 0x000000060e087c11 */ /* 0x010fc8000f8008ff */
[----:B------:R-:W-:-:S05]  /*3330*/  LEA.HI.X R9, R14, UR7, R7, 0x1, P0 ;  /* 0x000000070e097c11 */ /* 0x000fca00080f0c07 */
[----:B------:R-:W-:Y:S01]  /*3340*/  @!PT LDS RZ, [RZ] ;  /* 0x00000000fffff984 */ /* 0x000fe20000000800 */
[----:B------:R-:W-:Y:S01]  /*3350*/  @!PT LDS RZ, [RZ] ;  /* 0x00000000fffff984 */ /* 0x000fe20000000800 */
[----:B------:R-:W-:Y:S01]  /*3360*/  @!PT LDS RZ, [RZ] ;  /* 0x00000000fffff984 */ /* 0x000fe20000000800 */
[----:B------:R1:W-:Y:S04]  /*3370*/  LDGSTS.E.BYPASS.LTC128B.128 [R201+0x17000], desc[UR28][R8.64+0x100] ;  /* 0x1700010008c97fae */ /* 0x0003e8000b901d5c */
.L_x_512:
[----:B------:R-:W-:Y:S05]  /*3380*/  BSYNC B0 ;  /* 0x0000000000007941 */ /* 0x000fea0003800000 */
.L_x_511:
[----:B------:R-:W-:Y:S01]  /*3390*/  LDSM.16.M88.4 R52, [R194] ;  /* 0x00000000c234783b */ /* 0x000fe20000000200 */
[----:B------:R-:W-:Y:S01]  /*33a0*/  R2P PR, R5, 0x6 ;  /* 0x0000000605007804 */ /* 0x000fe20000000000 */
[----:B------:R-:W-:Y:S01]  /*33b0*/  IMAD.MOV.U32 R7, RZ, RZ, 0x10 ;  /* 0x00000010ff077424 */ /* 0x000fe200078e00ff */
[----:B------:R-:W-:Y:S01]  /*33c0*/  LOP3.LUT P0, RZ, R2, 0x2, RZ, 0xc0, !PT ;  /* 0x0000000202ff7812 */ /* 0x000fe2000780c0ff */
[----:B------:R-:W5:Y:S01]  /*33d0*/  LDSM.16.M88.4 R36, [R193+0xc000] ;  /* 0x00c00000c124783b */ /* 0x000f620000000200 */
[----:B------:R-:W-:Y:S01]  /*33e0*/  VIADD R5, R193, 0xc000 ;  /* 0x0000c000c1057836 */ /* 0x000fe20000000000 */
[----:B------:R-:W-:Y:S01]  /*33f0*/  LEA R211, R85, UR25, 0x4 ;  /* 0x0000001955d37c11 */ /* 0x000fe2000f8e20ff */
[----:B------:R-:W-:Y:S01]  /*3400*/  VIADD R191, R193, 0xc020 ;  /* 0x0000c020c1bf7836 */ /* 0x000fe20000000000 */
[----:B------:R-:W3:Y:S01]  /*3410*/  LDSM.16.M88.4 R20, [R193+0xd000] ;  /* 0x00d00000c114783b */ /* 0x000ee20000000200 */
[----:B------:R-:W-:Y:S01]  /*3420*/  SEL R7, R7, 0xfffffff0, !P0 ;  /* 0xfffffff007077807 */ /* 0x000fe20004000000 */
[----:B------:R-:W-:Y:S01]  /*3430*/  IMAD.SHL.U32 R212, R4, 0x2, RZ ;  /* 0x0000000204d47824 */ /* 0x000fe200078e00ff */
[----:B------:R-:W-:Y:S01]  /*3440*/  LOP3.LUT P0, RZ, R2, 0x4, RZ, 0xc0, !PT ;  /* 0x0000000402ff7812 */ /* 0x000fe2000780c0ff */
[----:B------:R-:W3:Y:S01]  /*3450*/  LDSM.16.M88.4 R28, [R193+0xc800] ;  /* 0x00c80000c11c783b */ /* 0x000ee20000000200 */
[----:B------:R-:W-:Y:S01]  /*3460*/  IMAD.MOV.U32 R2, RZ, RZ, 0x40 ;  /* 0x00000040ff027424 */ /* 0x000fe200078e00ff */
[----:B------:R-:W-:Y:S01]  /*3470*/  UIADD3 UR7, UR27, 0x1, -UR17 ;  /* 0x000000011b077890 */ /* 0x000fe2000fffe811 */
[----:B------:R-:W-:Y:S01]  /*3480*/  IMAD R192, R7, 0x2, R194 ;  /* 0x0000000207c07824 */ /* 0x000fe200078e02c2 */
[----:B------:R-:W3:Y:S01]  /*3490*/  LDSM.16.M88.4 R56, [R193+0xd800] ;  /* 0x00d80000c138783b */ /* 0x000ee20000000200 */
[----:B------:R-:W-:Y:S01]  /*34a0*/  @P1 VIADD R191, R5, 0xffffffe0 ;  /* 0xffffffe005bf1836 */ /* 0x000fe20000000000 */
[----:B------:R-:W-:Y:S01]  /*34b0*/  SEL R2, R2, 0xffffffc0, !P2 ;  /* 0xffffffc002027807 */ /* 0x000fe20005000000 */
[----:B------:R-:W-:Y:S01]  /*34c0*/  IMAD.MOV.U32 R5, RZ, RZ, 0x20 ;  /* 0x00000020ff057424 */ /* 0x000fe200078e00ff */
[----:B------:R-:W-:Y:S01]  /*34d0*/  LDSM.16.M88.4 R60, [R192] ;  /* 0x00000000c03c783b */ /* 0x000fe20000000200 */
[----:B------:R-:W-:Y:S01]  /*34e0*/  LOP3.LUT R212, R212, 0x6, RZ, 0xc0, !PT ;  /* 0x00000006d4d47812 */ /* 0x000fe200078ec0ff */
[----:B------:R-:W-:Y:S01]  /*34f0*/  UIADD3 UR6, UR7, UR22, URZ ;  /* 0x0000001607067290 */ /* 0x000fe2000fffe03f */
[----:B------:R-:W-:Y:S01]  /*3500*/  IMAD.IADD R187, R193, 0x1, R2 ;  /* 0x00000001c1bb7824 */ /* 0x000fe200078e0202 */
[----:B------:R-:W3:Y:S01]  /*3510*/  LDSM.16.M88.4 R48, [R191] ;  /* 0x00000000bf30783b */ /* 0x000ee20000000200 */
[----:B------:R-:W-:Y:S01]  /*3520*/  SEL R5, R5, 0xffffffe0, !P0 ;  /* 0xffffffe005057807 */ /* 0x000fe20004000000 */
[----:B------:R-:W-:Y:S01]  /*3530*/  IMAD.IADD R180, R2, 0x1, R191 ;  /* 0x0000000102b47824 */ /* 0x000fe200078e02bf */
[----:B------:R-:W-:Y:S01]  /*3540*/  UIADD3 UR25, UR27, -UR17, URZ ;  /* 0x800000111b197290 */ /* 0x000fe2000fffe03f */
[----:B-12-4-:R-:W1:Y:S01]  /*3550*/  LDSM.16.M88.4 R8, [R191+0x1000] ;  /* 0x00100000bf08783b */ /* 0x016e620000000200 */
[----:B------:R-:W-:Y:S01]  /*3560*/  UISETP.GT.AND UP0, UPT, UR20, UR14, UPT ;  /* 0x0000000e1400728c */ /* 0x000fe2000bf04270 */
[----:B------:R-:W-:-:S02]  /*3570*/  IMAD R190, R5, 0x2, R194 ;  /* 0x0000000205be7824 */ /* 0x000fc400078e02c2 */
[----:B------:R-:W2:Y:S01]  /*3580*/  LDSM.16.M88.4 R16, [R191+0x800] ;  /* 0x00080000bf10783b */ /* 0x000ea20000000200 */
[----:B------:R-:W-:Y:S02]  /*3590*/  IMAD R189, R5, 0x2, R192 ;  /* 0x0000000205bd7824 */ /* 0x000fe400078e02c0 */
[C---:B------:R-:W-:Y:S01]  /*35a0*/  VIADD R183, R191.reuse, 0x800 ;  /* 0x00000800bfb77836 */ /* 0x040fe20000000000 */
[----:B------:R-:W4:Y:S01]  /*35b0*/  LDSM.16.M88.4 R72, [R191+0x1800] ;  /* 0x00180000bf48783b */ /* 0x000f220000000200 */
[C---:B------:R-:W-:Y:S02]  /*35c0*/  VIADD R182, R191.reuse, 0x1000 ;  /* 0x00001000bfb67836 */ /* 0x040fe40000000000 */
[C---:B------:R-:W-:Y:S01]  /*35d0*/  VIADD R181, R191.reuse, 0x1800 ;  /* 0x00001800bfb57836 */ /* 0x040fe20000000000 */
[----:B------:R-:W-:Y:S01]  /*35e0*/  LDSM.16.M88.4 R64, [R190] ;  /* 0x00000000be40783b */ /* 0x000fe20000000200 */
[C---:B------:R-:W-:Y:S02]  /*35f0*/  VIADD R179, R191.reuse, 0x2000 ;  /* 0x00002000bfb37836 */ /* 0x040fe40000000000 */
[C---:B------:R-:W-:Y:S01]  /*3600*/  VIADD R178, R191.reuse, 0x2800 ;  /* 0x00002800bfb27836 */ /* 0x040fe20000000000 */
[----:B-----5:R-:W-:Y:S01]  /*3610*/  HMMA.16816.F32.BF16 R40, R52, R36, RZ ;  /* 0x000000243428723c */ /* 0x020fe200000418ff */
[----:B------:R-:W5:Y:S01]  /*3620*/  LDSM.16.M88.4 R12, [R187+0xc000] ;  /* 0x00c00000bb0c783b */ /* 0x000f620000000200 */
[----:B------:R-:W-:-:S02]  /*3630*/  VIADD R177, R191, 0x3000 ;  /* 0x00003000bfb17836 */ /* 0x000fc40000000000 */
[C---:B------:R-:W-:Y:S01]  /*3640*/  VIADD R176, R191.reuse, 0x3800 ;  /* 0x00003800bfb07836 */ /* 0x040fe20000000000 */
[----:B------:R-:W5:Y:S01]  /*3650*/  LDSM.16.M88.4 R44, [R187+0xc800] ;  /* 0x00c80000bb2c783b */ /* 0x000f620000000200 */
[C---:B------:R-:W-:Y:S01]  /*3660*/  HMMA.16816.F32.BF16 R36, R52.reuse, R38, RZ ;  /* 0x000000263424723c */ /* 0x040fe200000418ff */
[C---:B------:R-:W-:Y:S02]  /*3670*/  VIADD R175, R191.reuse, 0x4000 ;  /* 0x00004000bfaf7836 */ /* 0x040fe40000000000 */
[----:B------:R-:W-:Y:S01]  /*3680*/  LDSM.16.M88.4 R76, [R187+0xd800] ;  /* 0x00d80000bb4c783b */ /* 0x000fe20000000200 */
[C---:B------:R-:W-:Y:S02]  /*3690*/  VIADD R174, R191.reuse, 0x4800 ;  /* 0x00004800bfae7836 */ /* 0x040fe40000000000 */
[----:B---3--:R-:W-:Y:S01]  /*36a0*/  HMMA.16816.F32.BF16 R24, R52, R20, RZ ;  /* 0x000000143418723c */ /* 0x008fe200000418ff */
[----:B------:R-:W-:Y:S01]  /*36b0*/  LDSM.16.M88.4 R80, [R191+0x3800] ;  /* 0x00380000bf50783b */ /* 0x000fe20000000200 */
[----:B------:R-:W-:-:S02]  /*36c0*/  VIADD R173, R191, 0x5000 ;  /* 0x00005000bfad7836 */ /* 0x000fc40000000000 */
[----:B------:R-:W-:Y:S01]  /*36d0*/  VIADD R172, R191, 0x5800 ;  /* 0x00005800bfac7836 */ /* 0x000fe20000000000 */
[----:B------:R-:W0:Y:S01]  /*36e0*/  LDGDEPBAR ;  /* 0x00000000000079af */ /* 0x000e220000000000 */
[C---:B------:R-:W-:Y:S06]  /*36f0*/  HMMA.16816.F32.BF16 R20, R52.reuse, R22, RZ ;  /* 0x000000163414723c */ /* 0x040fec00000418ff */
[C---:B------:R-:W-:Y:S06]  /*3700*/  HMMA.16816.F32.BF16 R32, R52.reuse, R28, RZ ;  /* 0x0000001c3420723c */ /* 0x040fec00000418ff */
[C---:B------:R-:W-:Y:S06]  /*3710*/  HMMA.16816.F32.BF16 R28, R52.reuse, R30, RZ ;  /* 0x0000001e341c723c */ /* 0x040fec00000418ff */
[C---:B------:R-:W-:Y:S06]  /*3720*/  HMMA.16816.F32.BF16 R68, R52.reuse, R56, RZ ;  /* 0x000000383444723c */ /* 0x040fec00000418ff */
[----:B------:R-:W-:Y:S01]  /*3730*/  HMMA.16816.F32.BF16 R52, R52, R58, RZ ;  /* 0x0000003a3434723c */ /* 0x000fe200000418ff */
[----:B------:R-:W3:Y:S05]  /*3740*/  LDSM.16.M88.4 R56, [R187+0xd000] ;  /* 0x00d00000bb38783b */ /* 0x000eea0000000200 */
[C---:B------:R-:W-:Y:S06]  /*3750*/  HMMA.16816.F32.BF16 R40, R60.reuse, R48, R40 ;  /* 0x000000303c28723c */ /* 0x040fec0000041828 */
[C---:B------:R-:W-:Y:S01]  /*3760*/  HMMA.16816.F32.BF16 R36, R60.reuse, R50, R36 ;  /* 0x000000323c24723c */ /* 0x040fe20000041824 */
[----:B------:R-:W-:Y:S05]  /*3770*/  LDSM.16.M88.4 R48, [R180] ;  /* 0x00000000b430783b */ /* 0x000fea0000000200 */
[C---:B-1----:R-:W-:Y:S06]  /*3780*/  HMMA.16816.F32.BF16 R24, R60.reuse, R8, R24 ;  /* 0x000000083c18723c */ /* 0x042fec0000041818 */
[C---:B------:R-:W-:Y:S01]  /*3790*/  HMMA.16816.F32.BF16 R20, R60.reuse, R10, R20 ;  /* 0x0000000a3c14723c */ /* 0x040fe20000041814 */
[----:B------:R-:W1:Y:S05]  /*37a0*/  LDSM.16.M88.4 R8, [R189] ;  /* 0x00000000bd08783b */ /* 0x000e6a0000000200 */
[C---:B--2---:R-:W-:Y:S06]  /*37b0*/  HMMA.16816.F32.BF16 R32, R60.reuse, R16, R32 ;  /* 0x000000103c20723c */ /* 0x044fec0000041820 */
[C---:B------:R-:W-:Y:S01]  /*37c0*/  HMMA.16816.F32.BF16 R28, R60.reuse, R18, R28 ;  /* 0x000000123c1c723c */ /* 0x040fe2000004181c */
[----:B------:R-:W2:Y:S05]  /*37d0*/  LDSM.16.M88.4 R16, [R180+0x800] ;  /* 0x00080000b410783b */ /* 0x000eaa0000000200 */
[C---:B----4-:R-:W-:Y:S06]  /*37e0*/  HMMA.16816.F32.BF16 R68, R60.reuse, R72, R68 ;  /* 0x000000483c44723c */ /* 0x050fec0000041844 */
[----:B------:R-:W-:Y:S01]  /*37f0*/  HMMA.16816.F32.BF16 R52, R60, R74, R52 ;  /* 0x0000004a3c34723c */ /* 0x000fe20000041834 */
[----:B------:R-:W-:Y:S04]  /*3800*/  LDSM.16.M88.4 R72, [R180+0x1800] ;  /* 0x00180000b448783b */ /* 0x000fe80000000200 */
[----:B------:R-:W-:Y:S01]  /*3810*/  LDSM.16.M88.4 R60, [R193+0xe000] ;  /* 0x00e00000c13c783b */ /* 0x000fe20000000200 */
[C---:B-----5:R-:W-:Y:S06]  /*3820*/  HMMA.16816.F32.BF16 R40, R64.reuse, R12, R40 ;  /* 0x0000000c4028723c */ /* 0x060fec0000041828 */
[C---:B------:R-:W-:Y:S01]  /*3830*/  HMMA.16816.F32.BF16 R36, R64.reuse, R14, R36 ;  /* 0x0000000e4024723c */ /* 0x040fe20000041824 */
[----:B------:R-:W4:Y:S05]  /*3840*/  LDSM.16.M88.4 R12, [R180+0x1000] ;  /* 0x00100000b40c783b */ /* 0x000f2a0000000200 */
[C---:B------:R-:W-:Y:S06]  /*3850*/  HMMA.16816.F32.BF16 R32, R64.reuse, R44, R32 ;  /* 0x0000002c4020723c */ /* 0x040fec0000041820 */
[C---:B------:R-:W-:Y:S01]  /*3860*/  HMMA.16816.F32.BF16 R28, R64.reuse, R46, R28 ;  /* 0x0000002e401c723c */ /* 0x040fe2000004181c */
[----:B------:R-:W-:Y:S05]  /*3870*/  LDSM.16.M88.4 R44, [R194+0x4000] ;  /* 0x00400000c22c783b */ /* 0x000fea0000000200 */
[C---:B---3--:R-:W-:Y:S06]  /*3880*/  HMMA.16816.F32.BF16 R24, R64.reuse, R56, R24 ;  /* 0x000000384018723c */ /* 0x048fec0000041818 */
[C---:B------:R-:W-:Y:S01]  /*3890*/  HMMA.16816.F32.BF16 R20, R64.reuse, R58, R20 ;  /* 0x0000003a4014723c */ /* 0x040fe20000041814 */
[----:B------:R-:W3:Y:S05]  /*38a0*/  LDSM.16.M88.4 R56, [R193+0xe800] ;  /* 0x00e80000c138783b */ /* 0x000eea0000000200 */
[C---:B------:R-:W-:Y:S06]  /*38b0*/  HMMA.16816.F32.BF16 R68, R64.reuse, R76, R68 ;  /* 0x0000004c4044723c */ /* 0x040fec0000041844 */
[----:B------:R-:W-:Y:S01]  /*38c0*/  HMMA.16816.F32.BF16 R64, R64, R78, R52 ;  /* 0x0000004e4040723c */ /* 0x000fe20000041834 */
[----:B------:R-:W-:Y:S04]  /*38d0*/  LDSM.16.M88.4 R52, [R193+0xf800] ;  /* 0x00f80000c134783b */ /* 0x000fe80000000200 */
[----:B------:R-:W-:Y:S01]  /*38e0*/  LDSM.16.M88.4 R76, [R192+0x4000] ;  /* 0x00400000c04c783b */ /* 0x000fe20000000200 */
[C---:B-1----:R-:W-:Y:S06]  /*38f0*/  HMMA.16816.F32.BF16 R40, R8.reuse, R48, R40 ;  /* 0x000000300828723c */ /* 0x042fec0000041828 */
[C---:B------:R-:W-:Y:S01]  /*3900*/  HMMA.16816.F32.BF16 R36, R8.reuse, R50, R36 ;  /* 0x000000320824723c */ /* 0x040fe20000041824 */
[----:B------:R-:W1:Y:S05]  /*3910*/  LDSM.16.M88.4 R48, [R193+0xf000] ;  /* 0x00f00000c130783b */ /* 0x000e6a0000000200 */
[C---:B--2---:R-:W-:Y:S06]  /*3920*/  HMMA.16816.F32.BF16 R32, R8.reuse, R16, R32 ;  /* 0x000000100820723c */ /* 0x044fec0000041820 */
[C---:B------:R-:W-:Y:S01]  /*3930*/  HMMA.16816.F32.BF16 R28, R8.reuse, R18, R28 ;  /* 0x00000012081c723c */ /* 0x040fe2000004181c */
[----:B------:R-:W-:Y:S05]  /*3940*/  LDSM.16.M88.4 R16, [R191+0x2000] ;  /* 0x00200000bf10783b */ /* 0x000fea0000000200 */
[C---:B----4-:R-:W-:Y:S06]  /*3950*/  HMMA.16816.F32.BF16 R24, R8.reuse, R12, R24 ;  /* 0x0000000c0818723c */ /* 0x050fec0000041818 */
[C---:B------:R-:W-:Y:S01]  /*3960*/  HMMA.16816.F32.BF16 R20, R8.reuse, R14, R20 ;  /* 0x0000000e0814723c */ /* 0x040fe20000041814 */
[----:B------:R-:W2:Y:S05]  /*3970*/  LDSM.16.M88.4 R12, [R191+0x2800] ;  /* 0x00280000bf0c783b */ /* 0x000eaa0000000200 */
[C---:B------:R-:W-:Y:S06]  /*3980*/  HMMA.16816.F32.BF16 R68, R8.reuse, R72, R68 ;  /* 0x000000480844723c */ /* 0x040fec0000041844 */
[----:B------:R-:W-:Y:S01]  /*3990*/  HMMA.16816.F32.BF16 R64, R8, R74, R64 ;  /* 0x0000004a0840723c */ /* 0x000fe20000041840 */
[----:B------:R-:W4:Y:S04]  /*39a0*/  LDSM.16.M88.4 R8, [R191+0x3000] ;  /* 0x00300000bf08783b */ /* 0x000f280000000200 */
[----:B------:R-:W-:Y:S01]  /*39b0*/  LDSM.16.M88.4 R72, [R189+0x4000] ;  /* 0x00400000bd48783b */ /* 0x000fe20000000200 */
[C---:B---3--:R-:W-:Y:S06]  /*39c0*/  HMMA.16816.F32.BF16 R32, R44.reuse, R56, R32 ;  /* 0x000000382c20723c */ /* 0x048fec0000041820 */
[C---:B------:R-:W-:Y:S06]  /*39d0*/  HMMA.16816.F32.BF16 R40, R44.reuse, R60, R40 ;  /* 0x0000003c2c28723c */ /* 0x040fec0000041828 */
[C---:B------:R-:W-:Y:S01]  /*39e0*/  HMMA.16816.F32.BF16 R36, R44.reuse, R62, R36 ;  /* 0x0000003e2c24723c */ /* 0x040fe20000041824 */
[----:B------:R-:W-:Y:S05]  /*39f0*/  LDSM.16.M88.4 R60, [R187+0xe000] ;  /* 0x00e00000bb3c783b */ /* 0x000fea0000000200 */
        /* <DEDUP_REMOVED lines=8> */
[----:B------:R-:W5:Y:S01]  /*3a80*/  LDSM.16.M88.4 R52, [R187+0xf800] ;  /* 0x00f80000bb34783b */ /* 0x000f620000000200 */
[C---:B--2---:R-:W-:Y:S06]  /*3a90*/  HMMA.16816.F32.BF16 R32, R76.reuse, R12, R32 ;  /* 0x0000000c4c20723c */ /* 0x044fec0000041820 */
[C---:B------:R-:W-:Y:S06]  /*3aa0*/  HMMA.16816.F32.BF16 R40, R76.reuse, R16, R40 ;  /* 0x000000104c28723c */ /* 0x040fec0000041828 */
[C---:B------:R-:W-:Y:S01]  /*3ab0*/  HMMA.16816.F32.BF16 R36, R76.reuse, R18, R36 ;  /* 0x000000124c24723c */ /* 0x040fe20000041824 */
[----:B------:R-:W-:Y:S05]  /*3ac0*/  LDSM.16.M88.4 R16, [R180+0x2000] ;  /* 0x00200000b410783b */ /* 0x000fea0000000200 */
[C---:B------:R-:W-:Y:S01]  /*3ad0*/  HMMA.16816.F32.BF16 R28, R76.reuse, R14, R28 ;  /* 0x0000000e4c1c723c */ /* 0x040fe2000004181c */
[----:B------:R-:W2:Y:S05]  /*3ae0*/  LDSM.16.M88.4 R12, [R180+0x2800] ;  /* 0x00280000b40c783b */ /* 0x000eaa0000000200 */
[C---:B----4-:R-:W-:Y:S06]  /*3af0*/  HMMA.16816.F32.BF16 R24, R76.reuse, R8, R24 ;  /* 0x000000084c18723c */ /* 0x050fec0000041818 */
[C---:B------:R-:W-:Y:S01]  /*3b00*/  HMMA.16816.F32.BF16 R20, R76.reuse, R10, R20 ;  /* 0x0000000a4c14723c */ /* 0x040fe20000041814 */
[----:B------:R-:W4:Y:S05]  /*3b10*/  LDSM.16.M88.4 R8, [R180+0x3000] ;  /* 0x00300000b408783b */ /* 0x000f2a0000000200 */
[C---:B------:R-:W-:Y:S06]  /*3b20*/  HMMA.16816.F32.BF16 R68, R76.reuse, R80, R68 ;  /* 0x000000504c44723c */ /* 0x040fec0000041844 */
[----:B------:R-:W-:Y:S01]  /*3b30*/  HMMA.16816.F32.BF16 R64, R76, R82, R64 ;  /* 0x000000524c40723c */ /* 0x000fe20000041840 */
[----:B------:R-:W-:Y:S04]  /*3b40*/  LDSM.16.M88.4 R76, [R192+0x8000] ;  /* 0x00800000c04c783b */ /* 0x000fe80000000200 */
[----:B------:R-:W-:Y:S01]  /*3b50*/  LDSM.16.M88.4 R80, [R180+0x3800] ;  /* 0x00380000b450783b */ /* 0x000fe20000000200 */
[C---:B-1----:R-:W-:Y:S06]  /*3b60*/  HMMA.16816.F32.BF16 R32, R48.reuse, R56, R32 ;  /* 0x000000383020723c */ /* 0x042fec0000041820 */
[C---:B------:R-:W-:Y:S06]  /*3b70*/  HMMA.16816.F32.BF16 R40, R48.reuse, R60, R40 ;  /* 0x0000003c3028723c */ /* 0x040fec0000041828 */
[C---:B------:R-:W-:Y:S01]  /*3b80*/  HMMA.16816.F32.BF16 R36, R48.reuse, R62, R36 ;  /* 0x0000003e3024723c */ /* 0x040fe20000041824 */
[----:B------:R-:W-:Y:S05]  /*3b90*/  LDSM.16.M88.4 R60, [R193+0x10000] ;  /* 0x01000000c13c783b */ /* 0x000fea0000000200 */
[C---:B------:R-:W-:Y:S01]  /*3ba0*/  HMMA.16816.F32.BF16 R28, R48.reuse, R58, R28 ;  /* 0x0000003a301c723c */ /* 0x040fe2000004181c */
[----:B------:R-:W-:Y:S05]  /*3bb0*/  LDSM.16.M88.4 R56, [R193+0x10800] ;  /* 0x01080000c138783b */ /* 0x000fea0000000200 */
[C---:B---3--:R-:W-:Y:S06]  /*3bc0*/  HMMA.16816.F32.BF16 R24, R48.reuse, R44, R24 ;  /* 0x0000002c3018723c */ /* 0x048fec0000041818 */
[C---:B------:R-:W-:Y:S01]  /*3bd0*/  HMMA.16816.F32.BF16 R20, R48.reuse, R46, R20 ;  /* 0x0000002e3014723c */ /* 0x040fe20000041814 */
[----:B------:R-:W1:Y:S05]  /*3be0*/  LDSM.16.M88.4 R44, [R194+0x8000] ;  /* 0x00800000c22c783b */ /* 0x000e6a0000000200 */
[C---:B-----5:R-:W-:Y:S06]  /*3bf0*/  HMMA.16816.F32.BF16 R68, R48.reuse, R52, R68 ;  /* 0x000000343044723c */ /* 0x060fec0000041844 */
[----:B------:R-:W-:Y:S01]  /*3c00*/  HMMA.16816.F32.BF16 R64, R48, R54, R64 ;  /* 0x000000363040723c */ /* 0x000fe20000041840 */
[----:B------:R-:W3:Y:S04]  /*3c10*/  LDSM.16.M88.4 R52, [R193+0x11000] ;  /* 0x01100000c134783b */ /* 0x000ee80000000200 */
[----:B------:R-:W-:Y:S01]  /*3c20*/  LDSM.16.M88.4 R48, [R193+0x11800] ;  /* 0x01180000c130783b */ /* 0x000fe20000000200 */
[C---:B--2---:R-:W-:Y:S06]  /*3c30*/  HMMA.16816.F32.BF16 R32, R72.reuse, R12, R32 ;  /* 0x0000000c4820723c */ /* 0x044fec0000041820 */
[C---:B------:R-:W-:Y:S06]  /*3c40*/  HMMA.16816.F32.BF16 R40, R72.reuse, R16, R40 ;  /* 0x000000104828723c */ /* 0x040fec0000041828 */
[C---:B------:R-:W-:Y:S01]  /*3c50*/  HMMA.16816.F32.BF16 R36, R72.reuse, R18, R36 ;  /* 0x000000124824723c */ /* 0x040fe20000041824 */
[----:B------:R-:W-:Y:S05]  /*3c60*/  LDSM.16.M88.4 R16, [R191+0x4000] ;  /* 0x00400000bf10783b */ /* 0x000fea0000000200 */
[C---:B------:R-:W-:Y:S01]  /*3c70*/  HMMA.16816.F32.BF16 R28, R72.reuse, R14, R28 ;  /* 0x0000000e481c723c */ /* 0x040fe2000004181c */
[----:B------:R-:W-:Y:S05]  /*3c80*/  LDSM.16.M88.4 R12, [R191+0x5000] ;  /* 0x00500000bf0c783b */ /* 0x000fea0000000200 */
[C---:B----4-:R-:W-:Y:S06]  /*3c90*/  HMMA.16816.F32.BF16 R24, R72.reuse, R8, R24 ;  /* 0x000000084818723c */ /* 0x050fec0000041818 */
[----:B------:R-:W-:Y:S01]  /*3ca0*/  HMMA.16816.F32.BF16 R20, R72, R10, R20 ;  /* 0x0000000a4814723c */ /* 0x000fe20000041814 */
[----:B------:R-:W2:Y:S05]  /*3cb0*/  LDSM.16.M88.4 R8, [R191+0x4800] ;  /* 0x00480000bf08783b */ /* 0x000eaa0000000200 */
[C---:B-1----:R-:W-:Y:S06]  /*3cc0*/  HMMA.16816.F32.BF16 R32, R44.reuse, R56, R32 ;  /* 0x000000382c20723c */ /* 0x042fec0000041820 */
[C---:B------:R-:W-:Y:S06]  /*3cd0*/  HMMA.16816.F32.BF16 R40, R44.reuse, R60, R40 ;  /* 0x0000003c2c28723c */ /* 0x040fec0000041828 */
[C---:B------:R-:W-:Y:S01]  /*3ce0*/  HMMA.16816.F32.BF16 R36, R44.reuse, R62, R36 ;  /* 0x0000003e2c24723c */ /* 0x040fe20000041824 */
[----:B------:R-:W-:Y:S05]  /*3cf0*/  LDSM.16.M88.4 R60, [R190+0x8000] ;  /* 0x00800000be3c783b */ /* 0x000fea0000000200 */
[C---:B------:R-:W-:Y:S01]  /*3d00*/  HMMA.16816.F32.BF16 R28, R44.reuse, R58, R28 ;  /* 0x0000003a2c1c723c */ /* 0x040fe2000004181c */
[----:B------:R-:W-:Y:S05]  /*3d10*/  LDSM.16.M88.4 R56, [R187+0x10000] ;  /* 0x01000000bb38783b */ /* 0x000fea0000000200 */
[C---:B---3--:R-:W-:Y:S06]  /*3d20*/  HMMA.16816.F32.BF16 R24, R44.reuse, R52, R24 ;  /* 0x000000342c18723c */ /* 0x048fec0000041818 */
[----:B------:R-:W-:Y:S01]  /*3d30*/  HMMA.16816.F32.BF16 R20, R44, R54, R20 ;  /* 0x000000362c14723c */ /* 0x000fe20000041814 */
[----:B------:R-:W1:Y:S05]  /*3d40*/  LDSM.16.M88.4 R52, [R187+0x10800] ;  /* 0x01080000bb34783b */ /* 0x000e6a0000000200 */
[----:B--2---:R-:W-:Y:S06]  /*3d50*/  HMMA.16816.F32.BF16 R32, R76, R8, R32 ;  /* 0x000000084c20723c */ /* 0x004fec0000041820 */
[----:B------:R-:W-:Y:S06]  /*3d60*/  HMMA.16816.F32.BF16 R68, R72, R80, R68 ;  /* 0x000000504844723c */ /* 0x000fec0000041844 */
[C---:B------:R-:W-:Y:S01]  /*3d70*/  HMMA.16816.F32.BF16 R28, R76.reuse, R10, R28 ;  /* 0x0000000a4c1c723c */ /* 0x040fe2000004181c */
[----:B------:R-:W-:Y:S05]  /*3d80*/  LDSM.16.M88.4 R8, [R189+0x8000] ;  /* 0x00800000bd08783b */ /* 0x000fea0000000200 */
[C---:B------:R-:W-:Y:S06]  /*3d90*/  HMMA.16816.F32.BF16 R24, R76.reuse, R12, R24 ;  /* 0x0000000c4c18723c */ /* 0x040fec0000041818 */
[----:B------:R-:W-:Y:S01]  /*3da0*/  HMMA.16816.F32.BF16 R20, R76, R14, R20 ;  /* 0x0000000e4c14723c */ /* 0x000fe20000041814 */
[----:B------:R-:W2:Y:S05]  /*3db0*/  LDSM.16.M88.4 R12, [R180+0x4800] ;  /* 0x00480000b40c783b */ /* 0x000eaa0000000200 */
[----:B------:R-:W-:Y:S01]  /*3dc0*/  HMMA.16816.F32.BF16 R64, R72, R82, R64 ;  /* 0x000000524840723c */ /* 0x000fe20000041840 */
[----:B------:R-:W3:Y:S05]  /*3dd0*/  LDSM.16.M88.4 R72, [R191+0x5800] ;  /* 0x00580000bf48783b */ /* 0x000eea0000000200 */
[----:B-1----:R-:W-:Y:S06]  /*3de0*/  HMMA.16816.F32.BF16 R32, R60, R52, R32 ;  /* 0x000000343c20723c */ /* 0x002fec0000041820 */
[----:B------:R-:W-:Y:S06]  /*3df0*/  HMMA.16816.F32.BF16 R68, R44, R48, R68 ;  /* 0x000000302c44723c */ /* 0x000fec0000041844 */
[----:B------:R-:W-:Y:S06]  /*3e00*/  HMMA.16816.F32.BF16 R40, R76, R16, R40 ;  /* 0x000000104c28723c */ /* 0x000fec0000041828 */
[----:B------:R-:W-:Y:S01]  /*3e10*/  HMMA.16816.F32.BF16 R64, R44, R50, R64 ;  /* 0x000000322c40723c */ /* 0x000fe20000041840 */
[----:B------:R-:W-:Y:S04]  /*3e20*/  LDSM.16.M88.4 R48, [R187+0x11000] ;  /* 0x01100000bb30783b */ /* 0x000fe80000000200 */
[----:B------:R-:W-:Y:S01]  /*3e30*/  LDSM.16.M88.4 R44, [R187+0x11800] ;  /* 0x01180000bb2c783b */ /* 0x000fe20000000200 */
[----:B------:R-:W-:Y:S03]  /*3e40*/  HMMA.16816.F32.BF16 R36, R76, R18, R36 ;  /* 0x000000124c24723c */ /* 0x000fe60000041824 */
[----:B------:R-:W1:Y:S03]  /*3e50*/  LDSM.16.M88.4 R16, [R180+0x4000] ;  /* 0x00400000b410783b */ /* 0x000e660000000200 */
[----:B--2---:R-:W-:Y:S06]  /*3e60*/  HMMA.16816.F32.BF16 R32, R8, R12, R32 ;  /* 0x0000000c0820723c */ /* 0x004fec0000041820 */
[----:B------:R-:W-:Y:S01]  /*3e70*/  HMMA.16816.F32.BF16 R52, R60, R54, R28 ;  /* 0x000000363c34723c */ /* 0x000fe2000004181c */
[----:B------:R-:W-:Y:S01]  /*3e80*/  LOP3.LUT R13, R6, 0xffffffe0, RZ, 0xc0, !PT ;  /* 0xffffffe0060d7812 */ /* 0x000fe200078ec0ff */
[----:B------:R-:W-:Y:S04]  /*3e90*/  LDSM.16.M88.4 R28, [R180+0x5800] ;  /* 0x00580000b41c783b */ /* 0x000fe80000000200 */
[----:B------:R-:W-:Y:S01]  /*3ea0*/  IMAD.IADD R13, R4, 0x1, -R13 ;  /* 0x00000001040d7824 */ /* 0x000fe200078e0a0d */
[----:B---3--:R-:W-:Y:S04]  /*3eb0*/  HMMA.16816.F32.BF16 R68, R76, R72, R68 ;  /* 0x000000484c44723c */ /* 0x008fe80000041844 */
[----:B------:R-:W-:-:S02]  /*3ec0*/  SHF.R.S32.HI R2, RZ, 0x1f, R13 ;  /* 0x0000001fff027819 */ /* 0x000fc4000001140d */
[----:B------:R-:W-:Y:S02]  /*3ed0*/  HMMA.16816.F32.BF16 R40, R60, R56, R40 ;  /* 0x000000383c28723c */ /* 0x000fe40000041828 */
[----:B------:R-:W-:-:S04]  /*3ee0*/  LEA.HI R13, R2, R13, RZ, 0x2 ;  /* 0x0000000d020d7211 */ /* 0x000fc800078f10ff */
[----:B------:R-:W-:Y:S01]  /*3ef0*/  HMMA.16816.F32.BF16 R72, R76, R74, R64 ;  /* 0x0000004a4c48723c */ /* 0x000fe20000041840 */
[----:B------:R-:W2:Y:S01]  /*3f00*/  LDSM.16.M88.4 R64, [R180+0x5000] ;  /* 0x00500000b440783b */ /* 0x000ea20000000200 */
[----:B------:R-:W-:Y:S01]  /*3f10*/  SHF.R.S32.HI R2, RZ, 0x2, R13 ;  /* 0x00000002ff027819 */ /* 0x000fe2000001140d */
[----:B------:R-:W-:Y:S01]  /*3f20*/  IMAD.U32 R13, RZ, RZ, UR7 ;  /* 0x00000007ff0d7e24 */ /* 0x000fe2000f8e00ff */
[----:B------:R-:W-:-:S04]  /*3f30*/  DEPBAR.LE SB0, 0x0 ;  /* 0x000080000000791a */ /* 0x000fc80000000000 */
[----:B------:R-:W-:Y:S01]  /*3f40*/  IMAD.IADD R211, R2, 0x1, R211 ;  /* 0x0000000102d37824 */ /* 0x000fe200078e02d3 */
[----:B------:R-:W-:Y:S01]  /*3f50*/  HMMA.16816.F32.BF16 R36, R60, R58, R36 ;  /* 0x0000003a3c24723c */ /* 0x000fe20000041824 */
[----:B------:R-:W-:Y:S02]  /*3f60*/  IMAD.U32 R2, RZ, RZ, UR27 ;  /* 0x0000001bff027e24 */ /* 0x000fe4000f8e00ff */
[----:B------:R-:W-:-:S03]  /*3f70*/  VIADD R208, R211, 0x8 ;  /* 0x00000008d3d07836 */ /* 0x000fc60000000000 */
[C---:B------:R-:W-:Y:S01]  /*3f80*/  HMMA.16816.F32.BF16 R52, R8.reuse, R14, R52 ;  /* 0x0000000e0834723c */ /* 0x040fe20000041834 */
[C---:B------:R-:W-:Y:S01]  /*3f90*/  VIADDMNMX R209, R211.reuse, UR6, R2, PT ;  /* 0x00000006d3d17c46 */ /* 0x040fe2000b800102 */
[----:B------:R-:W-:Y:S01]  /*3fa0*/  VIADD R211, R211, UR25 ;  /* 0x00000019d3d37c36 */ /* 0x000fe20008000000 */
[C---:B------:R-:W-:Y:S01]  /*3fb0*/  IADD3 R206, R208.reuse, UR22, R13 ;  /* 0x00000016d0ce7c10 */ /* 0x040fe2000fffe00d */
[----:B------:R-:W-:Y:S02]  /*3fc0*/  VIADD R208, R208, UR25 ;  /* 0x00000019d0d07c36 */ /* 0x000fe40008000000 */
[----:B-1----:R-:W-:Y:S01]  /*3fd0*/  HMMA.16816.F32.BF16 R40, R8, R16, R40 ;  /* 0x000000100828723c */ /* 0x002fe20000041828 */
[----:B------:R-:W-:Y:S01]  /*3fe0*/  IMAD.U32 R15, RZ, RZ, UR20 ;  /* 0x00000014ff0f7e24 */ /* 0x000fe2000f8e00ff */
[----:B------:R-:W-:Y:S02]  /*3ff0*/  VIMNMX R206, R206, UR27, PT ;  /* 0x0000001bcece7c48 */ /* 0x000fe4000bfe0100 */
[----:B------:R-:W-:-:S02]  /*4000*/  VIADDMNMX R210, R211, -UR23, RZ, !PT ;  /* 0x80000017d3d27c46 */ /* 0x000fc4000f8001ff */
[----:B------:R-:W-:Y:S01]  /*4010*/  HMMA.16816.F32.BF16 R24, R60, R48, R24 ;  /* 0x000000303c18723c */ /* 0x000fe20000041818 */
[----:B------:R-:W-:Y:S01]  /*4020*/  IMAD R16, R15, 0x40, R212 ;  /* 0x000000400f107824 */ /* 0x000fe200078e02d4 */
[----:B------:R-:W-:-:S03]  /*4030*/  VIADDMNMX R207, R208, -UR23, RZ, !PT ;  /* 0x80000017d0cf7c46 */ /* 0x000fc6000f8001ff */
[C---:B------:R-:W-:Y:S01]  /*4040*/  VIADD R2, R16.reuse, 0x1 ;  /* 0x0000000110027836 */ /* 0x040fe20000000000 */
[C---:B------:R-:W-:Y:S01]  /*4050*/  HMMA.16816.F32.BF16 R20, R60.reuse, R50, R20 ;  /* 0x000000323c14723c */ /* 0x040fe20000041814 */
[C---:B------:R-:W-:Y:S01]  /*4060*/  IMAD.IADD R13, R211.reuse, 0x1, -R16 ;  /* 0x00000001d30d7824 */ /* 0x040fe200078e0a10 */
[-C--:B------:R-:W-:Y:S01]  /*4070*/  ISETP.GE.AND P2, PT, R16, R209.reuse, PT ;  /* 0x000000d11000720c */ /* 0x080fe20003f46270 */
[----:B------:R-:W-:Y:S01]  /*4080*/  IMAD.IADD R6, R211, 0x1, -R2 ;  /* 0x00000001d3067824 */ /* 0x000fe200078e0a02 */
[----:B------:R-:W-:Y:S01]  /*4090*/  ISETP.GE.AND P1, PT, R2, R209, PT ;  /* 0x000000d10200720c */ /* 0x000fe20003f26270 */
[----:B------:R-:W-:Y:S01]  /*40a0*/  IMAD.IADD R4, R208, 0x1, -R16 ;  /* 0x00000001d0047824 */ /* 0x000fe200078e0a10 */
[----:B------:R-:W-:Y:S01]  /*40b0*/  HMMA.16816.F32.BF16 R68, R60, R44, R68 ;  /* 0x0000002c3c44723c */ /* 0x000fe20000041844 */
[----:B------:R-:W-:Y:S01]  /*40c0*/  ISETP.GE.AND P4, PT, R2, R206, PT ;  /* 0x000000ce0200720c */ /* 0x000fe20003f86270 */
[----:B------:R-:W-:Y:S01]  /*40d0*/  VIADD R17, R16, 0x21 ;  /* 0x0000002110117836 */ /* 0x000fe20000000000 */
[----:B------:R-:W-:-:S02]  /*40e0*/  ISETP.LT.OR P1, PT, R2, R210, P1 ;  /* 0x000000d20200720c */ /* 0x000fc40000f21670 */
[----:B------:R-:W-:Y:S01]  /*40f0*/  ISETP.LT.OR P4, PT, R2, R207, P4 ;  /* 0x000000cf0200720c */ /* 0x000fe20002781670 */
[----:B------:R-:W-:Y:S01]  /*4100*/  HMMA.16816.F32.BF16 R72, R60, R46, R72 ;  /* 0x0000002e3c48723c */ /* 0x000fe20000041848 */
[----:B------:R-:W-:Y:S01]  /*4110*/  IMAD.IADD R2, R208, 0x1, -R2 ;  /* 0x00000001d0027824 */ /* 0x000fe200078e0a02 */
[----:B------:R-:W-:Y:S02]  /*4120*/  IABS R13, R13 ;  /* 0x0000000d000d7213 */ /* 0x000fe40000000000 */
[----:B------:R-:W-:Y:S02]  /*4130*/  IABS R6, R6 ;  /* 0x0000000600067213 */ /* 0x000fe40000000000 */
[----:B------:R-:W-:Y:S01]  /*4140*/  I2FP.F32.S32 R13, R13 ;  /* 0x0000000d000d7245 */ /* 0x000fe20000201400 */
[C---:B------:R-:W-:Y:S01]  /*4150*/  HMMA.16816.F32.BF16 R36, R8.reuse, R18, R36 ;  /* 0x000000120824723c */ /* 0x040fe20000041824 */
[----:B------:R-:W-:Y:S02]  /*4160*/  IABS R2, R2 ;  /* 0x0000000200027213 */ /* 0x000fe40000000000 */
[----:B------:R-:W-:Y:S01]  /*4170*/  I2FP.F32.S32 R6, R6 ;  /* 0x0000000600067245 */ /* 0x000fe20000201400 */
[----:B------:R-:W-:Y:S01]  /*4180*/  FFMA.FTZ R13, R13, -UR19, R40 ;  /* 0x800000130d0d7c23 */ /* 0x000fe20008010028 */
[----:B------:R-:W-:Y:S01]  /*4190*/  IABS R4, R4 ;  /* 0x0000000400047213 */ /* 0x000fe20000000000 */
[----:B--2---:R-:W-:Y:S01]  /*41a0*/  HMMA.16816.F32.BF16 R24, R8, R64, R24 ;  /* 0x000000400818723c */ /* 0x004fe20000041818 */
[----:B------:R-:W-:Y:S01]  /*41b0*/  I2FP.F32.S32 R2, R2 ;  /* 0x0000000200027245 */ /* 0x000fe20000201400 */
[C---:B------:R-:W-:Y:S01]  /*41c0*/  VIADD R19, R16.reuse, 0x20 ;  /* 0x0000002010137836 */ /* 0x040fe20000000000 */
[----:B------:R-:W-:Y:S01]  /*41d0*/  BAR.SYNC.DEFER_BLOCKING 0x0 ;  /* 0x0000000000007b1d */ /* 0x000fe20000010000 */
[----:B------:R-:W-:-:S02]  /*41e0*/  ISETP.LT.OR P2, PT, R16, R210, P2 ;  /* 0x000000d21000720c */ /* 0x000fc40001741670 */
[----:B------:R-:W-:Y:S01]  /*41f0*/  HMMA.16816.F32.BF16 R20, R8, R66, R20 ;  /* 0x000000420814723c */ /* 0x000fe20000041814 */
[----:B------:R-:W-:Y:S01]  /*4200*/  FFMA.FTZ R14, R2, -UR19, R43 ;  /* 0x80000013020e7c23 */ /* 0x000fe2000801002b */
[----:B------:R-:W-:-:S04]  /*4210*/  IMAD.IADD R171, R211, 0x1, -R19 ;  /* 0x00000001d3ab7824 */ /* 0x000fc800078e0a13 */
[----:B------:R-:W-:Y:S01]  /*4220*/  HMMA.16816.F32.BF16 R68, R8, R28, R68 ;  /* 0x0000001c0844723c */ /* 0x000fe20000041844 */
[----:B------:R-:W-:Y:S02]  /*4230*/  FSEL R14, R14, -INF , !P4 ;  /* 0xff8000000e0e7808 */ /* 0x000fe40006000000 */
[----:B------:R-:W-:-:S03]  /*4240*/  IABS R171, R171 ;  /* 0x000000ab00ab7213 */ /* 0x000fc60000000000 */
[----:B------:R-:W-:Y:S01]  /*4250*/  HMMA.16816.F32.BF16 R72, R8, R30, R72 ;  /* 0x0000001e0848723c */ /* 0x000fe20000041848 */
[----:B------:R-:W-:-:S05]  /*4260*/  I2FP.F32.S32 R171, R171 ;  /* 0x000000ab00ab7245 */ /* 0x000fca0000201400 */
[----:B------:R-:W-:Y:S01]  /*4270*/  FFMA.FTZ R171, R171, -UR19, R24 ;  /* 0x80000013abab7c23 */ /* 0x000fe20008010018 */
[----:B------:R-:W-:Y:S01]  /*4280*/  VIADD R10, R16, 0x9 ;  /* 0x00000009100a7836 */ /* 0x000fe20000000000 */
[----:B------:R-:W-:Y:S01]  /*4290*/  I2FP.F32.S32 R9, R4 ;  /* 0x0000000400097245 */ /* 0x000fe20000201400 */
[----:B------:R-:W-:Y:S01]  /*42a0*/  FFMA.FTZ R31, R6, -UR19, R41 ;  /* 0x80000013061f7c23 */ /* 0x000fe20008010029 */
[----:B------:R-:W-:Y:S01]  /*42b0*/  FSEL R41, R13, -INF , !P2 ;  /* 0xff8000000d297808 */ /* 0x000fe20005000000 */
[----:B------:R-:W-:Y:S01]  /*42c0*/  IMAD.IADD R2, R211, 0x1, -R10 ;  /* 0x00000001d3027824 */ /* 0x000fe200078e0a0a */
[C---:B------:R-:W-:Y:S01]  /*42d0*/  ISETP.GE.AND P2, PT, R16.reuse, R206, PT ;  /* 0x000000ce1000720c */ /* 0x040fe20003f46270 */
[----:B------:R-:W-:Y:S01]  /*42e0*/  FFMA.FTZ R28, R9, -UR19, R42 ;  /* 0x80000013091c7c23 */ /* 0x000fe2000801002a */
[----:B------:R-:W-:Y:S01]  /*42f0*/  VIADD R13, R16, 0x10 ;  /* 0x00000010100d7836 */ /* 0x000fe20000000000 */
[----:B------:R-:W-:Y:S01]  /*4300*/  ISETP.GE.AND P0, PT, R10, R209, PT ;  /* 0x000000d10a00720c */ /* 0x000fe20003f06270 */
[C---:B------:R-:W-:Y:S01]  /*4310*/  VIADD R4, R16.reuse, 0x8 ;  /* 0x0000000810047836 */ /* 0x040fe20000000000 */
[C---:B------:R-:W-:Y:S01]  /*4320*/  ISETP.LT.OR P2, PT, R16.reuse, R207, P2 ;  /* 0x000000cf1000720c */ /* 0x040fe20001741670 */
[----:B------:R-:W-:Y:S01]  /*4330*/  VIADD R6, R16, 0x11 ;  /* 0x0000001110067836 */ /* 0x000fe20000000000 */
[----:B------:R-:W-:Y:S01]  /*4340*/  IABS R2, R2 ;  /* 0x0000000200027213 */ /* 0x000fe20000000000 */
[C-C-:B------:R-:W-:Y:S01]  /*4350*/  IMAD.IADD R29, R211.reuse, 0x1, -R4.reuse ;  /* 0x00000001d31d7824 */ /* 0x140fe200078e0a04 */
[----:B------:R-:W-:Y:S01]  /*4360*/  FSEL R28, R28, -INF , !P2 ;  /* 0xff8000001c1c7808 */ /* 0x000fe20005000000 */
[C---:B------:R-:W-:Y:S01]  /*4370*/  IMAD.IADD R9, R208.reuse, 0x1, -R4 ;  /* 0x00000001d0097824 */ /* 0x040fe200078e0a04 */
[----:B------:R-:W-:Y:S01]  /*4380*/  I2FP.F32.S32 R2, R2 ;  /* 0x0000000200027245 */ /* 0x000fe20000201400 */
[----:B------:R-:W-:Y:S01]  /*4390*/  IMAD.IADD R15, R211, 0x1, -R13 ;  /* 0x00000001d30f7824 */ /* 0x000fe200078e0a0d */
[C---:B------:R-:W-:Y:S01]  /*43a0*/  ISETP.GE.AND P2, PT, R13.reuse, R209, PT ;  /* 0x000000d10d00720c */ /* 0x040fe20003f46270 */
[----:B------:R-:W-:Y:S01]  /*43b0*/  IMAD.IADD R30, R208, 0x1, -R17 ;  /* 0x00000001d01e7824 */ /* 0x000fe200078e0a11 */
[C---:B------:R-:W-:Y:S01]  /*43c0*/  ISETP.GE.AND P4, PT, R13.reuse, R206, PT ;  /* 0x000000ce0d00720c */ /* 0x040fe20003f86270 */
[----:B------:R-:W-:Y:S01]  /*43d0*/  FFMA.FTZ R37, R2, -UR19, R37 ;  /* 0x8000001302257c23 */ /* 0x000fe20008010025 */
[----:B------:R-:W-:Y:S01]  /*43e0*/  ISETP.LT.OR P2, PT, R13, R210, P2 ;  /* 0x000000d20d00720c */ /* 0x000fe20001741670 */
[----:B------:R-:W-:Y:S01]  /*43f0*/  IMAD.IADD R2, R211, 0x1, -R6 ;  /* 0x00000001d3027824 */ /* 0x000fe200078e0a06 */
[----:B------:R-:W-:Y:S01]  /*4400*/  ISETP.LT.OR P4, PT, R13, R207, P4 ;  /* 0x000000cf0d00720c */ /* 0x000fe20002781670 */
[----:B------:R-:W-:Y:S01]  /*4410*/  IMAD.IADD R13, R208, 0x1, -R13 ;  /* 0x00000001d00d7824 */ /* 0x000fe200078e0a0d */
[----:B------:R-:W-:Y:S01]  /*4420*/  IABS R29, R29 ;  /* 0x0000001d001d7213 */ /* 0x000fe20000000000 */
[----:B------:R-:W-:Y:S01]  /*4430*/  VIADD R24, R16, 0x29 ;  /* 0x0000002910187836 */ /* 0x000fe20000000000 */
[----:B------:R-:W-:-:S02]  /*4440*/  IABS R9, R9 ;  /* 0x0000000900097213 */ /* 0x000fc40000000000 */
[----:B------:R-:W-:Y:S02]  /*4450*/  IABS R13, R13 ;  /* 0x0000000d000d7213 */ /* 0x000fe40000000000 */
[----:B------:R-:W-:Y:S02]  /*4460*/  I2FP.F32.S32 R29, R29 ;  /* 0x0000001d001d7245 */ /* 0x000fe40000201400 */
[----:B------:R-:W-:Y:S02]  /*4470*/  I2FP.F32.S32 R9, R9 ;  /* 0x0000000900097245 */ /* 0x000fe40000201400 */
[----:B------:R-:W-:Y:S01]  /*4480*/  IABS R2, R2 ;  /* 0x0000000200027213 */ /* 0x000fe20000000000 */
[----:B------:R-:W-:Y:S01]  /*4490*/  FFMA.FTZ R29, R29, -UR19, R36 ;  /* 0x800000131d1d7c23 */ /* 0x000fe20008010024 */
[C---:B------:R-:W-:Y:S01]  /*44a0*/  ISETP.GE.AND P6, PT, R4.reuse, R209, PT ;  /* 0x000000d10400720c */ /* 0x040fe20003fc6270 */
[----:B------:R-:W-:Y:S01]  /*44b0*/  FFMA.FTZ R12, R9, -UR19, R38 ;  /* 0x80000013090c7c23 */ /* 0x000fe20008010026 */
[----:B------:R-:W-:Y:S01]  /*44c0*/  ISETP.GE.AND P3, PT, R4, R206, PT ;  /* 0x000000ce0400720c */ /* 0x000fe20003f66270 */
[----:B------:R-:W-:Y:S01]  /*44d0*/  VIADD R9, R16, 0x18 ;  /* 0x0000001810097836 */ /* 0x000fe20000000000 */
[----:B------:R-:W-:-:S02]  /*44e0*/  I2FP.F32.S32 R13, R13 ;  /* 0x0000000d000d7245 */ /* 0x000fc40000201400 */
[----:B------:R-:W-:Y:S01]  /*44f0*/  I2FP.F32.S32 R2, R2 ;  /* 0x0000000200027245 */ /* 0x000fe20000201400 */
[----:B------:R-:W-:Y:S01]  /*4500*/  IMAD.IADD R11, R211, 0x1, -R9 ;  /* 0x00000001d30b7824 */ /* 0x000fe200078e0a09 */
[----:B------:R-:W-:Y:S01]  /*4510*/  IABS R15, R15 ;  /* 0x0000000f000f7213 */ /* 0x000fe20000000000 */
[----:B------:R-:W-:Y:S01]  /*4520*/  FFMA.FTZ R8, R13, -UR19, R34 ;  /* 0x800000130d087c23 */ /* 0x000fe20008010022 */
[-C--:B------:R-:W-:Y:S01]  /*4530*/  ISETP.LT.OR P6, PT, R4, R210.reuse, P6 ;  /* 0x000000d20400720c */ /* 0x080fe200037c1670 */
[----:B------:R-:W-:Y:S01]  /*4540*/  FFMA.FTZ R13, R2, -UR19, R33 ;  /* 0x80000013020d7c23 */ /* 0x000fe20008010021 */
[----:B------:R-:W-:Y:S01]  /*4550*/  ISETP.LT.OR P3, PT, R4, R207, P3 ;  /* 0x000000cf0400720c */ /* 0x000fe20001f61670 */
[----:B------:R-:W-:Y:S01]  /*4560*/  VIADD R2, R16, 0x19 ;  /* 0x0000001910027836 */ /* 0x000fe20000000000 */
[----:B------:R-:W-:Y:S02]  /*4570*/  ISETP.LT.OR P0, PT, R10, R210, P0 ;  /* 0x000000d20a00720c */ /* 0x000fe40000701670 */
[----:B------:R-:W-:Y:S01]  /*4580*/  I2FP.F32.S32 R15, R15 ;  /* 0x0000000f000f7245 */ /* 0x000fe20000201400 */
[----:B------:R-:W-:Y:S01]  /*4590*/  IMAD.IADD R18, R211, 0x1, -R2 ;  /* 0x00000001d3127824 */ /* 0x000fe200078e0a02 */
[----:B------:R-:W-:-:S02]  /*45a0*/  FSEL R31, R31, -INF , !P1 ;  /* 0xff8000001f1f7808 */ /* 0x000fc40004800000 */
[----:B------:R-:W-:Y:S01]  /*45b0*/  FSEL R29, R29, -INF , !P6 ;  /* 0xff8000001d1d7808 */ /* 0x000fe20007000000 */
[----:B------:R-:W-:Y:S01]  /*45c0*/  FFMA.FTZ R15, R15, -UR19, R32 ;  /* 0x800000130f0f7c23 */ /* 0x000fe20008010020 */
[----:B------:R-:W-:Y:S02]  /*45d0*/  FSEL R12, R12, -INF , !P3 ;  /* 0xff8000000c0c7808 */ /* 0x000fe40005800000 */
[----:B------:R-:W-:Y:S02]  /*45e0*/  FSEL R33, R37, -INF , !P0 ;  /* 0xff80000025217808 */ /* 0x000fe40004000000 */
[CC--:B------:R-:W-:Y:S02]  /*45f0*/  ISETP.GE.AND P1, PT, R6.reuse, R209.reuse, PT ;  /* 0x000000d10600720c */ /* 0x0c0fe40003f26270 */
[----:B------:R-:W-:Y:S02]  /*4600*/  ISETP.GE.AND P6, PT, R6, R206, PT ;  /* 0x000000ce0600720c */ /* 0x000fe40003fc6270 */
[----:B------:R-:W-:-:S02]  /*4610*/  ISETP.GE.AND P3, PT, R9, R209, PT ;  /* 0x000000d10900720c */ /* 0x000fc40003f66270 */
[CC--:B------:R-:W-:Y:S02]  /*4620*/  ISETP.GE.AND P0, PT, R9.reuse, R206.reuse, PT ;  /* 0x000000ce0900720c */ /* 0x0c0fe40003f06270 */
[----:B------:R-:W-:Y:S02]  /*4630*/  ISETP.GE.AND P5, PT, R10, R206, PT ;  /* 0x000000ce0a00720c */ /* 0x000fe40003fa6270 */
[CC--:B------:R-:W-:Y:S02]  /*4640*/  ISETP.LT.OR P1, PT, R6.reuse, R210.reuse, P1 ;  /* 0x000000d20600720c */ /* 0x0c0fe40000f21670 */
[-C--:B------:R-:W-:Y:S01]  /*4650*/  ISETP.LT.OR P6, PT, R6, R207.reuse, P6 ;  /* 0x000000cf0600720c */ /* 0x080fe200037c1670 */
[C---:B------:R-:W-:Y:S01]  /*4660*/  IMAD.IADD R6, R208.reuse, 0x1, -R6 ;  /* 0x00000001d0067824 */ /* 0x040fe200078e0a06 */
[C---:B------:R-:W-:Y:S02]  /*4670*/  ISETP.LT.OR P3, PT, R9.reuse, R210, P3 ;  /* 0x000000d20900720c */ /* 0x040fe40001f61670 */
[-C--:B------:R-:W-:Y:S01]  /*4680*/  ISETP.LT.OR P0, PT, R9, R207.reuse, P0 ;  /* 0x000000cf0900720c */ /* 0x080fe20000701670 */
[----:B------:R-:W-:Y:S01]  /*4690*/  IMAD.IADD R9, R208, 0x1, -R9 ;  /* 0x00000001d0097824 */ /* 0x000fe200078e0a09 */
[----:B------:R-:W-:Y:S01]  /*46a0*/  ISETP.LT.OR P5, PT, R10, R207, P5 ;  /* 0x000000cf0a00720c */ /* 0x000fe20002fa1670 */
[----:B------:R-:W-:Y:S01]  /*46b0*/  IMAD.IADD R10, R208, 0x1, -R10 ;  /* 0x00000001d00a7824 */ /* 0x000fe200078e0a0a */
[----:B------:R-:W-:-:S02]  /*46c0*/  FSEL R15, R15, -INF , !P2 ;  /* 0xff8000000f0f7808 */ /* 0x000fc40005000000 */
[----:B------:R-:W-:Y:S02]  /*46d0*/  FSEL R13, R13, -INF , !P1 ;  /* 0xff8000000d0d7808 */ /* 0x000fe40004800000 */
[C---:B------:R-:W-:Y:S02]  /*46e0*/  ISETP.GE.AND P2, PT, R19.reuse, R209, PT ;  /* 0x000000d11300720c */ /* 0x040fe40003f46270 */
[----:B------:R-:W-:Y:S02]  /*46f0*/  ISETP.GE.AND P1, PT, R19, R206, PT ;  /* 0x000000ce1300720c */ /* 0x000fe40003f26270 */
[----:B------:R-:W-:Y:S02]  /*4700*/  IABS R6, R6 ;  /* 0x0000000600067213 */ /* 0x000fe40000000000 */
[----:B------:R-:W-:Y:S02]  /*4710*/  IABS R9, R9 ;  /* 0x0000000900097213 */ /* 0x000fe40000000000 */
[----:B------:R-:W-:-:S02]  /*4720*/  IABS R10, R10 ;  /* 0x0000000a000a7213 */ /* 0x000fc40000000000 */
[C---:B------:R-:W-:Y:S02]  /*4730*/  ISETP.LT.OR P2, PT, R19.reuse, R210, P2 ;  /* 0x000000d21300720c */ /* 0x040fe40001741670 */
[----:B------:R-:W-:Y:S01]  /*4740*/  ISETP.LT.OR P1, PT, R19, R207, P1 ;  /* 0x000000cf1300720c */ /* 0x000fe20000f21670 */
[----:B------:R-:W-:Y:S01]  /*4750*/  IMAD.IADD R19, R208, 0x1, -R19 ;  /* 0x00000001d0137824 */ /* 0x000fe200078e0a13 */
[----:B------:R-:W-:Y:S02]  /*4760*/  I2FP.F32.S32 R6, R6 ;  /* 0x0000000600067245 */ /* 0x000fe40000201400 */
[----:B------:R-:W-:Y:S02]  /*4770*/  I2FP.F32.S32 R9, R9 ;  /* 0x0000000900097245 */ /* 0x000fe40000201400 */
[----:B------:R-:W-:Y:S01]  /*4780*/  I2FP.F32.S32 R10, R10 ;  /* 0x0000000a000a7245 */ /* 0x000fe20000201400 */
[----:B------:R-:W-:Y:S01]  /*4790*/  FFMA.FTZ R6, R6, -UR19, R35 ;  /* 0x8000001306067c23 */ /* 0x000fe20008010023 */
[----:B------:R-:W-:Y:S01]  /*47a0*/  IABS R18, R18 ;  /* 0x0000001200127213 */ /* 0x000fe20000000000 */
[----:B------:R-:W-:Y:S01]  /*47b0*/  FFMA.FTZ R4, R9, -UR19, R54 ;  /* 0x8000001309047c23 */ /* 0x000fe20008010036 */
[----:B------:R-:W-:Y:S01]  /*47c0*/  IABS R19, R19 ;  /* 0x0000001300137213 */ /* 0x000fe20000000000 */
[----:B------:R-:W-:Y:S01]  /*47d0*/  FFMA.FTZ R10, R10, -UR19, R39 ;  /* 0x800000130a0a7c23 */ /* 0x000fe20008010027 */
[----:B------:R-:W-:-:S02]  /*47e0*/  IABS R11, R11 ;  /* 0x0000000b000b7213 */ /* 0x000fc40000000000 */
[----:B------:R-:W-:Y:S02]  /*47f0*/  I2FP.F32.S32 R18, R18 ;  /* 0x0000001200127245 */ /* 0x000fe40000201400 */
[----:B------:R-:W-:Y:S02]  /*4800*/  I2FP.F32.S32 R19, R19 ;  /* 0x0000001300137245 */ /* 0x000fe40000201400 */
[----:B------:R-:W-:Y:S01]  /*4810*/  I2FP.F32.S32 R11, R11 ;  /* 0x0000000b000b7245 */ /* 0x000fe20000201400 */
[----:B------:R-:W-:Y:S01]  /*4820*/  FFMA.FTZ R9, R18, -UR19, R53 ;  /* 0x8000001312097c23 */ /* 0x000fe20008010035 */
[----:B------:R-:W-:Y:S01]  /*4830*/  FSEL R6, R6, -INF , !P6 ;  /* 0xff80000006067808 */ /* 0x000fe20007000000 */
[----:B------:R-:W-:Y:S01]  /*4840*/  VIADD R18, R16, 0x28 ;  /* 0x0000002810127836 */ /* 0x000fe20000000000 */
[----:B------:R-:W-:Y:S01]  /*4850*/  FSEL R4, R4, -INF , !P0 ;  /* 0xff80000004047808 */ /* 0x000fe20004000000 */
[----:B------:R-:W-:Y:S01]  /*4860*/  FFMA.FTZ R26, R19, -UR19, R26 ;  /* 0x80000013131a7c23 */ /* 0x000fe2000801001a */
[----:B------:R-:W-:Y:S01]  /*4870*/  FSEL R10, R10, -INF , !P5 ;  /* 0xff8000000a0a7808 */ /* 0x000fe20006800000 */
[----:B------:R-:W-:Y:S01]  /*4880*/  FFMA.FTZ R11, R11, -UR19, R52 ;  /* 0x800000130b0b7c23 */ /* 0x000fe20008010034 */
[----:B------:R-:W-:Y:S01]  /*4890*/  FSEL R8, R8, -INF , !P4 ;  /* 0xff80000008087808 */ /* 0x000fe20006000000 */
[----:B------:R-:W-:Y:S01]  /*48a0*/  IMAD.IADD R19, R211, 0x1, -R17 ;  /* 0x00000001d3137824 */ /* 0x000fe200078e0a11 */
[----:B------:R-:W-:Y:S01]  /*48b0*/  ISETP.GE.AND P6, PT, R17, R209, PT ;  /* 0x000000d11100720c */ /* 0x000fe20003fc6270 */
[----:B------:R-:W-:Y:S01]  /*48c0*/  IMAD.IADD R34, R211, 0x1, -R18 ;  /* 0x00000001d3227824 */ /* 0x000fe200078e0a12 */
[----:B------:R-:W-:-:S02]  /*48d0*/  ISETP.GE.AND P0, PT, R17, R206, PT ;  /* 0x000000ce1100720c */ /* 0x000fc40003f06270 */
[C---:B------:R-:W-:Y:S02]  /*48e0*/  ISETP.GE.AND P5, PT, R2.reuse, R209, PT ;  /* 0x000000d10200720c */ /* 0x040fe40003fa6270 */
[----:B------:R-:W-:Y:S02]  /*48f0*/  ISETP.GE.AND P4, PT, R2, R206, PT ;  /* 0x000000ce0200720c */ /* 0x000fe40003f86270 */
[CC--:B------:R-:W-:Y:S02]  /*4900*/  ISETP.LT.OR P6, PT, R17.reuse, R210.reuse, P6 ;  /* 0x000000d21100720c */ /* 0x0c0fe400037c1670 */
[-C--:B------:R-:W-:Y:S01]  /*4910*/  ISETP.LT.OR P0, PT, R17, R207.reuse, P0 ;  /* 0x000000cf1100720c */ /* 0x080fe20000701670 */
[----:B------:R-:W-:Y:S01]  /*4920*/  IMAD.IADD R17, R208, 0x1, -R18 ;  /* 0x00000001d0117824 */ /* 0x000fe200078e0a12 */
[C---:B------:R-:W-:Y:S02]  /*4930*/  ISETP.LT.OR P5, PT, R2.reuse, R210, P5 ;  /* 0x000000d20200720c */ /* 0x040fe40002fa1670 */
        /* <DEDUP_REMOVED lines=20> */
[----:B------:R-:W-:Y:S01]  /*4a80*/  IABS R18, R18 ;  /* 0x0000001200127213 */ /* 0x000fe20000000000 */
[----:B------:R-:W-:Y:S01]  /*4a90*/  VIADD R17, R16, 0x30 ;  /* 0x0000003010117836 */ /* 0x000fe20000000000 */
[----:B------:R-:W-:-:S02]  /*4aa0*/  I2FP.F32.S32 R19, R19 ;  /* 0x0000001300137245 */ /* 0x000fc40000201400 */
[----:B------:R-:W-:Y:S02]  /*4ab0*/  I2FP.F32.S32 R32, R32 ;  /* 0x0000002000207245 */ /* 0x000fe40000201400 */
[----:B------:R-:W-:Y:S01]  /*4ac0*/  I2FP.F32.S32 R18, R18 ;  /* 0x0000001200127245 */ /* 0x000fe20000201400 */
[----:B------:R-:W-:Y:S01]  /*4ad0*/  FFMA.FTZ R20, R19, -UR19, R20 ;  /* 0x8000001313147c23 */ /* 0x000fe20008010014 */
[----:B------:R-:W-:Y:S01]  /*4ae0*/  FSEL R164, R26, -INF , !P1 ;  /* 0xff8000001aa47808 */ /* 0x000fe20004800000 */
[----:B------:R-:W-:Y:S01]  /*4af0*/  FFMA.FTZ R25, R32, -UR19, R25 ;  /* 0x8000001320197c23 */ /* 0x000fe20008010019 */
[----:B------:R-:W-:Y:S01]  /*4b00*/  FSEL R218, R27, -INF , !P0 ;  /* 0xff8000001bda7808 */ /* 0x000fe20004000000 */
[----:B------:R-:W-:Y:S01]  /*4b10*/  FFMA.FTZ R21, R18, -UR19, R21 ;  /* 0x8000001312157c23 */ /* 0x000fe20008010015 */
[----:B------:R-:W-:Y:S01]  /*4b20*/  FSEL R2, R2, -INF , !P4 ;  /* 0xff80000002027808 */ /* 0x000fe20006000000 */
[----:B------:R-:W-:Y:S01]  /*4b30*/  IMAD.IADD R19, R211, 0x1, -R17 ;  /* 0x00000001d3137824 */ /* 0x000fe200078e0a11 */
[----:B------:R-:W-:Y:S01]  /*4b40*/  FSEL R171, R171, -INF , !P2 ;  /* 0xff800000abab7808 */ /* 0x000fe20005000000 */
[----:B------:R-:W-:Y:S01]  /*4b50*/  VIADD R18, R16, 0x31 ;  /* 0x0000003110127836 */ /* 0x000fe20000000000 */
[----:B------:R-:W-:-:S02]  /*4b60*/  ISETP.GE.AND P1, PT, R17, R209, PT ;  /* 0x000000d11100720c */ /* 0x000fc40003f26270 */
[CC--:B------:R-:W-:Y:S02]  /*4b70*/  ISETP.GE.AND P0, PT, R17.reuse, R206.reuse, PT ;  /* 0x000000ce1100720c */ /* 0x0c0fe40003f06270 */
[C---:B------:R-:W-:Y:S02]  /*4b80*/  ISETP.GE.AND P4, PT, R24.reuse, R209, PT ;  /* 0x000000d11800720c */ /* 0x040fe40003f86270 */
[----:B------:R-:W-:Y:S02]  /*4b90*/  ISETP.GE.AND P2, PT, R24, R206, PT ;  /* 0x000000ce1800720c */ /* 0x000fe40003f46270 */
[CC--:B------:R-:W-:Y:S02]  /*4ba0*/  ISETP.LT.OR P1, PT, R17.reuse, R210.reuse, P1 ;  /* 0x000000d21100720c */ /* 0x0c0fe40000f21670 */
[----:B------:R-:W-:Y:S01]  /*4bb0*/  ISETP.LT.OR P0, PT, R17, R207, P0 ;  /* 0x000000cf1100720c */ /* 0x000fe20000701670 */
[----:B------:R-:W-:Y:S01]  /*4bc0*/  IMAD.IADD R17, R208, 0x1, -R17 ;  /* 0x00000001d0117824 */ /* 0x000fe200078e0a11 */
[----:B------:R-:W-:-:S02]  /*4bd0*/  ISETP.LT.OR P4, PT, R24, R210, P4 ;  /* 0x000000d21800720c */ /* 0x000fc40002781670 */
[----:B------:R-:W-:Y:S01]  /*4be0*/  ISETP.LT.OR P2, PT, R24, R207, P2 ;  /* 0x000000cf1800720c */ /* 0x000fe20001741670 */
[----:B------:R-:W-:Y:S01]  /*4bf0*/  IMAD.IADD R24, R208, 0x1, -R24 ;  /* 0x00000001d0187824 */ /* 0x000fe200078e0a18 */
[----:B------:R-:W-:Y:S02]  /*4c00*/  FSEL R163, R25, -INF , !P6 ;  /* 0xff80000019a37808 */ /* 0x000fe40007000000 */
[----:B------:R-:W-:Y:S01]  /*4c10*/  FSEL R167, R20, -INF , !P3 ;  /* 0xff80000014a77808 */ /* 0x000fe20005800000 */
[----:B------:R-:W-:Y:S01]  /*4c20*/  IMAD.IADD R20, R211, 0x1, -R18 ;  /* 0x00000001d3147824 */ /* 0x000fe200078e0a12 */
[C---:B------:R-:W-:Y:S02]  /*4c30*/  ISETP.GE.AND P6, PT, R18.reuse, R209, PT ;  /* 0x000000d11200720c */ /* 0x040fe40003fc6270 */
[----:B------:R-:W-:Y:S02]  /*4c40*/  ISETP.GE.AND P3, PT, R18, R206, PT ;  /* 0x000000ce1200720c */ /* 0x000fe40003f66270 */
[----:B------:R-:W-:-:S02]  /*4c50*/  IABS R17, R17 ;  /* 0x0000001100117213 */ /* 0x000fc40000000000 */
[----:B------:R-:W-:Y:S02]  /*4c60*/  IABS R24, R24 ;  /* 0x0000001800187213 */ /* 0x000fe40000000000 */
[----:B------:R-:W-:Y:S02]  /*4c70*/  IABS R19, R19 ;  /* 0x0000001300137213 */ /* 0x000fe40000000000 */
[C---:B------:R-:W-:Y:S02]  /*4c80*/  ISETP.LT.OR P6, PT, R18.reuse, R210, P6 ;  /* 0x000000d21200720c */ /* 0x040fe400037c1670 */
[----:B------:R-:W-:Y:S01]  /*4c90*/  ISETP.LT.OR P3, PT, R18, R207, P3 ;  /* 0x000000cf1200720c */ /* 0x000fe20001f61670 */
[----:B------:R-:W-:Y:S01]  /*4ca0*/  IMAD.IADD R18, R208, 0x1, -R18 ;  /* 0x00000001d0127824 */ /* 0x000fe200078e0a12 */
[----:B------:R-:W-:Y:S02]  /*4cb0*/  I2FP.F32.S32 R17, R17 ;  /* 0x0000001100117245 */ /* 0x000fe40000201400 */
[----:B------:R-:W-:-:S02]  /*4cc0*/  I2FP.F32.S32 R24, R24 ;  /* 0x0000001800187245 */ /* 0x000fc40000201400 */
[----:B------:R-:W-:Y:S01]  /*4cd0*/  I2FP.F32.S32 R19, R19 ;  /* 0x0000001300137245 */ /* 0x000fe20000201400 */
[----:B------:R-:W-:Y:S01]  /*4ce0*/  FFMA.FTZ R70, R17, -UR19, R70 ;  /* 0x8000001311467c23 */ /* 0x000fe20008010046 */
[----:B------:R-:W-:Y:S01]  /*4cf0*/  IABS R20, R20 ;  /* 0x0000001400147213 */ /* 0x000fe20000000000 */
[----:B------:R-:W-:Y:S01]  /*4d00*/  FFMA.FTZ R23, R24, -UR19, R23 ;  /* 0x8000001318177c23 */ /* 0x000fe20008010017 */
[----:B------:R-:W-:Y:S01]  /*4d10*/  IABS R18, R18 ;  /* 0x0000001200127213 */ /* 0x000fe20000000000 */
[----:B------:R-:W-:Y:S01]  /*4d20*/  FFMA.FTZ R68, R19, -UR19, R68 ;  /* 0x8000001313447c23 */ /* 0x000fe20008010044 */
[C---:B------:R-:W-:Y:S01]  /*4d30*/  VIADD R17, R16.reuse, 0x38 ;  /* 0x0000003810117836 */ /* 0x040fe20000000000 */
[----:B------:R-:W-:Y:S01]  /*4d40*/  I2FP.F32.S32 R20, R20 ;  /* 0x0000001400147245 */ /* 0x000fe20000201400 */
[----:B------:R-:W-:Y:S01]  /*4d50*/  VIADD R16, R16, 0x39 ;  /* 0x0000003910107836 */ /* 0x000fe20000000000 */
[----:B------:R-:W-:Y:S02]  /*4d60*/  I2FP.F32.S32 R18, R18 ;  /* 0x0000001200127245 */ /* 0x000fe40000201400 */
[----:B------:R-:W-:Y:S01]  /*4d70*/  FSEL R168, R22, -INF , !P5 ;  /* 0xff80000016a87808 */ /* 0x000fe20006800000 */
[----:B------:R-:W-:Y:S01]  /*4d80*/  FFMA.FTZ R69, R20, -UR19, R69 ;  /* 0x8000001314457c23 */ /* 0x000fe20008010045 */
[----:B------:R-:W-:Y:S01]  /*4d90*/  FSEL R165, R21, -INF , !P4 ;  /* 0xff80000015a57808 */ /* 0x000fe20006000000 */
[----:B------:R-:W-:Y:S01]  /*4da0*/  FFMA.FTZ R71, R18, -UR19, R71 ;  /* 0x8000001312477c23 */ /* 0x000fe20008010047 */
[----:B------:R-:W-:Y:S01]  /*4db0*/  FSEL R216, R23, -INF , !P2 ;  /* 0xff80000017d87808 */ /* 0x000fe20005000000 */
[C---:B------:R-:W-:Y:S01]  /*4dc0*/  IMAD.IADD R18, R211.reuse, 0x1, -R17 ;  /* 0x00000001d3127824 */ /* 0x040fe200078e0a11 */
[----:B------:R-:W-:Y:S01]  /*4dd0*/  FSEL R215, R68, -INF , !P1 ;  /* 0xff80000044d77808 */ /* 0x000fe20004800000 */
[----:B------:R-:W-:Y:S01]  /*4de0*/  IMAD.IADD R20, R211, 0x1, -R16 ;  /* 0x00000001d3147824 */ /* 0x000fe200078e0a10 */
[----:B------:R-:W-:-:S02]  /*4df0*/  ISETP.GE.AND P5, PT, R17, R209, PT ;  /* 0x000000d11100720c */ /* 0x000fc40003fa6270 */
[C---:B------:R-:W-:Y:S02]  /*4e00*/  ISETP.GE.AND P4, PT, R16.reuse, R209, PT ;  /* 0x000000d11000720c */ /* 0x040fe40003f86270 */
[CC--:B------:R-:W-:Y:S02]  /*4e10*/  ISETP.GE.AND P2, PT, R17.reuse, R206.reuse, PT ;  /* 0x000000ce1100720c */ /* 0x0c0fe40003f46270 */
        /* <DEDUP_REMOVED lines=8> */
[----:B------:R-:W-:Y:S02]  /*4ea0*/  IABS R19, R18 ;  /* 0x0000001200137213 */ /* 0x000fe40000000000 */
[----:B------:R-:W-:Y:S02]  /*4eb0*/  PLOP3.LUT P0, PT, PT, PT, UP0, 0x80, 0x0 ;  /* 0x000000000000781c */ /* 0x000fe40003f0f008 */
[----:B------:R-:W-:Y:S02]  /*4ec0*/  IABS R17, R17 ;  /* 0x0000001100117213 */ /* 0x000fe40000000000 */
[----:B------:R-:W-:-:S02]  /*4ed0*/  IABS R18, R20 ;  /* 0x0000001400127213 */ /* 0x000fc40000000000 */
[----:B------:R-:W-:Y:S02]  /*4ee0*/  IABS R16, R16 ;  /* 0x0000001000107213 */ /* 0x000fe40000000000 */
[----:B------:R-:W-:Y:S02]  /*4ef0*/  I2FP.F32.S32 R19, R19 ;  /* 0x0000001300137245 */ /* 0x000fe40000201400 */
[----:B------:R-:W-:Y:S02]  /*4f00*/  I2FP.F32.S32 R17, R17 ;  /* 0x0000001100117245 */ /* 0x000fe40000201400 */
[----:B------:R-:W-:Y:S01]  /*4f10*/  I2FP.F32.S32 R18, R18 ;  /* 0x0000001200127245 */ /* 0x000fe20000201400 */
[----:B------:R-:W-:Y:S01]  /*4f20*/  FFMA.FTZ R72, R19, -UR19, R72 ;  /* 0x8000001313487c23 */ /* 0x000fe20008010048 */
[----:B------:R-:W-:Y:S01]  /*4f30*/  I2FP.F32.S32 R16, R16 ;  /* 0x0000001000107245 */ /* 0x000fe20000201400 */
[----:B------:R-:W-:Y:S01]  /*4f40*/  FFMA.FTZ R74, R17, -UR19, R74 ;  /* 0x80000013114a7c23 */ /* 0x000fe2000801004a */
[----:B------:R-:W-:Y:S01]  /*4f50*/  FSEL R213, R69, -INF , !P6 ;  /* 0xff80000045d57808 */ /* 0x000fe20007000000 */
[----:B------:R-:W-:Y:S01]  /*4f60*/  FFMA.FTZ R73, R18, -UR19, R73 ;  /* 0x8000001312497c23 */ /* 0x000fe20008010049 */
[----:B------:R-:W-:Y:S01]  /*4f70*/  FSEL R196, R71, -INF , !P3 ;  /* 0xff80000047c47808 */ /* 0x000fe20005800000 */
[----:B------:R-:W-:Y:S01]  /*4f80*/  FFMA.FTZ R75, R16, -UR19, R75 ;  /* 0x80000013104b7c23 */ /* 0x000fe2000801004b */
[----:B------:R-:W-:-:S02]  /*4f90*/  FSEL R199, R72, -INF , !P5 ;  /* 0xff80000048c77808 */ /* 0x000fc40006800000 */
[----:B------:R-:W-:Y:S02]  /*4fa0*/  FSEL R170, R74, -INF , !P2 ;  /* 0xff8000004aaa7808 */ /* 0x000fe40005000000 */
[----:B------:R-:W-:Y:S02]  /*4fb0*/  FSEL R197, R73, -INF , !P4 ;  /* 0xff80000049c57808 */ /* 0x000fe40006000000 */
        /* <DEDUP_REMOVED lines=64> */
.L_x_515:
[----:B------:R-:W-:Y:S05]  /*53c0*/  BSYNC B0 ;  /* 0x0000000000007941 */ /* 0x000fea0003800000 */
.L_x_514:
[----:B------:R-:W0:Y:S02]  /*53d0*/  LDGDEPBAR ;  /* 0x00000000000079af */ /* 0x000e240000000000 */
.L_x_513:
        /* <DEDUP_REMOVED lines=76> */
[----:B------:R-:W2:Y:S01]  /*58a0*/  LDSM.16.MT88.4 R12, [R186+0x12800] ;  /* 0x01280000ba0c783b */ /* 0x000ea20000004200 */
[--C-:B------:R-:W-:Y:S01]  /*58b0*/  FFMA.FTZ R148, R6, UR22, -R169.reuse ;  /* 0x0000001606947c23 */ /* 0x100fe200080108a9 */
[----:B------:R-:W3:Y:S01]  /*58c0*/  MUFU.EX2 R156, R156 ;  /* 0x0000009c009c7308 */ /* 0x000ee20000000800 */
[--C-:B------:R-:W-:Y:S01]  /*58d0*/  FFMA.FTZ R133, R4, UR22, -R169.reuse ;  /* 0x0000001604857c23 */ /* 0x100fe200080108a9 */
[----:B------:R-:W4:Y:S01]  /*58e0*/  LDSM.16.MT88.4 R8, [R188+0x14800] ;  /* 0x01480000bc08783b */ /* 0x000f220000004200 */
        /* <DEDUP_REMOVED lines=14> */
[----:B---3--:R-:W-:Y:S01]  /*59d0*/  F2FP.BF16.F32.PACK_AB R96, R156, R159 ;  /* 0x0000009f9c60723e */ /* 0x008fe200000010ff */
[----:B------:R-:W-:Y:S01]  /*59e0*/  LDSM.16.MT88.4 R28, [R184+0x12800] ;  /* 0x01280000b81c783b */ /* 0x000fe20000004200 */
[--C-:B------:R-:W-:Y:S01]  /*59f0*/  FFMA.FTZ R215, R215, UR22, -R214.reuse ;  /* 0x00000016d7d77c23 */ /* 0x100fe200080108d6 */
[--C-:B------:R-:W-:Y:S01]  /*5a00*/  FFMA.FTZ R216, R213, UR22, -R214.reuse ;  /* 0x00000016d5d87c23 */ /* 0x100fe200080108d6 */
[--C-:B------:R-:W-:Y:S01]  /*5a10*/  FFMA.FTZ R199, R199, UR22, -R214.reuse ;  /* 0x00000016c7c77c23 */ /* 0x100fe200080108d6 */
[----:B------:R-:W-:Y:S01]  /*5a20*/  LDSM.16.MT88.4 R24, [R186+0x14800] ;  /* 0x01480000ba18783b */ /* 0x000fe20000004200 */
[----:B------:R-:W-:Y:S01]  /*5a30*/  FFMA.FTZ R214, R197, UR22, -R214 ;  /* 0x00000016c5d67c23 */ /* 0x000fe200080108d6 */
[----:B------:R-:W-:Y:S01]  /*5a40*/  MUFU.EX2 R158, R158 ;  /* 0x0000009e009e7308 */ /* 0x000fe20000000800 */
[--C-:B------:R-:W-:Y:S01]  /*5a50*/  FFMA.FTZ R197, R198, UR22, -R169.reuse ;  /* 0x00000016c6c57c23 */ /* 0x100fe200080108a9 */
[--C-:B------:R-:W-:Y:S01]  /*5a60*/  FFMA.FTZ R196, R196, UR22, -R169.reuse ;  /* 0x00000016c4c47c23 */ /* 0x100fe200080108a9 */
[--C-:B------:R-:W-:Y:S01]  /*5a70*/  FFMA.FTZ R170, R170, UR22, -R169.reuse ;  /* 0x00000016aaaa7c23 */ /* 0x100fe200080108a9 */
[----:B------:R-:W-:Y:S01]  /*5a80*/  FFMA.FTZ R213, R166, UR22, -R169 ;  /* 0x00000016a6d57c23 */ /* 0x000fe200080108a9 */
[----:B------:R-:W-:-:S03]  /*5a90*/  FADD.FTZ R156, R159, R156 ;  /* 0x0000009c9f9c7221 */ /* 0x000fc60000010000 */
[----:B------:R-:W3:Y:S01]  /*5aa0*/  MUFU.EX2 R161, R161 ;  /* 0x000000a100a17308 */ /* 0x000ee20000000800 */
[----:B-----5:R-:W-:Y:S01]  /*5ab0*/  F2FP.BF16.F32.PACK_AB R98, R152, R155 ;  /* 0x0000009b9862723e */ /* 0x020fe200000010ff */
[----:B------:R-:W-:-:S04]  /*5ac0*/  FADD.FTZ R155, R155, R156 ;  /* 0x0000009c9b9b7221 */ /* 0x000fc80000010000 */
[----:B------:R-:W-:Y:S02]  /*5ad0*/  FADD.FTZ R152, R152, R155 ;  /* 0x0000009b98987221 */ /* 0x000fe40000010000 */
[----:B------:R-:W-:Y:S08]  /*5ae0*/  MUFU.EX2 R157, R157 ;  /* 0x0000009d009d7308 */ /* 0x000ff00000000800 */
[----:B------:R-:W5:Y:S01]  /*5af0*/  MUFU.EX2 R154, R154 ;  /* 0x0000009a009a7308 */ /* 0x000f620000000800 */
[----:B---3--:R-:W-:Y:S01]  /*5b00*/  F2FP.BF16.F32.PACK_AB R97, R161, R158 ;  /* 0x0000009ea161723e */ /* 0x008fe200000010ff */
[----:B------:R-:W-:-:S06]  /*5b10*/  FADD.FTZ R158, R158, R161 ;  /* 0x000000a19e9e7221 */ /* 0x000fcc0000010000 */
[----:B------:R-:W-:Y:S08]  /*5b20*/  MUFU.EX2 R153, R153 ;  /* 0x0000009900997308 */ /* 0x000ff00000000800 */
[----:B------:R-:W3:Y:S01]  /*5b30*/  MUFU.EX2 R150, R150 ;  /* 0x0000009600967308 */ /* 0x000ee20000000800 */
[----:B-----5:R-:W-:Y:S01]  /*5b40*/  F2FP.BF16.F32.PACK_AB R99, R154, R157 ;  /* 0x0000009d9a63723e */ /* 0x020fe200000010ff */
[----:B------:R-:W-:-:S04]  /*5b50*/  FADD.FTZ R157, R157, R158 ;  /* 0x0000009e9d9d7221 */ /* 0x000fc80000010000 */
[----:B------:R-:W-:Y:S02]  /*5b60*/  FADD.FTZ R154, R154, R157 ;  /* 0x0000009d9a9a7221 */ /* 0x000fe40000010000 */
[C---:B------:R-:W-:Y:S01]  /*5b70*/  HMMA.16816.F32.BF16 R120, R96.reuse, R116, RZ ;  /* 0x000000746078723c */ /* 0x040fe200000418ff */
[----:B------:R-:W-:Y:S05]  /*5b80*/  MUFU.EX2 R149, R149 ;  /* 0x0000009500957308 */ /* 0x000fea0000000800 */
[C---:B-1----:R-:W-:Y:S03]  /*5b90*/  HMMA.16816.F32.BF16 R36, R96.reuse, R40, RZ ;  /* 0x000000286024723c */ /* 0x042fe600000418ff */
[----:B------:R-:W1:Y:S01]  /*5ba0*/  MUFU.EX2 R0, R0 ;  /* 0x0000000000007308 */ /* 0x000e620000000800 */
        /* <DEDUP_REMOVED lines=8> */
[----:B-1----:R-:W-:Y:S01]  /*5c30*/  F2FP.BF16.F32.PACK_AB R6, R0, R149 ;  /* 0x000000950006723e */ /* 0x002fe200000010ff */
[----:B------:R-:W-:-:S03]  /*5c40*/  FADD.FTZ R149, R149, R150 ;  /* 0x0000009695957221 */ /* 0x000fc60000010000 */
[C---:B------:R-:W-:Y:S01]  /*5c50*/  HMMA.16816.F32.BF16 R60, R96.reuse, R64, RZ ;  /* 0x00000040603c723c */ /* 0x040fe200000418ff */
[----:B------:R-:W-:Y:S02]  /*5c60*/  FADD.FTZ R149, R0, R149 ;  /* 0x0000009500957221 */ /* 0x000fe40000010000 */
[----:B------:R-:W-:Y:S03]  /*5c70*/  MUFU.EX2 R133, R133 ;  /* 0x0000008500857308 */ /* 0x000fe60000000800 */
[C---:B------:R-:W-:Y:S05]  /*5c80*/  HMMA.16816.F32.BF16 R56, R96.reuse, R58, RZ ;  /* 0x0000003a6038723c */ /* 0x040fea00000418ff */
[----:B------:R-:W1:Y:S01]  /*5c90*/  MUFU.EX2 R2, R2 ;  /* 0x0000000200027308 */ /* 0x000e620000000800 */
[----:B---3--:R-:W-:Y:S01]  /*5ca0*/  F2FP.BF16.F32.PACK_AB R5, R148, R151 ;  /* 0x000000979405723e */ /* 0x008fe200000010ff */
        /* <DEDUP_REMOVED lines=216> */
[----:B------:R-:W-:Y:S01]  /*6a30*/  @!P4 LDGSTS.E.BYPASS.LTC128B.128 [R201+0x13000], desc[UR28][R8.64] ;  /* 0x1300000008c9cfae */ /* 0x000fe2000b901d5c */
        /* <DEDUP_REMOVED lines=14> */
[----:B---3--:R-:W2:Y:S04]  /*6b20*/  LDSM.16.M88.4 R12, [R193+0xc000] ;  /* 0x00c00000c10c783b */ /* 0x008ea80000000200 */
[----:B------:R-:W3:Y:S04]  /*6b30*/  LDSM.16.M88.4 R20, [R193+0xd800] ;  /* 0x00d80000c114783b */ /* 0x000ee80000000200 */
[----:B------:R-:W4:Y:S04]  /*6b40*/  LDSM.16.M88.4 R160, [R193+0xc800] ;  /* 0x00c80000c1a0783b */ /* 0x000f280000000200 */
[----:B------:R-:W5:Y:S04]  /*6b50*/  LDSM.16.M88.4 R152, [R193+0xd000] ;  /* 0x00d00000c198783b */ /* 0x000f680000000200 */
[----:B------:R-:W-:Y:S04]  /*6b60*/  LDSM.16.M88.4 R24, [R192] ;  /* 0x00000000c018783b */ /* 0x000fe80000000200 */
[----:B------:R-:W5:Y:S04]  /*6b70*/  LDSM.16.M88.4 R4, [R191] ;  /* 0x00000000bf04783b */ /* 0x000f680000000200 */
[----:B------:R-:W5:Y:S04]  /*6b80*/  LDSM.16.M88.4 R168, [R181] ;  /* 0x00000000b5a8783b */ /* 0x000f680000000200 */
[----:B-1----:R-:W-:Y:S04]  /*6b90*/  LDSM.16.M88.4 R28, [R190] ;  /* 0x00000000be1c783b */ /* 0x002fe80000000200 */
[----:B------:R-:W1:Y:S04]  /*6ba0*/  LDSM.16.M88.4 R8, [R187+0xc000] ;  /* 0x00c00000bb08783b */ /* 0x000e680000000200 */
[----:B------:R-:W1:Y:S01]  /*6bb0*/  LDSM.16.M88.4 R220, [R183] ;  /* 0x00000000b7dc783b */ /* 0x000e620000000200 */
[C---:B--2---:R-:W-:Y:S03]  /*6bc0*/  HMMA.16816.F32.BF16 R16, R140.reuse, R12, RZ ;  /* 0x0000000c8c10723c */ /* 0x044fe600000418ff */
[----:B------:R-:W2:Y:S04]  /*6bd0*/  LDSM.16.M88.4 R196, [R182] ;  /* 0x00000000b6c4783b */ /* 0x000ea80000000200 */
[----:B------:R-:W2:Y:S01]  /*6be0*/  LDSM.16.M88.4 R32, [R187+0xd800] ;  /* 0x00d80000bb20783b */ /* 0x000ea20000000200 */
[C---:B------:R-:W-:Y:S03]  /*6bf0*/  HMMA.16816.F32.BF16 R12, R140.reuse, R14, RZ ;  /* 0x0000000e8c0c723c */ /* 0x040fe600000418ff */
[----:B------:R-:W-:Y:S03]  /*6c00*/  LDSM.16.M88.4 R224, [R187+0xc800] ;  /* 0x00c80000bbe0783b */ /* 0x000fe60000000200 */
[C---:B---3--:R-:W-:Y:S01]  /*6c10*/  HMMA.16816.F32.BF16 R148, R140.reuse, R20, RZ ;  /* 0x000000148c94723c */ /* 0x048fe200000418ff */
[----:B------:R-:W-:Y:S04]  /*6c20*/  LDSM.16.M88.4 R136, [R187+0xd000] ;  /* 0x00d00000bb88783b */ /* 0x000fe80000000200 */
[----:B------:R-:W0:Y:S01]  /*6c30*/  LDGDEPBAR ;  /* 0x00000000000079af */ /* 0x000e220000000000 */
[C---:B----4-:R-:W-:Y:S06]  /*6c40*/  HMMA.16816.F32.BF16 R164, R140.reuse, R160, RZ ;  /* 0x000000a08ca4723c */ /* 0x050fec00000418ff */
[----:B-----5:R-:W-:Y:S06]  /*6c50*/  HMMA.16816.F32.BF16 R156, R140, R152, RZ ;  /* 0x000000988c9c723c */ /* 0x020fec00000418ff */
[----:B------:R-:W-:Y:S06]  /*6c60*/  HMMA.16816.F32.BF16 R16, R24, R4, R16 ;  /* 0x000000041810723c */ /* 0x000fec0000041810 */
[C---:B------:R-:W-:Y:S06]  /*6c70*/  HMMA.16816.F32.BF16 R160, R140.reuse, R162, RZ ;  /* 0x000000a28ca0723c */ /* 0x040fec00000418ff */
[C---:B------:R-:W-:Y:S06]  /*6c80*/  HMMA.16816.F32.BF16 R152, R140.reuse, R154, RZ ;  /* 0x0000009a8c98723c */ /* 0x040fec00000418ff */
[----:B------:R-:W-:Y:S01]  /*6c90*/  HMMA.16816.F32.BF16 R140, R140, R22, RZ ;  /* 0x000000168c8c723c */ /* 0x000fe200000418ff */
[----:B------:R-:W-:Y:S05]  /*6ca0*/  LDSM.16.M88.4 R20, [R189] ;  /* 0x00000000bd14783b */ /* 0x000fea0000000200 */
[C---:B------:R-:W-:Y:S01]  /*6cb0*/  HMMA.16816.F32.BF16 R12, R24.reuse, R6, R12 ;  /* 0x00000006180c723c */ /* 0x040fe2000004180c */
[----:B------:R-:W3:Y:S05]  /*6cc0*/  LDSM.16.M88.4 R4, [R180] ;  /* 0x00000000b404783b */ /* 0x000eea0000000200 */
[----:B------:R-:W-:Y:S06]  /*6cd0*/  HMMA.16816.F32.BF16 R148, R24, R168, R148 ;  /* 0x000000a81894723c */ /* 0x000fec0000041894 */
[----:B-1----:R-:W-:Y:S06]  /*6ce0*/  HMMA.16816.F32.BF16 R16, R28, R8, R16 ;  /* 0x000000081c10723c */ /* 0x002fec0000041810 */
[C---:B------:R-:W-:Y:S06]  /*6cf0*/  HMMA.16816.F32.BF16 R164, R24.reuse, R220, R164 ;  /* 0x000000dc18a4723c */ /* 0x040fec00000418a4 */
[C---:B------:R-:W-:Y:S01]  /*6d00*/  HMMA.16816.F32.BF16 R160, R24.reuse, R222, R160 ;  /* 0x000000de18a0723c */ /* 0x040fe200000418a0 */
[----:B------:R-:W-:Y:S05]  /*6d10*/  LDSM.16.M88.4 R220, [R180+0x800] ;  /* 0x00080000b4dc783b */ /* 0x000fea0000000200 */
[C---:B--2---:R-:W-:Y:S06]  /*6d20*/  HMMA.16816.F32.BF16 R156, R24.reuse, R196, R156 ;  /* 0x000000c4189c723c */ /* 0x044fec000004189c */
[C---:B------:R-:W-:Y:S01]  /*6d30*/  HMMA.16816.F32.BF16 R152, R24.reuse, R198, R152 ;  /* 0x000000c61898723c */ /* 0x040fe20000041898 */
[----:B------:R-:W-:Y:S05]  /*6d40*/  LDSM.16.M88.4 R196, [R180+0x1000] ;  /* 0x00100000b4c4783b */ /* 0x000fea0000000200 */
[----:B------:R-:W-:Y:S01]  /*6d50*/  HMMA.16816.F32.BF16 R140, R24, R170, R140 ;  /* 0x000000aa188c723c */ /* 0x000fe2000004188c */
[----:B------:R-:W1:Y:S04]  /*6d60*/  LDSM.16.M88.4 R168, [R180+0x1800] ;  /* 0x00180000b4a8783b */ /* 0x000e680000000200 */
[----:B------:R-:W-:Y:S01]  /*6d70*/  LDSM.16.M88.4 R24, [R194+0x4000] ;  /* 0x00400000c218783b */ /* 0x000fe20000000200 */
[C---:B------:R-:W-:Y:S03]  /*6d80*/  HMMA.16816.F32.BF16 R12, R28.reuse, R10, R12 ;  /* 0x0000000a1c0c723c */ /* 0x040fe6000004180c */
[----:B------:R-:W2:Y:S03]  /*6d90*/  LDSM.16.M88.4 R8, [R193+0xe000] ;  /* 0x00e00000c108783b */ /* 0x000ea60000000200 */
[----:B------:R-:W-:Y:S06]  /*6da0*/  HMMA.16816.F32.BF16 R148, R28, R32, R148 ;  /* 0x000000201c94723c */ /* 0x000fec0000041894 */
[----:B---3--:R-:W-:Y:S06]  /*6db0*/  HMMA.16816.F32.BF16 R16, R20, R4, R16 ;  /* 0x000000041410723c */ /* 0x008fec0000041810 */
[C---:B------:R-:W-:Y:S06]  /*6dc0*/  HMMA.16816.F32.BF16 R164, R28.reuse, R224, R164 ;  /* 0x000000e01ca4723c */ /* 0x040fec00000418a4 */
[C---:B------:R-:W-:Y:S01]  /*6dd0*/  HMMA.16816.F32.BF16 R160, R28.reuse, R226, R160 ;  /* 0x000000e21ca0723c */ /* 0x040fe200000418a0 */
[----:B------:R-:W-:Y:S05]  /*6de0*/  LDSM.16.M88.4 R224, [R193+0xe800] ;  /* 0x00e80000c1e0783b */ /* 0x000fea0000000200 */
[C---:B------:R-:W-:Y:S06]  /*6df0*/  HMMA.16816.F32.BF16 R156, R28.reuse, R136, R156 ;  /* 0x000000881c9c723c */ /* 0x040fec000004189c */
[C---:B------:R-:W-:Y:S01]  /*6e00*/  HMMA.16816.F32.BF16 R152, R28.reuse, R138, R152 ;  /* 0x0000008a1c98723c */ /* 0x040fe20000041898 */
[----:B------:R-:W-:Y:S05]  /*6e10*/  LDSM.16.M88.4 R136, [R193+0xf000] ;  /* 0x00f00000c188783b */ /* 0x000fea0000000200 */
[----:B------:R-:W-:Y:S01]  /*6e20*/  HMMA.16816.F32.BF16 R140, R28, R34, R140 ;  /* 0x000000221c8c723c */ /* 0x000fe2000004188c */
[----:B------:R-:W3:Y:S04]  /*6e30*/  LDSM.16.M88.4 R28, [R193+0xf800] ;  /* 0x00f80000c11c783b */ /* 0x000ee80000000200 */
[----:B------:R-:W-:Y:S01]  /*6e40*/  LDSM.16.M88.4 R32, [R192+0x4000] ;  /* 0x00400000c020783b */ /* 0x000fe20000000200 */
[C---:B------:R-:W-:Y:S03]  /*6e50*/  HMMA.16816.F32.BF16 R12, R20.reuse, R6, R12 ;  /* 0x00000006140c723c */ /* 0x040fe6000004180c */
[----:B------:R-:W4:Y:S03]  /*6e60*/  LDSM.16.M88.4 R4, [R179] ;  /* 0x00000000b304783b */ /* 0x000f260000000200 */
[----:B-1----:R-:W-:Y:S06]  /*6e70*/  HMMA.16816.F32.BF16 R148, R20, R168, R148 ;  /* 0x000000a81494723c */ /* 0x002fec0000041894 */
[----:B--2---:R-:W-:Y:S06]  /*6e80*/  HMMA.16816.F32.BF16 R16, R24, R8, R16 ;  /* 0x000000081810723c */ /* 0x004fec0000041810 */
[C---:B------:R-:W-:Y:S06]  /*6e90*/  HMMA.16816.F32.BF16 R164, R20.reuse, R220, R164 ;  /* 0x000000dc14a4723c */ /* 0x040fec00000418a4 */
[C---:B------:R-:W-:Y:S01]  /*6ea0*/  HMMA.16816.F32.BF16 R160, R20.reuse, R222, R160 ;  /* 0x000000de14a0723c */ /* 0x040fe200000418a0 */
[----:B------:R-:W-:Y:S05]  /*6eb0*/  LDSM.16.M88.4 R220, [R178] ;  /* 0x00000000b2dc783b */ /* 0x000fea0000000200 */
[C---:B------:R-:W-:Y:S06]  /*6ec0*/  HMMA.16816.F32.BF16 R156, R20.reuse, R196, R156 ;  /* 0x000000c4149c723c */ /* 0x040fec000004189c */
[C---:B------:R-:W-:Y:S01]  /*6ed0*/  HMMA.16816.F32.BF16 R152, R20.reuse, R198, R152 ;  /* 0x000000c61498723c */ /* 0x040fe20000041898 */
[----:B------:R-:W-:Y:S05]  /*6ee0*/  LDSM.16.M88.4 R196, [R177] ;  /* 0x00000000b1c4783b */ /* 0x000fea0000000200 */
[----:B------:R-:W-:Y:S01]  /*6ef0*/  HMMA.16816.F32.BF16 R140, R20, R170, R140 ;  /* 0x000000aa148c723c */ /* 0x000fe2000004188c */
[----:B------:R-:W1:Y:S04]  /*6f00*/  LDSM.16.M88.4 R168, [R176] ;  /* 0x00000000b0a8783b */ /* 0x000e680000000200 */
[----:B------:R-:W-:Y:S01]  /*6f10*/  LDSM.16.M88.4 R20, [R190+0x4000] ;  /* 0x00400000be14783b */ /* 0x000fe20000000200 */
[C---:B------:R-:W-:Y:S03]  /*6f20*/  HMMA.16816.F32.BF16 R12, R24.reuse, R10, R12 ;  /* 0x0000000a180c723c */ /* 0x040fe6000004180c */
[----:B------:R-:W2:Y:S03]  /*6f30*/  LDSM.16.M88.4 R8, [R187+0xe000] ;  /* 0x00e00000bb08783b */ /* 0x000ea60000000200 */
[----:B---3--:R-:W-:Y:S06]  /*6f40*/  HMMA.16816.F32.BF16 R148, R24, R28, R148 ;  /* 0x0000001c1894723c */ /* 0x008fec0000041894 */
[----:B----4-:R-:W-:Y:S06]  /*6f50*/  HMMA.16816.F32.BF16 R16, R32, R4, R16 ;  /* 0x000000042010723c */ /* 0x010fec0000041810 */
        /* <DEDUP_REMOVED lines=10> */
[----:B------:R-:W4:Y:S03]  /*7000*/  LDSM.16.M88.4 R4, [R180+0x2000] ;  /* 0x00200000b404783b */ /* 0x000f260000000200 */
[----:B-1----:R-:W-:Y:S06]  /*7010*/  HMMA.16816.F32.BF16 R148, R32, R168, R148 ;  /* 0x000000a82094723c */ /* 0x002fec0000041894 */
[----:B--2---:R-:W-:Y:S06]  /*7020*/  HMMA.16816.F32.BF16 R16, R20, R8, R16 ;  /* 0x000000081410723c */ /* 0x004fec0000041810 */
[C---:B------:R-:W-:Y:S06]  /*7030*/  HMMA.16816.F32.BF16 R164, R32.reuse, R220, R164 ;  /* 0x000000dc20a4723c */ /* 0x040fec00000418a4 */
[C---:B------:R-:W-:Y:S01]  /*7040*/  HMMA.16816.F32.BF16 R160, R32.reuse, R222, R160 ;  /* 0x000000de20a0723c */ /* 0x040fe200000418a0 */
[----:B------:R-:W-:Y:S05]  /*7050*/  LDSM.16.M88.4 R220, [R180+0x2800] ;  /* 0x00280000b4dc783b */ /* 0x000fea0000000200 */
[C---:B------:R-:W-:Y:S06]  /*7060*/  HMMA.16816.F32.BF16 R156, R32.reuse, R196, R156 ;  /* 0x000000c4209c723c */ /* 0x040fec000004189c */
[C---:B------:R-:W-:Y:S01]  /*7070*/  HMMA.16816.F32.BF16 R152, R32.reuse, R198, R152 ;  /* 0x000000c62098723c */ /* 0x040fe20000041898 */
[----:B------:R-:W-:Y:S05]  /*7080*/  LDSM.16.M88.4 R196, [R180+0x3000] ;  /* 0x00300000b4c4783b */ /* 0x000fea0000000200 */
[----:B------:R-:W-:Y:S01]  /*7090*/  HMMA.16816.F32.BF16 R140, R32, R170, R140 ;  /* 0x000000aa208c723c */ /* 0x000fe2000004188c */
[----:B------:R-:W1:Y:S04]  /*70a0*/  LDSM.16.M88.4 R168, [R180+0x3800] ;  /* 0x00380000b4a8783b */ /* 0x000e680000000200 */
        /* <DEDUP_REMOVED lines=18> */
[C---:B------:R-:W-:Y:S01]  /*71d0*/  HMMA.16816.F32.BF16 R140, R136.reuse, R170, R140 ;  /* 0x000000aa888c723c */ /* 0x040fe2000004188c */
[----:B------:R-:W1:Y:S05]  /*71e0*/  LDSM.16.M88.4 R168, [R172] ;  /* 0x00000000aca8783b */ /* 0x000e6a0000000200 */
[C---:B------:R-:W-:Y:S06]  /*71f0*/  HMMA.16816.F32.BF16 R164, R136.reuse, R220, R164 ;  /* 0x000000dc88a4723c */ /* 0x040fec00000418a4 */
[C---:B------:R-:W-:Y:S01]  /*7200*/  HMMA.16816.F32.BF16 R160, R136.reuse, R222, R160 ;  /* 0x000000de88a0723c */ /* 0x040fe200000418a0 */
[----:B------:R-:W-:Y:S05]  /*7210*/  LDSM.16.M88.4 R220, [R174] ;  /* 0x00000000aedc783b */ /* 0x000fea0000000200 */
[C---:B------:R-:W-:Y:S06]  /*7220*/  HMMA.16816.F32.BF16 R156, R136.reuse, R196, R156 ;  /* 0x000000c4889c723c */ /* 0x040fec000004189c */
[----:B------:R-:W-:Y:S01]  /*7230*/  HMMA.16816.F32.BF16 R152, R136, R198, R152 ;  /* 0x000000c68898723c */ /* 0x000fe20000041898 */
[----:B------:R-:W-:Y:S04]  /*7240*/  LDSM.16.M88.4 R136, [R190+0x8000] ;  /* 0x00800000be88783b */ /* 0x000fe80000000200 */
[----:B------:R-:W-:Y:S01]  /*7250*/  LDSM.16.M88.4 R196, [R173] ;  /* 0x00000000adc4783b */ /* 0x000fe20000000200 */
[C---:B------:R-:W-:Y:S03]  /*7260*/  HMMA.16816.F32.BF16 R12, R8.reuse, R34, R12 ;  /* 0x00000022080c723c */ /* 0x040fe6000004180c */
[----:B------:R-:W2:Y:S03]  /*7270*/  LDSM.16.M88.4 R32, [R187+0x10000] ;  /* 0x01000000bb20783b */ /* 0x000ea60000000200 */
[----:B---3--:R-:W-:Y:S06]  /*7280*/  HMMA.16816.F32.BF16 R148, R8, R20, R148 ;  /* 0x000000140894723c */ /* 0x008fec0000041894 */
[----:B----4-:R-:W-:Y:S06]  /*7290*/  HMMA.16816.F32.BF16 R16, R224, R4, R16 ;  /* 0x00000004e010723c */ /* 0x010fec0000041810 */
[C---:B------:R-:W-:Y:S01]  /*72a0*/  HMMA.16816.F32.BF16 R140, R8.reuse, R22, R140 ;  /* 0x00000016088c723c */ /* 0x040fe2000004188c */
[----:B------:R-:W3:Y:S05]  /*72b0*/  LDSM.16.M88.4 R20, [R187+0x11800] ;  /* 0x01180000bb14783b */ /* 0x000eea0000000200 */
[C---:B------:R-:W-:Y:S06]  /*72c0*/  HMMA.16816.F32.BF16 R164, R8.reuse, R28, R164 ;  /* 0x0000001c08a4723c */ /* 0x040fec00000418a4 */
[C---:B------:R-:W-:Y:S01]  /*72d0*/  HMMA.16816.F32.BF16 R160, R8.reuse, R30, R160 ;  /* 0x0000001e08a0723c */ /* 0x040fe200000418a0 */
[----:B------:R-:W-:Y:S05]  /*72e0*/  LDSM.16.M88.4 R28, [R187+0x10800] ;  /* 0x01080000bb1c783b */ /* 0x000fea0000000200 */
[C---:B------:R-:W-:Y:S06]  /*72f0*/  HMMA.16816.F32.BF16 R156, R8.reuse, R24, R156 ;  /* 0x00000018089c723c */ /* 0x040fec000004189c */
[----:B------:R-:W-:Y:S01]  /*7300*/  HMMA.16816.F32.BF16 R152, R8, R26, R152 ;  /* 0x0000001a0898723c */ /* 0x000fe20000041898 */
[----:B------:R-:W-:Y:S04]  /*7310*/  LDSM.16.M88.4 R8, [R189+0x8000] ;  /* 0x00800000bd08783b */ /* 0x000fe80000000200 */
[----:B------:R-:W-:Y:S01]  /*7320*/  LDSM.16.M88.4 R24, [R187+0x11000] ;  /* 0x01100000bb18783b */ /* 0x000fe20000000200 */
[C---:B------:R-:W-:Y:S03]  /*7330*/  HMMA.16816.F32.BF16 R12, R224.reuse, R6, R12 ;  /* 0x00000006e00c723c */ /* 0x040fe6000004180c */
[----:B------:R-:W4:Y:S03]  /*7340*/  LDSM.16.M88.4 R4, [R180+0x4000] ;  /* 0x00400000b404783b */ /* 0x000f260000000200 */
[----:B-1----:R-:W-:Y:S06]  /*7350*/  HMMA.16816.F32.BF16 R148, R224, R168, R148 ;  /* 0x000000a8e094723c */ /* 0x002fec0000041894 */
[----:B--2---:R-:W-:Y:S06]  /*7360*/  HMMA.16816.F32.BF16 R16, R136, R32, R16 ;  /* 0x000000208810723c */ /* 0x004fec0000041810 */
[----:B------:R-:W-:Y:S06]  /*7370*/  HMMA.16816.F32.BF16 R164, R224, R220, R164 ;  /* 0x000000dce0a4723c */ /* 0x000fec00000418a4 */
[C---:B------:R-:W-:Y:S01]  /*7380*/  HMMA.16816.F32.BF16 R12, R136.reuse, R34, R12 ;  /* 0x00000022880c723c */ /* 0x040fe2000004180c */
[----:B------:R-:W1:Y:S05]  /*7390*/  LDSM.16.M88.4 R32, [R180+0x4800] ;  /* 0x00480000b420783b */ /* 0x000e6a0000000200 */
[----:B---3--:R-:W-:Y:S06]  /*73a0*/  HMMA.16816.F32.BF16 R148, R136, R20, R148 ;  /* 0x000000148894723c */ /* 0x008fec0000041894 */
[----:B------:R-:W-:Y:S01]  /*73b0*/  HMMA.16816.F32.BF16 R140, R224, R170, R140 ;  /* 0x000000aae08c723c */ /* 0x000fe2000004188c */
[----:B------:R-:W-:-:S04]  /*73c0*/  IMAD.U32 R21, RZ, RZ, UR20 ;  /* 0x00000014ff157e24 */ /* 0x000fc8000f8e00ff */
[----:B------:R-:W-:Y:S01]  /*73d0*/  IMAD R2, R21, 0x40, R212 ;  /* 0x0000004015027824 */ /* 0x000fe200078e02d4 */
[----:B------:R-:W-:Y:S03]  /*73e0*/  HMMA.16816.F32.BF16 R156, R224, R196, R156 ;  /* 0x000000c4e09c723c */ /* 0x000fe6000004189c */
[C---:B------:R-:W-:Y:S01]  /*73f0*/  VIADD R0, R2.reuse, 0x1 ;  /* 0x0000000102007836 */ /* 0x040fe20000000000 */
[CC--:B------:R-:W-:Y:S01]  /*7400*/  ISETP.GE.AND P0, PT, R2.reuse, R209.reuse, PT ;  /* 0x000000d10200720c */ /* 0x0c0fe20003f06270 */
[C---:B------:R-:W-:Y:S01]  /*7410*/  VIADD R21, R2.reuse, 0x8 ;  /* 0x0000000802157836 */ /* 0x040fe20000000000 */
[----:B----4-:R-:W-:Y:S01]  /*7420*/  HMMA.16816.F32.BF16 R16, R8, R4, R16 ;  /* 0x000000040810723c */ /* 0x010fe20000041810 */
[----:B------:R-:W-:Y:S02]  /*7430*/  ISETP.GE.AND P5, PT, R2, R206, PT ;  /* 0x000000ce0200720c */ /* 0x000fe40003fa6270 */
[----:B------:R-:W-:-:S02]  /*7440*/  ISETP.GE.AND P6, PT, R0, R209, PT ;  /* 0x000000d10000720c */ /* 0x000fc40003fc6270 */
[C---:B------:R-:W-:Y:S01]  /*7450*/  ISETP.GE.AND P1, PT, R0.reuse, R206, PT ;  /* 0x000000ce0000720c */ /* 0x040fe20003f26270 */
[----:B------:R-:W-:Y:S01]  /*7460*/  HMMA.16816.F32.BF16 R12, R8, R6, R12 ;  /* 0x00000006080c723c */ /* 0x000fe2000004180c */
[C-C-:B------:R-:W-:Y:S01]  /*7470*/  IMAD.IADD R4, R211.reuse, 0x1, -R2.reuse ;  /* 0x00000001d3047824 */ /* 0x140fe200078e0a02 */
[-C--:B------:R-:W-:Y:S01]  /*7480*/  ISETP.LT.OR P6, PT, R0, R210.reuse, P6 ;  /* 0x000000d20000720c */ /* 0x080fe200037c1670 */
[----:B------:R-:W-:Y:S01]  /*7490*/  IMAD.IADD R5, R208, 0x1, -R2 ;  /* 0x00000001d0057824 */ /* 0x000fe200078e0a02 */
[----:B------:R-:W-:Y:S02]  /*74a0*/  ISETP.LT.OR P1, PT, R0, R207, P1 ;  /* 0x000000cf0000720c */ /* 0x000fe40000f21670 */
[----:B------:R-:W-:Y:S01]  /*74b0*/  ISETP.LT.OR P0, PT, R2, R210, P0 ;  /* 0x000000d20200720c */ /* 0x000fe20000701670 */
[----:B------:R-:W-:Y:S01]  /*74c0*/  HMMA.16816.F32.BF16 R164, R136, R28, R164 ;  /* 0x0000001c88a4723c */ /* 0x000fe200000418a4 */
[----:B------:R-:W-:Y:S01]  /*74d0*/  IABS R7, R4 ;  /* 0x0000000400077213 */ /* 0x000fe20000000000 */
[--C-:B------:R-:W-:Y:S01]  /*74e0*/  IMAD.IADD R4, R211, 0x1, -R0.reuse ;  /* 0x00000001d3047824 */ /* 0x100fe200078e0a00 */
[----:B------:R-:W-:Y:S01]  /*74f0*/  IABS R5, R5 ;  /* 0x0000000500057213 */ /* 0x000fe20000000000 */
[----:B------:R-:W-:Y:S01]  /*7500*/  IMAD.IADD R0, R208, 0x1, -R0 ;  /* 0x00000001d0007824 */ /* 0x000fe200078e0a00 */
[----:B------:R-:W-:Y:S01]  /*7510*/  I2FP.F32.S32 R7, R7 ;  /* 0x0000000700077245 */ /* 0x000fe20000201400 */
[----:B------:R-:W-:Y:S01]  /*7520*/  HMMA.16816.F32.BF16 R160, R224, R222, R160 ;  /* 0x000000dee0a0723c */ /* 0x000fe200000418a0 */
[----:B------:R-:W-:-:S02]  /*7530*/  IABS R4, R4 ;  /* 0x0000000400047213 */ /* 0x000fc40000000000 */
[----:B------:R-:W-:Y:S02]  /*7540*/  IABS R0, R0 ;  /* 0x0000000000007213 */ /* 0x000fe40000000000 */
[----:B------:R-:W-:Y:S01]  /*7550*/  I2FP.F32.S32 R5, R5 ;  /* 0x0000000500057245 */ /* 0x000fe20000201400 */
[----:B------:R-:W-:Y:S01]  /*7560*/  FFMA.FTZ R7, R7, -UR19, R16 ;  /* 0x8000001307077c23 */ /* 0x000fe20008010010 */
[----:B------:R-:W-:Y:S01]  /*7570*/  I2FP.F32.S32 R4, R4 ;  /* 0x0000000400047245 */ /* 0x000fe20000201400 */
[----:B------:R-:W-:Y:S01]  /*7580*/  HMMA.16816.F32.BF16 R140, R136, R22, R140 ;  /* 0x00000016888c723c */ /* 0x000fe2000004188c */
[----:B------:R-:W-:Y:S01]  /*7590*/  I2FP.F32.S32 R0, R0 ;  /* 0x0000000000007245 */ /* 0x000fe20000201400 */
[----:B------:R-:W-:Y:S01]  /*75a0*/  FFMA.FTZ R5, R5, -UR19, R18 ;  /* 0x8000001305057c23 */ /* 0x000fe20008010012 */
[----:B------:R-:W-:Y:S01]  /*75b0*/  ISETP.LT.OR P5, PT, R2, R207, P5 ;  /* 0x000000cf0200720c */ /* 0x000fe20002fa1670 */
[----:B------:R-:W-:Y:S01]  /*75c0*/  FFMA.FTZ R4, R4, -UR19, R17 ;  /* 0x8000001304047c23 */ /* 0x000fe20008010011 */
[----:B------:R-:W-:-:S02]  /*75d0*/  VIADD R18, R2, 0x9 ;  /* 0x0000000902127836 */ /* 0x000fc40000000000 */
[----:B------:R-:W-:Y:S01]  /*75e0*/  FFMA.FTZ R17, R0, -UR19, R19 ;  /* 0x8000001300117c23 */ /* 0x000fe20008010013 */
[----:B------:R-:W-:Y:S01]  /*75f0*/  FSEL R0, R7, -INF , !P0 ;  /* 0xff80000007007808 */ /* 0x000fe20004000000 */
[--C-:B------:R-:W-:Y:S01]  /*7600*/  IMAD.IADD R23, R211, 0x1, -R21.reuse ;  /* 0x00000001d3177824 */ /* 0x100fe200078e0a15 */
[----:B------:R-:W-:Y:S01]  /*7610*/  FSEL R19, R5, -INF , !P5 ;  /* 0xff80000005137808 */ /* 0x000fe20006800000 */
[----:B------:R-:W-:Y:S01]  /*7620*/  IMAD.IADD R20, R211, 0x1, -R18 ;  /* 0x00000001d3147824 */ /* 0x000fe200078e0a12 */
[C---:B------:R-:W-:Y:S01]  /*7630*/  ISETP.GE.AND P0, PT, R21.reuse, R209, PT ;  /* 0x000000d11500720c */ /* 0x040fe20003f06270 */
[----:B------:R-:W-:Y:S01]  /*7640*/  HMMA.16816.F32.BF16 R156, R136, R24, R156 ;  /* 0x00000018889c723c */ /* 0x000fe2000004189c */
[----:B------:R-:W-:Y:S02]  /*7650*/  ISETP.GE.AND P5, PT, R21, R206, PT ;  /* 0x000000ce1500720c */ /* 0x000fe40003fa6270 */
[----:B------:R-:W-:Y:S02]  /*7660*/  FSEL R16, R4, -INF , !P6 ;  /* 0xff80000004107808 */ /* 0x000fe40007000000 */
[----:B------:R-:W-:Y:S01]  /*7670*/  FSEL R17, R17, -INF , !P1 ;  /* 0xff80000011117808 */ /* 0x000fe20004800000 */
[----:B------:R-:W2:Y:S01]  /*7680*/  LDSM.16.M88.4 R4, [R180+0x5000] ;  /* 0x00500000b404783b */ /* 0x000ea20000000200 */
[C---:B------:R-:W-:Y:S01]  /*7690*/  ISETP.LT.OR P0, PT, R21.reuse, R210, P0 ;  /* 0x000000d21500720c */ /* 0x040fe20000701670 */
[----:B-1----:R-:W-:Y:S01]  /*76a0*/  HMMA.16816.F32.BF16 R164, R8, R32, R164 ;  /* 0x0000002008a4723c */ /* 0x002fe200000418a4 */
[----:B------:R-:W-:Y:S01]  /*76b0*/  ISETP.LT.OR P5, PT, R21, R207, P5 ;  /* 0x000000cf1500720c */ /* 0x000fe20002fa1670 */
[----:B------:R-:W-:Y:S01]  /*76c0*/  IMAD.IADD R21, R208, 0x1, -R21 ;  /* 0x00000001d0157824 */ /* 0x000fe200078e0a15 */
[----:B------:R-:W-:-:S02]  /*76d0*/  ISETP.GE.AND P6, PT, R18, R209, PT ;  /* 0x000000d11200720c */ /* 0x000fc40003fc6270 */
[C---:B------:R-:W-:Y:S01]  /*76e0*/  ISETP.GE.AND P1, PT, R18.reuse, R206, PT ;  /* 0x000000ce1200720c */ /* 0x040fe20003f26270 */
[----:B------:R-:W-:Y:S01]  /*76f0*/  HMMA.16816.F32.BF16 R160, R136, R30, R160 ;  /* 0x0000001e88a0723c */ /* 0x000fe200000418a0 */
[C---:B------:R-:W-:Y:S02]  /*7700*/  ISETP.LT.OR P6, PT, R18.reuse, R210, P6 ;  /* 0x000000d21200720c */ /* 0x040fe400037c1670 */
[----:B------:R-:W-:Y:S01]  /*7710*/  ISETP.LT.OR P1, PT, R18, R207, P1 ;  /* 0x000000cf1200720c */ /* 0x000fe20000f21670 */
[----:B------:R-:W-:Y:S01]  /*7720*/  IMAD.IADD R18, R208, 0x1, -R18 ;  /* 0x00000001d0127824 */ /* 0x000fe200078e0a12 */
[----:B------:R-:W-:Y:S01]  /*7730*/  IABS R23, R23 ;  /* 0x0000001700177213 */ /* 0x000fe20000000000 */
[----:B------:R-:W-:Y:S01]  /*7740*/  HMMA.16816.F32.BF16 R152, R224, R198, R152 ;  /* 0x000000c6e098723c */ /* 0x000fe20000041898 */
[----:B------:R-:W-:Y:S02]  /*7750*/  IABS R21, R21 ;  /* 0x0000001500157213 */ /* 0x000fe40000000000 */
[----:B------:R-:W-:-:S02]  /*7760*/  IABS R20, R20 ;  /* 0x0000001400147213 */ /* 0x000fc40000000000 */
[----:B------:R-:W-:Y:S02]  /*7770*/  I2FP.F32.S32 R23, R23 ;  /* 0x0000001700177245 */ /* 0x000fe40000201400 */
[----:B------:R-:W-:Y:S02]  /*7780*/  I2FP.F32.S32 R21, R21 ;  /* 0x0000001500157245 */ /* 0x000fe40000201400 */
[----:B------:R-:W-:Y:S01]  /*7790*/  IABS R18, R18 ;  /* 0x0000001200127213 */ /* 0x000fe20000000000 */
[----:B------:R-:W-:Y:S01]  /*77a0*/  FFMA.FTZ R23, R23, -UR19, R12 ;  /* 0x8000001317177c23 */ /* 0x000fe2000801000c */
[----:B------:R-:W-:Y:S01]  /*77b0*/  I2FP.F32.S32 R20, R20 ;  /* 0x0000001400147245 */ /* 0x000fe20000201400 */
[----:B------:R-:W-:Y:S01]  /*77c0*/  FFMA.FTZ R14, R21, -UR19, R14 ;  /* 0x80000013150e7c23 */ /* 0x000fe2000801000e */
[----:B------:R-:W-:Y:S01]  /*77d0*/  I2FP.F32.S32 R18, R18 ;  /* 0x0000001200127245 */ /* 0x000fe20000201400 */
[----:B------:R-:W-:Y:S02]  /*77e0*/  VIADD R12, R2, 0x11 ;  /* 0x00000011020c7836 */ /* 0x000fe40000000000 */
[----:B------:R-:W-:Y:S01]  /*77f0*/  FFMA.FTZ R21, R20, -UR19, R13 ;  /* 0x8000001314157c23 */ /* 0x000fe2000801000d */
[----:B------:R-:W-:-:S02]  /*7800*/  VIADD R13, R2, 0x10 ;  /* 0x00000010020d7836 */ /* 0x000fc40000000000 */
[----:B------:R-:W-:Y:S01]  /*7810*/  FFMA.FTZ R15, R18, -UR19, R15 ;  /* 0x80000013120f7c23 */ /* 0x000fe2000801000f */
[----:B------:R-:W-:Y:S01]  /*7820*/  FSEL R20, R23, -INF , !P0 ;  /* 0xff80000017147808 */ /* 0x000fe20004000000 */
[C---:B------:R-:W-:Y:S01]  /*7830*/  HMMA.16816.F32.BF16 R160, R8.reuse, R34, R160 ;  /* 0x0000002208a0723c */ /* 0x040fe200000418a0 */
[----:B------:R-:W-:Y:S01]  /*7840*/  FSEL R23, R14, -INF , !P5 ;  /* 0xff8000000e177808 */ /* 0x000fe20006800000 */
[--C-:B------:R-:W-:Y:S01]  /*7850*/  IMAD.IADD R14, R211, 0x1, -R12.reuse ;  /* 0x00000001d30e7824 */ /* 0x100fe200078e0a0c */
[C---:B------:R-:W-:Y:S02]  /*7860*/  ISETP.GE.AND P0, PT, R13.reuse, R209, PT ;  /* 0x000000d10d00720c */ /* 0x040fe40003f06270 */
[----:B------:R-:W-:Y:S01]  /*7870*/  ISETP.GE.AND P5, PT, R13, R206, PT ;  /* 0x000000ce0d00720c */ /* 0x000fe20003fa6270 */
[----:B--2---:R-:W-:Y:S01]  /*7880*/  HMMA.16816.F32.BF16 R156, R8, R4, R156 ;  /* 0x00000004089c723c */ /* 0x004fe2000004189c */
[----:B------:R-:W-:Y:S02]  /*7890*/  FSEL R18, R21, -INF , !P6 ;  /* 0xff80000015127808 */ /* 0x000fe40007000000 */
[----:B------:R-:W-:Y:S01]  /*78a0*/  FSEL R21, R15, -INF , !P1 ;  /* 0xff8000000f157808 */ /* 0x000fe20004800000 */
[--C-:B------:R-:W-:Y:S01]  /*78b0*/  IMAD.IADD R15, R211, 0x1, -R13.reuse ;  /* 0x00000001d30f7824 */ /* 0x100fe200078e0a0d */
[C---:B------:R-:W-:Y:S01]  /*78c0*/  ISETP.LT.OR P0, PT, R13.reuse, R210, P0 ;  /* 0x000000d20d00720c */ /* 0x040fe20000701670 */
[----:B------:R-:W-:Y:S01]  /*78d0*/  HMMA.16816.F32.BF16 R152, R136, R26, R152 ;  /* 0x0000001a8898723c */ /* 0x000fe20000041898 */
[----:B------:R-:W-:Y:S01]  /*78e0*/  ISETP.LT.OR P5, PT, R13, R207, P5 ;  /* 0x000000cf0d00720c */ /* 0x000fe20002fa1670 */
[----:B------:R-:W-:Y:S01]  /*78f0*/  IMAD.IADD R13, R208, 0x1, -R13 ;  /* 0x00000001d00d7824 */ /* 0x000fe200078e0a0d */
[----:B------:R-:W-:Y:S01]  /*7900*/  ISETP.GE.AND P6, PT, R12, R209, PT ;  /* 0x000000d10c00720c */ /* 0x000fe20003fc6270 */
[----:B------:R-:W-:Y:S01]  /*7910*/  VIADD R5, R2, 0x18 ;  /* 0x0000001802057836 */ /* 0x000fe20000000000 */
[----:B------:R-:W-:Y:S01]  /*7920*/  ISETP.GE.AND P1, PT, R12, R206, PT ;  /* 0x000000ce0c00720c */ /* 0x000fe20003f26270 */
[----:B------:R-:W-:Y:S01]  /*7930*/  VIADD R4, R2, 0x19 ;  /* 0x0000001902047836 */ /* 0x000fe20000000000 */
[C---:B------:R-:W-:Y:S01]  /*7940*/  ISETP.LT.OR P6, PT, R12.reuse, R210, P6 ;  /* 0x000000d20c00720c */ /* 0x040fe200037c1670 */
[C---:B------:R-:W-:Y:S01]  /*7950*/  IMAD.IADD R25, R211.reuse, 0x1, -R5 ;  /* 0x00000001d3197824 */ /* 0x040fe200078e0a05 */
[----:B------:R-:W-:Y:S01]  /*7960*/  ISETP.LT.OR P1, PT, R12, R207, P1 ;  /* 0x000000cf0c00720c */ /* 0x000fe20000f21670 */
[----:B------:R-:W-:Y:S01]  /*7970*/  IMAD.IADD R12, R208, 0x1, -R12 ;  /* 0x00000001d00c7824 */ /* 0x000fe200078e0a0c */
[----:B------:R-:W-:Y:S01]  /*7980*/  IABS R15, R15 ;  /* 0x0000000f000f7213 */ /* 0x000fe20000000000 */
[----:B------:R-:W-:Y:S01]  /*7990*/  IMAD.IADD R22, R211, 0x1, -R4 ;  /* 0x00000001d3167824 */ /* 0x000fe200078e0a04 */
[----:B------:R-:W-:-:S02]  /*79a0*/  IABS R13, R13 ;  /* 0x0000000d000d7213 */ /* 0x000fc40000000000 */
[----:B------:R-:W-:Y:S02]  /*79b0*/  I2FP.F32.S32 R15, R15 ;  /* 0x0000000f000f7245 */ /* 0x000fe40000201400 */
[----:B------:R-:W-:Y:S02]  /*79c0*/  I2FP.F32.S32 R13, R13 ;  /* 0x0000000d000d7245 */ /* 0x000fe40000201400 */
[----:B------:R-:W-:Y:S01]  /*79d0*/  IABS R14, R14 ;  /* 0x0000000e000e7213 */ /* 0x000fe20000000000 */
[----:B------:R-:W-:Y:S01]  /*79e0*/  FFMA.FTZ R15, R15, -UR19, R164 ;  /* 0x800000130f0f7c23 */ /* 0x000fe200080100a4 */
[----:B------:R-:W-:Y:S01]  /*79f0*/  IABS R12, R12 ;  /* 0x0000000c000c7213 */ /* 0x000fe20000000000 */
[----:B------:R-:W-:Y:S01]  /*7a00*/  FFMA.FTZ R13, R13, -UR19, R166 ;  /* 0x800000130d0d7c23 */ /* 0x000fe200080100a6 */
[----:B------:R-:W-:Y:S01]  /*7a10*/  I2FP.F32.S32 R14, R14 ;  /* 0x0000000e000e7245 */ /* 0x000fe20000201400 */
[----:B------:R-:W-:Y:S01]  /*7a20*/  HMMA.16816.F32.BF16 R152, R8, R6, R152 ;  /* 0x000000060898723c */ /* 0x000fe20000041898 */
[----:B------:R-:W-:-:S02]  /*7a30*/  I2FP.F32.S32 R12, R12 ;  /* 0x0000000c000c7245 */ /* 0x000fc40000201400 */
[----:B------:R-:W-:Y:S01]  /*7a40*/  FSEL R198, R15, -INF , !P0 ;  /* 0xff8000000fc67808 */ /* 0x000fe20004000000 */
[----:B------:R-:W-:Y:S01]  /*7a50*/  FFMA.FTZ R14, R14, -UR19, R165 ;  /* 0x800000130e0e7c23 */ /* 0x000fe200080100a5 */
[----:B------:R-:W-:Y:S01]  /*7a60*/  FSEL R135, R13, -INF , !P5 ;  /* 0xff8000000d877808 */ /* 0x000fe20006800000 */
[----:B------:R-:W-:Y:S01]  /*7a70*/  FFMA.FTZ R12, R12, -UR19, R167 ;  /* 0x800000130c0c7c23 */ /* 0x000fe200080100a7 */
[C---:B------:R-:W-:Y:S02]  /*7a80*/  ISETP.GE.AND P0, PT, R5.reuse, R209, PT ;  /* 0x000000d10500720c */ /* 0x040fe40003f06270 */
[C---:B------:R-:W-:Y:S02]  /*7a90*/  ISETP.GE.AND P5, PT, R5.reuse, R206, PT ;  /* 0x000000ce0500720c */ /* 0x040fe40003fa6270 */
[C---:B------:R-:W-:Y:S02]  /*7aa0*/  ISETP.LT.OR P0, PT, R5.reuse, R210, P0 ;  /* 0x000000d20500720c */ /* 0x040fe40000701670 */
[----:B------:R-:W-:Y:S01]  /*7ab0*/  ISETP.LT.OR P5, PT, R5, R207, P5 ;  /* 0x000000cf0500720c */ /* 0x000fe20002fa1670 */
[----:B------:R-:W-:Y:S01]  /*7ac0*/  IMAD.IADD R5, R208, 0x1, -R5 ;  /* 0x00000001d0057824 */ /* 0x000fe200078e0a05 */
[----:B------:R-:W-:-:S02]  /*7ad0*/  FSEL R136, R14, -INF , !P6 ;  /* 0xff8000000e887808 */ /* 0x000fc40007000000 */
[----:B------:R-:W-:Y:S02]  /*7ae0*/  FSEL R133, R12, -INF , !P1 ;  /* 0xff8000000c857808 */ /* 0x000fe40004800000 */
[C---:B------:R-:W-:Y:S01]  /*7af0*/  ISETP.GE.AND P6, PT, R4.reuse, R209, PT ;  /* 0x000000d10400720c */ /* 0x040fe20003fc6270 */
[----:B------:R-:W1:Y:S01]  /*7b00*/  LDSM.16.M88.4 R12, [R180+0x5800] ;  /* 0x00580000b40c783b */ /* 0x000e620000000200 */
[----:B------:R-:W-:Y:S01]  /*7b10*/  ISETP.GE.AND P1, PT, R4, R206, PT ;  /* 0x000000ce0400720c */ /* 0x000fe20003f26270 */
[----:B------:R-:W-:-:S04]  /*7b20*/  DEPBAR.LE SB0, 0x0 ;  /* 0x000080000000791a */ /* 0x000fc80000000000 */
[----:B------:R-:W-:Y:S01]  /*7b30*/  BAR.SYNC.DEFER_BLOCKING 0x0 ;  /* 0x0000000000007b1d */ /* 0x000fe20000010000 */
[C---:B------:R-:W-:Y:S02]  /*7b40*/  ISETP.LT.OR P6, PT, R4.reuse, R210, P6 ;  /* 0x000000d20400720c */ /* 0x040fe400037c1670 */
[----:B------:R-:W-:Y:S01]  /*7b50*/  ISETP.LT.OR P1, PT, R4, R207, P1 ;  /* 0x000000cf0400720c */ /* 0x000fe20000f21670 */
[----:B------:R-:W-:Y:S01]  /*7b60*/  IMAD.IADD R4, R208, 0x1, -R4 ;  /* 0x00000001d0047824 */ /* 0x000fe200078e0a04 */
[----:B------:R-:W-:Y:S02]  /*7b70*/  IABS R25, R25 ;  /* 0x0000001900197213 */ /* 0x000fe40000000000 */
[----:B------:R-:W-:Y:S02]  /*7b80*/  IABS R5, R5 ;  /* 0x0000000500057213 */ /* 0x000fe40000000000 */
[----:B------:R-:W-:Y:S02]  /*7b90*/  I2FP.F32.S32 R25, R25 ;  /* 0x0000001900197245 */ /* 0x000fe40000201400 */
[----:B------:R-:W-:-:S02]  /*7ba0*/  I2FP.F32.S32 R5, R5 ;  /* 0x0000000500057245 */ /* 0x000fc40000201400 */
[----:B------:R-:W-:Y:S01]  /*7bb0*/  IABS R22, R22 ;  /* 0x0000001600167213 */ /* 0x000fe20000000000 */
[----:B------:R-:W-:Y:S01]  /*7bc0*/  FFMA.FTZ R25, R25, -UR19, R160 ;  /* 0x8000001319197c23 */ /* 0x000fe200080100a0 */
[----:B------:R-:W-:Y:S01]  /*7bd0*/  IABS R4, R4 ;  /* 0x0000000400047213 */ /* 0x000fe20000000000 */
[----:B------:R-:W-:Y:S01]  /*7be0*/  FFMA.FTZ R162, R5, -UR19, R162 ;  /* 0x8000001305a27c23 */ /* 0x000fe200080100a2 */
[----:B------:R-:W-:Y:S01]  /*7bf0*/  I2FP.F32.S32 R22, R22 ;  /* 0x0000001600167245 */ /* 0x000fe20000201400 */
[----:B------:R-:W-:Y:S01]  /*7c00*/  VIADD R5, R2, 0x20 ;  /* 0x0000002002057836 */ /* 0x000fe20000000000 */
[----:B------:R-:W-:Y:S02]  /*7c10*/  I2FP.F32.S32 R4, R4 ;  /* 0x0000000400047245 */ /* 0x000fe40000201400 */
[----:B------:R-:W-:Y:S01]  /*7c20*/  FSEL R138, R25, -INF , !P0 ;  /* 0xff800000198a7808 */ /* 0x000fe20004000000 */
[----:B------:R-:W-:Y:S01]  /*7c30*/  FFMA.FTZ R22, R22, -UR19, R161 ;  /* 0x8000001316167c23 */ /* 0x000fe200080100a1 */
[----:B------:R-:W-:Y:S01]  /*7c40*/  FSEL R219, R162, -INF , !P5 ;  /* 0xff800000a2db7808 */ /* 0x000fe20006800000 */
[----:B------:R-:W-:Y:S01]  /*7c50*/  FFMA.FTZ R163, R4, -UR19, R163 ;  /* 0x8000001304a37c23 */ /* 0x000fe200080100a3 */
[C---:B------:R-:W-:Y:S01]  /*7c60*/  ISETP.GE.AND P0, PT, R5.reuse, R209, PT ;  /* 0x000000d10500720c */ /* 0x040fe20003f06270 */
[----:B------:R-:W-:Y:S01]  /*7c70*/  VIADD R4, R2, 0x21 ;  /* 0x0000002102047836 */ /* 0x000fe20000000000 */
[----:B------:R-:W-:Y:S01]  /*7c80*/  ISETP.GE.AND P5, PT, R5, R206, PT ;  /* 0x000000ce0500720c */ /* 0x000fe20003fa6270 */
[--C-:B------:R-:W-:Y:S01]  /*7c90*/  IMAD.IADD R7, R211, 0x1, -R5.reuse ;  /* 0x00000001d3077824 */ /* 0x100fe200078e0a05 */
[----:B------:R-:W-:Y:S01]  /*7ca0*/  ISETP.LT.OR P0, PT, R5, R210, P0 ;  /* 0x000000d20500720c */ /* 0x000fe20000701670 */
[----:B------:R-:W-:Y:S01]  /*7cb0*/  IMAD.IADD R6, R211, 0x1, -R4 ;  /* 0x00000001d3067824 */ /* 0x000fe200078e0a04 */
[----:B------:R-:W-:Y:S01]  /*7cc0*/  ISETP.LT.OR P5, PT, R5, R207, P5 ;  /* 0x000000cf0500720c */ /* 0x000fe20002fa1670 */
[----:B------:R-:W-:Y:S01]  /*7cd0*/  IMAD.IADD R5, R208, 0x1, -R5 ;  /* 0x00000001d0057824 */ /* 0x000fe200078e0a05 */
[----:B------:R-:W-:Y:S01]  /*7ce0*/  FSEL R134, R22, -INF , !P6 ;  /* 0xff80000016867808 */ /* 0x000fe20007000000 */
[----:B-1----:R-:W-:Y:S01]  /*7cf0*/  HMMA.16816.F32.BF16 R148, R8, R12, R148 ;  /* 0x0000000c0894723c */ /* 0x002fe20000041894 */
[----:B------:R-:W-:-:S02]  /*7d00*/  FSEL R229, R163, -INF , !P1 ;  /* 0xff800000a3e57808 */ /* 0x000fc40004800000 */
[C---:B------:R-:W-:Y:S02]  /*7d10*/  ISETP.GE.AND P6, PT, R4.reuse, R209, PT ;  /* 0x000000d10400720c */ /* 0x040fe40003fc6270 */
[C---:B------:R-:W-:Y:S01]  /*7d20*/  ISETP.GE.AND P1, PT, R4.reuse, R206, PT ;  /* 0x000000ce0400720c */ /* 0x040fe20003f26270 */
[----:B------:R-:W-:Y:S01]  /*7d30*/  HMMA.16816.F32.BF16 R140, R8, R14, R140 ;  /* 0x0000000e088c723c */ /* 0x000fe2000004188c */
[C---:B------:R-:W-:Y:S02]  /*7d40*/  ISETP.LT.OR P6, PT, R4.reuse, R210, P6 ;  /* 0x000000d20400720c */ /* 0x040fe400037c1670 */
[----:B------:R-:W-:Y:S01]  /*7d50*/  ISETP.LT.OR P1, PT, R4, R207, P1 ;  /* 0x000000cf0400720c */ /* 0x000fe20000f21670 */
[----:B------:R-:W-:Y:S01]  /*7d60*/  IMAD.IADD R4, R208, 0x1, -R4 ;  /* 0x00000001d0047824 */ /* 0x000fe200078e0a04 */
[----:B------:R-:W-:Y:S02]  /*7d70*/  IABS R7, R7 ;  /* 0x0000000700077213 */ /* 0x000fe40000000000 */
        /* <DEDUP_REMOVED lines=8> */
[----:B------:R-:W-:Y:S01]  /*7e00*/  VIADD R5, R2, 0x28 ;  /* 0x0000002802057836 */ /* 0x000fe20000000000 */
[----:B------:R-:W-:-:S02]  /*7e10*/  I2FP.F32.S32 R4, R4 ;  /* 0x0000000400047245 */ /* 0x000fc40000201400 */
[----:B------:R-:W-:Y:S01]  /*7e20*/  FSEL R222, R7, -INF , !P0 ;  /* 0xff80000007de7808 */ /* 0x000fe20004000000 */
[----:B------:R-:W-:Y:S01]  /*7e30*/  FFMA.FTZ R6, R6, -UR19, R157 ;  /* 0x8000001306067c23 */ /* 0x000fe2000801009d */
[----:B------:R-:W-:Y:S01]  /*7e40*/  FSEL R227, R158, -INF , !P5 ;  /* 0xff8000009ee37808 */ /* 0x000fe20006800000 */
[----:B------:R-:W-:Y:S01]  /*7e50*/  FFMA.FTZ R159, R4, -UR19, R159 ;  /* 0x80000013049f7c23 */ /* 0x000fe2000801009f */
[C---:B------:R-:W-:Y:S01]  /*7e60*/  ISETP.GE.AND P0, PT, R5.reuse, R209, PT ;  /* 0x000000d10500720c */ /* 0x040fe20003f06270 */
[----:B------:R-:W-:Y:S01]  /*7e70*/  VIADD R4, R2, 0x29 ;  /* 0x0000002902047836 */ /* 0x000fe20000000000 */
[----:B------:R-:W-:Y:S01]  /*7e80*/  ISETP.GE.AND P5, PT, R5, R206, PT ;  /* 0x000000ce0500720c */ /* 0x000fe20003fa6270 */
[C---:B------:R-:W-:Y:S01]  /*7e90*/  IMAD.IADD R7, R211.reuse, 0x1, -R5 ;  /* 0x00000001d3077824 */ /* 0x040fe200078e0a05 */
[----:B------:R-:W-:Y:S01]  /*7ea0*/  FSEL R224, R6, -INF , !P6 ;  /* 0xff80000006e07808 */ /* 0x000fe20007000000 */
[----:B------:R-:W-:Y:S01]  /*7eb0*/  IMAD.IADD R6, R211, 0x1, -R4 ;  /* 0x00000001d3067824 */ /* 0x000fe200078e0a04 */
[----:B------:R-:W-:-:S02]  /*7ec0*/  ISETP.LT.OR P0, PT, R5, R210, P0 ;  /* 0x000000d20500720c */ /* 0x000fc40000701670 */
[----:B------:R-:W-:Y:S01]  /*7ed0*/  ISETP.LT.OR P5, PT, R5, R207, P5 ;  /* 0x000000cf0500720c */ /* 0x000fe20002fa1670 */
[----:B------:R-:W-:Y:S01]  /*7ee0*/  IMAD.IADD R5, R208, 0x1, -R5 ;  /* 0x00000001d0057824 */ /* 0x000fe200078e0a05 */
[----:B------:R-:W-:Y:S02]  /*7ef0*/  IABS R7, R7 ;  /* 0x0000000700077213 */ /* 0x000fe40000000000 */
[----:B------:R-:W-:Y:S02]  /*7f00*/  IABS R6, R6 ;  /* 0x0000000600067213 */ /* 0x000fe40000000000 */
[----:B------:R-:W-:Y:S02]  /*7f10*/  IABS R5, R5 ;  /* 0x0000000500057213 */ /* 0x000fe40000000000 */
[----:B------:R-:W-:Y:S02]  /*7f20*/  FSEL R225, R159, -INF , !P1 ;  /* 0xff8000009fe17808 */ /* 0x000fe40004800000 */
[----:B------:R-:W-:-:S02]  /*7f30*/  I2FP.F32.S32 R7, R7 ;  /* 0x0000000700077245 */ /* 0x000fc40000201400 */
[C---:B------:R-:W-:Y:S02]  /*7f40*/  ISETP.GE.AND P6, PT, R4.reuse, R209, PT ;  /* 0x000000d10400720c */ /* 0x040fe40003fc6270 */
[C---:B------:R-:W-:Y:S01]  /*7f50*/  ISETP.GE.AND P1, PT, R4.reuse, R206, PT ;  /* 0x000000ce0400720c */ /* 0x040fe20003f26270 */
[----:B------:R-:W-:Y:S01]  /*7f60*/  FFMA.FTZ R7, R7, -UR19, R152 ;  /* 0x8000001307077c23 */ /* 0x000fe20008010098 */
[----:B------:R-:W-:Y:S02]  /*7f70*/  I2FP.F32.S32 R5, R5 ;  /* 0x0000000500057245 */ /* 0x000fe40000201400 */
[----:B------:R-:W-:Y:S02]  /*7f80*/  I2FP.F32.S32 R6, R6 ;  /* 0x0000000600067245 */ /* 0x000fe40000201400 */
[C---:B------:R-:W-:Y:S01]  /*7f90*/  ISETP.LT.OR P6, PT, R4.reuse, R210, P6 ;  /* 0x000000d20400720c */ /* 0x040fe200037c1670 */
[----:B------:R-:W-:Y:S01]  /*7fa0*/  FFMA.FTZ R8, R5, -UR19, R154 ;  /* 0x8000001305087c23 */ /* 0x000fe2000801009a */
[----:B------:R-:W-:Y:S01]  /*7fb0*/  ISETP.LT.OR P1, PT, R4, R207, P1 ;  /* 0x000000cf0400720c */ /* 0x000fe20000f21670 */
[----:B------:R-:W-:-:S02]  /*7fc0*/  IMAD.IADD R4, R208, 0x1, -R4 ;  /* 0x00000001d0047824 */ /* 0x000fc400078e0a04 */
[----:B------:R-:W-:Y:S01]  /*7fd0*/  FFMA.FTZ R152, R6, -UR19, R153 ;  /* 0x8000001306987c23 */ /* 0x000fe20008010099 */
[C---:B------:R-:W-:Y:S01]  /*7fe0*/  VIADD R6, R2.reuse, 0x30 ;  /* 0x0000003002067836 */ /* 0x040fe20000000000 */
[----:B------:R-:W-:Y:S01]  /*7ff0*/  FSEL R154, R7, -INF , !P0 ;  /* 0xff800000079a7808 */ /* 0x000fe20004000000 */
[----:B------:R-:W-:Y:S01]  /*8000*/  VIADD R5, R2, 0x31 ;  /* 0x0000003102057836 */ /* 0x000fe20000000000 */
[----:B------:R-:W-:Y:S02]  /*8010*/  IABS R4, R4 ;  /* 0x0000000400047213 */ /* 0x000fe40000000000 */
[----:B------:R-:W-:Y:S01]  /*8020*/  FSEL R153, R8, -INF , !P5 ;  /* 0xff80000008997808 */ /* 0x000fe20006800000 */
[C---:B------:R-:W-:Y:S01]  /*8030*/  IMAD.IADD R8, R211.reuse, 0x1, -R6 ;  /* 0x00000001d3087824 */ /* 0x040fe200078e0a06 */
[C---:B------:R-:W-:Y:S01]  /*8040*/  ISETP.GE.AND P0, PT, R6.reuse, R209, PT ;  /* 0x000000d10600720c */ /* 0x040fe20003f06270 */
[----:B------:R-:W-:Y:S01]  /*8050*/  IMAD.IADD R7, R211, 0x1, -R5 ;  /* 0x00000001d3077824 */ /* 0x000fe200078e0a05 */
[----:B------:R-:W-:-:S02]  /*8060*/  ISETP.GE.AND P5, PT, R6, R206, PT ;  /* 0x000000ce0600720c */ /* 0x000fc40003fa6270 */
[----:B------:R-:W-:Y:S02]  /*8070*/  I2FP.F32.S32 R4, R4 ;  /* 0x0000000400047245 */ /* 0x000fe40000201400 */
[C---:B------:R-:W-:Y:S02]  /*8080*/  ISETP.LT.OR P0, PT, R6.reuse, R210, P0 ;  /* 0x000000d20600720c */ /* 0x040fe40000701670 */
[----:B------:R-:W-:Y:S01]  /*8090*/  ISETP.LT.OR P5, PT, R6, R207, P5 ;  /* 0x000000cf0600720c */ /* 0x000fe20002fa1670 */
[----:B------:R-:W-:Y:S02]  /*80a0*/  IMAD.IADD R6, R208, 0x1, -R6 ;  /* 0x00000001d0067824 */ /* 0x000fe400078e0a06 */
[----:B------:R-:W-:Y:S01]  /*80b0*/  FFMA.FTZ R155, R4, -UR19, R155 ;  /* 0x80000013049b7c23 */ /* 0x000fe2000801009b */
[C---:B------:R-:W-:Y:S01]  /*80c0*/  VIADD R4, R2.reuse, 0x38 ;  /* 0x0000003802047836 */ /* 0x040fe20000000000 */
[----:B------:R-:W-:Y:S01]  /*80d0*/  IABS R8, R8 ;  /* 0x0000000800087213 */ /* 0x000fe20000000000 */
[----:B------:R-:W-:Y:S01]  /*80e0*/  VIADD R2, R2, 0x39 ;  /* 0x0000003902027836 */ /* 0x000fe20000000000 */
[----:B------:R-:W-:Y:S01]  /*80f0*/  IABS R6, R6 ;  /* 0x0000000600067213 */ /* 0x000fe20000000000 */
[----:B------:R-:W-:Y:S01]  /*8100*/  IMAD.IADD R9, R211, 0x1, -R4 ;  /* 0x00000001d3097824 */ /* 0x000fe200078e0a04 */
[----:B------:R-:W-:-:S02]  /*8110*/  FSEL R152, R152, -INF , !P6 ;  /* 0xff80000098987808 */ /* 0x000fc40007000000 */
[----:B------:R-:W-:Y:S02]  /*8120*/  FSEL R223, R155, -INF , !P1 ;  /* 0xff8000009bdf7808 */ /* 0x000fe40004800000 */
[C---:B------:R-:W-:Y:S02]  /*8130*/  ISETP.GE.AND P6, PT, R5.reuse, R209, PT ;  /* 0x000000d10500720c */ /* 0x040fe40003fc6270 */
[C---:B------:R-:W-:Y:S02]  /*8140*/  ISETP.GE.AND P1, PT, R5.reuse, R206, PT ;  /* 0x000000ce0500720c */ /* 0x040fe40003f26270 */
[----:B------:R-:W-:Y:S02]  /*8150*/  I2FP.F32.S32 R11, R8 ;  /* 0x00000008000b7245 */ /* 0x000fe40000201400 */
[----:B------:R-:W-:Y:S02]  /*8160*/  I2FP.F32.S32 R13, R6 ;  /* 0x00000006000d7245 */ /* 0x000fe40000201400 */
[----:B------:R-:W-:Y:S01]  /*8170*/  ISETP.LT.OR P6, PT, R5, R210, P6 ;  /* 0x000000d20500720c */ /* 0x000fe200037c1670 */
[----:B------:R-:W-:Y:S01]  /*8180*/  FFMA.FTZ R11, R11, -UR19, R148 ;  /* 0x800000130b0b7c23 */ /* 0x000fe20008010094 */
[----:B------:R-:W-:Y:S01]  /*8190*/  ISETP.LT.OR P1, PT, R5, R207, P1 ;  /* 0x000000cf0500720c */ /* 0x000fe20000f21670 */
[----:B------:R-:W-:Y:S01]  /*81a0*/  IMAD.IADD R5, R208, 0x1, -R5 ;  /* 0x00000001d0057824 */ /* 0x000fe200078e0a05 */
[----:B------:R-:W-:Y:S01]  /*81b0*/  IABS R9, R9 ;  /* 0x0000000900097213 */ /* 0x000fe20000000000 */
[----:B------:R-:W-:Y:S01]  /*81c0*/  FFMA.FTZ R13, R13, -UR19, R150 ;  /* 0x800000130d0d7c23 */ /* 0x000fe20008010096 */
[----:B------:R-:W-:-:S02]  /*81d0*/  IABS R7, R7 ;  /* 0x0000000700077213 */ /* 0x000fc40000000000 */
[----:B------:R-:W-:Y:S02]  /*81e0*/  I2FP.F32.S32 R9, R9 ;  /* 0x0000000900097245 */ /* 0x000fe40000201400 */
[----:B------:R-:W-:Y:S02]  /*81f0*/  IABS R5, R5 ;  /* 0x0000000500057213 */ /* 0x000fe40000000000 */
[----:B------:R-:W-:Y:S01]  /*8200*/  FSEL R214, R11, -INF , !P0 ;  /* 0xff8000000bd67808 */ /* 0x000fe20004000000 */
[----:B------:R-:W-:Y:S01]  /*8210*/  FFMA.FTZ R140, R9, -UR19, R140 ;  /* 0x80000013098c7c23 */ /* 0x000fe2000801008c */
[----:B------:R-:W-:Y:S02]  /*8220*/  FSEL R171, R13, -INF , !P5 ;  /* 0xff8000000dab7808 */ /* 0x000fe40006800000 */
[C---:B------:R-:W-:Y:S02]  /*8230*/  ISETP.GE.AND P0, PT, R4.reuse, R209, PT ;  /* 0x000000d10400720c */ /* 0x040fe40003f06270 */
[----:B------:R-:W-:-:S02]  /*8240*/  ISETP.GE.AND P5, PT, R4, R206, PT ;  /* 0x000000ce0400720c */ /* 0x000fc40003fa6270 */
[----:B------:R-:W-:Y:S01]  /*8250*/  I2FP.F32.S32 R6, R7 ;  /* 0x0000000700067245 */ /* 0x000fe20000201400 */
[----:B------:R-:W-:Y:S01]  /*8260*/  IMAD.IADD R7, R211, 0x1, -R2 ;  /* 0x00000001d3077824 */ /* 0x000fe200078e0a02 */
[----:B------:R-:W-:Y:S01]  /*8270*/  I2FP.F32.S32 R8, R5 ;  /* 0x0000000500087245 */ /* 0x000fe20000201400 */
[----:B------:R-:W-:Y:S01]  /*8280*/  IMAD.IADD R5, R208, 0x1, -R4 ;  /* 0x00000001d0057824 */ /* 0x000fe200078e0a04 */
[----:B------:R-:W-:Y:S01]  /*8290*/  ISETP.LT.OR P0, PT, R4, R210, P0 ;  /* 0x000000d20400720c */ /* 0x000fe20000701670 */
[----:B------:R-:W-:Y:S01]  /*82a0*/  FFMA.FTZ R6, R6, -UR19, R149 ;  /* 0x8000001306067c23 */ /* 0x000fe20008010095 */
[----:B------:R-:W-:Y:S01]  /*82b0*/  ISETP.LT.OR P5, PT, R4, R207, P5 ;  /* 0x000000cf0400720c */ /* 0x000fe20002fa1670 */
[----:B------:R-:W-:Y:S01]  /*82c0*/  IMAD.IADD R4, R208, 0x1, -R2 ;  /* 0x00000001d0047824 */ /* 0x000fe200078e0a02 */
[----:B------:R-:W-:Y:S01]  /*82d0*/  FSEL R170, R140, -INF , !P0 ;  /* 0xff8000008caa7808 */ /* 0x000fe20004000000 */
[----:B------:R-:W-:Y:S01]  /*82e0*/  FFMA.FTZ R8, R8, -UR19, R151 ;  /* 0x8000001308087c23 */ /* 0x000fe20008010097 */
[----:B------:R-:W-:-:S02]  /*82f0*/  PLOP3.LUT P0, PT, PT, PT, UP0, 0x80, 0x0 ;  /* 0x000000000000781c */ /* 0x000fc40003f0f008 */
[----:B------:R-:W-:Y:S02]  /*8300*/  IABS R5, R5 ;  /* 0x0000000500057213 */ /* 0x000fe40000000000 */
[----:B------:R-:W-:Y:S02]  /*8310*/  IABS R7, R7 ;  /* 0x0000000700077213 */ /* 0x000fe40000000000 */
[----:B------:R-:W-:Y:S02]  /*8320*/  IABS R4, R4 ;  /* 0x0000000400047213 */ /* 0x000fe40000000000 */
[----:B------:R-:W-:Y:S02]  /*8330*/  FSEL R196, R6, -INF , !P6 ;  /* 0xff80000006c47808 */ /* 0x000fe40007000000 */
[----:B------:R-:W-:Y:S02]  /*8340*/  I2FP.F32.S32 R5, R5 ;  /* 0x0000000500057245 */ /* 0x000fe40000201400 */
[----:B------:R-:W-:-:S02]  /*8350*/  I2FP.F32.S32 R6, R7 ;  /* 0x0000000700067245 */ /* 0x000fc40000201400 */
[----:B------:R-:W-:Y:S01]  /*8360*/  I2FP.F32.S32 R4, R4 ;  /* 0x0000000400047245 */ /* 0x000fe20000201400 */
[----:B------:R-:W-:Y:S01]  /*8370*/  FFMA.FTZ R5, R5, -UR19, R142 ;  /* 0x8000001305057c23 */ /* 0x000fe2000801008e */
[----:B------:R-:W-:Y:S01]  /*8380*/  FSEL R169, R8, -INF , !P1 ;  /* 0xff80000008a97808 */ /* 0x000fe20004800000 */
[----:B------:R-:W-:Y:S01]  /*8390*/  FFMA.FTZ R6, R6, -UR19, R141 ;  /* 0x8000001306067c23 */ /* 0x000fe2000801008d */
[----:B------:R-:W-:Y:S01]  /*83a0*/  ISETP.GE.AND P6, PT, R2, R209, PT ;  /* 0x000000d10200720c */ /* 0x000fe20003fc6270 */
[----:B------:R-:W-:Y:S01]  /*83b0*/  FFMA.FTZ R4, R4, -UR19, R143 ;  /* 0x8000001304047c23 */ /* 0x000fe2000801008f */
[C---:B------:R-:W-:Y:S02]  /*83c0*/  ISETP.GE.AND P1, PT, R2.reuse, R206, PT ;  /* 0x000000ce0200720c */ /* 0x040fe40003f26270 */
[C---:B------:R-:W-:Y:S02]  /*83d0*/  ISETP.LT.OR P6, PT, R2.reuse, R210, P6 ;  /* 0x000000d20200720c */ /* 0x040fe400037c1670 */
[----:B------:R-:W-:-:S02]  /*83e0*/  ISETP.LT.OR P1, PT, R2, R207, P1 ;  /* 0x000000cf0200720c */ /* 0x000fc40000f21670 */
        /* <DEDUP_REMOVED lines=67> */
.L_x_519:
[----:B------:R-:W-:Y:S05]  /*8820*/  BSYNC B0 ;  /* 0x0000000000007941 */ /* 0x000fea0003800000 */
.L_x_518:
[----:B------:R-:W0:Y:S02]  /*8830*/  LDGDEPBAR ;  /* 0x00000000000079af */ /* 0x000e240000000000 */
.L_x_517:
        /* <DEDUP_REMOVED lines=50> */
[--C-:B------:R-:W-:Y:S01]  /*8b60*/  FFMA.FTZ R159, R18, UR22, -R197.reuse ;  /* 0x00000016129f7c23 */ /* 0x100fe200080108c5 */
[----:B------:R-:W-:Y:S01]  /*8b70*/  FSEL R5, R2, RZ, P5 ;  /* 0x000000ff02057208 */ /* 0x000fe20002800000 */
[----:B------:R-:W-:Y:S01]  /*8b80*/  FFMA.FTZ R160, R20, UR22, -R197 ;  /* 0x0000001614a07c23 */ /* 0x000fe200080108c5 */
[C---:B------:R-:W-:Y:S01]  /*8b90*/  FMUL.FTZ R166, R0.reuse, UR22 ;  /* 0x0000001600a67c20 */ /* 0x040fe20008410000 */
[----:B------:R-:W-:Y:S01]  /*8ba0*/  FSETP.NEU.FTZ.AND P1, PT, R0, -INF , PT ;  /* 0xff8000000000780b */ /* 0x000fe20003f3d000 */
[----:B------:R-:W-:Y:S01]  /*8bb0*/  MUFU.EX2 R162, R162 ;  /* 0x000000a200a27308 */ /* 0x000fe20000000800 */
[----:B------:R-:W-:Y:S01]  /*8bc0*/  FADD.FTZ R4, R132, -R5 ;  /* 0x8000000584047221 */ /* 0x000fe20000010000 */
[--C-:B------:R-:W-:Y:S01]  /*8bd0*/  FFMA.FTZ R198, R198, UR22, -R197.reuse ;  /* 0x00000016c6c67c23 */ /* 0x100fe200080108c5 */
[----:B------:R-:W-:Y:S01]  /*8be0*/  FSEL R166, R166, RZ, P1 ;  /* 0x000000ffa6a67208 */ /* 0x000fe20000800000 */
[--C-:B------:R-:W-:Y:S01]  /*8bf0*/  FFMA.FTZ R215, R136, UR22, -R197.reuse ;  /* 0x0000001688d77c23 */ /* 0x100fe200080108c5 */
[----:B------:R-:W-:Y:S01]  /*8c00*/  FSEL R6, R0, RZ, P1 ;  /* 0x000000ff00067208 */ /* 0x000fe20000800000 */
[----:B------:R-:W-:Y:S01]  /*8c10*/  FMUL.FTZ R164, R4, UR22 ;  /* 0x0000001604a47c20 */ /* 0x000fe20008410000 */
[--C-:B------:R-:W-:Y:S01]  /*8c20*/  FFMA.FTZ R199, R138, UR22, -R197.reuse ;  /* 0x000000168ac77c23 */ /* 0x100fe200080108c5 */
[--C-:B------:R-:W-:Y:S01]  /*8c30*/  FFMA.FTZ R158, R19, UR22, -R166.reuse ;  /* 0x00000016139e7c23 */ /* 0x100fe200080108a6 */
[----:B------:R-:W-:Y:S01]  /*8c40*/  FFMA.FTZ R157, R17, UR22, -R166 ;  /* 0x00000016119d7c23 */ /* 0x000fe200080108a6 */
[----:B------:R-:W-:Y:S01]  /*8c50*/  FADD.FTZ R6, R3, -R6 ;  /* 0x8000000603067221 */ /* 0x000fe20000010000 */
[----:B------:R-:W1:Y:S01]  /*8c60*/  LDSM.16.MT88.4 R16, [R186+0x12000] ;  /* 0x01200000ba10783b */ /* 0x000e620000004200 */
[--C-:B------:R-:W-:Y:S01]  /*8c70*/  FFMA.FTZ R156, R23, UR22, -R166.reuse ;  /* 0x00000016179c7c23 */ /* 0x100fe200080108a6 */
[--C-:B------:R-:W-:Y:S01]  /*8c80*/  FFMA.FTZ R163, R21, UR22, -R166.reuse ;  /* 0x0000001615a37c23 */ /* 0x100fe200080108a6 */
[----:B------:R-:W-:Y:S01]  /*8c90*/  FMUL.FTZ R3, R6, UR22 ;  /* 0x0000001606037c20 */ /* 0x000fe20008410000 */
[----:B------:R-:W2:Y:S01]  /*8ca0*/  MUFU.EX2 R161, R161 ;  /* 0x000000a100a17308 */ /* 0x000ea20000000800 */
[--C-:B------:R-:W-:Y:S01]  /*8cb0*/  FFMA.FTZ R216, R134, UR22, -R197.reuse ;  /* 0x0000001686d87c23 */ /* 0x100fe200080108c5 */
[--C-:B------:R-:W-:Y:S01]  /*8cc0*/  FFMA.FTZ R218, R135, UR22, -R166.reuse ;  /* 0x0000001687da7c23 */ /* 0x100fe200080108a6 */
        /* <DEDUP_REMOVED lines=10> */
[----:B------:R-:W-:Y:S01]  /*8d70*/  FFMA.FTZ R231, R152, UR22, -R197 ;  /* 0x0000001698e77c23 */ /* 0x000fe200080108c5 */
[--C-:B------:R-:W-:Y:S01]  /*8d80*/  FFMA.FTZ R225, R225, UR22, -R166.reuse ;  /* 0x00000016e1e17c23 */ /* 0x100fe200080108a6 */
[--C-:B------:R-:W-:Y:S01]  /*8d90*/  FFMA.FTZ R227, R153, UR22, -R166.reuse ;  /* 0x0000001699e37c23 */ /* 0x100fe200080108a6 */
[----:B------:R-:W3:Y:S01]  /*8da0*/  MUFU.EX2 R159, R159 ;  /* 0x0000009f009f7308 */ /* 0x000ee20000000800 */
[----:B--2---:R-:W-:Y:S01]  /*8db0*/  F2FP.BF16.F32.PACK_AB R4, R161, R162 ;  /* 0x000000a2a104723e */ /* 0x004fe200000010ff */
[--C-:B------:R-:W-:Y:S01]  /*8dc0*/  FFMA.FTZ R228, R223, UR22, -R166.reuse ;  /* 0x00000016dfe47c23 */ /* 0x100fe200080108a6 */
[----:B------:R-:W-:Y:S01]  /*8dd0*/  LDSM.16.MT88.4 R152, [R184+0x13000] ;  /* 0x01300000b898783b */ /* 0x000fe20000004200 */
[--C-:B------:R-:W-:Y:S01]  /*8de0*/  FFMA.FTZ R169, R169, UR22, -R166.reuse ;  /* 0x00000016a9a97c23 */ /* 0x100fe200080108a6 */
[----:B------:R-:W-:-:S03]  /*8df0*/  FFMA.FTZ R167, R167, UR22, -R166 ;  /* 0x00000016a7a77c23 */ /* 0x000fc600080108a6 */
[----:B------:R-:W-:Y:S08]  /*8e00*/  MUFU.EX2 R158, R158 ;  /* 0x0000009e009e7308 */ /* 0x000ff00000000800 */
        /* <DEDUP_REMOVED lines=26> */
[-C--:B------:R-:W-:Y:S01]  /*8fb0*/  FMUL.FTZ R111, R111, R3.reuse ;  /* 0x000000036f6f7220 */ /* 0x080fe20000410000 */
[----:B------:R-:W1:Y:S01]  /*8fc0*/  MUFU.EX2 R215, R215 ;  /* 0x000000d700d77308 */ /* 0x000e620000000800 */
[-C--:B------:R-:W-:Y:S01]  /*8fd0*/  FMUL.FTZ R88, R88, R164.reuse ;  /* 0x000000a458587220 */ /* 0x080fe20000410000 */
[-C--:B------:R-:W-:Y:S01]  /*8fe0*/  FMUL.FTZ R89, R89, R164.reuse ;  /* 0x000000a459597220 */ /* 0x080fe20000410000 */
[-C--:B------:R-:W-:Y:S01]  /*8ff0*/  FMUL.FTZ R90, R90, R3.reuse ;  /* 0x000000035a5a7220 */ /* 0x080fe20000410000 */
[C---:B------:R-:W-:Y:S01]  /*9000*/  HMMA.16816.F32.BF16 R16, R4.reuse, R18, R116 ;  /* 0x000000120410723c */ /* 0x040fe20000041874 */
[----:B------:R-:W2:Y:S01]  /*9010*/  LDSM.16.MT88.4 R116, [R188+0x14000] ;  /* 0x01400000bc74783b */ /* 0x000ea20000004200 */
[-C--:B------:R-:W-:Y:S01]  /*9020*/  FMUL.FTZ R91, R91, R3.reuse ;  /* 0x000000035b5b7220 */ /* 0x080fe20000410000 */
[-C--:B------:R-:W-:Y:S01]  /*9030*/  FMUL.FTZ R12, R128, R164.reuse ;  /* 0x000000a4800c7220 */ /* 0x080fe20000410000 */
[----:B------:R-:W-:Y:S01]  /*9040*/  MUFU.EX2 R199, R199 ;  /* 0x000000c700c77308 */ /* 0x000fe20000000800 */
        /* <DEDUP_REMOVED lines=52> */
[C---:B--2---:R-:W-:Y:S01]  /*9390*/  HMMA.16816.F32.BF16 R40, R4.reuse, R116, R104 ;  /* 0x000000740428723c */ /* 0x044fe20000041868 */
[----:B------:R-:W-:Y:S01]  /*93a0*/  FADD.FTZ R161, R161, R162 ;  /* 0x000000a2a1a17221 */ /* 0x000fe20000010000 */
[----:B------:R-:W-:Y:S01]  /*93b0*/  FADD.FTZ R157, R157, R158 ;  /* 0x0000009e9d9d7221 */ /* 0x000fe20000010000 */
[----:B------:R-:W2:Y:S02]  /*93c0*/  LDSM.16.MT88.4 R104, [R184+0x14000] ;  /* 0x01400000b868783b */ /* 0x000ea40000004200 */
        /* <DEDUP_REMOVED lines=40> */
[C---:B--2---:R-:W-:Y:S06]  /*9650*/  HMMA.16816.F32.BF16 R64, R4.reuse, R104, R116 ;  /* 0x000000680440723c */ /* 0x044fec0000041874 */
        /* <DEDUP_REMOVED lines=29> */
[C---:B--2---:R-:W-:Y:S04]  /*9830*/  HMMA.16816.F32.BF16 R80, R4.reuse, R104, R80 ;  /* 0x000000680450723c */ /* 0x044fe80000041850 */
[----:B------:R-:W-:Y:S02]  /*9840*/  MUFU.EX2 R169, R169 ;  /* 0x000000a900a97308 */ /* 0x000fe40000000800 */
[----:B------:R-:W-:Y:S01]  /*9850*/  HMMA.16816.F32.BF16 R88, R4, R106, R88 ;  /* 0x0000006a0458723c */ /* 0x000fe20000041858 */
[----:B------:R-:W-:-:S02]  /*9860*/  F2FP.BF16.F32.PACK_AB R104, R215, R198 ;  /* 0x000000c6d768723e */ /* 0x000fc400000010ff */
[----:B---3--:R-:W-:-:S03]  /*9870*/  F2FP.BF16.F32.PACK_AB R105, R221, R218 ;  /* 0x000000dadd69723e */ /* 0x008fc600000010ff */
        /* <DEDUP_REMOVED lines=177> */
[----:B------:R-:W-:Y:S01]  /*a390*/  @!P4 LDGSTS.E.BYPASS.LTC128B.128 [R201+0x12000], desc[UR28][R18.64] ;  /* 0x1200000012c9cfae */ /* 0x000fe2000b901d5c */
[----:B------:R-:W-:-:S03]  /*a3a0*/  @!P3 LEA.HI.X R13, R16, R13, R3, 0x1, P1 ;  /* 0x0000000d100db211 */ /* 0x000fc600008f0c03 */
[----:B------:R-:W2:Y:S01]  /*a3b0*/  @!P2 LDC.64 R4, c[0x0][0x220] ;  /* 0x00008800ff04ab82 */ /* 0x000ea20000000a00 */
        /* <DEDUP_REMOVED lines=21> */
[----:B------:R-:W-:Y:S01]  /*a510*/  @!P4 LDGSTS.E.BYPASS.LTC128B.128 [R201+0x13000], desc[UR28][R8.64] ;  /* 0x1300000008c9cfae */ /* 0x000fe2000b901d5c */
[----:B--2---:R-:W-:-:S03]  /*a520*/  @!P2 LEA R28, P0, R14, R4, 0x1 ;  /* 0x000000040e1ca211 */ /* 0x004fc600078008ff */
[----:B------:R-:W-:Y:S01]  /*a530*/  @P3 STS.128 [R201+0x15000], RZ ;  /* 0x015000ffc9003388 */ /* 0x000fe20000000c00 */
[----:B------:R-:W-:Y:S01]  /*a540*/  @!P2 LEA.HI.X R29, R14, R5, R3, 0x1, P0 ;  /* 0x000000050e1da211 */ /* 0x000fe200000f0c03 */
[----:B------:R-:W-:Y:S02]  /*a550*/  IMAD.U32 R3, RZ, RZ, UR20 ;  /* 0x00000014ff037e24 */ /* 0x000fe4000f8e00ff */
[----:B------:R-:W-:Y:S01]  /*a560*/  @!PT LDS RZ, [RZ] ;  /* 0x00000000fffff984 */ /* 0x000fe20000000800 */
[----:B------:R-:W-:Y:S01]  /*a570*/  @!PT LDS RZ, [RZ] ;  /* 0x00000000fffff984 */ /* 0x000fe20000000800 */
[----:B------:R-:W-:Y:S01]  /*a580*/  @!PT LDS RZ, [RZ] ;  /* 0x00000000fffff984 */ /* 0x000fe20000000800 */
[----:B------:R-:W-:Y:S02]  /*a590*/  @!P3 LDGSTS.E.BYPASS.LTC128B.128 [R201+0x15000], desc[UR28][R16.64+0x80] ;  /* 0x1500008010c9bfae */ /* 0x000fe4000b901d5c */
[----:B------:R-:W-:Y:S02]  /*a5a0*/  IMAD R3, R3, 0x40, R212 ;  /* 0x0000004003037824 */ /* 0x000fe400078e02d4 */
[----:B------:R-:W-:Y:S04]  /*a5b0*/  @P2 STS.128 [R201+0x17000], RZ ;  /* 0x017000ffc9002388 */ /* 0x000fe80000000c00 */
[----:B------:R-:W-:Y:S01]  /*a5c0*/  @!PT LDS RZ, [RZ] ;  /* 0x00000000fffff984 */ /* 0x000fe20000000800 */
[----:B------:R-:W-:Y:S01]  /*a5d0*/  @!PT LDS RZ, [RZ] ;  /* 0x00000000fffff984 */ /* 0x000fe20000000800 */
[----:B------:R-:W-:Y:S01]  /*a5e0*/  @!PT LDS RZ, [RZ] ;  /* 0x00000000fffff984 */ /* 0x000fe20000000800 */
[----:B------:R1:W-:Y:S01]  /*a5f0*/  @!P2 LDGSTS.E.BYPASS.LTC128B.128 [R201+0x17000], desc[UR28][R28.64+0x100] ;  /* 0x170001001cc9afae */ /* 0x0003e2000b901d5c */
[----:B------:R-:W-:-:S02]  /*a600*/  ISETP.GE.AND P0, PT, R3, R209, PT ;  /* 0x000000d10300720c */ /* 0x000fc40003f06270 */
[C---:B------:R-:W-:Y:S01]  /*a610*/  ISETP.GE.AND P5, PT, R3.reuse, R206, PT ;  /* 0x000000ce0300720c */ /* 0x040fe20003fa6270 */
[----:B------:R-:W-:Y:S01]  /*a620*/  LDSM.16.M88.4 R136, [R194] ;  /* 0x00000000c288783b */ /* 0x000fe20000000200 */
[C---:B------:R-:W-:Y:S02]  /*a630*/  ISETP.LT.OR P0, PT, R3.reuse, R210, P0 ;  /* 0x000000d20300720c */ /* 0x040fe40000701670 */
[C---:B------:R-:W-:Y:S01]  /*a640*/  ISETP.LT.OR P5, PT, R3.reuse, R207, P5 ;  /* 0x000000cf0300720c */ /* 0x040fe20002fa1670 */
[----:B---3--:R-:W2:Y:S04]  /*a650*/  LDSM.16.M88.4 R12, [R193+0xc000] ;  /* 0x00c00000c10c783b */ /* 0x008ea80000000200 */
[----:B------:R-:W-:Y:S04]  /*a660*/  LDSM.16.M88.4 R24, [R192] ;  /* 0x00000000c018783b */ /* 0x000fe80000000200 */
[----:B------:R-:W-:Y:S04]  /*a670*/  LDSM.16.M88.4 R4, [R191] ;  /* 0x00000000bf04783b */ /* 0x000fe80000000200 */
[----:B------:R-:W3:Y:S04]  /*a680*/  LDSM.16.M88.4 R156, [R193+0xc800] ;  /* 0x00c80000c19c783b */ /* 0x000ee80000000200 */
[----:B------:R-:W4:Y:S04]  /*a690*/  LDSM.16.M88.4 R148, [R193+0xd000] ;  /* 0x00d00000c194783b */ /* 0x000f280000000200 */
[----:B------:R-:W5:Y:S04]  /*a6a0*/  LDSM.16.M88.4 R20, [R193+0xd800] ;  /* 0x00d80000c114783b */ /* 0x000f680000000200 */
[----:B-1----:R-:W-:Y:S04]  /*a6b0*/  LDSM.16.M88.4 R28, [R190] ;  /* 0x00000000be1c783b */ /* 0x002fe80000000200 */
[----:B------:R-:W1:Y:S04]  /*a6c0*/  LDSM.16.M88.4 R8, [R187+0xc000] ;  /* 0x00c00000bb08783b */ /* 0x000e680000000200 */
[----:B------:R-:W1:Y:S04]  /*a6d0*/  LDSM.16.M88.4 R196, [R183] ;  /* 0x00000000b7c4783b */ /* 0x000e680000000200 */
[----:B------:R-:W1:Y:S01]  /*a6e0*/  LDSM.16.M88.4 R168, [R182] ;  /* 0x00000000b6a8783b */ /* 0x000e620000000200 */
[C---:B--2---:R-:W-:Y:S03]  /*a6f0*/  HMMA.16816.F32.BF16 R16, R136.reuse, R12, RZ ;  /* 0x0000000c8810723c */ /* 0x044fe600000418ff */
[----:B------:R-:W2:Y:S04]  /*a700*/  LDSM.16.M88.4 R164, [R181] ;  /* 0x00000000b5a4783b */ /* 0x000ea80000000200 */
[----:B------:R-:W-:Y:S01]  /*a710*/  LDSM.16.M88.4 R220, [R187+0xc800] ;  /* 0x00c80000bbdc783b */ /* 0x000fe20000000200 */
[C---:B------:R-:W-:Y:S03]  /*a720*/  HMMA.16816.F32.BF16 R12, R136.reuse, R14, RZ ;  /* 0x0000000e880c723c */ /* 0x040fe600000418ff */
[----:B------:R-:W-:Y:S03]  /*a730*/  LDSM.16.M88.4 R132, [R187+0xd000] ;  /* 0x00d00000bb84783b */ /* 0x000fe60000000200 */
[C---:B---3--:R-:W-:Y:S01]  /*a740*/  HMMA.16816.F32.BF16 R160, R136.reuse, R156, RZ ;  /* 0x0000009c88a0723c */ /* 0x048fe200000418ff */
[----:B------:R-:W-:Y:S04]  /*a750*/  LDSM.16.M88.4 R32, [R187+0xd800] ;  /* 0x00d80000bb20783b */ /* 0x000fe80000000200 */
[----:B------:R-:W0:Y:S01]  /*a760*/  LDGDEPBAR ;  /* 0x00000000000079af */ /* 0x000e220000000000 */
[----:B----4-:R-:W-:Y:S06]  /*a770*/  HMMA.16816.F32.BF16 R152, R136, R148, RZ ;  /* 0x000000948898723c */ /* 0x010fec00000418ff */
[----:B------:R-:W-:Y:S06]  /*a780*/  HMMA.16816.F32.BF16 R16, R24, R4, R16 ;  /* 0x000000041810723c */ /* 0x000fec0000041810 */
[C---:B------:R-:W-:Y:S06]  /*a790*/  HMMA.16816.F32.BF16 R156, R136.reuse, R158, RZ ;  /* 0x0000009e889c723c */ /* 0x040fec00000418ff */
[C---:B------:R-:W-:Y:S06]  /*a7a0*/  HMMA.16816.F32.BF16 R148, R136.reuse, R150, RZ ;  /* 0x000000968894723c */ /* 0x040fec00000418ff */
[C---:B-----5:R-:W-:Y:S06]  /*a7b0*/  HMMA.16816.F32.BF16 R140, R136.reuse, R20, RZ ;  /* 0x00000014888c723c */ /* 0x060fec00000418ff */
[----:B------:R-:W-:Y:S01]  /*a7c0*/  HMMA.16816.F32.BF16 R136, R136, R22, RZ ;  /* 0x000000168888723c */ /* 0x000fe200000418ff */
[----:B------:R-:W-:Y:S05]  /*a7d0*/  LDSM.16.M88.4 R20, [R189] ;  /* 0x00000000bd14783b */ /* 0x000fea0000000200 */
[----:B------:R-:W-:Y:S01]  /*a7e0*/  HMMA.16816.F32.BF16 R12, R24, R6, R12 ;  /* 0x00000006180c723c */ /* 0x000fe2000004180c */
[----:B------:R-:W3:Y:S05]  /*a7f0*/  LDSM.16.M88.4 R4, [R180] ;  /* 0x00000000b404783b */ /* 0x000eea0000000200 */
[----:B-1----:R-:W-:Y:S06]  /*a800*/  HMMA.16816.F32.BF16 R16, R28, R8, R16 ;  /* 0x000000081c10723c */ /* 0x002fec0000041810 */
        /* <DEDUP_REMOVED lines=8> */
[----:B------:R-:W-:Y:S04]  /*a890*/  LDSM.16.M88.4 R24, [R194+0x4000] ;  /* 0x00400000c218783b */ /* 0x000fe80000000200 */
[----:B------:R-:W-:Y:S01]  /*a8a0*/  LDSM.16.M88.4 R164, [R180+0x1800] ;  /* 0x00180000b4a4783b */ /* 0x000fe20000000200 */
[----:B------:R-:W-:Y:S03]  /*a8b0*/  HMMA.16816.F32.BF16 R12, R28, R10, R12 ;  /* 0x0000000a1c0c723c */ /* 0x000fe6000004180c */
[----:B------:R-:W1:Y:S03]  /*a8c0*/  LDSM.16.M88.4 R8, [R193+0xe000] ;  /* 0x00e00000c108783b */ /* 0x000e660000000200 */
[----:B---3--:R-:W-:Y:S06]  /*a8d0*/  HMMA.16816.F32.BF16 R16, R20, R4, R16 ;  /* 0x000000041410723c */ /* 0x008fec0000041810 */
        /* <DEDUP_REMOVED lines=8> */
[----:B------:R-:W-:Y:S04]  /*a960*/  LDSM.16.M88.4 R32, [R192+0x4000] ;  /* 0x00400000c020783b */ /* 0x000fe80000000200 */
[----:B------:R-:W-:Y:S01]  /*a970*/  LDSM.16.M88.4 R28, [R193+0xf800] ;  /* 0x00f80000c11c783b */ /* 0x000fe20000000200 */
[----:B------:R-:W-:Y:S03]  /*a980*/  HMMA.16816.F32.BF16 R12, R20, R6, R12 ;  /* 0x00000006140c723c */ /* 0x000fe6000004180c */
[----:B------:R-:W2:Y:S03]  /*a990*/  LDSM.16.M88.4 R4, [R179] ;  /* 0x00000000b304783b */ /* 0x000ea60000000200 */
[----:B-1----:R-:W-:Y:S06]  /*a9a0*/  HMMA.16816.F32.BF16 R16, R24, R8, R16 ;  /* 0x000000081810723c */ /* 0x002fec0000041810 */
[C---:B------:R-:W-:Y:S06]  /*a9b0*/  HMMA.16816.F32.BF16 R160, R20.reuse, R196, R160 ;  /* 0x000000c414a0723c */ /* 0x040fec00000418a0 */
        /* <DEDUP_REMOVED lines=8> */
[----:B------:R-:W-:Y:S01]  /*aa40*/  LDSM.16.M88.4 R164, [R176] ;  /* 0x00000000b0a4783b */ /* 0x000fe20000000200 */
[----:B------:R-:W-:Y:S03]  /*aa50*/  HMMA.16816.F32.BF16 R12, R24, R10, R12 ;  /* 0x0000000a180c723c */ /* 0x000fe6000004180c */
[----:B------:R-:W1:Y:S03]  /*aa60*/  LDSM.16.M88.4 R8, [R187+0xe000] ;  /* 0x00e00000bb08783b */ /* 0x000e660000000200 */
[----:B--2---:R-:W-:Y:S06]  /*aa70*/  HMMA.16816.F32.BF16 R16, R32, R4, R16 ;  /* 0x000000042010723c */ /* 0x004fec0000041810 */
        /* <DEDUP_REMOVED lines=12> */
[----:B-1----:R-:W-:Y:S06]  /*ab40*/  HMMA.16816.F32.BF16 R16, R20, R8, R16 ;  /* 0x000000081410723c */ /* 0x002fec0000041810 */
        /* <DEDUP_REMOVED lines=48> */
[----:B------:R-:W2:Y:S01]  /*ae50*/  LDSM.16.M88.4 R20, [R187+0x11800] ;  /* 0x01180000bb14783b */ /* 0x000ea20000000200 */
[----:B------:R-:W-:Y:S03]  /*ae60*/  HMMA.16816.F32.BF16 R12, R220, R6, R12 ;  /* 0x00000006dc0c723c */ /* 0x000fe6000004180c */
[----:B------:R-:W3:Y:S03]  /*ae70*/  LDSM.16.M88.4 R4, [R180+0x4000] ;  /* 0x00400000b404783b */ /* 0x000ee60000000200 */
[----:B-1----:R-:W-:Y:S06]  /*ae80*/  HMMA.16816.F32.BF16 R16, R132, R32, R16 ;  /* 0x000000208410723c */ /* 0x002fec0000041810 */
[C---:B------:R-:W-:Y:S06]  /*ae90*/  HMMA.16816.F32.BF16 R140, R220.reuse, R164, R140 ;  /* 0x000000a4dc8c723c */ /* 0x040fec000004188c */
[----:B------:R-:W-:Y:S06]  /*aea0*/  HMMA.16816.F32.BF16 R160, R220, R196, R160 ;  /* 0x000000c4dca0723c */ /* 0x000fec00000418a0 */
[----:B------:R-:W-:Y:S01]  /*aeb0*/  HMMA.16816.F32.BF16 R12, R132, R34, R12 ;  /* 0x00000022840c723c */ /* 0x000fe2000004180c */
[----:B------:R-:W1:Y:S05]  /*aec0*/  LDSM.16.M88.4 R32, [R180+0x4800] ;  /* 0x00480000b420783b */ /* 0x000e6a0000000200 */
[C---:B------:R-:W-:Y:S06]  /*aed0*/  HMMA.16816.F32.BF16 R136, R220.reuse, R166, R136 ;  /* 0x000000a6dc88723c */ /* 0x040fec0000041888 */
[----:B------:R-:W-:Y:S06]  /*aee0*/  HMMA.16816.F32.BF16 R152, R220, R168, R152 ;  /* 0x000000a8dc98723c */ /* 0x000fec0000041898 */
[----:B--2---:R-:W-:Y:S06]  /*aef0*/  HMMA.16816.F32.BF16 R140, R132, R20, R140 ;  /* 0x00000014848c723c */ /* 0x004fec000004188c */
[----:B---3--:R-:W-:Y:S01]  /*af00*/  HMMA.16816.F32.BF16 R16, R8, R4, R16 ;  /* 0x000000040810723c */ /* 0x008fe20000041810 */
[----:B------:R-:W-:-:S05]  /*af10*/  VIADD R20, R3, 0x9 ;  /* 0x0000000903147836 */ /* 0x000fca0000000000 */
[----:B------:R-:W-:Y:S01]  /*af20*/  HMMA.16816.F32.BF16 R12, R8, R6, R12 ;  /* 0x00000006080c723c */ /* 0x000fe2000004180c */
[----:B------:R-:W-:Y:S02]  /*af30*/  VIADD R4, R3, 0x1 ;  /* 0x0000000103047836 */ /* 0x000fe40000000000 */
[----:B------:R-:W-:-:S03]  /*af40*/  IMAD.IADD R5, R211, 0x1, -R3 ;  /* 0x00000001d3057824 */ /* 0x000fc600078e0a03 */
[----:B------:R-:W-:Y:S01]  /*af50*/  ISETP.GE.AND P6, PT, R4, R209, PT ;  /* 0x000000d10400720c */ /* 0x000fe20003fc6270 */
[----:B------:R-:W-:Y:S01]  /*af60*/  IMAD.IADD R7, R208, 0x1, -R3 ;  /* 0x00000001d0077824 */ /* 0x000fe200078e0a03 */
[C---:B------:R-:W-:Y:S01]  /*af70*/  ISETP.GE.AND P1, PT, R4.reuse, R206, PT ;  /* 0x000000ce0400720c */ /* 0x040fe20003f26270 */
[----:B------:R-:W-:Y:S01]  /*af80*/  HMMA.16816.F32.BF16 R160, R132, R28, R160 ;  /* 0x0000001c84a0723c */ /* 0x000fe200000418a0 */
[----:B------:R-:W-:Y:S01]  /*af90*/  IABS R21, R5 ;  /* 0x0000000500157213 */ /* 0x000fe20000000000 */
[--C-:B------:R-:W-:Y:S01]  /*afa0*/  IMAD.IADD R5, R211, 0x1, -R4.reuse ;  /* 0x00000001d3057824 */ /* 0x100fe200078e0a04 */
[C---:B------:R-:W-:Y:S02]  /*afb0*/  ISETP.LT.OR P6, PT, R4.reuse, R210, P6 ;  /* 0x000000d20400720c */ /* 0x040fe400037c1670 */
[----:B------:R-:W-:Y:S01]  /*afc0*/  ISETP.LT.OR P1, PT, R4, R207, P1 ;  /* 0x000000cf0400720c */ /* 0x000fe20000f21670 */
[----:B------:R-:W-:Y:S01]  /*afd0*/  IMAD.IADD R4, R208, 0x1, -R4 ;  /* 0x00000001d0047824 */ /* 0x000fe200078e0a04 */
[----:B------:R-:W-:Y:S01]  /*afe0*/  IABS R7, R7 ;  /* 0x0000000700077213 */ /* 0x000fe20000000000 */
[----:B------:R-:W-:Y:S01]  /*aff0*/  HMMA.16816.F32.BF16 R156, R220, R198, R156 ;  /* 0x000000c6dc9c723c */ /* 0x000fe2000004189c */
[----:B------:R-:W-:-:S02]  /*b000*/  IABS R5, R5 ;  /* 0x0000000500057213 */ /* 0x000fc40000000000 */
[----:B------:R-:W-:Y:S02]  /*b010*/  IABS R4, R4 ;  /* 0x0000000400047213 */ /* 0x000fe40000000000 */
[----:B------:R-:W-:Y:S01]  /*b020*/  I2FP.F32.S32 R21, R21 ;  /* 0x0000001500157245 */ /* 0x000fe20000201400 */
[----:B------:R-:W-:Y:S01]  /*b030*/  HMMA.16816.F32.BF16 R136, R132, R22, R136 ;  /* 0x000000168488723c */ /* 0x000fe20000041888 */
[----:B------:R-:W-:Y:S02]  /*b040*/  I2FP.F32.S32 R7, R7 ;  /* 0x0000000700077245 */ /* 0x000fe40000201400 */
[----:B------:R-:W-:Y:S01]  /*b050*/  I2FP.F32.S32 R6, R5 ;  /* 0x0000000500067245 */ /* 0x000fe20000201400 */
[----:B------:R-:W-:Y:S01]  /*b060*/  FFMA.FTZ R16, R21, -UR19, R16 ;  /* 0x8000001315107c23 */ /* 0x000fe20008010010 */
[----:B------:R-:W-:Y:S01]  /*b070*/  I2FP.F32.S32 R4, R4 ;  /* 0x0000000400047245 */ /* 0x000fe20000201400 */
[----:B------:R-:W-:Y:S01]  /*b080*/  FFMA.FTZ R7, R7, -UR19, R18 ;  /* 0x8000001307077c23 */ /* 0x000fe20008010012 */
[----:B------:R-:W-:-:S02]  /*b090*/  VIADD R21, R3, 0x8 ;  /* 0x0000000803157836 */ /* 0x000fc40000000000 */
[----:B------:R-:W-:Y:S01]  /*b0a0*/  FFMA.FTZ R6, R6, -UR19, R17 ;  /* 0x8000001306067c23 */ /* 0x000fe20008010011 */
[----:B------:R-:W-:Y:S01]  /*b0b0*/  FSEL R18, R16, -INF , !P0 ;  /* 0xff80000010127808 */ /* 0x000fe20004000000 */
[----:B------:R-:W-:Y:S01]  /*b0c0*/  FFMA.FTZ R17, R4, -UR19, R19 ;  /* 0x8000001304117c23 */ /* 0x000fe20008010013 */
[----:B------:R-:W-:Y:S01]  /*b0d0*/  FSEL R19, R7, -INF , !P5 ;  /* 0xff80000007137808 */ /* 0x000fe20006800000 */
[----:B------:R-:W-:Y:S01]  /*b0e0*/  IMAD.IADD R23, R211, 0x1, -R21 ;  /* 0x00000001d3177824 */ /* 0x000fe200078e0a15 */
[-C--:B------:R-:W-:Y:S01]  /*b0f0*/  ISETP.GE.AND P0, PT, R21, R209.reuse, PT ;  /* 0x000000d11500720c */ /* 0x080fe20003f06270 */
[----:B------:R-:W-:Y:S01]  /*b100*/  IMAD.IADD R22, R211, 0x1, -R20 ;  /* 0x00000001d3167824 */ /* 0x000fe200078e0a14 */
[-C--:B------:R-:W-:Y:S01]  /*b110*/  ISETP.GE.AND P5, PT, R21, R206.reuse, PT ;  /* 0x000000ce1500720c */ /* 0x080fe20003fa6270 */
[----:B------:R-:W-:Y:S01]  /*b120*/  HMMA.16816.F32.BF16 R152, R132, R24, R152 ;  /* 0x000000188498723c */ /* 0x000fe20000041898 */
[----:B------:R-:W-:Y:S02]  /*b130*/  FSEL R16, R6, -INF , !P6 ;  /* 0xff80000006107808 */ /* 0x000fe40007000000 */
[----:B------:R-:W-:Y:S01]  /*b140*/  FSEL R17, R17, -INF , !P1 ;  /* 0xff80000011117808 */ /* 0x000fe20004800000 */
[----:B------:R-:W2:Y:S01]  /*b150*/  LDSM.16.M88.4 R4, [R180+0x5000] ;  /* 0x00500000b404783b */ /* 0x000ea20000000200 */
[C---:B------:R-:W-:Y:S01]  /*b160*/  ISETP.GE.AND P6, PT, R20.reuse, R209, PT ;  /* 0x000000d11400720c */ /* 0x040fe20003fc6270 */
[----:B-1----:R-:W-:Y:S01]  /*b170*/  HMMA.16816.F32.BF16 R160, R8, R32, R160 ;  /* 0x0000002008a0723c */ /* 0x002fe200000418a0 */
[----:B------:R-:W-:-:S02]  /*b180*/  ISETP.GE.AND P1, PT, R20, R206, PT ;  /* 0x000000ce1400720c */ /* 0x000fc40003f26270 */
[CC--:B------:R-:W-:Y:S02]  /*b190*/  ISETP.LT.OR P0, PT, R21.reuse, R210.reuse, P0 ;  /* 0x000000d21500720c */ /* 0x0c0fe40000701670 */
[-C--:B------:R-:W-:Y:S01]  /*b1a0*/  ISETP.LT.OR P5, PT, R21, R207.reuse, P5 ;  /* 0x000000cf1500720c */ /* 0x080fe20002fa1670 */
[----:B------:R-:W-:Y:S01]  /*b1b0*/  IMAD.IADD R21, R208, 0x1, -R21 ;  /* 0x00000001d0157824 */ /* 0x000fe200078e0a15 */
[C---:B------:R-:W-:Y:S01]  /*b1c0*/  ISETP.LT.OR P6, PT, R20.reuse, R210, P6 ;  /* 0x000000d21400720c */ /* 0x040fe200037c1670 */
[----:B------:R-:W-:Y:S01]  /*b1d0*/  HMMA.16816.F32.BF16 R156, R132, R30, R156 ;  /* 0x0000001e849c723c */ /* 0x000fe2000004189c */
[----:B------:R-:W-:Y:S01]  /*b1e0*/  ISETP.LT.OR P1, PT, R20, R207, P1 ;  /* 0x000000cf1400720c */ /* 0x000fe20000f21670 */
[----:B------:R-:W-:Y:S01]  /*b1f0*/  IMAD.IADD R20, R208, 0x1, -R20 ;  /* 0x00000001d0147824 */ /* 0x000fe200078e0a14 */
[----:B------:R-:W-:Y:S02]  /*b200*/  IABS R23, R23 ;  /* 0x0000001700177213 */ /* 0x000fe40000000000 */
[----:B------:R-:W-:Y:S01]  /*b210*/  IABS R21, R21 ;  /* 0x0000001500157213 */ /* 0x000fe20000000000 */
[----:B------:R-:W-:Y:S01]  /*b220*/  HMMA.16816.F32.BF16 R148, R220, R170, R148 ;  /* 0x000000aadc94723c */ /* 0x000fe20000041894 */
        /* <DEDUP_REMOVED lines=8> */
[----:B------:R-:W-:-:S02]  /*b2b0*/  VIADD R12, R3, 0x11 ;  /* 0x00000011030c7836 */ /* 0x000fc40000000000 */
[----:B------:R-:W-:Y:S01]  /*b2c0*/  FFMA.FTZ R22, R22, -UR19, R13 ;  /* 0x8000001316167c23 */ /* 0x000fe2000801000d */
[----:B------:R-:W-:Y:S02]  /*b2d0*/  VIADD R13, R3, 0x10 ;  /* 0x00000010030d7836 */ /* 0x000fe40000000000 */
[----:B------:R-:W-:Y:S01]  /*b2e0*/  FFMA.FTZ R15, R20, -UR19, R15 ;  /* 0x80000013140f7c23 */ /* 0x000fe2000801000f */
[----:B------:R-:W-:Y:S01]  /*b2f0*/  FSEL R30, R23, -INF , !P0 ;  /* 0xff800000171e7808 */ /* 0x000fe20004000000 */
[C---:B------:R-:W-:Y:S01]  /*b300*/  HMMA.16816.F32.BF16 R156, R8.reuse, R34, R156 ;  /* 0x00000022089c723c */ /* 0x040fe2000004189c */
[----:B------:R-:W-:Y:S01]  /*b310*/  FSEL R31, R14, -INF , !P5 ;  /* 0xff8000000e1f7808 */ /* 0x000fe20006800000 */
[----:B------:R-:W-:Y:S01]  /*b320*/  IMAD.IADD R14, R211, 0x1, -R12 ;  /* 0x00000001d30e7824 */ /* 0x000fe200078e0a0c */
[C---:B------:R-:W-:Y:S02]  /*b330*/  ISETP.GE.AND P0, PT, R13.reuse, R209, PT ;  /* 0x000000d10d00720c */ /* 0x040fe40003f06270 */
[----:B------:R-:W-:Y:S01]  /*b340*/  ISETP.GE.AND P5, PT, R13, R206, PT ;  /* 0x000000ce0d00720c */ /* 0x000fe20003fa6270 */
[----:B--2---:R-:W-:Y:S01]  /*b350*/  HMMA.16816.F32.BF16 R152, R8, R4, R152 ;  /* 0x000000040898723c */ /* 0x004fe20000041898 */
[----:B------:R-:W-:Y:S01]  /*b360*/  FSEL R29, R15, -INF , !P1 ;  /* 0xff8000000f1d7808 */ /* 0x000fe20004800000 */
[----:B------:R-:W-:Y:S01]  /*b370*/  IMAD.IADD R15, R211, 0x1, -R13 ;  /* 0x00000001d30f7824 */ /* 0x000fe200078e0a0d */
[----:B------:R-:W-:-:S02]  /*b380*/  ISETP.LT.OR P0, PT, R13, R210, P0 ;  /* 0x000000d20d00720c */ /* 0x000fc40000701670 */
[----:B------:R-:W-:Y:S01]  /*b390*/  ISETP.LT.OR P5, PT, R13, R207, P5 ;  /* 0x000000cf0d00720c */ /* 0x000fe20002fa1670 */
[----:B------:R-:W-:Y:S01]  /*b3a0*/  IMAD.IADD R13, R208, 0x1, -R13 ;  /* 0x00000001d00d7824 */ /* 0x000fe200078e0a0d */
[----:B------:R-:W-:Y:S01]  /*b3b0*/  FSEL R28, R22, -INF , !P6 ;  /* 0xff800000161c7808 */ /* 0x000fe20007000000 */
[C---:B------:R-:W-:Y:S01]  /*b3c0*/  VIADD R5, R3.reuse, 0x18 ;  /* 0x0000001803057836 */ /* 0x040fe20000000000 */
[C---:B------:R-:W-:Y:S01]  /*b3d0*/  ISETP.GE.AND P6, PT, R12.reuse, R209, PT ;  /* 0x000000d10c00720c */ /* 0x040fe20003fc6270 */
[----:B------:R-:W-:Y:S01]  /*b3e0*/  HMMA.16816.F32.BF16 R148, R132, R26, R148 ;  /* 0x0000001a8494723c */ /* 0x000fe20000041894 */
[C---:B------:R-:W-:Y:S01]  /*b3f0*/  ISETP.GE.AND P1, PT, R12.reuse, R206, PT ;  /* 0x000000ce0c00720c */ /* 0x040fe20003f26270 */
        /* <DEDUP_REMOVED lines=14> */
[----:B------:R-:W-:Y:S02]  /*b4e0*/  I2FP.F32.S32 R14, R14 ;  /* 0x0000000e000e7245 */ /* 0x000fe40000201400 */
[----:B------:R-:W-:-:S02]  /*b4f0*/  I2FP.F32.S32 R12, R12 ;  /* 0x0000000c000c7245 */ /* 0x000fc40000201400 */
[----:B------:R-:W-:Y:S01]  /*b500*/  FSEL R26, R15, -INF , !P0 ;  /* 0xff8000000f1a7808 */ /* 0x000fe20004000000 */
[----:B------:R-:W-:Y:S01]  /*b510*/  FFMA.FTZ R14, R14, -UR19, R161 ;  /* 0x800000130e0e7c23 */ /* 0x000fe200080100a1 */
[----:B------:R-:W-:Y:S01]  /*b520*/  FSEL R23, R13, -INF , !P5 ;  /* 0xff8000000d177808 */ /* 0x000fe20006800000 */
[----:B------:R-:W-:Y:S01]  /*b530*/  FFMA.FTZ R12, R12, -UR19, R163 ;  /* 0x800000130c0c7c23 */ /* 0x000fe200080100a3 */
[C---:B------:R-:W-:Y:S01]  /*b540*/  ISETP.GE.AND P0, PT, R5.reuse, R209, PT ;  /* 0x000000d10500720c */ /* 0x040fe20003f06270 */
[----:B------:R-:W-:Y:S01]  /*b550*/  HMMA.16816.F32.BF16 R148, R8, R6, R148 ;  /* 0x000000060894723c */ /* 0x000fe20000041894 */
        /* <DEDUP_REMOVED lines=29> */
[----:B------:R-:W-:Y:S01]  /*b730*/  ISETP.GE.AND P0, PT, R5, R209, PT ;  /* 0x000000d10500720c */ /* 0x000fe20003f06270 */
        /* <DEDUP_REMOVED lines=31> */
[----:B------:R-:W-:Y:S01]  /*b930*/  ISETP.GE.AND P0, PT, R5, R209, PT ;  /* 0x000000d10500720c */ /* 0x000fe20003f06270 */
        /* <DEDUP_REMOVED lines=23> */
[----:B------:R-:W-:Y:S01]  /*bab0*/  VIADD R6, R3, 0x30 ;  /* 0x0000003003067836 */ /* 0x000fe20000000000 */
[----:B------:R-:W-:Y:S01]  /*bac0*/  FSEL R150, R7, -INF , !P0 ;  /* 0xff80000007967808 */ /* 0x000fe20004000000 */
[----:B------:R-:W-:Y:S01]  /*bad0*/  VIADD R5, R3, 0x31 ;  /* 0x0000003103057836 */ /* 0x000fe20000000000 */
[----:B------:R-:W-:Y:S01]  /*bae0*/  IABS R4, R4 ;  /* 0x0000000400047213 */ /* 0x000fe20000000000 */
[----:B------:R-:W-:Y:S01]  /*baf0*/  IMAD.IADD R8, R211, 0x1, -R6 ;  /* 0x00000001d3087824 */ /* 0x000fe200078e0a06 */
[----:B------:R-:W-:Y:S01]  /*bb00*/  FSEL R215, R215, -INF , !P5 ;  /* 0xff800000d7d77808 */ /* 0x000fe20006800000 */
[----:B------:R-:W-:Y:S01]  /*bb10*/  IMAD.IADD R7, R211, 0x1, -R5 ;  /* 0x00000001d3077824 */ /* 0x000fe200078e0a05 */
[C---:B------:R-:W-:Y:S02]  /*bb20*/  ISETP.GE.AND P0, PT, R6.reuse, R209, PT ;  /* 0x000000d10600720c */ /* 0x040fe40003f06270 */
        /* <DEDUP_REMOVED lines=52> */
[C---:B------:R-:W-:Y:S01]  /*be70*/  ISETP.GE.AND P6, PT, R3.reuse, R209, PT ;  /* 0x000000d10300720c */ /* 0x040fe20003fc6270 */
        /* <DEDUP_REMOVED lines=71> */
.L_x_522:
[----:B------:R-:W-:Y:S05]  /*c2f0*/  BSYNC B0 ;  /* 0x0000000000007941 */ /* 0x000fea0003800000 */
.L_x_521:
[----:B------:R-:W0:Y:S02]  /*c300*/  LDGDEPBAR ;  /* 0x00000000000079af */ /* 0x000e240000000000 */
.L_x_520:
[----:B------:R-:W-:Y:S01]  /*c310*/  FMNMX.FTZ R3, R2, R18, !PT ;  /* 0x0000001202037209 */ /* 0x000fe20007810000 */
[----:B--2---:R-:W-:Y:S01]  /*c320*/  LDSM.16.MT88.4 R12, [R188+0x12000] ;  /* 0x01200000bc0c783b */ /* 0x004fe20000004200 */
        /* <DEDUP_REMOVED lines=32> */
[----:B-1----:R-:W-:Y:S02]  /*c530*/  FMNMX.FTZ R6, R160, R3, !PT ;  /* 0x00000003a0067209 */ /* 0x002fe40007810000 */
[----:B------:R-:W-:-:S03]  /*c540*/  FMNMX.FTZ R7, R157, R4, !PT ;  /* 0x000000049d077209 */ /* 0x000fc60007810000 */
[----:B------:R-:W1:Y:S04]  /*c550*/  SHFL.BFLY PT, R5, R6, 0x2, 0x1f ;  /* 0x0c401f0006057f89 */ /* 0x000e6800000e0000 */
[----:B------:R-:W2:Y:S01]  /*c560*/  SHFL.BFLY PT, R4, R7, 0x2, 0x1f ;  /* 0x0c401f0007047f89 */ /* 0x000ea200000e0000 */
[----:B-1----:R-:W-:Y:S02]  /*c570*/  FMNMX.FTZ R5, R6, R5, !PT ;  /* 0x0000000506057209 */ /* 0x002fe40007810000 */
[----:B--2---:R-:W-:-:S03]  /*c580*/  FMNMX.FTZ R4, R7, R4, !PT ;  /* 0x0000000407047209 */ /* 0x004fc60007810000 */
[----:B------:R-:W1:Y:S04]  /*c590*/  SHFL.BFLY PT, R132, R5, 0x1, 0x1f ;  /* 0x0c201f0005847f89 */ /* 0x000e6800000e0000 */
[----:B------:R-:W2:Y:S01]  /*c5a0*/  SHFL.BFLY PT, R3, R4, 0x1, 0x1f ;  /* 0x0c201f0004037f89 */ /* 0x000ea200000e0000 */
[----:B-1----:R-:W-:-:S04]  /*c5b0*/  FMNMX.FTZ R132, R5, R132, !PT ;  /* 0x0000008405847209 */ /* 0x002fc80007810000 */
[C---:B------:R-:W-:Y:S01]  /*c5c0*/  FSETP.NEU.FTZ.AND P1, PT, R132.reuse, -INF , PT ;  /* 0xff8000008400780b */ /* 0x040fe20003f3d000 */
[----:B------:R-:W-:Y:S01]  /*c5d0*/  FMUL.FTZ R165, R132, UR22 ;  /* 0x0000001684a57c20 */ /* 0x000fe20008410000 */
[----:B--2---:R-:W-:Y:S02]  /*c5e0*/  FMNMX.FTZ R3, R4, R3, !PT ;  /* 0x0000000304037209 */ /* 0x004fe40007810000 */
[----:B------:R-:W-:Y:S02]  /*c5f0*/  FSEL R5, R132, RZ, P1 ;  /* 0x000000ff84057208 */ /* 0x000fe40000800000 */
[C---:B------:R-:W-:Y:S01]  /*c600*/  FSETP.NEU.FTZ.AND P0, PT, R3.reuse, -INF , PT ;  /* 0xff8000000300780b */ /* 0x040fe20003f1d000 */
[----:B------:R-:W-:Y:S01]  /*c610*/  FMUL.FTZ R158, R3, UR22 ;  /* 0x00000016039e7c20 */ /* 0x000fe20008410000 */
[----:B------:R-:W-:Y:S01]  /*c620*/  FSEL R165, R165, RZ, P1 ;  /* 0x000000ffa5a57208 */ /* 0x000fe20000800000 */
[----:B------:R-:W-:Y:S01]  /*c630*/  FADD.FTZ R4, R2, -R5 ;  /* 0x8000000502047221 */ /* 0x000fe20000010000 */
[----:B------:R-:W-:-:S02]  /*c640*/  FSEL R5, R3, RZ, P0 ;  /* 0x000000ff03057208 */ /* 0x000fc40000000000 */
[----:B------:R-:W-:Y:S01]  /*c650*/  FSEL R158, R158, RZ, P0 ;  /* 0x000000ff9e9e7208 */ /* 0x000fe20000000000 */
[----:B------:R-:W-:Y:S01]  /*c660*/  FMUL.FTZ R155, R4, UR22 ;  /* 0x00000016049b7c20 */ /* 0x000fe20008410000 */
[----:B------:R-:W-:Y:S01]  /*c670*/  FFMA.FTZ R156, R18, UR22, -R165 ;  /* 0x00000016129c7c23 */ /* 0x000fe200080108a5 */
[----:B------:R-:W-:Y:S01]  /*c680*/  FADD.FTZ R5, R0, -R5 ;  /* 0x8000000500057221 */ /* 0x000fe20000010000 */
[--C-:B------:R-:W-:Y:S01]  /*c690*/  FFMA.FTZ R153, R16, UR22, -R165.reuse ;  /* 0x0000001610997c23 */ /* 0x100fe200080108a5 */
[--C-:B------:R-:W-:Y:S01]  /*c6a0*/  FFMA.FTZ R154, R30, UR22, -R165.reuse ;  /* 0x000000161e9a7c23 */ /* 0x100fe200080108a5 */
[--C-:B------:R-:W-:Y:S01]  /*c6b0*/  FFMA.FTZ R135, R28, UR22, -R165.reuse ;  /* 0x000000161c877c23 */ /* 0x100fe200080108a5 */
[----:B------:R-:W-:Y:S01]  /*c6c0*/  FMUL.FTZ R0, R5, UR22 ;  /* 0x0000001605007c20 */ /* 0x000fe20008410000 */
[--C-:B------:R-:W-:Y:S01]  /*c6d0*/  FFMA.FTZ R152, R19, UR22, -R158.reuse ;  /* 0x0000001613987c23 */ /* 0x100fe2000801089e */
[----:B------:R-:W1:Y:S01]  /*c6e0*/  LDSM.16.MT88.4 R4, [R186+0x12000] ;  /* 0x01200000ba04783b */ /* 0x000e620000004200 */
[--C-:B------:R-:W-:Y:S01]  /*c6f0*/  FFMA.FTZ R134, R17, UR22, -R158.reuse ;  /* 0x0000001611867c23 */ /* 0x100fe2000801089e */
[--C-:B------:R-:W-:Y:S01]  /*c700*/  FFMA.FTZ R133, R31, UR22, -R158.reuse ;  /* 0x000000161f857c23 */ /* 0x100fe2000801089e */
[--C-:B------:R-:W-:Y:S01]  /*c710*/  FFMA.FTZ R2, R29, UR22, -R158.reuse ;  /* 0x000000161d027c23 */ /* 0x100fe2000801089e */
[----:B------:R-:W-:Y:S01]  /*c720*/  MUFU.EX2 R156, R156 ;  /* 0x0000009c009c7308 */ /* 0x000fe20000000800 */
[----:B------:R-:W2:Y:S01]  /*c730*/  LDSM.16.MT88.4 R16, [R185+0x12000] ;  /* 0x01200000b910783b */ /* 0x000ea20000004200 */
[--C-:B------:R-:W-:Y:S01]  /*c740*/  FFMA.FTZ R162, R26, UR22, -R165.reuse ;  /* 0x000000161aa27c23 */ /* 0x100fe200080108a5 */
[--C-:B------:R-:W-:Y:S01]  /*c750*/  FFMA.FTZ R167, R24, UR22, -R165.reuse ;  /* 0x0000001618a77c23 */ /* 0x100fe200080108a5 */
[--C-:B------:R-:W-:Y:S01]  /*c760*/  FFMA.FTZ R197, R27, UR22, -R158.reuse ;  /* 0x000000161bc57c23 */ /* 0x100fe2000801089e */
[--C-:B------:R-:W-:Y:S01]  /*c770*/  FFMA.FTZ R198, R25, UR22, -R158.reuse ;  /* 0x0000001619c67c23 */ /* 0x100fe2000801089e */
[--C-:B------:R-:W-:Y:S01]  /*c780*/  FFMA.FTZ R169, R22, UR22, -R165.reuse ;  /* 0x0000001616a97c23 */ /* 0x100fe200080108a5 */
[----:B------:R-:W-:Y:S01]  /*c790*/  LDSM.16.MT88.4 R24, [R188+0x14800] ;  /* 0x01480000bc18783b */ /* 0x000fe20000004200 */
[----:B------:R-:W3:Y:S01]  /*c7a0*/  MUFU.EX2 R153, R153 ;  /* 0x0000009900997308 */ /* 0x000ee20000000800 */
[--C-:B------:R-:W-:Y:S01]  /*c7b0*/  FFMA.FTZ R170, R20, UR22, -R165.reuse ;  /* 0x0000001614aa7c23 */ /* 0x100fe200080108a5 */
        /* <DEDUP_REMOVED lines=12> */
[----:B------:R-:W-:Y:S01]  /*c880*/  LDSM.16.MT88.4 R28, [R184+0x12800] ;  /* 0x01280000b81c783b */ /* 0x000fe20000004200 */
[--C-:B------:R-:W-:Y:S01]  /*c890*/  FFMA.FTZ R168, R168, UR22, -R165.reuse ;  /* 0x00000016a8a87c23 */ /* 0x100fe200080108a5 */
[----:B------:R-:W4:Y:S01]  /*c8a0*/  MUFU.EX2 R135, R135 ;  /* 0x0000008700877308 */ /* 0x000f220000000800 */
[----:B---3--:R-:W-:Y:S01]  /*c8b0*/  F2FP.BF16.F32.PACK_AB R8, R153, R156 ;  /* 0x0000009c9908723e */ /* 0x008fe200000010ff */
[----:B------:R-:W-:Y:S01]  /*c8c0*/  LDSM.16.MT88.4 R148, [R184+0x16800] ;  /* 0x01680000b894783b */ /* 0x000fe20000004200 */
[--C-:B------:R-:W-:Y:S01]  /*c8d0*/  FFMA.FTZ R199, R166, UR22, -R165.reuse ;  /* 0x00000016a6c77c23 */ /* 0x100fe200080108a5 */
[--C-:B------:R-:W-:Y:S01]  /*c8e0*/  FFMA.FTZ R164, R164, UR22, -R165.reuse ;  /* 0x00000016a4a47c23 */ /* 0x100fe200080108a5 */
[----:B------:R-:W-:Y:S01]  /*c8f0*/  FFMA.FTZ R165, R160, UR22, -R165 ;  /* 0x00000016a0a57c23 */ /* 0x000fe200080108a5 */
[--C-:B------:R-:W-:Y:S01]  /*c900*/  FFMA.FTZ R160, R163, UR22, -R158.reuse ;  /* 0x00000016a3a07c23 */ /* 0x100fe2000801089e */
[--C-:B------:R-:W-:Y:S01]  /*c910*/  FFMA.FTZ R161, R161, UR22, -R158.reuse ;  /* 0x00000016a1a17c23 */ /* 0x100fe2000801089e */
[----:B------:R-:W-:Y:S01]  /*c920*/  MUFU.EX2 R152, R152 ;  /* 0x0000009800987308 */ /* 0x000fe20000000800 */
[--C-:B------:R-:W-:Y:S01]  /*c930*/  FFMA.FTZ R159, R159, UR22, -R158.reuse ;  /* 0x000000169f9f7c23 */ /* 0x100fe2000801089e */
[----:B------:R-:W-:-:S06]  /*c940*/  FFMA.FTZ R158, R157, UR22, -R158 ;  /* 0x000000169d9e7c23 */ /* 0x000fcc000801089e */
        /* <DEDUP_REMOVED lines=92> */
[----:B------:R-:W-:Y:S01]  /*cf10*/  MUFU.EX2 R170, R170 ;  /* 0x000000aa00aa7308 */ /* 0x000fe20000000800 */
[-C--:B------:R-:W-:Y:S01]  /*cf20*/  FMUL.FTZ R86, R86, R0.reuse ;  /* 0x0000000056567220 */ /* 0x080fe20000410000 */
[-C--:B------:R-:W-:Y:S01]  /*cf30*/  FMUL.FTZ R87, R87, R0.reuse ;  /* 0x0000000057577220 */ /* 0x080fe20000410000 */
[-C--:B------:R-:W-:Y:S01]  /*cf40*/  FMUL.FTZ R88, R88, R155.reuse ;  /* 0x0000009b58587220 */ /* 0x080fe20000410000 */
[C---:B--2---:R-:W-:Y:S01]  /*cf50*/  HMMA.16816.F32.BF16 R44, R8.reuse, R16, R44 ;  /* 0x00000010082c723c */ /* 0x044fe2000004182c */
[-C--:B------:R-:W-:Y:S01]  /*cf60*/  FMUL.FTZ R89, R89, R155.reuse ;  /* 0x0000009b59597220 */ /* 0x080fe20000410000 */
[-C--:B------:R-:W-:Y:S01]  /*cf70*/  FMUL.FTZ R90, R90, R0.reuse ;  /* 0x000000005a5a7220 */ /* 0x080fe20000410000 */
[-C--:B------:R-:W-:Y:S01]  /*cf80*/  FMUL.FTZ R91, R91, R0.reuse ;  /* 0x000000005b5b7220 */ /* 0x080fe20000410000 */
[----:B------:R-:W-:Y:S01]  /*cf90*/  MUFU.EX2 R171, R171 ;  /* 0x000000ab00ab7308 */ /* 0x000fe20000000800 */
[-C--:B------:R-:W-:Y:S01]  /*cfa0*/  FMUL.FTZ R68, R68, R155.reuse ;  /* 0x0000009b44447220 */ /* 0x080fe20000410000 */
[C---:B------:R-:W-:Y:S01]  /*cfb0*/  HMMA.16816.F32.BF16 R48, R8.reuse, R18, R48 ;  /* 0x000000120830723c */ /* 0x040fe20000041830 */
[----:B------:R-:W2:Y:S01]  /*cfc0*/  LDSM.16.MT88.4 R16, [R188+0x16000] ;  /* 0x01600000bc10783b */ /* 0x000ea20000004200 */
        /* <DEDUP_REMOVED lines=27> */
[C---:B---3--:R-:W-:Y:S01]  /*d180*/  HMMA.16816.F32.BF16 R52, R8.reuse, R12, R52 ;  /* 0x0000000c0834723c */ /* 0x048fe20000041834 */
[-C--:B------:R-:W-:Y:S01]  /*d190*/  FMUL.FTZ R98, R98, R0.reuse ;  /* 0x0000000062627220 */ /* 0x080fe20000410000 */
[-C--:B------:R-:W-:Y:S01]  /*d1a0*/  FMUL.FTZ R99, R99, R0.reuse ;  /* 0x0000000063637220 */ /* 0x080fe20000410000 */
[----:B------:R-:W-:Y:S01]  /*d1b0*/  MUFU.EX2 R214, R214 ;  /* 0x000000d600d67308 */ /* 0x000fe20000000800 */
[----:B------:R-:W-:Y:S01]  /*d1c0*/  FFMA.FTZ R156, R217, R155, R156 ;  /* 0x0000009bd99c7223 */ /* 0x000fe2000001009c */
[----:B------:R-:W-:Y:S01]  /*d1d0*/  FFMA.FTZ R213, R213, R0, R152 ;  /* 0x00000000d5d57223 */ /* 0x000fe20000010098 */
[----:B------:R-:W-:Y:S01]  /*d1e0*/  HMMA.16816.F32.BF16 R56, R8, R14, R56 ;  /* 0x0000000e0838723c */ /* 0x000fe20000041838 */
[----:B------:R-:W3:Y:S01]  /*d1f0*/  LDSM.16.MT88.4 R12, [R186+0x16000] ;  /* 0x01600000ba0c783b */ /* 0x000ee20000004200 */
[----:B------:R-:W-:Y:S01]  /*d200*/  FADD.FTZ R153, R153, R156 ;  /* 0x0000009c99997221 */ /* 0x000fe20000010000 */
[----:B------:R-:W-:-:S02]  /*d210*/  FADD.FTZ R134, R134, R213 ;  /* 0x000000d586867221 */ /* 0x000fc40000010000 */
[----:B------:R-:W4:Y:S01]  /*d220*/  MUFU.EX2 R223, R223 ;  /* 0x000000df00df7308 */ /* 0x000f220000000800 */
[----:B--2---:R-:W-:Y:S01]  /*d230*/  HMMA.16816.F32.BF16 R68, R8, R16, R68 ;  /* 0x000000100844723c */ /* 0x004fe20000041844 */
[----:B------:R-:W-:Y:S01]  /*d240*/  FADD.FTZ R154, R154, R153 ;  /* 0x000000999a9a7221 */ /* 0x000fe20000010000 */
[----:B------:R-:W-:-:S03]  /*d250*/  FADD.FTZ R133, R133, R134 ;  /* 0x0000008685857221 */ /* 0x000fc60000010000 */
[----:B------:R-:W-:Y:S01]  /*d260*/  FADD.FTZ R135, R135, R154 ;  /* 0x0000009a87877221 */ /* 0x000fe20000010000 */
[----:B------:R-:W-:Y:S01]  /*d270*/  HMMA.16816.F32.BF16 R72, R8, R18, R72 ;  /* 0x000000120848723c */ /* 0x000fe20000041848 */
[----:B------:R-:W2:Y:S01]  /*d280*/  LDSM.16.MT88.4 R16, [R186+0x14800] ;  /* 0x01480000ba10783b */ /* 0x000ea20000004200 */
        /* <DEDUP_REMOVED lines=14> */
[----:B---3--:R-:W-:Y:S01]  /*d370*/  HMMA.16816.F32.BF16 R76, R8, R12, R76 ;  /* 0x0000000c084c723c */ /* 0x008fe2000004184c */
[----:B------:R-:W-:Y:S01]  /*d380*/  F2FP.BF16.F32.PACK_AB R6, R170, R167 ;  /* 0x000000a7aa06723e */ /* 0x000fe200000010ff */
[----:B------:R-:W-:Y:S01]  /*d390*/  FADD.FTZ R162, R169, R162 ;  /* 0x000000a2a9a27221 */ /* 0x000fe20000010000 */
[----:B----4-:R-:W-:Y:S01]  /*d3a0*/  F2FP.BF16.F32.PACK_AB R7, R198, R197 ;  /* 0x000000c5c607723e */ /* 0x010fe200000010ff */
[----:B------:R-:W-:-:S02]  /*d3b0*/  FADD.FTZ R196, R196, R171 ;  /* 0x000000abc4c47221 */ /* 0x000fc40000010000 */
[----:B------:R-:W-:Y:S01]  /*d3c0*/  HMMA.16816.F32.BF16 R80, R8, R14, R80 ;  /* 0x0000000e0850723c */ /* 0x000fe20000041850 */
[----:B------:R-:W3:Y:S01]  /*d3d0*/  LDSM.16.MT88.4 R8, [R185+0x16800] ;  /* 0x01680000b908783b */ /* 0x000ee20000004200 */
        /* <DEDUP_REMOVED lines=15> */
[C---:B--2---:R-:W-:Y:S05]  /*d4d0*/  HMMA.16816.F32.BF16 R44, R4.reuse, R16, R44 ;  /* 0x00000010042c723c */ /* 0x044fea000004182c */
[----:B------:R-:W-:Y:S01]  /*d4e0*/  MUFU.EX2 R164, R164 ;  /* 0x000000a400a47308 */ /* 0x000fe20000000800 */
[C---:B------:R-:W-:Y:S01]  /*d4f0*/  HMMA.16816.F32.BF16 R48, R4.reuse, R18, R48 ;  /* 0x000000120430723c */ /* 0x040fe20000041830 */
[----:B------:R-:W2:Y:S05]  /*d500*/  LDSM.16.MT88.4 R16, [R186+0x16800] ;  /* 0x01680000ba10783b */ /* 0x000eaa0000004200 */
[C---:B---3--:R-:W-:Y:S01]  /*d510*/  HMMA.16816.F32.BF16 R84, R4.reuse, R8, R84 ;  /* 0x000000080454723c */ /* 0x048fe20000041854 */
        /* <DEDUP_REMOVED lines=14> */
[----:B------:R-:W3:Y:S01]  /*d600*/  MUFU.EX2 R161, R161 ;  /* 0x000000a100a17308 */ /* 0x000ee20000000800 */
        /* <DEDUP_REMOVED lines=12> */
[C---:B--2---:R-:W-:Y:S06]  /*d6d0*/  HMMA.16816.F32.BF16 R76, R4.reuse, R16, R76 ;  /* 0x00000010044c723c */ /* 0x044fec000004184c */
[----:B------:R-:W-:Y:S01]  /*d6e0*/  HMMA.16816.F32.BF16 R80, R4, R18, R80 ;  /* 0x000000120450723c */ /* 0x000fe20000041850 */
[----:B------:R-:W2:Y:S05]  /*d6f0*/  LDSM.16.MT88.4 R16, [R184+0x15000] ;  /* 0x01500000b810783b */ /* 0x000eaa0000004200 */
        /* <DEDUP_REMOVED lines=14> */
[----:B------:R-:W3:Y:S04]  /*d7e0*/  LDSM.16.MT88.4 R4, [R188+0x17000] ;  /* 0x01700000bc04783b */ /* 0x000ee80000004200 */
[----:B------:R-:W-:Y:S01]  /*d7f0*/  LDSM.16.MT88.4 R148, [R186+0x13800] ;  /* 0x01380000ba94783b */ /* 0x000fe20000004200 */
[C---:B-----5:R-:W-:Y:S06]  /*d800*/  HMMA.16816.F32.BF16 R44, R8.reuse, R20, R44 ;  /* 0x00000014082c723c */ /* 0x060fec000004182c */
[C---:B------:R-:W-:Y:S01]  /*d810*/  HMMA.16816.F32.BF16 R48, R8.reuse, R22, R48 ;  /* 0x000000160830723c */ /* 0x040fe20000041830 */
[----:B------:R-:W-:Y:S05]  /*d820*/  LDSM.16.MT88.4 R20, [R184+0x17000] ;  /* 0x01700000b814783b */ /* 0x000fea0000004200 */
[C---:B------:R-:W-:Y:S06]  /*d830*/  HMMA.16816.F32.BF16 R52, R8.reuse, R12, R52 ;  /* 0x0000000c0834723c */ /* 0x040fec0000041834 */
[C---:B------:R-:W-:Y:S01]  /*d840*/  HMMA.16816.F32.BF16 R56, R8.reuse, R14, R56 ;  /* 0x0000000e0838723c */ /* 0x040fe20000041838 */
[----:B------:R-:W5:Y:S05]  /*d850*/  LDSM.16.MT88.4 R12, [R185+0x17000] ;  /* 0x01700000b90c783b */ /* 0x000f6a0000004200 */
[C---:B--2---:R-:W-:Y:S06]  /*d860*/  HMMA.16816.F32.BF16 R60, R8.reuse, R16, R60 ;  /* 0x00000010083c723c */ /* 0x044fec000004183c */
[C---:B------:R-:W-:Y:S01]  /*d870*/  HMMA.16816.F32.BF16 R64, R8.reuse, R18, R64 ;  /* 0x000000120840723c */ /* 0x040fe20000041840 */
[----:B------:R-:W2:Y:S05]  /*d880*/  LDSM.16.MT88.4 R16, [R188+0x13800] ;  /* 0x01380000bc10783b */ /* 0x000eaa0000004200 */
[C---:B-1----:R-:W-:Y:S06]  /*d890*/  HMMA.16816.F32.BF16 R76, R8.reuse, R24, R76 ;  /* 0x00000018084c723c */ /* 0x042fec000004184c */
[C---:B------:R-:W-:Y:S01]  /*d8a0*/  HMMA.16816.F32.BF16 R80, R8.reuse, R26, R80 ;  /* 0x0000001a0850723c */ /* 0x040fe20000041850 */
[----:B------:R-:W1:Y:S05]  /*d8b0*/  LDSM.16.MT88.4 R24, [R185+0x15800] ;  /* 0x01580000b918783b */ /* 0x000e6a0000004200 */
[C---:B------:R-:W-:Y:S06]  /*d8c0*/  HMMA.16816.F32.BF16 R128, R8.reuse, R140, R128 ;  /* 0x0000008c0880723c */ /* 0x040fec0000041880 */
[C---:B------:R-:W-:Y:S01]  /*d8d0*/  HMMA.16816.F32.BF16 R124, R8.reuse, R142, R124 ;  /* 0x0000008e087c723c */ /* 0x040fe2000004187c */
[----:B------:R-:W1:Y:S05]  /*d8e0*/  LDSM.16.MT88.4 R140, [R185+0x13800] ;  /* 0x01380000b98c783b */ /* 0x000e6a0000004200 */
[C---:B---3--:R-:W-:Y:S06]  /*d8f0*/  HMMA.16816.F32.BF16 R68, R8.reuse, R4, R68 ;  /* 0x000000040844723c */ /* 0x048fec0000041844 */
        /* <DEDUP_REMOVED lines=11> */
[----:B------:R-:W3:Y:S01]  /*d9b0*/  LDSM.16.MT88.4 R136, [R184+0x13800] ;  /* 0x01380000b888783b */ /* 0x000ee20000004200 */
        /* <DEDUP_REMOVED lines=17> */
[C---:B--2---:R-:W-:Y:S06]  /*dad0*/  HMMA.16816.F32.BF16 R128, R4.reuse, R16, R128 ;  /* 0x000000100480723c */ /* 0x044fec0000041880 */
[C---:B------:R-:W-:Y:S01]  /*dae0*/  HMMA.16816.F32.BF16 R124, R4.reuse, R18, R124 ;  /* 0x00000012047c723c */ /* 0x040fe2000004187c */
[----:B------:R-:W2:Y:S05]  /*daf0*/  LDSM.16.MT88.4 R16, [R186+0x17800] ;  /* 0x01780000ba10783b */ /* 0x000eaa0000004200 */
[C---:B-1----:R-:W-:Y:S06]  /*db00*/  HMMA.16816.F32.BF16 R52, R4.reuse, R24, R52 ;  /* 0x000000180434723c */ /* 0x042fec0000041834 */
[C---:B------:R-:W-:Y:S01]  /*db10*/  HMMA.16816.F32.BF16 R56, R4.reuse, R26, R56 ;  /* 0x0000001a0438723c */ /* 0x040fe20000041838 */
[----:B------:R-:W1:Y:S05]  /*db20*/  LDSM.16.MT88.4 R24, [R184+0x17800] ;  /* 0x01780000b818783b */ /* 0x000e6a0000004200 */
        /* <DEDUP_REMOVED lines=14> */
[C---:B--2---:R-:W-:Y:S06]  /*dc10*/  HMMA.16816.F32.BF16 R76, R4.reuse, R16, R76 ;  /* 0x00000010044c723c */ /* 0x044fec000004184c */
[C---:B------:R-:W-:Y:S06]  /*dc20*/  HMMA.16816.F32.BF16 R80, R4.reuse, R18, R80 ;  /* 0x000000120450723c */ /* 0x040fec0000041850 */
[C---:B------:R-:W-:Y:S06]  /*dc30*/  HMMA.16816.F32.BF16 R84, R4.reuse, R8, R84 ;  /* 0x000000080454723c */ /* 0x040fec0000041854 */
[C---:B------:R-:W-:Y:S06]  /*dc40*/  HMMA.16816.F32.BF16 R88, R4.reuse, R10, R88 ;  /* 0x0000000a0458723c */ /* 0x040fec0000041858 */
[C---:B-1----:R-:W-:Y:S06]  /*dc50*/  HMMA.16816.F32.BF16 R92, R4.reuse, R24, R92 ;  /* 0x00000018045c723c */ /* 0x042fec000004185c */
[----:B------:R-:W-:-:S15]  /*dc60*/  HMMA.16816.F32.BF16 R96, R4, R26, R96 ;  /* 0x0000001a0460723c */ /* 0x000fde0000041860 */
[----:B------:R-:W-:-:S09]  /*dc70*/  NOP ;  /* 0x0000000000007918 */ /* 0x000fd20000000000 */
.L_x_516:
        /* <DEDUP_REMOVED lines=21> */
.L_x_526:
        /* <DEDUP_REMOVED lines=16> */
[----:B------:R-:W1:Y:S01]  /*ded0*/  @!P3 LDC.64 R6, c[0x0][0x218] ;  /* 0x00008600ff06bb82 */ /* 0x000e620000000a00 */
[C---:B--2---:R-:W-:Y:S04]  /*dee0*/  @!P2 LEA R18, P0, R15.reuse, R4, 0x1 ;  /* 0x000000040f12a211 */ /* 0x044fe800078008ff */
[C-C-:B------:R-:W-:Y:S02]  /*def0*/  @!P2 LEA.HI.X R19, R15.reuse, R5, R16.reuse, 0x1, P0 ;  /* 0x000000050f13a211 */ /* 0x140fe400000f0c10 */
[C---:B---3--:R-:W-:Y:S01]  /*df00*/  @!P3 LEA R12, P0, R15.reuse, R12, 0x1 ;  /* 0x0000000c0f0cb211 */ /* 0x048fe200078008ff */
[----:B------:R-:W2:Y:S02]  /*df10*/  @!P1 LDC.64 R4, c[0x0][0x218] ;  /* 0x00008600ff049b82 */ /* 0x000ea40000000a00 */
[----:B------:R-:W-:Y:S01]  /*df20*/  @!PT LDS RZ, [RZ] ;  /* 0x00000000fffff984 */ /* 0x000fe20000000800 */
[----:B------:R-:W-:Y:S01]  /*df30*/  @!PT LDS RZ, [RZ] ;  /* 0x00000000fffff984 */ /* 0x000fe20000000800 */
[----:B------:R-:W-:Y:S01]  /*df40*/  @!PT LDS RZ, [RZ] ;  /* 0x00000000fffff984 */ /* 0x000fe20000000800 */
[----:B------:R3:W-:Y:S01]  /*df50*/  @!P2 LDGSTS.E.BYPASS.LTC128B.128 [R201+0xc000], desc[UR28][R18.64] ;  /* 0x0c00000012c9afae */ /* 0x0007e2000b901d5c */
[C-C-:B------:R-:W-:Y:S02]  /*df60*/  @!P3 LEA.HI.X R13, R15.reuse, R13, R16.reuse, 0x1, P0 ;  /* 0x0000000d0f0db211 */ /* 0x140fe400000f0c10 */
[C---:B----4-:R-:W-:Y:S01]  /*df70*/  @!P1 LEA R10, P0, R15.reuse, R10, 0x1 ;  /* 0x0000000a0f0a9211 */ /* 0x050fe200078008ff */
[----:B------:R3:W-:Y:S03]  /*df80*/  @P3 STS.128 [R201+0xe000], RZ ;  /* 0x00e000ffc9003388 */ /* 0x0007e60000000c00 */
[C---:B------:R-:W-:Y:S01]  /*df90*/  @!P1 LEA.HI.X R11, R15.reuse, R11, R16, 0x1, P0 ;  /* 0x0000000b0f0b9211 */ /* 0x040fe200000f0c10 */
[----:B------:R-:W-:Y:S01]  /*dfa0*/  @!PT LDS RZ, [RZ] ;  /* 0x00000000fffff984 */ /* 0x000fe20000000800 */
[----:B------:R-:W-:Y:S01]  /*dfb0*/  @!PT LDS RZ, [RZ] ;  /* 0x00000000fffff984 */ /* 0x000fe20000000800 */
[----:B------:R-:W-:Y:S01]  /*dfc0*/  @!PT LDS RZ, [RZ] ;  /* 0x00000000fffff984 */ /* 0x000fe20000000800 */
[----:B------:R3:W-:Y:S01]  /*dfd0*/  @!P3 LDGSTS.E.BYPASS.LTC128B.128 [R201+0xe000], desc[UR28][R12.64+0x80] ;  /* 0x0e0000800cc9bfae */ /* 0x0007e2000b901d5c */
[----:B------:R-:W-:Y:S03]  /*dfe0*/  IADD3 R15, P0, R15, UR33, RZ ;  /* 0x000000210f0f7c10 */ /* 0x000fe6000ff1e0ff */
        /* <DEDUP_REMOVED lines=9> */
[C---:B-1----:R-:W-:Y:S03]  /*e080*/  @!P3 LEA R6, P0, R15.reuse, R6, 0x1 ;  /* 0x000000060f06b211 */ /* 0x042fe600078008ff */
[----:B------:R-:W-:Y:S01]  /*e090*/  @!PT LDS RZ, [RZ] ;  /* 0x00000000fffff984 */ /* 0x000fe20000000800 */
[----:B------:R-:W-:Y:S01]  /*e0a0*/  @!PT LDS RZ, [RZ] ;  /* 0x00000000fffff984 */ /* 0x000fe20000000800 */
[----:B------:R-:W-:Y:S01]  /*e0b0*/  @!PT LDS RZ, [RZ] ;  /* 0x00000000fffff984 */ /* 0x000fe20000000800 */
[----:B------:R3:W-:Y:S01]  /*e0c0*/  @!P2 LDGSTS.E.BYPASS.LTC128B.128 [R201+0xd000], desc[UR28][R8.64] ;  /* 0x0d00000008c9afae */ /* 0x0007e2000b901d5c */
[C-C-:B------:R-:W-:Y:S02]  /*e0d0*/  @!P3 LEA.HI.X R7, R15.reuse, R7, R16.reuse, 0x1, P0 ;  /* 0x000000070f07b211 */ /* 0x140fe400000f0c10 */
[C---:B--2---:R-:W-:Y:S01]  /*e0e0*/  @!P1 LEA R4, P0, R15.reuse, R4, 0x1 ;  /* 0x000000040f049211 */ /* 0x044fe200078008ff */
[----:B------:R3:W-:Y:S03]  /*e0f0*/  @P3 STS.128 [R201+0xf000], RZ ;  /* 0x00f000ffc9003388 */ /* 0x0007e60000000c00 */
[----:B------:R-:W-:Y:S01]  /*e100*/  @!P1 LEA.HI.X R5, R15, R5, R16, 0x1, P0 ;  /* 0x000000050f059211 */ /* 0x000fe200000f0c10 */
        /* <DEDUP_REMOVED lines=11> */
.L_x_524:
        /* <DEDUP_REMOVED lines=48> */
[----:B------:R1:W-:Y:S01]  /*e4c0*/  @!P2 LDGSTS.E.BYPASS.LTC128B.128 [R201+0x13000], desc[UR28][R218.64] ;  /* 0x13000000dac9afae */ /* 0x0003e2000b901d5c */
        /* <DEDUP_REMOVED lines=15> */
[----:B------:R-:W-:Y:S01]  /*e5c0*/  ISETP.GE.AND P4, PT, R3, R207, PT ;  /* 0x000000cf0300720c */ /* 0x000fe20003f86270 */
[----:B------:R-:W-:Y:S01]  /*e5d0*/  IMAD.IADD R233, R211, 0x1, -R231 ;  /* 0x00000001d3e97824 */ /* 0x000fe200078e0ae7 */
[C---:B------:R-:W-:Y:S03]  /*e5e0*/  ISETP.GE.OR P5, PT, R3.reuse, R209, !P5 ;  /* 0x000000d10300720c */ /* 0x040fe60006fa6670 */
[----:B------:R-:W-:Y:S01]  /*e5f0*/  LDSM.16.M88.4 R132, [R194] ;  /* 0x00000000c284783b */ /* 0x000fe20000000200 */
[C---:B------:R-:W-:Y:S02]  /*e600*/  ISETP.GE.OR P4, PT, R3.reuse, R206, !P4 ;  /* 0x000000ce0300720c */ /* 0x040fe40006786670 */
[----:B------:R-:W-:Y:S03]  /*e610*/  IABS R233, R233 ;  /* 0x000000e900e97213 */ /* 0x000fe60000000000 */
[----:B------:R-:W3:Y:S01]  /*e620*/  LDSM.16.M88.4 R136, [R193+0xc000] ;  /* 0x00c00000c188783b */ /* 0x000ee20000000200 */
[----:B------:R-:W-:Y:S01]  /*e630*/  I2FP.F32.S32 R233, R233 ;  /* 0x000000e900e97245 */ /* 0x000fe20000201400 */
[----:B-1----:R-:W-:Y:S04]  /*e640*/  VIADD R218, R3, 0x29 ;  /* 0x0000002903da7836 */ /* 0x002fe80000000000 */
[----:B------:R-:W1:Y:S01]  /*e650*/  LDSM.16.M88.4 R140, [R193+0xc800] ;  /* 0x00c80000c18c783b */ /* 0x000e620000000200 */
[----:B------:R-:W-:Y:S05]  /*e660*/  IMAD.IADD R220, R211, 0x1, -R218 ;  /* 0x00000001d3dc7824 */ /* 0x000fea00078e0ada */
[----:B------:R-:W4:Y:S01]  /*e670*/  LDSM.16.M88.4 R144, [R193+0xd000] ;  /* 0x00d00000c190783b */ /* 0x000f220000000200 */
[----:B------:R-:W-:Y:S04]  /*e680*/  IABS R220, R220 ;  /* 0x000000dc00dc7213 */ /* 0x000fe80000000000 */
[----:B------:R-:W-:Y:S01]  /*e690*/  I2FP.F32.S32 R220, R220 ;  /* 0x000000dc00dc7245 */ /* 0x000fe20000201400 */
[----:B------:R-:W5:Y:S06]  /*e6a0*/  LDSM.16.M88.4 R148, [R193+0xd800] ;  /* 0x00d80000c194783b */ /* 0x000f6c0000000200 */
[----:B------:R-:W0:Y:S06]  /*e6b0*/  LDGDEPBAR ;  /* 0x00000000000079af */ /* 0x000e2c0000000000 */
[----:B------:R-:W-:Y:S06]  /*e6c0*/  LDSM.16.M88.4 R152, [R192] ;  /* 0x00000000c098783b */ /* 0x000fec0000000200 */
[----:B------:R-:W2:Y:S01]  /*e6d0*/  LDSM.16.M88.4 R156, [R191] ;  /* 0x00000000bf9c783b */ /* 0x000ea20000000200 */
[C---:B---3--:R-:W-:Y:S05]  /*e6e0*/  HMMA.16816.F32.BF16 R4, R132.reuse, R136, RZ ;  /* 0x000000888404723c */ /* 0x048fea00000418ff */
[----:B------:R-:W3:Y:S01]  /*e6f0*/  LDSM.16.M88.4 R160, [R183] ;  /* 0x00000000b7a0783b */ /* 0x000ee20000000200 */
[C---:B------:R-:W-:Y:S05]  /*e700*/  HMMA.16816.F32.BF16 R8, R132.reuse, R138, RZ ;  /* 0x0000008a8408723c */ /* 0x040fea00000418ff */
[----:B------:R-:W3:Y:S01]  /*e710*/  LDSM.16.M88.4 R136, [R182] ;  /* 0x00000000b688783b */ /* 0x000ee20000000200 */
[C---:B-1----:R-:W-:Y:S05]  /*e720*/  HMMA.16816.F32.BF16 R12, R132.reuse, R140, RZ ;  /* 0x0000008c840c723c */ /* 0x042fea00000418ff */
[----:B------:R-:W1:Y:S01]  /*e730*/  LDSM.16.M88.4 R164, [R181] ;  /* 0x00000000b5a4783b */ /* 0x000e620000000200 */
[C---:B------:R-:W-:Y:S05]  /*e740*/  HMMA.16816.F32.BF16 R16, R132.reuse, R142, RZ ;  /* 0x0000008e8410723c */ /* 0x040fea00000418ff */
[----:B------:R-:W-:Y:S01]  /*e750*/  LDSM.16.M88.4 R140, [R190] ;  /* 0x00000000be8c783b */ /* 0x000fe20000000200 */
[C---:B----4-:R-:W-:Y:S05]  /*e760*/  HMMA.16816.F32.BF16 R20, R132.reuse, R144, RZ ;  /* 0x000000908414723c */ /* 0x050fea00000418ff */
[----:B------:R-:W-:Y:S01]  /*e770*/  LDSM.16.M88.4 R168, [R187+0xc800] ;  /* 0x00c80000bba8783b */ /* 0x000fe20000000200 */
[C---:B------:R-:W-:Y:S05]  /*e780*/  HMMA.16816.F32.BF16 R24, R132.reuse, R146, RZ ;  /* 0x000000928418723c */ /* 0x040fea00000418ff */
[----:B------:R-:W4:Y:S01]  /*e790*/  LDSM.16.M88.4 R144, [R187+0xc000] ;  /* 0x00c00000bb90783b */ /* 0x000f220000000200 */
[C---:B-----5:R-:W-:Y:S06]  /*e7a0*/  HMMA.16816.F32.BF16 R28, R132.reuse, R148, RZ ;  /* 0x00000094841c723c */ /* 0x060fec00000418ff */
[----:B--2---:R-:W-:Y:S01]  /*e7b0*/  HMMA.16816.F32.BF16 R32, R132, R150, RZ ;  /* 0x000000968420723c */ /* 0x004fe200000418ff */
[----:B------:R-:W2:Y:S05]  /*e7c0*/  LDSM.16.M88.4 R132, [R187+0xd000] ;  /* 0x00d00000bb84783b */ /* 0x000eaa0000000200 */
[C---:B------:R-:W-:Y:S01]  /*e7d0*/  HMMA.16816.F32.BF16 R4, R152.reuse, R156, R4 ;  /* 0x0000009c9804723c */ /* 0x040fe20000041804 */
[----:B------:R-:W5:Y:S05]  /*e7e0*/  LDSM.16.M88.4 R148, [R187+0xd800] ;  /* 0x00d80000bb94783b */ /* 0x000f6a0000000200 */
[C---:B------:R-:W-:Y:S01]  /*e7f0*/  HMMA.16816.F32.BF16 R8, R152.reuse, R158, R8 ;  /* 0x0000009e9808723c */ /* 0x040fe20000041808 */
[----:B------:R-:W-:Y:S05]  /*e800*/  LDSM.16.M88.4 R156, [R180+0x1000] ;  /* 0x00100000b49c783b */ /* 0x000fea0000000200 */
[C---:B---3--:R-:W-:Y:S06]  /*e810*/  HMMA.16816.F32.BF16 R12, R152.reuse, R160, R12 ;  /* 0x000000a0980c723c */ /* 0x048fec000004180c */
[C---:B------:R-:W-:Y:S01]  /*e820*/  HMMA.16816.F32.BF16 R16, R152.reuse, R162, R16 ;  /* 0x000000a29810723c */ /* 0x040fe20000041810 */
[----:B------:R-:W-:Y:S05]  /*e830*/  LDSM.16.M88.4 R160, [R180+0x1800] ;  /* 0x00180000b4a0783b */ /* 0x000fea0000000200 */
[C---:B------:R-:W-:Y:S06]  /*e840*/  HMMA.16816.F32.BF16 R20, R152.reuse, R136, R20 ;  /* 0x000000889814723c */ /* 0x040fec0000041814 */
[C---:B------:R-:W-:Y:S01]  /*e850*/  HMMA.16816.F32.BF16 R24, R152.reuse, R138, R24 ;  /* 0x0000008a9818723c */ /* 0x040fe20000041818 */
[----:B------:R-:W-:Y:S05]  /*e860*/  LDSM.16.M88.4 R136, [R189] ;  /* 0x00000000bd88783b */ /* 0x000fea0000000200 */
[C---:B-1----:R-:W-:Y:S06]  /*e870*/  HMMA.16816.F32.BF16 R28, R152.reuse, R164, R28 ;  /* 0x000000a4981c723c */ /* 0x042fec000004181c */
[----:B------:R-:W-:Y:S01]  /*e880*/  HMMA.16816.F32.BF16 R32, R152, R166, R32 ;  /* 0x000000a69820723c */ /* 0x000fe20000041820 */
[----:B------:R-:W1:Y:S05]  /*e890*/  LDSM.16.M88.4 R152, [R180] ;  /* 0x00000000b498783b */ /* 0x000e6a0000000200 */
[C---:B----4-:R-:W-:Y:S01]  /*e8a0*/  HMMA.16816.F32.BF16 R4, R140.reuse, R144, R4 ;  /* 0x000000908c04723c */ /* 0x050fe20000041804 */
[----:B------:R-:W-:Y:S05]  /*e8b0*/  LDSM.16.M88.4 R164, [R193+0xe000] ;  /* 0x00e00000c1a4783b */ /* 0x000fea0000000200 */
        /* <DEDUP_REMOVED lines=8> */
[C---:B-----5:R-:W-:Y:S06]  /*e940*/  HMMA.16816.F32.BF16 R28, R140.reuse, R148, R28 ;  /* 0x000000948c1c723c */ /* 0x060fec000004181c */
[----:B------:R-:W-:Y:S01]  /*e950*/  HMMA.16816.F32.BF16 R32, R140, R150, R32 ;  /* 0x000000968c20723c */ /* 0x000fe20000041820 */
[----:B------:R-:W4:Y:S05]  /*e960*/  LDSM.16.M88.4 R140, [R193+0xe800] ;  /* 0x00e80000c18c783b */ /* 0x000f2a0000000200 */
[C---:B-1----:R-:W-:Y:S01]  /*e970*/  HMMA.16816.F32.BF16 R4, R136.reuse, R152, R4 ;  /* 0x000000988804723c */ /* 0x042fe20000041804 */
[----:B------:R-:W1:Y:S05]  /*e980*/  LDSM.16.M88.4 R148, [R193+0xf000] ;  /* 0x00f00000c194783b */ /* 0x000e6a0000000200 */
[C---:B------:R-:W-:Y:S01]  /*e990*/  HMMA.16816.F32.BF16 R8, R136.reuse, R154, R8 ;  /* 0x0000009a8808723c */ /* 0x040fe20000041808 */
[----:B------:R-:W-:Y:S05]  /*e9a0*/  LDSM.16.M88.4 R152, [R192+0x4000] ;  /* 0x00400000c098783b */ /* 0x000fea0000000200 */
[C---:B---3--:R-:W-:Y:S06]  /*e9b0*/  HMMA.16816.F32.BF16 R12, R136.reuse, R144, R12 ;  /* 0x00000090880c723c */ /* 0x048fec000004180c */
[C---:B------:R-:W-:Y:S01]  /*e9c0*/  HMMA.16816.F32.BF16 R16, R136.reuse, R146, R16 ;  /* 0x000000928810723c */ /* 0x040fe20000041810 */
[----:B------:R-:W3:Y:S05]  /*e9d0*/  LDSM.16.M88.4 R144, [R193+0xf800] ;  /* 0x00f80000c190783b */ /* 0x000eea0000000200 */
[C---:B------:R-:W-:Y:S06]  /*e9e0*/  HMMA.16816.F32.BF16 R20, R136.reuse, R156, R20 ;  /* 0x0000009c8814723c */ /* 0x040fec0000041814 */
[C---:B------:R-:W-:Y:S01]  /*e9f0*/  HMMA.16816.F32.BF16 R24, R136.reuse, R158, R24 ;  /* 0x0000009e8818723c */ /* 0x040fe20000041818 */
[----:B------:R-:W5:Y:S05]  /*ea00*/  LDSM.16.M88.4 R156, [R179] ;  /* 0x00000000b39c783b */ /* 0x000f6a0000000200 */
[C---:B------:R-:W-:Y:S06]  /*ea10*/  HMMA.16816.F32.BF16 R28, R136.reuse, R160, R28 ;  /* 0x000000a0881c723c */ /* 0x040fec000004181c */
[----:B------:R-:W-:Y:S01]  /*ea20*/  HMMA.16816.F32.BF16 R32, R136, R162, R32 ;  /* 0x000000a28820723c */ /* 0x000fe20000041820 */
[----:B------:R-:W5:Y:S05]  /*ea30*/  LDSM.16.M88.4 R136, [R178] ;  /* 0x00000000b288783b */ /* 0x000f6a0000000200 */
[C---:B--2---:R-:W-:Y:S01]  /*ea40*/  HMMA.16816.F32.BF16 R4, R132.reuse, R164, R4 ;  /* 0x000000a48404723c */ /* 0x044fe20000041804 */
[----:B------:R-:W2:Y:S05]  /*ea50*/  LDSM.16.M88.4 R160, [R177] ;  /* 0x00000000b1a0783b */ /* 0x000eaa0000000200 */
[C---:B------:R-:W-:Y:S01]  /*ea60*/  HMMA.16816.F32.BF16 R8, R132.reuse, R166, R8 ;  /* 0x000000a68408723c */ /* 0x040fe20000041808 */
[----:B------:R-:W2:Y:S05]  /*ea70*/  LDSM.16.M88.4 R164, [R176] ;  /* 0x00000000b0a4783b */ /* 0x000eaa0000000200 */
[C---:B----4-:R-:W-:Y:S06]  /*ea80*/  HMMA.16816.F32.BF16 R12, R132.reuse, R140, R12 ;  /* 0x0000008c840c723c */ /* 0x050fec000004180c */
        /* <DEDUP_REMOVED lines=8> */
[C---:B-----5:R-:W-:Y:S01]  /*eb10*/  HMMA.16816.F32.BF16 R4, R152.reuse, R156, R4 ;  /* 0x0000009c9804723c */ /* 0x060fe20000041804 */
[----:B------:R-:W-:Y:S05]  /*eb20*/  LDSM.16.M88.4 R144, [R189+0x4000] ;  /* 0x00400000bd90783b */ /* 0x000fea0000000200 */
[C---:B------:R-:W-:Y:S01]  /*eb30*/  HMMA.16816.F32.BF16 R8, R152.reuse, R158, R8 ;  /* 0x0000009e9808723c */ /* 0x040fe20000041808 */
[----:B------:R-:W-:Y:S05]  /*eb40*/  LDSM.16.M88.4 R156, [R180+0x2000] ;  /* 0x00200000b49c783b */ /* 0x000fea0000000200 */
[C---:B------:R-:W-:Y:S06]  /*eb50*/  HMMA.16816.F32.BF16 R12, R152.reuse, R136, R12 ;  /* 0x00000088980c723c */ /* 0x040fec000004180c */
[C---:B------:R-:W-:Y:S01]  /*eb60*/  HMMA.16816.F32.BF16 R16, R152.reuse, R138, R16 ;  /* 0x0000008a9810723c */ /* 0x040fe20000041810 */
[----:B------:R-:W4:Y:S05]  /*eb70*/  LDSM.16.M88.4 R136, [R187+0xf800] ;  /* 0x00f80000bb88783b */ /* 0x000f2a0000000200 */
[C---:B--2---:R-:W-:Y:S06]  /*eb80*/  HMMA.16816.F32.BF16 R20, R152.reuse, R160, R20 ;  /* 0x000000a09814723c */ /* 0x044fec0000041814 */
[C---:B------:R-:W-:Y:S01]  /*eb90*/  HMMA.16816.F32.BF16 R24, R152.reuse, R162, R24 ;  /* 0x000000a29818723c */ /* 0x040fe20000041818 */
[----:B------:R-:W-:Y:S05]  /*eba0*/  LDSM.16.M88.4 R160, [R180+0x3800] ;  /* 0x00380000b4a0783b */ /* 0x000fea0000000200 */
[C---:B------:R-:W-:Y:S06]  /*ebb0*/  HMMA.16816.F32.BF16 R28, R152.reuse, R164, R28 ;  /* 0x000000a4981c723c */ /* 0x040fec000004181c */
[----:B------:R-:W-:Y:S01]  /*ebc0*/  HMMA.16816.F32.BF16 R32, R152, R166, R32 ;  /* 0x000000a69820723c */ /* 0x000fe20000041820 */
[----:B------:R-:W2:Y:S05]  /*ebd0*/  LDSM.16.M88.4 R152, [R180+0x2800] ;  /* 0x00280000b498783b */ /* 0x000eaa0000000200 */
[C---:B-1----:R-:W-:Y:S01]  /*ebe0*/  HMMA.16816.F32.BF16 R4, R140.reuse, R148, R4 ;  /* 0x000000948c04723c */ /* 0x042fe20000041804 */
[----:B------:R-:W-:Y:S05]  /*ebf0*/  LDSM.16.M88.4 R164, [R193+0x10000] ;  /* 0x01000000c1a4783b */ /* 0x000fea0000000200 */
[C---:B------:R-:W-:Y:S01]  /*ec00*/  HMMA.16816.F32.BF16 R8, R140.reuse, R150, R8 ;  /* 0x000000968c08723c */ /* 0x040fe20000041808 */
[----:B------:R-:W1:Y:S05]  /*ec10*/  LDSM.16.M88.4 R148, [R180+0x3000] ;  /* 0x00300000b494783b */ /* 0x000e6a0000000200 */
[C---:B------:R-:W-:Y:S06]  /*ec20*/  HMMA.16816.F32.BF16 R12, R140.reuse, R168, R12 ;  /* 0x000000a88c0c723c */ /* 0x040fec000004180c */
[C---:B------:R-:W-:Y:S01]  /*ec30*/  HMMA.16816.F32.BF16 R16, R140.reuse, R170, R16 ;  /* 0x000000aa8c10723c */ /* 0x040fe20000041810 */
[----:B------:R-:W-:Y:S05]  /*ec40*/  LDSM.16.M88.4 R168, [R174] ;  /* 0x00000000aea8783b */ /* 0x000fea0000000200 */
[C---:B---3--:R-:W-:Y:S06]  /*ec50*/  HMMA.16816.F32.BF16 R20, R140.reuse, R132, R20 ;  /* 0x000000848c14723c */ /* 0x048fec0000041814 */
[C---:B------:R-:W-:Y:S01]  /*ec60*/  HMMA.16816.F32.BF16 R24, R140.reuse, R134, R24 ;  /* 0x000000868c18723c */ /* 0x040fe20000041818 */
[----:B------:R-:W3:Y:S05]  /*ec70*/  LDSM.16.M88.4 R132, [R194+0x8000] ;  /* 0x00800000c284783b */ /* 0x000eea0000000200 */
[C---:B----4-:R-:W-:Y:S06]  /*ec80*/  HMMA.16816.F32.BF16 R28, R140.reuse, R136, R28 ;  /* 0x000000888c1c723c */ /* 0x050fec000004181c */
[----:B------:R-:W-:Y:S01]  /*ec90*/  HMMA.16816.F32.BF16 R32, R140, R138, R32 ;  /* 0x0000008a8c20723c */ /* 0x000fe20000041820 */
[----:B------:R-:W4:Y:S05]  /*eca0*/  LDSM.16.M88.4 R136, [R193+0x10800] ;  /* 0x01080000c188783b */ /* 0x000f2a0000000200 */
[C---:B------:R-:W-:Y:S01]  /*ecb0*/  HMMA.16816.F32.BF16 R4, R144.reuse, R156, R4 ;  /* 0x0000009c9004723c */ /* 0x040fe20000041804 */
[----:B------:R-:W5:Y:S05]  /*ecc0*/  LDSM.16.M88.4 R140, [R193+0x11000] ;  /* 0x01100000c18c783b */ /* 0x000f6a0000000200 */
[C---:B------:R-:W-:Y:S01]  /*ecd0*/  HMMA.16816.F32.BF16 R8, R144.reuse, R158, R8 ;  /* 0x0000009e9008723c */ /* 0x040fe20000041808 */
[----:B------:R-:W-:Y:S05]  /*ece0*/  LDSM.16.M88.4 R156, [R175] ;  /* 0x00000000af9c783b */ /* 0x000fea0000000200 */
[C---:B--2---:R-:W-:Y:S06]  /*ecf0*/  HMMA.16816.F32.BF16 R12, R144.reuse, R152, R12 ;  /* 0x00000098900c723c */ /* 0x044fec000004180c */
[C---:B------:R-:W-:Y:S01]  /*ed00*/  HMMA.16816.F32.BF16 R16, R144.reuse, R154, R16 ;  /* 0x0000009a9010723c */ /* 0x040fe20000041810 */
[----:B------:R-:W-:Y:S05]  /*ed10*/  LDSM.16.M88.4 R152, [R192+0x8000] ;  /* 0x00800000c098783b */ /* 0x000fea0000000200 */
[C---:B-1----:R-:W-:Y:S06]  /*ed20*/  HMMA.16816.F32.BF16 R20, R144.reuse, R148, R20 ;  /* 0x000000949014723c */ /* 0x042fec0000041814 */
[C---:B------:R-:W-:Y:S01]  /*ed30*/  HMMA.16816.F32.BF16 R24, R144.reuse, R150, R24 ;  /* 0x000000969018723c */ /* 0x040fe20000041818 */
[----:B------:R-:W1:Y:S05]  /*ed40*/  LDSM.16.M88.4 R148, [R193+0x11800] ;  /* 0x01180000c194783b */ /* 0x000e6a0000000200 */
[C---:B------:R-:W-:Y:S06]  /*ed50*/  HMMA.16816.F32.BF16 R28, R144.reuse, R160, R28 ;  /* 0x000000a0901c723c */ /* 0x040fec000004181c */
[----:B------:R-:W-:Y:S01]  /*ed60*/  HMMA.16816.F32.BF16 R32, R144, R162, R32 ;  /* 0x000000a29020723c */ /* 0x000fe20000041820 */
[----:B------:R-:W2:Y:S05]  /*ed70*/  LDSM.16.M88.4 R144, [R173] ;  /* 0x00000000ad90783b */ /* 0x000eaa0000000200 */
[C---:B---3--:R-:W-:Y:S01]  /*ed80*/  HMMA.16816.F32.BF16 R4, R132.reuse, R164, R4 ;  /* 0x000000a48404723c */ /* 0x048fe20000041804 */
[----:B------:R-:W3:Y:S05]  /*ed90*/  LDSM.16.M88.4 R160, [R172] ;  /* 0x00000000aca0783b */ /* 0x000eea0000000200 */
[C---:B------:R-:W-:Y:S01]  /*eda0*/  HMMA.16816.F32.BF16 R8, R132.reuse, R166, R8 ;  /* 0x000000a68408723c */ /* 0x040fe20000041808 */
[----:B------:R-:W-:Y:S05]  /*edb0*/  LDSM.16.M88.4 R164, [R180+0x4000] ;  /* 0x00400000b4a4783b */ /* 0x000fea0000000200 */
[C---:B----4-:R-:W-:Y:S06]  /*edc0*/  HMMA.16816.F32.BF16 R12, R132.reuse, R136, R12 ;  /* 0x00000088840c723c */ /* 0x050fec000004180c */
[C---:B------:R-:W-:Y:S01]  /*edd0*/  HMMA.16816.F32.BF16 R16, R132.reuse, R138, R16 ;  /* 0x0000008a8410723c */ /* 0x040fe20000041810 */
[----:B------:R-:W-:Y:S05]  /*ede0*/  LDSM.16.M88.4 R136, [R190+0x8000] ;  /* 0x00800000be88783b */ /* 0x000fea0000000200 */
[C---:B-----5:R-:W-:Y:S06]  /*edf0*/  HMMA.16816.F32.BF16 R20, R132.reuse, R140, R20 ;  /* 0x0000008c8414723c */ /* 0x060fec0000041814 */
[C---:B------:R-:W-:Y:S01]  /*ee00*/  HMMA.16816.F32.BF16 R24, R132.reuse, R142, R24 ;  /* 0x0000008e8418723c */ /* 0x040fe20000041818 */
[----:B------:R-:W4:Y:S05]  /*ee10*/  LDSM.16.M88.4 R140, [R187+0x10000] ;  /* 0x01000000bb8c783b */ /* 0x000f2a0000000200 */
[C---:B-1----:R-:W-:Y:S06]  /*ee20*/  HMMA.16816.F32.BF16 R28, R132.reuse, R148, R28 ;  /* 0x00000094841c723c */ /* 0x042fec000004181c */
[----:B------:R-:W-:Y:S01]  /*ee30*/  HMMA.16816.F32.BF16 R32, R132, R150, R32 ;  /* 0x000000968420723c */ /* 0x000fe20000041820 */
[----:B------:R-:W1:Y:S05]  /*ee40*/  LDSM.16.M88.4 R132, [R187+0x10800] ;  /* 0x01080000bb84783b */ /* 0x000e6a0000000200 */
[C---:B------:R-:W-:Y:S01]  /*ee50*/  HMMA.16816.F32.BF16 R4, R152.reuse, R156, R4 ;  /* 0x0000009c9804723c */ /* 0x040fe20000041804 */
[----:B------:R-:W5:Y:S05]  /*ee60*/  LDSM.16.M88.4 R148, [R187+0x11000] ;  /* 0x01100000bb94783b */ /* 0x000f6a0000000200 */
[C---:B------:R-:W-:Y:S01]  /*ee70*/  HMMA.16816.F32.BF16 R8, R152.reuse, R158, R8 ;  /* 0x0000009e9808723c */ /* 0x040fe20000041808 */
[----:B------:R-:W5:Y:S05]  /*ee80*/  LDSM.16.M88.4 R156, [R187+0x11800] ;  /* 0x01180000bb9c783b */ /* 0x000f6a0000000200 */
[C---:B------:R-:W-:Y:S06]  /*ee90*/  HMMA.16816.F32.BF16 R12, R152.reuse, R168, R12 ;  /* 0x000000a8980c723c */ /* 0x040fec000004180c */
[C---:B------:R-:W-:Y:S05]  /*eea0*/  HMMA.16816.F32.BF16 R16, R152.reuse, R170, R16 ;  /* 0x000000aa9810723c */ /* 0x040fea0000041810 */
[----:B------:R-:W-:Y:S01]  /*eeb0*/  VIADD R168, R3, 0x1 ;  /* 0x0000000103a87836 */ /* 0x000fe20000000000 */
[C---:B--2---:R-:W-:Y:S04]  /*eec0*/  HMMA.16816.F32.BF16 R20, R152.reuse, R144, R20 ;  /* 0x000000909814723c */ /* 0x044fe80000041814 */
[C---:B------:R-:W-:Y:S01]  /*eed0*/  ISETP.GE.AND P0, PT, R168.reuse, R210, PT ;  /* 0x000000d2a800720c */ /* 0x040fe20003f06270 */
[C-C-:B------:R-:W-:Y:S01]  /*eee0*/  IMAD.IADD R170, R211.reuse, 0x1, -R168.reuse ;  /* 0x00000001d3aa7824 */ /* 0x140fe200078e0aa8 */
[C---:B------:R-:W-:Y:S01]  /*eef0*/  ISETP.GE.AND P6, PT, R168.reuse, R207, PT ;  /* 0x000000cfa800720c */ /* 0x040fe20003fc6270 */
[C---:B------:R-:W-:Y:S01]  /*ef00*/  HMMA.16816.F32.BF16 R24, R152.reuse, R146, R24 ;  /* 0x000000929818723c */ /* 0x040fe20000041818 */
[----:B------:R-:W2:Y:S02]  /*ef10*/  LDSM.16.M88.4 R144, [R189+0x8000] ;  /* 0x00800000bd90783b */ /* 0x000ea40000000200 */
[C---:B------:R-:W-:Y:S01]  /*ef20*/  ISETP.GE.OR P0, PT, R168.reuse, R209, !P0 ;  /* 0x000000d1a800720c */ /* 0x040fe20004706670 */
[--C-:B------:R-:W-:Y:S01]  /*ef30*/  IMAD.IADD R171, R211, 0x1, -R3.reuse ;  /* 0x00000001d3ab7824 */ /* 0x100fe200078e0a03 */
[----:B------:R-:W-:Y:S01]  /*ef40*/  ISETP.GE.OR P6, PT, R168, R206, !P6 ;  /* 0x000000cea800720c */ /* 0x000fe200077c6670 */
[C---:B---3--:R-:W-:Y:S05]  /*ef50*/  HMMA.16816.F32.BF16 R28, R152.reuse, R160, R28 ;  /* 0x000000a0981c723c */ /* 0x048fea000004181c */
[----:B------:R-:W-:Y:S01]  /*ef60*/  IABS R171, R171 ;  /* 0x000000ab00ab7213 */ /* 0x000fe20000000000 */
[----:B------:R-:W-:Y:S05]  /*ef70*/  HMMA.16816.F32.BF16 R32, R152, R162, R32 ;  /* 0x000000a29820723c */ /* 0x000fea0000041820 */
[----:B------:R-:W-:Y:S01]  /*ef80*/  IABS R170, R170 ;  /* 0x000000aa00aa7213 */ /* 0x000fe20000000000 */
[C---:B----4-:R-:W-:Y:S05]  /*ef90*/  HMMA.16816.F32.BF16 R4, R136.reuse, R140, R4 ;  /* 0x0000008c8804723c */ /* 0x050fea0000041804 */
[----:B------:R-:W-:Y:S01]  /*efa0*/  I2FP.F32.S32 R171, R171 ;  /* 0x000000ab00ab7245 */ /* 0x000fe20000201400 */
[C---:B------:R-:W-:Y:S05]  /*efb0*/  HMMA.16816.F32.BF16 R8, R136.reuse, R142, R8 ;  /* 0x0000008e8808723c */ /* 0x040fea0000041808 */
[----:B------:R-:W-:Y:S01]  /*efc0*/  I2FP.F32.S32 R170, R170 ;  /* 0x000000aa00aa7245 */ /* 0x000fe20000201400 */
[C---:B-1----:R-:W-:Y:S05]  /*efd0*/  HMMA.16816.F32.BF16 R12, R136.reuse, R132, R12 ;  /* 0x00000084880c723c */ /* 0x042fea000004180c */
[C---:B------:R-:W-:Y:S01]  /*efe0*/  IMAD.IADD R169, R208.reuse, 0x1, -R3 ;  /* 0x00000001d0a97824 */ /* 0x040fe200078e0a03 */
[C---:B------:R-:W-:Y:S01]  /*eff0*/  HMMA.16816.F32.BF16 R16, R136.reuse, R134, R16 ;  /* 0x000000868810723c */ /* 0x040fe20000041810 */
[----:B------:R-:W1:Y:S04]  /*f000*/  LDSM.16.M88.4 R132, [R180+0x4800] ;  /* 0x00480000b484783b */ /* 0x000e680000000200 */
[----:B------:R-:W-:Y:S01]  /*f010*/  IABS R169, R169 ;  /* 0x000000a900a97213 */ /* 0x000fe20000000000 */
[C---:B-----5:R-:W-:Y:S05]  /*f020*/  HMMA.16816.F32.BF16 R20, R136.reuse, R148, R20 ;  /* 0x000000948814723c */ /* 0x060fea0000041814 */
[----:B------:R-:W-:Y:S01]  /*f030*/  I2FP.F32.S32 R169, R169 ;  /* 0x000000a900a97245 */ /* 0x000fe20000201400 */
[C---:B------:R-:W-:Y:S05]  /*f040*/  HMMA.16816.F32.BF16 R24, R136.reuse, R150, R24 ;  /* 0x000000968818723c */ /* 0x040fea0000041818 */
[----:B------:R-:W-:Y:S01]  /*f050*/  IMAD.IADD R168, R208, 0x1, -R168 ;  /* 0x00000001d0a87824 */ /* 0x000fe200078e0aa8 */
[C---:B------:R-:W-:Y:S05]  /*f060*/  HMMA.16816.F32.BF16 R28, R136.reuse, R156, R28 ;  /* 0x0000009c881c723c */ /* 0x040fea000004181c */
[----:B------:R-:W-:Y:S01]  /*f070*/  IABS R168, R168 ;  /* 0x000000a800a87213 */ /* 0x000fe20000000000 */
[----:B------:R-:W-:Y:S01]  /*f080*/  HMMA.16816.F32.BF16 R32, R136, R158, R32 ;  /* 0x0000009e8820723c */ /* 0x000fe20000041820 */
[----:B------:R-:W3:Y:S04]  /*f090*/  LDSM.16.M88.4 R136, [R180+0x5000] ;  /* 0x00500000b488783b */ /* 0x000ee80000000200 */
[----:B------:R-:W-:Y:S01]  /*f0a0*/  I2FP.F32.S32 R168, R168 ;  /* 0x000000a800a87245 */ /* 0x000fe20000201400 */
[C---:B--2---:R-:W-:Y:S06]  /*f0b0*/  HMMA.16816.F32.BF16 R4, R144.reuse, R164, R4 ;  /* 0x000000a49004723c */ /* 0x044fec0000041804 */
[C---:B------:R-:W-:Y:S06]  /*f0c0*/  HMMA.16816.F32.BF16 R8, R144.reuse, R166, R8 ;  /* 0x000000a69008723c */ /* 0x040fec0000041808 */
[C---:B-1----:R-:W-:Y:S06]  /*f0d0*/  HMMA.16816.F32.BF16 R12, R144.reuse, R132, R12 ;  /* 0x00000084900c723c */ /* 0x042fec000004180c */
[C---:B------:R-:W-:Y:S01]  /*f0e0*/  HMMA.16816.F32.BF16 R16, R144.reuse, R134, R16 ;  /* 0x000000869010723c */ /* 0x040fe20000041810 */
[----:B------:R-:W1:Y:S01]  /*f0f0*/  LDSM.16.M88.4 R132, [R180+0x5800] ;  /* 0x00580000b484783b */ /* 0x000e620000000200 */
[----:B------:R-:W-:Y:S04]  /*f100*/  DEPBAR.LE SB0, 0x0 ;  /* 0x000080000000791a */ /* 0x000fe80000000000 */
[----:B------:R-:W-:Y:S01]  /*f110*/  FFMA.FTZ R4, R171, -UR19, R4 ;  /* 0x80000013ab047c23 */ /* 0x000fe20008010004 */
[----:B------:R-:W-:Y:S01]  /*f120*/  BAR.SYNC.DEFER_BLOCKING 0x0 ;  /* 0x0000000000007b1d */ /* 0x000fe20000010000 */
[----:B------:R-:W-:Y:S03]  /*f130*/  FFMA.FTZ R5, R170, -UR19, R5 ;  /* 0x80000013aa057c23 */ /* 0x000fe60008010005 */
[----:B------:R-:W-:Y:S01]  /*f140*/  FFMA.FTZ R6, R169, -UR19, R6 ;  /* 0x80000013a9067c23 */ /* 0x000fe20008010006 */
[----:B------:R-:W-:Y:S01]  /*f150*/  FSEL R169, R4, -INF , !P5 ;  /* 0xff80000004a97808 */ /* 0x000fe20006800000 */
[----:B------:R-:W-:Y:S01]  /*f160*/  FFMA.FTZ R7, R168, -UR19, R7 ;  /* 0x80000013a8077c23 */ /* 0x000fe20008010007 */
[----:B------:R-:W-:Y:S01]  /*f170*/  FSEL R221, R5, -INF , !P0 ;  /* 0xff80000005dd7808 */ /* 0x000fe20004000000 */
[----:B------:R-:W-:Y:S01]  /*f180*/  VIADD R170, R3, 0x8 ;  /* 0x0000000803aa7836 */ /* 0x000fe20000000000 */
[----:B------:R-:W-:Y:S01]  /*f190*/  FSEL R171, R6, -INF , !P4 ;  /* 0xff80000006ab7808 */ /* 0x000fe20006000000 */
[C---:B---3--:R-:W-:Y:S05]  /*f1a0*/  HMMA.16816.F32.BF16 R20, R144.reuse, R136, R20 ;  /* 0x000000889014723c */ /* 0x048fea0000041814 */
[----:B------:R-:W-:Y:S01]  /*f1b0*/  FSEL R219, R7, -INF , !P6 ;  /* 0xff80000007db7808 */ /* 0x000fe20007000000 */
[----:B------:R-:W-:Y:S01]  /*f1c0*/  VIADD R168, R3, 0x9 ;  /* 0x0000000903a87836 */ /* 0x000fe20000000000 */
[CC--:B------:R-:W-:Y:S01]  /*f1d0*/  ISETP.GE.AND P5, PT, R170.reuse, R210.reuse, PT ;  /* 0x000000d2aa00720c */ /* 0x0c0fe20003fa6270 */
[C---:B------:R-:W-:Y:S01]  /*f1e0*/  IMAD.IADD R223, R211.reuse, 0x1, -R170 ;  /* 0x00000001d3df7824 */ /* 0x040fe200078e0aaa */
[-C--:B------:R-:W-:Y:S01]  /*f1f0*/  ISETP.GE.AND P0, PT, R170, R207.reuse, PT ;  /* 0x000000cfaa00720c */ /* 0x080fe20003f06270 */
[C---:B------:R-:W-:Y:S03]  /*f200*/  HMMA.16816.F32.BF16 R24, R144.reuse, R138, R24 ;  /* 0x0000008a9018723c */ /* 0x040fe60000041818 */
[C---:B------:R-:W-:Y:S01]  /*f210*/  ISETP.GE.AND P4, PT, R168.reuse, R210, PT ;  /* 0x000000d2a800720c */ /* 0x040fe20003f86270 */
[----:B------:R-:W-:Y:S01]  /*f220*/  IMAD.IADD R216, R211, 0x1, -R168 ;  /* 0x00000001d3d87824 */ /* 0x000fe200078e0aa8 */
[----:B------:R-:W-:Y:S01]  /*f230*/  ISETP.GE.AND P6, PT, R168, R207, PT ;  /* 0x000000cfa800720c */ /* 0x000fe20003fc6270 */
[----:B------:R-:W-:Y:S01]  /*f240*/  FFMA.FTZ R12, R233, -UR19, R12 ;  /* 0x80000013e90c7c23 */ /* 0x000fe2000801000c */
[CC--:B------:R-:W-:Y:S02]  /*f250*/  ISETP.GE.OR P5, PT, R170.reuse, R209.reuse, !P5 ;  /* 0x000000d1aa00720c */ /* 0x0c0fe40006fa6670 */
[-C--:B------:R-:W-:Y:S02]  /*f260*/  ISETP.GE.OR P0, PT, R170, R206.reuse, !P0 ;  /* 0x000000ceaa00720c */ /* 0x080fe40004706670 */
[----:B------:R-:W-:Y:S01]  /*f270*/  ISETP.GE.OR P4, PT, R168, R209, !P4 ;  /* 0x000000d1a800720c */ /* 0x000fe20006786670 */
[----:B------:R-:W-:Y:S01]  /*f280*/  IMAD.IADD R170, R208, 0x1, -R170 ;  /* 0x00000001d0aa7824 */ /* 0x000fe200078e0aaa */
[----:B------:R-:W-:Y:S01]  /*f290*/  ISETP.GE.OR P6, PT, R168, R206, !P6 ;  /* 0x000000cea800720c */ /* 0x000fe200077c6670 */
[----:B------:R-:W-:Y:S01]  /*f2a0*/  IMAD.IADD R168, R208, 0x1, -R168 ;  /* 0x00000001d0a87824 */ /* 0x000fe200078e0aa8 */
[----:B------:R-:W-:Y:S01]  /*f2b0*/  IABS R223, R223 ;  /* 0x000000df00df7213 */ /* 0x000fe20000000000 */
[C---:B-1----:R-:W-:Y:S03]  /*f2c0*/  HMMA.16816.F32.BF16 R28, R144.reuse, R132, R28 ;  /* 0x00000084901c723c */ /* 0x042fe6000004181c */
[----:B------:R-:W-:Y:S02]  /*f2d0*/  IABS R170, R170 ;  /* 0x000000aa00aa7213 */ /* 0x000fe40000000000 */
[----:B------:R-:W-:Y:S01]  /*f2e0*/  IABS R168, R168 ;  /* 0x000000a800a87213 */ /* 0x000fe20000000000 */
[----:B------:R-:W-:Y:S05]  /*f2f0*/  HMMA.16816.F32.BF16 R32, R144, R134, R32 ;  /* 0x000000869020723c */ /* 0x000fea0000041820 */
[----:B------:R-:W-:Y:S01]  /*f300*/  IABS R216, R216 ;  /* 0x000000d800d87213 */ /* 0x000fe20000000000 */
[----:B------:R-:W-:Y:S01]  /*f310*/  FFMA.FTZ R25, R220, -UR19, R25 ;  /* 0x80000013dc197c23 */ /* 0x000fe20008010019 */
[----:B------:R-:W-:Y:S04]  /*f320*/  I2FP.F32.S32 R225, R170 ;  /* 0x000000aa00e17245 */ /* 0x000fe80000201400 */
[----:B------:R-:W-:Y:S01]  /*f330*/  I2FP.F32.S32 R168, R168 ;  /* 0x000000a800a87245 */ /* 0x000fe20000201400 */
[----:B------:R-:W-:Y:S01]  /*f340*/  FFMA.FTZ R10, R225, -UR19, R10 ;  /* 0x80000013e10a7c23 */ /* 0x000fe2000801000a */
[----:B------:R-:W-:Y:S02]  /*f350*/  I2FP.F32.S32 R223, R223 ;  /* 0x000000df00df7245 */ /* 0x000fe40000201400 */
[----:B------:R-:W-:Y:S01]  /*f360*/  I2FP.F32.S32 R216, R216 ;  /* 0x000000d800d87245 */ /* 0x000fe20000201400 */
[----:B------:R-:W-:Y:S01]  /*f370*/  FFMA.FTZ R11, R168, -UR19, R11 ;  /* 0x80000013a80b7c23 */ /* 0x000fe2000801000b */
[----:B------:R-:W-:Y:S01]  /*f380*/  FSEL R225, R10, -INF , !P0 ;  /* 0xff8000000ae17808 */ /* 0x000fe20004000000 */
[----:B------:R-:W-:Y:S02]  /*f390*/  VIADD R168, R3, 0x11 ;  /* 0x0000001103a87836 */ /* 0x000fe40000000000 */
[----:B------:R-:W-:Y:S01]  /*f3a0*/  FFMA.FTZ R8, R223, -UR19, R8 ;  /* 0x80000013df087c23 */ /* 0x000fe20008010008 */
[----:B------:R-:W-:Y:S01]  /*f3b0*/  FFMA.FTZ R9, R216, -UR19, R9 ;  /* 0x80000013d8097c23 */ /* 0x000fe20008010009 */
[----:B------:R-:W-:Y:S01]  /*f3c0*/  FSEL R223, R11, -INF , !P6 ;  /* 0xff8000000bdf7808 */ /* 0x000fe20007000000 */
[--C-:B------:R-:W-:Y:S01]  /*f3d0*/  IMAD.IADD R170, R211, 0x1, -R168.reuse ;  /* 0x00000001d3aa7824 */ /* 0x100fe200078e0aa8 */
[CC--:B------:R-:W-:Y:S02]  /*f3e0*/  ISETP.GE.AND P0, PT, R168.reuse, R210.reuse, PT ;  /* 0x000000d2a800720c */ /* 0x0c0fe40003f06270 */
[-C--:B------:R-:W-:Y:S02]  /*f3f0*/  ISETP.GE.AND P6, PT, R168, R207.reuse, PT ;  /* 0x000000cfa800720c */ /* 0x080fe40003fc6270 */
[----:B------:R-:W-:Y:S02]  /*f400*/  FSEL R229, R8, -INF , !P5 ;  /* 0xff80000008e57808 */ /* 0x000fe40006800000 */
[----:B------:R-:W-:Y:S02]  /*f410*/  FSEL R227, R9, -INF , !P4 ;  /* 0xff80000009e37808 */ /* 0x000fe40006000000 */
[C---:B------:R-:W-:Y:S02]  /*f420*/  ISETP.GE.AND P5, PT, R231.reuse, R210, PT ;  /* 0x000000d2e700720c */ /* 0x040fe40003fa6270 */
[C---:B------:R-:W-:Y:S02]  /*f430*/  ISETP.GE.AND P4, PT, R231.reuse, R207, PT ;  /* 0x000000cfe700720c */ /* 0x040fe40003f86270 */
[CC--:B------:R-:W-:Y:S02]  /*f440*/  ISETP.GE.OR P0, PT, R168.reuse, R209.reuse, !P0 ;  /* 0x000000d1a800720c */ /* 0x0c0fe40004706670 */
[----:B------:R-:W-:Y:S01]  /*f450*/  ISETP.GE.OR P6, PT, R168, R206, !P6 ;  /* 0x000000cea800720c */ /* 0x000fe200077c6670 */
[C---:B------:R-:W-:Y:S01]  /*f460*/  IMAD.IADD R168, R208.reuse, 0x1, -R168 ;  /* 0x00000001d0a87824 */ /* 0x040fe200078e0aa8 */
[----:B------:R-:W-:Y:S02]  /*f470*/  IABS R170, R170 ;  /* 0x000000aa00aa7213 */ /* 0x000fe40000000000 */
[C---:B------:R-:W-:Y:S02]  /*f480*/  ISETP.GE.OR P5, PT, R231.reuse, R209, !P5 ;  /* 0x000000d1e700720c */ /* 0x040fe40006fa6670 */
[----:B------:R-:W-:Y:S01]  /*f490*/  ISETP.GE.OR P4, PT, R231, R206, !P4 ;  /* 0x000000cee700720c */ /* 0x000fe20006786670 */
[----:B------:R-:W-:Y:S01]  /*f4a0*/  IMAD.IADD R231, R208, 0x1, -R231 ;  /* 0x00000001d0e77824 */ /* 0x000fe200078e0ae7 */
[----:B------:R-:W-:Y:S02]  /*f4b0*/  I2FP.F32.S32 R170, R170 ;  /* 0x000000aa00aa7245 */ /* 0x000fe40000201400 */
[----:B------:R-:W-:Y:S02]  /*f4c0*/  IABS R168, R168 ;  /* 0x000000a800a87213 */ /* 0x000fe40000000000 */
[----:B------:R-:W-:Y:S01]  /*f4d0*/  IABS R231, R231 ;  /* 0x000000e700e77213 */ /* 0x000fe20000000000 */
[----:B------:R-:W-:Y:S01]  /*f4e0*/  FFMA.FTZ R13, R170, -UR19, R13 ;  /* 0x80000013aa0d7c23 */ /* 0x000fe2000801000d */
[----:B------:R-:W-:Y:S01]  /*f4f0*/  I2FP.F32.S32 R216, R168 ;  /* 0x000000a800d87245 */ /* 0x000fe20000201400 */
[C---:B------:R-:W-:Y:S01]  /*f500*/  VIADD R168, R3.reuse, 0x18 ;  /* 0x0000001803a87836 */ /* 0x040fe20000000000 */
[----:B------:R-:W-:Y:S01]  /*f510*/  I2FP.F32.S32 R231, R231 ;  /* 0x000000e700e77245 */ /* 0x000fe20000201400 */
[----:B------:R-:W-:Y:S01]  /*f520*/  VIADD R170, R3, 0x19 ;  /* 0x0000001903aa7836 */ /* 0x000fe20000000000 */
[----:B------:R-:W-:Y:S01]  /*f530*/  FSEL R252, R12, -INF , !P5 ;  /* 0xff8000000cfc7808 */ /* 0x000fe20006800000 */
[----:B------:R-:W-:Y:S01]  /*f540*/  FFMA.FTZ R15, R216, -UR19, R15 ;  /* 0x80000013d80f7c23 */ /* 0x000fe2000801000f */
[----:B------:R-:W-:Y:S01]  /*f550*/  FSEL R222, R13, -INF , !P0 ;  /* 0xff8000000dde7808 */ /* 0x000fe20004000000 */
[----:B------:R-:W-:Y:S01]  /*f560*/  FFMA.FTZ R14, R231, -UR19, R14 ;  /* 0x80000013e70e7c23 */ /* 0x000fe2000801000e */
[C---:B------:R-:W-:Y:S01]  /*f570*/  ISETP.GE.AND P5, PT, R168.reuse, R210, PT ;  /* 0x000000d2a800720c */ /* 0x040fe20003fa6270 */
[C-C-:B------:R-:W-:Y:S01]  /*f580*/  IMAD.IADD R233, R211.reuse, 0x1, -R168.reuse ;  /* 0x00000001d3e97824 */ /* 0x140fe200078e0aa8 */
[----:B------:R-:W-:Y:S01]  /*f590*/  ISETP.GE.AND P0, PT, R168, R207, PT ;  /* 0x000000cfa800720c */ /* 0x000fe20003f06270 */
[----:B------:R-:W-:Y:S01]  /*f5a0*/  IMAD.IADD R231, R208, 0x1, -R168 ;  /* 0x00000001d0e77824 */ /* 0x000fe200078e0aa8 */
[C---:B------:R-:W-:Y:S01]  /*f5b0*/  ISETP.GE.OR P5, PT, R168.reuse, R209, !P5 ;  /* 0x000000d1a800720c */ /* 0x040fe20006fa6670 */
[--C-:B------:R-:W-:Y:S01]  /*f5c0*/  IMAD.IADD R216, R211, 0x1, -R170.reuse ;  /* 0x00000001d3d87824 */ /* 0x100fe200078e0aaa */
[----:B------:R-:W-:Y:S01]  /*f5d0*/  ISETP.GE.OR P0, PT, R168, R206, !P0 ;  /* 0x000000cea800720c */ /* 0x000fe20004706670 */
[----:B------:R-:W-:Y:S01]  /*f5e0*/  IMAD.IADD R168, R208, 0x1, -R170 ;  /* 0x00000001d0a87824 */ /* 0x000fe200078e0aaa */
[----:B------:R-:W-:Y:S02]  /*f5f0*/  IABS R233, R233 ;  /* 0x000000e900e97213 */ /* 0x000fe40000000000 */
[----:B------:R-:W-:Y:S02]  /*f600*/  IABS R216, R216 ;  /* 0x000000d800d87213 */ /* 0x000fe40000000000 */
[----:B------:R-:W-:Y:S02]  /*f610*/  IABS R231, R231 ;  /* 0x000000e700e77213 */ /* 0x000fe40000000000 */
[----:B------:R-:W-:Y:S02]  /*f620*/  IABS R168, R168 ;  /* 0x000000a800a87213 */ /* 0x000fe40000000000 */
[----:B------:R-:W-:Y:S02]  /*f630*/  FSEL R224, R14, -INF , !P4 ;  /* 0xff8000000ee07808 */ /* 0x000fe40006000000 */
[----:B------:R-:W-:Y:S02]  /*f640*/  FSEL R226, R15, -INF , !P6 ;  /* 0xff8000000fe27808 */ /* 0x000fe40007000000 */
[----:B------:R-:W-:Y:S02]  /*f650*/  I2FP.F32.S32 R233, R233 ;  /* 0x000000e900e97245 */ /* 0x000fe40000201400 */
[----:B------:R-:W-:Y:S02]  /*f660*/  I2FP.F32.S32 R216, R216 ;  /* 0x000000d800d87245 */ /* 0x000fe40000201400 */
[----:B------:R-:W-:Y:S01]  /*f670*/  I2FP.F32.S32 R231, R231 ;  /* 0x000000e700e77245 */ /* 0x000fe20000201400 */
[----:B------:R-:W-:Y:S01]  /*f680*/  FFMA.FTZ R16, R233, -UR19, R16 ;  /* 0x80000013e9107c23 */ /* 0x000fe20008010010 */
[----:B------:R-:W-:Y:S01]  /*f690*/  I2FP.F32.S32 R168, R168 ;  /* 0x000000a800a87245 */ /* 0x000fe20000201400 */
[----:B------:R-:W-:Y:S01]  /*f6a0*/  FFMA.FTZ R17, R216, -UR19, R17 ;  /* 0x80000013d8117c23 */ /* 0x000fe20008010011 */
[C---:B------:R-:W-:Y:S01]  /*f6b0*/  ISETP.GE.AND P4, PT, R170.reuse, R210, PT ;  /* 0x000000d2aa00720c */ /* 0x040fe20003f86270 */
[----:B------:R-:W-:Y:S01]  /*f6c0*/  FFMA.FTZ R18, R231, -UR19, R18 ;  /* 0x80000013e7127c23 */ /* 0x000fe20008010012 */
[----:B------:R-:W-:Y:S01]  /*f6d0*/  ISETP.GE.AND P6, PT, R170, R207, PT ;  /* 0x000000cfaa00720c */ /* 0x000fe20003fc6270 */
[----:B------:R-:W-:Y:S01]  /*f6e0*/  FFMA.FTZ R19, R168, -UR19, R19 ;  /* 0x80000013a8137c23 */ /* 0x000fe20008010013 */
[C---:B------:R-:W-:Y:S01]  /*f6f0*/  ISETP.GE.OR P4, PT, R170.reuse, R209, !P4 ;  /* 0x000000d1aa00720c */ /* 0x040fe20006786670 */
[C---:B------:R-:W-:Y:S01]  /*f700*/  VIADD R233, R3.reuse, 0x20 ;  /* 0x0000002003e97836 */ /* 0x040fe20000000000 */
[----:B------:R-:W-:Y:S01]  /*f710*/  ISETP.GE.OR P6, PT, R170, R206, !P6 ;  /* 0x000000ceaa00720c */ /* 0x000fe200077c6670 */
[----:B------:R-:W-:Y:S01]  /*f720*/  VIADD R170, R3, 0x21 ;  /* 0x0000002103aa7836 */ /* 0x000fe20000000000 */
[----:B------:R-:W-:Y:S01]  /*f730*/  FSEL R250, R16, -INF , !P5 ;  /* 0xff80000010fa7808 */ /* 0x000fe20006800000 */
[--C-:B------:R-:W-:Y:S01]  /*f740*/  IMAD.IADD R235, R211, 0x1, -R233.reuse ;  /* 0x00000001d3eb7824 */ /* 0x100fe200078e0ae9 */
[----:B------:R-:W-:Y:S01]  /*f750*/  FSEL R248, R17, -INF , !P4 ;  /* 0xff80000011f87808 */ /* 0x000fe20006000000 */
[----:B------:R-:W-:Y:S01]  /*f760*/  IMAD.IADD R216, R211, 0x1, -R170 ;  /* 0x00000001d3d87824 */ /* 0x000fe200078e0aaa */
[----:B------:R-:W-:Y:S01]  /*f770*/  FSEL R246, R18, -INF , !P0 ;  /* 0xff80000012f67808 */ /* 0x000fe20004000000 */
[----:B------:R-:W-:Y:S01]  /*f780*/  VIADD R168, R3, 0x28 ;  /* 0x0000002803a87836 */ /* 0x000fe20000000000 */
[----:B------:R-:W-:Y:S02]  /*f790*/  FSEL R228, R19, -INF , !P6 ;  /* 0xff80000013e47808 */ /* 0x000fe40007000000 */
[-C--:B------:R-:W-:Y:S01]  /*f7a0*/  ISETP.GE.AND P5, PT, R233, R210.reuse, PT ;  /* 0x000000d2e900720c */ /* 0x080fe20003fa6270 */
[----:B------:R-:W-:Y:S01]  /*f7b0*/  IMAD.IADD R231, R211, 0x1, -R168 ;  /* 0x00000001d3e77824 */ /* 0x000fe200078e0aa8 */
[CC--:B------:R-:W-:Y:S02]  /*f7c0*/  ISETP.GE.AND P4, PT, R233.reuse, R207.reuse, PT ;  /* 0x000000cfe900720c */ /* 0x0c0fe40003f86270 */
[C---:B------:R-:W-:Y:S02]  /*f7d0*/  ISETP.GE.AND P0, PT, R170.reuse, R210, PT ;  /* 0x000000d2aa00720c */ /* 0x040fe40003f06270 */
[----:B------:R-:W-:Y:S02]  /*f7e0*/  ISETP.GE.AND P6, PT, R170, R207, PT ;  /* 0x000000cfaa00720c */ /* 0x000fe40003fc6270 */
[CC--:B------:R-:W-:Y:S02]  /*f7f0*/  ISETP.GE.OR P5, PT, R233.reuse, R209.reuse, !P5 ;  /* 0x000000d1e900720c */ /* 0x0c0fe40006fa6670 */
[-C--:B------:R-:W-:Y:S01]  /*f800*/  ISETP.GE.OR P4, PT, R233, R206.reuse, !P4 ;  /* 0x000000cee900720c */ /* 0x080fe20006786670 */
[----:B------:R-:W-:Y:S01]  /*f810*/  IMAD.IADD R233, R208, 0x1, -R233 ;  /* 0x00000001d0e97824 */ /* 0x000fe200078e0ae9 */
[C---:B------:R-:W-:Y:S02]  /*f820*/  ISETP.GE.OR P0, PT, R170.reuse, R209, !P0 ;  /* 0x000000d1aa00720c */ /* 0x040fe40004706670 */
[----:B------:R-:W-:Y:S01]  /*f830*/  ISETP.GE.OR P6, PT, R170, R206, !P6 ;  /* 0x000000ceaa00720c */ /* 0x000fe200077c6670 */
[----:B------:R-:W-:Y:S01]  /*f840*/  IMAD.IADD R170, R208, 0x1, -R170 ;  /* 0x00000001d0aa7824 */ /* 0x000fe200078e0aaa */
[----:B------:R-:W-:Y:S02]  /*f850*/  IABS R233, R233 ;  /* 0x000000e900e97213 */ /* 0x000fe40000000000 */
[----:B------:R-:W-:Y:S02]  /*f860*/  IABS R216, R216 ;  /* 0x000000d800d87213 */ /* 0x000fe40000000000 */
[----:B------:R-:W-:Y:S02]  /*f870*/  IABS R170, R170 ;  /* 0x000000aa00aa7213 */ /* 0x000fe40000000000 */
[----:B------:R-:W-:Y:S02]  /*f880*/  I2FP.F32.S32 R233, R233 ;  /* 0x000000e900e97245 */ /* 0x000fe40000201400 */
[----:B------:R-:W-:Y:S02]  /*f890*/  I2FP.F32.S32 R170, R170 ;  /* 0x000000aa00aa7245 */ /* 0x000fe40000201400 */
[----:B------:R-:W-:Y:S01]  /*f8a0*/  IABS R231, R231 ;  /* 0x000000e700e77213 */ /* 0x000fe20000000000 */
[----:B------:R-:W-:Y:S01]  /*f8b0*/  FFMA.FTZ R22, R233, -UR19, R22 ;  /* 0x80000013e9167c23 */ /* 0x000fe20008010016 */
[----:B------:R-:W-:Y:S01]  /*f8c0*/  I2FP.F32.S32 R216, R216 ;  /* 0x000000d800d87245 */ /* 0x000fe20000201400 */
[----:B------:R-:W-:Y:S01]  /*f8d0*/  FFMA.FTZ R23, R170, -UR19, R23 ;  /* 0x80000013aa177c23 */ /* 0x000fe20008010017 */
[----:B------:R-:W-:Y:S01]  /*f8e0*/  IABS R235, R235 ;  /* 0x000000eb00eb7213 */ /* 0x000fe20000000000 */
[----:B------:R-:W-:Y:S01]  /*f8f0*/  IMAD.IADD R233, R208, 0x1, -R168 ;  /* 0x00000001d0e97824 */ /* 0x000fe200078e0aa8 */
[----:B------:R-:W-:Y:S01]  /*f900*/  FSEL R234, R22, -INF , !P4 ;  /* 0xff80000016ea7808 */ /* 0x000fe20006000000 */
[----:B------:R-:W-:Y:S01]  /*f910*/  FFMA.FTZ R21, R216, -UR19, R21 ;  /* 0x80000013d8157c23 */ /* 0x000fe20008010015 */
[----:B------:R-:W-:Y:S01]  /*f920*/  FSEL R232, R23, -INF , !P6 ;  /* 0xff80000017e87808 */ /* 0x000fe20007000000 */
[C---:B------:R-:W-:Y:S01]  /*f930*/  VIADD R216, R3.reuse, 0x30 ;  /* 0x0000003003d87836 */ /* 0x040fe20000000000 */
[C---:B------:R-:W-:Y:S01]  /*f940*/  ISETP.GE.AND P4, PT, R218.reuse, R210, PT ;  /* 0x000000d2da00720c */ /* 0x040fe20003f86270 */
[----:B------:R-:W-:Y:S01]  /*f950*/  VIADD R170, R3, 0x31 ;  /* 0x0000003103aa7836 */ /* 0x000fe20000000000 */
[C---:B------:R-:W-:Y:S02]  /*f960*/  ISETP.GE.AND P6, PT, R218.reuse, R207, PT ;  /* 0x000000cfda00720c */ /* 0x040fe40003fc6270 */
[----:B------:R-:W-:Y:S02]  /*f970*/  I2FP.F32.S32 R231, R231 ;  /* 0x000000e700e77245 */ /* 0x000fe40000201400 */
[----:B------:R-:W-:Y:S02]  /*f980*/  I2FP.F32.S32 R235, R235 ;  /* 0x000000eb00eb7245 */ /* 0x000fe40000201400 */
[C---:B------:R-:W-:Y:S01]  /*f990*/  ISETP.GE.OR P4, PT, R218.reuse, R209, !P4 ;  /* 0x000000d1da00720c */ /* 0x040fe20006786670 */
[----:B------:R-:W-:Y:S01]  /*f9a0*/  FFMA.FTZ R24, R231, -UR19, R24 ;  /* 0x80000013e7187c23 */ /* 0x000fe20008010018 */
[----:B------:R-:W-:Y:S01]  /*f9b0*/  ISETP.GE.OR P6, PT, R218, R206, !P6 ;  /* 0x000000ceda00720c */ /* 0x000fe200077c6670 */
[C---:B------:R-:W-:Y:S01]  /*f9c0*/  IMAD.IADD R218, R208.reuse, 0x1, -R218 ;  /* 0x00000001d0da7824 */ /* 0x040fe200078e0ada */
[----:B------:R-:W-:Y:S01]  /*f9d0*/  IABS R233, R233 ;  /* 0x000000e900e97213 */ /* 0x000fe20000000000 */
[----:B------:R-:W-:Y:S01]  /*f9e0*/  IMAD.IADD R231, R211, 0x1, -R216 ;  /* 0x00000001d3e77824 */ /* 0x000fe200078e0ad8 */
[----:B------:R-:W-:Y:S01]  /*f9f0*/  FSEL R238, R21, -INF , !P0 ;  /* 0xff80000015ee7808 */ /* 0x000fe20004000000 */
[----:B------:R-:W-:Y:S01]  /*fa00*/  FFMA.FTZ R20, R235, -UR19, R20 ;  /* 0x80000013eb147c23 */ /* 0x000fe20008010014 */
[----:B------:R-:W-:Y:S01]  /*fa10*/  IABS R218, R218 ;  /* 0x000000da00da7213 */ /* 0x000fe20000000000 */
[----:B------:R-:W-:Y:S01]  /*fa20*/  IMAD.IADD R235, R208, 0x1, -R216 ;  /* 0x00000001d0eb7824 */ /* 0x000fe200078e0ad8 */
[----:B------:R-:W-:Y:S02]  /*fa30*/  IABS R231, R231 ;  /* 0x000000e700e77213 */ /* 0x000fe40000000000 */
[----:B------:R-:W-:Y:S02]  /*fa40*/  FSEL R242, R20, -INF , !P5 ;  /* 0xff80000014f27808 */ /* 0x000fe40006800000 */
[----:B------:R-:W-:Y:S02]  /*fa50*/  I2FP.F32.S32 R233, R233 ;  /* 0x000000e900e97245 */ /* 0x000fe40000201400 */
[----:B------:R-:W-:Y:S02]  /*fa60*/  I2FP.F32.S32 R218, R218 ;  /* 0x000000da00da7245 */ /* 0x000fe40000201400 */
[C---:B------:R-:W-:Y:S01]  /*fa70*/  ISETP.GE.AND P5, PT, R168.reuse, R210, PT ;  /* 0x000000d2a800720c */ /* 0x040fe20003fa6270 */
[----:B------:R-:W-:Y:S01]  /*fa80*/  FFMA.FTZ R26, R233, -UR19, R26 ;  /* 0x80000013e91a7c23 */ /* 0x000fe2000801001a */
[----:B------:R-:W-:Y:S01]  /*fa90*/  ISETP.GE.AND P0, PT, R168, R207, PT ;  /* 0x000000cfa800720c */ /* 0x000fe20003f06270 */
[----:B------:R-:W-:Y:S01]  /*faa0*/  FFMA.FTZ R27, R218, -UR19, R27 ;  /* 0x80000013da1b7c23 */ /* 0x000fe2000801001b */
[----:B------:R-:W-:Y:S02]  /*fab0*/  I2FP.F32.S32 R231, R231 ;  /* 0x000000e700e77245 */ /* 0x000fe40000201400 */
[C---:B------:R-:W-:Y:S02]  /*fac0*/  ISETP.GE.OR P5, PT, R168.reuse, R209, !P5 ;  /* 0x000000d1a800720c */ /* 0x040fe40006fa6670 */
[----:B------:R-:W-:Y:S01]  /*fad0*/  ISETP.GE.OR P0, PT, R168, R206, !P0 ;  /* 0x000000cea800720c */ /* 0x000fe20004706670 */
[----:B------:R-:W-:Y:S01]  /*fae0*/  FFMA.FTZ R28, R231, -UR19, R28 ;  /* 0x80000013e71c7c23 */ /* 0x000fe2000801001c */
[----:B------:R-:W-:Y:S01]  /*faf0*/  FSEL R244, R24, -INF , !P5 ;  /* 0xff80000018f47808 */ /* 0x000fe20006800000 */
[----:B------:R-:W-:Y:S01]  /*fb00*/  VIADD R231, R3, 0x38 ;  /* 0x0000003803e77836 */ /* 0x000fe20000000000 */
[----:B------:R-:W-:Y:S01]  /*fb10*/  FSEL R240, R25, -INF , !P4 ;  /* 0xff80000019f07808 */ /* 0x000fe20006000000 */
[C-C-:B------:R-:W-:Y:S01]  /*fb20*/  IMAD.IADD R168, R211.reuse, 0x1, -R170.reuse ;  /* 0x00000001d3a87824 */ /* 0x140fe200078e0aaa */
[CC--:B------:R-:W-:Y:S01]  /*fb30*/  ISETP.GE.AND P5, PT, R216.reuse, R210.reuse, PT ;  /* 0x000000d2d800720c */ /* 0x0c0fe20003fa6270 */
[----:B------:R-:W-:Y:S01]  /*fb40*/  IMAD.IADD R233, R211, 0x1, -R231 ;  /* 0x00000001d3e97824 */ /* 0x000fe200078e0ae7 */
[-C--:B------:R-:W-:Y:S01]  /*fb50*/  ISETP.GE.AND P4, PT, R216, R207.reuse, PT ;  /* 0x000000cfd800720c */ /* 0x080fe20003f86270 */
[----:B------:R-:W-:Y:S01]  /*fb60*/  VIADD R3, R3, 0x39 ;  /* 0x0000003903037836 */ /* 0x000fe20000000000 */
[----:B------:R-:W-:Y:S02]  /*fb70*/  FSEL R236, R26, -INF , !P0 ;  /* 0xff8000001aec7808 */ /* 0x000fe40004000000 */
[----:B------:R-:W-:Y:S02]  /*fb80*/  FSEL R230, R27, -INF , !P6 ;  /* 0xff8000001be67808 */ /* 0x000fe40007000000 */
[C---:B------:R-:W-:Y:S02]  /*fb90*/  ISETP.GE.AND P0, PT, R170.reuse, R210, PT ;  /* 0x000000d2aa00720c */ /* 0x040fe40003f06270 */
[----:B------:R-:W-:Y:S02]  /*fba0*/  ISETP.GE.AND P6, PT, R170, R207, PT ;  /* 0x000000cfaa00720c */ /* 0x000fe40003fc6270 */
[CC--:B------:R-:W-:Y:S02]  /*fbb0*/  ISETP.GE.OR P5, PT, R216.reuse, R209.reuse, !P5 ;  /* 0x000000d1d800720c */ /* 0x0c0fe40006fa6670 */
[-C--:B------:R-:W-:Y:S01]  /*fbc0*/  ISETP.GE.OR P4, PT, R216, R206.reuse, !P4 ;  /* 0x000000ced800720c */ /* 0x080fe20006786670 */
[----:B------:R-:W-:Y:S01]  /*fbd0*/  IMAD.IADD R216, R208, 0x1, -R170 ;  /* 0x00000001d0d87824 */ /* 0x000fe200078e0aaa */
[C---:B------:R-:W-:Y:S02]  /*fbe0*/  ISETP.GE.OR P0, PT, R170.reuse, R209, !P0 ;  /* 0x000000d1aa00720c */ /* 0x040fe40004706670 */
[----:B------:R-:W-:Y:S02]  /*fbf0*/  ISETP.GE.OR P6, PT, R170, R206, !P6 ;  /* 0x000000ceaa00720c */ /* 0x000fe400077c6670 */
[----:B------:R-:W-:Y:S02]  /*fc00*/  FMNMX.FTZ R170, R169, R0, !PT ;  /* 0x00000000a9aa7209 */ /* 0x000fe40007810000 */
[----:B------:R-:W-:Y:S02]  /*fc10*/  IABS R233, R233 ;  /* 0x000000e900e97213 */ /* 0x000fe40000000000 */
[----:B------:R-:W-:Y:S02]  /*fc20*/  FMNMX.FTZ R170, R221, R170, !PT ;  /* 0x000000aaddaa7209 */ /* 0x000fe40007810000 */
[----:B------:R-:W-:Y:S02]  /*fc30*/  I2FP.F32.S32 R233, R233 ;  /* 0x000000e900e97245 */ /* 0x000fe40000201400 */
[----:B------:R-:W-:Y:S02]  /*fc40*/  IABS R168, R168 ;  /* 0x000000a800a87213 */ /* 0x000fe40000000000 */
[----:B------:R-:W-:Y:S01]  /*fc50*/  FMNMX.FTZ R170, R229, R170, !PT ;  /* 0x000000aae5aa7209 */ /* 0x000fe20007810000 */
[----:B------:R-:W-:Y:S01]  /*fc60*/  FFMA.FTZ R32, R233, -UR19, R32 ;  /* 0x80000013e9207c23 */ /* 0x000fe20008010020 */
[----:B------:R-:W-:Y:S02]  /*fc70*/  I2FP.F32.S32 R168, R168 ;  /* 0x000000a800a87245 */ /* 0x000fe40000201400 */
[----:B------:R-:W-:Y:S02]  /*fc80*/  FMNMX.FTZ R233, R227, R170, !PT ;  /* 0x000000aae3e97209 */ /* 0x000fe40007810000 */
[----:B------:R-:W-:Y:S01]  /*fc90*/  IABS R235, R235 ;  /* 0x000000eb00eb7213 */ /* 0x000fe20000000000 */
[----:B------:R-:W-:Y:S01]  /*fca0*/  FFMA.FTZ R29, R168, -UR19, R29 ;  /* 0x80000013a81d7c23 */ /* 0x000fe2000801001d */
[----:B------:R-:W-:Y:S01]  /*fcb0*/  FMNMX.FTZ R233, R252, R233, !PT ;  /* 0x000000e9fce97209 */ /* 0x000fe20007810000 */
[----:B------:R-:W-:Y:S01]  /*fcc0*/  IMAD.IADD R168, R211, 0x1, -R3 ;  /* 0x00000001d3a87824 */ /* 0x000fe200078e0a03 */
[----:B------:R-:W-:Y:S02]  /*fcd0*/  FMNMX.FTZ R170, R171, R2, !PT ;  /* 0x00000002abaa7209 */ /* 0x000fe40007810000 */
[----:B------:R-:W-:Y:S02]  /*fce0*/  FMNMX.FTZ R233, R222, R233, !PT ;  /* 0x000000e9dee97209 */ /* 0x000fe40007810000 */
[----:B------:R-:W-:Y:S02]  /*fcf0*/  I2FP.F32.S32 R235, R235 ;  /* 0x000000eb00eb7245 */ /* 0x000fe40000201400 */
[----:B------:R-:W-:Y:S02]  /*fd00*/  IABS R168, R168 ;  /* 0x000000a800a87213 */ /* 0x000fe40000000000 */
[----:B------:R-:W-:Y:S01]  /*fd10*/  FMNMX.FTZ R170, R219, R170, !PT ;  /* 0x000000aadbaa7209 */ /* 0x000fe20007810000 */
[----:B------:R-:W-:Y:S01]  /*fd20*/  FFMA.FTZ R30, R235, -UR19, R30 ;  /* 0x80000013eb1e7c23 */ /* 0x000fe2000801001e */
[----:B------:R-:W-:Y:S02]  /*fd30*/  FMNMX.FTZ R233, R250, R233, !PT ;  /* 0x000000e9fae97209 */ /* 0x000fe40007810000 */
[----:B------:R-:W-:Y:S02]  /*fd40*/  I2FP.F32.S32 R168, R168 ;  /* 0x000000a800a87245 */ /* 0x000fe40000201400 */
[----:B------:R-:W-:Y:S02]  /*fd50*/  FMNMX.FTZ R170, R225, R170, !PT ;  /* 0x000000aae1aa7209 */ /* 0x000fe40007810000 */
[----:B------:R-:W-:Y:S01]  /*fd60*/  FMNMX.FTZ R235, R248, R233, !PT ;  /* 0x000000e9f8eb7209 */ /* 0x000fe20007810000 */
[----:B------:R-:W-:Y:S01]  /*fd70*/  FFMA.FTZ R33, R168, -UR19, R33 ;  /* 0x80000013a8217c23 */ /* 0x000fe20008010021 */
[----:B------:R-:W-:Y:S02]  /*fd80*/  FMNMX.FTZ R233, R223, R170, !PT ;  /* 0x000000aadfe97209 */ /* 0x000fe40007810000 */
[----:B------:R-:W-:Y:S02]  /*fd90*/  FMNMX.FTZ R235, R242, R235, !PT ;  /* 0x000000ebf2eb7209 */ /* 0x000fe40007810000 */
[----:B------:R-:W-:Y:S02]  /*fda0*/  FSEL R168, R30, -INF , !P4 ;  /* 0xff8000001ea87808 */ /* 0x000fe40006000000 */
[----:B------:R-:W-:Y:S02]  /*fdb0*/  ISETP.GE.AND P4, PT, R3, R210, PT ;  /* 0x000000d20300720c */ /* 0x000fe40003f86270 */
[----:B------:R-:W-:Y:S02]  /*fdc0*/  IABS R216, R216 ;  /* 0x000000d800d87213 */ /* 0x000fe40000000000 */
[----:B------:R-:W-:Y:S02]  /*fdd0*/  FMNMX.FTZ R233, R224, R233, !PT ;  /* 0x000000e9e0e97209 */ /* 0x000fe40007810000 */
[----:B------:R-:W-:Y:S02]  /*fde0*/  FSEL R220, R28, -INF , !P5 ;  /* 0xff8000001cdc7808 */ /* 0x000fe40006800000 */
[----:B------:R-:W-:Y:S02]  /*fdf0*/  FMNMX.FTZ R235, R238, R235, !PT ;  /* 0x000000ebeeeb7209 */ /* 0x000fe40007810000 */
[----:B------:R-:W-:Y:S02]  /*fe00*/  ISETP.GE.AND P5, PT, R231, R210, PT ;  /* 0x000000d2e700720c */ /* 0x000fe40003fa6270 */
[----:B------:R-:W-:Y:S02]  /*fe10*/  ISETP.GE.OR P4, PT, R3, R209, !P4 ;  /* 0x000000d10300720c */ /* 0x000fe40006786670 */
[----:B------:R-:W-:Y:S02]  /*fe20*/  I2FP.F32.S32 R216, R216 ;  /* 0x000000d800d87245 */ /* 0x000fe40000201400 */
[----:B------:R-:W-:Y:S02]  /*fe30*/  FMNMX.FTZ R233, R226, R233, !PT ;  /* 0x000000e9e2e97209 */ /* 0x000fe40007810000 */
[----:B------:R-:W-:Y:S01]  /*fe40*/  FMNMX.FTZ R235, R244, R235, !PT ;  /* 0x000000ebf4eb7209 */ /* 0x000fe20007810000 */
[----:B------:R-:W-:Y:S01]  /*fe50*/  FFMA.FTZ R31, R216, -UR19, R31 ;  /* 0x80000013d81f7c23 */ /* 0x000fe2000801001f */
[----:B------:R-:W-:Y:S02]  /*fe60*/  ISETP.GE.OR P5, PT, R231, R209, !P5 ;  /* 0x000000d1e700720c */ /* 0x000fe40006fa6670 */
[----:B------:R-:W-:Y:S02]  /*fe70*/  FSEL R170, R33, -INF , !P4 ;  /* 0xff80000021aa7808 */ /* 0x000fe40006000000 */
[----:B------:R-:W-:Y:S02]  /*fe80*/  FMNMX.FTZ R33, R246, R233, !PT ;  /* 0x000000e9f6217209 */ /* 0x000fe40007810000 */
[----:B------:R-:W-:Y:S02]  /*fe90*/  FSEL R218, R29, -INF , !P0 ;  /* 0xff8000001dda7808 */ /* 0x000fe40004000000 */
[----:B------:R-:W-:Y:S02]  /*fea0*/  FMNMX.FTZ R233, R240, R235, !PT ;  /* 0x000000ebf0e97209 */ /* 0x000fe40007810000 */
[----:B------:R-:W-:Y:S02]  /*feb0*/  PLOP3.LUT P0, PT, PT, PT, UP0, 0x80, 0x0 ;  /* 0x000000000000781c */ /* 0x000fe40003f0f008 */
[----:B------:R-:W-:Y:S01]  /*fec0*/  FSEL R216, R32, -INF , !P5 ;  /* 0xff80000020d87808 */ /* 0x000fe20006800000 */
[----:B------:R-:W-:Y:S01]  /*fed0*/  IMAD.IADD R32, R208, 0x1, -R3 ;  /* 0x00000001d0207824 */ /* 0x000fe200078e0a03 */
[C---:B------:R-:W-:Y:S02]  /*fee0*/  ISETP.GE.AND P5, PT, R231.reuse, R207, PT ;  /* 0x000000cfe700720c */ /* 0x040fe40003fa6270 */
[----:B------:R-:W-:Y:S02]  /*fef0*/  FMNMX.FTZ R33, R228, R33, !PT ;  /* 0x00000021e4217209 */ /* 0x000fe40007810000 */
[----:B------:R-:W-:Y:S02]  /*ff00*/  FMNMX.FTZ R233, R220, R233, !PT ;  /* 0x000000e9dce97209 */ /* 0x000fe40007810000 */
[----:B------:R-:W-:Y:S01]  /*ff10*/  ISETP.GE.OR P5, PT, R231, R206, !P5 ;  /* 0x000000cee700720c */ /* 0x000fe20006fa6670 */
[----:B------:R-:W-:Y:S01]  /*ff20*/  IMAD.IADD R231, R208, 0x1, -R231 ;  /* 0x00000001d0e77824 */ /* 0x000fe200078e0ae7 */
[----:B------:R-:W-:Y:S02]  /*ff30*/  FMNMX.FTZ R33, R234, R33, !PT ;  /* 0x00000021ea217209 */ /* 0x000fe40007810000 */
[----:B------:R-:W-:Y:S02]  /*ff40*/  FMNMX.FTZ R233, R218, R233, !PT ;  /* 0x000000e9dae97209 */ /* 0x000fe40007810000 */
[----:B------:R-:W-:Y:S02]  /*ff50*/  IABS R32, R32 ;  /* 0x0000002000207213 */ /* 0x000fe40000000000 */
[----:B------:R-:W-:Y:S02]  /*ff60*/  IABS R231, R231 ;  /* 0x000000e700e77213 */ /* 0x000fe40000000000 */
[----:B------:R-:W-:Y:S02]  /*ff70*/  FMNMX.FTZ R33, R232, R33, !PT ;  /* 0x00000021e8217209 */ /* 0x000fe40007810000 */
[----:B------:R-:W-:Y:S02]  /*ff80*/  FMNMX.FTZ R233, R216, R233, !PT ;  /* 0x000000e9d8e97209 */ /* 0x000fe40007810000 */
[----:B------:R-:W-:Y:S02]  /*ff90*/  I2FP.F32.S32 R14, R32 ;  /* 0x00000020000e7245 */ /* 0x000fe40000201400 */
[----:B------:R-:W-:Y:S02]  /*ffa0*/  ISETP.GE.AND P4, PT, R3, R207, PT ;  /* 0x000000cf0300720c */ /* 0x000fe40003f86270 */
[----:B------:R-:W-:Y:S02]  /*ffb0*/  I2FP.F32.S32 R231, R231 ;  /* 0x000000e700e77245 */ /* 0x000fe40000201400 */
[----:B------:R-:W-:Y:S02]  /*ffc0*/  FMNMX.FTZ R33, R236, R33, !PT ;  /* 0x00000021ec217209 */ /* 0x000fe40007810000 */
[----:B------:R-:W-:Y:S01]  /*ffd0*/  FMNMX.FTZ R32, R170, R233, !PT ;  /* 0x000000e9aa207209 */ /* 0x000fe20007810000 */
[----:B------:R-:W-:Y:S06]  /*ffe0*/  @P0 BRA `(.L_x_526) ;  /* 0xffffffdc00780947 */ /* 0x000fec000383ffff */
.L_x_525:
[----:B------:R-:W-:Y:S01]  /*fff0*/  FMNMX.FTZ R33, R230, R33, !PT ;  /* 0x00000021e6217209 */ /* 0x000fe20007810000 */
[----:B------:R-:W-:Y:S01]  /*10000*/  FFMA.FTZ R34, R231, -UR19, R34 ;  /* 0x80000013e7227c23 */ /* 0x000fe20008010022 */
[----:B------:R-:W-:Y:S01]  /*10010*/  FSEL R146, R31, -INF , !P6 ;  /* 0xff8000001f927808 */ /* 0x000fe20007000000 */
[----:B------:R-:W-:Y:S01]  /*10020*/  FFMA.FTZ R35, R14, -UR19, R35 ;  /* 0x800000130e237c23 */ /* 0x000fe20008010023 */
[----:B------:R-:W-:Y:S01]  /*10030*/  FMNMX.FTZ R33, R168, R33, !PT ;  /* 0x00000021a8217209 */ /* 0x000fe20007810000 */
[----:B---3--:R-:W1:Y:S01]  /*10040*/  SHFL.BFLY PT, R5, R32, 0x2, 0x1f ;  /* 0x0c401f0020057f89 */ /* 0x008e6200000e0000 */
[----:B------:R-:W-:Y:S01]  /*10050*/  FSEL R144, R34, -INF , !P5 ;  /* 0xff80000022907808 */ /* 0x000fe20006800000 */
[----:B------:R-:W-:Y:S01]  /*10060*/  UISETP.GT.AND UP0, UPT, UR11, UR14, UPT ;  /* 0x0000000e0b00728c */ /* 0x000fe2000bf04270 */
[----:B------:R-:W-:Y:S05]  /*10070*/  FMNMX.FTZ R33, R146, R33, !PT ;  /* 0x0000002192217209 */ /* 0x000fea0007810000 */
[----:B------:R-:W-:Y:S01]  /*10080*/  LDSM.16.MT88.4 R12, [R188+0x12000] ;  /* 0x01200000bc0c783b */ /* 0x000fe20000004200 */
[----:B------:R-:W-:Y:S01]  /*10090*/  ISETP.GE.OR P4, PT, R3, R206, !P4 ;  /* 0x000000ce0300720c */ /* 0x000fe20006786670 */
[----:B------:R-:W-:Y:S01]  /*100a0*/  UMOV UR20, UR11 ;  /* 0x0000000b00147c82 */ /* 0x000fe20008000000 */
[----:B------:R-:W-:Y:S02]  /*100b0*/  FMNMX.FTZ R8, R144, R33, !PT ;  /* 0x0000002190087209 */ /* 0x000fe40007810000 */
[----:B------:R-:W-:Y:S03]  /*100c0*/  FSEL R133, R35, -INF , !P4 ;  /* 0xff80000023857808 */ /* 0x000fe60006000000 */
[----:B------:R-:W-:Y:S01]  /*100d0*/  LDSM.16.MT88.4 R20, [R186+0x12000] ;  /* 0x01200000ba14783b */ /* 0x000fe20000004200 */
[----:B------:R-:W-:Y:S07]  /*100e0*/  FMNMX.FTZ R6, R133, R8, !PT ;  /* 0x0000000885067209 */ /* 0x000fee0007810000 */
        /* <DEDUP_REMOVED lines=273> */
[----:B------:R-:W-:Y:S01]  /*11200*/  MOV R0, R132 ;  /* 0x0000008400007202 */ /* 0x000fe20000000f00 */
        /* <DEDUP_REMOVED lines=24> */
[----:B------:R-:W-:Y:S01]  /*11390*/  FADD.FTZ R231, R231, R228 ;  /* 0x000000e4e7e77221 */ /* 0x000fe20000010000 */
        /* <DEDUP_REMOVED lines=14> */
[C---:B------:R-:W-:Y:S05]  /*11480*/  HMMA.16816.F32.BF16 R32, R104.reuse, R130, R32 ;  /* 0x000000826820723c */ /* 0x040fea0000041820 */
[----:B------:R-:W-:Y:S01]  /*11490*/  FADD.FTZ R233, R230, R233 ;  /* 0x000000e9e6e97221 */ /* 0x000fe20000010000 */
        /* <DEDUP_REMOVED lines=21> */
[----:B------:R-:W3:Y:S04]  /*115f0*/  LDSM.16.MT88.4 R108, [R185+0x13800] ;  /* 0x01380000b96c783b */ /* 0x000ee80000004200 */
[----:B------:R-:W-:Y:S01]  /*11600*/  FADD.FTZ R216, R216, R235 ;  /* 0x000000ebd8d87221 */ /* 0x000fe20000010000 */
[C---:B------:R-:W-:Y:S05]  /*11610*/  HMMA.16816.F32.BF16 R76, R104.reuse, R112, R76 ;  /* 0x00000070684c723c */ /* 0x040fea000004184c */
[----:B------:R-:W-:Y:S01]  /*11620*/  FADD.FTZ R170, R170, R239 ;  /* 0x000000efaaaa7221 */ /* 0x000fe20000010000 */
[C---:B------:R-:W-:Y:S05]  /*11630*/  HMMA.16816.F32.BF16 R80, R104.reuse, R114, R80 ;  /* 0x000000726850723c */ /* 0x040fea0000041850 */
[----:B------:R-:W-:Y:S01]  /*11640*/  FADD.FTZ R217, R237, R216 ;  /* 0x000000d8edd97221 */ /* 0x000fe20000010000 */
[C---:B-1----:R-:W-:Y:S05]  /*11650*/  HMMA.16816.F32.BF16 R84, R104.reuse, R116, R84 ;  /* 0x000000746854723c */ /* 0x042fea0000041854 */
[----:B------:R-:W-:Y:S01]  /*11660*/  FADD.FTZ R213, R133, R170 ;  /* 0x000000aa85d57221 */ /* 0x000fe20000010000 */
        /* <DEDUP_REMOVED lines=10> */
[C---:B---3--:R-:W-:Y:S06]  /*11710*/  HMMA.16816.F32.BF16 R112, R136.reuse, R108, R20 ;  /* 0x0000006c8870723c */ /* 0x048fec0000041814 */
        /* <DEDUP_REMOVED lines=22> */
.L_x_523:
        /* <DEDUP_REMOVED lines=219> */
.L_x_527:
        /* <DEDUP_REMOVED lines=23> */
.L_x_528:
        /* <DEDUP_REMOVED lines=111> */
.L_x_530:
[----:B------:R-:W-:Y:S05]  /*12e90*/  BSYNC B0 ;  /* 0x0000000000007941 */ /* 0x000fea0003800000 */
.L_x_529:
        /* <DEDUP_REMOVED lines=38> */
.L_x_532:
[----:B------:R-:W-:Y:S05]  /*13100*/  BSYNC B0 ;  /* 0x0000000000007941 */ /* 0x000fea0003800000 */
.L_x_531:
        /* <DEDUP_REMOVED lines=24> */
.L_x_534:
[----:B------:R-:W-:Y:S05]  /*13290*/  BSYNC B0 ;  /* 0x0000000000007941 */ /* 0x000fea0003800000 */
.L_x_533:
        /* <DEDUP_REMOVED lines=24> */
.L_x_536:
[----:B------:R-:W-:Y:S05]  /*13420*/  BSYNC B0 ;  /* 0x0000000000007941 */ /* 0x000fea0003800000 */
.L_x_535:
        /* <DEDUP_REMOVED lines=23> */
.L_x_537:
        /* <DEDUP_REMOVED lines=14> */
.L_x_1518:


//--------------------- .text._ZN5flash16flash_fwd_kernelI23Flash_fwd_kernel_traitsILi192ELi128ELi64ELi8ELb0ELb0EN7cutlass10bfloat16_tE19Flash_kernel_traitsILi192ELi128ELi64ELi8ES3_EELb0ELb0ELb1ELb1ELb0ELb0ELb1ELb0EEEvNS_16Flash_fwd_paramsE --------------------------
	.section	.text._ZN5flash16flash_fwd_kernelI23Flash_fwd_kernel_traitsILi192ELi128ELi64ELi8ELb0ELb0EN7cutlass10bfloat16_tE19Flash_kernel_traitsILi192ELi128ELi64ELi8ES3_EELb0ELb0ELb1ELb1ELb0ELb0ELb1ELb0EEEvNS_16Flash_fwd_paramsE,"ax",@progbits
	.align	128
        .global         _ZN5flash16flash_fwd_kernelI23Flash_fwd_kernel_traitsILi192ELi128ELi64ELi8ELb0ELb0EN7cutlass10bfloat16_tE19Flash_kernel_traitsILi192ELi128ELi64ELi8ES3_EELb0ELb0ELb1ELb1ELb0ELb0ELb1ELb0EEEvNS_16Flash_fwd_paramsE
        .type           _ZN5flash16flash_fwd_kernelI23Flash_fwd_kernel_traitsILi192ELi128ELi64ELi8ELb0ELb0EN7cutlass10bfloat16_tE19Flash_kernel_traitsILi192ELi128ELi64ELi8ES3_EELb0ELb0ELb1ELb1ELb0ELb0ELb1ELb0EEEvNS_16Flash_fwd_paramsE,@function
        .size           _ZN5flash16flash_fwd_kernelI23Flash_fwd_kernel_traitsILi192ELi128ELi64ELi8ELb0ELb0EN7cutlass10bfloat16_tE19Flash_kernel_traitsILi192ELi128ELi64ELi8ES3_EELb0ELb0ELb1ELb1ELb0ELb0ELb1ELb0EEEvNS_16Flash_fwd_paramsE,(.L_x_1519 - _ZN5flash16flash_fwd_kernelI23Flash_fwd_kernel_traitsILi192ELi128ELi64ELi8ELb0ELb0EN7cutlass10bfloat16_tE19Flash_kernel_traitsILi192ELi128ELi64ELi8ES3_EELb0ELb0ELb1ELb1ELb0ELb0ELb1ELb0EEEvNS_16Flash_fwd_paramsE)
        .other          _ZN5flash16flash_fwd_kernelI23Flash_fwd_kernel_traitsILi192ELi128ELi64ELi8ELb0ELb0EN7cutlass10bfloat16_tE19Flash_kernel_traitsILi192ELi128ELi64ELi8ES3_EELb0ELb0ELb1ELb1ELb0ELb0ELb1ELb0EEEvNS_16Flash_fwd_paramsE,@"STO_CUDA_ENTRY STV_DEFAULT"
_ZN5flash16flash_fwd_kernelI23Flash_fwd_kernel_traitsILi192ELi128ELi64ELi8ELb0ELb0EN7cutlass10bfloat16_tE19Flash_kernel_traitsILi192ELi128ELi64ELi8ES3_EELb0ELb0ELb1ELb1ELb0ELb0ELb1ELb0EEEvNS_16Flash_fwd_paramsE:
.text._ZN5flash16flash_fwd_kernelI23Flash_fwd_kernel_traitsILi192ELi128ELi64ELi8ELb0ELb0EN7cutlass10bfloat16_tE19Flash_kernel_traitsILi192ELi128ELi64ELi8ES3_EELb0ELb0ELb1ELb1ELb0ELb0ELb1ELb0EEEvNS_16Flash_fwd_paramsE:
        /* <DEDUP_REMOVED lines=54> */
.L_x_538:
[----:B------:R-:W-:-:S03]  /*0360*/  ULDC UR6, c[0x0][0x2c8] ;  /* 0x0000b20000067ab9 */ /* 0x000fc60000000800 */
.L_x_539:
        /* <DEDUP_REMOVED lines=134> */
.L_x_542:
[----:B------:R-:W-:Y:S05]  /*0bd0*/  BSYNC B0 ;  /* 0x0000000000007941 */ /* 0x000fea0003800000 */
.L_x_541:
        /* <DEDUP_REMOVED lines=22> */
.L_x_544:
[----:B------:R-:W-:Y:S05]  /*0d40*/  BSYNC B0 ;  /* 0x0000000000007941 */ /* 0x000fea0003800000 */
.L_x_543:
        /* <DEDUP_REMOVED lines=22> */
.L_x_546:
[----:B------:R-:W-:Y:S05]  /*0eb0*/  BSYNC B0 ;  /* 0x0000000000007941 */ /* 0x000fea0003800000 */
.L_x_545:
        /* <DEDUP_REMOVED lines=23> */
.L_x_548:
[----:B------:R-:W-:Y:S05]  /*1030*/  BSYNC B0 ;  /* 0x0000000000007941 */ /* 0x000fea0003800000 */
.L_x_547:
        /* <DEDUP_REMOVED lines=10> */
.L_x_550:
[----:B------:R-:W-:Y:S05]  /*10e0*/  BSYNC B0 ;  /* 0x0000000000007941 */ /* 0x000fea0003800000 */
.L_x_549:
        /* <DEDUP_REMOVED lines=10> */
.L_x_552:
[----:B------:R-:W-:Y:S05]  /*1190*/  BSYNC B0 ;  /* 0x0000000000007941 */ /* 0x000fea0003800000 */
.L_x_551:
        /* <DEDUP_REMOVED lines=10> */
.L_x_554:
[----:B------:R-:W-:Y:S05]  /*1240*/  BSYNC B0 ;  /* 0x0000000000007941 */ /* 0x000fea0003800000 */
.L_x_553:
        /* <DEDUP_REMOVED lines=10> */
.L_x_540:
        /* <DEDUP_REMOVED lines=70> */
.L_x_555:
        /* <DEDUP_REMOVED lines=26> */
.L_x_556:
        /* <DEDUP_REMOVED lines=81> */
.L_x_558:
[----:B------:R-:W-:Y:S05]  /*1e00*/  BSYNC B0 ;  /* 0x0000000000007941 */ /* 0x000fea0003800000 */
.L_x_557:
        /* <DEDUP_REMOVED lines=40> */
.L_x_560:
[----:B------:R-:W-:Y:S05]  /*2090*/  BSYNC B0 ;  /* 0x0000000000007941 */ /* 0x000fea0003800000 */
.L_x_559:
        /* <DEDUP_REMOVED lines=40> */
.L_x_562:
[----:B------:R-:W-:Y:S05]  /*2320*/  BSYNC B0 ;  /* 0x0000000000007941 */ /* 0x000fea0003800000 */
.L_x_561:
        /* <DEDUP_REMOVED lines=41> */
.L_x_564:
[----:B------:R-:W-:Y:S05]  /*25c0*/  BSYNC B0 ;  /* 0x0000000000007941 */ /* 0x000fea0003800000 */
.L_x_563:
        /* <DEDUP_REMOVED lines=41> */
.L_x_566:
[----:B------:R-:W-:Y:S05]  /*2860*/  BSYNC B0 ;  /* 0x0000000000007941 */ /* 0x000fea0003800000 */
.L_x_565:
        /* <DEDUP_REMOVED lines=35> */
.L_x_568:
[----:B------:R-:W-:Y:S05]  /*2aa0*/  BSYNC B0 ;  /* 0x0000000000007941 */ /* 0x000fea0003800000 */
.L_x_567:
        /* <DEDUP_REMOVED lines=101> */
.L_x_570:
[----:B------:R-:W-:Y:S05]  /*3100*/  BSYNC B0 ;  /* 0x0000000000007941 */ /* 0x000fea0003800000 */
.L_x_569:
        /* <DEDUP_REMOVED lines=39> */
.L_x_572:
[----:B------:R-:W-:Y:S05]  /*3380*/  BSYNC B0 ;  /* 0x0000000000007941 */ /* 0x000fea0003800000 */
.L_x_571:
        /* <DEDUP_REMOVED lines=9> */
[----:B------:R-:W3:Y:S01]  /*3420*/  LDSM.16.M88.4 R36, [R201+0xc800] ;  /* 0x00c80000c924783b */ /* 0x000ee20000000200 */
[----:B------:R-:W-:Y:S01]  /*3430*/  LOP3.LUT P0, RZ, R2, 0x4, RZ, 0xc0, !PT ;  /* 0x0000000402ff7812 */ /* 0x000fe2000780c0ff */
[----:B------:R-:W-:Y:S01]  /*3440*/  IMAD.MOV.U32 R2, RZ, RZ, 0x40 ;  /* 0x00000040ff027424 */ /* 0x000fe200078e00ff */
[----:B------:R-:W-:Y:S01]  /*3450*/  UIADD3 UR7, UR27, 0x1, -UR17 ;  /* 0x000000011b077890 */ /* 0x000fe2000fffe811 */
[----:B------:R-:W3:Y:S01]  /*3460*/  LDSM.16.M88.4 R28, [R201+0xd000] ;  /* 0x00d00000c91c783b */ /* 0x000ee20000000200 */
[----:B------:R-:W-:Y:S01]  /*3470*/  IMAD R200, R7, 0x2, R202 ;  /* 0x0000000207c87824 */ /* 0x000fe200078e02ca */
[----:B------:R-:W-:Y:S01]  /*3480*/  UIADD3 UR26, UR27, -UR17, URZ ;  /* 0x800000111b1a7290 */ /* 0x000fe2000fffe03f */
[----:B------:R-:W-:Y:S01]  /*3490*/  @P1 VIADD R199, R5, 0xffffffe0 ;  /* 0xffffffe005c71836 */ /* 0x000fe20000000000 */
[----:B------:R-:W3:Y:S01]  /*34a0*/  LDSM.16.M88.4 R52, [R201+0xd800] ;  /* 0x00d80000c934783b */ /* 0x000ee20000000200 */
[----:B------:R-:W-:Y:S01]  /*34b0*/  IMAD.MOV.U32 R5, RZ, RZ, 0x20 ;  /* 0x00000020ff057424 */ /* 0x000fe200078e00ff */
[----:B------:R-:W-:Y:S01]  /*34c0*/  SEL R2, R2, 0xffffffc0, !P2 ;  /* 0xffffffc002027807 */ /* 0x000fe20005000000 */
[----:B------:R-:W-:Y:S01]  /*34d0*/  IMAD.SHL.U32 R220, R4, 0x2, RZ ;  /* 0x0000000204dc7824 */ /* 0x000fe200078e00ff */
[----:B-12-4-:R-:W-:Y:S01]  /*34e0*/  LDSM.16.M88.4 R8, [R200] ;  /* 0x00000000c808783b */ /* 0x016fe20000000200 */
[----:B------:R-:W-:Y:S01]  /*34f0*/  UIADD3 UR6, UR7, UR22, URZ ;  /* 0x0000001607067290 */ /* 0x000fe2000fffe03f */
[----:B------:R-:W-:Y:S01]  /*3500*/  SEL R5, R5, 0xffffffe0, !P0 ;  /* 0xffffffe005057807 */ /* 0x000fe20004000000 */
[----:B------:R-:W-:Y:S01]  /*3510*/  IMAD.IADD R195, R201, 0x1, R2 ;  /* 0x00000001c9c37824 */ /* 0x000fe200078e0202 */
[----:B------:R-:W1:Y:S01]  /*3520*/  LDSM.16.M88.4 R12, [R199] ;  /* 0x00000000c70c783b */ /* 0x000e620000000200 */
[----:B------:R-:W-:Y:S01]  /*3530*/  IMAD.IADD R188, R2, 0x1, R199 ;  /* 0x0000000102bc7824 */ /* 0x000fe200078e02c7 */
[----:B------:R-:W-:Y:S01]  /*3540*/  LOP3.LUT R220, R220, 0x6, RZ, 0xc0, !PT ;  /* 0x00000006dcdc7812 */ /* 0x000fe200078ec0ff */
[C---:B------:R-:W-:Y:S01]  /*3550*/  IMAD R198, R5.reuse, 0x2, R202 ;  /* 0x0000000205c67824 */ /* 0x040fe200078e02ca */
[----:B------:R-:W2:Y:S01]  /*3560*/  LDSM.16.M88.4 R20, [R199+0x800] ;  /* 0x00080000c714783b */ /* 0x000ea20000000200 */
[----:B------:R-:W-:Y:S01]  /*3570*/  IMAD R197, R5, 0x2, R200 ;  /* 0x0000000205c57824 */ /* 0x000fe200078e02c8 */
[----:B------:R-:W-:Y:S01]  /*3580*/  ULDC UR25, c[0x0][0x39c] ;  /* 0x0000e70000197ab9 */ /* 0x000fe20000000800 */
[----:B------:R-:W-:Y:S01]  /*3590*/  UISETP.GT.AND UP0, UPT, UR20, UR14, UPT ;  /* 0x0000000e1400728c */ /* 0x000fe2000bf04270 */
[----:B------:R-:W4:Y:S01]  /*35a0*/  LDSM.16.M88.4 R16, [R199+0x1000] ;  /* 0x00100000c710783b */ /* 0x000f220000000200 */
[----:B------:R-:W-:-:S02]  /*35b0*/  VIADD R191, R199, 0x800 ;  /* 0x00000800c7bf7836 */ /* 0x000fc40000000000 */
[C---:B------:R-:W-:Y:S01]  /*35c0*/  VIADD R190, R199.reuse, 0x1000 ;  /* 0x00001000c7be7836 */ /* 0x040fe20000000000 */
[----:B------:R-:W4:Y:S01]  /*35d0*/  LDSM.16.M88.4 R76, [R199+0x1800] ;  /* 0x00180000c74c783b */ /* 0x000f220000000200 */
[C---:B------:R-:W-:Y:S02]  /*35e0*/  VIADD R189, R199.reuse, 0x1800 ;  /* 0x00001800c7bd7836 */ /* 0x040fe40000000000 */
[C---:B------:R-:W-:Y:S01]  /*35f0*/  VIADD R187, R199.reuse, 0x2000 ;  /* 0x00002000c7bb7836 */ /* 0x040fe20000000000 */
[----:B------:R-:W-:Y:S01]  /*3600*/  LDSM.16.M88.4 R72, [R198] ;  /* 0x00000000c648783b */ /* 0x000fe20000000200 */
[C---:B------:R-:W-:Y:S01]  /*3610*/  VIADD R186, R199.reuse, 0x2800 ;  /* 0x00002800c7ba7836 */ /* 0x040fe20000000000 */
[----:B-----5:R-:W-:Y:S02]  /*3620*/  HMMA.16816.F32.BF16 R48, R60, R44, RZ ;  /* 0x0000002c3c30723c */ /* 0x020fe400000418ff */
[----:B------:R-:W5:Y:S01]  /*3630*/  LDSM.16.M88.4 R56, [R195+0xc000] ;  /* 0x00c00000c338783b */ /* 0x000f620000000200 */
[----:B------:R-:W-:-:S02]  /*3640*/  VIADD R185, R199, 0x3000 ;  /* 0x00003000c7b97836 */ /* 0x000fc40000000000 */
[C---:B------:R-:W-:Y:S01]  /*3650*/  VIADD R184, R199.reuse, 0x3800 ;  /* 0x00003800c7b87836 */ /* 0x040fe20000000000 */
[----:B------:R-:W-:Y:S01]  /*3660*/  LDSM.16.M88.4 R68, [R195+0xd800] ;  /* 0x00d80000c344783b */ /* 0x000fe20000000200 */
[C---:B------:R-:W-:Y:S01]  /*3670*/  HMMA.16816.F32.BF16 R44, R60.reuse, R46, RZ ;  /* 0x0000002e3c2c723c */ /* 0x040fe200000418ff */
[C---:B------:R-:W-:Y:S02]  /*3680*/  VIADD R183, R199.reuse, 0x4000 ;  /* 0x00004000c7b77836 */ /* 0x040fe40000000000 */
[----:B------:R-:W-:Y:S01]  /*3690*/  LDSM.16.M88.4 R64, [R197] ;  /* 0x00000000c540783b */ /* 0x000fe20000000200 */
        /* <DEDUP_REMOVED lines=11> */
[----:B------:R-:W-:Y:S05]  /*3750*/  LDSM.16.M88.4 R52, [R195+0xd000] ;  /* 0x00d00000c334783b */ /* 0x000fea0000000200 */
[C---:B-1----:R-:W-:Y:S06]  /*3760*/  HMMA.16816.F32.BF16 R48, R8.reuse, R12, R48 ;  /* 0x0000000c0830723c */ /* 0x042fec0000041830 */
[C---:B------:R-:W-:Y:S01]  /*3770*/  HMMA.16816.F32.BF16 R44, R8.reuse, R14, R44 ;  /* 0x0000000e082c723c */ /* 0x040fe2000004182c */
[----:B------:R-:W1:Y:S05]  /*3780*/  LDSM.16.M88.4 R12, [R195+0xc800] ;  /* 0x00c80000c30c783b */ /* 0x000e6a0000000200 */
[C---:B--2---:R-:W-:Y:S06]  /*3790*/  HMMA.16816.F32.BF16 R40, R8.reuse, R20, R40 ;  /* 0x000000140828723c */ /* 0x044fec0000041828 */
[C---:B------:R-:W-:Y:S01]  /*37a0*/  HMMA.16816.F32.BF16 R36, R8.reuse, R22, R36 ;  /* 0x000000160824723c */ /* 0x040fe20000041824 */
[----:B------:R-:W2:Y:S05]  /*37b0*/  LDSM.16.M88.4 R20, [R188] ;  /* 0x00000000bc14783b */ /* 0x000eaa0000000200 */
[C---:B----4-:R-:W-:Y:S06]  /*37c0*/  HMMA.16816.F32.BF16 R32, R8.reuse, R16, R32 ;  /* 0x000000100820723c */ /* 0x050fec0000041820 */
[C---:B------:R-:W-:Y:S01]  /*37d0*/  HMMA.16816.F32.BF16 R28, R8.reuse, R18, R28 ;  /* 0x00000012081c723c */ /* 0x040fe2000004181c */
[----:B------:R-:W-:Y:S05]  /*37e0*/  LDSM.16.M88.4 R16, [R188+0x800] ;  /* 0x00080000bc10783b */ /* 0x000fea0000000200 */
[C---:B------:R-:W-:Y:S06]  /*37f0*/  HMMA.16816.F32.BF16 R24, R8.reuse, R76, R24 ;  /* 0x0000004c0818723c */ /* 0x040fec0000041818 */
[----:B------:R-:W-:Y:S01]  /*3800*/  HMMA.16816.F32.BF16 R60, R8, R78, R60 ;  /* 0x0000004e083c723c */ /* 0x000fe2000004183c */
[----:B------:R-:W3:Y:S04]  /*3810*/  LDSM.16.M88.4 R8, [R188+0x1000] ;  /* 0x00100000bc08783b */ /* 0x000ee80000000200 */
[----:B------:R-:W-:Y:S01]  /*3820*/  LDSM.16.M88.4 R76, [R188+0x1800] ;  /* 0x00180000bc4c783b */ /* 0x000fe20000000200 */
        /* <DEDUP_REMOVED lines=11> */
[----:B------:R-:W5:Y:S04]  /*38e0*/  LDSM.16.M88.4 R60, [R201+0xf000] ;  /* 0x00f00000c93c783b */ /* 0x000f680000000200 */
[----:B------:R-:W-:Y:S01]  /*38f0*/  LDSM.16.M88.4 R68, [R201+0xf800] ;  /* 0x00f80000c944783b */ /* 0x000fe20000000200 */
[C---:B--2---:R-:W-:Y:S06]  /*3900*/  HMMA.16816.F32.BF16 R48, R64.reuse, R20, R48 ;  /* 0x000000144030723c */ /* 0x044fec0000041830 */
[C---:B------:R-:W-:Y:S01]  /*3910*/  HMMA.16816.F32.BF16 R44, R64.reuse, R22, R44 ;  /* 0x00000016402c723c */ /* 0x040fe2000004182c */
[----:B------:R-:W-:Y:S05]  /*3920*/  LDSM.16.M88.4 R20, [R199+0x2000] ;  /* 0x00200000c714783b */ /* 0x000fea0000000200 */
[C---:B---3--:R-:W-:Y:S06]  /*3930*/  HMMA.16816.F32.BF16 R32, R64.reuse, R8, R32 ;  /* 0x000000084020723c */ /* 0x048fec0000041820 */
[C---:B------:R-:W-:Y:S01]  /*3940*/  HMMA.16816.F32.BF16 R28, R64.reuse, R10, R28 ;  /* 0x0000000a401c723c */ /* 0x040fe2000004181c */
[----:B------:R-:W2:Y:S05]  /*3950*/  LDSM.16.M88.4 R8, [R200+0x4000] ;  /* 0x00400000c808783b */ /* 0x000eaa0000000200 */
[C---:B------:R-:W-:Y:S06]  /*3960*/  HMMA.16816.F32.BF16 R40, R64.reuse, R16, R40 ;  /* 0x000000104028723c */ /* 0x040fec0000041828 */
[----:B------:R-:W-:Y:S01]  /*3970*/  HMMA.16816.F32.BF16 R36, R64, R18, R36 ;  /* 0x000000124024723c */ /* 0x000fe20000041824 */
[----:B------:R-:W3:Y:S05]  /*3980*/  LDSM.16.M88.4 R16, [R199+0x2800] ;  /* 0x00280000c710783b */ /* 0x000eea0000000200 */
[C---:B-1----:R-:W-:Y:S06]  /*3990*/  HMMA.16816.F32.BF16 R48, R56.reuse, R12, R48 ;  /* 0x0000000c3830723c */ /* 0x042fec0000041830 */
[C---:B------:R-:W-:Y:S01]  /*39a0*/  HMMA.16816.F32.BF16 R44, R56.reuse, R14, R44 ;  /* 0x0000000e382c723c */ /* 0x040fe2000004182c */
[----:B------:R-:W1:Y:S05]  /*39b0*/  LDSM.16.M88.4 R12, [R199+0x3000] ;  /* 0x00300000c70c783b */ /* 0x000e6a0000000200 */
[----:B----4-:R-:W-:Y:S06]  /*39c0*/  HMMA.16816.F32.BF16 R40, R56, R52, R40 ;  /* 0x000000343828723c */ /* 0x010fec0000041828 */
[C---:B------:R-:W-:Y:S06]  /*39d0*/  HMMA.16816.F32.BF16 R24, R64.reuse, R76, R24 ;  /* 0x0000004c4018723c */ /* 0x040fec0000041818 */
[----:B------:R-:W-:Y:S01]  /*39e0*/  HMMA.16816.F32.BF16 R72, R64, R78, R72 ;  /* 0x0000004e4048723c */ /* 0x000fe20000041848 */
[----:B------:R-:W-:Y:S04]  /*39f0*/  LDSM.16.M88.4 R76, [R199+0x3800] ;  /* 0x00380000c74c783b */ /* 0x000fe80000000200 */
[----:B------:R-:W-:Y:S01]  /*3a00*/  LDSM.16.M88.4 R64, [R195+0xe000] ;  /* 0x00e00000c340783b */ /* 0x000fe20000000200 */
[C---:B------:R-:W-:Y:S03]  /*3a10*/  HMMA.16816.F32.BF16 R36, R56.reuse, R54, R36 ;  /* 0x000000363824723c */ /* 0x040fe60000041824 */
[----:B------:R-:W-:Y:S03]  /*3a20*/  LDSM.16.M88.4 R52, [R198+0x4000] ;  /* 0x00400000c634783b */ /* 0x000fe60000000200 */
[C---:B-----5:R-:W-:Y:S06]  /*3a30*/  HMMA.16816.F32.BF16 R32, R56.reuse, R60, R32 ;  /* 0x0000003c3820723c */ /* 0x060fec0000041820 */
[----:B------:R-:W-:Y:S01]  /*3a40*/  HMMA.16816.F32.BF16 R28, R56, R62, R28 ;  /* 0x0000003e381c723c */ /* 0x000fe2000004181c */
[----:B------:R-:W4:Y:S05]  /*3a50*/  LDSM.16.M88.4 R60, [R195+0xe800] ;  /* 0x00e80000c33c783b */ /* 0x000f2a0000000200 */
[C---:B--2---:R-:W-:Y:S06]  /*3a60*/  HMMA.16816.F32.BF16 R48, R8.reuse, R20, R48 ;  /* 0x000000140830723c */ /* 0x044fec0000041830 */
[C---:B------:R-:W-:Y:S01]  /*3a70*/  HMMA.16816.F32.BF16 R44, R8.reuse, R22, R44 ;  /* 0x00000016082c723c */ /* 0x040fe2000004182c */
[----:B------:R-:W2:Y:S05]  /*3a80*/  LDSM.16.M88.4 R20, [R195+0xf000] ;  /* 0x00f00000c314783b */ /* 0x000eaa0000000200 */
[----:B---3--:R-:W-:Y:S06]  /*3a90*/  HMMA.16816.F32.BF16 R40, R8, R16, R40 ;  /* 0x000000100828723c */ /* 0x008fec0000041828 */
[C---:B------:R-:W-:Y:S06]  /*3aa0*/  HMMA.16816.F32.BF16 R24, R56.reuse, R68, R24 ;  /* 0x000000443818723c */ /* 0x040fec0000041818 */
[----:B------:R-:W-:Y:S01]  /*3ab0*/  HMMA.16816.F32.BF16 R72, R56, R70, R72 ;  /* 0x000000463848723c */ /* 0x000fe20000041848 */
[----:B------:R-:W-:Y:S04]  /*3ac0*/  LDSM.16.M88.4 R68, [R197+0x4000] ;  /* 0x00400000c544783b */ /* 0x000fe80000000200 */
[----:B------:R-:W-:Y:S01]  /*3ad0*/  LDSM.16.M88.4 R56, [R195+0xf800] ;  /* 0x00f80000c338783b */ /* 0x000fe20000000200 */
[C---:B------:R-:W-:Y:S03]  /*3ae0*/  HMMA.16816.F32.BF16 R36, R8.reuse, R18, R36 ;  /* 0x000000120824723c */ /* 0x040fe60000041824 */
[----:B------:R-:W-:Y:S03]  /*3af0*/  LDSM.16.M88.4 R16, [R188+0x2000] ;  /* 0x00200000bc10783b */ /* 0x000fe60000000200 */
[C---:B-1----:R-:W-:Y:S06]  /*3b00*/  HMMA.16816.F32.BF16 R32, R8.reuse, R12, R32 ;  /* 0x0000000c0820723c */ /* 0x042fec0000041820 */
[----:B------:R-:W-:Y:S01]  /*3b10*/  HMMA.16816.F32.BF16 R28, R8, R14, R28 ;  /* 0x0000000e081c723c */ /* 0x000fe2000004181c */
[----:B------:R-:W1:Y:S05]  /*3b20*/  LDSM.16.M88.4 R12, [R188+0x2800] ;  /* 0x00280000bc0c783b */ /* 0x000e6a0000000200 */
[----:B----4-:R-:W-:Y:S06]  /*3b30*/  HMMA.16816.F32.BF16 R40, R52, R60, R40 ;  /* 0x0000003c3428723c */ /* 0x010fec0000041828 */
[C---:B------:R-:W-:Y:S06]  /*3b40*/  HMMA.16816.F32.BF16 R24, R8.reuse, R76, R24 ;  /* 0x0000004c0818723c */ /* 0x040fec0000041818 */
[----:B------:R-:W-:Y:S01]  /*3b50*/  HMMA.16816.F32.BF16 R72, R8, R78, R72 ;  /* 0x0000004e0848723c */ /* 0x000fe20000041848 */
[----:B------:R-:W3:Y:S04]  /*3b60*/  LDSM.16.M88.4 R8, [R188+0x3000] ;  /* 0x00300000bc08783b */ /* 0x000ee80000000200 */
[----:B------:R-:W-:Y:S01]  /*3b70*/  LDSM.16.M88.4 R76, [R200+0x8000] ;  /* 0x00800000c84c783b */ /* 0x000fe20000000200 */
[C---:B------:R-:W-:Y:S03]  /*3b80*/  HMMA.16816.F32.BF16 R36, R52.reuse, R62, R36 ;  /* 0x0000003e3424723c */ /* 0x040fe60000041824 */
[----:B------:R-:W-:Y:S03]  /*3b90*/  LDSM.16.M88.4 R60, [R201+0x10800] ;  /* 0x01080000c93c783b */ /* 0x000fe60000000200 */
[C---:B--2---:R-:W-:Y:S06]  /*3ba0*/  HMMA.16816.F32.BF16 R32, R52.reuse, R20, R32 ;  /* 0x000000143420723c */ /* 0x044fec0000041820 */
[C---:B------:R-:W-:Y:S01]  /*3bb0*/  HMMA.16816.F32.BF16 R28, R52.reuse, R22, R28 ;  /* 0x00000016341c723c */ /* 0x040fe2000004181c */
[----:B------:R-:W2:Y:S05]  /*3bc0*/  LDSM.16.M88.4 R20, [R202+0x8000] ;  /* 0x00800000ca14783b */ /* 0x000eaa0000000200 */
[C---:B------:R-:W-:Y:S06]  /*3bd0*/  HMMA.16816.F32.BF16 R48, R52.reuse, R64, R48 ;  /* 0x000000403430723c */ /* 0x040fec0000041830 */
[----:B------:R-:W-:Y:S01]  /*3be0*/  HMMA.16816.F32.BF16 R44, R52, R66, R44 ;  /* 0x00000042342c723c */ /* 0x000fe2000004182c */
[----:B------:R-:W4:Y:S05]  /*3bf0*/  LDSM.16.M88.4 R64, [R201+0x10000] ;  /* 0x01000000c940783b */ /* 0x000f2a0000000200 */
[----:B-1----:R-:W-:Y:S06]  /*3c00*/  HMMA.16816.F32.BF16 R40, R68, R12, R40 ;  /* 0x0000000c4428723c */ /* 0x002fec0000041828 */
[C---:B------:R-:W-:Y:S06]  /*3c10*/  HMMA.16816.F32.BF16 R24, R52.reuse, R56, R24 ;  /* 0x000000383418723c */ /* 0x040fec0000041818 */
[----:B------:R-:W-:Y:S01]  /*3c20*/  HMMA.16816.F32.BF16 R72, R52, R58, R72 ;  /* 0x0000003a3448723c */ /* 0x000fe20000041848 */
[----:B------:R-:W1:Y:S04]  /*3c30*/  LDSM.16.M88.4 R56, [R201+0x11000] ;  /* 0x01100000c938783b */ /* 0x000e680000000200 */
[----:B------:R-:W-:Y:S01]  /*3c40*/  LDSM.16.M88.4 R52, [R201+0x11800] ;  /* 0x01180000c934783b */ /* 0x000fe20000000200 */
[C---:B------:R-:W-:Y:S03]  /*3c50*/  HMMA.16816.F32.BF16 R36, R68.reuse, R14, R36 ;  /* 0x0000000e4424723c */ /* 0x040fe60000041824 */
[----:B------:R-:W5:Y:S03]  /*3c60*/  LDSM.16.M88.4 R12, [R199+0x4800] ;  /* 0x00480000c70c783b */ /* 0x000f660000000200 */
[C---:B------:R-:W-:Y:S06]  /*3c70*/  HMMA.16816.F32.BF16 R48, R68.reuse, R16, R48 ;  /* 0x000000104430723c */ /* 0x040fec0000041830 */
[C---:B------:R-:W-:Y:S01]  /*3c80*/  HMMA.16816.F32.BF16 R44, R68.reuse, R18, R44 ;  /* 0x00000012442c723c */ /* 0x040fe2000004182c */
[----:B------:R-:W5:Y:S05]  /*3c90*/  LDSM.16.M88.4 R16, [R199+0x4000] ;  /* 0x00400000c710783b */ /* 0x000f6a0000000200 */
[C---:B---3--:R-:W-:Y:S06]  /*3ca0*/  HMMA.16816.F32.BF16 R32, R68.reuse, R8, R32 ;  /* 0x000000084420723c */ /* 0x048fec0000041820 */
[----:B------:R-:W-:Y:S01]  /*3cb0*/  HMMA.16816.F32.BF16 R28, R68, R10, R28 ;  /* 0x0000000a441c723c */ /* 0x000fe2000004181c */
[----:B------:R-:W3:Y:S05]  /*3cc0*/  LDSM.16.M88.4 R8, [R199+0x5000] ;  /* 0x00500000c708783b */ /* 0x000eea0000000200 */
[----:B--2---:R-:W-:Y:S06]  /*3cd0*/  HMMA.16816.F32.BF16 R40, R20, R60, R40 ;  /* 0x0000003c1428723c */ /* 0x004fec0000041828 */
[C---:B------:R-:W-:Y:S06]  /*3ce0*/  HMMA.16816.F32.BF16 R24, R68.reuse, R80, R24 ;  /* 0x000000504418723c */ /* 0x040fec0000041818 */
[----:B------:R-:W-:Y:S01]  /*3cf0*/  HMMA.16816.F32.BF16 R72, R68, R82, R72 ;  /* 0x000000524448723c */ /* 0x000fe20000041848 */
[----:B------:R-:W-:Y:S04]  /*3d00*/  LDSM.16.M88.4 R68, [R198+0x8000] ;  /* 0x00800000c644783b */ /* 0x000fe80000000200 */
[----:B------:R-:W-:Y:S01]  /*3d10*/  LDSM.16.M88.4 R80, [R199+0x5800] ;  /* 0x00580000c750783b */ /* 0x000fe20000000200 */
[C---:B------:R-:W-:Y:S03]  /*3d20*/  HMMA.16816.F32.BF16 R36, R20.reuse, R62, R36 ;  /* 0x0000003e1424723c */ /* 0x040fe60000041824 */
[----:B------:R-:W2:Y:S03]  /*3d30*/  LDSM.16.M88.4 R60, [R195+0x10800] ;  /* 0x01080000c33c783b */ /* 0x000ea60000000200 */
[C---:B----4-:R-:W-:Y:S06]  /*3d40*/  HMMA.16816.F32.BF16 R48, R20.reuse, R64, R48 ;  /* 0x000000401430723c */ /* 0x050fec0000041830 */
[C---:B------:R-:W-:Y:S01]  /*3d50*/  HMMA.16816.F32.BF16 R44, R20.reuse, R66, R44 ;  /* 0x00000042142c723c */ /* 0x040fe2000004182c */
[----:B------:R-:W4:Y:S05]  /*3d60*/  LDSM.16.M88.4 R64, [R195+0x10000] ;  /* 0x01000000c340783b */ /* 0x000f2a0000000200 */
[C---:B-1----:R-:W-:Y:S06]  /*3d70*/  HMMA.16816.F32.BF16 R32, R20.reuse, R56, R32 ;  /* 0x000000381420723c */ /* 0x042fec0000041820 */
[----:B------:R-:W-:Y:S01]  /*3d80*/  HMMA.16816.F32.BF16 R28, R20, R58, R28 ;  /* 0x0000003a141c723c */ /* 0x000fe2000004181c */
[----:B------:R-:W1:Y:S05]  /*3d90*/  LDSM.16.M88.4 R56, [R195+0x11000] ;  /* 0x01100000c338783b */ /* 0x000e6a0000000200 */
[----:B-----5:R-:W-:Y:S06]  /*3da0*/  HMMA.16816.F32.BF16 R40, R76, R12, R40 ;  /* 0x0000000c4c28723c */ /* 0x020fec0000041828 */
[C---:B------:R-:W-:Y:S06]  /*3db0*/  HMMA.16816.F32.BF16 R24, R20.reuse, R52, R24 ;  /* 0x000000341418723c */ /* 0x040fec0000041818 */
[----:B------:R-:W-:Y:S01]  /*3dc0*/  HMMA.16816.F32.BF16 R72, R20, R54, R72 ;  /* 0x000000361448723c */ /* 0x000fe20000041848 */
[----:B------:R-:W-:Y:S04]  /*3dd0*/  LDSM.16.M88.4 R20, [R197+0x8000] ;  /* 0x00800000c514783b */ /* 0x000fe80000000200 */
        /* <DEDUP_REMOVED lines=10> */
[----:B------:R-:W-:Y:S06]  /*3e80*/  HMMA.16816.F32.BF16 R24, R76, R80, R24 ;  /* 0x000000504c18723c */ /* 0x000fec0000041818 */
[C---:B----4-:R-:W-:Y:S06]  /*3e90*/  HMMA.16816.F32.BF16 R48, R68.reuse, R64, R48 ;  /* 0x000000404430723c */ /* 0x050fec0000041830 */
[----:B------:R-:W-:Y:S01]  /*3ea0*/  HMMA.16816.F32.BF16 R36, R68, R62, R36 ;  /* 0x0000003e4424723c */ /* 0x000fe20000041824 */
[----:B------:R-:W2:Y:S01]  /*3eb0*/  LDSM.16.M88.4 R60, [R188+0x5800] ;  /* 0x00580000bc3c783b */ /* 0x000ea20000000200 */
[----:B------:R-:W-:-:S04]  /*3ec0*/  DEPBAR.LE SB0, 0x0 ;  /* 0x000080000000791a */ /* 0x000fc80000000000 */
[C---:B-1----:R-:W-:Y:S06]  /*3ed0*/  HMMA.16816.F32.BF16 R32, R68.reuse, R56, R32 ;  /* 0x000000384420723c */ /* 0x042fec0000041820 */
[----:B------:R-:W-:Y:S06]  /*3ee0*/  HMMA.16816.F32.BF16 R28, R68, R58, R28 ;  /* 0x0000003a441c723c */ /* 0x000fec000004181c */
[----:B-----5:R-:W-:Y:S06]  /*3ef0*/  HMMA.16816.F32.BF16 R40, R20, R12, R40 ;  /* 0x0000000c1428723c */ /* 0x020fec0000041828 */
[----:B------:R-:W-:Y:S01]  /*3f00*/  HMMA.16816.F32.BF16 R24, R68, R52, R24 ;  /* 0x000000344418723c */ /* 0x000fe20000041818 */
[----:B------:R-:W-:-:S05]  /*3f10*/  LOP3.LUT R13, R6, 0xffffffe0, RZ, 0xc0, !PT ;  /* 0xffffffe0060d7812 */ /* 0x000fca00078ec0ff */
[----:B------:R-:W-:Y:S01]  /*3f20*/  IMAD.IADD R13, R4, 0x1, -R13 ;  /* 0x00000001040d7824 */ /* 0x000fe200078e0a0d */
[----:B------:R-:W-:Y:S04]  /*3f30*/  HMMA.16816.F32.BF16 R48, R20, R16, R48 ;  /* 0x000000101430723c */ /* 0x000fe80000041830 */
[----:B------:R-:W-:Y:S02]  /*3f40*/  SHF.R.S32.HI R2, RZ, 0x1f, R13 ;  /* 0x0000001fff027819 */ /* 0x000fe4000001140d */
[----:B------:R-:W-:Y:S02]  /*3f50*/  HMMA.16816.F32.BF16 R44, R68, R66, R44 ;  /* 0x00000042442c723c */ /* 0x000fe4000004182c */
[----:B------:R-:W-:-:S03]  /*3f60*/  LEA.HI R13, R2, R13, RZ, 0x2 ;  /* 0x0000000d020d7211 */ /* 0x000fc600078f10ff */
[----:B------:R-:W-:Y:S01]  /*3f70*/  FMUL.FTZ R41, R41, UR25 ;  /* 0x0000001929297c20 */ /* 0x000fe20008410000 */
[----:B------:R-:W-:Y:S01]  /*3f80*/  SHF.R.S32.HI R2, RZ, 0x2, R13 ;  /* 0x00000002ff027819 */ /* 0x000fe2000001140d */
[----:B---3--:R-:W-:Y:S01]  /*3f90*/  HMMA.16816.F32.BF16 R32, R20, R8, R32 ;  /* 0x000000081420723c */ /* 0x008fe20000041820 */
[----:B------:R-:W-:Y:S01]  /*3fa0*/  FMUL.FTZ R42, R42, UR25 ;  /* 0x000000192a2a7c20 */ /* 0x000fe20008410000 */
[----:B------:R-:W-:Y:S01]  /*3fb0*/  FMUL.FTZ R40, R40, UR25 ;  /* 0x0000001928287c20 */ /* 0x000fe20008410000 */
[----:B------:R-:W-:Y:S01]  /*3fc0*/  MUFU.TANH R13, R41 ;  /* 0x00000029000d7308 */ /* 0x000fe20000002400 */
[----:B------:R-:W-:Y:S02]  /*3fd0*/  IMAD.IADD R219, R2, 0x1, R219 ;  /* 0x0000000102db7824 */ /* 0x000fe400078e02db */
[----:B------:R-:W-:Y:S01]  /*3fe0*/  FMUL.FTZ R43, R43, UR25 ;  /* 0x000000192b2b7c20 */ /* 0x000fe20008410000 */
[----:B------:R-:W-:Y:S01]  /*3ff0*/  HMMA.16816.F32.BF16 R72, R76, R82, R72 ;  /* 0x000000524c48723c */ /* 0x000fe20000041848 */
[----:B------:R-:W-:-:S02]  /*4000*/  IMAD.U32 R9, RZ, RZ, UR20 ;  /* 0x00000014ff097e24 */ /* 0x000fc4000f8e00ff */
[----:B------:R-:W-:Y:S02]  /*4010*/  VIADD R216, R219, 0x8 ;  /* 0x00000008dbd87836 */ /* 0x000fe40000000000 */
[----:B------:R-:W-:Y:S01]  /*4020*/  IMAD R16, R9, 0x40, R220 ;  /* 0x0000004009107824 */ /* 0x000fe200078e02dc */
[C---:B------:R-:W-:Y:S01]  /*4030*/  HMMA.16816.F32.BF16 R28, R20.reuse, R10, R28 ;  /* 0x0000000a141c723c */ /* 0x040fe2000004181c */
[----:B------:R-:W-:Y:S02]  /*4040*/  IMAD.U32 R9, RZ, RZ, UR7 ;  /* 0x00000007ff097e24 */ /* 0x000fe4000f8e00ff */
[----:B------:R-:W-:Y:S01]  /*4050*/  FMUL.FTZ R50, R50, UR25 ;  /* 0x0000001932327c20 */ /* 0x000fe20008410000 */
[----:B------:R-:W-:Y:S02]  /*4060*/  IMAD.U32 R2, RZ, RZ, UR27 ;  /* 0x0000001bff027e24 */ /* 0x000fe4000f8e00ff */
[----:B------:R-:W-:Y:S01]  /*4070*/  FMUL.FTZ R49, R49, UR25 ;  /* 0x0000001931317c20 */ /* 0x000fe20008410000 */
[----:B------:R-:W-:Y:S01]  /*4080*/  VIADD R6, R16, 0x1 ;  /* 0x0000000110067836 */ /* 0x000fe20000000000 */
[C---:B--2---:R-:W-:Y:S01]  /*4090*/  HMMA.16816.F32.BF16 R24, R20.reuse, R60, R24 ;  /* 0x0000003c1418723c */ /* 0x044fe20000041818 */
[C---:B------:R-:W-:Y:S01]  /*40a0*/  IADD3 R214, R216.reuse, UR22, R9 ;  /* 0x00000016d8d67c10 */ /* 0x040fe2000fffe009 */
[----:B------:R-:W-:Y:S01]  /*40b0*/  VIADD R216, R216, UR26 ;  /* 0x0000001ad8d87c36 */ /* 0x000fe20008000000 */
[C---:B------:R-:W-:Y:S01]  /*40c0*/  VIADDMNMX R217, R219.reuse, UR6, R2, PT ;  /* 0x00000006dbd97c46 */ /* 0x040fe2000b800102 */
[----:B------:R-:W-:Y:S01]  /*40d0*/  VIADD R219, R219, UR26 ;  /* 0x0000001adbdb7c36 */ /* 0x000fe20008000000 */
[----:B------:R-:W1:Y:S01]  /*40e0*/  MUFU.TANH R50, R50 ;  /* 0x0000003200327308 */ /* 0x000e620000002400 */
[--C-:B------:R-:W-:Y:S01]  /*40f0*/  IMAD.IADD R8, R216, 0x1, -R16.reuse ;  /* 0x00000001d8087824 */ /* 0x100fe200078e0a10 */
[----:B------:R-:W-:Y:S01]  /*4100*/  HMMA.16816.F32.BF16 R44, R20, R18, R44 ;  /* 0x00000012142c723c */ /* 0x000fe2000004182c */
[----:B------:R-:W-:-:S02]  /*4110*/  IMAD.IADD R10, R219, 0x1, -R16 ;  /* 0x00000001db0a7824 */ /* 0x000fc400078e0a10 */
[----:B------:R-:W-:Y:S01]  /*4120*/  FMUL.FTZ R4, R33, UR25 ;  /* 0x0000001921047c20 */ /* 0x000fe20008410000 */
[----:B------:R-:W-:Y:S01]  /*4130*/  IMAD.IADD R9, R219, 0x1, -R6 ;  /* 0x00000001db097824 */ /* 0x000fe200078e0a06 */
[----:B------:R-:W-:Y:S01]  /*4140*/  IABS R8, R8 ;  /* 0x0000000800087213 */ /* 0x000fe20000000000 */
[----:B------:R-:W-:Y:S01]  /*4150*/  FMUL.FTZ R48, R48, UR25 ;  /* 0x0000001930307c20 */ /* 0x000fe20008410000 */
[----:B------:R-:W-:Y:S01]  /*4160*/  IABS R33, R10 ;  /* 0x0000000a00217213 */ /* 0x000fe20000000000 */
[----:B------:R-:W-:Y:S01]  /*4170*/  HMMA.16816.F32.BF16 R72, R68, R54, R72 ;  /* 0x000000364448723c */ /* 0x000fe20000041848 */
[----:B------:R-:W-:Y:S01]  /*4180*/  IABS R10, R9 ;  /* 0x00000009000a7213 */ /* 0x000fe20000000000 */
[----:B------:R-:W-:Y:S01]  /*4190*/  IMAD.MOV.U32 R9, RZ, RZ, R8 ;  /* 0x000000ffff097224 */ /* 0x000fe200078e0008 */
[----:B------:R-:W-:Y:S01]  /*41a0*/  VIMNMX R214, R214, UR27, PT ;  /* 0x0000001bd6d67c48 */ /* 0x000fe2000bfe0100 */
[----:B------:R-:W-:Y:S01]  /*41b0*/  FMUL.FTZ R19, R31, UR25 ;  /* 0x000000191f137c20 */ /* 0x000fe20008410000 */
[----:B------:R-:W-:Y:S01]  /*41c0*/  MUFU.TANH R48, R48 ;  /* 0x0000003000307308 */ /* 0x000fe20000002400 */
[----:B------:R-:W-:Y:S01]  /*41d0*/  IMAD.MOV.U32 R8, RZ, RZ, R10 ;  /* 0x000000ffff087224 */ /* 0x000fe200078e000a */
[----:B------:R-:W-:Y:S01]  /*41e0*/  I2FP.F32.S32 R9, R9 ;  /* 0x0000000900097245 */ /* 0x000fe20000201400 */
[----:B------:R-:W-:Y:S01]  /*41f0*/  FMUL.FTZ R51, R51, UR25 ;  /* 0x0000001933337c20 */ /* 0x000fe20008410000 */
[----:B------:R-:W-:Y:S01]  /*4200*/  VIADDMNMX R218, R219, -UR23, RZ, !PT ;  /* 0x80000017dbda7c46 */ /* 0x000fe2000f8001ff */
[----:B------:R-:W-:Y:S01]  /*4210*/  FMUL.FTZ R17, R26, UR25 ;  /* 0x000000191a117c20 */ /* 0x000fe20008410000 */
[----:B------:R-:W-:Y:S01]  /*4220*/  I2FP.F32.S32 R8, R8 ;  /* 0x0000000800087245 */ /* 0x000fe20000201400 */
[----:B-1----:R-:W-:Y:S01]  /*4230*/  FFMA.FTZ R26, R9, -UR19, R50 ;  /* 0x80000013091a7c23 */ /* 0x002fe20008010032 */
[----:B------:R-:W1:Y:S01]  /*4240*/  MUFU.TANH R31, R49 ;  /* 0x00000031001f7308 */ /* 0x000e620000002400 */
[----:B------:R-:W-:Y:S01]  /*4250*/  VIADD R9, R16, 0x8 ;  /* 0x0000000810097836 */ /* 0x000fe20000000000 */
[----:B------:R-:W-:Y:S01]  /*4260*/  VIADDMNMX R215, R216, -UR23, RZ, !PT ;  /* 0x80000017d8d77c46 */ /* 0x000fe2000f8001ff */
[C---:B------:R-:W-:Y:S01]  /*4270*/  HMMA.16816.F32.BF16 R36, R20.reuse, R14, R36 ;  /* 0x0000000e1424723c */ /* 0x040fe20000041824 */
[----:B------:R-:W-:Y:S01]  /*4280*/  FMUL.FTZ R46, R46, UR25 ;  /* 0x000000192e2e7c20 */ /* 0x000fe20008410000 */
[--C-:B------:R-:W-:Y:S01]  /*4290*/  IMAD.IADD R10, R219, 0x1, -R9.reuse ;  /* 0x00000001db0a7824 */ /* 0x100fe200078e0a09 */
[C---:B------:R-:W-:Y:S01]  /*42a0*/  ISETP.GE.AND P0, PT, R9.reuse, R217, PT ;  /* 0x000000d90900720c */ /* 0x040fe20003f06270 */
[----:B------:R-:W-:Y:S01]  /*42b0*/  FMUL.FTZ R44, R44, UR25 ;  /* 0x000000192c2c7c20 */ /* 0x000fe20008410000 */
[----:B------:R-:W-:Y:S01]  /*42c0*/  ISETP.GE.AND P6, PT, R9, R214, PT ;  /* 0x000000d60900720c */ /* 0x000fe20003fc6270 */
[----:B------:R-:W2:Y:S01]  /*42d0*/  MUFU.TANH R12, R46 ;  /* 0x0000002e000c7308 */ /* 0x000ea20000002400 */
[----:B------:R-:W-:Y:S01]  /*42e0*/  IABS R10, R10 ;  /* 0x0000000a000a7213 */ /* 0x000fe20000000000 */
[----:B------:R-:W-:Y:S01]  /*42f0*/  FMUL.FTZ R47, R47, UR25 ;  /* 0x000000192f2f7c20 */ /* 0x000fe20008410000 */
[C---:B------:R-:W-:Y:S01]  /*4300*/  ISETP.LT.OR P0, PT, R9.reuse, R218, P0 ;  /* 0x000000da0900720c */ /* 0x040fe20000701670 */
[----:B------:R-:W-:Y:S01]  /*4310*/  HMMA.16816.F32.BF16 R72, R20, R62, R72 ;  /* 0x0000003e1448723c */ /* 0x000fe20000041848 */
[----:B------:R-:W-:Y:S01]  /*4320*/  ISETP.LT.OR P6, PT, R9, R215, P6 ;  /* 0x000000d70900720c */ /* 0x000fe200037c1670 */
[----:B------:R-:W-:Y:S01]  /*4330*/  IMAD.IADD R9, R216, 0x1, -R9 ;  /* 0x00000001d8097824 */ /* 0x000fe200078e0a09 */
[----:B------:R-:W-:Y:S01]  /*4340*/  ISETP.GE.AND P2, PT, R6, R217, PT ;  /* 0x000000d90600720c */ /* 0x000fe20003f46270 */
[----:B-1----:R-:W-:Y:S01]  /*4350*/  FFMA.FTZ R31, R8, -UR19, R31 ;  /* 0x80000013081f7c23 */ /* 0x002fe2000801001f */
[----:B------:R-:W-:Y:S01]  /*4360*/  VIADD R8, R16, 0x9 ;  /* 0x0000000910087836 */ /* 0x000fe20000000000 */
[-C--:B------:R-:W-:Y:S01]  /*4370*/  ISETP.GE.AND P1, PT, R6, R214.reuse, PT ;  /* 0x000000d60600720c */ /* 0x080fe20003f26270 */
[----:B------:R-:W-:Y:S01]  /*4380*/  FMUL.FTZ R2, R29, UR25 ;  /* 0x000000191d027c20 */ /* 0x000fe20008410000 */
[----:B------:R-:W-:Y:S01]  /*4390*/  I2FP.F32.S32 R33, R33 ;  /* 0x0000002100217245 */ /* 0x000fe20000201400 */
[----:B------:R-:W-:Y:S01]  /*43a0*/  MUFU.TANH R14, R51 ;  /* 0x00000033000e7308 */ /* 0x000fe20000002400 */
[-C--:B------:R-:W-:Y:S01]  /*43b0*/  ISETP.GE.AND P3, PT, R8, R217.reuse, PT ;  /* 0x000000d90800720c */ /* 0x080fe20003f66270 */
[----:B------:R-:W-:Y:S01]  /*43c0*/  IMAD.IADD R11, R216, 0x1, -R6 ;  /* 0x00000001d80b7824 */ /* 0x000fe200078e0a06 */
[----:B------:R-:W-:Y:S01]  /*43d0*/  ISETP.GE.AND P5, PT, R8, R214, PT ;  /* 0x000000d60800720c */ /* 0x000fe20003fa6270 */
[----:B------:R-:W-:Y:S01]  /*43e0*/  FMUL.FTZ R45, R45, UR25 ;  /* 0x000000192d2d7c20 */ /* 0x000fe20008410000 */
[----:B------:R-:W-:Y:S01]  /*43f0*/  I2FP.F32.S32 R20, R10 ;  /* 0x0000000a00147245 */ /* 0x000fe20000201400 */
[----:B------:R-:W-:Y:S01]  /*4400*/  FFMA.FTZ R33, R33, -UR19, R48 ;  /* 0x8000001321217c23 */ /* 0x000fe20008010030 */
[----:B------:R-:W-:Y:S01]  /*4410*/  ISETP.GE.AND P4, PT, R16, R217, PT ;  /* 0x000000d91000720c */ /* 0x000fe20003f86270 */
[----:B------:R-:W1:Y:S01]  /*4420*/  MUFU.TANH R29, R44 ;  /* 0x0000002c001d7308 */ /* 0x000e620000002400 */
[CC--:B------:R-:W-:Y:S01]  /*4430*/  ISETP.LT.OR P2, PT, R6.reuse, R218.reuse, P2 ;  /* 0x000000da0600720c */ /* 0x0c0fe20001741670 */
[----:B------:R-:W-:Y:S01]  /*4440*/  FMUL.FTZ R18, R27, UR25 ;  /* 0x000000191b127c20 */ /* 0x000fe20008410000 */
[----:B------:R-:W-:Y:S01]  /*4450*/  ISETP.LT.OR P1, PT, R6, R215, P1 ;  /* 0x000000d70600720c */ /* 0x000fe20000f21670 */
[C-C-:B------:R-:W-:Y:S01]  /*4460*/  IMAD.IADD R6, R219.reuse, 0x1, -R8.reuse ;  /* 0x00000001db067824 */ /* 0x140fe200078e0a08 */
[----:B------:R-:W-:Y:S01]  /*4470*/  IABS R9, R9 ;  /* 0x0000000900097213 */ /* 0x000fe20000000000 */
[----:B------:R-:W-:Y:S01]  /*4480*/  VIADD R21, R16, 0x10 ;  /* 0x0000001010157836 */ /* 0x000fe20000000000 */
[CC--:B------:R-:W-:Y:S01]  /*4490*/  ISETP.LT.OR P3, PT, R8.reuse, R218.reuse, P3 ;  /* 0x000000da0800720c */ /* 0x0c0fe20001f61670 */
[----:B------:R-:W3:Y:S01]  /*44a0*/  MUFU.TANH R10, R47 ;  /* 0x0000002f000a7308 */ /* 0x000ee20000002400 */
[----:B------:R-:W-:Y:S01]  /*44b0*/  ISETP.LT.OR P5, PT, R8, R215, P5 ;  /* 0x000000d70800720c */ /* 0x000fe20002fa1670 */
[----:B------:R-:W-:Y:S01]  /*44c0*/  IMAD.IADD R8, R216, 0x1, -R8 ;  /* 0x00000001d8087824 */ /* 0x000fe200078e0a08 */
[----:B------:R-:W-:Y:S01]  /*44d0*/  ISETP.LT.OR P4, PT, R16, R218, P4 ;  /* 0x000000da1000720c */ /* 0x000fe20002781670 */
[----:B------:R-:W-:Y:S01]  /*44e0*/  IMAD.IADD R22, R219, 0x1, -R21 ;  /* 0x00000001db167824 */ /* 0x000fe200078e0a15 */
[----:B------:R-:W-:Y:S01]  /*44f0*/  I2FP.F32.S32 R9, R9 ;  /* 0x0000000900097245 */ /* 0x000fe20000201400 */
[----:B------:R-:W-:Y:S01]  /*4500*/  FMUL.FTZ R36, R36, UR25 ;  /* 0x0000001924247c20 */ /* 0x000fe20008410000 */
[----:B------:R-:W-:Y:S01]  /*4510*/  IABS R11, R11 ;  /* 0x0000000b000b7213 */ /* 0x000fe20000000000 */
[----:B------:R-:W4:Y:S01]  /*4520*/  MUFU.TANH R27, R45 ;  /* 0x0000002d001b7308 */ /* 0x000f220000002400 */
[----:B------:R-:W-:Y:S01]  /*4530*/  IABS R8, R8 ;  /* 0x0000000800087213 */ /* 0x000fe20000000000 */
[----:B--2---:R-:W-:Y:S01]  /*4540*/  FFMA.FTZ R12, R9, -UR19, R12 ;  /* 0x80000013090c7c23 */ /* 0x004fe2000801000c */
[----:B------:R-:W-:Y:S01]  /*4550*/  FSEL R33, R33, -INF , !P4 ;  /* 0xff80000021217808 */ /* 0x000fe20006000000 */
[----:B-1----:R-:W-:Y:S01]  /*4560*/  FFMA.FTZ R29, R20, -UR19, R29 ;  /* 0x80000013141d7c23 */ /* 0x002fe2000801001d */
[C---:B------:R-:W-:Y:S01]  /*4570*/  ISETP.GE.AND P4, PT, R16.reuse, R214, PT ;  /* 0x000000d61000720c */ /* 0x040fe20003f86270 */
[C---:B------:R-:W-:Y:S01]  /*4580*/  VIADD R23, R16.reuse, 0x18 ;  /* 0x0000001810177836 */ /* 0x040fe20000000000 */
[----:B------:R-:W-:Y:S01]  /*4590*/  I2FP.F32.S32 R11, R11 ;  /* 0x0000000b000b7245 */ /* 0x000fe20000201400 */
[----:B------:R-:W-:Y:S01]  /*45a0*/  MUFU.TANH R15, R40 ;  /* 0x00000028000f7308 */ /* 0x000fe20000002400 */
[----:B------:R-:W-:Y:S01]  /*45b0*/  I2FP.F32.S32 R9, R8 ;  /* 0x0000000800097245 */ /* 0x000fe20000201400 */
[C---:B------:R-:W-:Y:S01]  /*45c0*/  VIADD R164, R16.reuse, 0x20 ;  /* 0x0000002010a47836 */ /* 0x040fe20000000000 */
[----:B------:R-:W-:Y:S01]  /*45d0*/  ISETP.LT.OR P4, PT, R16, R215, P4 ;  /* 0x000000d71000720c */ /* 0x000fe20002781670 */
[----:B------:R-:W-:Y:S01]  /*45e0*/  FFMA.FTZ R14, R11, -UR19, R14 ;  /* 0x800000130b0e7c23 */ /* 0x000fe2000801000e */
[----:B------:R-:W-:Y:S01]  /*45f0*/  IABS R6, R6 ;  /* 0x0000000600067213 */ /* 0x000fe20000000000 */
[----:B---3--:R-:W-:Y:S01]  /*4600*/  FFMA.FTZ R10, R9, -UR19, R10 ;  /* 0x80000013090a7c23 */ /* 0x008fe2000801000a */
[----:B------:R-:W-:Y:S01]  /*4610*/  FSEL R26, R26, -INF , !P4 ;  /* 0xff8000001a1a7808 */ /* 0x000fe20006000000 */
[----:B------:R-:W-:Y:S01]  /*4620*/  VIADD R9, R16, 0x11 ;  /* 0x0000001110097836 */ /* 0x000fe20000000000 */
[----:B------:R-:W-:Y:S01]  /*4630*/  FSEL R31, R31, -INF , !P2 ;  /* 0xff8000001f1f7808 */ /* 0x000fe20005000000 */
[----:B------:R-:W1:Y:S01]  /*4640*/  MUFU.TANH R8, R42 ;  /* 0x0000002a00087308 */ /* 0x000e620000002400 */
[----:B------:R-:W-:Y:S01]  /*4650*/  ISETP.GE.AND P4, PT, R21, R217, PT ;  /* 0x000000d91500720c */ /* 0x000fe20003f86270 */
[----:B------:R-:W-:Y:S01]  /*4660*/  IMAD.IADD R20, R219, 0x1, -R9 ;  /* 0x00000001db147824 */ /* 0x000fe200078e0a09 */
[----:B------:R-:W-:Y:S01]  /*4670*/  ISETP.GE.AND P2, PT, R21, R214, PT ;  /* 0x000000d61500720c */ /* 0x000fe20003f46270 */
[----:B------:R-:W-:Y:S01]  /*4680*/  IMAD.IADD R11, R219, 0x1, -R23 ;  /* 0x00000001db0b7824 */ /* 0x000fe200078e0a17 */
[----:B------:R-:W-:Y:S01]  /*4690*/  I2FP.F32.S32 R6, R6 ;  /* 0x0000000600067245 */ /* 0x000fe20000201400 */
[----:B------:R-:W-:Y:S01]  /*46a0*/  FMUL.FTZ R37, R37, UR25 ;  /* 0x0000001925257c20 */ /* 0x000fe20008410000 */
[C---:B------:R-:W-:Y:S01]  /*46b0*/  ISETP.LT.OR P4, PT, R21.reuse, R218, P4 ;  /* 0x000000da1500720c */ /* 0x040fe20002781670 */
[----:B------:R-:W-:Y:S01]  /*46c0*/  MUFU.TANH R36, R36 ;  /* 0x0000002400247308 */ /* 0x000fe20000002400 */
[----:B------:R-:W-:Y:S01]  /*46d0*/  ISETP.LT.OR P2, PT, R21, R215, P2 ;  /* 0x000000d71500720c */ /* 0x000fe20001741670 */
[----:B------:R-:W-:Y:S01]  /*46e0*/  IMAD.IADD R21, R216, 0x1, -R21 ;  /* 0x00000001d8157824 */ /* 0x000fe200078e0a15 */
[----:B------:R-:W-:Y:S01]  /*46f0*/  FSEL R14, R14, -INF , !P1 ;  /* 0xff8000000e0e7808 */ /* 0x000fe20004800000 */
[----:B----4-:R-:W-:Y:S01]  /*4700*/  FFMA.FTZ R27, R6, -UR19, R27 ;  /* 0x80000013061b7c23 */ /* 0x010fe2000801001b */
[----:B------:R-:W-:Y:S01]  /*4710*/  FSEL R29, R29, -INF , !P0 ;  /* 0xff8000001d1d7808 */ /* 0x000fe20004000000 */
[----:B------:R-:W-:Y:S01]  /*4720*/  FMUL.FTZ R38, R38, UR25 ;  /* 0x0000001926267c20 */ /* 0x000fe20008410000 */
[C---:B------:R-:W-:Y:S01]  /*4730*/  ISETP.GE.AND P1, PT, R9.reuse, R217, PT ;  /* 0x000000d90900720c */ /* 0x040fe20003f26270 */
[----:B------:R-:W2:Y:S01]  /*4740*/  MUFU.TANH R6, R43 ;  /* 0x0000002b00067308 */ /* 0x000ea20000002400 */
[C---:B------:R-:W-:Y:S01]  /*4750*/  ISETP.GE.AND P0, PT, R9.reuse, R214, PT ;  /* 0x000000d60900720c */ /* 0x040fe20003f06270 */
[----:B------:R-:W-:Y:S01]  /*4760*/  FMUL.FTZ R34, R34, UR25 ;  /* 0x0000001922227c20 */ /* 0x000fe20008410000 */
[----:B------:R-:W-:Y:S01]  /*4770*/  ISETP.LT.OR P1, PT, R9, R218, P1 ;  /* 0x000000da0900720c */ /* 0x000fe20000f21670 */
[----:B------:R-:W-:Y:S01]  /*4780*/  FMUL.FTZ R39, R39, UR25 ;  /* 0x0000001927277c20 */ /* 0x000fe20008410000 */
[----:B------:R-:W-:Y:S01]  /*4790*/  ISETP.LT.OR P0, PT, R9, R215, P0 ;  /* 0x000000d70900720c */ /* 0x000fe20000701670 */
[----:B------:R-:W-:Y:S01]  /*47a0*/  IMAD.IADD R9, R216, 0x1, -R9 ;  /* 0x00000001d8097824 */ /* 0x000fe200078e0a09 */
[----:B------:R-:W-:Y:S01]  /*47b0*/  IABS R21, R21 ;  /* 0x0000001500157213 */ /* 0x000fe20000000000 */
[----:B------:R-:W-:Y:S01]  /*47c0*/  FMUL.FTZ R32, R32, UR25 ;  /* 0x0000001920207c20 */ /* 0x000fe20008410000 */
[----:B------:R-:W-:Y:S01]  /*47d0*/  IABS R20, R20 ;  /* 0x0000001400147213 */ /* 0x000fe20000000000 */
[----:B------:R-:W3:Y:S01]  /*47e0*/  MUFU.TANH R38, R38 ;  /* 0x0000002600267308 */ /* 0x000ee20000002400 */
[----:B------:R-:W-:Y:S01]  /*47f0*/  IABS R22, R22 ;  /* 0x0000001600167213 */ /* 0x000fe20000000000 */
[----:B------:R-:W-:Y:S01]  /*4800*/  VIADD R204, R16, 0x21 ;  /* 0x0000002110cc7836 */ /* 0x000fe20000000000 */
[----:B------:R-:W-:Y:S01]  /*4810*/  I2FP.F32.S32 R21, R21 ;  /* 0x0000001500157245 */ /* 0x000fe20000201400 */
[----:B------:R-:W-:Y:S01]  /*4820*/  FMUL.FTZ R30, R30, UR25 ;  /* 0x000000191e1e7c20 */ /* 0x000fe20008410000 */
[----:B------:R-:W-:Y:S01]  /*4830*/  I2FP.F32.S32 R20, R20 ;  /* 0x0000001400147245 */ /* 0x000fe20000201400 */
[----:B------:R-:W-:Y:S01]  /*4840*/  FMUL.FTZ R35, R35, UR25 ;  /* 0x0000001923237c20 */ /* 0x000fe20008410000 */
[----:B------:R-:W-:Y:S01]  /*4850*/  IABS R9, R9 ;  /* 0x0000000900097213 */ /* 0x000fe20000000000 */
[----:B-1----:R-:W-:Y:S01]  /*4860*/  FFMA.FTZ R8, R21, -UR19, R8 ;  /* 0x8000001315087c23 */ /* 0x002fe20008010008 */
[----:B------:R-:W-:Y:S01]  /*4870*/  I2FP.F32.S32 R22, R22 ;  /* 0x0000001600167245 */ /* 0x000fe20000201400 */
[----:B------:R-:W-:Y:S01]  /*4880*/  FFMA.FTZ R13, R20, -UR19, R13 ;  /* 0x80000013140d7c23 */ /* 0x000fe2000801000d */
[----:B------:R-:W-:Y:S01]  /*4890*/  FSEL R12, R12, -INF , !P6 ;  /* 0xff8000000c0c7808 */ /* 0x000fe20007000000 */
[----:B------:R-:W-:Y:S01]  /*48a0*/  MUFU.TANH R21, R39 ;  /* 0x0000002700157308 */ /* 0x000fe20000002400 */
[----:B------:R-:W-:Y:S01]  /*48b0*/  FSEL R27, R27, -INF , !P3 ;  /* 0xff8000001b1b7808 */ /* 0x000fe20005800000 */
[----:B------:R-:W-:Y:S01]  /*48c0*/  FFMA.FTZ R15, R22, -UR19, R15 ;  /* 0x80000013160f7c23 */ /* 0x000fe2000801000f */
[C---:B------:R-:W-:Y:S01]  /*48d0*/  ISETP.GE.AND P6, PT, R23.reuse, R217, PT ;  /* 0x000000d91700720c */ /* 0x040fe20003fc6270 */
[----:B------:R-:W-:Y:S01]  /*48e0*/  VIADD R22, R16, 0x19 ;  /* 0x0000001910167836 */ /* 0x000fe20000000000 */
[----:B------:R-:W-:Y:S01]  /*48f0*/  ISETP.GE.AND P3, PT, R23, R214, PT ;  /* 0x000000d61700720c */ /* 0x000fe20003f66270 */
[----:B------:R-:W-:Y:S01]  /*4900*/  IMAD.IADD R20, R219, 0x1, -R164 ;  /* 0x00000001db147824 */ /* 0x000fe200078e0aa4 */
[----:B------:R-:W-:Y:S01]  /*4910*/  I2FP.F32.S32 R9, R9 ;  /* 0x0000000900097245 */ /* 0x000fe20000201400 */
[----:B------:R-:W-:Y:S01]  /*4920*/  MUFU.TANH R171, R32 ;  /* 0x0000002000ab7308 */ /* 0x000fe20000002400 */
[----:B------:R-:W-:Y:S01]  /*4930*/  IABS R11, R11 ;  /* 0x0000000b000b7213 */ /* 0x000fe20000000000 */
[----:B------:R-:W-:Y:S01]  /*4940*/  FMUL.FTZ R28, R28, UR25 ;  /* 0x000000191c1c7c20 */ /* 0x000fe20008410000 */
[----:B------:R-:W-:Y:S01]  /*4950*/  ISETP.LT.OR P6, PT, R23, R218, P6 ;  /* 0x000000da1700720c */ /* 0x000fe200037c1670 */
[----:B--2---:R-:W-:Y:S01]  /*4960*/  FFMA.FTZ R6, R9, -UR19, R6 ;  /* 0x8000001309067c23 */ /* 0x004fe20008010006 */
[----:B------:R-:W-:Y:S01]  /*4970*/  ISETP.LT.OR P3, PT, R23, R215, P3 ;  /* 0x000000d71700720c */ /* 0x000fe20001f61670 */
[----:B------:R-:W-:Y:S01]  /*4980*/  IMAD.IADD R23, R216, 0x1, -R23 ;  /* 0x00000001d8177824 */ /* 0x000fe200078e0a17 */
[----:B------:R-:W-:Y:S01]  /*4990*/  I2FP.F32.S32 R11, R11 ;  /* 0x0000000b000b7245 */ /* 0x000fe20000201400 */
[----:B------:R1:W2:Y:S01]  /*49a0*/  MUFU.TANH R9, R37 ;  /* 0x0000002500097308 */ /* 0x0002a20000002400 */
[----:B------:R-:W-:Y:S01]  /*49b0*/  FSEL R8, R8, -INF , !P2 ;  /* 0xff80000008087808 */ /* 0x000fe20005000000 */
[----:B------:R-:W-:Y:S01]  /*49c0*/  FMUL.FTZ R24, R24, UR25 ;  /* 0x0000001918187c20 */ /* 0x000fe20008410000 */
[----:B------:R-:W-:Y:S01]  /*49d0*/  FSEL R13, R13, -INF , !P1 ;  /* 0xff8000000d0d7808 */ /* 0x000fe20004800000 */
[----:B------:R-:W-:Y:S01]  /*49e0*/  FFMA.FTZ R11, R11, -UR19, R36 ;  /* 0x800000130b0b7c23 */ /* 0x000fe20008010024 */
[----:B------:R-:W-:Y:S01]  /*49f0*/  FSEL R10, R10, -INF , !P5 ;  /* 0xff8000000a0a7808 */ /* 0x000fe20006800000 */
[----:B------:R-:W-:Y:S01]  /*4a00*/  IMAD.IADD R36, R219, 0x1, -R22 ;  /* 0x00000001db247824 */ /* 0x000fe200078e0a16 */
[----:B------:R-:W-:Y:S01]  /*4a10*/  FSEL R15, R15, -INF , !P4 ;  /* 0xff8000000f0f7808 */ /* 0x000fe20006000000 */
[----:B------:R-:W-:Y:S01]  /*4a20*/  MUFU.TANH R163, R4 ;  /* 0x0000000400a37308 */ /* 0x000fe20000002400 */
[CC--:B------:R-:W-:Y:S01]  /*4a30*/  ISETP.GE.AND P2, PT, R164.reuse, R217.reuse, PT ;  /* 0x000000d9a400720c */ /* 0x0c0fe20003f46270 */
[----:B------:R-:W-:Y:S01]  /*4a40*/  FMUL.FTZ R25, R25, UR25 ;  /* 0x0000001919197c20 */ /* 0x000fe20008410000 */
[-C--:B------:R-:W-:Y:S01]  /*4a50*/  ISETP.GE.AND P1, PT, R164, R214.reuse, PT ;  /* 0x000000d6a400720c */ /* 0x080fe20003f26270 */
[----:B------:R-:W-:Y:S01]  /*4a60*/  FMUL.FTZ R72, R72, UR25 ;  /* 0x0000001948487c20 */ /* 0x000fe20008410000 */
[C---:B------:R-:W-:Y:S01]  /*4a70*/  ISETP.GE.AND P5, PT, R22.reuse, R217, PT ;  /* 0x000000d91600720c */ /* 0x040fe20003fa6270 */
[----:B------:R-:W-:Y:S01]  /*4a80*/  FMUL.FTZ R73, R73, UR25 ;  /* 0x0000001949497c20 */ /* 0x000fe20008410000 */
[----:B------:R-:W-:Y:S01]  /*4a90*/  ISETP.GE.AND P4, PT, R22, R214, PT ;  /* 0x000000d61600720c */ /* 0x000fe20003f86270 */
[----:B------:R-:W-:Y:S01]  /*4aa0*/  MUFU.TANH R2, R2 ;  /* 0x0000000200027308 */ /* 0x000fe20000002400 */
[----:B-1----:R-:W-:Y:S01]  /*4ab0*/  IABS R37, R23 ;  /* 0x0000001700257213 */ /* 0x002fe20000000000 */
[----:B------:R-:W-:Y:S01]  /*4ac0*/  FMUL.FTZ R74, R74, UR25 ;  /* 0x000000194a4a7c20 */ /* 0x000fe20008410000 */
[CC--:B------:R-:W-:Y:S01]  /*4ad0*/  ISETP.LT.OR P2, PT, R164.reuse, R218.reuse, P2 ;  /* 0x000000daa400720c */ /* 0x0c0fe20001741670 */
[----:B------:R-:W-:Y:S01]  /*4ae0*/  FMUL.FTZ R75, R75, UR25 ;  /* 0x000000194b4b7c20 */ /* 0x000fe20008410000 */
[-C--:B------:R-:W-:Y:S01]  /*4af0*/  ISETP.LT.OR P1, PT, R164, R215.reuse, P1 ;  /* 0x000000d7a400720c */ /* 0x080fe20000f21670 */
[----:B------:R-:W-:Y:S01]  /*4b00*/  IMAD.IADD R164, R216, 0x1, -R164 ;  /* 0x00000001d8a47824 */ /* 0x000fe200078e0aa4 */
[C---:B------:R-:W-:Y:S01]  /*4b10*/  ISETP.LT.OR P5, PT, R22.reuse, R218, P5 ;  /* 0x000000da1600720c */ /* 0x040fe20002fa1670 */
[----:B------:R-:W1:Y:S01]  /*4b20*/  MUFU.TANH R23, R34 ;  /* 0x0000002200177308 */ /* 0x000e620000002400 */
[----:B------:R-:W-:Y:S01]  /*4b30*/  ISETP.LT.OR P4, PT, R22, R215, P4 ;  /* 0x000000d71600720c */ /* 0x000fe20002781670 */
[----:B------:R-:W-:Y:S01]  /*4b40*/  IMAD.IADD R22, R216, 0x1, -R22 ;  /* 0x00000001d8167824 */ /* 0x000fe200078e0a16 */
[----:B------:R-:W-:-:S02]  /*4b50*/  IABS R36, R36 ;  /* 0x0000002400247213 */ /* 0x000fc40000000000 */
[----:B------:R-:W-:Y:S02]  /*4b60*/  IABS R164, R164 ;  /* 0x000000a400a47213 */ /* 0x000fe40000000000 */
[----:B------:R-:W-:Y:S01]  /*4b70*/  IABS R22, R22 ;  /* 0x0000001600167213 */ /* 0x000fe20000000000 */
[----:B------:R-:W4:Y:S01]  /*4b80*/  MUFU.TANH R30, R30 ;  /* 0x0000001e001e7308 */ /* 0x000f220000002400 */
[----:B------:R-:W-:Y:S02]  /*4b90*/  IABS R20, R20 ;  /* 0x0000001400147213 */ /* 0x000fe40000000000 */
[----:B------:R-:W-:Y:S02]  /*4ba0*/  I2FP.F32.S32 R37, R37 ;  /* 0x0000002500257245 */ /* 0x000fe40000201400 */
[----:B------:R-:W-:Y:S02]  /*4bb0*/  I2FP.F32.S32 R36, R36 ;  /* 0x0000002400247245 */ /* 0x000fe40000201400 */
[----:B------:R-:W-:Y:S01]  /*4bc0*/  I2FP.F32.S32 R164, R164 ;  /* 0x000000a400a47245 */ /* 0x000fe20000201400 */
[----:B---3--:R-:W-:Y:S01]  /*4bd0*/  FFMA.FTZ R32, R37, -UR19, R38 ;  /* 0x8000001325207c23 */ /* 0x008fe20008010026 */
[----:B------:R-:W-:Y:S01]  /*4be0*/  I2FP.F32.S32 R22, R22 ;  /* 0x0000001600167245 */ /* 0x000fe20000201400 */
[----:B--2---:R-:W-:Y:S01]  /*4bf0*/  FFMA.FTZ R9, R36, -UR19, R9 ;  /* 0x8000001324097c23 */ /* 0x004fe20008010009 */
[----:B------:R-:W-:Y:S01]  /*4c00*/  I2FP.F32.S32 R20, R20 ;  /* 0x0000001400147245 */ /* 0x000fe20000201400 */
[----:B-1----:R-:W-:Y:S01]  /*4c10*/  FFMA.FTZ R164, R164, -UR19, R23 ;  /* 0x80000013a4a47c23 */ /* 0x002fe20008010017 */
[----:B------:R-:W-:-:S02]  /*4c20*/  VIADD R23, R16, 0x28 ;  /* 0x0000002810177836 */ /* 0x000fc40000000000 */
[----:B------:R-:W-:Y:S01]  /*4c30*/  FFMA.FTZ R21, R22, -UR19, R21 ;  /* 0x8000001316157c23 */ /* 0x000fe20008010015 */
[----:B------:R-:W-:Y:S02]  /*4c40*/  IMAD.IADD R22, R219, 0x1, -R204 ;  /* 0x00000001db167824 */ /* 0x000fe400078e0acc */
[----:B------:R-:W-:Y:S01]  /*4c50*/  FFMA.FTZ R171, R20, -UR19, R171 ;  /* 0x8000001314ab7c23 */ /* 0x000fe200080100ab */
[----:B------:R-:W-:Y:S01]  /*4c60*/  VIADD R20, R16, 0x29 ;  /* 0x0000002910147836 */ /* 0x000fe20000000000 */
[----:B------:R-:W-:Y:S01]  /*4c70*/  FSEL R4, R32, -INF , !P3 ;  /* 0xff80000020047808 */ /* 0x000fe20005800000 */
[----:B------:R-:W1:Y:S01]  /*4c80*/  MUFU.TANH R35, R35 ;  /* 0x0000002300237308 */ /* 0x000e620000002400 */
[----:B------:R-:W-:Y:S01]  /*4c90*/  FSEL R9, R9, -INF , !P5 ;  /* 0xff80000009097808 */ /* 0x000fe20006800000 */
[C---:B------:R-:W-:Y:S01]  /*4ca0*/  IMAD.IADD R165, R219.reuse, 0x1, -R20 ;  /* 0x00000001dba57824 */ /* 0x040fe200078e0a14 */
[----:B------:R-:W-:Y:S01]  /*4cb0*/  FSEL R6, R6, -INF , !P0 ;  /* 0xff80000006067808 */ /* 0x000fe20004000000 */
[----:B------:R-:W-:Y:S01]  /*4cc0*/  IMAD.IADD R167, R219, 0x1, -R23 ;  /* 0x00000001dba77824 */ /* 0x000fe200078e0a17 */
[----:B------:R-:W-:-:S02]  /*4cd0*/  FSEL R11, R11, -INF , !P6 ;  /* 0xff8000000b0b7808 */ /* 0x000fc40007000000 */
[CC--:B------:R-:W-:Y:S01]  /*4ce0*/  ISETP.GE.AND P3, PT, R23.reuse, R217.reuse, PT ;  /* 0x000000d91700720c */ /* 0x0c0fe20003f66270 */
[----:B------:R-:W2:Y:S01]  /*4cf0*/  MUFU.TANH R28, R28 ;  /* 0x0000001c001c7308 */ /* 0x000ea20000002400 */
[CC--:B------:R-:W-:Y:S02]  /*4d00*/  ISETP.GE.AND P5, PT, R23.reuse, R214.reuse, PT ;  /* 0x000000d61700720c */ /* 0x0c0fe40003fa6270 */
[C---:B------:R-:W-:Y:S02]  /*4d10*/  ISETP.GE.AND P0, PT, R204.reuse, R217, PT ;  /* 0x000000d9cc00720c */ /* 0x040fe40003f06270 */
[----:B------:R-:W-:Y:S02]  /*4d20*/  ISETP.GE.AND P6, PT, R204, R214, PT ;  /* 0x000000d6cc00720c */ /* 0x000fe40003fc6270 */
[----:B------:R-:W-:Y:S01]  /*4d30*/  IABS R22, R22 ;  /* 0x0000001600167213 */ /* 0x000fe20000000000 */
[----:B------:R-:W3:Y:S01]  /*4d40*/  MUFU.TANH R17, R17 ;  /* 0x0000001100117308 */ /* 0x000ee20000002400 */
[----:B------:R-:W-:-:S02]  /*4d50*/  ISETP.LT.OR P3, PT, R23, R218, P3 ;  /* 0x000000da1700720c */ /* 0x000fc40001f61670 */
[-C--:B------:R-:W-:Y:S01]  /*4d60*/  ISETP.LT.OR P5, PT, R23, R215.reuse, P5 ;  /* 0x000000d71700720c */ /* 0x080fe20002fa1670 */
[----:B------:R-:W-:Y:S01]  /*4d70*/  IMAD.IADD R23, R216, 0x1, -R23 ;  /* 0x00000001d8177824 */ /* 0x000fe200078e0a17 */
[C---:B------:R-:W-:Y:S02]  /*4d80*/  ISETP.LT.OR P0, PT, R204.reuse, R218, P0 ;  /* 0x000000dacc00720c */ /* 0x040fe40000701670 */
[----:B------:R-:W-:Y:S01]  /*4d90*/  ISETP.LT.OR P6, PT, R204, R215, P6 ;  /* 0x000000d7cc00720c */ /* 0x000fe200037c1670 */
[----:B------:R-:W-:Y:S01]  /*4da0*/  IMAD.IADD R204, R216, 0x1, -R204 ;  /* 0x00000001d8cc7824 */ /* 0x000fe200078e0acc */
[----:B------:R-:W-:Y:S01]  /*4db0*/  I2FP.F32.S32 R22, R22 ;  /* 0x0000001600167245 */ /* 0x000fe20000201400 */
[----:B------:R-:W5:Y:S01]  /*4dc0*/  MUFU.TANH R19, R19 ;  /* 0x0000001300137308 */ /* 0x000f620000002400 */
[----:B------:R-:W-:Y:S02]  /*4dd0*/  IABS R165, R165 ;  /* 0x000000a500a57213 */ /* 0x000fe40000000000 */
[----:B------:R-:W-:Y:S01]  /*4de0*/  IABS R23, R23 ;  /* 0x0000001700177213 */ /* 0x000fe20000000000 */
[----:B------:R-:W-:Y:S01]  /*4df0*/  FFMA.FTZ R163, R22, -UR19, R163 ;  /* 0x8000001316a37c23 */ /* 0x000fe200080100a3 */
[----:B------:R-:W-:Y:S01]  /*4e00*/  I2FP.F32.S32 R165, R165 ;  /* 0x000000a500a57245 */ /* 0x000fe20000201400 */
[----:B------:R-:W-:Y:S01]  /*4e10*/  VIADD R22, R16, 0x30 ;  /* 0x0000003010167836 */ /* 0x000fe20000000000 */
[----:B------:R-:W-:Y:S01]  /*4e20*/  IABS R204, R204 ;  /* 0x000000cc00cc7213 */ /* 0x000fe20000000000 */
[----:B------:R-:W5:Y:S01]  /*4e30*/  MUFU.TANH R24, R24 ;  /* 0x0000001800187308 */ /* 0x000f620000002400 */
[----:B------:R-:W-:Y:S01]  /*4e40*/  IABS R167, R167 ;  /* 0x000000a700a77213 */ /* 0x000fe20000000000 */
[----:B------:R-:W-:Y:S01]  /*4e50*/  FFMA.FTZ R165, R165, -UR19, R2 ;  /* 0x80000013a5a57c23 */ /* 0x000fe20008010002 */
[----:B------:R-:W-:-:S02]  /*4e60*/  I2FP.F32.S32 R23, R23 ;  /* 0x0000001700177245 */ /* 0x000fc40000201400 */
[----:B------:R-:W-:Y:S02]  /*4e70*/  I2FP.F32.S32 R204, R204 ;  /* 0x000000cc00cc7245 */ /* 0x000fe40000201400 */
[----:B------:R-:W-:Y:S01]  /*4e80*/  I2FP.F32.S32 R167, R167 ;  /* 0x000000a700a77245 */ /* 0x000fe20000201400 */
[----:B----4-:R-:W-:Y:S01]  /*4e90*/  FFMA.FTZ R168, R23, -UR19, R30 ;  /* 0x8000001317a87c23 */ /* 0x010fe2000801001e */
[----:B------:R-:W-:Y:S01]  /*4ea0*/  FSEL R164, R164, -INF , !P1 ;  /* 0xff800000a4a47808 */ /* 0x000fe20004800000 */
[----:B-1----:R-:W-:Y:S01]  /*4eb0*/  FFMA.FTZ R204, R204, -UR19, R35 ;  /* 0x80000013cccc7c23 */ /* 0x002fe20008010023 */
[----:B------:R-:W-:Y:S01]  /*4ec0*/  FSEL R163, R163, -INF , !P0 ;  /* 0xff800000a3a37808 */ /* 0x000fe20004000000 */
[----:B--2---:R-:W-:Y:S01]  /*4ed0*/  FFMA.FTZ R167, R167, -UR19, R28 ;  /* 0x80000013a7a77c23 */ /* 0x004fe2000801001c */
[----:B------:R-:W-:Y:S01]  /*4ee0*/  FSEL R2, R21, -INF , !P4 ;  /* 0xff80000015027808 */ /* 0x000fe20006000000 */
[----:B------:R-:W-:Y:S01]  /*4ef0*/  IMAD.IADD R23, R219, 0x1, -R22 ;  /* 0x00000001db177824 */ /* 0x000fe200078e0a16 */
[----:B------:R-:W-:Y:S01]  /*4f00*/  FSEL R171, R171, -INF , !P2 ;  /* 0xff800000abab7808 */ /* 0x000fe20005000000 */
[----:B------:R-:W-:Y:S01]  /*4f10*/  VIADD R21, R16, 0x31 ;  /* 0x0000003110157836 */ /* 0x000fe20000000000 */
[CC--:B------:R-:W-:Y:S01]  /*4f20*/  ISETP.GE.AND P1, PT, R22.reuse, R217.reuse, PT ;  /* 0x000000d91600720c */ /* 0x0c0fe20003f26270 */
[----:B------:R-:W1:Y:S01]  /*4f30*/  MUFU.TANH R18, R18 ;  /* 0x0000001200127308 */ /* 0x000e620000002400 */
[----:B------:R-:W-:Y:S01]  /*4f40*/  ISETP.GE.AND P0, PT, R22, R214, PT ;  /* 0x000000d61600720c */ /* 0x000fe20003f06270 */
[----:B------:R-:W-:Y:S01]  /*4f50*/  IMAD.IADD R28, R219, 0x1, -R21 ;  /* 0x00000001db1c7824 */ /* 0x000fe200078e0a15 */
[----:B------:R-:W-:-:S02]  /*4f60*/  ISETP.GE.AND P4, PT, R20, R217, PT ;  /* 0x000000d91400720c */ /* 0x000fc40003f86270 */
[----:B------:R-:W-:Y:S02]  /*4f70*/  ISETP.GE.AND P2, PT, R20, R214, PT ;  /* 0x000000d61400720c */ /* 0x000fe40003f46270 */
[CC--:B------:R-:W-:Y:S01]  /*4f80*/  ISETP.LT.OR P1, PT, R22.reuse, R218.reuse, P1 ;  /* 0x000000da1600720c */ /* 0x0c0fe20000f21670 */
[----:B------:R-:W-:Y:S01]  /*4f90*/  MUFU.TANH R25, R25 ;  /* 0x0000001900197308 */ /* 0x000fe20000002400 */
[-C--:B------:R-:W-:Y:S01]  /*4fa0*/  ISETP.LT.OR P0, PT, R22, R215.reuse, P0 ;  /* 0x000000d71600720c */ /* 0x080fe20000701670 */
[----:B------:R-:W-:Y:S01]  /*4fb0*/  IMAD.IADD R22, R216, 0x1, -R22 ;  /* 0x00000001d8167824 */ /* 0x000fe200078e0a16 */
[C---:B------:R-:W-:Y:S02]  /*4fc0*/  ISETP.LT.OR P4, PT, R20.reuse, R218, P4 ;  /* 0x000000da1400720c */ /* 0x040fe40002781670 */
[----:B------:R-:W-:Y:S01]  /*4fd0*/  ISETP.LT.OR P2, PT, R20, R215, P2 ;  /* 0x000000d71400720c */ /* 0x000fe20001741670 */
[----:B------:R-:W-:Y:S01]  /*4fe0*/  IMAD.IADD R20, R216, 0x1, -R20 ;  /* 0x00000001d8147824 */ /* 0x000fe200078e0a14 */
[----:B------:R-:W-:Y:S01]  /*4ff0*/  FSEL R204, R204, -INF , !P6 ;  /* 0xff800000cccc7808 */ /* 0x000fe20007000000 */
[----:B------:R-:W2:Y:S01]  /*5000*/  MUFU.TANH R72, R72 ;  /* 0x0000004800487308 */ /* 0x000ea20000002400 */
[----:B------:R-:W-:-:S02]  /*5010*/  FSEL R167, R167, -INF , !P3 ;  /* 0xff800000a7a77808 */ /* 0x000fc40005800000 */
[C---:B------:R-:W-:Y:S02]  /*5020*/  ISETP.GE.AND P6, PT, R21.reuse, R217, PT ;  /* 0x000000d91500720c */ /* 0x040fe40003fc6270 */
[C---:B------:R-:W-:Y:S02]  /*5030*/  ISETP.GE.AND P3, PT, R21.reuse, R214, PT ;  /* 0x000000d61500720c */ /* 0x040fe40003f66270 */
[----:B------:R-:W-:Y:S01]  /*5040*/  IABS R22, R22 ;  /* 0x0000001600167213 */ /* 0x000fe20000000000 */
[----:B------:R-:W-:Y:S01]  /*5050*/  MUFU.TANH R73, R73 ;  /* 0x0000004900497308 */ /* 0x000fe20000002400 */
[----:B------:R-:W-:Y:S02]  /*5060*/  IABS R20, R20 ;  /* 0x0000001400147213 */ /* 0x000fe40000000000 */
[----:B------:R-:W-:Y:S02]  /*5070*/  IABS R23, R23 ;  /* 0x0000001700177213 */ /* 0x000fe40000000000 */
[----:B------:R-:W-:-:S02]  /*5080*/  ISETP.LT.OR P6, PT, R21, R218, P6 ;  /* 0x000000da1500720c */ /* 0x000fc400037c1670 */
[----:B------:R-:W-:Y:S01]  /*5090*/  ISETP.LT.OR P3, PT, R21, R215, P3 ;  /* 0x000000d71500720c */ /* 0x000fe20001f61670 */
[----:B------:R-:W-:Y:S01]  /*50a0*/  IMAD.IADD R21, R216, 0x1, -R21 ;  /* 0x00000001d8157824 */ /* 0x000fe200078e0a15 */
[----:B------:R-:W-:Y:S01]  /*50b0*/  I2FP.F32.S32 R22, R22 ;  /* 0x0000001600167245 */ /* 0x000fe20000201400 */
[----:B------:R-:W4:Y:S01]  /*50c0*/  MUFU.TANH R74, R74 ;  /* 0x0000004a004a7308 */ /* 0x000f220000002400 */
[----:B------:R-:W-:Y:S02]  /*50d0*/  I2FP.F32.S32 R20, R20 ;  /* 0x0000001400147245 */ /* 0x000fe40000201400 */
[----:B------:R-:W-:Y:S01]  /*50e0*/  I2FP.F32.S32 R23, R23 ;  /* 0x0000001700177245 */ /* 0x000fe20000201400 */
[----:B---3--:R-:W-:Y:S01]  /*50f0*/  FFMA.FTZ R174, R22, -UR19, R17 ;  /* 0x8000001316ae7c23 */ /* 0x008fe20008010011 */
[----:B------:R-:W-:Y:S01]  /*5100*/  IABS R21, R21 ;  /* 0x0000001500157213 */ /* 0x000fe20000000000 */
[----:B-----5:R-:W-:Y:S01]  /*5110*/  FFMA.FTZ R19, R20, -UR19, R19 ;  /* 0x8000001314137c23 */ /* 0x020fe20008010013 */
[----:B------:R-:W-:-:S02]  /*5120*/  VIADD R17, R16, 0x38 ;  /* 0x0000003810117836 */ /* 0x000fc40000000000 */
[----:B------:R-:W-:Y:S01]  /*5130*/  FFMA.FTZ R24, R23, -UR19, R24 ;  /* 0x8000001317187c23 */ /* 0x000fe20008010018 */
[----:B------:R-:W-:Y:S01]  /*5140*/  VIADD R16, R16, 0x39 ;  /* 0x0000003910107836 */ /* 0x000fe20000000000 */
[----:B------:R-:W-:Y:S01]  /*5150*/  I2FP.F32.S32 R21, R21 ;  /* 0x0000001500157245 */ /* 0x000fe20000201400 */
[----:B------:R-:W3:Y:S01]  /*5160*/  MUFU.TANH R75, R75 ;  /* 0x0000004b004b7308 */ /* 0x000ee20000002400 */
[----:B------:R-:W-:Y:S02]  /*5170*/  FSEL R168, R168, -INF , !P5 ;  /* 0xff800000a8a87808 */ /* 0x000fe40006800000 */
[----:B------:R-:W-:Y:S01]  /*5180*/  FSEL R165, R165, -INF , !P4 ;  /* 0xff800000a5a57808 */ /* 0x000fe20006000000 */
[----:B-1----:R-:W-:Y:S01]  /*5190*/  FFMA.FTZ R172, R21, -UR19, R18 ;  /* 0x8000001315ac7c23 */ /* 0x002fe20008010012 */
        /* <DEDUP_REMOVED lines=9> */
[-C--:B------:R-:W-:Y:S01]  /*5230*/  ISETP.LT.OR P2, PT, R17, R215.reuse, P2 ;  /* 0x000000d71100720c */ /* 0x080fe20001741670 */
[----:B------:R-:W-:Y:S01]  /*5240*/  IMAD.IADD R17, R216, 0x1, -R17 ;  /* 0x00000001d8117824 */ /* 0x000fe200078e0a11 */
[C---:B------:R-:W-:Y:S01]  /*5250*/  ISETP.LT.OR P4, PT, R16.reuse, R218, P4 ;  /* 0x000000da1000720c */ /* 0x040fe20002781670 */
[----:B------:R-:W-:Y:S01]  /*5260*/  BAR.SYNC.DEFER_BLOCKING 0x0 ;  /* 0x0000000000007b1d */ /* 0x000fe20000010000 */
[----:B------:R-:W-:Y:S01]  /*5270*/  ISETP.LT.OR P1, PT, R16, R215, P1 ;  /* 0x000000d71000720c */ /* 0x000fe20000f21670 */
[----:B------:R-:W-:Y:S01]  /*5280*/  IMAD.IADD R16, R216, 0x1, -R16 ;  /* 0x00000001d8107824 */ /* 0x000fe200078e0a10 */
[----:B------:R-:W-:-:S02]  /*5290*/  FSEL R174, R174, -INF , !P0 ;  /* 0xff800000aeae7808 */ /* 0x000fc40004000000 */
[----:B------:R-:W-:Y:S02]  /*52a0*/  IABS R18, R18 ;  /* 0x0000001200127213 */ /* 0x000fe40000000000 */
[----:B------:R-:W-:Y:S02]  /*52b0*/  PLOP3.LUT P0, PT, PT, PT, UP0, 0x80, 0x0 ;  /* 0x000000000000781c */ /* 0x000fe40003f0f008 */
[----:B------:R-:W-:Y:S02]  /*52c0*/  IABS R28, R28 ;  /* 0x0000001c001c7213 */ /* 0x000fe40000000000 */
[----:B------:R-:W-:Y:S02]  /*52d0*/  IABS R17, R17 ;  /* 0x0000001100117213 */ /* 0x000fe40000000000 */
[----:B------:R-:W-:Y:S02]  /*52e0*/  IABS R19, R19 ;  /* 0x0000001300137213 */ /* 0x000fe40000000000 */
[----:B------:R-:W-:-:S02]  /*52f0*/  IABS R16, R16 ;  /* 0x0000001000107213 */ /* 0x000fc40000000000 */
[----:B------:R-:W-:Y:S02]  /*5300*/  I2FP.F32.S32 R175, R18 ;  /* 0x0000001200af7245 */ /* 0x000fe40000201400 */
[----:B------:R-:W-:Y:S02]  /*5310*/  I2FP.F32.S32 R28, R28 ;  /* 0x0000001c001c7245 */ /* 0x000fe40000201400 */
[----:B------:R-:W-:Y:S01]  /*5320*/  I2FP.F32.S32 R17, R17 ;  /* 0x0000001100117245 */ /* 0x000fe20000201400 */
[----:B--2---:R-:W-:Y:S01]  /*5330*/  FFMA.FTZ R175, R175, -UR19, R72 ;  /* 0x80000013afaf7c23 */ /* 0x004fe20008010048 */
[----:B------:R-:W-:Y:S01]  /*5340*/  I2FP.F32.S32 R18, R19 ;  /* 0x0000001300127245 */ /* 0x000fe20000201400 */
[----:B------:R-:W-:Y:S01]  /*5350*/  FFMA.FTZ R177, R28, -UR19, R25 ;  /* 0x800000131cb17c23 */ /* 0x000fe20008010019 */
[----:B------:R-:W-:Y:S01]  /*5360*/  I2FP.F32.S32 R16, R16 ;  /* 0x0000001000107245 */ /* 0x000fe20000201400 */
[----:B----4-:R-:W-:Y:S01]  /*5370*/  FFMA.FTZ R170, R17, -UR19, R74 ;  /* 0x8000001311aa7c23 */ /* 0x010fe2000801004a */
[----:B------:R-:W-:Y:S01]  /*5380*/  FSEL R172, R172, -INF , !P3 ;  /* 0xff800000acac7808 */ /* 0x000fe20005800000 */
[----:B------:R-:W-:Y:S01]  /*5390*/  FFMA.FTZ R173, R18, -UR19, R73 ;  /* 0x8000001312ad7c23 */ /* 0x000fe20008010049 */
[----:B------:R-:W-:Y:S01]  /*53a0*/  FSEL R177, R177, -INF , !P6 ;  /* 0xff800000b1b17808 */ /* 0x000fe20007000000 */
[----:B---3--:R-:W-:Y:S01]  /*53b0*/  FFMA.FTZ R166, R16, -UR19, R75 ;  /* 0x8000001310a67c23 */ /* 0x008fe2000801004b */
        /* <DEDUP_REMOVED lines=67> */
.L_x_575:
[----:B------:R-:W-:Y:S05]  /*57f0*/  BSYNC B0 ;  /* 0x0000000000007941 */ /* 0x000fea0003800000 */
.L_x_574:
[----:B------:R-:W0:Y:S02]  /*5800*/  LDGDEPBAR ;  /* 0x00000000000079af */ /* 0x000e240000000000 */
.L_x_573:
        /* <DEDUP_REMOVED lines=75> */
[----:B------:R-:W1:Y:S01]  /*5cc0*/  LDSM.16.MT88.4 R12, [R194+0x12800] ;  /* 0x01280000c20c783b */ /* 0x000e620000004200 */
[--C-:B------:R-:W-:Y:S01]  /*5cd0*/  FFMA.FTZ R148, R6, UR22, -R169.reuse ;  /* 0x0000001606947c23 */ /* 0x100fe200080108a9 */
[--C-:B------:R-:W-:Y:S01]  /*5ce0*/  FFMA.FTZ R133, R4, UR22, -R169.reuse ;  /* 0x0000001604857c23 */ /* 0x100fe200080108a9 */
[----:B------:R-:W2:Y:S01]  /*5cf0*/  MUFU.EX2 R156, R156 ;  /* 0x0000009c009c7308 */ /* 0x000ea20000000800 */
[----:B------:R-:W4:Y:S01]  /*5d00*/  LDSM.16.MT88.4 R8, [R196+0x14800] ;  /* 0x01480000c408783b */ /* 0x000f220000004200 */
[--C-:B------:R-:W-:Y:S01]  /*5d10*/  FFMA.FTZ R2, R2, UR22, -R169.reuse ;  /* 0x0000001602027c23 */ /* 0x100fe200080108a9 */
[--C-:B------:R-:W-:Y:S01]  /*5d20*/  FFMA.FTZ R160, R171, UR22, -R176.reuse ;  /* 0x00000016aba07c23 */ /* 0x100fe200080108b0 */
[--C-:B------:R-:W-:Y:S01]  /*5d30*/  FFMA.FTZ R162, R167, UR22, -R176.reuse ;  /* 0x00000016a7a27c23 */ /* 0x100fe200080108b0 */
[----:B------:R-:W-:Y:S01]  /*5d40*/  LDSM.16.MT88.4 R88, [R193+0x16000] ;  /* 0x01600000c158783b */ /* 0x000fe20000004200 */
        /* <DEDUP_REMOVED lines=37> */
[C---:B------:R-:W-:Y:S01]  /*5fa0*/  HMMA.16816.F32.BF16 R120, R96.reuse, R116, RZ ;  /* 0x000000746078723c */ /* 0x040fe200000418ff */
[----:B------:R-:W-:Y:S05]  /*5fb0*/  MUFU.EX2 R149, R149 ;  /* 0x0000009500957308 */ /* 0x000fea0000000800 */
[C---:B------:R-:W-:Y:S03]  /*5fc0*/  HMMA.16816.F32.BF16 R36, R96.reuse, R40, RZ ;  /* 0x000000286024723c */ /* 0x040fe600000418ff */
[----:B------:R-:W5:Y:S01]  /*5fd0*/  MUFU.EX2 R0, R0 ;  /* 0x0000000000007308 */ /* 0x000f620000000800 */
        /* <DEDUP_REMOVED lines=8> */
[----:B-----5:R-:W-:Y:S01]  /*6060*/  F2FP.BF16.F32.PACK_AB R6, R0, R149 ;  /* 0x000000950006723e */ /* 0x020fe200000010ff */
[----:B------:R-:W-:-:S03]  /*6070*/  FADD.FTZ R149, R149, R150 ;  /* 0x0000009695957221 */ /* 0x000fc60000010000 */
[C---:B------:R-:W-:Y:S01]  /*6080*/  HMMA.16816.F32.BF16 R60, R96.reuse, R64, RZ ;  /* 0x00000040603c723c */ /* 0x040fe200000418ff */
[----:B------:R-:W-:Y:S02]  /*6090*/  FADD.FTZ R149, R0, R149 ;  /* 0x0000009500957221 */ /* 0x000fe40000010000 */
[----:B------:R-:W-:Y:S03]  /*60a0*/  MUFU.EX2 R133, R133 ;  /* 0x0000008500857308 */ /* 0x000fe60000000800 */
[C---:B------:R-:W-:Y:S05]  /*60b0*/  HMMA.16816.F32.BF16 R56, R96.reuse, R58, RZ ;  /* 0x0000003a6038723c */ /* 0x040fea00000418ff */
[----:B------:R-:W5:Y:S01]  /*60c0*/  MUFU.EX2 R2, R2 ;  /* 0x0000000200027308 */ /* 0x000f620000000800 */
[----:B--2---:R-:W-:Y:S01]  /*60d0*/  F2FP.BF16.F32.PACK_AB R5, R148, R151 ;  /* 0x000000979405723e */ /* 0x004fe200000010ff */
[----:B------:R-:W-:Y:S01]  /*60e0*/  HMMA.16816.F32.BF16 R64, R96, R66, RZ ;  /* 0x000000426040723c */ /* 0x000fe200000418ff */
[----:B------:R-:W-:-:S04]  /*60f0*/  FADD.FTZ R151, R151, R154 ;  /* 0x0000009a97977221 */ /* 0x000fc80000010000 */
[----:B------:R-:W-:Y:S01]  /*6100*/  FADD.FTZ R148, R148, R151 ;  /* 0x0000009794947221 */ /* 0x000fe20000010000 */
[C---:B------:R-:W-:Y:S01]  /*6110*/  HMMA.16816.F32.BF16 R68, R96.reuse, R72, RZ ;  /* 0x000000486044723c */ /* 0x040fe200000418ff */
[----:B------:R-:W-:Y:S05]  /*6120*/  MUFU.EX2 R160, R160 ;  /* 0x000000a000a07308 */ /* 0x000fea0000000800 */
[----:B---3--:R-:W-:Y:S01]  /*6130*/  HMMA.16816.F32.BF16 R76, R96, R80, RZ ;  /* 0x00000050604c723c */ /* 0x008fe200000418ff */
[----:B-----5:R-:W-:Y:S02]  /*6140*/  F2FP.BF16.F32.PACK_AB R7, R2, R133 ;  /* 0x000000850207723e */ /* 0x020fe400000010ff */
        /* <DEDUP_REMOVED lines=20> */
[----:B------:R-:W2:Y:S05]  /*6290*/  LDSM.16.MT88.4 R20, [R193+0x16800] ;  /* 0x01680000c114783b */ /* 0x000eaa0000004200 */
        /* <DEDUP_REMOVED lines=68> */
[C---:B----4-:R-:W-:Y:S06]  /*66e0*/  HMMA.16816.F32.BF16 R68, R4.reuse, R16, R68 ;  /* 0x000000100444723c */ /* 0x050fec0000041844 */
        /* <DEDUP_REMOVED lines=135> */
[----:B------:R-:W4:Y:S04]  /*6f60*/  LDSM.16.M88.4 R160, [R201+0xc800] ;  /* 0x00c80000c9a0783b */ /* 0x000f280000000200 */
[----:B------:R-:W5:Y:S04]  /*6f70*/  LDSM.16.M88.4 R152, [R201+0xd000] ;  /* 0x00d00000c998783b */ /* 0x000f680000000200 */
[----:B-1----:R-:W1:Y:S04]  /*6f80*/  LDSM.16.M88.4 R8, [R201+0xd800] ;  /* 0x00d80000c908783b */ /* 0x002e680000000200 */
[----:B------:R-:W-:Y:S04]  /*6f90*/  LDSM.16.M88.4 R20, [R200] ;  /* 0x00000000c814783b */ /* 0x000fe80000000200 */
[----:B------:R-:W1:Y:S04]  /*6fa0*/  LDSM.16.M88.4 R204, [R199] ;  /* 0x00000000c7cc783b */ /* 0x000e680000000200 */
[----:B------:R-:W1:Y:S04]  /*6fb0*/  LDSM.16.M88.4 R168, [R191] ;  /* 0x00000000bfa8783b */ /* 0x000e680000000200 */
[----:B------:R-:W1:Y:S04]  /*6fc0*/  LDSM.16.M88.4 R136, [R190] ;  /* 0x00000000be88783b */ /* 0x000e680000000200 */
[----:B------:R-:W1:Y:S04]  /*6fd0*/  LDSM.16.M88.4 R28, [R189] ;  /* 0x00000000bd1c783b */ /* 0x000e680000000200 */
[----:B--2---:R-:W-:Y:S01]  /*6fe0*/  LDSM.16.M88.4 R4, [R198] ;  /* 0x00000000c604783b */ /* 0x004fe20000000200 */
[C---:B---3--:R-:W-:Y:S03]  /*6ff0*/  HMMA.16816.F32.BF16 R16, R140.reuse, R12, RZ ;  /* 0x0000000c8c10723c */ /* 0x048fe600000418ff */
[----:B------:R-:W2:Y:S04]  /*7000*/  LDSM.16.M88.4 R176, [R195+0xc000] ;  /* 0x00c00000c3b0783b */ /* 0x000ea80000000200 */
[----:B------:R-:W3:Y:S01]  /*7010*/  LDSM.16.M88.4 R172, [R195+0xc800] ;  /* 0x00c80000c3ac783b */ /* 0x000ee20000000200 */
[C---:B----4-:R-:W-:Y:S03]  /*7020*/  HMMA.16816.F32.BF16 R164, R140.reuse, R160, RZ ;  /* 0x000000a08ca4723c */ /* 0x050fe600000418ff */
[----:B------:R-:W4:Y:S03]  /*7030*/  LDSM.16.M88.4 R32, [R195+0xd000] ;  /* 0x00d00000c320783b */ /* 0x000f260000000200 */
[C---:B-----5:R-:W-:Y:S01]  /*7040*/  HMMA.16816.F32.BF16 R156, R140.reuse, R152, RZ ;  /* 0x000000988c9c723c */ /* 0x060fe200000418ff */
[----:B------:R-:W5:Y:S04]  /*7050*/  LDSM.16.M88.4 R24, [R195+0xd800] ;  /* 0x00d80000c318783b */ /* 0x000f680000000200 */
[----:B------:R-:W-:Y:S01]  /*7060*/  LDSM.16.M88.4 R228, [R188] ;  /* 0x00000000bce4783b */ /* 0x000fe20000000200 */
[C---:B------:R-:W-:Y:S03]  /*7070*/  HMMA.16816.F32.BF16 R12, R140.reuse, R14, RZ ;  /* 0x0000000e8c0c723c */ /* 0x040fe600000418ff */
[----:B------:R-:W0:Y:S03]  /*7080*/  LDGDEPBAR ;  /* 0x00000000000079af */ /* 0x000e260000000000 */
[C---:B------:R-:W-:Y:S06]  /*7090*/  HMMA.16816.F32.BF16 R160, R140.reuse, R162, RZ ;  /* 0x000000a28ca0723c */ /* 0x040fec00000418ff */
[C---:B------:R-:W-:Y:S06]  /*70a0*/  HMMA.16816.F32.BF16 R152, R140.reuse, R154, RZ ;  /* 0x0000009a8c98723c */ /* 0x040fec00000418ff */
[C---:B-1----:R-:W-:Y:S06]  /*70b0*/  HMMA.16816.F32.BF16 R148, R140.reuse, R8, RZ ;  /* 0x000000088c94723c */ /* 0x042fec00000418ff */
[----:B------:R-:W-:Y:S01]  /*70c0*/  HMMA.16816.F32.BF16 R140, R140, R10, RZ ;  /* 0x0000000a8c8c723c */ /* 0x000fe200000418ff */
[----:B------:R-:W1:Y:S05]  /*70d0*/  LDSM.16.M88.4 R8, [R197] ;  /* 0x00000000c508783b */ /* 0x000e6a0000000200 */
[C---:B------:R-:W-:Y:S06]  /*70e0*/  HMMA.16816.F32.BF16 R16, R20.reuse, R204, R16 ;  /* 0x000000cc1410723c */ /* 0x040fec0000041810 */
        /* <DEDUP_REMOVED lines=8> */
[C---:B------:R-:W-:Y:S06]  /*7170*/  HMMA.16816.F32.BF16 R148, R20.reuse, R28, R148 ;  /* 0x0000001c1494723c */ /* 0x040fec0000041894 */
[----:B------:R-:W-:Y:S01]  /*7180*/  HMMA.16816.F32.BF16 R140, R20, R30, R140 ;  /* 0x0000001e148c723c */ /* 0x000fe2000004188c */
[----:B------:R-:W1:Y:S04]  /*7190*/  LDSM.16.M88.4 R28, [R188+0x1800] ;  /* 0x00180000bc1c783b */ /* 0x000e680000000200 */
[----:B------:R-:W1:Y:S01]  /*71a0*/  LDSM.16.M88.4 R20, [R202+0x4000] ;  /* 0x00400000ca14783b */ /* 0x000e620000000200 */
[C---:B--2---:R-:W-:Y:S06]  /*71b0*/  HMMA.16816.F32.BF16 R16, R4.reuse, R176, R16 ;  /* 0x000000b00410723c */ /* 0x044fec0000041810 */
[C---:B------:R-:W-:Y:S01]  /*71c0*/  HMMA.16816.F32.BF16 R12, R4.reuse, R178, R12 ;  /* 0x000000b2040c723c */ /* 0x040fe2000004180c */
[----:B------:R-:W2:Y:S05]  /*71d0*/  LDSM.16.M88.4 R176, [R201+0xe800] ;  /* 0x00e80000c9b0783b */ /* 0x000eaa0000000200 */
[C---:B---3--:R-:W-:Y:S06]  /*71e0*/  HMMA.16816.F32.BF16 R164, R4.reuse, R172, R164 ;  /* 0x000000ac04a4723c */ /* 0x048fec00000418a4 */
[C---:B------:R-:W-:Y:S01]  /*71f0*/  HMMA.16816.F32.BF16 R160, R4.reuse, R174, R160 ;  /* 0x000000ae04a0723c */ /* 0x040fe200000418a0 */
[----:B------:R-:W-:Y:S05]  /*7200*/  LDSM.16.M88.4 R172, [R187] ;  /* 0x00000000bbac783b */ /* 0x000fea0000000200 */
        /* <DEDUP_REMOVED lines=16> */
[C---:B------:R-:W-:Y:S06]  /*7310*/  HMMA.16816.F32.BF16 R148, R8.reuse, R28, R148 ;  /* 0x0000001c0894723c */ /* 0x040fec0000041894 */
[----:B------:R-:W-:Y:S01]  /*7320*/  HMMA.16816.F32.BF16 R140, R8, R30, R140 ;  /* 0x0000001e088c723c */ /* 0x000fe2000004188c */
[----:B------:R-:W1:Y:S04]  /*7330*/  LDSM.16.M88.4 R28, [R184] ;  /* 0x00000000b81c783b */ /* 0x000e680000000200 */
[----:B------:R-:W1:Y:S01]  /*7340*/  LDSM.16.M88.4 R8, [R198+0x4000] ;  /* 0x00400000c608783b */ /* 0x000e620000000200 */
[C---:B------:R-:W-:Y:S06]  /*7350*/  HMMA.16816.F32.BF16 R16, R20.reuse, R204, R16 ;  /* 0x000000cc1410723c */ /* 0x040fec0000041810 */
[C---:B------:R-:W-:Y:S01]  /*7360*/  HMMA.16816.F32.BF16 R12, R20.reuse, R206, R12 ;  /* 0x000000ce140c723c */ /* 0x040fe2000004180c */
[----:B------:R-:W1:Y:S05]  /*7370*/  LDSM.16.M88.4 R204, [R195+0xe800] ;  /* 0x00e80000c3cc783b */ /* 0x000e6a0000000200 */
[C---:B--2---:R-:W-:Y:S06]  /*7380*/  HMMA.16816.F32.BF16 R164, R20.reuse, R176, R164 ;  /* 0x000000b014a4723c */ /* 0x044fec00000418a4 */
[C---:B------:R-:W-:Y:S01]  /*7390*/  HMMA.16816.F32.BF16 R160, R20.reuse, R178, R160 ;  /* 0x000000b214a0723c */ /* 0x040fe200000418a0 */
[----:B------:R-:W-:Y:S05]  /*73a0*/  LDSM.16.M88.4 R176, [R188+0x2000] ;  /* 0x00200000bcb0783b */ /* 0x000fea0000000200 */
[C---:B---3--:R-:W-:Y:S06]  /*73b0*/  HMMA.16816.F32.BF16 R156, R20.reuse, R32, R156 ;  /* 0x00000020149c723c */ /* 0x048fec000004189c */
[C---:B------:R-:W-:Y:S01]  /*73c0*/  HMMA.16816.F32.BF16 R152, R20.reuse, R34, R152 ;  /* 0x000000221498723c */ /* 0x040fe20000041898 */
[----:B------:R-:W-:Y:S05]  /*73d0*/  LDSM.16.M88.4 R32, [R197+0x4000] ;  /* 0x00400000c520783b */ /* 0x000fea0000000200 */
[C---:B----4-:R-:W-:Y:S06]  /*73e0*/  HMMA.16816.F32.BF16 R148, R20.reuse, R24, R148 ;  /* 0x000000181494723c */ /* 0x050fec0000041894 */
[----:B------:R-:W-:Y:S01]  /*73f0*/  HMMA.16816.F32.BF16 R140, R20, R26, R140 ;  /* 0x0000001a148c723c */ /* 0x000fe2000004188c */
[----:B------:R-:W2:Y:S04]  /*7400*/  LDSM.16.M88.4 R24, [R195+0xf000] ;  /* 0x00f00000c318783b */ /* 0x000ea80000000200 */
[----:B------:R-:W3:Y:S01]  /*7410*/  LDSM.16.M88.4 R20, [R195+0xf800] ;  /* 0x00f80000c314783b */ /* 0x000ee20000000200 */
[C---:B-----5:R-:W-:Y:S06]  /*7420*/  HMMA.16816.F32.BF16 R16, R4.reuse, R172, R16 ;  /* 0x000000ac0410723c */ /* 0x060fec0000041810 */
[C---:B------:R-:W-:Y:S01]  /*7430*/  HMMA.16816.F32.BF16 R12, R4.reuse, R174, R12 ;  /* 0x000000ae040c723c */ /* 0x040fe2000004180c */
[----:B------:R-:W4:Y:S05]  /*7440*/  LDSM.16.M88.4 R172, [R188+0x2800] ;  /* 0x00280000bcac783b */ /* 0x000f2a0000000200 */
[C---:B-1----:R-:W-:Y:S06]  /*7450*/  HMMA.16816.F32.BF16 R164, R4.reuse, R168, R164 ;  /* 0x000000a804a4723c */ /* 0x042fec00000418a4 */
[C---:B------:R-:W-:Y:S01]  /*7460*/  HMMA.16816.F32.BF16 R160, R4.reuse, R170, R160 ;  /* 0x000000aa04a0723c */ /* 0x040fe200000418a0 */
[----:B------:R-:W1:Y:S05]  /*7470*/  LDSM.16.M88.4 R168, [R188+0x3000] ;  /* 0x00300000bca8783b */ /* 0x000e6a0000000200 */
[C---:B------:R-:W-:Y:S06]  /*7480*/  HMMA.16816.F32.BF16 R156, R4.reuse, R136, R156 ;  /* 0x00000088049c723c */ /* 0x040fec000004189c */
[C---:B------:R-:W-:Y:S01]  /*7490*/  HMMA.16816.F32.BF16 R152, R4.reuse, R138, R152 ;  /* 0x0000008a0498723c */ /* 0x040fe20000041898 */
[----:B------:R-:W5:Y:S05]  /*74a0*/  LDSM.16.M88.4 R136, [R188+0x3800] ;  /* 0x00380000bc88783b */ /* 0x000f6a0000000200 */
[C---:B------:R-:W-:Y:S06]  /*74b0*/  HMMA.16816.F32.BF16 R148, R4.reuse, R28, R148 ;  /* 0x0000001c0494723c */ /* 0x040fec0000041894 */
[----:B------:R-:W-:Y:S01]  /*74c0*/  HMMA.16816.F32.BF16 R140, R4, R30, R140 ;  /* 0x0000001e048c723c */ /* 0x000fe2000004188c */
[----:B------:R-:W-:Y:S04]  /*74d0*/  LDSM.16.M88.4 R4, [R202+0x8000] ;  /* 0x00800000ca04783b */ /* 0x000fe80000000200 */
[----:B------:R-:W5:Y:S01]  /*74e0*/  LDSM.16.M88.4 R28, [R201+0x10000] ;  /* 0x01000000c91c783b */ /* 0x000f620000000200 */
[C---:B------:R-:W-:Y:S06]  /*74f0*/  HMMA.16816.F32.BF16 R16, R8.reuse, R228, R16 ;  /* 0x000000e40810723c */ /* 0x040fec0000041810 */
[C---:B------:R-:W-:Y:S01]  /*7500*/  HMMA.16816.F32.BF16 R12, R8.reuse, R230, R12 ;  /* 0x000000e6080c723c */ /* 0x040fe2000004180c */
[----:B------:R-:W-:Y:S05]  /*7510*/  LDSM.16.M88.4 R228, [R183] ;  /* 0x00000000b7e4783b */ /* 0x000fea0000000200 */
[C---:B------:R-:W-:Y:S06]  /*7520*/  HMMA.16816.F32.BF16 R164, R8.reuse, R204, R164 ;  /* 0x000000cc08a4723c */ /* 0x040fec00000418a4 */
[C---:B------:R-:W-:Y:S01]  /*7530*/  HMMA.16816.F32.BF16 R160, R8.reuse, R206, R160 ;  /* 0x000000ce08a0723c */ /* 0x040fe200000418a0 */
[----:B------:R-:W-:Y:S05]  /*7540*/  LDSM.16.M88.4 R204, [R200+0x8000] ;  /* 0x00800000c8cc783b */ /* 0x000fea0000000200 */
[C---:B--2---:R-:W-:Y:S06]  /*7550*/  HMMA.16816.F32.BF16 R156, R8.reuse, R24, R156 ;  /* 0x00000018089c723c */ /* 0x044fec000004189c */
[C---:B------:R-:W-:Y:S01]  /*7560*/  HMMA.16816.F32.BF16 R152, R8.reuse, R26, R152 ;  /* 0x0000001a0898723c */ /* 0x040fe20000041898 */
[----:B------:R-:W2:Y:S05]  /*7570*/  LDSM.16.M88.4 R24, [R201+0x10800] ;  /* 0x01080000c918783b */ /* 0x000eaa0000000200 */
[C---:B---3--:R-:W-:Y:S06]  /*7580*/  HMMA.16816.F32.BF16 R148, R8.reuse, R20, R148 ;  /* 0x000000140894723c */ /* 0x048fec0000041894 */
[----:B------:R-:W-:Y:S01]  /*7590*/  HMMA.16816.F32.BF16 R140, R8, R22, R140 ;  /* 0x00000016088c723c */ /* 0x000fe2000004188c */
[----:B------:R-:W3:Y:S04]  /*75a0*/  LDSM.16.M88.4 R20, [R201+0x11000] ;  /* 0x01100000c914783b */ /* 0x000ee80000000200 */
[----:B------:R-:W3:Y:S01]  /*75b0*/  LDSM.16.M88.4 R8, [R201+0x11800] ;  /* 0x01180000c908783b */ /* 0x000ee20000000200 */
[C---:B------:R-:W-:Y:S06]  /*75c0*/  HMMA.16816.F32.BF16 R16, R32.reuse, R176, R16 ;  /* 0x000000b02010723c */ /* 0x040fec0000041810 */
[C---:B------:R-:W-:Y:S01]  /*75d0*/  HMMA.16816.F32.BF16 R12, R32.reuse, R178, R12 ;  /* 0x000000b2200c723c */ /* 0x040fe2000004180c */
[----:B------:R-:W3:Y:S05]  /*75e0*/  LDSM.16.M88.4 R176, [R182] ;  /* 0x00000000b6b0783b */ /* 0x000eea0000000200 */
[C---:B----4-:R-:W-:Y:S06]  /*75f0*/  HMMA.16816.F32.BF16 R164, R32.reuse, R172, R164 ;  /* 0x000000ac20a4723c */ /* 0x050fec00000418a4 */
[C---:B------:R-:W-:Y:S01]  /*7600*/  HMMA.16816.F32.BF16 R160, R32.reuse, R174, R160 ;  /* 0x000000ae20a0723c */ /* 0x040fe200000418a0 */
[----:B------:R-:W4:Y:S05]  /*7610*/  LDSM.16.M88.4 R172, [R181] ;  /* 0x00000000b5ac783b */ /* 0x000f2a0000000200 */
[C---:B-1----:R-:W-:Y:S06]  /*7620*/  HMMA.16816.F32.BF16 R156, R32.reuse, R168, R156 ;  /* 0x000000a8209c723c */ /* 0x042fec000004189c */
[C---:B------:R-:W-:Y:S01]  /*7630*/  HMMA.16816.F32.BF16 R152, R32.reuse, R170, R152 ;  /* 0x000000aa2098723c */ /* 0x040fe20000041898 */
[----:B------:R-:W1:Y:S05]  /*7640*/  LDSM.16.M88.4 R168, [R180] ;  /* 0x00000000b4a8783b */ /* 0x000e6a0000000200 */
[C---:B-----5:R-:W-:Y:S06]  /*7650*/  HMMA.16816.F32.BF16 R148, R32.reuse, R136, R148 ;  /* 0x000000882094723c */ /* 0x060fec0000041894 */
[----:B------:R-:W-:Y:S01]  /*7660*/  HMMA.16816.F32.BF16 R140, R32, R138, R140 ;  /* 0x0000008a208c723c */ /* 0x000fe2000004188c */
[----:B------:R-:W-:Y:S04]  /*7670*/  LDSM.16.M88.4 R136, [R198+0x8000] ;  /* 0x00800000c688783b */ /* 0x000fe80000000200 */
[----:B------:R-:W5:Y:S01]  /*7680*/  LDSM.16.M88.4 R32, [R195+0x10000] ;  /* 0x01000000c320783b */ /* 0x000f620000000200 */
[C---:B------:R-:W-:Y:S06]  /*7690*/  HMMA.16816.F32.BF16 R16, R4.reuse, R28, R16 ;  /* 0x0000001c0410723c */ /* 0x040fec0000041810 */
[C---:B------:R-:W-:Y:S01]  /*76a0*/  HMMA.16816.F32.BF16 R12, R4.reuse, R30, R12 ;  /* 0x0000001e040c723c */ /* 0x040fe2000004180c */
[----:B------:R-:W5:Y:S05]  /*76b0*/  LDSM.16.M88.4 R28, [R195+0x10800] ;  /* 0x01080000c31c783b */ /* 0x000f6a0000000200 */
[C---:B--2---:R-:W-:Y:S06]  /*76c0*/  HMMA.16816.F32.BF16 R164, R4.reuse, R24, R164 ;  /* 0x0000001804a4723c */ /* 0x044fec00000418a4 */
[C---:B------:R-:W-:Y:S01]  /*76d0*/  HMMA.16816.F32.BF16 R160, R4.reuse, R26, R160 ;  /* 0x0000001a04a0723c */ /* 0x040fe200000418a0 */
[----:B------:R-:W2:Y:S05]  /*76e0*/  LDSM.16.M88.4 R24, [R195+0x11000] ;  /* 0x01100000c318783b */ /* 0x000eaa0000000200 */
[C---:B---3--:R-:W-:Y:S06]  /*76f0*/  HMMA.16816.F32.BF16 R156, R4.reuse, R20, R156 ;  /* 0x00000014049c723c */ /* 0x048fec000004189c */
[C---:B------:R-:W-:Y:S01]  /*7700*/  HMMA.16816.F32.BF16 R152, R4.reuse, R22, R152 ;  /* 0x000000160498723c */ /* 0x040fe20000041898 */
[----:B------:R-:W3:Y:S05]  /*7710*/  LDSM.16.M88.4 R20, [R195+0x11800] ;  /* 0x01180000c314783b */ /* 0x000eea0000000200 */
[C---:B------:R-:W-:Y:S06]  /*7720*/  HMMA.16816.F32.BF16 R148, R4.reuse, R8, R148 ;  /* 0x000000080494723c */ /* 0x040fec0000041894 */
[----:B------:R-:W-:Y:S01]  /*7730*/  HMMA.16816.F32.BF16 R140, R4, R10, R140 ;  /* 0x0000000a048c723c */ /* 0x000fe2000004188c */
[----:B------:R-:W-:Y:S04]  /*7740*/  LDSM.16.M88.4 R8, [R197+0x8000] ;  /* 0x00800000c508783b */ /* 0x000fe80000000200 */
[----:B------:R-:W3:Y:S01]  /*7750*/  LDSM.16.M88.4 R4, [R188+0x4000] ;  /* 0x00400000bc04783b */ /* 0x000ee20000000200 */
[C---:B------:R-:W-:Y:S06]  /*7760*/  HMMA.16816.F32.BF16 R16, R204.reuse, R228, R16 ;  /* 0x000000e4cc10723c */ /* 0x040fec0000041810 */
[C---:B------:R-:W-:Y:S06]  /*7770*/  HMMA.16816.F32.BF16 R12, R204.reuse, R230, R12 ;  /* 0x000000e6cc0c723c */ /* 0x040fec000004180c */
[C---:B------:R-:W-:Y:S06]  /*7780*/  HMMA.16816.F32.BF16 R164, R204.reuse, R176, R164 ;  /* 0x000000b0cca4723c */ /* 0x040fec00000418a4 */
[C---:B------:R-:W-:Y:S06]  /*7790*/  HMMA.16816.F32.BF16 R160, R204.reuse, R178, R160 ;  /* 0x000000b2cca0723c */ /* 0x040fec00000418a0 */
[C---:B----4-:R-:W-:Y:S06]  /*77a0*/  HMMA.16816.F32.BF16 R156, R204.reuse, R172, R156 ;  /* 0x000000accc9c723c */ /* 0x050fec000004189c */
[C---:B------:R-:W-:Y:S01]  /*77b0*/  HMMA.16816.F32.BF16 R152, R204.reuse, R174, R152 ;  /* 0x000000aecc98723c */ /* 0x040fe20000041898 */
[----:B------:R-:W4:Y:S05]  /*77c0*/  LDSM.16.M88.4 R172, [R188+0x4800] ;  /* 0x00480000bcac783b */ /* 0x000f2a0000000200 */
[C---:B-1----:R-:W-:Y:S06]  /*77d0*/  HMMA.16816.F32.BF16 R148, R204.reuse, R168, R148 ;  /* 0x000000a8cc94723c */ /* 0x042fec0000041894 */
[----:B------:R-:W-:Y:S01]  /*77e0*/  HMMA.16816.F32.BF16 R204, R204, R170, R140 ;  /* 0x000000aacccc723c */ /* 0x000fe2000004188c */
[----:B------:R-:W1:Y:S04]  /*77f0*/  LDSM.16.M88.4 R168, [R188+0x5000] ;  /* 0x00500000bca8783b */ /* 0x000e680000000200 */
[----:B------:R-:W1:Y:S01]  /*7800*/  LDSM.16.M88.4 R140, [R188+0x5800] ;  /* 0x00580000bc8c783b */ /* 0x000e620000000200 */
[----:B-----5:R-:W-:Y:S01]  /*7810*/  HMMA.16816.F32.BF16 R16, R136, R32, R16 ;  /* 0x000000208810723c */ /* 0x020fe20000041810 */
[----:B------:R-:W-:-:S05]  /*7820*/  DEPBAR.LE SB0, 0x0 ;  /* 0x000080000000791a */ /* 0x000fca0000000000 */
[C---:B------:R-:W-:Y:S06]  /*7830*/  HMMA.16816.F32.BF16 R12, R136.reuse, R34, R12 ;  /* 0x00000022880c723c */ /* 0x040fec000004180c */
[C---:B------:R-:W-:Y:S06]  /*7840*/  HMMA.16816.F32.BF16 R164, R136.reuse, R28, R164 ;  /* 0x0000001c88a4723c */ /* 0x040fec00000418a4 */
[C---:B------:R-:W-:Y:S06]  /*7850*/  HMMA.16816.F32.BF16 R160, R136.reuse, R30, R160 ;  /* 0x0000001e88a0723c */ /* 0x040fec00000418a0 */
[C---:B--2---:R-:W-:Y:S06]  /*7860*/  HMMA.16816.F32.BF16 R156, R136.reuse, R24, R156 ;  /* 0x00000018889c723c */ /* 0x044fec000004189c */
[C---:B------:R-:W-:Y:S06]  /*7870*/  HMMA.16816.F32.BF16 R152, R136.reuse, R26, R152 ;  /* 0x0000001a8898723c */ /* 0x040fec0000041898 */
[C---:B---3--:R-:W-:Y:S06]  /*7880*/  HMMA.16816.F32.BF16 R148, R136.reuse, R20, R148 ;  /* 0x000000148894723c */ /* 0x048fec0000041894 */
[----:B------:R-:W-:Y:S06]  /*7890*/  HMMA.16816.F32.BF16 R204, R136, R22, R204 ;  /* 0x0000001688cc723c */ /* 0x000fec00000418cc */
[C---:B------:R-:W-:Y:S06]  /*78a0*/  HMMA.16816.F32.BF16 R16, R8.reuse, R4, R16 ;  /* 0x000000040810723c */ /* 0x040fec0000041810 */
[----:B------:R-:W-:Y:S01]  /*78b0*/  HMMA.16816.F32.BF16 R12, R8, R6, R12 ;  /* 0x00000006080c723c */ /* 0x000fe2000004180c */
[----:B------:R-:W-:-:S04]  /*78c0*/  IMAD.U32 R5, RZ, RZ, UR20 ;  /* 0x00000014ff057e24 */ /* 0x000fc8000f8e00ff */
[----:B------:R-:W-:Y:S01]  /*78d0*/  IMAD R2, R5, 0x40, R220 ;  /* 0x0000004005027824 */ /* 0x000fe200078e02dc */
[C---:B----4-:R-:W-:Y:S03]  /*78e0*/  HMMA.16816.F32.BF16 R164, R8.reuse, R172, R164 ;  /* 0x000000ac08a4723c */ /* 0x050fe600000418a4 */
[C---:B------:R-:W-:Y:S01]  /*78f0*/  VIADD R6, R2.reuse, 0x1 ;  /* 0x0000000102067836 */ /* 0x040fe20000000000 */
[-C--:B------:R-:W-:Y:S01]  /*7900*/  ISETP.GE.AND P0, PT, R2, R217.reuse, PT ;  /* 0x000000d90200720c */ /* 0x080fe20003f06270 */
[----:B------:R-:W-:Y:S01]  /*7910*/  IMAD.IADD R7, R216, 0x1, -R2 ;  /* 0x00000001d8077824 */ /* 0x000fe200078e0a02 */
[----:B------:R-:W-:Y:S01]  /*7920*/  HMMA.16816.F32.BF16 R160, R8, R174, R160 ;  /* 0x000000ae08a0723c */ /* 0x000fe200000418a0 */
[----:B------:R-:W-:Y:S02]  /*7930*/  ISETP.GE.AND P5, PT, R2, R214, PT ;  /* 0x000000d60200720c */ /* 0x000fe40003fa6270 */
[----:B------:R-:W-:-:S02]  /*7940*/  ISETP.GE.AND P6, PT, R6, R217, PT ;  /* 0x000000d90600720c */ /* 0x000fc40003fc6270 */
[----:B------:R-:W-:Y:S01]  /*7950*/  ISETP.GE.AND P1, PT, R6, R214, PT ;  /* 0x000000d60600720c */ /* 0x000fe20003f26270 */
[C---:B-1----:R-:W-:Y:S01]  /*7960*/  HMMA.16816.F32.BF16 R156, R8.reuse, R168, R156 ;  /* 0x000000a8089c723c */ /* 0x042fe2000004189c */
[----:B------:R-:W-:Y:S01]  /*7970*/  FMUL.FTZ R16, R16, UR25 ;  /* 0x0000001910107c20 */ /* 0x000fe20008410000 */
[----:B------:R-:W-:Y:S01]  /*7980*/  FMUL.FTZ R0, R17, UR25 ;  /* 0x0000001911007c20 */ /* 0x000fe20008410000 */
[CC--:B------:R-:W-:Y:S02]  /*7990*/  ISETP.LT.OR P6, PT, R6.reuse, R218.reuse, P6 ;  /* 0x000000da0600720c */ /* 0x0c0fe400037c1670 */
[----:B------:R-:W-:Y:S01]  /*79a0*/  ISETP.LT.OR P1, PT, R6, R215, P1 ;  /* 0x000000d70600720c */ /* 0x000fe20000f21670 */
[C---:B------:R-:W-:Y:S01]  /*79b0*/  HMMA.16816.F32.BF16 R152, R8.reuse, R170, R152 ;  /* 0x000000aa0898723c */ /* 0x040fe20000041898 */
[----:B------:R-:W1:Y:S01]  /*79c0*/  MUFU.TANH R16, R16 ;  /* 0x0000001000107308 */ /* 0x000e620000002400 */
[----:B------:R-:W-:Y:S01]  /*79d0*/  IABS R7, R7 ;  /* 0x0000000700077213 */ /* 0x000fe20000000000 */
[----:B------:R-:W-:Y:S01]  /*79e0*/  FMUL.FTZ R5, R14, UR25 ;  /* 0x000000190e057c20 */ /* 0x000fe20008410000 */
[----:B------:R-:W-:Y:S01]  /*79f0*/  ISETP.LT.OR P0, PT, R2, R218, P0 ;  /* 0x000000da0200720c */ /* 0x000fe20000701670 */
[----:B------:R-:W-:Y:S01]  /*7a00*/  FMUL.FTZ R21, R12, UR25 ;  /* 0x000000190c157c20 */ /* 0x000fe20008410000 */
[C---:B------:R-:W-:Y:S01]  /*7a10*/  HMMA.16816.F32.BF16 R148, R8.reuse, R140, R148 ;  /* 0x0000008c0894723c */ /* 0x040fe20000041894 */
[----:B------:R-:W-:Y:S01]  /*7a20*/  I2FP.F32.S32 R7, R7 ;  /* 0x0000000700077245 */ /* 0x000fe20000201400 */
[----:B------:R-:W-:Y:S01]  /*7a30*/  FMUL.FTZ R4, R15, UR25 ;  /* 0x000000190f047c20 */ /* 0x000fe20008410000 */
[----:B------:R-:W2:Y:S01]  /*7a40*/  MUFU.TANH R0, R0 ;  /* 0x0000000000007308 */ /* 0x000ea20000002400 */
[----:B------:R-:W-:Y:S01]  /*7a50*/  ISETP.LT.OR P5, PT, R2, R215, P5 ;  /* 0x000000d70200720c */ /* 0x000fe20002fa1670 */
[----:B------:R-:W-:Y:S01]  /*7a60*/  FMUL.FTZ R23, R164, UR25 ;  /* 0x00000019a4177c20 */ /* 0x000fe20008410000 */
[----:B------:R-:W-:Y:S01]  /*7a70*/  HMMA.16816.F32.BF16 R204, R8, R142, R204 ;  /* 0x0000008e08cc723c */ /* 0x000fe200000418cc */
[----:B------:R-:W-:Y:S01]  /*7a80*/  FMUL.FTZ R20, R165, UR25 ;  /* 0x00000019a5147c20 */ /* 0x000fe20008410000 */
[----:B------:R-:W-:-:S03]  /*7a90*/  FMUL.FTZ R12, R167, UR25 ;  /* 0x00000019a70c7c20 */ /* 0x000fc60008410000 */
[----:B------:R-:W-:Y:S01]  /*7aa0*/  MUFU.TANH R15, R5 ;  /* 0x00000005000f7308 */ /* 0x000fe20000002400 */
[----:B------:R-:W-:Y:S01]  /*7ab0*/  FMUL.FTZ R24, R156, UR25 ;  /* 0x000000199c187c20 */ /* 0x000fe20008410000 */
[----:B------:R-:W-:Y:S01]  /*7ac0*/  FMUL.FTZ R10, R18, UR25 ;  /* 0x00000019120a7c20 */ /* 0x000fe20008410000 */
[----:B------:R-:W-:Y:S01]  /*7ad0*/  FMUL.FTZ R8, R19, UR25 ;  /* 0x0000001913087c20 */ /* 0x000fe20008410000 */
[----:B------:R-:W-:Y:S02]  /*7ae0*/  IMAD.IADD R11, R219, 0x1, -R2 ;  /* 0x00000001db0b7824 */ /* 0x000fe400078e0a02 */
[----:B------:R-:W-:Y:S01]  /*7af0*/  FMUL.FTZ R18, R13, UR25 ;  /* 0x000000190d127c20 */ /* 0x000fe20008410000 */
[--C-:B------:R-:W-:Y:S02]  /*7b00*/  IMAD.IADD R9, R219, 0x1, -R6.reuse ;  /* 0x00000001db097824 */ /* 0x100fe400078e0a06 */
[----:B------:R-:W-:Y:S01]  /*7b10*/  FMUL.FTZ R13, R166, UR25 ;  /* 0x00000019a60d7c20 */ /* 0x000fe20008410000 */
[----:B------:R-:W3:Y:S01]  /*7b20*/  MUFU.TANH R10, R10 ;  /* 0x0000000a000a7308 */ /* 0x000ee20000002400 */
[----:B------:R-:W-:Y:S01]  /*7b30*/  IMAD.IADD R6, R216, 0x1, -R6 ;  /* 0x00000001d8067824 */ /* 0x000fe200078e0a06 */
[----:B------:R-:W-:Y:S01]  /*7b40*/  IABS R11, R11 ;  /* 0x0000000b000b7213 */ /* 0x000fe20000000000 */
[----:B------:R-:W-:Y:S01]  /*7b50*/  FMUL.FTZ R22, R158, UR25 ;  /* 0x000000199e167c20 */ /* 0x000fe20008410000 */
[----:B------:R-:W-:Y:S01]  /*7b60*/  IABS R9, R9 ;  /* 0x0000000900097213 */ /* 0x000fe20000000000 */
[----:B------:R-:W-:Y:S01]  /*7b70*/  FMUL.FTZ R27, R157, UR25 ;  /* 0x000000199d1b7c20 */ /* 0x000fe20008410000 */
[----:B------:R-:W-:Y:S01]  /*7b80*/  IABS R6, R6 ;  /* 0x0000000600067213 */ /* 0x000fe20000000000 */
[----:B------:R-:W-:Y:S01]  /*7b90*/  FMUL.FTZ R25, R159, UR25 ;  /* 0x000000199f197c20 */ /* 0x000fe20008410000 */
[----:B------:R-:W4:Y:S01]  /*7ba0*/  MUFU.TANH R8, R8 ;  /* 0x0000000800087308 */ /* 0x000f220000002400 */
[----:B------:R-:W-:-:S02]  /*7bb0*/  I2FP.F32.S32 R11, R11 ;  /* 0x0000000b000b7245 */ /* 0x000fc40000201400 */
[----:B------:R-:W-:Y:S01]  /*7bc0*/  I2FP.F32.S32 R9, R9 ;  /* 0x0000000900097245 */ /* 0x000fe20000201400 */
[----:B------:R-:W-:Y:S01]  /*7bd0*/  FMUL.FTZ R204, R204, UR25 ;  /* 0x00000019cccc7c20 */ /* 0x000fe20008410000 */
[----:B------:R-:W-:Y:S01]  /*7be0*/  I2FP.F32.S32 R17, R6 ;  /* 0x0000000600117245 */ /* 0x000fe20000201400 */
[----:B-1----:R-:W-:Y:S01]  /*7bf0*/  FFMA.FTZ R11, R11, -UR19, R16 ;  /* 0x800000130b0b7c23 */ /* 0x002fe20008010010 */
[C---:B------:R-:W-:Y:S02]  /*7c00*/  VIADD R6, R2.reuse, 0x8 ;  /* 0x0000000802067836 */ /* 0x040fe40000000000 */
[----:B--2---:R-:W-:Y:S01]  /*7c10*/  FFMA.FTZ R14, R9, -UR19, R0 ;  /* 0x80000013090e7c23 */ /* 0x004fe20008010000 */
[----:B---3--:R-:W-:Y:S01]  /*7c20*/  FFMA.FTZ R7, R7, -UR19, R10 ;  /* 0x8000001307077c23 */ /* 0x008fe2000801000a */
[----:B------:R-:W-:Y:S01]  /*7c30*/  VIADD R9, R2, 0x9 ;  /* 0x0000000902097836 */ /* 0x000fe20000000000 */
[----:B------:R-:W-:Y:S01]  /*7c40*/  FSEL R0, R11, -INF , !P0 ;  /* 0xff8000000b007808 */ /* 0x000fe20004000000 */
[----:B------:R-:W1:Y:S01]  /*7c50*/  MUFU.TANH R21, R21 ;  /* 0x0000001500157308 */ /* 0x000e620000002400 */
[----:B------:R-:W-:Y:S01]  /*7c60*/  ISETP.GE.AND P0, PT, R6, R217, PT ;  /* 0x000000d90600720c */ /* 0x000fe20003f06270 */
[----:B------:R-:W-:Y:S01]  /*7c70*/  FMUL.FTZ R11, R160, UR25 ;  /* 0x00000019a00b7c20 */ /* 0x000fe20008410000 */
[----:B------:R-:W-:Y:S01]  /*7c80*/  FSEL R19, R7, -INF , !P5 ;  /* 0xff80000007137808 */ /* 0x000fe20006800000 */
[----:B------:R-:W-:-:S02]  /*7c90*/  IMAD.IADD R7, R219, 0x1, -R9 ;  /* 0x00000001db077824 */ /* 0x000fc400078e0a09 */
[----:B----4-:R-:W-:Y:S01]  /*7ca0*/  FFMA.FTZ R17, R17, -UR19, R8 ;  /* 0x8000001311117c23 */ /* 0x010fe20008010008 */
[-C--:B------:R-:W-:Y:S01]  /*7cb0*/  ISETP.GE.AND P5, PT, R6, R214.reuse, PT ;  /* 0x000000d60600720c */ /* 0x080fe20003fa6270 */
[--C-:B------:R-:W-:Y:S01]  /*7cc0*/  IMAD.IADD R8, R219, 0x1, -R6.reuse ;  /* 0x00000001db087824 */ /* 0x100fe200078e0a06 */
[----:B------:R-:W-:Y:S01]  /*7cd0*/  FSEL R14, R14, -INF , !P6 ;  /* 0xff8000000e0e7808 */ /* 0x000fe20007000000 */
[----:B------:R2:W3:Y:S01]  /*7ce0*/  MUFU.TANH R16, R4 ;  /* 0x0000000400107308 */ /* 0x0004e20000002400 */
[----:B------:R-:W-:Y:S01]  /*7cf0*/  FSEL R17, R17, -INF , !P1 ;  /* 0xff80000011117808 */ /* 0x000fe20004800000 */
[----:B------:R-:W-:Y:S01]  /*7d00*/  FMUL.FTZ R10, R161, UR25 ;  /* 0x00000019a10a7c20 */ /* 0x000fe20008410000 */
[----:B------:R-:W-:Y:S01]  /*7d10*/  ISETP.GE.AND P6, PT, R9, R217, PT ;  /* 0x000000d90900720c */ /* 0x000fe20003fc6270 */
[----:B------:R-:W-:Y:S01]  /*7d20*/  FMUL.FTZ R205, R205, UR25 ;  /* 0x00000019cdcd7c20 */ /* 0x000fe20008410000 */
[C---:B------:R-:W-:Y:S01]  /*7d30*/  ISETP.GE.AND P1, PT, R9.reuse, R214, PT ;  /* 0x000000d60900720c */ /* 0x040fe20003f26270 */
[----:B------:R-:W-:Y:S01]  /*7d40*/  FMUL.FTZ R206, R206, UR25 ;  /* 0x00000019cece7c20 */ /* 0x000fe20008410000 */
[CC--:B------:R-:W-:Y:S01]  /*7d50*/  ISETP.LT.OR P0, PT, R6.reuse, R218.reuse, P0 ;  /* 0x000000da0600720c */ /* 0x0c0fe20000701670 */
[----:B------:R-:W4:Y:S01]  /*7d60*/  MUFU.TANH R18, R18 ;  /* 0x0000001200127308 */ /* 0x000f220000002400 */
[-C--:B------:R-:W-:Y:S01]  /*7d70*/  ISETP.LT.OR P5, PT, R6, R215.reuse, P5 ;  /* 0x000000d70600720c */ /* 0x080fe20002fa1670 */
[C---:B------:R-:W-:Y:S01]  /*7d80*/  IMAD.IADD R6, R216.reuse, 0x1, -R6 ;  /* 0x00000001d8067824 */ /* 0x040fe200078e0a06 */
[----:B------:R-:W-:Y:S01]  /*7d90*/  ISETP.LT.OR P6, PT, R9, R218, P6 ;  /* 0x000000da0900720c */ /* 0x000fe200037c1670 */
[----:B------:R-:W-:Y:S01]  /*7da0*/  FMUL.FTZ R207, R207, UR25 ;  /* 0x00000019cfcf7c20 */ /* 0x000fe20008410000 */
[----:B------:R-:W-:Y:S01]  /*7db0*/  ISETP.LT.OR P1, PT, R9, R215, P1 ;  /* 0x000000d70900720c */ /* 0x000fe20000f21670 */
[----:B------:R-:W-:Y:S01]  /*7dc0*/  IMAD.IADD R9, R216, 0x1, -R9 ;  /* 0x00000001d8097824 */ /* 0x000fe200078e0a09 */
[----:B------:R-:W-:Y:S01]  /*7dd0*/  IABS R6, R6 ;  /* 0x0000000600067213 */ /* 0x000fe20000000000 */
[----:B------:R-:W5:Y:S01]  /*7de0*/  MUFU.TANH R23, R23 ;  /* 0x0000001700177308 */ /* 0x000f620000002400 */
[----:B------:R-:W-:Y:S01]  /*7df0*/  IABS R8, R8 ;  /* 0x0000000800087213 */ /* 0x000fe20000000000 */
[----:B--2---:R-:W-:Y:S01]  /*7e00*/  FMUL.FTZ R4, R163, UR25 ;  /* 0x00000019a3047c20 */ /* 0x004fe20008410000 */
[----:B------:R-:W-:Y:S01]  /*7e10*/  IABS R5, R9 ;  /* 0x0000000900057213 */ /* 0x000fe20000000000 */
[----:B------:R-:W-:Y:S01]  /*7e20*/  FMUL.FTZ R9, R162, UR25 ;  /* 0x00000019a2097c20 */ /* 0x000fe20008410000 */
[----:B------:R-:W-:-:S02]  /*7e30*/  I2FP.F32.S32 R6, R6 ;  /* 0x0000000600067245 */ /* 0x000fc40000201400 */
[----:B------:R-:W-:Y:S01]  /*7e40*/  IABS R7, R7 ;  /* 0x0000000700077213 */ /* 0x000fe20000000000 */
[----:B------:R-:W2:Y:S01]  /*7e50*/  MUFU.TANH R13, R13 ;  /* 0x0000000d000d7308 */ /* 0x000ea20000002400 */
[----:B------:R-:W-:Y:S01]  /*7e60*/  I2FP.F32.S32 R8, R8 ;  /* 0x0000000800087245 */ /* 0x000fe20000201400 */
[----:B------:R-:W-:Y:S01]  /*7e70*/  FFMA.FTZ R6, R6, -UR19, R15 ;  /* 0x8000001306067c23 */ /* 0x000fe2000801000f */
[----:B------:R-:W-:Y:S02]  /*7e80*/  I2FP.F32.S32 R5, R5 ;  /* 0x0000000500057245 */ /* 0x000fe40000201400 */
[----:B------:R-:W-:Y:S01]  /*7e90*/  I2FP.F32.S32 R7, R7 ;  /* 0x0000000700077245 */ /* 0x000fe20000201400 */
[----:B-1----:R-:W-:Y:S01]  /*7ea0*/  FFMA.FTZ R8, R8, -UR19, R21 ;  /* 0x8000001308087c23 */ /* 0x002fe20008010015 */
[----:B------:R-:W-:Y:S01]  /*7eb0*/  FSEL R21, R6, -INF , !P5 ;  /* 0xff80000006157808 */ /* 0x000fe20006800000 */
[----:B---3--:R-:W-:Y:S01]  /*7ec0*/  FFMA.FTZ R15, R5, -UR19, R16 ;  /* 0x80000013050f7c23 */ /* 0x008fe20008010010 */
[----:B------:R-:W-:-:S02]  /*7ed0*/  VIADD R16, R2, 0x10 ;  /* 0x0000001002107836 */ /* 0x000fc40000000000 */
[----:B----4-:R-:W-:Y:S01]  /*7ee0*/  FFMA.FTZ R7, R7, -UR19, R18 ;  /* 0x8000001307077c23 */ /* 0x010fe20008010012 */
[----:B------:R-:W-:Y:S01]  /*7ef0*/  FSEL R18, R8, -INF , !P0 ;  /* 0xff80000008127808 */ /* 0x000fe20004000000 */
[----:B------:R-:W-:Y:S01]  /*7f00*/  VIADD R5, R2, 0x11 ;  /* 0x0000001102057836 */ /* 0x000fe20000000000 */
[----:B------:R-:W-:Y:S01]  /*7f10*/  FSEL R15, R15, -INF , !P1 ;  /* 0xff8000000f0f7808 */ /* 0x000fe20004800000 */
[--C-:B------:R-:W-:Y:S01]  /*7f20*/  IMAD.IADD R8, R219, 0x1, -R16.reuse ;  /* 0x00000001db087824 */ /* 0x100fe200078e0a10 */
[----:B------:R-:W-:Y:S01]  /*7f30*/  ISETP.GE.AND P0, PT, R16, R217, PT ;  /* 0x000000d91000720c */ /* 0x000fe20003f06270 */
[----:B------:R-:W-:Y:S01]  /*7f40*/  IMAD.IADD R6, R216, 0x1, -R16 ;  /* 0x00000001d8067824 */ /* 0x000fe200078e0a10 */
[C---:B------:R-:W-:Y:S01]  /*7f50*/  ISETP.GE.AND P5, PT, R16.reuse, R214, PT ;  /* 0x000000d61000720c */ /* 0x040fe20003fa6270 */
[----:B------:R-:W1:Y:S01]  /*7f60*/  MUFU.TANH R20, R20 ;  /* 0x0000001400147308 */ /* 0x000e620000002400 */
[C---:B------:R-:W-:Y:S02]  /*7f70*/  ISETP.LT.OR P0, PT, R16.reuse, R218, P0 ;  /* 0x000000da1000720c */ /* 0x040fe40000701670 */
[----:B------:R-:W-:-:S02]  /*7f80*/  ISETP.LT.OR P5, PT, R16, R215, P5 ;  /* 0x000000d71000720c */ /* 0x000fc40002fa1670 */
[----:B------:R-:W-:Y:S01]  /*7f90*/  FSEL R16, R7, -INF , !P6 ;  /* 0xff80000007107808 */ /* 0x000fe20007000000 */
[--C-:B------:R-:W-:Y:S01]  /*7fa0*/  IMAD.IADD R7, R219, 0x1, -R5.reuse ;  /* 0x00000001db077824 */ /* 0x100fe200078e0a05 */
[C---:B------:R-:W-:Y:S01]  /*7fb0*/  ISETP.GE.AND P6, PT, R5.reuse, R217, PT ;  /* 0x000000d90500720c */ /* 0x040fe20003fc6270 */
[----:B------:R-:W3:Y:S01]  /*7fc0*/  MUFU.TANH R12, R12 ;  /* 0x0000000c000c7308 */ /* 0x000ee20000002400 */
[C---:B------:R-:W-:Y:S02]  /*7fd0*/  ISETP.GE.AND P1, PT, R5.reuse, R214, PT ;  /* 0x000000d60500720c */ /* 0x040fe40003f26270 */
[C---:B------:R-:W-:Y:S02]  /*7fe0*/  ISETP.LT.OR P6, PT, R5.reuse, R218, P6 ;  /* 0x000000da0500720c */ /* 0x040fe400037c1670 */
[----:B------:R-:W-:Y:S01]  /*7ff0*/  ISETP.LT.OR P1, PT, R5, R215, P1 ;  /* 0x000000d70500720c */ /* 0x000fe20000f21670 */
[----:B------:R-:W-:Y:S01]  /*8000*/  IMAD.IADD R5, R216, 0x1, -R5 ;  /* 0x00000001d8057824 */ /* 0x000fe200078e0a05 */
[----:B------:R-:W-:Y:S01]  /*8010*/  IABS R8, R8 ;  /* 0x0000000800087213 */ /* 0x000fe20000000000 */
[----:B------:R-:W4:Y:S01]  /*8020*/  MUFU.TANH R11, R11 ;  /* 0x0000000b000b7308 */ /* 0x000f220000002400 */
[----:B------:R-:W-:-:S02]  /*8030*/  IABS R6, R6 ;  /* 0x0000000600067213 */ /* 0x000fc40000000000 */
[----:B------:R-:W-:Y:S02]  /*8040*/  IABS R7, R7 ;  /* 0x0000000700077213 */ /* 0x000fe40000000000 */
[----:B------:R-:W-:Y:S02]  /*8050*/  IABS R5, R5 ;  /* 0x0000000500057213 */ /* 0x000fe40000000000 */
[----:B------:R-:W-:Y:S01]  /*8060*/  I2FP.F32.S32 R8, R8 ;  /* 0x0000000800087245 */ /* 0x000fe20000201400 */
[----:B------:R-:W4:Y:S01]  /*8070*/  MUFU.TANH R9, R9 ;  /* 0x0000000900097308 */ /* 0x000f220000002400 */
[----:B------:R-:W-:Y:S02]  /*8080*/  I2FP.F32.S32 R6, R6 ;  /* 0x0000000600067245 */ /* 0x000fe40000201400 */
[----:B------:R-:W-:Y:S01]  /*8090*/  I2FP.F32.S32 R7, R7 ;  /* 0x0000000700077245 */ /* 0x000fe20000201400 */
[----:B-----5:R-:W-:Y:S01]  /*80a0*/  FFMA.FTZ R8, R8, -UR19, R23 ;  /* 0x8000001308087c23 */ /* 0x020fe20008010017 */
[----:B------:R-:W-:Y:S01]  /*80b0*/  I2FP.F32.S32 R5, R5 ;  /* 0x0000000500057245 */ /* 0x000fe20000201400 */
[----:B--2---:R-:W-:Y:S01]  /*80c0*/  FFMA.FTZ R13, R6, -UR19, R13 ;  /* 0x80000013060d7c23 */ /* 0x004fe2000801000d */
[----:B------:R-:W-:-:S02]  /*80d0*/  VIADD R6, R2, 0x18 ;  /* 0x0000001802067836 */ /* 0x000fc40000000000 */
[----:B-1----:R-:W-:Y:S01]  /*80e0*/  FFMA.FTZ R7, R7, -UR19, R20 ;  /* 0x8000001307077c23 */ /* 0x002fe20008010014 */
[----:B------:R-:W-:Y:S01]  /*80f0*/  FSEL R174, R8, -INF , !P0 ;  /* 0xff80000008ae7808 */ /* 0x000fe20004000000 */
[----:B---3--:R-:W-:Y:S01]  /*8100*/  FFMA.FTZ R12, R5, -UR19, R12 ;  /* 0x80000013050c7c23 */ /* 0x008fe2000801000c */
[----:B------:R-:W-:Y:S01]  /*8110*/  FSEL R135, R13, -INF , !P5 ;  /* 0xff8000000d877808 */ /* 0x000fe20006800000 */
[----:B------:R-:W-:Y:S01]  /*8120*/  VIADD R5, R2, 0x19 ;  /* 0x0000001902057836 */ /* 0x000fe20000000000 */
[C---:B------:R-:W-:Y:S01]  /*8130*/  ISETP.GE.AND P0, PT, R6.reuse, R217, PT ;  /* 0x000000d90600720c */ /* 0x040fe20003f06270 */
[--C-:B------:R-:W-:Y:S01]  /*8140*/  IMAD.IADD R8, R219, 0x1, -R6.reuse ;  /* 0x00000001db087824 */ /* 0x100fe200078e0a06 */
[----:B------:R-:W-:Y:S01]  /*8150*/  ISETP.GE.AND P5, PT, R6, R214, PT ;  /* 0x000000d60600720c */ /* 0x000fe20003fa6270 */
[----:B------:R-:W1:Y:S01]  /*8160*/  MUFU.TANH R10, R10 ;  /* 0x0000000a000a7308 */ /* 0x000e620000002400 */
[----:B------:R-:W-:Y:S01]  /*8170*/  FSEL R138, R7, -INF , !P6 ;  /* 0xff800000078a7808 */ /* 0x000fe20007000000 */
[--C-:B------:R-:W-:Y:S01]  /*8180*/  IMAD.IADD R7, R219, 0x1, -R5.reuse ;  /* 0x00000001db077824 */ /* 0x100fe200078e0a05 */
[----:B------:R-:W-:Y:S01]  /*8190*/  FSEL R133, R12, -INF , !P1 ;  /* 0xff8000000c857808 */ /* 0x000fe20004800000 */
[----:B------:R-:W-:Y:S01]  /*81a0*/  FMUL.FTZ R13, R155, UR25 ;  /* 0x000000199b0d7c20 */ /* 0x000fe20008410000 */
[C---:B------:R-:W-:Y:S01]  /*81b0*/  ISETP.LT.OR P0, PT, R6.reuse, R218, P0 ;  /* 0x000000da0600720c */ /* 0x040fe20000701670 */
[----:B------:R-:W-:Y:S01]  /*81c0*/  FMUL.FTZ R23, R153, UR25 ;  /* 0x0000001999177c20 */ /* 0x000fe20008410000 */
[----:B------:R-:W-:Y:S01]  /*81d0*/  ISETP.LT.OR P5, PT, R6, R215, P5 ;  /* 0x000000d70600720c */ /* 0x000fe20002fa1670 */
[----:B------:R-:W-:Y:S01]  /*81e0*/  IMAD.IADD R6, R216, 0x1, -R6 ;  /* 0x00000001d8067824 */ /* 0x000fe200078e0a06 */
[C---:B------:R-:W-:Y:S01]  /*81f0*/  ISETP.GE.AND P6, PT, R5.reuse, R217, PT ;  /* 0x000000d90500720c */ /* 0x040fe20003fc6270 */
[----:B------:R-:W2:Y:S01]  /*8200*/  MUFU.TANH R4, R4 ;  /* 0x0000000400047308 */ /* 0x000ea20000002400 */
[C---:B------:R-:W-:Y:S01]  /*8210*/  ISETP.GE.AND P1, PT, R5.reuse, R214, PT ;  /* 0x000000d60500720c */ /* 0x040fe20003f26270 */
[----:B------:R-:W-:Y:S01]  /*8220*/  FMUL.FTZ R20, R152, UR25 ;  /* 0x0000001998147c20 */ /* 0x000fe20008410000 */
[C---:B------:R-:W-:Y:S01]  /*8230*/  ISETP.LT.OR P6, PT, R5.reuse, R218, P6 ;  /* 0x000000da0500720c */ /* 0x040fe200037c1670 */
[----:B------:R-:W-:Y:S01]  /*8240*/  FMUL.FTZ R12, R154, UR25 ;  /* 0x000000199a0c7c20 */ /* 0x000fe20008410000 */
[----:B------:R-:W-:Y:S01]  /*8250*/  ISETP.LT.OR P1, PT, R5, R215, P1 ;  /* 0x000000d70500720c */ /* 0x000fe20000f21670 */
[----:B------:R-:W-:Y:S01]  /*8260*/  IMAD.IADD R5, R216, 0x1, -R5 ;  /* 0x00000001d8057824 */ /* 0x000fe200078e0a05 */
[----:B------:R-:W-:Y:S01]  /*8270*/  IABS R8, R8 ;  /* 0x0000000800087213 */ /* 0x000fe20000000000 */
[----:B------:R-:W3:Y:S01]  /*8280*/  MUFU.TANH R24, R24 ;  /* 0x0000001800187308 */ /* 0x000ee20000002400 */
[----:B------:R-:W-:-:S02]  /*8290*/  IABS R6, R6 ;  /* 0x0000000600067213 */ /* 0x000fc40000000000 */
[----:B------:R-:W-:Y:S02]  /*82a0*/  IABS R7, R7 ;  /* 0x0000000700077213 */ /* 0x000fe40000000000 */
[----:B------:R-:W-:Y:S02]  /*82b0*/  IABS R5, R5 ;  /* 0x0000000500057213 */ /* 0x000fe40000000000 */
[----:B------:R-:W-:Y:S01]  /*82c0*/  I2FP.F32.S32 R8, R8 ;  /* 0x0000000800087245 */ /* 0x000fe20000201400 */
[----:B------:R-:W5:Y:S01]  /*82d0*/  MUFU.TANH R22, R22 ;  /* 0x0000001600167308 */ /* 0x000f620000002400 */
[----:B------:R-:W-:Y:S02]  /*82e0*/  I2FP.F32.S32 R6, R6 ;  /* 0x0000000600067245 */ /* 0x000fe40000201400 */
[----:B------:R-:W-:Y:S01]  /*82f0*/  I2FP.F32.S32 R7, R7 ;  /* 0x0000000700077245 */ /* 0x000fe20000201400 */
[----:B----4-:R-:W-:Y:S01]  /*8300*/  FFMA.FTZ R11, R8, -UR19, R11 ;  /* 0x80000013080b7c23 */ /* 0x010fe2000801000b */
[----:B------:R-:W-:Y:S01]  /*8310*/  I2FP.F32.S32 R5, R5 ;  /* 0x0000000500057245 */ /* 0x000fe20000201400 */
[----:B------:R-:W-:Y:S01]  /*8320*/  FFMA.FTZ R6, R6, -UR19, R9 ;  /* 0x8000001306067c23 */ /* 0x000fe20008010009 */
[----:B------:R-:W-:-:S02]  /*8330*/  VIADD R9, R2, 0x20 ;  /* 0x0000002002097836 */ /* 0x000fc40000000000 */
[----:B-1----:R-:W-:Y:S01]  /*8340*/  FFMA.FTZ R7, R7, -UR19, R10 ;  /* 0x8000001307077c23 */ /* 0x002fe2000801000a */
[----:B------:R-:W-:Y:S02]  /*8350*/  VIADD R8, R2, 0x21 ;  /* 0x0000002102087836 */ /* 0x000fe40000000000 */
[----:B--2---:R-:W-:Y:S01]  /*8360*/  FFMA.FTZ R4, R5, -UR19, R4 ;  /* 0x8000001305047c23 */ /* 0x004fe20008010004 */
[----:B------:R-:W-:Y:S01]  /*8370*/  FSEL R136, R11, -INF , !P0 ;  /* 0xff8000000b887808 */ /* 0x000fe20004000000 */
[--C-:B------:R-:W-:Y:S01]  /*8380*/  IMAD.IADD R11, R219, 0x1, -R9.reuse ;  /* 0x00000001db0b7824 */ /* 0x100fe200078e0a09 */
[----:B------:R-:W-:Y:S01]  /*8390*/  FSEL R155, R6, -INF , !P5 ;  /* 0xff800000069b7808 */ /* 0x000fe20006800000 */
[----:B------:R-:W1:Y:S01]  /*83a0*/  MUFU.TANH R27, R27 ;  /* 0x0000001b001b7308 */ /* 0x000e620000002400 */
[----:B------:R-:W-:Y:S01]  /*83b0*/  ISETP.GE.AND P0, PT, R9, R217, PT ;  /* 0x000000d90900720c */ /* 0x000fe20003f06270 */
[----:B------:R-:W-:Y:S01]  /*83c0*/  IMAD.IADD R10, R219, 0x1, -R8 ;  /* 0x00000001db0a7824 */ /* 0x000fe200078e0a08 */
[----:B------:R-:W-:Y:S01]  /*83d0*/  ISETP.GE.AND P5, PT, R9, R214, PT ;  /* 0x000000d60900720c */ /* 0x000fe20003fa6270 */
[----:B------:R-:W-:Y:S01]  /*83e0*/  FMUL.FTZ R5, R150, UR25 ;  /* 0x0000001996057c20 */ /* 0x000fe20008410000 */
[----:B------:R-:W-:Y:S01]  /*83f0*/  FSEL R134, R7, -INF , !P6 ;  /* 0xff80000007867808 */ /* 0x000fe20007000000 */
[----:B------:R-:W-:Y:S01]  /*8400*/  FMUL.FTZ R7, R148, UR25 ;  /* 0x0000001994077c20 */ /* 0x000fe20008410000 */
[----:B------:R-:W-:Y:S01]  /*8410*/  FSEL R153, R4, -INF , !P1 ;  /* 0xff80000004997808 */ /* 0x000fe20004800000 */
[----:B------:R-:W2:Y:S01]  /*8420*/  MUFU.TANH R25, R25 ;  /* 0x0000001900197308 */ /* 0x000ea20000002400 */
[----:B------:R-:W-:Y:S01]  /*8430*/  ISETP.LT.OR P0, PT, R9, R218, P0 ;  /* 0x000000da0900720c */ /* 0x000fe20000701670 */
[----:B------:R-:W-:Y:S01]  /*8440*/  FMUL.FTZ R4, R151, UR25 ;  /* 0x0000001997047c20 */ /* 0x000fe20008410000 */
[----:B------:R-:W-:Y:S01]  /*8450*/  ISETP.LT.OR P5, PT, R9, R215, P5 ;  /* 0x000000d70900720c */ /* 0x000fe20002fa1670 */
[----:B------:R-:W-:Y:S01]  /*8460*/  IMAD.IADD R9, R216, 0x1, -R9 ;  /* 0x00000001d8097824 */ /* 0x000fe200078e0a09 */
[C---:B------:R-:W-:Y:S01]  /*8470*/  ISETP.GE.AND P6, PT, R8.reuse, R217, PT ;  /* 0x000000d90800720c */ /* 0x040fe20003fc6270 */
[----:B------:R-:W-:Y:S01]  /*8480*/  FMUL.FTZ R6, R149, UR25 ;  /* 0x0000001995067c20 */ /* 0x000fe20008410000 */
[C---:B------:R-:W-:Y:S01]  /*8490*/  ISETP.GE.AND P1, PT, R8.reuse, R214, PT ;  /* 0x000000d60800720c */ /* 0x040fe20003f26270 */
[----:B------:R-:W4:Y:S01]  /*84a0*/  MUFU.TANH R20, R20 ;  /* 0x0000001400147308 */ /* 0x000f220000002400 */
[----:B------:R-:W-:-:S02]  /*84b0*/  ISETP.LT.OR P6, PT, R8, R218, P6 ;  /* 0x000000da0800720c */ /* 0x000fc400037c1670 */
[----:B------:R-:W-:Y:S01]  /*84c0*/  ISETP.LT.OR P1, PT, R8, R215, P1 ;  /* 0x000000d70800720c */ /* 0x000fe20000f21670 */
[----:B------:R-:W-:Y:S01]  /*84d0*/  IMAD.IADD R8, R216, 0x1, -R8 ;  /* 0x00000001d8087824 */ /* 0x000fe200078e0a08 */
[----:B------:R-:W-:Y:S02]  /*84e0*/  IABS R11, R11 ;  /* 0x0000000b000b7213 */ /* 0x000fe40000000000 */
[----:B------:R-:W-:Y:S01]  /*84f0*/  IABS R9, R9 ;  /* 0x0000000900097213 */ /* 0x000fe20000000000 */
[----:B------:R-:W4:Y:S01]  /*8500*/  MUFU.TANH R12, R12 ;  /* 0x0000000c000c7308 */ /* 0x000f220000002400 */
[----:B------:R-:W-:Y:S02]  /*8510*/  IABS R10, R10 ;  /* 0x0000000a000a7213 */ /* 0x000fe40000000000 */
[----:B------:R-:W-:Y:S02]  /*8520*/  IABS R8, R8 ;  /* 0x0000000800087213 */ /* 0x000fe40000000000 */
[----:B------:R-:W-:-:S02]  /*8530*/  I2FP.F32.S32 R11, R11 ;  /* 0x0000000b000b7245 */ /* 0x000fc40000201400 */
[----:B------:R-:W-:Y:S01]  /*8540*/  I2FP.F32.S32 R9, R9 ;  /* 0x0000000900097245 */ /* 0x000fe20000201400 */
[----:B------:R-:W4:Y:S01]  /*8550*/  MUFU.TANH R23, R23 ;  /* 0x0000001700177308 */ /* 0x000f220000002400 */
[----:B------:R-:W-:Y:S01]  /*8560*/  I2FP.F32.S32 R10, R10 ;  /* 0x0000000a000a7245 */ /* 0x000fe20000201400 */
[----:B---3--:R-:W-:Y:S01]  /*8570*/  FFMA.FTZ R11, R11, -UR19, R24 ;  /* 0x800000130b0b7c23 */ /* 0x008fe20008010018 */
[----:B------:R-:W-:Y:S01]  /*8580*/  I2FP.F32.S32 R8, R8 ;  /* 0x0000000800087245 */ /* 0x000fe20000201400 */
[----:B-----5:R-:W-:Y:S01]  /*8590*/  FFMA.FTZ R9, R9, -UR19, R22 ;  /* 0x8000001309097c23 */ /* 0x020fe20008010016 */
[----:B------:R-:W-:Y:S02]  /*85a0*/  VIADD R22, R2, 0x28 ;  /* 0x0000002802167836 */ /* 0x000fe40000000000 */
[----:B-1----:R-:W-:Y:S01]  /*85b0*/  FFMA.FTZ R10, R10, -UR19, R27 ;  /* 0x800000130a0a7c23 */ /* 0x002fe2000801001b */
[----:B------:R-:W-:Y:S01]  /*85c0*/  FSEL R150, R11, -INF , !P0 ;  /* 0xff8000000b967808 */ /* 0x000fe20004000000 */
[----:B--2---:R-:W-:Y:S01]  /*85d0*/  FFMA.FTZ R25, R8, -UR19, R25 ;  /* 0x8000001308197c23 */ /* 0x004fe20008010019 */
[----:B------:R-:W-:Y:S01]  /*85e0*/  VIADD R8, R2, 0x29 ;  /* 0x0000002902087836 */ /* 0x000fe20000000000 */
[----:B------:R-:W-:Y:S01]  /*85f0*/  FSEL R151, R9, -INF , !P5 ;  /* 0xff80000009977808 */ /* 0x000fe20006800000 */
[--C-:B------:R-:W-:Y:S01]  /*8600*/  IMAD.IADD R11, R219, 0x1, -R22.reuse ;  /* 0x00000001db0b7824 */ /* 0x100fe200078e0a16 */
[----:B------:R-:W-:Y:S01]  /*8610*/  FSEL R148, R10, -INF , !P6 ;  /* 0xff8000000a947808 */ /* 0x000fe20007000000 */
[----:B------:R-:W-:Y:S01]  /*8620*/  IMAD.IADD R9, R216, 0x1, -R22 ;  /* 0x00000001d8097824 */ /* 0x000fe200078e0a16 */
[----:B------:R-:W-:Y:S01]  /*8630*/  FSEL R149, R25, -INF , !P1 ;  /* 0xff80000019957808 */ /* 0x000fe20004800000 */
[----:B------:R-:W1:Y:S01]  /*8640*/  MUFU.TANH R13, R13 ;  /* 0x0000000d000d7308 */ /* 0x000e620000002400 */
[C---:B------:R-:W-:Y:S01]  /*8650*/  ISETP.GE.AND P6, PT, R8.reuse, R217, PT ;  /* 0x000000d90800720c */ /* 0x040fe20003fc6270 */
[----:B------:R-:W-:Y:S01]  /*8660*/  IMAD.IADD R10, R219, 0x1, -R8 ;  /* 0x00000001db0a7824 */ /* 0x000fe200078e0a08 */
[----:B------:R-:W-:-:S02]  /*8670*/  ISETP.GE.AND P1, PT, R8, R214, PT ;  /* 0x000000d60800720c */ /* 0x000fc40003f26270 */
[----:B------:R-:W-:Y:S02]  /*8680*/  IABS R11, R11 ;  /* 0x0000000b000b7213 */ /* 0x000fe40000000000 */
[----:B------:R-:W-:Y:S01]  /*8690*/  IABS R9, R9 ;  /* 0x0000000900097213 */ /* 0x000fe20000000000 */
[----:B------:R-:W2:Y:S01]  /*86a0*/  MUFU.TANH R7, R7 ;  /* 0x0000000700077308 */ /* 0x000ea20000002400 */
[C---:B------:R-:W-:Y:S02]  /*86b0*/  ISETP.LT.OR P6, PT, R8.reuse, R218, P6 ;  /* 0x000000da0800720c */ /* 0x040fe400037c1670 */
[----:B------:R-:W-:Y:S01]  /*86c0*/  ISETP.LT.OR P1, PT, R8, R215, P1 ;  /* 0x000000d70800720c */ /* 0x000fe20000f21670 */
[----:B------:R-:W-:Y:S01]  /*86d0*/  IMAD.IADD R8, R216, 0x1, -R8 ;  /* 0x00000001d8087824 */ /* 0x000fe200078e0a08 */
[----:B------:R-:W-:Y:S02]  /*86e0*/  I2FP.F32.S32 R11, R11 ;  /* 0x0000000b000b7245 */ /* 0x000fe40000201400 */
[----:B------:R-:W-:Y:S01]  /*86f0*/  I2FP.F32.S32 R9, R9 ;  /* 0x0000000900097245 */ /* 0x000fe20000201400 */
[----:B------:R-:W3:Y:S01]  /*8700*/  MUFU.TANH R5, R5 ;  /* 0x0000000500057308 */ /* 0x000ee20000002400 */
[C---:B------:R-:W-:Y:S01]  /*8710*/  ISETP.GE.AND P0, PT, R22.reuse, R217, PT ;  /* 0x000000d91600720c */ /* 0x040fe20003f06270 */
[----:B----4-:R-:W-:Y:S01]  /*8720*/  FFMA.FTZ R11, R11, -UR19, R20 ;  /* 0x800000130b0b7c23 */ /* 0x010fe20008010014 */
[----:B------:R-:W-:Y:S01]  /*8730*/  ISETP.GE.AND P5, PT, R22, R214, PT ;  /* 0x000000d61600720c */ /* 0x000fe20003fa6270 */
[----:B------:R-:W-:Y:S01]  /*8740*/  FFMA.FTZ R9, R9, -UR19, R12 ;  /* 0x8000001309097c23 */ /* 0x000fe2000801000c */
[----:B------:R-:W-:Y:S01]  /*8750*/  IABS R10, R10 ;  /* 0x0000000a000a7213 */ /* 0x000fe20000000000 */
[----:B------:R-:W-:Y:S01]  /*8760*/  VIADD R12, R2, 0x30 ;  /* 0x00000030020c7836 */ /* 0x000fe20000000000 */
[----:B------:R-:W-:Y:S01]  /*8770*/  IABS R8, R8 ;  /* 0x0000000800087213 */ /* 0x000fe20000000000 */
[----:B------:R-:W4:Y:S01]  /*8780*/  MUFU.TANH R6, R6 ;  /* 0x0000000600067308 */ /* 0x000f220000002400 */
[----:B------:R-:W-:-:S02]  /*8790*/  ISETP.LT.OR P0, PT, R22, R218, P0 ;  /* 0x000000da1600720c */ /* 0x000fc40000701670 */
[----:B------:R-:W-:Y:S02]  /*87a0*/  ISETP.LT.OR P5, PT, R22, R215, P5 ;  /* 0x000000d71600720c */ /* 0x000fe40002fa1670 */
[----:B------:R-:W-:Y:S02]  /*87b0*/  I2FP.F32.S32 R10, R10 ;  /* 0x0000000a000a7245 */ /* 0x000fe40000201400 */
[----:B------:R-:W-:Y:S01]  /*87c0*/  I2FP.F32.S32 R8, R8 ;  /* 0x0000000800087245 */ /* 0x000fe20000201400 */
[----:B------:R-:W5:Y:S01]  /*87d0*/  MUFU.TANH R4, R4 ;  /* 0x0000000400047308 */ /* 0x000f620000002400 */
[----:B------:R-:W-:Y:S01]  /*87e0*/  FSEL R142, R11, -INF , !P0 ;  /* 0xff8000000b8e7808 */ /* 0x000fe20004000000 */
[----:B------:R-:W-:Y:S01]  /*87f0*/  FFMA.FTZ R23, R10, -UR19, R23 ;  /* 0x800000130a177c23 */ /* 0x000fe20008010017 */
[----:B------:R-:W-:Y:S01]  /*8800*/  FSEL R143, R9, -INF , !P5 ;  /* 0xff800000098f7808 */ /* 0x000fe20006800000 */
[----:B-1----:R-:W-:Y:S01]  /*8810*/  FFMA.FTZ R13, R8, -UR19, R13 ;  /* 0x80000013080d7c23 */ /* 0x002fe2000801000d */
[----:B------:R-:W-:Y:S01]  /*8820*/  ISETP.GE.AND P0, PT, R12, R217, PT ;  /* 0x000000d90c00720c */ /* 0x000fe20003f06270 */
[----:B------:R-:W-:Y:S01]  /*8830*/  VIADD R10, R2, 0x31 ;  /* 0x00000031020a7836 */ /* 0x000fe20000000000 */
[C---:B------:R-:W-:Y:S01]  /*8840*/  ISETP.GE.AND P5, PT, R12.reuse, R214, PT ;  /* 0x000000d60c00720c */ /* 0x040fe20003fa6270 */
[--C-:B------:R-:W-:Y:S01]  /*8850*/  IMAD.IADD R9, R219, 0x1, -R12.reuse ;  /* 0x00000001db097824 */ /* 0x100fe200078e0a0c */
[----:B------:R-:W-:Y:S01]  /*8860*/  ISETP.LT.OR P0, PT, R12, R218, P0 ;  /* 0x000000da0c00720c */ /* 0x000fe20000701670 */
[----:B------:R-:W-:Y:S01]  /*8870*/  VIADD R8, R2, 0x38 ;  /* 0x0000003802087836 */ /* 0x000fe20000000000 */
[----:B------:R-:W-:Y:S01]  /*8880*/  ISETP.LT.OR P5, PT, R12, R215, P5 ;  /* 0x000000d70c00720c */ /* 0x000fe20002fa1670 */
[----:B------:R-:W-:Y:S01]  /*8890*/  IMAD.IADD R12, R216, 0x1, -R12 ;  /* 0x00000001d80c7824 */ /* 0x000fe200078e0a0c */
[----:B------:R-:W-:Y:S01]  /*88a0*/  FSEL R140, R23, -INF , !P6 ;  /* 0xff800000178c7808 */ /* 0x000fe20007000000 */
[----:B------:R-:W1:Y:S01]  /*88b0*/  MUFU.TANH R204, R204 ;  /* 0x000000cc00cc7308 */ /* 0x000e620000002400 */
[----:B------:R-:W-:Y:S01]  /*88c0*/  FSEL R141, R13, -INF , !P1 ;  /* 0xff8000000d8d7808 */ /* 0x000fe20004800000 */
[C---:B------:R-:W-:Y:S01]  /*88d0*/  IMAD.IADD R11, R219.reuse, 0x1, -R10 ;  /* 0x00000001db0b7824 */ /* 0x040fe200078e0a0a */
[C---:B------:R-:W-:Y:S01]  /*88e0*/  ISETP.GE.AND P6, PT, R10.reuse, R217, PT ;  /* 0x000000d90a00720c */ /* 0x040fe20003fc6270 */
[----:B------:R-:W-:Y:S01]  /*88f0*/  IMAD.IADD R13, R219, 0x1, -R8 ;  /* 0x00000001db0d7824 */ /* 0x000fe200078e0a08 */
[----:B------:R-:W-:Y:S01]  /*8900*/  ISETP.GE.AND P1, PT, R10, R214, PT ;  /* 0x000000d60a00720c */ /* 0x000fe20003f26270 */
[----:B------:R-:W-:Y:S01]  /*8910*/  VIADD R2, R2, 0x39 ;  /* 0x0000003902027836 */ /* 0x000fe20000000000 */
[----:B------:R-:W-:Y:S01]  /*8920*/  IABS R9, R9 ;  /* 0x0000000900097213 */ /* 0x000fe20000000000 */
[----:B------:R-:W-:Y:S01]  /*8930*/  MUFU.TANH R205, R205 ;  /* 0x000000cd00cd7308 */ /* 0x000fe20000002400 */
[----:B------:R-:W-:-:S02]  /*8940*/  IABS R12, R12 ;  /* 0x0000000c000c7213 */ /* 0x000fc40000000000 */
[C---:B------:R-:W-:Y:S01]  /*8950*/  ISETP.LT.OR P6, PT, R10.reuse, R218, P6 ;  /* 0x000000da0a00720c */ /* 0x040fe200037c1670 */
[----:B------:R-:W-:Y:S01]  /*8960*/  BAR.SYNC.DEFER_BLOCKING 0x0 ;  /* 0x0000000000007b1d */ /* 0x000fe20000010000 */
[----:B------:R-:W-:Y:S01]  /*8970*/  ISETP.LT.OR P1, PT, R10, R215, P1 ;  /* 0x000000d70a00720c */ /* 0x000fe20000f21670 */
[----:B------:R-:W-:Y:S01]  /*8980*/  IMAD.IADD R10, R216, 0x1, -R10 ;  /* 0x00000001d80a7824 */ /* 0x000fe200078e0a0a */
[----:B------:R-:W-:Y:S02]  /*8990*/  I2FP.F32.S32 R20, R9 ;  /* 0x0000000900147245 */ /* 0x000fe40000201400 */
[----:B------:R-:W-:Y:S01]  /*89a0*/  I2FP.F32.S32 R12, R12 ;  /* 0x0000000c000c7245 */ /* 0x000fe20000201400 */
[----:B------:R-:W1:Y:S01]  /*89b0*/  MUFU.TANH R206, R206 ;  /* 0x000000ce00ce7308 */ /* 0x000e620000002400 */
[----:B------:R-:W-:Y:S01]  /*89c0*/  IABS R11, R11 ;  /* 0x0000000b000b7213 */ /* 0x000fe20000000000 */
[----:B--2---:R-:W-:Y:S01]  /*89d0*/  FFMA.FTZ R7, R20, -UR19, R7 ;  /* 0x8000001314077c23 */ /* 0x004fe20008010007 */
[----:B------:R-:W-:Y:S01]  /*89e0*/  IABS R10, R10 ;  /* 0x0000000a000a7213 */ /* 0x000fe20000000000 */
[----:B---3--:R-:W-:Y:S01]  /*89f0*/  FFMA.FTZ R5, R12, -UR19, R5 ;  /* 0x800000130c057c23 */ /* 0x008fe20008010005 */
[----:B------:R-:W-:-:S02]  /*8a00*/  IABS R13, R13 ;  /* 0x0000000d000d7213 */ /* 0x000fc40000000000 */
[----:B------:R-:W-:Y:S01]  /*8a10*/  I2FP.F32.S32 R11, R11 ;  /* 0x0000000b000b7245 */ /* 0x000fe20000201400 */
[----:B------:R-:W2:Y:S01]  /*8a20*/  MUFU.TANH R207, R207 ;  /* 0x000000cf00cf7308 */ /* 0x000ea20000002400 */
[----:B------:R-:W-:Y:S02]  /*8a30*/  I2FP.F32.S32 R9, R10 ;  /* 0x0000000a00097245 */ /* 0x000fe40000201400 */
[----:B------:R-:W-:Y:S01]  /*8a40*/  I2FP.F32.S32 R13, R13 ;  /* 0x0000000d000d7245 */ /* 0x000fe20000201400 */
[----:B----4-:R-:W-:Y:S01]  /*8a50*/  FFMA.FTZ R6, R11, -UR19, R6 ;  /* 0x800000130b067c23 */ /* 0x010fe20008010006 */
[----:B------:R-:W-:Y:S01]  /*8a60*/  FSEL R176, R7, -INF , !P0 ;  /* 0xff80000007b07808 */ /* 0x000fe20004000000 */
[----:B-----5:R-:W-:Y:S01]  /*8a70*/  FFMA.FTZ R4, R9, -UR19, R4 ;  /* 0x8000001309047c23 */ /* 0x020fe20008010004 */
[----:B------:R-:W-:Y:S01]  /*8a80*/  FSEL R171, R5, -INF , !P5 ;  /* 0xff80000005ab7808 */ /* 0x000fe20006800000 */
[----:B-1----:R-:W-:Y:S01]  /*8a90*/  FFMA.FTZ R13, R13, -UR19, R204 ;  /* 0x800000130d0d7c23 */ /* 0x002fe200080100cc */
[----:B------:R-:W-:Y:S01]  /*8aa0*/  ISETP.GE.AND P0, PT, R8, R217, PT ;  /* 0x000000d90800720c */ /* 0x000fe20003f06270 */
[----:B------:R-:W-:Y:S01]  /*8ab0*/  IMAD.IADD R7, R216, 0x1, -R8 ;  /* 0x00000001d8077824 */ /* 0x000fe200078e0a08 */
[----:B------:R-:W-:Y:S01]  /*8ac0*/  ISETP.GE.AND P5, PT, R8, R214, PT ;  /* 0x000000d60800720c */ /* 0x000fe20003fa6270 */
[----:B------:R-:W-:Y:S01]  /*8ad0*/  IMAD.IADD R5, R216, 0x1, -R2 ;  /* 0x00000001d8057824 */ /* 0x000fe200078e0a02 */
[----:B------:R-:W-:-:S02]  /*8ae0*/  ISETP.LT.OR P0, PT, R8, R218, P0 ;  /* 0x000000da0800720c */ /* 0x000fc40000701670 */
[----:B------:R-:W-:Y:S01]  /*8af0*/  ISETP.LT.OR P5, PT, R8, R215, P5 ;  /* 0x000000d70800720c */ /* 0x000fe20002fa1670 */
[----:B------:R-:W-:Y:S01]  /*8b00*/  IMAD.IADD R8, R219, 0x1, -R2 ;  /* 0x00000001db087824 */ /* 0x000fe200078e0a02 */
[----:B------:R-:W-:Y:S02]  /*8b10*/  FSEL R172, R6, -INF , !P6 ;  /* 0xff80000006ac7808 */ /* 0x000fe40007000000 */
[----:B------:R-:W-:Y:S02]  /*8b20*/  FSEL R169, R4, -INF , !P1 ;  /* 0xff80000004a97808 */ /* 0x000fe40004800000 */
[----:B------:R-:W-:Y:S02]  /*8b30*/  FSEL R170, R13, -INF , !P0 ;  /* 0xff8000000daa7808 */ /* 0x000fe40004000000 */
[C---:B------:R-:W-:Y:S02]  /*8b40*/  ISETP.GE.AND P6, PT, R2.reuse, R217, PT ;  /* 0x000000d90200720c */ /* 0x040fe40003fc6270 */
[----:B------:R-:W-:-:S02]  /*8b50*/  ISETP.GE.AND P1, PT, R2, R214, PT ;  /* 0x000000d60200720c */ /* 0x000fc40003f26270 */
[----:B------:R-:W-:Y:S02]  /*8b60*/  PLOP3.LUT P0, PT, PT, PT, UP0, 0x80, 0x0 ;  /* 0x000000000000781c */ /* 0x000fe40003f0f008 */
[----:B------:R-:W-:Y:S02]  /*8b70*/  IABS R7, R7 ;  /* 0x0000000700077213 */ /* 0x000fe40000000000 */
[----:B------:R-:W-:Y:S02]  /*8b80*/  IABS R8, R8 ;  /* 0x0000000800087213 */ /* 0x000fe40000000000 */
[----:B------:R-:W-:Y:S02]  /*8b90*/  IABS R5, R5 ;  /* 0x0000000500057213 */ /* 0x000fe40000000000 */
[C---:B------:R-:W-:Y:S02]  /*8ba0*/  ISETP.LT.OR P6, PT, R2.reuse, R218, P6 ;  /* 0x000000da0200720c */ /* 0x040fe400037c1670 */
[----:B------:R-:W-:-:S02]  /*8bb0*/  ISETP.LT.OR P1, PT, R2, R215, P1 ;  /* 0x000000d70200720c */ /* 0x000fc40000f21670 */
[----:B------:R-:W-:Y:S02]  /*8bc0*/  I2FP.F32.S32 R7, R7 ;  /* 0x0000000700077245 */ /* 0x000fe40000201400 */
[----:B------:R-:W-:Y:S02]  /*8bd0*/  I2FP.F32.S32 R8, R8 ;  /* 0x0000000800087245 */ /* 0x000fe40000201400 */
[----:B------:R-:W-:Y:S01]  /*8be0*/  I2FP.F32.S32 R2, R5 ;  /* 0x0000000500027245 */ /* 0x000fe20000201400 */
[----:B------:R-:W-:Y:S02]  /*8bf0*/  FFMA.FTZ R7, R7, -UR19, R206 ;  /* 0x8000001307077c23 */ /* 0x000fe400080100ce */
[----:B------:R-:W-:Y:S02]  /*8c00*/  FFMA.FTZ R8, R8, -UR19, R205 ;  /* 0x8000001308087c23 */ /* 0x000fe400080100cd */
[----:B--2---:R-:W-:Y:S01]  /*8c10*/  FFMA.FTZ R2, R2, -UR19, R207 ;  /* 0x8000001302027c23 */ /* 0x004fe200080100cf */
[----:B------:R-:W-:-:S02]  /*8c20*/  FSEL R167, R7, -INF , !P5 ;  /* 0xff80000007a77808 */ /* 0x000fc40006800000 */
        /* <DEDUP_REMOVED lines=66> */
.L_x_579:
[----:B------:R-:W-:Y:S05]  /*9050*/  BSYNC B0 ;  /* 0x0000000000007941 */ /* 0x000fea0003800000 */
.L_x_578:
[----:B------:R-:W0:Y:S02]  /*9060*/  LDGDEPBAR ;  /* 0x00000000000079af */ /* 0x000e240000000000 */
.L_x_577:
        /* <DEDUP_REMOVED lines=83> */
[----:B------:R-:W-:Y:S01]  /*95a0*/  FFMA.FTZ R224, R140, UR22, -R173 ;  /* 0x000000168ce07c23 */ /* 0x000fe200080108ad */
[----:B------:R-:W3:Y:S01]  /*95b0*/  MUFU.EX2 R159, R159 ;  /* 0x0000009f009f7308 */ /* 0x000ee20000000800 */
[----:B--2---:R-:W-:Y:S01]  /*95c0*/  F2FP.BF16.F32.PACK_AB R4, R161, R162 ;  /* 0x000000a2a104723e */ /* 0x004fe200000010ff */
[--C-:B------:R-:W-:Y:S01]  /*95d0*/  FFMA.FTZ R228, R143, UR22, -R166.reuse ;  /* 0x000000168fe47c23 */ /* 0x100fe200080108a6 */
[--C-:B------:R-:W-:Y:S01]  /*95e0*/  FFMA.FTZ R229, R141, UR22, -R166.reuse ;  /* 0x000000168de57c23 */ /* 0x100fe200080108a6 */
[----:B------:R-:W-:Y:S01]  /*95f0*/  LDSM.16.MT88.4 R152, [R192+0x13000] ;  /* 0x01300000c098783b */ /* 0x000fe20000004200 */
[--C-:B------:R-:W-:Y:S01]  /*9600*/  FFMA.FTZ R169, R169, UR22, -R166.reuse ;  /* 0x00000016a9a97c23 */ /* 0x100fe200080108a6 */
[----:B------:R-:W-:-:S02]  /*9610*/  FFMA.FTZ R167, R167, UR22, -R166 ;  /* 0x00000016a7a77c23 */ /* 0x000fc400080108a6 */
        /* <DEDUP_REMOVED lines=305> */
[----:B------:R-:W-:Y:S01]  /*a930*/  FADD.FTZ R3, R223, R222 ;  /* 0x000000dedf037221 */ /* 0x000fe20000010000 */
[----:B------:R-:W-:-:S03]  /*a940*/  MOV R132, R2 ;  /* 0x0000000200847202 */ /* 0x000fc60000000f00 */
        /* <DEDUP_REMOVED lines=82> */
[----:B------:R-:W-:Y:S01]  /*ae70*/  ISETP.LT.OR P5, PT, R3, R215, P5 ;  /* 0x000000d70300720c */ /* 0x000fe20002fa1670 */
        /* <DEDUP_REMOVED lines=23> */
[C---:B-1----:R-:W-:Y:S06]  /*aff0*/  HMMA.16816.F32.BF16 R140, R136.reuse, R8, RZ ;  /* 0x00000008888c723c */ /* 0x042fec00000418ff */
[----:B------:R-:W-:Y:S01]  /*b000*/  HMMA.16816.F32.BF16 R136, R136, R10, RZ ;  /* 0x0000000a8888723c */ /* 0x000fe200000418ff */
[----:B------:R-:W1:Y:S05]  /*b010*/  LDSM.16.M88.4 R8, [R197] ;  /* 0x00000000c508783b */ /* 0x000e6a0000000200 */
[----:B------:R-:W-:Y:S01]  /*b020*/  HMMA.16816.F32.BF16 R12, R20, R178, R12 ;  /* 0x000000b2140c723c */ /* 0x000fe2000004180c */
[----:B------:R-:W-:Y:S05]  /*b030*/  LDSM.16.M88.4 R176, [R201+0xe000] ;  /* 0x00e00000c9b0783b */ /* 0x000fea0000000200 */
[----:B--2---:R-:W-:Y:S06]  /*b040*/  HMMA.16816.F32.BF16 R16, R4, R172, R16 ;  /* 0x000000ac0410723c */ /* 0x004fec0000041810 */
        /* <DEDUP_REMOVED lines=10> */
[----:B------:R-:W-:Y:S03]  /*b0f0*/  HMMA.16816.F32.BF16 R12, R4, R174, R12 ;  /* 0x000000ae040c723c */ /* 0x000fe6000004180c */
[----:B------:R-:W-:Y:S03]  /*b100*/  LDSM.16.M88.4 R172, [R201+0xe800] ;  /* 0x00e80000c9ac783b */ /* 0x000fe60000000200 */
[----:B-1----:R-:W-:Y:S06]  /*b110*/  HMMA.16816.F32.BF16 R16, R8, R204, R16 ;  /* 0x000000cc0810723c */ /* 0x002fec0000041810 */
        /* <DEDUP_REMOVED lines=10> */
[----:B------:R-:W-:Y:S03]  /*b1c0*/  HMMA.16816.F32.BF16 R12, R8, R206, R12 ;  /* 0x000000ce080c723c */ /* 0x000fe6000004180c */
[----:B------:R-:W-:Y:S03]  /*b1d0*/  LDSM.16.M88.4 R204, [R195+0xe000] ;  /* 0x00e00000c3cc783b */ /* 0x000fe60000000200 */
[----:B--2---:R-:W-:Y:S06]  /*b1e0*/  HMMA.16816.F32.BF16 R16, R20, R176, R16 ;  /* 0x000000b01410723c */ /* 0x004fec0000041810 */
[C---:B------:R-:W-:Y:S06]  /*b1f0*/  HMMA.16816.F32.BF16 R160, R8.reuse, R164, R160 ;  /* 0x000000a408a0723c */ /* 0x040fec00000418a0 */
        /* <DEDUP_REMOVED lines=9> */
[----:B------:R-:W-:Y:S03]  /*b290*/  HMMA.16816.F32.BF16 R12, R20, R178, R12 ;  /* 0x000000b2140c723c */ /* 0x000fe6000004180c */
[----:B------:R-:W-:Y:S03]  /*b2a0*/  LDSM.16.M88.4 R176, [R195+0xe800] ;  /* 0x00e80000c3b0783b */ /* 0x000fe60000000200 */
[----:B-1----:R-:W-:Y:S06]  /*b2b0*/  HMMA.16816.F32.BF16 R16, R4, R168, R16 ;  /* 0x000000a80410723c */ /* 0x002fec0000041810 */
[C---:B------:R-:W-:Y:S06]  /*b2c0*/  HMMA.16816.F32.BF16 R160, R20.reuse, R172, R160 ;  /* 0x000000ac14a0723c */ /* 0x040fec00000418a0 */
        /* <DEDUP_REMOVED lines=9> */
[----:B------:R-:W-:Y:S03]  /*b360*/  HMMA.16816.F32.BF16 R12, R4, R170, R12 ;  /* 0x000000aa040c723c */ /* 0x000fe6000004180c */
[----:B------:R-:W-:Y:S03]  /*b370*/  LDSM.16.M88.4 R168, [R188+0x2800] ;  /* 0x00280000bca8783b */ /* 0x000fe60000000200 */
        /* <DEDUP_REMOVED lines=11> */
[----:B------:R-:W-:Y:S03]  /*b430*/  HMMA.16816.F32.BF16 R12, R8, R206, R12 ;  /* 0x000000ce080c723c */ /* 0x000fe6000004180c */
[----:B------:R-:W-:Y:S03]  /*b440*/  LDSM.16.M88.4 R204, [R183] ;  /* 0x00000000b7cc783b */ /* 0x000fe60000000200 */
[----:B-1----:R-:W-:Y:S06]  /*b450*/  HMMA.16816.F32.BF16 R16, R32, R172, R16 ;  /* 0x000000ac2010723c */ /* 0x002fec0000041810 */
[C---:B------:R-:W-:Y:S06]  /*b460*/  HMMA.16816.F32.BF16 R160, R8.reuse, R176, R160 ;  /* 0x000000b008a0723c */ /* 0x040fec00000418a0 */
        /* <DEDUP_REMOVED lines=9> */
[----:B------:R-:W-:Y:S03]  /*b500*/  HMMA.16816.F32.BF16 R12, R32, R174, R12 ;  /* 0x000000ae200c723c */ /* 0x000fe6000004180c */
[----:B------:R-:W-:Y:S03]  /*b510*/  LDSM.16.M88.4 R172, [R182] ;  /* 0x00000000b6ac783b */ /* 0x000fe60000000200 */
[----:B--2---:R-:W-:Y:S06]  /*b520*/  HMMA.16816.F32.BF16 R16, R4, R28, R16 ;  /* 0x0000001c0410723c */ /* 0x004fec0000041810 */
        /* <DEDUP_REMOVED lines=10> */
[----:B------:R-:W-:Y:S03]  /*b5d0*/  HMMA.16816.F32.BF16 R12, R4, R30, R12 ;  /* 0x0000001e040c723c */ /* 0x000fe6000004180c */
[----:B------:R-:W-:Y:S03]  /*b5e0*/  LDSM.16.M88.4 R28, [R195+0x10800] ;  /* 0x01080000c31c783b */ /* 0x000fe60000000200 */
[----:B-1----:R-:W-:Y:S06]  /*b5f0*/  HMMA.16816.F32.BF16 R16, R176, R204, R16 ;  /* 0x000000ccb010723c */ /* 0x002fec0000041810 */
[C---:B---3--:R-:W-:Y:S06]  /*b600*/  HMMA.16816.F32.BF16 R160, R4.reuse, R24, R160 ;  /* 0x0000001804a0723c */ /* 0x048fec00000418a0 */
        /* <DEDUP_REMOVED lines=9> */
[----:B------:R-:W-:Y:S06]  /*b6a0*/  HMMA.16816.F32.BF16 R12, R176, R206, R12 ;  /* 0x000000ceb00c723c */ /* 0x000fec000004180c */
[----:B--2---:R-:W-:Y:S06]  /*b6b0*/  HMMA.16816.F32.BF16 R16, R132, R32, R16 ;  /* 0x000000208410723c */ /* 0x004fec0000041810 */
[C---:B------:R-:W-:Y:S06]  /*b6c0*/  HMMA.16816.F32.BF16 R160, R176.reuse, R172, R160 ;  /* 0x000000acb0a0723c */ /* 0x040fec00000418a0 */
[C---:B------:R-:W-:Y:S06]  /*b6d0*/  HMMA.16816.F32.BF16 R156, R176.reuse, R174, R156 ;  /* 0x000000aeb09c723c */ /* 0x040fec000004189c */
[C---:B------:R-:W-:Y:S06]  /*b6e0*/  HMMA.16816.F32.BF16 R152, R176.reuse, R168, R152 ;  /* 0x000000a8b098723c */ /* 0x040fec0000041898 */
[C---:B------:R-:W-:Y:S01]  /*b6f0*/  HMMA.16816.F32.BF16 R148, R176.reuse, R170, R148 ;  /* 0x000000aab094723c */ /* 0x040fe20000041894 */
[----:B------:R-:W2:Y:S05]  /*b700*/  LDSM.16.M88.4 R168, [R188+0x4800] ;  /* 0x00480000bca8783b */ /* 0x000eaa0000000200 */
[C---:B------:R-:W-:Y:S06]  /*b710*/  HMMA.16816.F32.BF16 R140, R176.reuse, R164, R140 ;  /* 0x000000a4b08c723c */ /* 0x040fec000004188c */
[----:B------:R-:W-:Y:S01]  /*b720*/  HMMA.16816.F32.BF16 R176, R176, R166, R136 ;  /* 0x000000a6b0b0723c */ /* 0x000fe20000041888 */
[----:B------:R-:W3:Y:S04]  /*b730*/  LDSM.16.M88.4 R164, [R188+0x5000] ;  /* 0x00500000bca4783b */ /* 0x000ee80000000200 */
[----:B------:R-:W4:Y:S01]  /*b740*/  LDSM.16.M88.4 R136, [R188+0x5800] ;  /* 0x00580000bc88783b */ /* 0x000f220000000200 */
[----:B------:R-:W-:Y:S01]  /*b750*/  HMMA.16816.F32.BF16 R12, R132, R34, R12 ;  /* 0x00000022840c723c */ /* 0x000fe2000004180c */
[----:B------:R-:W-:-:S05]  /*b760*/  DEPBAR.LE SB0, 0x0 ;  /* 0x000080000000791a */ /* 0x000fca0000000000 */
[----:B-1----:R-:W-:Y:S06]  /*b770*/  HMMA.16816.F32.BF16 R16, R8, R4, R16 ;  /* 0x000000040810723c */ /* 0x002fec0000041810 */
[C---:B------:R-:W-:Y:S06]  /*b780*/  HMMA.16816.F32.BF16 R160, R132.reuse, R28, R160 ;  /* 0x0000001c84a0723c */ /* 0x040fec00000418a0 */
[C---:B------:R-:W-:Y:S06]  /*b790*/  HMMA.16816.F32.BF16 R156, R132.reuse, R30, R156 ;  /* 0x0000001e849c723c */ /* 0x040fec000004189c */
[C---:B------:R-:W-:Y:S06]  /*b7a0*/  HMMA.16816.F32.BF16 R152, R132.reuse, R24, R152 ;  /* 0x000000188498723c */ /* 0x040fec0000041898 */
[----:B------:R-:W-:Y:S01]  /*b7b0*/  HMMA.16816.F32.BF16 R148, R132, R26, R148 ;  /* 0x0000001a8494723c */ /* 0x000fe20000041894 */
[----:B------:R-:W-:Y:S01]  /*b7c0*/  FMUL.FTZ R16, R16, UR25 ;  /* 0x0000001910107c20 */ /* 0x000fe20008410000 */
[----:B------:R-:W-:-:S04]  /*b7d0*/  FMUL.FTZ R19, R19, UR25 ;  /* 0x0000001913137c20 */ /* 0x000fc80008410000 */
[C---:B------:R-:W-:Y:S01]  /*b7e0*/  HMMA.16816.F32.BF16 R140, R132.reuse, R20, R140 ;  /* 0x00000014848c723c */ /* 0x040fe2000004188c */
[----:B------:R-:W1:Y:S05]  /*b7f0*/  MUFU.TANH R16, R16 ;  /* 0x0000001000107308 */ /* 0x000e6a0000002400 */
[----:B------:R-:W-:Y:S06]  /*b800*/  HMMA.16816.F32.BF16 R176, R132, R22, R176 ;  /* 0x0000001684b0723c */ /* 0x000fec00000418b0 */
[C---:B------:R-:W-:Y:S06]  /*b810*/  HMMA.16816.F32.BF16 R12, R8.reuse, R6, R12 ;  /* 0x00000006080c723c */ /* 0x040fec000004180c */
[----:B--2---:R-:W-:Y:S01]  /*b820*/  HMMA.16816.F32.BF16 R160, R8, R168, R160 ;  /* 0x000000a808a0723c */ /* 0x004fe200000418a0 */
[----:B------:R-:W-:-:S02]  /*b830*/  VIADD R7, R3, 0x1 ;  /* 0x0000000103077836 */ /* 0x000fc40000000000 */
[----:B------:R-:W-:Y:S01]  /*b840*/  FMUL.FTZ R6, R17, UR25 ;  /* 0x0000001911067c20 */ /* 0x000fe20008410000 */
[----:B------:R-:W-:Y:S02]  /*b850*/  FMUL.FTZ R17, R18, UR25 ;  /* 0x0000001912117c20 */ /* 0x000fe40008410000 */
[C---:B------:R-:W-:Y:S01]  /*b860*/  HMMA.16816.F32.BF16 R156, R8.reuse, R170, R156 ;  /* 0x000000aa089c723c */ /* 0x040fe2000004189c */
[C---:B------:R-:W-:Y:S02]  /*b870*/  ISETP.GE.AND P6, PT, R7.reuse, R217, PT ;  /* 0x000000d90700720c */ /* 0x040fe40003fc6270 */
[----:B------:R-:W2:Y:S01]  /*b880*/  MUFU.TANH R6, R6 ;  /* 0x0000000600067308 */ /* 0x000ea20000002400 */
[C---:B------:R-:W-:Y:S02]  /*b890*/  ISETP.GE.AND P1, PT, R7.reuse, R214, PT ;  /* 0x000000d60700720c */ /* 0x040fe40003f26270 */
[C---:B------:R-:W-:Y:S01]  /*b8a0*/  ISETP.LT.OR P6, PT, R7.reuse, R218, P6 ;  /* 0x000000da0700720c */ /* 0x040fe200037c1670 */
[----:B---3--:R-:W-:Y:S01]  /*b8b0*/  HMMA.16816.F32.BF16 R152, R8, R164, R152 ;  /* 0x000000a40898723c */ /* 0x008fe20000041898 */
[----:B------:R-:W-:-:S03]  /*b8c0*/  ISETP.LT.OR P1, PT, R7, R215, P1 ;  /* 0x000000d70700720c */ /* 0x000fc60000f21670 */
[----:B------:R-:W3:Y:S02]  /*b8d0*/  MUFU.TANH R17, R17 ;  /* 0x0000001100117308 */ /* 0x000ee40000002400 */
[C---:B------:R-:W-:Y:S01]  /*b8e0*/  HMMA.16816.F32.BF16 R148, R8.reuse, R166, R148 ;  /* 0x000000a60894723c */ /* 0x040fe20000041894 */
[----:B------:R-:W-:Y:S01]  /*b8f0*/  FMUL.FTZ R24, R13, UR25 ;  /* 0x000000190d187c20 */ /* 0x000fe20008410000 */
[--C-:B------:R-:W-:Y:S02]  /*b900*/  IMAD.IADD R13, R219, 0x1, -R7.reuse ;  /* 0x00000001db0d7824 */ /* 0x100fe400078e0a07 */
[----:B------:R-:W-:Y:S01]  /*b910*/  FMUL.FTZ R4, R15, UR25 ;  /* 0x000000190f047c20 */ /* 0x000fe20008410000 */
[----:B------:R-:W-:Y:S02]  /*b920*/  IMAD.IADD R7, R216, 0x1, -R7 ;  /* 0x00000001d8077824 */ /* 0x000fe400078e0a07 */
[----:B------:R-:W-:Y:S01]  /*b930*/  FMUL.FTZ R5, R12, UR25 ;  /* 0x000000190c057c20 */ /* 0x000fe20008410000 */
[C---:B----4-:R-:W-:Y:S01]  /*b940*/  HMMA.16816.F32.BF16 R140, R8.reuse, R136, R140 ;  /* 0x00000088088c723c */ /* 0x050fe2000004188c */
[----:B------:R-:W-:Y:S01]  /*b950*/  IABS R13, R13 ;  /* 0x0000000d000d7213 */ /* 0x000fe20000000000 */
[----:B------:R-:W-:Y:S01]  /*b960*/  MUFU.TANH R24, R24 ;  /* 0x0000001800187308 */ /* 0x000fe20000002400 */
[----:B------:R-:W-:Y:S01]  /*b970*/  IABS R7, R7 ;  /* 0x0000000700077213 */ /* 0x000fe20000000000 */
[----:B------:R-:W-:Y:S01]  /*b980*/  FMUL.FTZ R20, R160, UR25 ;  /* 0x00000019a0147c20 */ /* 0x000fe20008410000 */
[----:B------:R-:W-:Y:S01]  /*b990*/  I2FP.F32.S32 R13, R13 ;  /* 0x0000000d000d7245 */ /* 0x000fe20000201400 */
[----:B------:R-:W-:Y:S01]  /*b9a0*/  HMMA.16816.F32.BF16 R176, R8, R138, R176 ;  /* 0x0000008a08b0723c */ /* 0x000fe200000418b0 */
[----:B------:R-:W-:Y:S01]  /*b9b0*/  I2FP.F32.S32 R7, R7 ;  /* 0x0000000700077245 */ /* 0x000fe20000201400 */
[----:B------:R-:W-:Y:S01]  /*b9c0*/  FMUL.FTZ R12, R161, UR25 ;  /* 0x00000019a10c7c20 */ /* 0x000fe20008410000 */
[----:B------:R-:W-:Y:S01]  /*b9d0*/  FMUL.FTZ R27, R156, UR25 ;  /* 0x000000199c1b7c20 */ /* 0x000fe20008410000 */
[----:B------:R-:W-:Y:S01]  /*b9e0*/  MUFU.TANH R20, R20 ;  /* 0x0000001400147308 */ /* 0x000fe20000002400 */
[----:B------:R-:W-:Y:S01]  /*b9f0*/  FMUL.FTZ R25, R158, UR25 ;  /* 0x000000199e197c20 */ /* 0x000fe20008410000 */
[----:B------:R-:W-:Y:S01]  /*ba00*/  FMUL.FTZ R22, R157, UR25 ;  /* 0x000000199d167c20 */ /* 0x000fe20008410000 */
[----:B------:R-:W-:Y:S01]  /*ba10*/  FMUL.FTZ R9, R14, UR25 ;  /* 0x000000190e097c20 */ /* 0x000fe20008410000 */
[----:B------:R-:W-:-:S02]  /*ba20*/  IMAD.IADD R8, R219, 0x1, -R3 ;  /* 0x00000001db087824 */ /* 0x000fc400078e0a03 */
[----:B------:R-:W-:Y:S01]  /*ba30*/  FMUL.FTZ R11, R162, UR25 ;  /* 0x00000019a20b7c20 */ /* 0x000fe20008410000 */
[----:B------:R-:W-:Y:S02]  /*ba40*/  IMAD.IADD R10, R216, 0x1, -R3 ;  /* 0x00000001d80a7824 */ /* 0x000fe400078e0a03 */
[----:B------:R-:W-:Y:S01]  /*ba50*/  FMUL.FTZ R30, R152, UR25 ;  /* 0x00000019981e7c20 */ /* 0x000fe20008410000 */
[----:B------:R-:W4:Y:S01]  /*ba60*/  MUFU.TANH R14, R19 ;  /* 0x00000013000e7308 */ /* 0x000f220000002400 */
[----:B------:R-:W-:Y:S01]  /*ba70*/  IABS R15, R8 ;  /* 0x00000008000f7213 */ /* 0x000fe20000000000 */
[----:B------:R-:W-:Y:S01]  /*ba80*/  FMUL.FTZ R31, R153, UR25 ;  /* 0x00000019991f7c20 */ /* 0x000fe20008410000 */
[----:B------:R-:W-:Y:S01]  /*ba90*/  IABS R8, R10 ;  /* 0x0000000a00087213 */ /* 0x000fe20000000000 */
[----:B------:R-:W-:Y:S01]  /*baa0*/  FMUL.FTZ R10, R163, UR25 ;  /* 0x00000019a30a7c20 */ /* 0x000fe20008410000 */
[----:B------:R-:W-:Y:S01]  /*bab0*/  I2FP.F32.S32 R15, R15 ;  /* 0x0000000f000f7245 */ /* 0x000fe20000201400 */
[----:B------:R-:W-:Y:S01]  /*bac0*/  FMUL.FTZ R140, R140, UR25 ;  /* 0x000000198c8c7c20 */ /* 0x000fe20008410000 */
[----:B------:R-:W-:Y:S01]  /*bad0*/  I2FP.F32.S32 R8, R8 ;  /* 0x0000000800087245 */ /* 0x000fe20000201400 */
[----:B------:R-:W5:Y:S01]  /*bae0*/  MUFU.TANH R9, R9 ;  /* 0x0000000900097308 */ /* 0x000f620000002400 */
[----:B------:R-:W-:Y:S01]  /*baf0*/  FMUL.FTZ R142, R142, UR25 ;  /* 0x000000198e8e7c20 */ /* 0x000fe20008410000 */
[----:B-1----:R-:W-:Y:S01]  /*bb00*/  FFMA.FTZ R18, R15, -UR19, R16 ;  /* 0x800000130f127c23 */ /* 0x002fe20008010010 */
[----:B--2---:R-:W-:Y:S01]  /*bb10*/  FFMA.FTZ R16, R13, -UR19, R6 ;  /* 0x800000130d107c23 */ /* 0x004fe20008010006 */
[----:B---3--:R-:W-:Y:S01]  /*bb20*/  FFMA.FTZ R8, R8, -UR19, R17 ;  /* 0x8000001308087c23 */ /* 0x008fe20008010011 */
[----:B------:R-:W-:-:S02]  /*bb30*/  VIADD R6, R3, 0x8 ;  /* 0x0000000803067836 */ /* 0x000fc40000000000 */
[----:B------:R-:W-:Y:S01]  /*bb40*/  FMUL.FTZ R176, R176, UR25 ;  /* 0x00000019b0b07c20 */ /* 0x000fe20008410000 */
[----:B------:R-:W-:Y:S01]  /*bb50*/  FSEL R18, R18, -INF , !P0 ;  /* 0xff80000012127808 */ /* 0x000fe20004000000 */
[----:B------:R1:W2:Y:S01]  /*bb60*/  MUFU.TANH R13, R5 ;  /* 0x00000005000d7308 */ /* 0x0002a20000002400 */
[----:B----4-:R-:W-:Y:S01]  /*bb70*/  FFMA.FTZ R15, R7, -UR19, R14 ;  /* 0x80000013070f7c23 */ /* 0x010fe2000801000e */
[----:B------:R-:W-:Y:S01]  /*bb80*/  VIADD R7, R3, 0x9 ;  /* 0x0000000903077836 */ /* 0x000fe20000000000 */
[----:B------:R-:W-:Y:S01]  /*bb90*/  FSEL R14, R16, -INF , !P6 ;  /* 0xff800000100e7808 */ /* 0x000fe20007000000 */
[----:B------:R-:W-:Y:S01]  /*bba0*/  FMUL.FTZ R143, R143, UR25 ;  /* 0x000000198f8f7c20 */ /* 0x000fe20008410000 */
[----:B------:R-:W-:Y:S01]  /*bbb0*/  FSEL R19, R8, -INF , !P5 ;  /* 0xff80000008137808 */ /* 0x000fe20006800000 */
[--C-:B------:R-:W-:Y:S01]  /*bbc0*/  IMAD.IADD R16, R219, 0x1, -R7.reuse ;  /* 0x00000001db107824 */ /* 0x100fe200078e0a07 */
[----:B------:R-:W-:Y:S01]  /*bbd0*/  FSEL R15, R15, -INF , !P1 ;  /* 0xff8000000f0f7808 */ /* 0x000fe20004800000 */
[----:B------:R-:W-:Y:S01]  /*bbe0*/  IMAD.IADD R8, R219, 0x1, -R6 ;  /* 0x00000001db087824 */ /* 0x000fe200078e0a06 */
[CC--:B------:R-:W-:Y:S01]  /*bbf0*/  ISETP.GE.AND P6, PT, R7.reuse, R217.reuse, PT ;  /* 0x000000d90700720c */ /* 0x0c0fe20003fc6270 */
[----:B------:R-:W-:Y:S01]  /*bc00*/  MUFU.TANH R11, R11 ;  /* 0x0000000b000b7308 */ /* 0x000fe20000002400 */
[-C--:B------:R-:W-:Y:S01]  /*bc10*/  ISETP.GE.AND P1, PT, R7, R214.reuse, PT ;  /* 0x000000d60700720c */ /* 0x080fe20003f26270 */
[----:B------:R-:W-:Y:S01]  /*bc20*/  FMUL.FTZ R141, R141, UR25 ;  /* 0x000000198d8d7c20 */ /* 0x000fe20008410000 */
[----:B------:R-:W-:Y:S01]  /*bc30*/  ISETP.GE.AND P0, PT, R6, R217, PT ;  /* 0x000000d90600720c */ /* 0x000fe20003f06270 */
[----:B------:R-:W-:Y:S01]  /*bc40*/  FMUL.FTZ R178, R178, UR25 ;  /* 0x00000019b2b27c20 */ /* 0x000fe20008410000 */
[----:B------:R-:W-:Y:S01]  /*bc50*/  ISETP.GE.AND P5, PT, R6, R214, PT ;  /* 0x000000d60600720c */ /* 0x000fe20003fa6270 */
[----:B------:R-:W-:Y:S01]  /*bc60*/  FMUL.FTZ R179, R179, UR25 ;  /* 0x00000019b3b37c20 */ /* 0x000fe20008410000 */
[C---:B------:R-:W-:Y:S01]  /*bc70*/  ISETP.LT.OR P6, PT, R7.reuse, R218, P6 ;  /* 0x000000da0700720c */ /* 0x040fe200037c1670 */
[----:B-1----:R-:W-:Y:S01]  /*bc80*/  IMAD.IADD R5, R216, 0x1, -R7 ;  /* 0x00000001d8057824 */ /* 0x002fe200078e0a07 */
[----:B------:R-:W-:Y:S01]  /*bc90*/  ISETP.LT.OR P1, PT, R7, R215, P1 ;  /* 0x000000d70700720c */ /* 0x000fe20000f21670 */
[----:B------:R-:W-:Y:S01]  /*bca0*/  MUFU.TANH R12, R12 ;  /* 0x0000000c000c7308 */ /* 0x000fe20000002400 */
[----:B------:R-:W-:-:S02]  /*bcb0*/  IABS R7, R16 ;  /* 0x0000001000077213 */ /* 0x000fc40000000000 */
[C---:B------:R-:W-:Y:S02]  /*bcc0*/  ISETP.LT.OR P0, PT, R6.reuse, R218, P0 ;  /* 0x000000da0600720c */ /* 0x040fe40000701670 */
[----:B------:R-:W-:Y:S01]  /*bcd0*/  ISETP.LT.OR P5, PT, R6, R215, P5 ;  /* 0x000000d70600720c */ /* 0x000fe20002fa1670 */
[----:B------:R-:W-:Y:S01]  /*bce0*/  IMAD.IADD R6, R216, 0x1, -R6 ;  /* 0x00000001d8067824 */ /* 0x000fe200078e0a06 */
[----:B------:R-:W-:Y:S01]  /*bcf0*/  IABS R5, R5 ;  /* 0x0000000500057213 */ /* 0x000fe20000000000 */
[----:B------:R-:W1:Y:S01]  /*bd00*/  MUFU.TANH R16, R4 ;  /* 0x0000000400107308 */ /* 0x000e620000002400 */
[----:B------:R-:W-:Y:S02]  /*bd10*/  IABS R8, R8 ;  /* 0x0000000800087213 */ /* 0x000fe40000000000 */
[----:B------:R-:W-:Y:S02]  /*bd20*/  IABS R6, R6 ;  /* 0x0000000600067213 */ /* 0x000fe40000000000 */
[----:B------:R-:W-:-:S02]  /*bd30*/  I2FP.F32.S32 R7, R7 ;  /* 0x0000000700077245 */ /* 0x000fc40000201400 */
[----:B------:R-:W-:Y:S01]  /*bd40*/  I2FP.F32.S32 R6, R6 ;  /* 0x0000000600067245 */ /* 0x000fe20000201400 */
[----:B------:R-:W3:Y:S01]  /*bd50*/  MUFU.TANH R10, R10 ;  /* 0x0000000a000a7308 */ /* 0x000ee20000002400 */
[----:B------:R-:W-:Y:S01]  /*bd60*/  I2FP.F32.S32 R5, R5 ;  /* 0x0000000500057245 */ /* 0x000fe20000201400 */
[----:B------:R-:W-:Y:S01]  /*bd70*/  FFMA.FTZ R7, R7, -UR19, R24 ;  /* 0x8000001307077c23 */ /* 0x000fe20008010018 */
[----:B------:R-:W-:Y:S01]  /*bd80*/  I2FP.F32.S32 R8, R8 ;  /* 0x0000000800087245 */ /* 0x000fe20000201400 */
[----:B-----5:R-:W-:-:S04]  /*bd90*/  FFMA.FTZ R6, R6, -UR19, R9 ;  /* 0x8000001306067c23 */ /* 0x020fc80008010009 */
[----:B--2---:R-:W-:Y:S01]  /*bda0*/  FFMA.FTZ R8, R8, -UR19, R13 ;  /* 0x8000001308087c23 */ /* 0x004fe2000801000d */
[----:B-1----:R-:W-:Y:S01]  /*bdb0*/  FFMA.FTZ R17, R5, -UR19, R16 ;  /* 0x8000001305117c23 */ /* 0x002fe20008010010 */
[C---:B------:R-:W-:Y:S01]  /*bdc0*/  VIADD R5, R3.reuse, 0x11 ;  /* 0x0000001103057836 */ /* 0x040fe20000000000 */
[----:B------:R-:W-:Y:S01]  /*bdd0*/  FSEL R29, R6, -INF , !P5 ;  /* 0xff800000061d7808 */ /* 0x000fe20006800000 */
[----:B------:R-:W-:Y:S01]  /*bde0*/  VIADD R13, R3, 0x10 ;  /* 0x00000010030d7836 */ /* 0x000fe20000000000 */
[----:B------:R-:W-:Y:S01]  /*bdf0*/  FSEL R16, R7, -INF , !P6 ;  /* 0xff80000007107808 */ /* 0x000fe20007000000 */
[----:B------:R-:W-:Y:S01]  /*be00*/  IMAD.IADD R7, R219, 0x1, -R5 ;  /* 0x00000001db077824 */ /* 0x000fe200078e0a05 */
[----:B------:R-:W-:Y:S01]  /*be10*/  FSEL R17, R17, -INF , !P1 ;  /* 0xff80000011117808 */ /* 0x000fe20004800000 */
[--C-:B------:R-:W-:Y:S01]  /*be20*/  IMAD.IADD R9, R219, 0x1, -R13.reuse ;  /* 0x00000001db097824 */ /* 0x100fe200078e0a0d */
[C---:B------:R-:W-:Y:S01]  /*be30*/  ISETP.GE.AND P6, PT, R5.reuse, R217, PT ;  /* 0x000000d90500720c */ /* 0x040fe20003fc6270 */
[C---:B------:R-:W-:Y:S01]  /*be40*/  IMAD.IADD R6, R216.reuse, 0x1, -R13 ;  /* 0x00000001d8067824 */ /* 0x040fe200078e0a0d */
[C---:B------:R-:W-:Y:S01]  /*be50*/  ISETP.GE.AND P1, PT, R5.reuse, R214, PT ;  /* 0x000000d60500720c */ /* 0x040fe20003f26270 */
[----:B------:R-:W1:Y:S01]  /*be60*/  MUFU.TANH R27, R27 ;  /* 0x0000001b001b7308 */ /* 0x000e620000002400 */
[----:B------:R-:W-:Y:S01]  /*be70*/  ISETP.LT.OR P6, PT, R5, R218, P6 ;  /* 0x000000da0500720c */ /* 0x000fe200037c1670 */
[----:B------:R-:W-:Y:S01]  /*be80*/  FMUL.FTZ R4, R159, UR25 ;  /* 0x000000199f047c20 */ /* 0x000fe20008410000 */
[----:B------:R-:W-:Y:S01]  /*be90*/  ISETP.LT.OR P1, PT, R5, R215, P1 ;  /* 0x000000d70500720c */ /* 0x000fe20000f21670 */
[----:B------:R-:W-:Y:S01]  /*bea0*/  IMAD.IADD R5, R216, 0x1, -R5 ;  /* 0x00000001d8057824 */ /* 0x000fe200078e0a05 */
[----:B------:R-:W-:-:S02]  /*beb0*/  IABS R9, R9 ;  /* 0x0000000900097213 */ /* 0x000fc40000000000 */
[----:B------:R-:W-:Y:S01]  /*bec0*/  IABS R6, R6 ;  /* 0x0000000600067213 */ /* 0x000fe20000000000 */
[----:B------:R-:W2:Y:S01]  /*bed0*/  MUFU.TANH R25, R25 ;  /* 0x0000001900197308 */ /* 0x000ea20000002400 */
[----:B------:R-:W-:Y:S02]  /*bee0*/  I2FP.F32.S32 R9, R9 ;  /* 0x0000000900097245 */ /* 0x000fe40000201400 */
[----:B------:R-:W-:Y:S02]  /*bef0*/  I2FP.F32.S32 R6, R6 ;  /* 0x0000000600067245 */ /* 0x000fe40000201400 */
[----:B------:R-:W-:Y:S01]  /*bf00*/  FSEL R28, R8, -INF , !P0 ;  /* 0xff800000081c7808 */ /* 0x000fe20004000000 */
[----:B------:R-:W-:Y:S01]  /*bf10*/  FFMA.FTZ R9, R9, -UR19, R20 ;  /* 0x8000001309097c23 */ /* 0x000fe20008010014 */
[----:B------:R-:W-:Y:S01]  /*bf20*/  IABS R7, R7 ;  /* 0x0000000700077213 */ /* 0x000fe20000000000 */
[----:B------:R-:W-:Y:S01]  /*bf30*/  FFMA.FTZ R11, R6, -UR19, R11 ;  /* 0x80000013060b7c23 */ /* 0x000fe2000801000b */
[----:B------:R-:W-:Y:S01]  /*bf40*/  IABS R5, R5 ;  /* 0x0000000500057213 */ /* 0x000fe20000000000 */
[----:B------:R-:W-:Y:S01]  /*bf50*/  VIADD R6, R3, 0x18 ;  /* 0x0000001803067836 */ /* 0x000fe20000000000 */
[C---:B------:R-:W-:Y:S01]  /*bf60*/  ISETP.GE.AND P0, PT, R13.reuse, R217, PT ;  /* 0x000000d90d00720c */ /* 0x040fe20003f06270 */
[----:B------:R-:W4:Y:S01]  /*bf70*/  MUFU.TANH R22, R22 ;  /* 0x0000001600167308 */ /* 0x000f220000002400 */
[----:B------:R-:W-:Y:S01]  /*bf80*/  ISETP.GE.AND P5, PT, R13, R214, PT ;  /* 0x000000d60d00720c */ /* 0x000fe20003fa6270 */
[----:B------:R-:W-:Y:S01]  /*bf90*/  IMAD.IADD R20, R219, 0x1, -R6 ;  /* 0x00000001db147824 */ /* 0x000fe200078e0a06 */
[----:B------:R-:W-:Y:S01]  /*bfa0*/  I2FP.F32.S32 R7, R7 ;  /* 0x0000000700077245 */ /* 0x000fe20000201400 */
[----:B------:R-:W-:Y:S01]  /*bfb0*/  FMUL.FTZ R8, R154, UR25 ;  /* 0x000000199a087c20 */ /* 0x000fe20008410000 */
[----:B------:R-:W-:-:S02]  /*bfc0*/  I2FP.F32.S32 R5, R5 ;  /* 0x0000000500057245 */ /* 0x000fc40000201400 */
[----:B------:R-:W-:Y:S01]  /*bfd0*/  ISETP.LT.OR P0, PT, R13, R218, P0 ;  /* 0x000000da0d00720c */ /* 0x000fe20000701670 */
[----:B------:R-:W-:Y:S01]  /*bfe0*/  FFMA.FTZ R7, R7, -UR19, R12 ;  /* 0x8000001307077c23 */ /* 0x000fe2000801000c */
[----:B------:R-:W-:Y:S01]  /*bff0*/  ISETP.LT.OR P5, PT, R13, R215, P5 ;  /* 0x000000d70d00720c */ /* 0x000fe20002fa1670 */
[----:B---3--:R-:W-:Y:S01]  /*c000*/  FFMA.FTZ R10, R5, -UR19, R10 ;  /* 0x80000013050a7c23 */ /* 0x008fe2000801000a */
[----:B------:R-:W-:Y:S01]  /*c010*/  FSEL R26, R9, -INF , !P0 ;  /* 0xff800000091a7808 */ /* 0x000fe20004000000 */
[----:B------:R-:W-:Y:S01]  /*c020*/  VIADD R5, R3, 0x19 ;  /* 0x0000001903057836 */ /* 0x000fe20000000000 */
[----:B------:R-:W-:Y:S01]  /*c030*/  FSEL R23, R11, -INF , !P5 ;  /* 0xff8000000b177808 */ /* 0x000fe20006800000 */
[----:B------:R-:W3:Y:S01]  /*c040*/  MUFU.TANH R4, R4 ;  /* 0x0000000400047308 */ /* 0x000ee20000002400 */
[C---:B------:R-:W-:Y:S01]  /*c050*/  ISETP.GE.AND P0, PT, R6.reuse, R217, PT ;  /* 0x000000d90600720c */ /* 0x040fe20003f06270 */
[----:B------:R-:W-:Y:S01]  /*c060*/  FMUL.FTZ R13, R155, UR25 ;  /* 0x000000199b0d7c20 */ /* 0x000fe20008410000 */
[----:B------:R-:W-:Y:S01]  /*c070*/  ISETP.GE.AND P5, PT, R6, R214, PT ;  /* 0x000000d60600720c */ /* 0x000fe20003fa6270 */
[----:B------:R-:W-:Y:S01]  /*c080*/  FMUL.FTZ R11, R148, UR25 ;  /* 0x00000019940b7c20 */ /* 0x000fe20008410000 */
[----:B------:R-:W-:Y:S01]  /*c090*/  ISETP.LT.OR P0, PT, R6, R218, P0 ;  /* 0x000000da0600720c */ /* 0x000fe20000701670 */
[----:B------:R-:W-:Y:S01]  /*c0a0*/  FMUL.FTZ R9, R150, UR25 ;  /* 0x0000001996097c20 */ /* 0x000fe20008410000 */
[----:B------:R-:W-:Y:S01]  /*c0b0*/  ISETP.LT.OR P5, PT, R6, R215, P5 ;  /* 0x000000d70600720c */ /* 0x000fe20002fa1670 */
[----:B------:R-:W-:Y:S01]  /*c0c0*/  IMAD.IADD R6, R216, 0x1, -R6 ;  /* 0x00000001d8067824 */ /* 0x000fe200078e0a06 */
[----:B------:R-:W-:Y:S01]  /*c0d0*/  FSEL R24, R7, -INF , !P6 ;  /* 0xff80000007187808 */ /* 0x000fe20007000000 */
[----:B------:R-:W-:Y:S01]  /*c0e0*/  IMAD.IADD R7, R219, 0x1, -R5 ;  /* 0x00000001db077824 */ /* 0x000fe200078e0a05 */
[----:B------:R-:W-:Y:S01]  /*c0f0*/  FSEL R21, R10, -INF , !P1 ;  /* 0xff8000000a157808 */ /* 0x000fe20004800000 */
[----:B------:R-:W5:Y:S01]  /*c100*/  MUFU.TANH R30, R30 ;  /* 0x0000001e001e7308 */ /* 0x000f620000002400 */
[----:B------:R-:W-:Y:S01]  /*c110*/  ISETP.GE.AND P6, PT, R5, R217, PT ;  /* 0x000000d90500720c */ /* 0x000fe20003fc6270 */
[----:B------:R-:W-:Y:S01]  /*c120*/  FMUL.FTZ R12, R149, UR25 ;  /* 0x00000019950c7c20 */ /* 0x000fe20008410000 */
[----:B------:R-:W-:Y:S01]  /*c130*/  ISETP.GE.AND P1, PT, R5, R214, PT ;  /* 0x000000d60500720c */ /* 0x000fe20003f26270 */
[----:B------:R-:W-:Y:S01]  /*c140*/  FMUL.FTZ R10, R151, UR25 ;  /* 0x00000019970a7c20 */ /* 0x000fe20008410000 */
[----:B------:R-:W-:-:S02]  /*c150*/  ISETP.LT.OR P6, PT, R5, R218, P6 ;  /* 0x000000da0500720c */ /* 0x000fc400037c1670 */
[----:B------:R-:W-:Y:S01]  /*c160*/  ISETP.LT.OR P1, PT, R5, R215, P1 ;  /* 0x000000d70500720c */ /* 0x000fe20000f21670 */
[----:B------:R-:W-:Y:S01]  /*c170*/  IMAD.IADD R5, R216, 0x1, -R5 ;  /* 0x00000001d8057824 */ /* 0x000fe200078e0a05 */
[----:B------:R-:W-:Y:S01]  /*c180*/  IABS R20, R20 ;  /* 0x0000001400147213 */ /* 0x000fe20000000000 */
[----:B------:R-:W-:Y:S01]  /*c190*/  MUFU.TANH R31, R31 ;  /* 0x0000001f001f7308 */ /* 0x000fe20000002400 */
[----:B------:R-:W-:Y:S02]  /*c1a0*/  IABS R6, R6 ;  /* 0x0000000600067213 */ /* 0x000fe40000000000 */
[----:B------:R-:W-:Y:S02]  /*c1b0*/  IABS R7, R7 ;  /* 0x0000000700077213 */ /* 0x000fe40000000000 */
[----:B------:R-:W-:Y:S02]  /*c1c0*/  I2FP.F32.S32 R20, R20 ;  /* 0x0000001400147245 */ /* 0x000fe40000201400 */
[----:B------:R-:W-:Y:S01]  /*c1d0*/  I2FP.F32.S32 R6, R6 ;  /* 0x0000000600067245 */ /* 0x000fe20000201400 */
[----:B------:R-:W5:Y:S01]  /*c1e0*/  MUFU.TANH R8, R8 ;  /* 0x0000000800087308 */ /* 0x000f620000002400 */
[----:B------:R-:W-:Y:S01]  /*c1f0*/  IABS R5, R5 ;  /* 0x0000000500057213 */ /* 0x000fe20000000000 */
[----:B-1----:R-:W-:Y:S01]  /*c200*/  FFMA.FTZ R27, R20, -UR19, R27 ;  /* 0x80000013141b7c23 */ /* 0x002fe2000801001b */
[----:B------:R-:W-:Y:S01]  /*c210*/  I2FP.F32.S32 R7, R7 ;  /* 0x0000000700077245 */ /* 0x000fe20000201400 */
[----:B--2---:R-:W-:Y:S01]  /*c220*/  FFMA.FTZ R6, R6, -UR19, R25 ;  /* 0x8000001306067c23 */ /* 0x004fe20008010019 */
[----:B------:R-:W-:Y:S01]  /*c230*/  I2FP.F32.S32 R33, R5 ;  /* 0x0000000500217245 */ /* 0x000fe20000201400 */
[----:B------:R-:W-:-:S02]  /*c240*/  VIADD R5, R3, 0x20 ;  /* 0x0000002003057836 */ /* 0x000fc40000000000 */
[----:B----4-:R-:W-:Y:S01]  /*c250*/  FFMA.FTZ R20, R7, -UR19, R22 ;  /* 0x8000001307147c23 */ /* 0x010fe20008010016 */
[----:B------:R-:W-:Y:S01]  /*c260*/  FSEL R22, R27, -INF , !P0 ;  /* 0xff8000001b167808 */ /* 0x000fe20004000000 */
[----:B---3--:R-:W-:Y:S01]  /*c270*/  FFMA.FTZ R25, R33, -UR19, R4 ;  /* 0x8000001321197c23 */ /* 0x008fe20008010004 */
[----:B------:R-:W-:Y:S01]  /*c280*/  FSEL R27, R6, -INF , !P5 ;  /* 0xff800000061b7808 */ /* 0x000fe20006800000 */
[----:B------:R-:W-:Y:S01]  /*c290*/  VIADD R4, R3, 0x21 ;  /* 0x0000002103047836 */ /* 0x000fe20000000000 */
[----:B------:R-:W-:Y:S01]  /*c2a0*/  ISETP.GE.AND P0, PT, R5, R217, PT ;  /* 0x000000d90500720c */ /* 0x000fe20003f06270 */
[--C-:B------:R-:W-:Y:S01]  /*c2b0*/  IMAD.IADD R7, R219, 0x1, -R5.reuse ;  /* 0x00000001db077824 */ /* 0x100fe200078e0a05 */
[----:B------:R-:W-:Y:S01]  /*c2c0*/  ISETP.GE.AND P5, PT, R5, R214, PT ;  /* 0x000000d60500720c */ /* 0x000fe20003fa6270 */
[----:B------:R-:W-:Y:S01]  /*c2d0*/  IMAD.IADD R6, R219, 0x1, -R4 ;  /* 0x00000001db067824 */ /* 0x000fe200078e0a04 */
[C---:B------:R-:W-:Y:S01]  /*c2e0*/  ISETP.LT.OR P0, PT, R5.reuse, R218, P0 ;  /* 0x000000da0500720c */ /* 0x040fe20000701670 */
[----:B------:R-:W1:Y:S01]  /*c2f0*/  MUFU.TANH R13, R13 ;  /* 0x0000000d000d7308 */ /* 0x000e620000002400 */
[----:B------:R-:W-:Y:S01]  /*c300*/  ISETP.LT.OR P5, PT, R5, R215, P5 ;  /* 0x000000d70500720c */ /* 0x000fe20002fa1670 */
[----:B------:R-:W-:Y:S01]  /*c310*/  IMAD.IADD R5, R216, 0x1, -R5 ;  /* 0x00000001d8057824 */ /* 0x000fe200078e0a05 */
[----:B------:R-:W-:-:S02]  /*c320*/  FSEL R20, R20, -INF , !P6 ;  /* 0xff80000014147808 */ /* 0x000fc40007000000 */
[----:B------:R-:W-:Y:S02]  /*c330*/  FSEL R25, R25, -INF , !P1 ;  /* 0xff80000019197808 */ /* 0x000fe40004800000 */
[C---:B------:R-:W-:Y:S01]  /*c340*/  ISETP.GE.AND P6, PT, R4.reuse, R217, PT ;  /* 0x000000d90400720c */ /* 0x040fe20003fc6270 */
[----:B------:R-:W2:Y:S01]  /*c350*/  MUFU.TANH R11, R11 ;  /* 0x0000000b000b7308 */ /* 0x000ea20000002400 */
[C---:B------:R-:W-:Y:S02]  /*c360*/  ISETP.GE.AND P1, PT, R4.reuse, R214, PT ;  /* 0x000000d60400720c */ /* 0x040fe40003f26270 */
[----:B------:R-:W-:Y:S02]  /*c370*/  IABS R7, R7 ;  /* 0x0000000700077213 */ /* 0x000fe40000000000 */
[----:B------:R-:W-:Y:S02]  /*c380*/  IABS R5, R5 ;  /* 0x0000000500057213 */ /* 0x000fe40000000000 */
[----:B------:R-:W-:Y:S01]  /*c390*/  IABS R6, R6 ;  /* 0x0000000600067213 */ /* 0x000fe20000000000 */
[----:B------:R-:W3:Y:S01]  /*c3a0*/  MUFU.TANH R9, R9 ;  /* 0x0000000900097308 */ /* 0x000ee20000002400 */
[----:B------:R-:W-:-:S02]  /*c3b0*/  ISETP.LT.OR P6, PT, R4, R218, P6 ;  /* 0x000000da0400720c */ /* 0x000fc400037c1670 */
[----:B------:R-:W-:Y:S01]  /*c3c0*/  ISETP.LT.OR P1, PT, R4, R215, P1 ;  /* 0x000000d70400720c */ /* 0x000fe20000f21670 */
[----:B------:R-:W-:Y:S01]  /*c3d0*/  IMAD.IADD R4, R216, 0x1, -R4 ;  /* 0x00000001d8047824 */ /* 0x000fe200078e0a04 */
[----:B------:R-:W-:Y:S02]  /*c3e0*/  I2FP.F32.S32 R7, R7 ;  /* 0x0000000700077245 */ /* 0x000fe40000201400 */
[----:B------:R-:W-:Y:S01]  /*c3f0*/  I2FP.F32.S32 R5, R5 ;  /* 0x0000000500057245 */ /* 0x000fe20000201400 */
[----:B------:R-:W4:Y:S01]  /*c400*/  MUFU.TANH R12, R12 ;  /* 0x0000000c000c7308 */ /* 0x000f220000002400 */
[----:B------:R-:W-:Y:S01]  /*c410*/  I2FP.F32.S32 R6, R6 ;  /* 0x0000000600067245 */ /* 0x000fe20000201400 */
[----:B-----5:R-:W-:Y:S01]  /*c420*/  FFMA.FTZ R7, R7, -UR19, R30 ;  /* 0x8000001307077c23 */ /* 0x020fe2000801001e */
[----:B------:R-:W-:Y:S01]  /*c430*/  IABS R4, R4 ;  /* 0x0000000400047213 */ /* 0x000fe20000000000 */
[----:B------:R-:W-:Y:S01]  /*c440*/  FFMA.FTZ R8, R5, -UR19, R8 ;  /* 0x8000001305087c23 */ /* 0x000fe20008010008 */
[----:B------:R-:W-:-:S02]  /*c450*/  VIADD R5, R3, 0x29 ;  /* 0x0000002903057836 */ /* 0x000fc40000000000 */
[----:B------:R-:W-:Y:S01]  /*c460*/  FFMA.FTZ R31, R6, -UR19, R31 ;  /* 0x80000013061f7c23 */ /* 0x000fe2000801001f */
[----:B------:R-:W-:Y:S01]  /*c470*/  VIADD R6, R3, 0x28 ;  /* 0x0000002803067836 */ /* 0x000fe20000000000 */
[----:B------:R-:W-:Y:S01]  /*c480*/  I2FP.F32.S32 R4, R4 ;  /* 0x0000000400047245 */ /* 0x000fe20000201400 */
[----:B------:R-:W5:Y:S01]  /*c490*/  MUFU.TANH R10, R10 ;  /* 0x0000000a000a7308 */ /* 0x000f620000002400 */
[----:B------:R-:W-:Y:S01]  /*c4a0*/  FSEL R206, R7, -INF , !P0 ;  /* 0xff80000007ce7808 */ /* 0x000fe20004000000 */
[C---:B------:R-:W-:Y:S01]  /*c4b0*/  IMAD.IADD R7, R219.reuse, 0x1, -R5 ;  /* 0x00000001db077824 */ /* 0x040fe200078e0a05 */
[----:B------:R-:W-:Y:S01]  /*c4c0*/  FSEL R207, R8, -INF , !P5 ;  /* 0xff80000008cf7808 */ /* 0x000fe20006800000 */
[----:B-1----:R-:W-:Y:S01]  /*c4d0*/  FFMA.FTZ R4, R4, -UR19, R13 ;  /* 0x8000001304047c23 */ /* 0x002fe2000801000d */
[C---:B------:R-:W-:Y:S01]  /*c4e0*/  ISETP.GE.AND P0, PT, R6.reuse, R217, PT ;  /* 0x000000d90600720c */ /* 0x040fe20003f06270 */
[----:B------:R-:W-:Y:S01]  /*c4f0*/  IMAD.IADD R8, R219, 0x1, -R6 ;  /* 0x00000001db087824 */ /* 0x000fe200078e0a06 */
[C---:B------:R-:W-:Y:S01]  /*c500*/  ISETP.GE.AND P5, PT, R6.reuse, R214, PT ;  /* 0x000000d60600720c */ /* 0x040fe20003fa6270 */
[----:B------:R-:W1:Y:S01]  /*c510*/  MUFU.TANH R140, R140 ;  /* 0x0000008c008c7308 */ /* 0x000e620000002400 */
[----:B------:R-:W-:-:S02]  /*c520*/  ISETP.LT.OR P0, PT, R6, R218, P0 ;  /* 0x000000da0600720c */ /* 0x000fc40000701670 */
[----:B------:R-:W-:Y:S01]  /*c530*/  ISETP.LT.OR P5, PT, R6, R215, P5 ;  /* 0x000000d70600720c */ /* 0x000fe20002fa1670 */
[----:B------:R-:W-:Y:S01]  /*c540*/  IMAD.IADD R6, R216, 0x1, -R6 ;  /* 0x00000001d8067824 */ /* 0x000fe200078e0a06 */
[----:B------:R-:W-:Y:S02]  /*c550*/  FSEL R204, R31, -INF , !P6 ;  /* 0xff8000001fcc7808 */ /* 0x000fe40007000000 */
[----:B------:R-:W-:Y:S01]  /*c560*/  FSEL R205, R4, -INF , !P1 ;  /* 0xff80000004cd7808 */ /* 0x000fe20004800000 */
[----:B------:R-:W-:Y:S01]  /*c570*/  FMUL.FTZ R4, R177, UR25 ;  /* 0x00000019b1047c20 */ /* 0x000fe20008410000 */
[C---:B------:R-:W-:Y:S01]  /*c580*/  ISETP.GE.AND P6, PT, R5.reuse, R217, PT ;  /* 0x000000d90500720c */ /* 0x040fe20003fc6270 */
[----:B------:R-:W1:Y:S01]  /*c590*/  MUFU.TANH R142, R142 ;  /* 0x0000008e008e7308 */ /* 0x000e620000002400 */
[----:B------:R-:W-:Y:S02]  /*c5a0*/  ISETP.GE.AND P1, PT, R5, R214, PT ;  /* 0x000000d60500720c */ /* 0x000fe40003f26270 */
[----:B------:R-:W-:-:S02]  /*c5b0*/  IABS R8, R8 ;  /* 0x0000000800087213 */ /* 0x000fc40000000000 */
[----:B------:R-:W-:Y:S02]  /*c5c0*/  IABS R6, R6 ;  /* 0x0000000600067213 */ /* 0x000fe40000000000 */
[C---:B------:R-:W-:Y:S01]  /*c5d0*/  ISETP.LT.OR P6, PT, R5.reuse, R218, P6 ;  /* 0x000000da0500720c */ /* 0x040fe200037c1670 */
[----:B------:R-:W-:Y:S01]  /*c5e0*/  MUFU.TANH R176, R176 ;  /* 0x000000b000b07308 */ /* 0x000fe20000002400 */
[----:B------:R-:W-:Y:S01]  /*c5f0*/  ISETP.LT.OR P1, PT, R5, R215, P1 ;  /* 0x000000d70500720c */ /* 0x000fe20000f21670 */
[----:B------:R-:W-:Y:S01]  /*c600*/  IMAD.IADD R5, R216, 0x1, -R5 ;  /* 0x00000001d8057824 */ /* 0x000fe200078e0a05 */
[----:B------:R-:W-:Y:S02]  /*c610*/  I2FP.F32.S32 R8, R8 ;  /* 0x0000000800087245 */ /* 0x000fe40000201400 */
[----:B------:R-:W-:Y:S02]  /*c620*/  I2FP.F32.S32 R6, R6 ;  /* 0x0000000600067245 */ /* 0x000fe40000201400 */
[----:B------:R-:W-:Y:S01]  /*c630*/  IABS R7, R7 ;  /* 0x0000000700077213 */ /* 0x000fe20000000000 */
[----:B--2---:R-:W-:Y:S01]  /*c640*/  FFMA.FTZ R8, R8, -UR19, R11 ;  /* 0x8000001308087c23 */ /* 0x004fe2000801000b */
[----:B------:R-:W-:Y:S01]  /*c650*/  IABS R5, R5 ;  /* 0x0000000500057213 */ /* 0x000fe20000000000 */
[----:B---3--:R-:W-:Y:S01]  /*c660*/  FFMA.FTZ R6, R6, -UR19, R9 ;  /* 0x8000001306067c23 */ /* 0x008fe20008010009 */
[----:B------:R-:W-:Y:S01]  /*c670*/  VIADD R9, R3, 0x30 ;  /* 0x0000003003097836 */ /* 0x000fe20000000000 */
[----:B------:R-:W-:Y:S01]  /*c680*/  I2FP.F32.S32 R7, R7 ;  /* 0x0000000700077245 */ /* 0x000fe20000201400 */
[----:B------:R-:W2:Y:S01]  /*c690*/  MUFU.TANH R143, R143 ;  /* 0x0000008f008f7308 */ /* 0x000ea20000002400 */
[----:B------:R-:W-:-:S02]  /*c6a0*/  I2FP.F32.S32 R5, R5 ;  /* 0x0000000500057245 */ /* 0x000fc40000201400 */
[----:B------:R-:W-:Y:S01]  /*c6b0*/  FSEL R150, R8, -INF , !P0 ;  /* 0xff80000008967808 */ /* 0x000fe20004000000 */
[----:B----4-:R-:W-:Y:S01]  /*c6c0*/  FFMA.FTZ R12, R7, -UR19, R12 ;  /* 0x80000013070c7c23 */ /* 0x010fe2000801000c */
[----:B------:R-:W-:Y:S01]  /*c6d0*/  FSEL R177, R6, -INF , !P5 ;  /* 0xff80000006b17808 */ /* 0x000fe20006800000 */
[----:B-----5:R-:W-:Y:S01]  /*c6e0*/  FFMA.FTZ R10, R5, -UR19, R10 ;  /* 0x80000013050a7c23 */ /* 0x020fe2000801000a */
[----:B------:R-:W-:Y:S01]  /*c6f0*/  ISETP.GE.AND P0, PT, R9, R217, PT ;  /* 0x000000d90900720c */ /* 0x000fe20003f06270 */
[----:B------:R-:W-:Y:S01]  /*c700*/  VIADD R7, R3, 0x31 ;  /* 0x0000003103077836 */ /* 0x000fe20000000000 */
[----:B------:R-:W-:Y:S01]  /*c710*/  ISETP.GE.AND P5, PT, R9, R214, PT ;  /* 0x000000d60900720c */ /* 0x000fe20003fa6270 */
[--C-:B------:R-:W-:Y:S01]  /*c720*/  IMAD.IADD R6, R219, 0x1, -R9.reuse ;  /* 0x00000001db067824 */ /* 0x100fe200078e0a09 */
[----:B------:R-:W-:Y:S01]  /*c730*/  ISETP.LT.OR P0, PT, R9, R218, P0 ;  /* 0x000000da0900720c */ /* 0x000fe20000701670 */
[----:B------:R-:W-:Y:S01]  /*c740*/  VIADD R5, R3, 0x38 ;  /* 0x0000003803057836 */ /* 0x000fe20000000000 */
[----:B------:R-:W-:Y:S01]  /*c750*/  ISETP.LT.OR P5, PT, R9, R215, P5 ;  /* 0x000000d70900720c */ /* 0x000fe20002fa1670 */
[----:B------:R-:W-:Y:S01]  /*c760*/  IMAD.IADD R9, R216, 0x1, -R9 ;  /* 0x00000001d8097824 */ /* 0x000fe200078e0a09 */
[----:B------:R-:W-:Y:S01]  /*c770*/  FSEL R148, R12, -INF , !P6 ;  /* 0xff8000000c947808 */ /* 0x000fe20007000000 */
[C---:B------:R-:W-:Y:S01]  /*c780*/  IMAD.IADD R8, R219.reuse, 0x1, -R7 ;  /* 0x00000001db087824 */ /* 0x040fe200078e0a07 */
[----:B------:R-:W-:Y:S01]  /*c790*/  FSEL R175, R10, -INF , !P1 ;  /* 0xff8000000aaf7808 */ /* 0x000fe20004800000 */
[----:B------:R-:W-:Y:S01]  /*c7a0*/  IMAD.IADD R10, R219, 0x1, -R5 ;  /* 0x00000001db0a7824 */ /* 0x000fe200078e0a05 */
[C---:B------:R-:W-:Y:S01]  /*c7b0*/  ISETP.GE.AND P6, PT, R7.reuse, R217, PT ;  /* 0x000000d90700720c */ /* 0x040fe20003fc6270 */
[----:B------:R-:W3:Y:S01]  /*c7c0*/  MUFU.TANH R141, R141 ;  /* 0x0000008d008d7308 */ /* 0x000ee20000002400 */
[----:B------:R-:W-:Y:S01]  /*c7d0*/  ISETP.GE.AND P1, PT, R7, R214, PT ;  /* 0x000000d60700720c */ /* 0x000fe20003f26270 */
[----:B------:R-:W-:Y:S01]  /*c7e0*/  VIADD R3, R3, 0x39 ;  /* 0x0000003903037836 */ /* 0x000fe20000000000 */
[----:B------:R-:W-:-:S02]  /*c7f0*/  IABS R6, R6 ;  /* 0x0000000600067213 */ /* 0x000fc40000000000 */
[----:B------:R-:W-:Y:S02]  /*c800*/  IABS R9, R9 ;  /* 0x0000000900097213 */ /* 0x000fe40000000000 */
[C---:B------:R-:W-:Y:S01]  /*c810*/  ISETP.LT.OR P6, PT, R7.reuse, R218, P6 ;  /* 0x000000da0700720c */ /* 0x040fe200037c1670 */
[----:B------:R-:W-:Y:S01]  /*c820*/  MUFU.TANH R4, R4 ;  /* 0x0000000400047308 */ /* 0x000fe20000002400 */
[----:B------:R-:W-:Y:S01]  /*c830*/  BAR.SYNC.DEFER_BLOCKING 0x0 ;  /* 0x0000000000007b1d */ /* 0x000fe20000010000 */
[----:B------:R-:W-:Y:S01]  /*c840*/  ISETP.LT.OR P1, PT, R7, R215, P1 ;  /* 0x000000d70700720c */ /* 0x000fe20000f21670 */
[----:B------:R-:W-:Y:S01]  /*c850*/  IMAD.IADD R7, R216, 0x1, -R7 ;  /* 0x00000001d8077824 */ /* 0x000fe200078e0a07 */
[----:B------:R-:W-:Y:S02]  /*c860*/  I2FP.F32.S32 R11, R6 ;  /* 0x00000006000b7245 */ /* 0x000fe40000201400 */
[----:B------:R-:W-:Y:S02]  /*c870*/  I2FP.F32.S32 R9, R9 ;  /* 0x0000000900097245 */ /* 0x000fe40000201400 */
[----:B------:R-:W-:Y:S01]  /*c880*/  IABS R7, R7 ;  /* 0x0000000700077213 */ /* 0x000fe20000000000 */
[----:B-1----:R-:W-:Y:S01]  /*c890*/  FFMA.FTZ R11, R11, -UR19, R140 ;  /* 0x800000130b0b7c23 */ /* 0x002fe2000801008c */
[----:B------:R-:W-:Y:S01]  /*c8a0*/  IABS R10, R10 ;  /* 0x0000000a000a7213 */ /* 0x000fe20000000000 */
[----:B------:R-:W-:Y:S01]  /*c8b0*/  FFMA.FTZ R9, R9, -UR19, R142 ;  /* 0x8000001309097c23 */ /* 0x000fe2000801008e */
[----:B------:R-:W-:Y:S01]  /*c8c0*/  I2FP.F32.S32 R6, R7 ;  /* 0x0000000700067245 */ /* 0x000fe20000201400 */
[----:B------:R-:W1:Y:S01]  /*c8d0*/  MUFU.TANH R178, R178 ;  /* 0x000000b200b27308 */ /* 0x000e620000002400 */
[----:B------:R-:W-:Y:S01]  /*c8e0*/  I2FP.F32.S32 R7, R10 ;  /* 0x0000000a00077245 */ /* 0x000fe20000201400 */
[----:B------:R-:W-:Y:S01]  /*c8f0*/  IMAD.IADD R10, R219, 0x1, -R3 ;  /* 0x00000001db0a7824 */ /* 0x000fe200078e0a03 */
[----:B------:R-:W-:Y:S01]  /*c900*/  FSEL R168, R11, -INF , !P0 ;  /* 0xff8000000ba87808 */ /* 0x000fe20004000000 */
[----:B--2---:R-:W-:Y:S01]  /*c910*/  FFMA.FTZ R6, R6, -UR19, R143 ;  /* 0x8000001306067c23 */ /* 0x004fe2000801008f */
[----:B------:R-:W-:Y:S01]  /*c920*/  FSEL R163, R9, -INF , !P5 ;  /* 0xff80000009a37808 */ /* 0x000fe20006800000 */
[----:B------:R-:W-:Y:S01]  /*c930*/  FFMA.FTZ R7, R7, -UR19, R176 ;  /* 0x8000001307077c23 */ /* 0x000fe200080100b0 */
[C---:B------:R-:W-:Y:S01]  /*c940*/  ISETP.GE.AND P0, PT, R5.reuse, R217, PT ;  /* 0x000000d90500720c */ /* 0x040fe20003f06270 */
[----:B------:R-:W2:Y:S01]  /*c950*/  MUFU.TANH R179, R179 ;  /* 0x000000b300b37308 */ /* 0x000ea20000002400 */
[----:B------:R-:W-:Y:S01]  /*c960*/  ISETP.GE.AND P5, PT, R5, R214, PT ;  /* 0x000000d60500720c */ /* 0x000fe20003fa6270 */
[----:B------:R-:W-:Y:S01]  /*c970*/  IMAD.IADD R9, R216, 0x1, -R5 ;  /* 0x00000001d8097824 */ /* 0x000fe200078e0a05 */
[----:B------:R-:W-:-:S02]  /*c980*/  IABS R8, R8 ;  /* 0x0000000800087213 */ /* 0x000fc40000000000 */
[C---:B------:R-:W-:Y:S02]  /*c990*/  ISETP.LT.OR P0, PT, R5.reuse, R218, P0 ;  /* 0x000000da0500720c */ /* 0x040fe40000701670 */
[----:B------:R-:W-:Y:S01]  /*c9a0*/  ISETP.LT.OR P5, PT, R5, R215, P5 ;  /* 0x000000d70500720c */ /* 0x000fe20002fa1670 */
[----:B------:R-:W-:Y:S01]  /*c9b0*/  IMAD.IADD R5, R216, 0x1, -R3 ;  /* 0x00000001d8057824 */ /* 0x000fe200078e0a03 */
[----:B------:R-:W-:Y:S02]  /*c9c0*/  I2FP.F32.S32 R8, R8 ;  /* 0x0000000800087245 */ /* 0x000fe40000201400 */
[----:B------:R-:W-:Y:S02]  /*c9d0*/  FSEL R164, R7, -INF , !P0 ;  /* 0xff80000007a47808 */ /* 0x000fe40004000000 */
[----:B------:R-:W-:Y:S01]  /*c9e0*/  PLOP3.LUT P0, PT, PT, PT, UP0, 0x80, 0x0 ;  /* 0x000000000000781c */ /* 0x000fe20003f0f008 */
[----:B---3--:R-:W-:Y:S01]  /*c9f0*/  FFMA.FTZ R8, R8, -UR19, R141 ;  /* 0x8000001308087c23 */ /* 0x008fe2000801008d */
[----:B------:R-:W-:-:S02]  /*ca00*/  IABS R9, R9 ;  /* 0x0000000900097213 */ /* 0x000fc40000000000 */
[----:B------:R-:W-:Y:S02]  /*ca10*/  IABS R10, R10 ;  /* 0x0000000a000a7213 */ /* 0x000fe40000000000 */
[----:B------:R-:W-:Y:S02]  /*ca20*/  IABS R5, R5 ;  /* 0x0000000500057213 */ /* 0x000fe40000000000 */
[----:B------:R-:W-:Y:S02]  /*ca30*/  FSEL R161, R6, -INF , !P1 ;  /* 0xff80000006a17808 */ /* 0x000fe40004800000 */
[----:B------:R-:W-:Y:S02]  /*ca40*/  I2FP.F32.S32 R9, R9 ;  /* 0x0000000900097245 */ /* 0x000fe40000201400 */
[----:B------:R-:W-:Y:S02]  /*ca50*/  I2FP.F32.S32 R11, R10 ;  /* 0x0000000a000b7245 */ /* 0x000fe40000201400 */
[----:B------:R-:W-:Y:S01]  /*ca60*/  I2FP.F32.S32 R6, R5 ;  /* 0x0000000500067245 */ /* 0x000fe20000201400 */
[----:B-1----:R-:W-:Y:S01]  /*ca70*/  FFMA.FTZ R9, R9, -UR19, R178 ;  /* 0x8000001309097c23 */ /* 0x002fe200080100b2 */
[----:B------:R-:W-:Y:S01]  /*ca80*/  FSEL R166, R8, -INF , !P6 ;  /* 0xff80000008a67808 */ /* 0x000fe20007000000 */
[----:B------:R-:W-:Y:S01]  /*ca90*/  FFMA.FTZ R4, R11, -UR19, R4 ;  /* 0x800000130b047c23 */ /* 0x000fe20008010004 */
[C---:B------:R-:W-:Y:S01]  /*caa0*/  ISETP.GE.AND P6, PT, R3.reuse, R217, PT ;  /* 0x000000d90300720c */ /* 0x040fe20003fc6270 */
[----:B--2---:R-:W-:Y:S01]  /*cab0*/  FFMA.FTZ R6, R6, -UR19, R179 ;  /* 0x8000001306067c23 */ /* 0x004fe200080100b3 */
[----:B------:R-:W-:-:S02]  /*cac0*/  ISETP.GE.AND P1, PT, R3, R214, PT ;  /* 0x000000d60300720c */ /* 0x000fc40003f26270 */
[C---:B------:R-:W-:Y:S02]  /*cad0*/  ISETP.LT.OR P6, PT, R3.reuse, R218, P6 ;  /* 0x000000da0300720c */ /* 0x040fe400037c1670 */
        /* <DEDUP_REMOVED lines=68> */
.L_x_582:
[----:B------:R-:W-:Y:S05]  /*cf20*/  BSYNC B0 ;  /* 0x0000000000007941 */ /* 0x000fea0003800000 */
.L_x_581:
[----:B------:R-:W0:Y:S02]  /*cf30*/  LDGDEPBAR ;  /* 0x00000000000079af */ /* 0x000e240000000000 */
.L_x_580:
[----:B------:R-:W-:Y:S01]  /*cf40*/  FMNMX.FTZ R3, R2, R18, !PT ;  /* 0x0000001202037209 */ /* 0x000fe20007810000 */
[----:B------:R-:W-:Y:S01]  /*cf50*/  LDSM.16.MT88.4 R140, [R192+0x16000] ;  /* 0x01600000c08c783b */ /* 0x000fe20000004200 */
[----:B------:R-:W-:Y:S02]  /*cf60*/  FMNMX.FTZ R4, R0, R19, !PT ;  /* 0x0000001300047209 */ /* 0x000fe40007810000 */
[----:B------:R-:W-:Y:S01]  /*cf70*/  FMNMX.FTZ R3, R14, R3, !PT ;  /* 0x000000030e037209 */ /* 0x000fe20007810000 */
[----:B------:R-:W-:Y:S01]  /*cf80*/  LDSM.16.MT88.4 R136, [R196+0x12800] ;  /* 0x01280000c488783b */ /* 0x000fe20000004200 */
[----:B------:R-:W-:Y:S02]  /*cf90*/  FMNMX.FTZ R4, R15, R4, !PT ;  /* 0x000000040f047209 */ /* 0x000fe40007810000 */
[----:B------:R-:W-:Y:S01]  /*cfa0*/  FMNMX.FTZ R3, R28, R3, !PT ;  /* 0x000000031c037209 */ /* 0x000fe20007810000 */
[----:B--2---:R-:W-:Y:S01]  /*cfb0*/  LDSM.16.MT88.4 R32, [R193+0x12800] ;  /* 0x01280000c120783b */ /* 0x004fe20000004200 */
        /* <DEDUP_REMOVED lines=61> */
[----:B------:R-:W3:Y:S01]  /*d390*/  LDSM.16.MT88.4 R16, [R193+0x12000] ;  /* 0x01200000c110783b */ /* 0x000ee20000004200 */
[--C-:B------:R-:W-:Y:S01]  /*d3a0*/  FFMA.FTZ R174, R25, UR22, -R158.reuse ;  /* 0x0000001619ae7c23 */ /* 0x100fe2000801089e */
[--C-:B------:R-:W-:Y:S01]  /*d3b0*/  FFMA.FTZ R167, R22, UR22, -R165.reuse ;  /* 0x0000001616a77c23 */ /* 0x100fe200080108a5 */
[----:B------:R-:W4:Y:S01]  /*d3c0*/  MUFU.EX2 R153, R153 ;  /* 0x0000009900997308 */ /* 0x000f220000000800 */
[----:B------:R-:W-:Y:S01]  /*d3d0*/  LDSM.16.MT88.4 R24, [R196+0x14800] ;  /* 0x01480000c418783b */ /* 0x000fe20000004200 */
        /* <DEDUP_REMOVED lines=13> */
[----:B------:R-:W-:Y:S01]  /*d4b0*/  LDSM.16.MT88.4 R28, [R192+0x12800] ;  /* 0x01280000c01c783b */ /* 0x000fe20000004200 */
[----:B------:R-:W5:Y:S01]  /*d4c0*/  MUFU.EX2 R135, R135 ;  /* 0x0000008700877308 */ /* 0x000f620000000800 */
[----:B----4-:R-:W-:Y:S01]  /*d4d0*/  F2FP.BF16.F32.PACK_AB R8, R153, R156 ;  /* 0x0000009c9908723e */ /* 0x010fe200000010ff */
[--C-:B------:R-:W-:Y:S01]  /*d4e0*/  FFMA.FTZ R168, R168, UR22, -R165.reuse ;  /* 0x00000016a8a87c23 */ /* 0x100fe200080108a5 */
[----:B------:R-:W-:Y:S01]  /*d4f0*/  LDSM.16.MT88.4 R148, [R192+0x16800] ;  /* 0x01680000c094783b */ /* 0x000fe20000004200 */
[--C-:B------:R-:W-:Y:S01]  /*d500*/  FFMA.FTZ R175, R166, UR22, -R165.reuse ;  /* 0x00000016a6af7c23 */ /* 0x100fe200080108a5 */
[--C-:B------:R-:W-:Y:S01]  /*d510*/  FFMA.FTZ R164, R164, UR22, -R165.reuse ;  /* 0x00000016a4a47c23 */ /* 0x100fe200080108a5 */
[----:B------:R-:W-:Y:S01]  /*d520*/  FFMA.FTZ R165, R160, UR22, -R165 ;  /* 0x00000016a0a57c23 */ /* 0x000fe200080108a5 */
[--C-:B------:R-:W-:Y:S01]  /*d530*/  FFMA.FTZ R160, R163, UR22, -R158.reuse ;  /* 0x00000016a3a07c23 */ /* 0x100fe2000801089e */
[----:B------:R-:W-:Y:S01]  /*d540*/  MUFU.EX2 R152, R152 ;  /* 0x0000009800987308 */ /* 0x000fe20000000800 */
[--C-:B------:R-:W-:Y:S01]  /*d550*/  FFMA.FTZ R161, R161, UR22, -R158.reuse ;  /* 0x00000016a1a17c23 */ /* 0x100fe2000801089e */
[--C-:B------:R-:W-:Y:S01]  /*d560*/  FFMA.FTZ R159, R159, UR22, -R158.reuse ;  /* 0x000000169f9f7c23 */ /* 0x100fe2000801089e */
[----:B------:R-:W-:-:S05]  /*d570*/  FFMA.FTZ R158, R157, UR22, -R158 ;  /* 0x000000169d9e7c23 */ /* 0x000fca000801089e */
[----:B------:R-:W4:Y:S01]  /*d580*/  MUFU.EX2 R134, R134 ;  /* 0x0000008600867308 */ /* 0x000f220000000800 */
[----:B-----5:R-:W-:-:S07]  /*d590*/  F2FP.BF16.F32.PACK_AB R10, R135, R154 ;  /* 0x0000009a870a723e */ /* 0x020fce00000010ff */
[----:B------:R-:W-:Y:S08]  /*d5a0*/  MUFU.EX2 R133, R133 ;  /* 0x0000008500857308 */ /* 0x000ff00000000800 */
[----:B------:R-:W5:Y:S01]  /*d5b0*/  MUFU.EX2 R2, R2 ;  /* 0x0000000200027308 */ /* 0x000f620000000800 */
[----:B----4-:R-:W-:-:S07]  /*d5c0*/  F2FP.BF16.F32.PACK_AB R9, R134, R152 ;  /* 0x000000988609723e */ /* 0x010fce00000010ff */
[----:B------:R-:W4:Y:S08]  /*d5d0*/  MUFU.EX2 R155, R155 ;  /* 0x0000009b009b7308 */ /* 0x000f300000000800 */
[----:B------:R-:W1:Y:S01]  /*d5e0*/  MUFU.EX2 R0, R0 ;  /* 0x0000000000007308 */ /* 0x000e620000000800 */
[----:B-----5:R-:W-:-:S07]  /*d5f0*/  F2FP.BF16.F32.PACK_AB R11, R2, R133 ;  /* 0x00000085020b723e */ /* 0x020fce00000010ff */
        /* <DEDUP_REMOVED lines=299> */
.L_x_576:
        /* <DEDUP_REMOVED lines=22> */
.L_x_586:
        /* <DEDUP_REMOVED lines=63> */
.L_x_584:
[----:B------:R-:W-:Y:S04]  /*ee00*/  DEPBAR.LE SB0, 0x0 ;  /* 0x000080000000791a */ /* 0x000fe80000000000 */
[----:B------:R-:W-:Y:S01]  /*ee10*/  BAR.SYNC.DEFER_BLOCKING 0x0 ;  /* 0x0000000000007b1d */ /* 0x000fe20000010000 */
[----:B------:R-:W-:Y:S01]  /*ee20*/  ISETP.GE.AND P3, PT, R208, UR11, PT ;  /* 0x0000000bd0007c0c */ /* 0x000fe2000bf66270 */
[----:B------:R-:W-:Y:S01]  /*ee30*/  UIADD3 UR12, UR20, -0x1, URZ ;  /* 0xffffffff140c7890 */ /* 0x000fe2000fffe03f */
[----:B------:R-:W-:Y:S03]  /*ee40*/  ISETP.GE.AND P1, PT, R203, UR11, PT ;  /* 0x0000000bcb007c0c */ /* 0x000fe6000bf26270 */
        /* <DEDUP_REMOVED lines=10> */
[----:B------:R-:W-:Y:S01]  /*eef0*/  @P2 STS.128 [R209+0x12000], RZ ;  /* 0x012000ffd1002388 */ /* 0x000fe20000000c00 */
[----:B------:R-:W1:Y:S08]  /*ef00*/  @!P3 LDC.64 R30, c[0x0][0x220] ;  /* 0x00008800ff1ebb82 */ /* 0x000e700000000a00 */
[----:B------:R-:W3:Y:S01]  /*ef10*/  @!P1 LDC.64 R28, c[0x0][0x220] ;  /* 0x00008800ff1c9b82 */ /* 0x000ee20000000a00 */
[----:B------:R-:W-:Y:S01]  /*ef20*/  @!PT LDS RZ, [RZ] ;  /* 0x00000000fffff984 */ /* 0x000fe20000000800 */
[----:B------:R-:W-:Y:S01]  /*ef30*/  @!PT LDS RZ, [RZ] ;  /* 0x00000000fffff984 */ /* 0x000fe20000000800 */
[----:B------:R-:W-:Y:S01]  /*ef40*/  @!PT LDS RZ, [RZ] ;  /* 0x00000000fffff984 */ /* 0x000fe20000000800 */
[----:B------:R-:W-:Y:S07]  /*ef50*/  @!P2 LDGSTS.E.BYPASS.LTC128B.128 [R209+0x12000], desc[UR28][R226.64] ;  /* 0x12000000e2d1afae */ /* 0x000fee000b901d5c */
[----:B------:R-:W4:Y:S01]  /*ef60*/  @!P3 LDC.64 R26, c[0x0][0x220] ;  /* 0x00008800ff1abb82 */ /* 0x000f220000000a00 */
[----:B------:R-:W-:Y:S07]  /*ef70*/  @P3 STS.128 [R209+0x14000], RZ ;  /* 0x014000ffd1003388 */ /* 0x000fee0000000c00 */
        /* <DEDUP_REMOVED lines=8> */
[----:B------:R-:W-:Y:S02]  /*f000*/  @!P1 LEA.HI.X R29, R34, R29, R32, 0x1, P0 ;  /* 0x0000001d221d9211 */ /* 0x000fe400000f0c20 */
[----:B------:R-:W-:Y:S02]  /*f010*/  IADD3.X R32, R32, UR18, RZ, P5, !PT ;  /* 0x0000001220207c10 */ /* 0x000fe4000affe4ff */
[C---:B--2---:R-:W-:Y:S02]  /*f020*/  @!P2 LEA R34, P5, R3.reuse, R204, 0x1 ;  /* 0x000000cc0322a211 */ /* 0x044fe400078a08ff */
[C---:B----4-:R-:W-:Y:S01]  /*f030*/  @!P3 LEA R26, P4, R3.reuse, R26, 0x1 ;  /* 0x0000001a031ab211 */ /* 0x050fe200078808ff */
[----:B------:R-:W-:Y:S01]  /*f040*/  @P1 STS.128 [R209+0x16000], RZ ;  /* 0x016000ffd1001388 */ /* 0x000fe20000000c00 */
[C-C-:B------:R-:W-:Y:S02]  /*f050*/  @!P2 LEA.HI.X R35, R3.reuse, R205, R32.reuse, 0x1, P5 ;  /* 0x000000cd0323a211 */ /* 0x140fe400028f0c20 */
[C-C-:B------:R-:W-:Y:S02]  /*f060*/  @!P3 LEA.HI.X R27, R3.reuse, R27, R32.reuse, 0x1, P4 ;  /* 0x0000001b031bb211 */ /* 0x140fe400020f0c20 */
[C---:B-----5:R-:W-:Y:S03]  /*f070*/  @!P1 LEA R24, P0, R3.reuse, R24, 0x1 ;  /* 0x0000001803189211 */ /* 0x060fe600078008ff */
[----:B------:R-:W-:Y:S01]  /*f080*/  @!PT LDS RZ, [RZ] ;  /* 0x00000000fffff984 */ /* 0x000fe20000000800 */
[----:B------:R-:W-:Y:S01]  /*f090*/  @!PT LDS RZ, [RZ] ;  /* 0x00000000fffff984 */ /* 0x000fe20000000800 */
[----:B------:R-:W-:Y:S01]  /*f0a0*/  @!PT LDS RZ, [RZ] ;  /* 0x00000000fffff984 */ /* 0x000fe20000000800 */
[----:B------:R-:W-:Y:S01]  /*f0b0*/  @!P1 LDGSTS.E.BYPASS.LTC128B.128 [R209+0x16000], desc[UR28][R28.64+0x100] ;  /* 0x160001001cd19fae */ /* 0x000fe2000b901d5c */
[----:B------:R-:W-:Y:S01]  /*f0c0*/  @!P1 LEA.HI.X R25, R3, R25, R32, 0x1, P0 ;  /* 0x0000001903199211 */ /* 0x000fe200000f0c20 */
[----:B------:R-:W-:Y:S04]  /*f0d0*/  IMAD.U32 R3, RZ, RZ, UR12 ;  /* 0x0000000cff037e24 */ /* 0x000fe8000f8e00ff */
[----:B------:R-:W-:Y:S02]  /*f0e0*/  IMAD R3, R3, 0x40, R220 ;  /* 0x0000004003037824 */ /* 0x000fe400078e02dc */
[----:B------:R-:W-:Y:S02]  /*f0f0*/  @P2 STS.128 [R209+0x13000], RZ ;  /* 0x013000ffd1002388 */ /* 0x000fe40000000c00 */
[C---:B------:R-:W-:Y:S01]  /*f100*/  VIADD R228, R3.reuse, 0x1 ;  /* 0x0000000103e47836 */ /* 0x040fe20000000000 */
[-C--:B------:R-:W-:Y:S01]  /*f110*/  ISETP.GE.AND P4, PT, R3, R218.reuse, PT ;  /* 0x000000da0300720c */ /* 0x080fe20003f86270 */
[--C-:B------:R-:W-:Y:S01]  /*f120*/  IMAD.IADD R235, R219, 0x1, -R3.reuse ;  /* 0x00000001dbeb7824 */ /* 0x100fe200078e0a03 */
[-C--:B------:R-:W-:Y:S01]  /*f130*/  ISETP.GE.AND P5, PT, R3, R215.reuse, PT ;  /* 0x000000d70300720c */ /* 0x080fe20003fa6270 */
[--C-:B------:R-:W-:Y:S01]  /*f140*/  IMAD.IADD R233, R219, 0x1, -R228.reuse ;  /* 0x00000001dbe97824 */ /* 0x100fe200078e0ae4 */
[C---:B------:R-:W-:Y:S01]  /*f150*/  ISETP.GE.AND P0, PT, R228.reuse, R218, PT ;  /* 0x000000dae400720c */ /* 0x040fe20003f06270 */
[----:B------:R-:W-:Y:S01]  /*f160*/  @!PT LDS RZ, [RZ] ;  /* 0x00000000fffff984 */ /* 0x000fe20000000800 */
[----:B------:R-:W-:Y:S01]  /*f170*/  @!PT LDS RZ, [RZ] ;  /* 0x00000000fffff984 */ /* 0x000fe20000000800 */
[----:B------:R-:W-:Y:S01]  /*f180*/  @!PT LDS RZ, [RZ] ;  /* 0x00000000fffff984 */ /* 0x000fe20000000800 */
[----:B------:R-:W-:Y:S01]  /*f190*/  @!P2 LDGSTS.E.BYPASS.LTC128B.128 [R209+0x13000], desc[UR28][R34.64] ;  /* 0x1300000022d1afae */ /* 0x000fe2000b901d5c */
[----:B------:R-:W-:Y:S01]  /*f1a0*/  ISETP.GE.AND P6, PT, R228, R215, PT ;  /* 0x000000d7e400720c */ /* 0x000fe20003fc6270 */
[----:B------:R-:W-:Y:S01]  /*f1b0*/  IMAD.IADD R230, R216, 0x1, -R3 ;  /* 0x00000001d8e67824 */ /* 0x000fe200078e0a03 */
[C---:B------:R-:W-:Y:S01]  /*f1c0*/  ISETP.GE.OR P0, PT, R228.reuse, R217, !P0 ;  /* 0x000000d9e400720c */ /* 0x040fe20004706670 */
[C---:B------:R-:W-:Y:S01]  /*f1d0*/  VIADD R236, R3.reuse, 0x8 ;  /* 0x0000000803ec7836 */ /* 0x040fe20000000000 */
[----:B------:R-:W-:Y:S01]  /*f1e0*/  ISETP.GE.OR P6, PT, R228, R214, !P6 ;  /* 0x000000d6e400720c */ /* 0x000fe200077c6670 */
[----:B------:R-:W-:Y:S01]  /*f1f0*/  IMAD.IADD R228, R216, 0x1, -R228 ;  /* 0x00000001d8e47824 */ /* 0x000fe200078e0ae4 */
[----:B------:R-:W-:Y:S01]  /*f200*/  IABS R235, R235 ;  /* 0x000000eb00eb7213 */ /* 0x000fe20000000000 */
[----:B------:R-:W-:Y:S01]  /*f210*/  @P3 STS.128 [R209+0x15000], RZ ;  /* 0x015000ffd1003388 */ /* 0x000fe20000000c00 */
[----:B------:R-:W-:Y:S01]  /*f220*/  IABS R233, R233 ;  /* 0x000000e900e97213 */ /* 0x000fe20000000000 */
[C---:B------:R-:W-:Y:S01]  /*f230*/  VIADD R237, R3.reuse, 0x11 ;  /* 0x0000001103ed7836 */ /* 0x040fe20000000000 */
[----:B------:R-:W-:Y:S02]  /*f240*/  IABS R230, R230 ;  /* 0x000000e600e67213 */ /* 0x000fe40000000000 */
[----:B------:R-:W-:Y:S02]  /*f250*/  IABS R228, R228 ;  /* 0x000000e400e47213 */ /* 0x000fe40000000000 */
[----:B------:R-:W-:Y:S01]  /*f260*/  I2FP.F32.S32 R235, R235 ;  /* 0x000000eb00eb7245 */ /* 0x000fe20000201400 */
[----:B------:R-:W-:Y:S01]  /*f270*/  @!PT LDS RZ, [RZ] ;  /* 0x00000000fffff984 */ /* 0x000fe20000000800 */
[----:B------:R-:W-:Y:S01]  /*f280*/  @!PT LDS RZ, [RZ] ;  /* 0x00000000fffff984 */ /* 0x000fe20000000800 */
[----:B------:R-:W-:Y:S01]  /*f290*/  @!PT LDS RZ, [RZ] ;  /* 0x00000000fffff984 */ /* 0x000fe20000000800 */
[----:B------:R-:W-:Y:S01]  /*f2a0*/  @!P3 LDGSTS.E.BYPASS.LTC128B.128 [R209+0x15000], desc[UR28][R26.64+0x80] ;  /* 0x150000801ad1bfae */ /* 0x000fe2000b901d5c */
[----:B------:R-:W-:Y:S02]  /*f2b0*/  I2FP.F32.S32 R233, R233 ;  /* 0x000000e900e97245 */ /* 0x000fe40000201400 */
[----:B------:R-:W-:Y:S02]  /*f2c0*/  I2FP.F32.S32 R230, R230 ;  /* 0x000000e600e67245 */ /* 0x000fe40000201400 */
[----:B------:R-:W-:Y:S02]  /*f2d0*/  I2FP.F32.S32 R228, R228 ;  /* 0x000000e400e47245 */ /* 0x000fe40000201400 */
[CC--:B------:R-:W-:Y:S01]  /*f2e0*/  ISETP.GE.OR P4, PT, R3.reuse, R217.reuse, !P4 ;  /* 0x000000d90300720c */ /* 0x0c0fe20006786670 */
[----:B------:R-:W-:Y:S01]  /*f2f0*/  @P1 STS.128 [R209+0x17000], RZ ;  /* 0x017000ffd1001388 */ /* 0x000fe20000000c00 */
[----:B------:R-:W-:Y:S07]  /*f300*/  ISETP.GE.OR P5, PT, R3, R214, !P5 ;  /* 0x000000d60300720c */ /* 0x000fee0006fa6670 */
[----:B------:R-:W-:Y:S01]  /*f310*/  @!PT LDS RZ, [RZ] ;  /* 0x00000000fffff984 */ /* 0x000fe20000000800 */
[----:B------:R-:W-:Y:S01]  /*f320*/  @!PT LDS RZ, [RZ] ;  /* 0x00000000fffff984 */ /* 0x000fe20000000800 */
[----:B------:R-:W-:Y:S01]  /*f330*/  @!PT LDS RZ, [RZ] ;  /* 0x00000000fffff984 */ /* 0x000fe20000000800 */
[----:B------:R1:W-:Y:S08]  /*f340*/  @!P1 LDGSTS.E.BYPASS.LTC128B.128 [R209+0x17000], desc[UR28][R24.64+0x100] ;  /* 0x1700010018d19fae */ /* 0x0003f0000b901d5c */
[----:B------:R-:W-:Y:S08]  /*f350*/  LDSM.16.M88.4 R132, [R202] ;  /* 0x00000000ca84783b */ /* 0x000ff00000000200 */
[----:B------:R-:W2:Y:S08]  /*f360*/  LDSM.16.M88.4 R136, [R201+0xc000] ;  /* 0x00c00000c988783b */ /* 0x000eb00000000200 */
[----:B------:R-:W3:Y:S08]  /*f370*/  LDSM.16.M88.4 R140, [R201+0xc800] ;  /* 0x00c80000c98c783b */ /* 0x000ef00000000200 */
[----:B------:R-:W4:Y:S08]  /*f380*/  LDSM.16.M88.4 R144, [R201+0xd000] ;  /* 0x00d00000c990783b */ /* 0x000f300000000200 */
[----:B------:R-:W5:Y:S08]  /*f390*/  LDSM.16.M88.4 R148, [R201+0xd800] ;  /* 0x00d80000c994783b */ /* 0x000f700000000200 */
[----:B------:R-:W0:Y:S08]  /*f3a0*/  LDGDEPBAR ;  /* 0x00000000000079af */ /* 0x000e300000000000 */
[----:B------:R-:W-:Y:S01]  /*f3b0*/  LDSM.16.M88.4 R152, [R200] ;  /* 0x00000000c898783b */ /* 0x000fe20000000200 */
[C---:B--2---:R-:W-:Y:S07]  /*f3c0*/  HMMA.16816.F32.BF16 R4, R132.reuse, R136, RZ ;  /* 0x000000888404723c */ /* 0x044fee00000418ff */
[----:B------:R-:W2:Y:S01]  /*f3d0*/  LDSM.16.M88.4 R156, [R199] ;  /* 0x00000000c79c783b */ /* 0x000ea20000000200 */
[C---:B------:R-:W-:Y:S06]  /*f3e0*/  HMMA.16816.F32.BF16 R8, R132.reuse, R138, RZ ;  /* 0x0000008a8408723c */ /* 0x040fec00000418ff */
[C---:B---3--:R-:W-:Y:S01]  /*f3f0*/  HMMA.16816.F32.BF16 R12, R132.reuse, R140, RZ ;  /* 0x0000008c840c723c */ /* 0x048fe200000418ff */
[----:B------:R-:W3:Y:S05]  /*f400*/  LDSM.16.M88.4 R160, [R191] ;  /* 0x00000000bfa0783b */ /* 0x000eea0000000200 */
[C---:B------:R-:W-:Y:S03]  /*f410*/  HMMA.16816.F32.BF16 R16, R132.reuse, R142, RZ ;  /* 0x0000008e8410723c */ /* 0x040fe600000418ff */
[----:B------:R-:W3:Y:S03]  /*f420*/  LDSM.16.M88.4 R164, [R190] ;  /* 0x00000000bea4783b */ /* 0x000ee60000000200 */
[C---:B----4-:R-:W-:Y:S05]  /*f430*/  HMMA.16816.F32.BF16 R20, R132.reuse, R144, RZ ;  /* 0x000000908414723c */ /* 0x050fea00000418ff */
[----:B------:R-:W4:Y:S01]  /*f440*/  LDSM.16.M88.4 R168, [R189] ;  /* 0x00000000bda8783b */ /* 0x000f220000000200 */
[C---:B-1----:R-:W-:Y:S06]  /*f450*/  HMMA.16816.F32.BF16 R24, R132.reuse, R146, RZ ;  /* 0x000000928418723c */ /* 0x042fec00000418ff */
[C---:B-----5:R-:W-:Y:S01]  /*f460*/  HMMA.16816.F32.BF16 R28, R132.reuse, R148, RZ ;  /* 0x00000094841c723c */ /* 0x060fe200000418ff */
[----:B------:R-:W-:Y:S05]  /*f470*/  LDSM.16.M88.4 R172, [R198] ;  /* 0x00000000c6ac783b */ /* 0x000fea0000000200 */
[----:B------:R-:W-:Y:S03]  /*f480*/  HMMA.16816.F32.BF16 R32, R132, R150, RZ ;  /* 0x000000968420723c */ /* 0x000fe600000418ff */
[----:B------:R-:W1:Y:S03]  /*f490*/  LDSM.16.M88.4 R176, [R195+0xc000] ;  /* 0x00c00000c3b0783b */ /* 0x000e660000000200 */
[C---:B--2---:R-:W-:Y:S05]  /*f4a0*/  HMMA.16816.F32.BF16 R4, R152.reuse, R156, R4 ;  /* 0x0000009c9804723c */ /* 0x044fea0000041804 */
[----:B------:R-:W2:Y:S01]  /*f4b0*/  LDSM.16.M88.4 R132, [R195+0xc800] ;  /* 0x00c80000c384783b */ /* 0x000ea20000000200 */
[C---:B------:R-:W-:Y:S06]  /*f4c0*/  HMMA.16816.F32.BF16 R8, R152.reuse, R158, R8 ;  /* 0x0000009e9808723c */ /* 0x040fec0000041808 */
[C---:B---3--:R-:W-:Y:S01]  /*f4d0*/  HMMA.16816.F32.BF16 R12, R152.reuse, R160, R12 ;  /* 0x000000a0980c723c */ /* 0x048fe2000004180c */
[----:B------:R-:W3:Y:S05]  /*f4e0*/  LDSM.16.M88.4 R136, [R195+0xd000] ;  /* 0x00d00000c388783b */ /* 0x000eea0000000200 */
[C---:B------:R-:W-:Y:S03]  /*f4f0*/  HMMA.16816.F32.BF16 R16, R152.reuse, R162, R16 ;  /* 0x000000a29810723c */ /* 0x040fe60000041810 */
[----:B------:R-:W5:Y:S03]  /*f500*/  LDSM.16.M88.4 R140, [R195+0xd800] ;  /* 0x00d80000c38c783b */ /* 0x000f660000000200 */
[C---:B------:R-:W-:Y:S05]  /*f510*/  HMMA.16816.F32.BF16 R20, R152.reuse, R164, R20 ;  /* 0x000000a49814723c */ /* 0x040fea0000041814 */
[----:B------:R-:W-:Y:S01]  /*f520*/  LDSM.16.M88.4 R144, [R197] ;  /* 0x00000000c590783b */ /* 0x000fe20000000200 */
[C---:B------:R-:W-:Y:S06]  /*f530*/  HMMA.16816.F32.BF16 R24, R152.reuse, R166, R24 ;  /* 0x000000a69818723c */ /* 0x040fec0000041818 */
[C---:B----4-:R-:W-:Y:S01]  /*f540*/  HMMA.16816.F32.BF16 R28, R152.reuse, R168, R28 ;  /* 0x000000a8981c723c */ /* 0x050fe2000004181c */
[----:B------:R-:W4:Y:S05]  /*f550*/  LDSM.16.M88.4 R148, [R188] ;  /* 0x00000000bc94783b */ /* 0x000f2a0000000200 */
[----:B------:R-:W-:Y:S03]  /*f560*/  HMMA.16816.F32.BF16 R32, R152, R170, R32 ;  /* 0x000000aa9820723c */ /* 0x000fe60000041820 */
[----:B------:R-:W4:Y:S03]  /*f570*/  LDSM.16.M88.4 R152, [R188+0x800] ;  /* 0x00080000bc98783b */ /* 0x000f260000000200 */
[C---:B-1----:R-:W-:Y:S05]  /*f580*/  HMMA.16816.F32.BF16 R4, R172.reuse, R176, R4 ;  /* 0x000000b0ac04723c */ /* 0x042fea0000041804 */
[----:B------:R-:W1:Y:S01]  /*f590*/  LDSM.16.M88.4 R156, [R188+0x1000] ;  /* 0x00100000bc9c783b */ /* 0x000e620000000200 */
[C---:B------:R-:W-:Y:S06]  /*f5a0*/  HMMA.16816.F32.BF16 R8, R172.reuse, R178, R8 ;  /* 0x000000b2ac08723c */ /* 0x040fec0000041808 */
[C---:B--2---:R-:W-:Y:S01]  /*f5b0*/  HMMA.16816.F32.BF16 R12, R172.reuse, R132, R12 ;  /* 0x00000084ac0c723c */ /* 0x044fe2000004180c */
[----:B------:R-:W2:Y:S05]  /*f5c0*/  LDSM.16.M88.4 R160, [R188+0x1800] ;  /* 0x00180000bca0783b */ /* 0x000eaa0000000200 */
[C---:B------:R-:W-:Y:S03]  /*f5d0*/  HMMA.16816.F32.BF16 R16, R172.reuse, R134, R16 ;  /* 0x00000086ac10723c */ /* 0x040fe60000041810 */
[----:B------:R-:W-:Y:S03]  /*f5e0*/  LDSM.16.M88.4 R164, [R202+0x4000] ;  /* 0x00400000caa4783b */ /* 0x000fe60000000200 */
[C---:B---3--:R-:W-:Y:S05]  /*f5f0*/  HMMA.16816.F32.BF16 R20, R172.reuse, R136, R20 ;  /* 0x00000088ac14723c */ /* 0x048fea0000041814 */
[----:B------:R-:W3:Y:S01]  /*f600*/  LDSM.16.M88.4 R168, [R201+0xe000] ;  /* 0x00e00000c9a8783b */ /* 0x000ee20000000200 */
[C---:B------:R-:W-:Y:S06]  /*f610*/  HMMA.16816.F32.BF16 R24, R172.reuse, R138, R24 ;  /* 0x0000008aac18723c */ /* 0x040fec0000041818 */
[C---:B-----5:R-:W-:Y:S01]  /*f620*/  HMMA.16816.F32.BF16 R28, R172.reuse, R140, R28 ;  /* 0x0000008cac1c723c */ /* 0x060fe2000004181c */
[----:B------:R-:W5:Y:S05]  /*f630*/  LDSM.16.M88.4 R132, [R201+0xe800] ;  /* 0x00e80000c984783b */ /* 0x000f6a0000000200 */
[----:B------:R-:W-:Y:S03]  /*f640*/  HMMA.16816.F32.BF16 R32, R172, R142, R32 ;  /* 0x0000008eac20723c */ /* 0x000fe60000041820 */
[----:B------:R-:W5:Y:S03]  /*f650*/  LDSM.16.M88.4 R136, [R201+0xf000] ;  /* 0x00f00000c988783b */ /* 0x000f660000000200 */
[C---:B----4-:R-:W-:Y:S05]  /*f660*/  HMMA.16816.F32.BF16 R4, R144.reuse, R148, R4 ;  /* 0x000000949004723c */ /* 0x050fea0000041804 */
[----:B------:R-:W4:Y:S01]  /*f670*/  LDSM.16.M88.4 R140, [R201+0xf800] ;  /* 0x00f80000c98c783b */ /* 0x000f220000000200 */
[C---:B------:R-:W-:Y:S06]  /*f680*/  HMMA.16816.F32.BF16 R8, R144.reuse, R150, R8 ;  /* 0x000000969008723c */ /* 0x040fec0000041808 */
[C---:B------:R-:W-:Y:S01]  /*f690*/  HMMA.16816.F32.BF16 R12, R144.reuse, R152, R12 ;  /* 0x00000098900c723c */ /* 0x040fe2000004180c */
[----:B------:R-:W-:Y:S05]  /*f6a0*/  LDSM.16.M88.4 R172, [R200+0x4000] ;  /* 0x00400000c8ac783b */ /* 0x000fea0000000200 */
[C---:B------:R-:W-:Y:S03]  /*f6b0*/  HMMA.16816.F32.BF16 R16, R144.reuse, R154, R16 ;  /* 0x0000009a9010723c */ /* 0x040fe60000041810 */
[----:B------:R-:W4:Y:S03]  /*f6c0*/  LDSM.16.M88.4 R176, [R187] ;  /* 0x00000000bbb0783b */ /* 0x000f260000000200 */
[C---:B-1----:R-:W-:Y:S05]  /*f6d0*/  HMMA.16816.F32.BF16 R20, R144.reuse, R156, R20 ;  /* 0x0000009c9014723c */ /* 0x042fea0000041814 */
[----:B------:R-:W-:Y:S01]  /*f6e0*/  LDSM.16.M88.4 R148, [R185] ;  /* 0x00000000b994783b */ /* 0x000fe20000000200 */
[C---:B------:R-:W-:Y:S06]  /*f6f0*/  HMMA.16816.F32.BF16 R24, R144.reuse, R158, R24 ;  /* 0x0000009e9018723c */ /* 0x040fec0000041818 */
[C---:B--2---:R-:W-:Y:S01]  /*f700*/  HMMA.16816.F32.BF16 R28, R144.reuse, R160, R28 ;  /* 0x000000a0901c723c */ /* 0x044fe2000004181c */
[----:B------:R-:W-:Y:S05]  /*f710*/  LDSM.16.M88.4 R152, [R184] ;  /* 0x00000000b898783b */ /* 0x000fea0000000200 */
[----:B------:R-:W-:Y:S03]  /*f720*/  HMMA.16816.F32.BF16 R32, R144, R162, R32 ;  /* 0x000000a29020723c */ /* 0x000fe60000041820 */
[----:B------:R-:W1:Y:S03]  /*f730*/  LDSM.16.M88.4 R144, [R186] ;  /* 0x00000000ba90783b */ /* 0x000e660000000200 */
[C---:B---3--:R-:W-:Y:S05]  /*f740*/  HMMA.16816.F32.BF16 R4, R164.reuse, R168, R4 ;  /* 0x000000a8a404723c */ /* 0x048fea0000041804 */
[----:B------:R-:W-:Y:S01]  /*f750*/  LDSM.16.M88.4 R156, [R198+0x4000] ;  /* 0x00400000c69c783b */ /* 0x000fe20000000200 */
[C---:B------:R-:W-:Y:S06]  /*f760*/  HMMA.16816.F32.BF16 R8, R164.reuse, R170, R8 ;  /* 0x000000aaa408723c */ /* 0x040fec0000041808 */
[C---:B-----5:R-:W-:Y:S01]  /*f770*/  HMMA.16816.F32.BF16 R12, R164.reuse, R132, R12 ;  /* 0x00000084a40c723c */ /* 0x060fe2000004180c */
[----:B------:R-:W2:Y:S05]  /*f780*/  LDSM.16.M88.4 R160, [R195+0xe000] ;  /* 0x00e00000c3a0783b */ /* 0x000eaa0000000200 */
[C---:B------:R-:W-:Y:S03]  /*f790*/  HMMA.16816.F32.BF16 R16, R164.reuse, R134, R16 ;  /* 0x00000086a410723c */ /* 0x040fe60000041810 */
[----:B------:R-:W3:Y:S03]  /*f7a0*/  LDSM.16.M88.4 R132, [R195+0xe800] ;  /* 0x00e80000c384783b */ /* 0x000ee60000000200 */
[C---:B------:R-:W-:Y:S05]  /*f7b0*/  HMMA.16816.F32.BF16 R20, R164.reuse, R136, R20 ;  /* 0x00000088a414723c */ /* 0x040fea0000041814 */
[----:B------:R-:W-:Y:S01]  /*f7c0*/  LDSM.16.M88.4 R168, [R188+0x2000] ;  /* 0x00200000bca8783b */ /* 0x000fe20000000200 */
[C---:B------:R-:W-:Y:S06]  /*f7d0*/  HMMA.16816.F32.BF16 R24, R164.reuse, R138, R24 ;  /* 0x0000008aa418723c */ /* 0x040fec0000041818 */
[C---:B----4-:R-:W-:Y:S01]  /*f7e0*/  HMMA.16816.F32.BF16 R28, R164.reuse, R140, R28 ;  /* 0x0000008ca41c723c */ /* 0x050fe2000004181c */
[----:B------:R-:W4:Y:S05]  /*f7f0*/  LDSM.16.M88.4 R136, [R195+0xf000] ;  /* 0x00f00000c388783b */ /* 0x000f2a0000000200 */
[----:B------:R-:W-:Y:S03]  /*f800*/  HMMA.16816.F32.BF16 R32, R164, R142, R32 ;  /* 0x0000008ea420723c */ /* 0x000fe60000041820 */
[----:B------:R-:W5:Y:S03]  /*f810*/  LDSM.16.M88.4 R140, [R195+0xf800] ;  /* 0x00f80000c38c783b */ /* 0x000f660000000200 */
[C---:B------:R-:W-:Y:S05]  /*f820*/  HMMA.16816.F32.BF16 R4, R172.reuse, R176, R4 ;  /* 0x000000b0ac04723c */ /* 0x040fea0000041804 */
[----:B------:R-:W5:Y:S01]  /*f830*/  LDSM.16.M88.4 R164, [R197+0x4000] ;  /* 0x00400000c5a4783b */ /* 0x000f620000000200 */
[C---:B------:R-:W-:Y:S06]  /*f840*/  HMMA.16816.F32.BF16 R8, R172.reuse, R178, R8 ;  /* 0x000000b2ac08723c */ /* 0x040fec0000041808 */
[C---:B-1----:R-:W-:Y:S01]  /*f850*/  HMMA.16816.F32.BF16 R12, R172.reuse, R144, R12 ;  /* 0x00000090ac0c723c */ /* 0x042fe2000004180c */
[----:B------:R-:W-:Y:S05]  /*f860*/  LDSM.16.M88.4 R176, [R201+0x10000] ;  /* 0x01000000c9b0783b */ /* 0x000fea0000000200 */
[C---:B------:R-:W-:Y:S03]  /*f870*/  HMMA.16816.F32.BF16 R16, R172.reuse, R146, R16 ;  /* 0x00000092ac10723c */ /* 0x040fe60000041810 */
[----:B------:R-:W1:Y:S03]  /*f880*/  LDSM.16.M88.4 R144, [R188+0x2800] ;  /* 0x00280000bc90783b */ /* 0x000e660000000200 */
[C---:B------:R-:W-:Y:S06]  /*f890*/  HMMA.16816.F32.BF16 R20, R172.reuse, R148, R20 ;  /* 0x00000094ac14723c */ /* 0x040fec0000041814 */
[C---:B------:R-:W-:Y:S01]  /*f8a0*/  HMMA.16816.F32.BF16 R24, R172.reuse, R150, R24 ;  /* 0x00000096ac18723c */ /* 0x040fe20000041818 */
[----:B------:R-:W1:Y:S05]  /*f8b0*/  LDSM.16.M88.4 R148, [R188+0x3000] ;  /* 0x00300000bc94783b */ /* 0x000e6a0000000200 */
[C---:B------:R-:W-:Y:S06]  /*f8c0*/  HMMA.16816.F32.BF16 R28, R172.reuse, R152, R28 ;  /* 0x00000098ac1c723c */ /* 0x040fec000004181c */
[----:B------:R-:W-:Y:S01]  /*f8d0*/  HMMA.16816.F32.BF16 R32, R172, R154, R32 ;  /* 0x0000009aac20723c */ /* 0x000fe20000041820 */
[----:B------:R-:W1:Y:S05]  /*f8e0*/  LDSM.16.M88.4 R152, [R188+0x3800] ;  /* 0x00380000bc98783b */ /* 0x000e6a0000000200 */
[C---:B--2---:R-:W-:Y:S03]  /*f8f0*/  HMMA.16816.F32.BF16 R4, R156.reuse, R160, R4 ;  /* 0x000000a09c04723c */ /* 0x044fe60000041804 */
[----:B------:R-:W2:Y:S03]  /*f900*/  LDSM.16.M88.4 R172, [R202+0x8000] ;  /* 0x00800000caac783b */ /* 0x000ea60000000200 */
[C---:B------:R-:W-:Y:S05]  /*f910*/  HMMA.16816.F32.BF16 R8, R156.reuse, R162, R8 ;  /* 0x000000a29c08723c */ /* 0x040fea0000041808 */
[----:B------:R-:W-:Y:S01]  /*f920*/  LDSM.16.M88.4 R160, [R183] ;  /* 0x00000000b7a0783b */ /* 0x000fe20000000200 */
[C---:B---3--:R-:W-:Y:S06]  /*f930*/  HMMA.16816.F32.BF16 R12, R156.reuse, R132, R12 ;  /* 0x000000849c0c723c */ /* 0x048fec000004180c */
        /* <DEDUP_REMOVED lines=8> */
[C---:B------:R-:W-:Y:S03]  /*f9c0*/  HMMA.16816.F32.BF16 R4, R164.reuse, R168, R4 ;  /* 0x000000a8a404723c */ /* 0x040fe60000041804 */
[----:B------:R-:W5:Y:S03]  /*f9d0*/  LDSM.16.M88.4 R156, [R200+0x8000] ;  /* 0x00800000c89c783b */ /* 0x000f660000000200 */
[C---:B------:R-:W-:Y:S05]  /*f9e0*/  HMMA.16816.F32.BF16 R8, R164.reuse, R170, R8 ;  /* 0x000000aaa408723c */ /* 0x040fea0000041808 */
        /* <DEDUP_REMOVED lines=10> */
[C---:B--2---:R-:W-:Y:S03]  /*fa90*/  HMMA.16816.F32.BF16 R4, R172.reuse, R176, R4 ;  /* 0x000000b0ac04723c */ /* 0x044fe60000041804 */
[----:B------:R-:W2:Y:S03]  /*faa0*/  LDSM.16.M88.4 R164, [R198+0x8000] ;  /* 0x00800000c6a4783b */ /* 0x000ea60000000200 */
[C---:B------:R-:W-:Y:S05]  /*fab0*/  HMMA.16816.F32.BF16 R8, R172.reuse, R178, R8 ;  /* 0x000000b2ac08723c */ /* 0x040fea0000041808 */
[----:B------:R-:W-:Y:S01]  /*fac0*/  LDSM.16.M88.4 R176, [R188+0x4000] ;  /* 0x00400000bcb0783b */ /* 0x000fe20000000200 */
        /* <DEDUP_REMOVED lines=11> */
[C---:B------:R-:W-:Y:S06]  /*fb80*/  HMMA.16816.F32.BF16 R8, R156.reuse, R162, R8 ;  /* 0x000000a29c08723c */ /* 0x040fec0000041808 */
[C---:B-1----:R-:W-:Y:S06]  /*fb90*/  HMMA.16816.F32.BF16 R12, R156.reuse, R144, R12 ;  /* 0x000000909c0c723c */ /* 0x042fec000004180c */
[C---:B------:R-:W-:Y:S06]  /*fba0*/  HMMA.16816.F32.BF16 R16, R156.reuse, R146, R16 ;  /* 0x000000929c10723c */ /* 0x040fec0000041810 */
[C---:B------:R-:W-:Y:S06]  /*fbb0*/  HMMA.16816.F32.BF16 R20, R156.reuse, R148, R20 ;  /* 0x000000949c14723c */ /* 0x040fec0000041814 */
[C---:B------:R-:W-:Y:S06]  /*fbc0*/  HMMA.16816.F32.BF16 R24, R156.reuse, R150, R24 ;  /* 0x000000969c18723c */ /* 0x040fec0000041818 */
[C---:B------:R-:W-:Y:S06]  /*fbd0*/  HMMA.16816.F32.BF16 R28, R156.reuse, R152, R28 ;  /* 0x000000989c1c723c */ /* 0x040fec000004181c */
[----:B------:R-:W-:Y:S06]  /*fbe0*/  HMMA.16816.F32.BF16 R32, R156, R154, R32 ;  /* 0x0000009a9c20723c */ /* 0x000fec0000041820 */
[C---:B--2---:R-:W-:Y:S06]  /*fbf0*/  HMMA.16816.F32.BF16 R4, R164.reuse, R168, R4 ;  /* 0x000000a8a404723c */ /* 0x044fec0000041804 */
[C---:B------:R-:W-:Y:S06]  /*fc00*/  HMMA.16816.F32.BF16 R8, R164.reuse, R170, R8 ;  /* 0x000000aaa408723c */ /* 0x040fec0000041808 */
[C---:B---3--:R-:W-:Y:S06]  /*fc10*/  HMMA.16816.F32.BF16 R12, R164.reuse, R132, R12 ;  /* 0x00000084a40c723c */ /* 0x048fec000004180c */
[C---:B------:R-:W-:Y:S01]  /*fc20*/  HMMA.16816.F32.BF16 R16, R164.reuse, R134, R16 ;  /* 0x00000086a410723c */ /* 0x040fe20000041810 */
[----:B------:R-:W1:Y:S05]  /*fc30*/  LDSM.16.M88.4 R132, [R188+0x4800] ;  /* 0x00480000bc84783b */ /* 0x000e6a0000000200 */
[C---:B----4-:R-:W-:Y:S06]  /*fc40*/  HMMA.16816.F32.BF16 R20, R164.reuse, R136, R20 ;  /* 0x00000088a414723c */ /* 0x050fec0000041814 */
[C---:B------:R-:W-:Y:S06]  /*fc50*/  HMMA.16816.F32.BF16 R24, R164.reuse, R138, R24 ;  /* 0x0000008aa418723c */ /* 0x040fec0000041818 */
[C---:B-----5:R-:W-:Y:S06]  /*fc60*/  HMMA.16816.F32.BF16 R28, R164.reuse, R140, R28 ;  /* 0x0000008ca41c723c */ /* 0x060fec000004181c */
[----:B------:R-:W-:Y:S06]  /*fc70*/  HMMA.16816.F32.BF16 R32, R164, R142, R32 ;  /* 0x0000008ea420723c */ /* 0x000fec0000041820 */
[C---:B------:R-:W-:Y:S06]  /*fc80*/  HMMA.16816.F32.BF16 R4, R172.reuse, R176, R4 ;  /* 0x000000b0ac04723c */ /* 0x040fec0000041804 */
[C---:B------:R-:W-:Y:S06]  /*fc90*/  HMMA.16816.F32.BF16 R8, R172.reuse, R178, R8 ;  /* 0x000000b2ac08723c */ /* 0x040fec0000041808 */
[C---:B-1----:R-:W-:Y:S06]  /*fca0*/  HMMA.16816.F32.BF16 R12, R172.reuse, R132, R12 ;  /* 0x00000084ac0c723c */ /* 0x042fec000004180c */
[C---:B------:R-:W-:Y:S01]  /*fcb0*/  HMMA.16816.F32.BF16 R16, R172.reuse, R134, R16 ;  /* 0x00000086ac10723c */ /* 0x040fe20000041810 */
[----:B------:R-:W1:Y:S05]  /*fcc0*/  LDSM.16.M88.4 R132, [R188+0x5000] ;  /* 0x00500000bc84783b */ /* 0x000e6a0000000200 */
[----:B------:R-:W-:Y:S01]  /*fcd0*/  FMUL.FTZ R224, R4, UR10 ;  /* 0x0000000a04e07c20 */ /* 0x000fe20008410000 */
[----:B------:R-:W-:Y:S01]  /*fce0*/  FMUL.FTZ R226, R5, UR10 ;  /* 0x0000000a05e27c20 */ /* 0x000fe20008410000 */
[----:B------:R-:W-:Y:S03]  /*fcf0*/  FMUL.FTZ R241, R6, UR10 ;  /* 0x0000000a06f17c20 */ /* 0x000fe60008410000 */
[----:B------:R-:W-:Y:S01]  /*fd00*/  FMUL.FTZ R239, R7, UR10 ;  /* 0x0000000a07ef7c20 */ /* 0x000fe20008410000 */
[----:B------:R-:W2:Y:S01]  /*fd10*/  MUFU.TANH R224, R224 ;  /* 0x000000e000e07308 */ /* 0x000ea20000002400 */
[----:B------:R-:W-:Y:S01]  /*fd20*/  FMUL.FTZ R232, R8, UR10 ;  /* 0x0000000a08e87c20 */ /* 0x000fe20008410000 */
[----:B------:R-:W-:Y:S01]  /*fd30*/  FMUL.FTZ R231, R9, UR10 ;  /* 0x0000000a09e77c20 */ /* 0x000fe20008410000 */
[----:B------:R-:W-:Y:S01]  /*fd40*/  FMUL.FTZ R229, R11, UR10 ;  /* 0x0000000a0be57c20 */ /* 0x000fe20008410000 */
[----:B------:R-:W-:Y:S02]  /*fd50*/  FMUL.FTZ R227, R10, UR10 ;  /* 0x0000000a0ae37c20 */ /* 0x000fe40008410000 */
[----:B------:R-:W-:Y:S04]  /*fd60*/  FMUL.FTZ R234, R13, UR10 ;  /* 0x0000000a0dea7c20 */ /* 0x000fe80008410000 */
[----:B------:R-:W3:Y:S10]  /*fd70*/  MUFU.TANH R226, R226 ;  /* 0x000000e200e27308 */ /* 0x000ef40000002400 */
[----:B------:R-:W4:Y:S01]  /*fd80*/  MUFU.TANH R241, R241 ;  /* 0x000000f100f17308 */ /* 0x000f220000002400 */
[----:B--2---:R-:W-:Y:S01]  /*fd90*/  FFMA.FTZ R224, R235, -UR19, R224 ;  /* 0x80000013ebe07c23 */ /* 0x004fe200080100e0 */
[----:B------:R-:W-:Y:S04]  /*fda0*/  FMUL.FTZ R235, R12, UR10 ;  /* 0x0000000a0ceb7c20 */ /* 0x000fe80008410000 */
[----:B------:R-:W-:Y:S01]  /*fdb0*/  FSEL R247, R224, -INF , !P4 ;  /* 0xff800000e0f77808 */ /* 0x000fe20006000000 */
[----:B------:R-:W-:Y:S01]  /*fdc0*/  IMAD.IADD R224, R219, 0x1, -R236 ;  /* 0x00000001dbe07824 */ /* 0x000fe200078e0aec */
[CC--:B------:R-:W-:Y:S02]  /*fdd0*/  ISETP.GE.AND P4, PT, R236.reuse, R218.reuse, PT ;  /* 0x000000daec00720c */ /* 0x0c0fe40003f86270 */
[----:B------:R-:W2:Y:S01]  /*fde0*/  MUFU.TANH R239, R239 ;  /* 0x000000ef00ef7308 */ /* 0x000ea20000002400 */
[----:B---3--:R-:W-:Y:S01]  /*fdf0*/  FFMA.FTZ R226, R233, -UR19, R226 ;  /* 0x80000013e9e27c23 */ /* 0x008fe200080100e2 */
[----:B------:R-:W-:Y:S01]  /*fe00*/  VIADD R233, R3, 0x9 ;  /* 0x0000000903e97836 */ /* 0x000fe20000000000 */
[----:B------:R-:W-:Y:S01]  /*fe10*/  ISETP.GE.OR P4, PT, R236, R217, !P4 ;  /* 0x000000d9ec00720c */ /* 0x000fe20006786670 */
[C---:B-1----:R-:W-:Y:S03]  /*fe20*/  HMMA.16816.F32.BF16 R20, R172.reuse, R132, R20 ;  /* 0x00000084ac14723c */ /* 0x042fe60000041814 */
[----:B------:R-:W-:Y:S01]  /*fe30*/  FSEL R243, R226, -INF , !P0 ;  /* 0xff800000e2f37808 */ /* 0x000fe20004000000 */
[----:B----4-:R-:W-:Y:S01]  /*fe40*/  FFMA.FTZ R241, R230, -UR19, R241 ;  /* 0x80000013e6f17c23 */ /* 0x010fe200080100f1 */
[-C--:B------:R-:W-:Y:S01]  /*fe50*/  ISETP.GE.AND P0, PT, R236, R215.reuse, PT ;  /* 0x000000d7ec00720c */ /* 0x080fe20003f06270 */
[C---:B------:R-:W-:Y:S01]  /*fe60*/  HMMA.16816.F32.BF16 R24, R172.reuse, R134, R24 ;  /* 0x00000086ac18723c */ /* 0x040fe20000041818 */
[----:B------:R-:W1:Y:S01]  /*fe70*/  LDSM.16.M88.4 R132, [R188+0x5800] ;  /* 0x00580000bc84783b */ /* 0x000e620000000200 */
[----:B------:R-:W-:Y:S04]  /*fe80*/  DEPBAR.LE SB0, 0x0 ;  /* 0x000080000000791a */ /* 0x000fe80000000000 */
[----:B------:R-:W-:Y:S01]  /*fe90*/  FSEL R241, R241, -INF , !P5 ;  /* 0xff800000f1f17808 */ /* 0x000fe20006800000 */
[----:B--2---:R-:W-:Y:S01]  /*fea0*/  FFMA.FTZ R239, R228, -UR19, R239 ;  /* 0x80000013e4ef7c23 */ /* 0x004fe200080100ef */
[----:B------:R-:W-:Y:S01]  /*feb0*/  ISETP.GE.AND P5, PT, R233, R218, PT ;  /* 0x000000dae900720c */ /* 0x000fe20003fa6270 */
[----:B------:R-:W-:Y:S01]  /*fec0*/  BAR.SYNC.DEFER_BLOCKING 0x0 ;  /* 0x0000000000007b1d */ /* 0x000fe20000010000 */
[-C--:B------:R-:W-:Y:S01]  /*fed0*/  ISETP.GE.OR P0, PT, R236, R214.reuse, !P0 ;  /* 0x000000d6ec00720c */ /* 0x080fe20004706670 */
[C---:B------:R-:W-:Y:S01]  /*fee0*/  IMAD.IADD R226, R216.reuse, 0x1, -R236 ;  /* 0x00000001d8e27824 */ /* 0x040fe200078e0aec */
[----:B------:R-:W-:Y:S01]  /*fef0*/  FSEL R239, R239, -INF , !P6 ;  /* 0xff800000efef7808 */ /* 0x000fe20007000000 */
[--C-:B------:R-:W-:Y:S01]  /*ff00*/  IMAD.IADD R238, R219, 0x1, -R233.reuse ;  /* 0x00000001dbee7824 */ /* 0x100fe200078e0ae9 */
[C---:B------:R-:W-:Y:S01]  /*ff10*/  ISETP.GE.AND P6, PT, R233.reuse, R215, PT ;  /* 0x000000d7e900720c */ /* 0x040fe20003fc6270 */
[----:B------:R-:W-:Y:S01]  /*ff20*/  IMAD.IADD R236, R216, 0x1, -R233 ;  /* 0x00000001d8ec7824 */ /* 0x000fe200078e0ae9 */
[C---:B------:R-:W-:Y:S01]  /*ff30*/  ISETP.GE.OR P5, PT, R233.reuse, R217, !P5 ;  /* 0x000000d9e900720c */ /* 0x040fe20006fa6670 */
[----:B------:R-:W-:Y:S01]  /*ff40*/  FMUL.FTZ R228, R14, UR10 ;  /* 0x0000000a0ee47c20 */ /* 0x000fe20008410000 */
[----:B------:R-:W-:Y:S01]  /*ff50*/  ISETP.GE.OR P6, PT, R233, R214, !P6 ;  /* 0x000000d6e900720c */ /* 0x000fe200077c6670 */
[----:B------:R-:W-:Y:S01]  /*ff60*/  FMUL.FTZ R230, R15, UR10 ;  /* 0x0000000a0fe67c20 */ /* 0x000fe20008410000 */
[----:B------:R-:W-:Y:S02]  /*ff70*/  IABS R233, R224 ;  /* 0x000000e000e97213 */ /* 0x000fe40000000000 */
[----:B------:R-:W-:Y:S02]  /*ff80*/  IABS R238, R238 ;  /* 0x000000ee00ee7213 */ /* 0x000fe40000000000 */
[----:B------:R-:W-:Y:S01]  /*ff90*/  I2FP.F32.S32 R233, R233 ;  /* 0x000000e900e97245 */ /* 0x000fe20000201400 */
[----:B------:R-:W-:Y:S01]  /*ffa0*/  FMUL.FTZ R25, R25, UR10 ;  /* 0x0000000a19197c20 */ /* 0x000fe20008410000 */
[----:B------:R-:W-:Y:S01]  /*ffb0*/  I2FP.F32.S32 R238, R238 ;  /* 0x000000ee00ee7245 */ /* 0x000fe20000201400 */
[----:B------:R-:W-:Y:S01]  /*ffc0*/  FMUL.FTZ R24, R24, UR10 ;  /* 0x0000000a18187c20 */ /* 0x000fe20008410000 */
[----:B------:R-:W-:Y:S01]  /*ffd0*/  IABS R224, R236 ;  /* 0x000000ec00e07213 */ /* 0x000fe20000000000 */
[----:B------:R-:W-:Y:S01]  /*ffe0*/  FMUL.FTZ R27, R27, UR10 ;  /* 0x0000000a1b1b7c20 */ /* 0x000fe20008410000 */
[----:B------:R-:W-:Y:S01]  /*fff0*/  IABS R226, R226 ;  /* 0x000000e200e27213 */ /* 0x000fe20000000000 */
[----:B------:R-:W-:Y:S01]  /*10000*/  FMUL.FTZ R26, R26, UR10 ;  /* 0x0000000a1a1a7c20 */ /* 0x000fe20008410000 */
[----:B------:R-:W-:Y:S01]  /*10010*/  I2FP.F32.S32 R224, R224 ;  /* 0x000000e000e07245 */ /* 0x000fe20000201400 */
[----:B------:R-:W2:Y:S01]  /*10020*/  MUFU.TANH R232, R232 ;  /* 0x000000e800e87308 */ /* 0x000ea20000002400 */
[----:B------:R-:W-:Y:S01]  /*10030*/  I2FP.F32.S32 R226, R226 ;  /* 0x000000e200e27245 */ /* 0x000fe20000201400 */
[C---:B-1----:R-:W-:Y:S08]  /*10040*/  HMMA.16816.F32.BF16 R28, R172.reuse, R132, R28 ;  /* 0x00000084ac1c723c */ /* 0x042ff0000004181c */
[----:B------:R-:W1:Y:S01]  /*10050*/  MUFU.TANH R231, R231 ;  /* 0x000000e700e77308 */ /* 0x000e620000002400 */
[----:B------:R-:W-:Y:S09]  /*10060*/  HMMA.16816.F32.BF16 R32, R172, R134, R32 ;  /* 0x00000086ac20723c */ /* 0x000ff20000041820 */
[----:B------:R-:W3:Y:S02]  /*10070*/  MUFU.TANH R229, R229 ;  /* 0x000000e500e57308 */ /* 0x000ee40000002400 */
[----:B--2---:R-:W-:Y:S01]  /*10080*/  FFMA.FTZ R236, R233, -UR19, R232 ;  /* 0x80000013e9ec7c23 */ /* 0x004fe200080100e8 */
[----:B------:R-:W-:Y:S01]  /*10090*/  FMUL.FTZ R233, R17, UR10 ;  /* 0x0000000a11e97c20 */ /* 0x000fe20008410000 */
[----:B------:R-:W-:Y:S03]  /*100a0*/  FMUL.FTZ R232, R19, UR10 ;  /* 0x0000000a13e87c20 */ /* 0x000fe60008410000 */
[----:B------:R-:W-:Y:S03]  /*100b0*/  FSEL R14, R236, -INF , !P4 ;  /* 0xff800000ec0e7808 */ /* 0x000fe60006000000 */
[----:B------:R-:W2:Y:S01]  /*100c0*/  MUFU.TANH R227, R227 ;  /* 0x000000e300e37308 */ /* 0x000ea20000002400 */
[----:B-1----:R-:W-:Y:S05]  /*100d0*/  FFMA.FTZ R231, R238, -UR19, R231 ;  /* 0x80000013eee77c23 */ /* 0x002fea00080100e7 */
[----:B------:R-:W-:Y:S01]  /*100e0*/  FSEL R251, R231, -INF , !P5 ;  /* 0xff800000e7fb7808 */ /* 0x000fe20006800000 */
[----:B------:R-:W-:Y:S03]  /*100f0*/  IMAD.IADD R231, R219, 0x1, -R237 ;  /* 0x00000001dbe77824 */ /* 0x000fe600078e0aed */
[----:B------:R-:W1:Y:S01]  /*10100*/  MUFU.TANH R234, R234 ;  /* 0x000000ea00ea7308 */ /* 0x000e620000002400 */
[----:B---3--:R-:W-:Y:S01]  /*10110*/  FFMA.FTZ R245, R224, -UR19, R229 ;  /* 0x80000013e0f57c23 */ /* 0x008fe200080100e5 */
[----:B------:R-:W-:Y:S02]  /*10120*/  VIADD R224, R3, 0x10 ;  /* 0x0000001003e07836 */ /* 0x000fe40000000000 */
[----:B------:R-:W-:Y:S01]  /*10130*/  FMUL.FTZ R229, R16, UR10 ;  /* 0x0000000a10e57c20 */ /* 0x000fe20008410000 */
[----:B------:R-:W-:Y:S01]  /*10140*/  IABS R231, R231 ;  /* 0x000000e700e77213 */ /* 0x000fe20000000000 */
[----:B------:R-:W-:Y:S01]  /*10150*/  FMUL.FTZ R33, R33, UR10 ;  /* 0x0000000a21217c20 */ /* 0x000fe20008410000 */
[----:B------:R-:W-:Y:S01]  /*10160*/  FSEL R245, R245, -INF , !P6 ;  /* 0xff800000f5f57808 */ /* 0x000fe20007000000 */
[--C-:B------:R-:W-:Y:S01]  /*10170*/  IMAD.IADD R238, R219, 0x1, -R224.reuse ;  /* 0x00000001dbee7824 */ /* 0x100fe200078e0ae0 */
[C---:B------:R-:W-:Y:S01]  /*10180*/  ISETP.GE.AND P4, PT, R224.reuse, R218, PT ;  /* 0x000000dae000720c */ /* 0x040fe20003f86270 */
[----:B------:R3:W-:Y:S01]  /*10190*/  MUFU.TANH R236, R228 ;  /* 0x000000e400ec7308 */ /* 0x0007e20000002400 */
[----:B------:R-:W-:Y:S01]  /*101a0*/  ISETP.GE.AND P5, PT, R224, R215, PT ;  /* 0x000000d7e000720c */ /* 0x000fe20003fa6270 */
[----:B--2---:R-:W-:Y:S01]  /*101b0*/  FFMA.FTZ R226, R226, -UR19, R227 ;  /* 0x80000013e2e27c23 */ /* 0x004fe200080100e3 */
[----:B------:R-:W-:Y:S01]  /*101c0*/  I2FP.F32.S32 R231, R231 ;  /* 0x000000e700e77245 */ /* 0x000fe20000201400 */
[----:B------:R-:W-:Y:S01]  /*101d0*/  FMUL.FTZ R227, R18, UR10 ;  /* 0x0000000a12e37c20 */ /* 0x000fe20008410000 */
[----:B------:R-:W-:Y:S01]  /*101e0*/  ISETP.GE.OR P4, PT, R224, R217, !P4 ;  /* 0x000000d9e000720c */ /* 0x000fe20006786670 */
[----:B------:R-:W-:Y:S01]  /*101f0*/  FMUL.FTZ R32, R32, UR10 ;  /* 0x0000000a20207c20 */ /* 0x000fe20008410000 */
[----:B------:R-:W-:Y:S03]  /*10200*/  FSEL R249, R226, -INF , !P0 ;  /* 0xff800000e2f97808 */ /* 0x000fe60004000000 */
[----:B------:R-:W2:Y:S01]  /*10210*/  MUFU.TANH R235, R235 ;  /* 0x000000eb00eb7308 */ /* 0x000ea20000002400 */
[----:B------:R-:W-:Y:S01]  /*10220*/  ISETP.GE.OR P5, PT, R224, R214, !P5 ;  /* 0x000000d6e000720c */ /* 0x000fe20006fa6670 */
[C---:B------:R-:W-:Y:S01]  /*10230*/  IMAD.IADD R224, R216.reuse, 0x1, -R224 ;  /* 0x00000001d8e07824 */ /* 0x040fe200078e0ae0 */
[C---:B------:R-:W-:Y:S01]  /*10240*/  ISETP.GE.AND P0, PT, R237.reuse, R218, PT ;  /* 0x000000daed00720c */ /* 0x040fe20003f06270 */
[----:B------:R-:W-:Y:S01]  /*10250*/  IMAD.IADD R226, R216, 0x1, -R237 ;  /* 0x00000001d8e27824 */ /* 0x000fe200078e0aed */
[----:B------:R-:W-:Y:S01]  /*10260*/  ISETP.GE.AND P6, PT, R237, R215, PT ;  /* 0x000000d7ed00720c */ /* 0x000fe20003fc6270 */
[----:B-1----:R-:W-:Y:S01]  /*10270*/  FFMA.FTZ R231, R231, -UR19, R234 ;  /* 0x80000013e7e77c23 */ /* 0x002fe200080100ea */
[----:B------:R-:W-:Y:S03]  /*10280*/  IABS R224, R224 ;  /* 0x000000e000e07213 */ /* 0x000fe60000000000 */
[----:B------:R-:W1:Y:S01]  /*10290*/  MUFU.TANH R252, R230 ;  /* 0x000000e600fc7308 */ /* 0x000e620000002400 */
[----:B---3--:R-:W-:Y:S01]  /*102a0*/  IABS R228, R238 ;  /* 0x000000ee00e47213 */ /* 0x008fe20000000000 */
[----:B------:R-:W-:Y:S01]  /*102b0*/  VIADD R238, R3, 0x19 ;  /* 0x0000001903ee7836 */ /* 0x000fe20000000000 */
[----:B------:R-:W-:Y:S01]  /*102c0*/  IABS R226, R226 ;  /* 0x000000e200e27213 */ /* 0x000fe20000000000 */
[----:B------:R-:W-:Y:S01]  /*102d0*/  FMUL.FTZ R35, R35, UR10 ;  /* 0x0000000a23237c20 */ /* 0x000fe20008410000 */
[----:B------:R-:W-:Y:S01]  /*102e0*/  I2FP.F32.S32 R228, R228 ;  /* 0x000000e400e47245 */ /* 0x000fe20000201400 */
[----:B------:R-:W-:Y:S01]  /*102f0*/  IMAD.IADD R244, R219, 0x1, -R238 ;  /* 0x00000001dbf47824 */ /* 0x000fe200078e0aee */
[C---:B------:R-:W-:Y:S03]  /*10300*/  ISETP.GE.OR P0, PT, R237.reuse, R217, !P0 ;  /* 0x000000d9ed00720c */ /* 0x040fe60004706670 */
[----:B------:R3:W4:Y:S01]  /*10310*/  MUFU.TANH R234, R229 ;  /* 0x000000e500ea7308 */ /* 0x0007220000002400 */
[----:B------:R-:W-:Y:S01]  /*10320*/  ISETP.GE.OR P6, PT, R237, R214, !P6 ;  /* 0x000000d6ed00720c */ /* 0x000fe200077c6670 */
[----:B--2---:R-:W-:Y:S01]  /*10330*/  FFMA.FTZ R237, R228, -UR19, R235 ;  /* 0x80000013e4ed7c23 */ /* 0x004fe200080100eb */
[----:B------:R-:W-:Y:S01]  /*10340*/  I2FP.F32.S32 R224, R224 ;  /* 0x000000e000e07245 */ /* 0x000fe20000201400 */
[----:B------:R-:W-:Y:S01]  /*10350*/  VIADD R235, R3, 0x18 ;  /* 0x0000001803eb7836 */ /* 0x000fe20000000000 */
[----:B------:R-:W-:Y:S01]  /*10360*/  I2FP.F32.S32 R226, R226 ;  /* 0x000000e200e27245 */ /* 0x000fe20000201400 */
[----:B------:R-:W-:Y:S01]  /*10370*/  FMUL.FTZ R228, R21, UR10 ;  /* 0x0000000a15e47c20 */ /* 0x000fe20008410000 */
[----:B------:R-:W-:Y:S01]  /*10380*/  FSEL R237, R237, -INF , !P4 ;  /* 0xff800000eded7808 */ /* 0x000fe20006000000 */
[----:B------:R-:W-:Y:S01]  /*10390*/  FFMA.FTZ R236, R224, -UR19, R236 ;  /* 0x80000013e0ec7c23 */ /* 0x000fe200080100ec */
[----:B------:R-:W-:Y:S01]  /*103a0*/  FSEL R231, R231, -INF , !P0 ;  /* 0xff800000e7e77808 */ /* 0x000fe20004000000 */
[----:B-1----:R-:W-:Y:S01]  /*103b0*/  FFMA.FTZ R252, R226, -UR19, R252 ;  /* 0x80000013e2fc7c23 */ /* 0x002fe200080100fc */
[CC--:B------:R-:W-:Y:S01]  /*103c0*/  ISETP.GE.AND P4, PT, R235.reuse, R218.reuse, PT ;  /* 0x000000daeb00720c */ /* 0x0c0fe20003f86270 */
[----:B------:R-:W1:Y:S01]  /*103d0*/  MUFU.TANH R233, R233 ;  /* 0x000000e900e97308 */ /* 0x000e620000002400 */
[-C--:B------:R-:W-:Y:S01]  /*103e0*/  ISETP.GE.AND P0, PT, R235, R215.reuse, PT ;  /* 0x000000d7eb00720c */ /* 0x080fe20003f06270 */
[--C-:B------:R-:W-:Y:S01]  /*103f0*/  IMAD.IADD R242, R216, 0x1, -R235.reuse ;  /* 0x00000001d8f27824 */ /* 0x100fe200078e0aeb */
[----:B------:R-:W-:Y:S01]  /*10400*/  FSEL R252, R252, -INF , !P6 ;  /* 0xff800000fcfc7808 */ /* 0x000fe20007000000 */
[----:B------:R-:W-:Y:S01]  /*10410*/  FMUL.FTZ R230, R20, UR10 ;  /* 0x0000000a14e67c20 */ /* 0x000fe20008410000 */
[----:B---3--:R-:W-:Y:S01]  /*10420*/  FSEL R229, R236, -INF , !P5 ;  /* 0xff800000ece57808 */ /* 0x008fe20006800000 */
[----:B------:R-:W-:Y:S01]  /*10430*/  IMAD.IADD R236, R219, 0x1, -R235 ;  /* 0x00000001dbec7824 */ /* 0x000fe200078e0aeb */
[C---:B------:R-:W-:Y:S03]  /*10440*/  ISETP.GE.AND P5, PT, R238.reuse, R218, PT ;  /* 0x000000daee00720c */ /* 0x040fe60003fa6270 */
[----:B------:R-:W2:Y:S01]  /*10450*/  MUFU.TANH R227, R227 ;  /* 0x000000e300e37308 */ /* 0x000ea20000002400 */
[----:B------:R-:W-:Y:S01]  /*10460*/  ISETP.GE.AND P6, PT, R238, R215, PT ;  /* 0x000000d7ee00720c */ /* 0x000fe20003fc6270 */
[----:B------:R-:W-:Y:S01]  /*10470*/  FMUL.FTZ R224, R22, UR10 ;  /* 0x0000000a16e07c20 */ /* 0x000fe20008410000 */
[-C--:B------:R-:W-:Y:S01]  /*10480*/  ISETP.GE.OR P4, PT, R235, R217.reuse, !P4 ;  /* 0x000000d9eb00720c */ /* 0x080fe20006786670 */
[----:B------:R-:W-:Y:S01]  /*10490*/  FMUL.FTZ R226, R23, UR10 ;  /* 0x0000000a17e27c20 */ /* 0x000fe20008410000 */
[-C--:B------:R-:W-:Y:S01]  /*104a0*/  ISETP.GE.OR P0, PT, R235, R214.reuse, !P0 ;  /* 0x000000d6eb00720c */ /* 0x080fe20004706670 */
[----:B------:R-:W-:Y:S01]  /*104b0*/  IMAD.IADD R235, R216, 0x1, -R238 ;  /* 0x00000001d8eb7824 */ /* 0x000fe200078e0aee */
[C---:B------:R-:W-:Y:S03]  /*104c0*/  ISETP.GE.OR P5, PT, R238.reuse, R217, !P5 ;  /* 0x000000d9ee00720c */ /* 0x040fe60006fa6670 */
[----:B------:R-:W3:Y:S01]  /*104d0*/  MUFU.TANH R232, R232 ;  /* 0x000000e800e87308 */ /* 0x000ee20000002400 */
[----:B------:R-:W-:Y:S02]  /*104e0*/  ISETP.GE.OR P6, PT, R238, R214, !P6 ;  /* 0x000000d6ee00720c */ /* 0x000fe400077c6670 */
[----:B------:R-:W-:Y:S02]  /*104f0*/  IABS R240, R236 ;  /* 0x000000ec00f07213 */ /* 0x000fe40000000000 */
[----:B------:R-:W-:Y:S02]  /*10500*/  IABS R238, R244 ;  /* 0x000000f400ee7213 */ /* 0x000fe40000000000 */
[----:B------:R-:W-:Y:S03]  /*10510*/  IABS R236, R242 ;  /* 0x000000f200ec7213 */ /* 0x000fe60000000000 */
[----:B------:R5:W5:Y:S01]  /*10520*/  MUFU.TANH R248, R230 ;  /* 0x000000e600f87308 */ /* 0x000b620000002400 */
[----:B------:R-:W-:Y:S01]  /*10530*/  IABS R235, R235 ;  /* 0x000000eb00eb7213 */ /* 0x000fe20000000000 */
[C---:B------:R-:W-:Y:S01]  /*10540*/  VIADD R242, R3.reuse, 0x20 ;  /* 0x0000002003f27836 */ /* 0x040fe20000000000 */
[----:B------:R-:W-:Y:S02]  /*10550*/  I2FP.F32.S32 R240, R240 ;  /* 0x000000f000f07245 */ /* 0x000fe40000201400 */
[----:B------:R-:W-:Y:S02]  /*10560*/  I2FP.F32.S32 R238, R238 ;  /* 0x000000ee00ee7245 */ /* 0x000fe40000201400 */
[----:B------:R-:W-:Y:S01]  /*10570*/  I2FP.F32.S32 R236, R236 ;  /* 0x000000ec00ec7245 */ /* 0x000fe20000201400 */
[----:B----4-:R-:W-:Y:S01]  /*10580*/  FFMA.FTZ R234, R240, -UR19, R234 ;  /* 0x80000013f0ea7c23 */ /* 0x010fe200080100ea */
[----:B------:R-:W-:Y:S01]  /*10590*/  I2FP.F32.S32 R235, R235 ;  /* 0x000000eb00eb7245 */ /* 0x000fe20000201400 */
[----:B-1----:R-:W-:Y:S01]  /*105a0*/  FFMA.FTZ R233, R238, -UR19, R233 ;  /* 0x80000013eee97c23 */ /* 0x002fe200080100e9 */
[----:B------:R-:W-:Y:S02]  /*105b0*/  VIADD R238, R3, 0x21 ;  /* 0x0000002103ee7836 */ /* 0x000fe40000000000 */
[----:B--2---:R-:W-:Y:S01]  /*105c0*/  FFMA.FTZ R227, R236, -UR19, R227 ;  /* 0x80000013ece37c23 */ /* 0x004fe200080100e3 */
[----:B------:R-:W-:Y:S01]  /*105d0*/  MUFU.TANH R240, R224 ;  /* 0x000000e000f07308 */ /* 0x000fe20000002400 */
[----:B---3--:R-:W-:Y:S01]  /*105e0*/  FFMA.FTZ R232, R235, -UR19, R232 ;  /* 0x80000013ebe87c23 */ /* 0x008fe200080100e8 */
[----:B------:R-:W-:Y:S01]  /*105f0*/  FSEL R235, R234, -INF , !P4 ;  /* 0xff800000eaeb7808 */ /* 0x000fe20006000000 */
[----:B------:R-:W-:Y:S01]  /*10600*/  IMAD.IADD R234, R216, 0x1, -R242 ;  /* 0x00000001d8ea7824 */ /* 0x000fe200078e0af2 */
[----:B------:R-:W-:Y:S01]  /*10610*/  FSEL R233, R233, -INF , !P5 ;  /* 0xff800000e9e97808 */ /* 0x000fe20006800000 */
[----:B-----5:R-:W-:Y:S01]  /*10620*/  IMAD.IADD R230, R219, 0x1, -R238 ;  /* 0x00000001dbe67824 */ /* 0x020fe200078e0aee */
[CC--:B------:R-:W-:Y:S01]  /*10630*/  ISETP.GE.AND P4, PT, R242.reuse, R218.reuse, PT ;  /* 0x000000daf200720c */ /* 0x0c0fe20003f86270 */
[----:B------:R-:W-:Y:S01]  /*10640*/  VIADD R236, R3, 0x28 ;  /* 0x0000002803ec7836 */ /* 0x000fe20000000000 */
[-C--:B------:R-:W-:Y:S02]  /*10650*/  ISETP.GE.AND P5, PT, R242, R215.reuse, PT ;  /* 0x000000d7f200720c */ /* 0x080fe40003fa6270 */
[----:B------:R1:W2:Y:S01]  /*10660*/  MUFU.TANH R246, R228 ;  /* 0x000000e400f67308 */ /* 0x0002a20000002400 */
[----:B------:R-:W-:Y:S02]  /*10670*/  FSEL R227, R227, -INF , !P0 ;  /* 0xff800000e3e37808 */ /* 0x000fe40004000000 */
[----:B------:R-:W-:Y:S01]  /*10680*/  FSEL R250, R232, -INF , !P6 ;  /* 0xff800000e8fa7808 */ /* 0x000fe20007000000 */
[C---:B------:R-:W-:Y:S01]  /*10690*/  IMAD.IADD R232, R219.reuse, 0x1, -R242 ;  /* 0x00000001dbe87824 */ /* 0x040fe200078e0af2 */
[C---:B------:R-:W-:Y:S02]  /*106a0*/  ISETP.GE.AND P0, PT, R238.reuse, R218, PT ;  /* 0x000000daee00720c */ /* 0x040fe40003f06270 */
[----:B------:R-:W-:Y:S03]  /*106b0*/  ISETP.GE.AND P6, PT, R238, R215, PT ;  /* 0x000000d7ee00720c */ /* 0x000fe60003fc6270 */
[----:B------:R3:W-:Y:S01]  /*106c0*/  MUFU.TANH R244, R24 ;  /* 0x0000001800f47308 */ /* 0x0007e20000002400 */
[CC--:B------:R-:W-:Y:S02]  /*106d0*/  ISETP.GE.OR P4, PT, R242.reuse, R217.reuse, !P4 ;  /* 0x000000d9f200720c */ /* 0x0c0fe40006786670 */
[-C--:B------:R-:W-:Y:S01]  /*106e0*/  ISETP.GE.OR P5, PT, R242, R214.reuse, !P5 ;  /* 0x000000d6f200720c */ /* 0x080fe20006fa6670 */
[----:B------:R-:W-:Y:S01]  /*106f0*/  IMAD.IADD R242, R216, 0x1, -R238 ;  /* 0x00000001d8f27824 */ /* 0x000fe200078e0aee */
[C---:B------:R-:W-:Y:S02]  /*10700*/  ISETP.GE.OR P0, PT, R238.reuse, R217, !P0 ;  /* 0x000000d9ee00720c */ /* 0x040fe40004706670 */
[----:B------:R-:W-:Y:S03]  /*10710*/  ISETP.GE.OR P6, PT, R238, R214, !P6 ;  /* 0x000000d6ee00720c */ /* 0x000fe600077c6670 */
[----:B------:R-:W-:Y:S01]  /*10720*/  MUFU.TANH R26, R26 ;  /* 0x0000001a001a7308 */ /* 0x000fe20000002400 */
[----:B------:R-:W-:Y:S01]  /*10730*/  IABS R232, R232 ;  /* 0x000000e800e87213 */ /* 0x000fe20000000000 */
[----:B-1----:R-:W-:Y:S01]  /*10740*/  IMAD.IADD R228, R219, 0x1, -R236 ;  /* 0x00000001dbe47824 */ /* 0x002fe200078e0aec */
[----:B------:R-:W-:Y:S02]  /*10750*/  IABS R230, R230 ;  /* 0x000000e600e67213 */ /* 0x000fe40000000000 */
[----:B------:R-:W-:Y:S02]  /*10760*/  IABS R224, R242 ;  /* 0x000000f200e07213 */ /* 0x000fe40000000000 */
[----:B------:R-:W-:Y:S03]  /*10770*/  IABS R234, R234 ;  /* 0x000000ea00ea7213 */ /* 0x000fe60000000000 */
[----:B------:R1:W4:Y:S01]  /*10780*/  MUFU.TANH R238, R226 ;  /* 0x000000e200ee7308 */ /* 0x0003220000002400 */
[----:B------:R-:W-:Y:S01]  /*10790*/  I2FP.F32.S32 R232, R232 ;  /* 0x000000e800e87245 */ /* 0x000fe20000201400 */
[----:B---3--:R-:W-:Y:S01]  /*107a0*/  VIADD R24, R3, 0x31 ;  /* 0x0000003103187836 */ /* 0x008fe20000000000 */
[----:B------:R-:W-:Y:S02]  /*107b0*/  I2FP.F32.S32 R230, R230 ;  /* 0x000000e600e67245 */ /* 0x000fe40000201400 */
[----:B------:R-:W-:Y:S01]  /*107c0*/  I2FP.F32.S32 R224, R224 ;  /* 0x000000e000e07245 */ /* 0x000fe20000201400 */
[----:B------:R-:W-:Y:S01]  /*107d0*/  FFMA.FTZ R248, R232, -UR19, R248 ;  /* 0x80000013e8f87c23 */ /* 0x000fe200080100f8 */
[----:B------:R-:W-:Y:S03]  /*107e0*/  IABS R228, R228 ;  /* 0x000000e400e47213 */ /* 0x000fe60000000000 */
[----:B------:R3:W5:Y:S01]  /*107f0*/  MUFU.TANH R242, R25 ;  /* 0x0000001900f27308 */ /* 0x0007620000002400 */
[----:B--2---:R-:W-:Y:S01]  /*10800*/  FFMA.FTZ R246, R230, -UR19, R246 ;  /* 0x80000013e6f67c23 */ /* 0x004fe200080100f6 */
[----:B------:R-:W-:Y:S01]  /*10810*/  FMUL.FTZ R230, R29, UR10 ;  /* 0x0000000a1de67c20 */ /* 0x000fe20008410000 */
[----:B------:R-:W-:Y:S01]  /*10820*/  FSEL R248, R248, -INF , !P4 ;  /* 0xff800000f8f87808 */ /* 0x000fe20006000000 */
[----:B------:R-:W-:Y:S01]  /*10830*/  FMUL.FTZ R29, R30, UR10 ;  /* 0x0000000a1e1d7c20 */ /* 0x000fe20008410000 */
[----:B------:R-:W-:Y:S01]  /*10840*/  ISETP.GE.AND P4, PT, R236, R218, PT ;  /* 0x000000daec00720c */ /* 0x000fe20003f86270 */
[----:B------:R-:W-:Y:S01]  /*10850*/  FMUL.FTZ R30, R31, UR10 ;  /* 0x0000000a1f1e7c20 */ /* 0x000fe20008410000 */
[----:B------:R-:W-:Y:S01]  /*10860*/  FSEL R246, R246, -INF , !P0 ;  /* 0xff800000f6f67808 */ /* 0x000fe20004000000 */
[----:B------:R-:W-:Y:S01]  /*10870*/  VIADD R31, R3, 0x29 ;  /* 0x00000029031f7836 */ /* 0x000fe20000000000 */
[----:B-1----:R-:W-:Y:S01]  /*10880*/  I2FP.F32.S32 R226, R234 ;  /* 0x000000ea00e27245 */ /* 0x002fe20000201400 */
[----:B----4-:R-:W-:Y:S01]  /*10890*/  FFMA.FTZ R238, R224, -UR19, R238 ;  /* 0x80000013e0ee7c23 */ /* 0x010fe200080100ee */
[C---:B------:R-:W-:Y:S01]  /*108a0*/  ISETP.GE.AND P0, PT, R236.reuse, R215, PT ;  /* 0x000000d7ec00720c */ /* 0x040fe20003f06270 */
[----:B------:R1:W2:Y:S01]  /*108b0*/  MUFU.TANH R234, R27 ;  /* 0x0000001b00ea7308 */ /* 0x0002a20000002400 */
[C---:B------:R-:W-:Y:S01]  /*108c0*/  ISETP.GE.OR P4, PT, R236.reuse, R217, !P4 ;  /* 0x000000d9ec00720c */ /* 0x040fe20006786670 */
[--C-:B------:R-:W-:Y:S01]  /*108d0*/  IMAD.IADD R224, R219, 0x1, -R31.reuse ;  /* 0x00000001dbe07824 */ /* 0x100fe200078e0a1f */
[----:B------:R-:W-:Y:S01]  /*108e0*/  ISETP.GE.OR P0, PT, R236, R214, !P0 ;  /* 0x000000d6ec00720c */ /* 0x000fe20004706670 */
[----:B------:R-:W-:Y:S01]  /*108f0*/  FFMA.FTZ R240, R226, -UR19, R240 ;  /* 0x80000013e2f07c23 */ /* 0x000fe200080100f0 */
[----:B------:R-:W-:Y:S01]  /*10900*/  FSEL R238, R238, -INF , !P6 ;  /* 0xff800000eeee7808 */ /* 0x000fe20007000000 */
[C---:B---3--:R-:W-:Y:S01]  /*10910*/  IMAD.IADD R25, R216.reuse, 0x1, -R31 ;  /* 0x00000001d8197824 */ /* 0x048fe200078e0a1f */
[----:B------:R-:W-:Y:S01]  /*10920*/  IABS R224, R224 ;  /* 0x000000e000e07213 */ /* 0x000fe20000000000 */
[----:B------:R-:W-:Y:S01]  /*10930*/  IMAD.IADD R236, R216, 0x1, -R236 ;  /* 0x00000001d8ec7824 */ /* 0x000fe200078e0aec */
[----:B------:R-:W-:Y:S01]  /*10940*/  FSEL R240, R240, -INF , !P5 ;  /* 0xff800000f0f07808 */ /* 0x000fe20006800000 */
[----:B------:R-:W-:Y:S01]  /*10950*/  FMUL.FTZ R232, R28, UR10 ;  /* 0x0000000a1ce87c20 */ /* 0x000fe20008410000 */
[----:B------:R-:W-:Y:S01]  /*10960*/  ISETP.GE.AND P5, PT, R31, R218, PT ;  /* 0x000000da1f00720c */ /* 0x000fe20003fa6270 */
[----:B------:R-:W3:Y:S01]  /*10970*/  MUFU.TANH R230, R230 ;  /* 0x000000e600e67308 */ /* 0x000ee20000002400 */
[----:B------:R-:W-:Y:S01]  /*10980*/  IABS R236, R236 ;  /* 0x000000ec00ec7213 */ /* 0x000fe20000000000 */
[----:B------:R-:W-:Y:S01]  /*10990*/  VIADD R28, R3, 0x30 ;  /* 0x00000030031c7836 */ /* 0x000fe20000000000 */
[----:B------:R-:W-:Y:S02]  /*109a0*/  ISETP.GE.AND P6, PT, R31, R215, PT ;  /* 0x000000d71f00720c */ /* 0x000fe40003fc6270 */
[----:B-1----:R-:W-:Y:S01]  /*109b0*/  IABS R27, R25 ;  /* 0x00000019001b7213 */ /* 0x002fe20000000000 */
[----:B------:R-:W-:Y:S01]  /*109c0*/  IMAD.IADD R25, R219, 0x1, -R24 ;  /* 0x00000001db197824 */ /* 0x000fe200078e0a18 */
[----:B------:R-:W-:Y:S03]  /*109d0*/  I2FP.F32.S32 R228, R228 ;  /* 0x000000e400e47245 */ /* 0x000fe60000201400 */
[----:B------:R-:W1:Y:S01]  /*109e0*/  MUFU.TANH R232, R232 ;  /* 0x000000e800e87308 */ /* 0x000e620000002400 */
[----:B------:R-:W-:Y:S02]  /*109f0*/  I2FP.F32.S32 R224, R224 ;  /* 0x000000e000e07245 */ /* 0x000fe40000201400 */
[----:B------:R-:W-:Y:S01]  /*10a00*/  I2FP.F32.S32 R27, R27 ;  /* 0x0000001b001b7245 */ /* 0x000fe20000201400 */
[----:B------:R-:W-:Y:S01]  /*10a10*/  FFMA.FTZ R244, R228, -UR19, R244 ;  /* 0x80000013e4f47c23 */ /* 0x000fe200080100f4 */
[----:B------:R-:W-:Y:S01]  /*10a20*/  I2FP.F32.S32 R236, R236 ;  /* 0x000000ec00ec7245 */ /* 0x000fe20000201400 */
[----:B-----5:R-:W-:Y:S01]  /*10a30*/  FFMA.FTZ R242, R224, -UR19, R242 ;  /* 0x80000013e0f27c23 */ /* 0x020fe200080100f2 */
[C---:B------:R-:W-:Y:S03]  /*10a40*/  ISETP.GE.OR P5, PT, R31.reuse, R217, !P5 ;  /* 0x000000d91f00720c */ /* 0x040fe60006fa6670 */
[----:B------:R-:W4:Y:S01]  /*10a50*/  MUFU.TANH R29, R29 ;  /* 0x0000001d001d7308 */ /* 0x000f220000002400 */
[----:B------:R-:W-:Y:S01]  /*10a60*/  ISETP.GE.OR P6, PT, R31, R214, !P6 ;  /* 0x000000d61f00720c */ /* 0x000fe200077c6670 */
[----:B------:R-:W-:Y:S01]  /*10a70*/  IMAD.IADD R31, R219, 0x1, -R28 ;  /* 0x00000001db1f7824 */ /* 0x000fe200078e0a1c */
[----:B------:R-:W-:Y:S01]  /*10a80*/  IABS R25, R25 ;  /* 0x0000001900197213 */ /* 0x000fe20000000000 */
[----:B--2---:R-:W-:Y:S01]  /*10a90*/  FFMA.FTZ R234, R27, -UR19, R234 ;  /* 0x800000131bea7c23 */ /* 0x004fe200080100ea */
[----:B------:R-:W-:Y:S01]  /*10aa0*/  FSEL R244, R244, -INF , !P4 ;  /* 0xff800000f4f47808 */ /* 0x000fe20006000000 */
[----:B------:R-:W-:Y:S01]  /*10ab0*/  FFMA.FTZ R236, R236, -UR19, R26 ;  /* 0x80000013ecec7c23 */ /* 0x000fe2000801001a */
[----:B------:R-:W-:Y:S01]  /*10ac0*/  I2FP.F32.S32 R25, R25 ;  /* 0x0000001900197245 */ /* 0x000fe20000201400 */
[----:B------:R-:W-:Y:S01]  /*10ad0*/  FMUL.FTZ R27, R34, UR10 ;  /* 0x0000000a221b7c20 */ /* 0x000fe20008410000 */
[----:B------:R-:W-:Y:S01]  /*10ae0*/  IABS R31, R31 ;  /* 0x0000001f001f7213 */ /* 0x000fe20000000000 */
[----:B------:R-:W-:Y:S01]  /*10af0*/  IMAD.IADD R34, R216, 0x1, -R28 ;  /* 0x00000001d8227824 */ /* 0x000fe200078e0a1c */
[----:B------:R-:W-:Y:S01]  /*10b00*/  FSEL R242, R242, -INF , !P5 ;  /* 0xff800000f2f27808 */ /* 0x000fe20006800000 */
[----:B---3--:R-:W-:Y:S01]  /*10b10*/  FFMA.FTZ R230, R25, -UR19, R230 ;  /* 0x8000001319e67c23 */ /* 0x008fe200080100e6 */
[CC--:B------:R-:W-:Y:S01]  /*10b20*/  ISETP.GE.AND P4, PT, R28.reuse, R218.reuse, PT ;  /* 0x000000da1c00720c */ /* 0x0c0fe20003f86270 */
[----:B------:R-:W2:Y:S01]  /*10b30*/  MUFU.TANH R30, R30 ;  /* 0x0000001e001e7308 */ /* 0x000ea20000002400 */
[----:B------:R-:W-:Y:S01]  /*10b40*/  ISETP.GE.AND P5, PT, R28, R215, PT ;  /* 0x000000d71c00720c */ /* 0x000fe20003fa6270 */
[C---:B------:R-:W-:Y:S01]  /*10b50*/  VIADD R25, R3.reuse, 0x39 ;  /* 0x0000003903197836 */ /* 0x040fe20000000000 */
[----:B------:R-:W-:Y:S01]  /*10b60*/  FSEL R236, R236, -INF , !P0 ;  /* 0xff800000ecec7808 */ /* 0x000fe20004000000 */
[----:B------:R-:W-:Y:S01]  /*10b70*/  VIADD R26, R3, 0x38 ;  /* 0x00000038031a7836 */ /* 0x000fe20000000000 */
[----:B------:R-:W-:Y:S02]  /*10b80*/  FSEL R234, R234, -INF , !P6 ;  /* 0xff800000eaea7808 */ /* 0x000fe40007000000 */
[----:B------:R-:W-:Y:S03]  /*10b90*/  I2FP.F32.S32 R31, R31 ;  /* 0x0000001f001f7245 */ /* 0x000fe60000201400 */
[----:B------:R-:W3:Y:S01]  /*10ba0*/  MUFU.TANH R33, R33 ;  /* 0x0000002100217308 */ /* 0x000ee20000002400 */
[C---:B------:R-:W-:Y:S01]  /*10bb0*/  ISETP.GE.AND P0, PT, R24.reuse, R218, PT ;  /* 0x000000da1800720c */ /* 0x040fe20003f06270 */
[----:B------:R-:W-:Y:S01]  /*10bc0*/  IMAD.IADD R3, R219, 0x1, -R26 ;  /* 0x00000001db037824 */ /* 0x000fe200078e0a1a */
[----:B------:R-:W-:Y:S01]  /*10bd0*/  ISETP.GE.AND P6, PT, R24, R215, PT ;  /* 0x000000d71800720c */ /* 0x000fe20003fc6270 */
[----:B-1----:R-:W-:Y:S01]  /*10be0*/  FFMA.FTZ R232, R31, -UR19, R232 ;  /* 0x800000131fe87c23 */ /* 0x002fe200080100e8 */
[----:B------:R-:W-:Y:S02]  /*10bf0*/  IABS R34, R34 ;  /* 0x0000002200227213 */ /* 0x000fe40000000000 */
[CC--:B------:R-:W-:Y:S03]  /*10c00*/  ISETP.GE.OR P4, PT, R28.reuse, R217.reuse, !P4 ;  /* 0x000000d91c00720c */ /* 0x0c0fe60006786670 */
[----:B------:R-:W1:Y:S01]  /*10c10*/  MUFU.TANH R32, R32 ;  /* 0x0000002000207308 */ /* 0x000e620000002400 */
[----:B------:R-:W-:Y:S01]  /*10c20*/  ISETP.GE.OR P5, PT, R28, R214, !P5 ;  /* 0x000000d61c00720c */ /* 0x000fe20006fa6670 */
[----:B------:R-:W-:Y:S01]  /*10c30*/  IMAD.IADD R28, R216, 0x1, -R24 ;  /* 0x00000001d81c7824 */ /* 0x000fe200078e0a18 */
[----:B------:R-:W-:Y:S02]  /*10c40*/  FMNMX.FTZ R224, R247, R0, !PT ;  /* 0x00000000f7e07209 */ /* 0x000fe40007810000 */
[C---:B------:R-:W-:Y:S02]  /*10c50*/  ISETP.GE.OR P0, PT, R24.reuse, R217, !P0 ;  /* 0x000000d91800720c */ /* 0x040fe40004706670 */
[----:B------:R-:W-:Y:S01]  /*10c60*/  ISETP.GE.OR P6, PT, R24, R214, !P6 ;  /* 0x000000d61800720c */ /* 0x000fe200077c6670 */
[----:B------:R-:W-:Y:S01]  /*10c70*/  IMAD.IADD R24, R219, 0x1, -R25 ;  /* 0x00000001db187824 */ /* 0x000fe200078e0a19 */
[----:B------:R-:W-:Y:S01]  /*10c80*/  I2FP.F32.S32 R34, R34 ;  /* 0x0000002200227245 */ /* 0x000fe20000201400 */
[----:B------:R-:W1:Y:S01]  /*10c90*/  MUFU.TANH R27, R27 ;  /* 0x0000001b001b7308 */ /* 0x000e620000002400 */
[----:B------:R-:W-:Y:S02]  /*10ca0*/  FMNMX.FTZ R31, R243, R224, !PT ;  /* 0x000000e0f31f7209 */ /* 0x000fe40007810000 */
[----:B------:R-:W-:Y:S01]  /*10cb0*/  IABS R28, R28 ;  /* 0x0000001c001c7213 */ /* 0x000fe20000000000 */
[----:B----4-:R-:W-:Y:S01]  /*10cc0*/  FFMA.FTZ R29, R34, -UR19, R29 ;  /* 0x80000013221d7c23 */ /* 0x010fe2000801001d */
[----:B------:R-:W-:Y:S02]  /*10cd0*/  IABS R24, R24 ;  /* 0x0000001800187213 */ /* 0x000fe40000000000 */
[----:B------:R-:W-:Y:S02]  /*10ce0*/  FMNMX.FTZ R34, R14, R31, !PT ;  /* 0x0000001f0e227209 */ /* 0x000fe40007810000 */
[----:B------:R-:W-:Y:S02]  /*10cf0*/  I2FP.F32.S32 R28, R28 ;  /* 0x0000001c001c7245 */ /* 0x000fe40000201400 */
[----:B------:R-:W-:Y:S02]  /*10d00*/  I2FP.F32.S32 R24, R24 ;  /* 0x0000001800187245 */ /* 0x000fe40000201400 */
[----:B------:R-:W-:Y:S01]  /*10d10*/  FMNMX.FTZ R34, R251, R34, !PT ;  /* 0x00000022fb227209 */ /* 0x000fe20007810000 */
[----:B--2---:R-:W-:Y:S01]  /*10d20*/  FFMA.FTZ R30, R28, -UR19, R30 ;  /* 0x800000131c1e7c23 */ /* 0x004fe2000801001e */
[----:B------:R-:W-:Y:S01]  /*10d30*/  IABS R3, R3 ;  /* 0x0000000300037213 */ /* 0x000fe20000000000 */
[----:B---3--:R-:W-:Y:S01]  /*10d40*/  FFMA.FTZ R33, R24, -UR19, R33 ;  /* 0x8000001318217c23 */ /* 0x008fe20008010021 */
[----:B------:R-:W-:Y:S02]  /*10d50*/  FMNMX.FTZ R28, R237, R34, !PT ;  /* 0x00000022ed1c7209 */ /* 0x000fe40007810000 */
[----:B------:R-:W-:Y:S02]  /*10d60*/  FMNMX.FTZ R24, R241, R2, !PT ;  /* 0x00000002f1187209 */ /* 0x000fe40007810000 */
[----:B------:R-:W-:Y:S02]  /*10d70*/  FMNMX.FTZ R28, R231, R28, !PT ;  /* 0x0000001ce71c7209 */ /* 0x000fe40007810000 */
[----:B------:R-:W-:Y:S02]  /*10d80*/  FMNMX.FTZ R24, R239, R24, !PT ;  /* 0x00000018ef187209 */ /* 0x000fe40007810000 */
[----:B------:R-:W-:Y:S02]  /*10d90*/  FMNMX.FTZ R28, R235, R28, !PT ;  /* 0x0000001ceb1c7209 */ /* 0x000fe40007810000 */
[----:B------:R-:W-:Y:S02]  /*10da0*/  FMNMX.FTZ R24, R249, R24, !PT ;  /* 0x00000018f9187209 */ /* 0x000fe40007810000 */
[----:B------:R-:W-:Y:S02]  /*10db0*/  I2FP.F32.S32 R3, R3 ;  /* 0x0000000300037245 */ /* 0x000fe40000201400 */
[----:B------:R-:W-:Y:S01]  /*10dc0*/  FMNMX.FTZ R31, R233, R28, !PT ;  /* 0x0000001ce91f7209 */ /* 0x000fe20007810000 */
[----:B------:R-:W-:Y:S01]  /*10dd0*/  IMAD.IADD R28, R216, 0x1, -R26 ;  /* 0x00000001d81c7824 */ /* 0x000fe200078e0a1a */
[----:B------:R-:W-:Y:S01]  /*10de0*/  FMNMX.FTZ R24, R245, R24, !PT ;  /* 0x00000018f5187209 */ /* 0x000fe20007810000 */
[----:B-1----:R-:W-:Y:S01]  /*10df0*/  FFMA.FTZ R32, R3, -UR19, R32 ;  /* 0x8000001303207c23 */ /* 0x002fe20008010020 */
[----:B------:R-:W-:Y:S02]  /*10e00*/  FMNMX.FTZ R31, R248, R31, !PT ;  /* 0x0000001ff81f7209 */ /* 0x000fe40007810000 */
[----:B------:R-:W-:Y:S02]  /*10e10*/  FMNMX.FTZ R3, R229, R24, !PT ;  /* 0x00000018e5037209 */ /* 0x000fe40007810000 */
[----:B------:R-:W-:Y:S02]  /*10e20*/  FMNMX.FTZ R31, R246, R31, !PT ;  /* 0x0000001ff61f7209 */ /* 0x000fe40007810000 */
[----:B------:R-:W-:Y:S02]  /*10e30*/  FSEL R232, R232, -INF , !P4 ;  /* 0xff800000e8e87808 */ /* 0x000fe40006000000 */
[----:B------:R-:W-:Y:S02]  /*10e40*/  FMNMX.FTZ R24, R252, R3, !PT ;  /* 0x00000003fc187209 */ /* 0x000fe40007810000 */
[----:B------:R-:W-:Y:S01]  /*10e50*/  ISETP.GE.AND P4, PT, R26, R218, PT ;  /* 0x000000da1a00720c */ /* 0x000fe20003f86270 */
[----:B------:R1:W2:Y:S01]  /*10e60*/  MUFU.TANH R3, R35 ;  /* 0x0000002300037308 */ /* 0x0002a20000002400 */
[----:B------:R-:W-:Y:S02]  /*10e70*/  FMNMX.FTZ R31, R244, R31, !PT ;  /* 0x0000001ff41f7209 */ /* 0x000fe40007810000 */
[----:B------:R-:W-:Y:S02]  /*10e80*/  ISETP.GE.OR P4, PT, R26, R217, !P4 ;  /* 0x000000d91a00720c */ /* 0x000fe40006786670 */
[----:B------:R-:W-:Y:S02]  /*10e90*/  FSEL R224, R29, -INF , !P5 ;  /* 0xff8000001de07808 */ /* 0x000fe40006800000 */
[----:B------:R-:W-:Y:S02]  /*10ea0*/  FSEL R230, R230, -INF , !P0 ;  /* 0xff800000e6e67808 */ /* 0x000fe40004000000 */
[----:B------:R-:W-:Y:S02]  /*10eb0*/  FMNMX.FTZ R29, R227, R24, !PT ;  /* 0x00000018e31d7209 */ /* 0x000fe40007810000 */
[----:B------:R-:W-:Y:S02]  /*10ec0*/  FMNMX.FTZ R31, R242, R31, !PT ;  /* 0x0000001ff21f7209 */ /* 0x000fe40007810000 */
[----:B------:R-:W-:Y:S02]  /*10ed0*/  PLOP3.LUT P0, PT, PT, PT, UP0, 0x80, 0x0 ;  /* 0x000000000000781c */ /* 0x000fe40003f0f008 */
[----:B------:R-:W-:Y:S02]  /*10ee0*/  ISETP.GE.AND P5, PT, R26, R215, PT ;  /* 0x000000d71a00720c */ /* 0x000fe40003fa6270 */
[----:B------:R-:W-:Y:S02]  /*10ef0*/  FSEL R228, R32, -INF , !P4 ;  /* 0xff80000020e47808 */ /* 0x000fe40006000000 */
[C---:B------:R-:W-:Y:S02]  /*10f00*/  ISETP.GE.AND P4, PT, R25.reuse, R218, PT ;  /* 0x000000da1900720c */ /* 0x040fe40003f86270 */
[----:B------:R-:W-:Y:S02]  /*10f10*/  FMNMX.FTZ R29, R250, R29, !PT ;  /* 0x0000001dfa1d7209 */ /* 0x000fe40007810000 */
[----:B------:R-:W-:Y:S02]  /*10f20*/  FMNMX.FTZ R31, R232, R31, !PT ;  /* 0x0000001fe81f7209 */ /* 0x000fe40007810000 */
[----:B------:R-:W-:Y:S01]  /*10f30*/  ISETP.GE.OR P5, PT, R26, R214, !P5 ;  /* 0x000000d61a00720c */ /* 0x000fe20006fa6670 */
[----:B------:R-:W-:Y:S01]  /*10f40*/  IMAD.IADD R26, R216, 0x1, -R25 ;  /* 0x00000001d81a7824 */ /* 0x000fe200078e0a19 */
[----:B------:R-:W-:Y:S02]  /*10f50*/  ISETP.GE.OR P4, PT, R25, R217, !P4 ;  /* 0x000000d91900720c */ /* 0x000fe40006786670 */
[----:B------:R-:W-:Y:S02]  /*10f60*/  FMNMX.FTZ R29, R240, R29, !PT ;  /* 0x0000001df01d7209 */ /* 0x000fe40007810000 */
[----:B------:R-:W-:Y:S02]  /*10f70*/  FMNMX.FTZ R31, R230, R31, !PT ;  /* 0x0000001fe61f7209 */ /* 0x000fe40007810000 */
[----:B------:R-:W-:Y:S02]  /*10f80*/  FSEL R226, R33, -INF , !P4 ;  /* 0xff80000021e27808 */ /* 0x000fe40006000000 */
[----:B------:R-:W-:Y:S02]  /*10f90*/  IABS R28, R28 ;  /* 0x0000001c001c7213 */ /* 0x000fe40000000000 */
[----:B------:R-:W-:Y:S02]  /*10fa0*/  IABS R26, R26 ;  /* 0x0000001a001a7213 */ /* 0x000fe40000000000 */
[----:B------:R-:W-:Y:S02]  /*10fb0*/  FMNMX.FTZ R29, R238, R29, !PT ;  /* 0x0000001dee1d7209 */ /* 0x000fe40007810000 */
[----:B------:R-:W-:Y:S02]  /*10fc0*/  FMNMX.FTZ R31, R228, R31, !PT ;  /* 0x0000001fe41f7209 */ /* 0x000fe40007810000 */
[----:B------:R-:W-:Y:S02]  /*10fd0*/  ISETP.GE.AND P4, PT, R25, R215, PT ;  /* 0x000000d71900720c */ /* 0x000fe40003f86270 */
[----:B------:R-:W-:Y:S02]  /*10fe0*/  I2FP.F32.S32 R28, R28 ;  /* 0x0000001c001c7245 */ /* 0x000fe40000201400 */
[----:B------:R-:W-:Y:S02]  /*10ff0*/  I2FP.F32.S32 R26, R26 ;  /* 0x0000001a001a7245 */ /* 0x000fe40000201400 */
[----:B------:R-:W-:Y:S02]  /*11000*/  FMNMX.FTZ R29, R236, R29, !PT ;  /* 0x0000001dec1d7209 */ /* 0x000fe40007810000 */
[----:B------:R-:W-:Y:S01]  /*11010*/  FMNMX.FTZ R24, R226, R31, !PT ;  /* 0x0000001fe2187209 */ /* 0x000fe20007810000 */
[----:B-12---:R-:W-:Y:S06]  /*11020*/  @P0 BRA `(.L_x_586) ;  /* 0xffffffd800780947 */ /* 0x006fec000383ffff */
.L_x_585:
        /* <DEDUP_REMOVED lines=31> */
[----:B------:R-:W-:Y:S01]  /*11220*/  FSEL R147, R147, RZ, P1 ;  /* 0x000000ff93937208 */ /* 0x000fe20000800000 */
[C---:B------:R-:W-:Y:S01]  /*11230*/  FMUL.FTZ R145, R3.reuse, UR4 ;  /* 0x0000000403917c20 */ /* 0x040fe20008410000 */
[----:B------:R-:W-:Y:S01]  /*11240*/  FSETP.NEU.FTZ.AND P0, PT, R3, -INF , PT ;  /* 0xff8000000300780b */ /* 0x000fe20003f1d000 */
[----:B------:R-:W-:Y:S02]  /*11250*/  FADD.FTZ R0, -R5, R0 ;  /* 0x0000000005007221 */ /* 0x000fe40000010100 */
[--C-:B------:R-:W-:Y:S01]  /*11260*/  FFMA.FTZ R165, R14, UR4, -R147.reuse ;  /* 0x000000040ea57c23 */ /* 0x100fe20008010893 */
[----:B------:R-:W-:Y:S01]  /*11270*/  FSEL R5, R3, RZ, P0 ;  /* 0x000000ff03057208 */ /* 0x000fe20000000000 */
[----:B------:R-:W1:Y:S01]  /*11280*/  LDSM.16.MT88.4 R12, [R196+0x12000] ;  /* 0x01200000c40c783b */ /* 0x000e620000004200 */
        /* <DEDUP_REMOVED lines=21> */
[----:B------:R-:W-:Y:S01]  /*113e0*/  FFMA.FTZ R133, R133, UR4, -R145 ;  /* 0x0000000485857c23 */ /* 0x000fe20008010891 */
[--C-:B------:R-:W-:Y:S01]  /*113f0*/  FFMA.FTZ R168, R237, UR4, -R147.reuse ;  /* 0x00000004eda87c23 */ /* 0x100fe20008010893 */
[----:B------:R-:W-:Y:S01]  /*11400*/  FFMA.FTZ R173, R231, UR4, -R147 ;  /* 0x00000004e7ad7c23 */ /* 0x000fe20008010893 */
[----:B------:R-:W-:Y:S01]  /*11410*/  FFMA.FTZ R231, R240, UR4, -R145 ;  /* 0x00000004f0e77c23 */ /* 0x000fe20008010891 */
[--C-:B------:R-:W-:Y:S01]  /*11420*/  FFMA.FTZ R170, R235, UR4, -R147.reuse ;  /* 0x00000004ebaa7c23 */ /* 0x100fe20008010893 */
[----:B------:R-:W-:Y:S03]  /*11430*/  FFMA.FTZ R175, R233, UR4, -R147 ;  /* 0x00000004e9af7c23 */ /* 0x000fe60008010893 */
[----:B------:R-:W-:Y:S01]  /*11440*/  MUFU.EX2 R165, R165 ;  /* 0x000000a500a57308 */ /* 0x000fe20000000800 */
[----:B------:R-:W-:Y:S01]  /*11450*/  FFMA.FTZ R233, R236, UR4, -R145 ;  /* 0x00000004ece97c23 */ /* 0x000fe20008010891 */
[--C-:B------:R-:W-:Y:S01]  /*11460*/  FFMA.FTZ R176, R248, UR4, -R147.reuse ;  /* 0x00000004f8b07c23 */ /* 0x100fe20008010893 */
[--C-:B------:R-:W-:Y:S01]  /*11470*/  FFMA.FTZ R227, R246, UR4, -R147.reuse ;  /* 0x00000004f6e37c23 */ /* 0x100fe20008010893 */
[--C-:B------:R-:W-:Y:S01]  /*11480*/  FFMA.FTZ R178, R244, UR4, -R147.reuse ;  /* 0x00000004f4b27c23 */ /* 0x100fe20008010893 */
[--C-:B------:R-:W-:Y:S01]  /*11490*/  FFMA.FTZ R229, R242, UR4, -R147.reuse ;  /* 0x00000004f2e57c23 */ /* 0x100fe20008010893 */
[--C-:B------:R-:W-:Y:S01]  /*114a0*/  FFMA.FTZ R232, R232, UR4, -R147.reuse ;  /* 0x00000004e8e87c23 */ /* 0x100fe20008010893 */
[--C-:B------:R-:W-:Y:S03]  /*114b0*/  FFMA.FTZ R235, R230, UR4, -R147.reuse ;  /* 0x00000004e6eb7c23 */ /* 0x100fe60008010893 */
[----:B------:R-:W3:Y:S01]  /*114c0*/  MUFU.EX2 R164, R164 ;  /* 0x000000a400a47308 */ /* 0x000ee20000000800 */
[----:B--2---:R-:W-:Y:S01]  /*114d0*/  F2FP.BF16.F32.PACK_AB R136, R166, R169 ;  /* 0x000000a9a688723e */ /* 0x004fe200000010ff */
[--C-:B------:R-:W-:Y:S01]  /*114e0*/  FFMA.FTZ R228, R228, UR4, -R147.reuse ;  /* 0x00000004e4e47c23 */ /* 0x100fe20008010893 */
[----:B------:R-:W-:Y:S01]  /*114f0*/  FFMA.FTZ R147, R226, UR4, -R147 ;  /* 0x00000004e2937c23 */ /* 0x000fe20008010893 */
[----:B------:R-:W-:Y:S01]  /*11500*/  FFMA.FTZ R226, R144, UR4, -R145 ;  /* 0x0000000490e27c23 */ /* 0x000fe20008010891 */
[----:B------:R-:W-:Y:S05]  /*11510*/  PLOP3.LUT P0, PT, PT, PT, UP0, 0x80, 0x0 ;  /* 0x000000000000781c */ /* 0x000fea0003f0f008 */
[----:B------:R-:W-:Y:S10]  /*11520*/  MUFU.EX2 R171, R171 ;  /* 0x000000ab00ab7308 */ /* 0x000ff40000000800 */
[----:B------:R-:W2:Y:S01]  /*11530*/  MUFU.EX2 R135, R135 ;  /* 0x0000008700877308 */ /* 0x000ea20000000800 */
[----:B---3--:R-:W-:Y:S09]  /*11540*/  F2FP.BF16.F32.PACK_AB R138, R164, R165 ;  /* 0x000000a5a48a723e */ /* 0x008ff200000010ff */
[----:B------:R-:W-:Y:S10]  /*11550*/  MUFU.EX2 R134, R134 ;  /* 0x0000008600867308 */ /* 0x000ff40000000800 */
[----:B------:R-:W3:Y:S01]  /*11560*/  MUFU.EX2 R167, R167 ;  /* 0x000000a700a77308 */ /* 0x000ee20000000800 */
[----:B--2---:R-:W-:Y:S09]  /*11570*/  F2FP.BF16.F32.PACK_AB R137, R135, R171 ;  /* 0x000000ab8789723e */ /* 0x004ff200000010ff */
[----:B------:R-:W2:Y:S10]  /*11580*/  MUFU.EX2 R2, R6 ;  /* 0x0000000600027308 */ /* 0x000eb40000000800 */
[----:B------:R-:W4:Y:S01]  /*11590*/  MUFU.EX2 R0, R8 ;  /* 0x0000000800007308 */ /* 0x000f220000000800 */
[----:B---3--:R-:W-:Y:S09]  /*115a0*/  F2FP.BF16.F32.PACK_AB R139, R167, R134 ;  /* 0x00000086a78b723e */ /* 0x008ff200000010ff */
[----:B------:R3:W-:Y:S01]  /*115b0*/  MUFU.EX2 R237, R147 ;  /* 0x0000009300ed7308 */ /* 0x0007e20000000800 */
[C---:B--2---:R-:W-:Y:S01]  /*115c0*/  FMUL.FTZ R4, R2.reuse, R128 ;  /* 0x0000008002047220 */ /* 0x044fe20000410000 */
        /* <DEDUP_REMOVED lines=15> */
[C---:B-1----:R-:W-:Y:S01]  /*116c0*/  HMMA.16816.F32.BF16 R4, R136.reuse, R12, R4 ;  /* 0x0000000c8804723c */ /* 0x042fe20000041804 */
[----:B------:R-:W-:Y:S04]  /*116d0*/  MUFU.EX2 R168, R168 ;  /* 0x000000a800a87308 */ /* 0x000fe80000000800 */
[----:B------:R-:W1:Y:S01]  /*116e0*/  LDSM.16.MT88.4 R124, [R192+0x12000] ;  /* 0x01200000c07c783b */ /* 0x000e620000004200 */
[C---:B------:R-:W-:Y:S05]  /*116f0*/  HMMA.16816.F32.BF16 R8, R136.reuse, R14, R8 ;  /* 0x0000000e8808723c */ /* 0x040fea0000041808 */
[----:B------:R-:W2:Y:S01]  /*11700*/  MUFU.EX2 R173, R173 ;  /* 0x000000ad00ad7308 */ /* 0x000ea20000000800 */
        /* <DEDUP_REMOVED lines=283> */
.L_x_583:
        /* <DEDUP_REMOVED lines=219> */
.L_x_587:
        /* <DEDUP_REMOVED lines=23> */
.L_x_588:
        /* <DEDUP_REMOVED lines=111> */
.L_x_590:
[----:B------:R-:W-:Y:S05]  /*13ed0*/  BSYNC B0 ;  /* 0x0000000000007941 */ /* 0x000fea0003800000 */
.L_x_589:
        /* <DEDUP_REMOVED lines=38> */
.L_x_592:
[----:B------:R-:W-:Y:S05]  /*14140*/  BSYNC B0 ;  /* 0x0000000000007941 */ /* 0x000fea0003800000 */
.L_x_591:
        /* <DEDUP_REMOVED lines=24> */
.L_x_594:
[----:B------:R-:W-:Y:S05]  /*142d0*/  BSYNC B0 ;  /* 0x0000000000007941 */ /* 0x000fea0003800000 */
.L_x_593:
        /* <DEDUP_REMOVED lines=24> */
.L_x_596:
[----:B------:R-:W-:Y:S05]  /*14460*/  BSYNC B0 ;  /* 0x0000000000007941 */ /* 0x000fea0003800000 */
.L_x_595:
        /* <DEDUP_REMOVED lines=23> */
.L_x_597:
        /* <DEDUP_REMOVED lines=10> */
.L_x_1519:


//--------------------- .text._ZN5flash16flash_fwd_kernelI23Flash_fwd_kernel_traitsILi192ELi64ELi64ELi4ELb0ELb0EN7cutlass10bfloat16_tE19Flash_kernel_traitsILi192ELi64ELi64ELi4ES3_EELb1ELb0ELb0ELb0ELb0ELb0ELb0ELb0EEEvNS_16Flash_fwd_paramsE --------------------------
	.section	.text._ZN5flash16flash_fwd_kernelI23Flash_fwd_kernel_traitsILi192ELi64ELi64ELi4ELb0ELb0EN7cutlass10bfloat16_tE19Flash_kernel_traitsILi192ELi64ELi64ELi4ES3_EELb1ELb0ELb0ELb0ELb0ELb0ELb0ELb0EEEvNS_16Flash_fwd_paramsE,"ax",@progbits
	.align	128
        .global         _ZN5flash16flash_fwd_kernelI23Flash_fwd_kernel_traitsILi192ELi64ELi64ELi4ELb0ELb0EN7cutlass10bfloat16_tE19Flash_kernel_traitsILi192ELi64ELi64ELi4ES3_EELb1ELb0ELb0ELb0ELb0ELb0ELb0ELb0EEEvNS_16Flash_fwd_paramsE
        .type           _ZN5flash16flash_fwd_kernelI23Flash_fwd_kernel_traitsILi192ELi64ELi64ELi4ELb0ELb0EN7cutlass10bfloat16_tE19Flash_kernel_traitsILi192ELi64ELi64ELi4ES3_EELb1ELb0ELb0ELb0ELb0ELb0ELb0ELb0EEEvNS_16Flash_fwd_paramsE,@function
        .size           _ZN5flash16flash_fwd_kernelI23Flash_fwd_kernel_traitsILi192ELi64ELi64ELi4ELb0ELb0EN7cutlass10bfloat16_tE19Flash_kernel_traitsILi192ELi64ELi64ELi4ES3_EELb1ELb0ELb0ELb0ELb0ELb0ELb0ELb0EEEvNS_16Flash_fwd_paramsE,(.L_x_1520 - _ZN5flash16flash_fwd_kernelI23Flash_fwd_kernel_traitsILi192ELi64ELi64ELi4ELb0ELb0EN7cutlass10bfloat16_tE19Flash_kernel_traitsILi192ELi64ELi64ELi4ES3_EELb1ELb0ELb0ELb0ELb0ELb0ELb0ELb0EEEvNS_16Flash_fwd_paramsE)
        .other          _ZN5flash16flash_fwd_kernelI23Flash_fwd_kernel_traitsILi192ELi64ELi64ELi4ELb0ELb0EN7cutlass10bfloat16_tE19Flash_kernel_traitsILi192ELi64ELi64ELi4ES3_EELb1ELb0ELb0ELb0ELb0ELb0ELb0ELb0EEEvNS_16Flash_fwd_paramsE,@"STO_CUDA_ENTRY STV_DEFAULT"
_ZN5flash16flash_fwd_kernelI23Flash_fwd_kernel_traitsILi192ELi64ELi64ELi4ELb0ELb0EN7cutlass10bfloat16_tE19Flash_kernel_traitsILi192ELi64ELi64ELi4ES3_EELb1ELb0ELb0ELb0ELb0ELb0ELb0ELb0EEEvNS_16Flash_fwd_paramsE:
.text._ZN5flash16flash_fwd_kernelI23Flash_fwd_kernel_traitsILi192ELi64ELi64ELi4ELb0ELb0EN7cutlass10bfloat16_tE19Flash_kernel_traitsILi192ELi64ELi64ELi4ES3_EELb1ELb0ELb0ELb0ELb0ELb0ELb0ELb0EEEvNS_16Flash_fwd_paramsE:
[----:B------:R-:W-:Y:S08]  /*0000*/  LDC R1, c[0x0][0x28] ;  /* 0x00000a00ff017b82 */ /* 0x000ff00000000800 */
[----:B------:R-:W1:Y:S01]  /*0010*/  LDC R80, c[0x0][0x3a8] ;  /* 0x0000ea00ff507b82 */ /* 0x000e620000000800 */
[----:B------:R-:W-:Y:S01]  /*0020*/  ULDC.U8 UR4, c[0x0][0x3b4] ;  /* 0x0000ed0000047ab9 */ /* 0x000fe20000000000 */
[----:B------:R-:W-:Y:S01]  /*0030*/  ULDC.64 UR10, c[0x0][0x208] ;  /* 0x00008200000a7ab9 */ /* 0x000fe20000000a00 */
[----:B------:R-:W-:-:S05]  /*0040*/  ISETP.NE.AND P3, PT, RZ, UR4, PT ;  /* 0x00000004ff007c0c */ /* 0x000fca000bf65270 */
[----:B------:R-:W1:Y:S01]  /*0050*/  LDC R81, c[0x0][0x3ac] ;  /* 0x0000eb00ff517b82 */ /* 0x000e620000000800 */
[----:B------:R-:W-:Y:S02]  /*0060*/  ULDC.64 UR4, c[0x0][0x3a0] ;  /* 0x0000e80000047ab9 */ /* 0x000fe40000000a00 */
[----:B------:R-:W-:Y:S02]  /*0070*/  IMAD.U32 R224, RZ, RZ, UR4 ;  /* 0x00000004ffe07e24 */ /* 0x000fe4000f8e00ff */
[----:B------:R-:W-:Y:S01]  /*0080*/  IMAD.U32 R225, RZ, RZ, UR5 ;  /* 0x00000005ffe17e24 */ /* 0x000fe2000f8e00ff */
[----:B------:R-:W2:Y:S01]  /*0090*/  S2R R212, SR_CTAID.X ;  /* 0x0000000000d47919 */ /* 0x000ea20000002500 */
[----:B------:R-:W-:Y:S01]  /*00a0*/  ULDC.64 UR4, c[0x0][0x2f0] ;  /* 0x0000bc0000047ab9 */ /* 0x000fe20000000a00 */
[----:B------:R-:W3:Y:S03]  /*00b0*/  @P3 LDC R0, c[0x0][0x3b0] ;  /* 0x0000ec00ff003b82 */ /* 0x000ee60000000800 */
[----:B------:R-:W4:Y:S01]  /*00c0*/  @P3 LDG.E.64 R224, desc[UR10][R224.64] ;  /* 0x0000000ae0e03981 */ /* 0x000f22000c1e1b00 */
[----:B------:R-:W2:Y:S04]  /*00d0*/  S2R R12, SR_CTAID.Y ;  /* 0x00000000000c7919 */ /* 0x000ea80000002600 */
[----:B------:R-:W3:Y:S01]  /*00e0*/  LDC.64 R2, c[0x0][0x300] ;  /* 0x0000c000ff027b82 */ /* 0x000ee20000000a00 */
[----:B-1----:R-:W3:Y:S01]  /*00f0*/  @P3 LDG.E.64 R8, desc[UR10][R80.64] ;  /* 0x0000000a50083981 */ /* 0x002ee2000c1e1b00 */
[----:B------:R-:W2:Y:S01]  /*0100*/  S2R R25, SR_CTAID.Z ;  /* 0x0000000000197919 */ /* 0x000ea20000002700 */
[----:B------:R-:W1:Y:S01]  /*0110*/  S2R R6, SR_TID.X ;  /* 0x0000000000067919 */ /* 0x000e620000002100 */
[----:B------:R-:W-:-:S02]  /*0120*/  ISETP.NE.U32.AND P1, PT, RZ, UR4, PT ;  /* 0x00000004ff007c0c */ /* 0x000fc4000bf25070 */
[----:B--2---:R-:W-:-:S04]  /*0130*/  LOP3.LUT R5, R25, R212, R12, 0xfe, !PT ;  /* 0x000000d419057212 */ /* 0x004fc800078efe0c */
[----:B-1----:R-:W-:Y:S02]  /*0140*/  LOP3.LUT P4, RZ, R5, R6, RZ, 0xfc, !PT ;  /* 0x0000000605ff7212 */ /* 0x002fe4000788fcff */
[----:B------:R-:W1:Y:S11]  /*0150*/  LDC.64 R4, c[0x0][0x2f0] ;  /* 0x0000bc00ff047b82 */ /* 0x000e760000000a00 */
[----:B------:R-:W4:Y:S01]  /*0160*/  @!P4 LDC.64 R18, c[0x0][0x3b8] ;  /* 0x0000ee00ff12cb82 */ /* 0x000f220000000a00 */
[----:B------:R-:W-:Y:S01]  /*0170*/  ISETP.NE.AND.EX P1, PT, RZ, UR5, PT, P1 ;  /* 0x00000005ff007c0c */ /* 0x000fe2000bf25310 */
[----:B------:R-:W-:-:S02]  /*0180*/  IMAD.MOV.U32 R211, RZ, RZ, -0x1 ;  /* 0xffffffffffd37424 */ /* 0x000fc400078e00ff */
[----:B-1----:R-:W-:Y:S01]  /*0190*/  IMAD.WIDE R20, R12, 0x4, R4 ;  /* 0x000000040c147825 */ /* 0x002fe200078e0204 */
[----:B----4-:R-:W-:Y:S01]  /*01a0*/  @!P4 STG.E.64 desc[UR10][R18.64], R224 ;  /* 0x000000e01200c986 */ /* 0x010fe2000c101b0a */
[----:B---3--:R-:W-:-:S05]  /*01b0*/  @P3 IADD3 R80, P2, R8, R0, RZ ;  /* 0x0000000008503210 */ /* 0x008fca0007f5e0ff */
[----:B------:R-:W-:Y:S01]  /*01c0*/  @P3 IMAD.X R81, RZ, RZ, R9, P2 ;  /* 0x000000ffff513224 */ /* 0x000fe200010e0609 */
[----:B------:R-:W-:Y:S01]  /*01d0*/  ISETP.NE.U32.AND P0, PT, R2, RZ, PT ;  /* 0x000000ff0200720c */ /* 0x000fe20003f05070 */
[----:B------:R-:W1:Y:S03]  /*01e0*/  LDC.U8 R0, c[0x0][0x3c2] ;  /* 0x0000f080ff007b82 */ /* 0x000e660000000000 */
[----:B------:R2:W-:Y:S04]  /*01f0*/  @!P4 STG.E.64 desc[UR10][R18.64+0x8], R80 ;  /* 0x000008501200c986 */ /* 0x0005e8000c101b0a */
[----:B------:R-:W3:Y:S01]  /*0200*/  @P1 LDG.E R211, desc[UR10][R20.64] ;  /* 0x0000000a14d31981 */ /* 0x000ee2000c1e1900 */
[----:B------:R-:W4:Y:S03]  /*0210*/  LDC.64 R8, c[0x0][0x2f8] ;  /* 0x0000be00ff087b82 */ /* 0x000f260000000a00 */
[----:B------:R2:W3:Y:S01]  /*0220*/  @P1 LDG.E R216, desc[UR10][R20.64+0x4] ;  /* 0x0000040a14d81981 */ /* 0x0004e2000c1e1900 */
[----:B------:R-:W-:-:S04]  /*0230*/  ISETP.NE.AND.EX P0, PT, R3, RZ, PT, P0 ;  /* 0x000000ff0300720c */ /* 0x000fc80003f05300 */
[----:B------:R-:W2:Y:S01]  /*0240*/  LDC.64 R2, c[0x0][0x2f8] ;  /* 0x0000be00ff027b82 */ /* 0x000ea20000000a00 */
[----:B-1----:R-:W-:-:S08]  /*0250*/  ISETP.NE.AND P3, PT, R0, RZ, PT ;  /* 0x000000ff0000720c */ /* 0x002fd00003f65270 */
[----:B------:R-:W1:Y:S08]  /*0260*/  @P0 LDC.64 R4, c[0x0][0x300] ;  /* 0x0000c000ff040b82 */ /* 0x000e700000000a00 */
[----:B------:R-:W1:Y:S01]  /*0270*/  LDC R0, c[0x0][0x270] ;  /* 0x00009c00ff007b82 */ /* 0x000e620000000800 */
[----:B--2---:R-:W-:-:S04]  /*0280*/  ISETP.EQ.U32.AND P2, PT, R2, RZ, PT ;  /* 0x000000ff0200720c */ /* 0x004fc80003f42070 */
[----:B------:R-:W-:Y:S01]  /*0290*/  ISETP.EQ.OR.EX P2, PT, R3, RZ, !P3, P2 ;  /* 0x000000ff0300720c */ /* 0x000fe20005f42720 */
[----:B------:R-:W-:Y:S02]  /*02a0*/  IMAD.MOV.U32 R11, RZ, RZ, -0x1 ;  /* 0xffffffffff0b7424 */ /* 0x000fe400078e00ff */
[----:B----4-:R-:W-:Y:S01]  /*02b0*/  IMAD.WIDE R8, R12, 0x4, R8 ;  /* 0x000000040c087825 */ /* 0x010fe200078e0208 */
[----:B------:R-:W-:-:S04]  /*02c0*/  SHF.R.S32.HI R21, RZ, 0x1f, R6 ;  /* 0x0000001fff157819 */ /* 0x000fc80000011406 */
[----:B------:R-:W-:-:S05]  /*02d0*/  LEA.HI R85, R21, R6, RZ, 0x5 ;  /* 0x0000000615557211 */ /* 0x000fca00078f28ff */
[----:B------:R2:W5:Y:S01]  /*02e0*/  @!P2 LDG.E R11, desc[UR10][R8.64] ;  /* 0x0000000a080ba981 */ /* 0x000562000c1e1900 */
[----:B------:R-:W-:Y:S01]  /*02f0*/  ISETP.NE.U32.AND P2, PT, R2, RZ, PT ;  /* 0x000000ff0200720c */ /* 0x000fe20003f45070 */
[C---:B-1----:R-:W-:Y:S01]  /*0300*/  @P0 IMAD.WIDE R14, R12.reuse, 0x4, R4 ;  /* 0x000000040c0e0825 */ /* 0x042fe200078e0204 */
[----:B------:R-:W-:Y:S02]  /*0310*/  LOP3.LUT R7, R85, 0xffffffe0, RZ, 0xc0, !PT ;  /* 0xffffffe055077812 */ /* 0x000fe400078ec0ff */
[----:B------:R-:W-:Y:S01]  /*0320*/  ISETP.NE.AND.EX P2, PT, R3, RZ, PT, P2 ;  /* 0x000000ff0300720c */ /* 0x000fe20003f45320 */
[----:B------:R-:W-:Y:S02]  /*0330*/  IMAD R5, R12, R0, R25 ;  /* 0x000000000c057224 */ /* 0x000fe400078e0219 */
[----:B------:R-:W-:Y:S02]  /*0340*/  IMAD.MOV.U32 R16, RZ, RZ, RZ ;  /* 0x000000ffff107224 */ /* 0x000fe400078e00ff */
[----:B------:R-:W-:-:S02]  /*0350*/  IMAD.SHL.U32 R5, R5, 0x20, RZ ;  /* 0x0000002005057824 */ /* 0x000fc400078e00ff */
[----:B------:R-:W-:Y:S02]  /*0360*/  IMAD.IADD R7, R6, 0x1, -R7 ;  /* 0x0000000106077824 */ /* 0x000fe400078e0a07 */
[----:B------:R2:W5:Y:S01]  /*0370*/  @P0 LDG.E R16, desc[UR10][R14.64] ;  /* 0x0000000a0e100981 */ /* 0x000562000c1e1900 */
[----:B------:R-:W-:Y:S01]  /*0380*/  SHF.R.S32.HI R2, RZ, 0x1f, R5 ;  /* 0x0000001fff027819 */ /* 0x000fe20000011405 */
[----:B---3--:R-:W-:-:S06]  /*0390*/  @P1 IMAD.IADD R216, R216, 0x1, -R211 ;  /* 0x00000001d8d81824 */ /* 0x008fcc00078e0ad3 */
[----:B------:R-:W1:Y:S01]  /*03a0*/  @!P1 LDC R216, c[0x0][0x2c4] ;  /* 0x0000b100ffd89b82 */ /* 0x000e620000000800 */
[--C-:B------:R-:W-:Y:S02]  /*03b0*/  IADD3 R134, P1, P0, R5, R80, R7.reuse ;  /* 0x0000005005867210 */ /* 0x100fe4000783e007 */
[----:B------:R-:W-:-:S04]  /*03c0*/  SHF.R.S32.HI R7, RZ, 0x1f, R7 ;  /* 0x0000001fff077819 */ /* 0x000fc80000011407 */
[----:B------:R-:W-:Y:S01]  /*03d0*/  IADD3.X R81, R2, R81, R7, P1, P0 ;  /* 0x0000005102517210 */ /* 0x000fe20000fe0407 */
[----:B--2---:R-:W-:Y:S06]  /*03e0*/  @!P2 BRA `(.L_x_598) ;  /* 0x000000000010a947 */ /* 0x004fec0003800000 */
[----:B------:R-:W2:Y:S02]  /*03f0*/  @P3 LDG.E R2, desc[UR10][R8.64+0x4] ;  /* 0x0000040a08023981 */ /* 0x000ea4000c1e1900 */
[----:B--2--5:R-:W-:-:S06]  /*0400*/  @P3 IADD3 R5, R2, -R11, RZ ;  /* 0x8000000b02053210 */ /* 0x024fcc0007ffe0ff */
[----:B------:R3:W5:Y:S01]  /*0410*/  @!P3 LDG.E R5, desc[UR10][R8.64] ;  /* 0x0000000a0805b981 */ /* 0x000762000c1e1900 */
[----:B------:R-:W-:Y:S05]  /*0420*/  BRA `(.L_x_599) ;  /* 0x0000000000047947 */ /* 0x000fea0003800000 */
.L_x_598:
[----:B------:R-:W2:Y:S02]  /*0430*/  LDC R5, c[0x0][0x2c8] ;  /* 0x0000b200ff057b82 */ /* 0x000ea40000000800 */
.L_x_599:
[----:B------:R-:W4:Y:S02]  /*0440*/  LDC.64 R2, c[0x0][0x308] ;  /* 0x0000c200ff027b82 */ /* 0x000f240000000a00 */
[----:B----4-:R-:W-:-:S04]  /*0450*/  ISETP.NE.U32.AND P2, PT, R2, RZ, PT ;  /* 0x000000ff0200720c */ /* 0x010fc80003f45070 */
[----:B------:R-:W-:-:S13]  /*0460*/  ISETP.NE.AND.EX P2, PT, R3, RZ, PT, P2 ;  /* 0x000000ff0300720c */ /* 0x000fda0003f45320 */
[----:B------:R-:W3:Y:S08]  /*0470*/  @P2 LDC.64 R2, c[0x0][0x308] ;  /* 0x0000c200ff022b82 */ /* 0x000ef00000000a00 */
[----:B------:R-:W4:Y:S01]  /*0480*/  @!P2 LDC R4, c[0x0][0x2cc] ;  /* 0x0000b300ff04ab82 */ /* 0x000f220000000800 */
[----:B---3--:R-:W-:-:S07]  /*0490*/  @P2 IMAD.WIDE R8, R12, 0x4, R2 ;  /* 0x000000040c082825 */ /* 0x008fce00078e0202 */
[----:B------:R-:W3:Y:S01]  /*04a0*/  @!P2 LDC.64 R2, c[0x0][0x318] ;  /* 0x0000c600ff02ab82 */ /* 0x000ee20000000a00 */
[----:B------:R-:W2:Y:S01]  /*04b0*/  @P2 LDG.E R7, desc[UR10][R8.64] ;  /* 0x0000000a08072981 */ /* 0x000ea2000c1e1900 */
[----:B------:R-:W-:-:S05]  /*04c0*/  IMAD.SHL.U32 R199, R212, 0x40, RZ ;  /* 0x00000040d4c77824 */ /* 0x000fca00078e00ff */
[----:B-1----:R-:W-:Y:S02]  /*04d0*/  ISETP.GT.AND P0, PT, R216, R199, PT ;  /* 0x000000c7d800720c */ /* 0x002fe40003f04270 */
[----:B---3--:R-:W-:-:S04]  /*04e0*/  @!P2 ISETP.NE.U32.AND P1, PT, R2, RZ, PT ;  /* 0x000000ff0200a20c */ /* 0x008fc80003f25070 */
[----:B------:R-:W-:-:S04]  /*04f0*/  @!P2 ISETP.NE.AND.EX P1, PT, R3, RZ, PT, P1 ;  /* 0x000000ff0300a20c */ /* 0x000fc80003f25310 */
[----:B----4-:R-:W-:Y:S01]  /*0500*/  @!P2 SEL R4, R4, RZ, P1 ;  /* 0x000000ff0404a207 */ /* 0x010fe20000800000 */
[----:B--2--5:R-:W-:-:S03]  /*0510*/  @P2 IMAD.IADD R80, R7, 0x1, -R16 ;  /* 0x0000000107502824 */ /* 0x024fc600078e0a10 */
        /* <DEDUP_REMOVED lines=8> */
[----:B------:R-:W-:Y:S02]  /*05a0*/  ISETP.NE.AND P2, PT, R211, -0x1, PT ;  /* 0xffffffffd300780c */ /* 0x000fe40003f45270 */
[----:B------:R-:W-:Y:S02]  /*05b0*/  IABS R27, R25 ;  /* 0x00000019001b7213 */ /* 0x000fe40000000000 */
[----:B------:R-:W-:Y:S02]  /*05c0*/  ISETP.NE.AND P0, PT, R11, -0x1, PT ;  /* 0xffffffff0b00780c */ /* 0x000fe40003f05270 */
[----:B------:R-:W-:Y:S02]  /*05d0*/  IADD3 R199, -R199, R216, RZ ;  /* 0x000000d8c7c77210 */ /* 0x000fe40007ffe1ff */
[----:B------:R-:W-:-:S05]  /*05e0*/  LEA.HI R22, R21, R6, RZ, 0x6 ;  /* 0x0000000615167211 */ /* 0x000fca00078f30ff */
[----:B------:R-:W2:Y:S01]  /*05f0*/  @P2 LDC.64 R4, c[0x0][0x240] ;  /* 0x00009000ff042b82 */ /* 0x000ea20000000a00 */
[----:B------:R-:W-:Y:S01]  /*0600*/  @!P2 SHF.R.S32.HI R19, RZ, 0x1f, R12 ;  /* 0x0000001fff13a819 */ /* 0x000fe2000001140c */
[----:B------:R-:W-:-:S06]  /*0610*/  IMAD.SHL.U32 R213, R22, 0x8, RZ ;  /* 0x0000000816d57824 */ /* 0x000fcc00078e00ff */
[----:B------:R-:W3:Y:S01]  /*0620*/  @!P2 LDC.64 R2, c[0x0][0x228] ;  /* 0x00008a00ff02ab82 */ /* 0x000ee20000000a00 */
[----:B-1----:R-:W-:-:S04]  /*0630*/  IABS R10, R0 ;  /* 0x00000000000a7213 */ /* 0x002fc80000000000 */
[----:B------:R-:W1:Y:S08]  /*0640*/  I2F.RP R9, R10 ;  /* 0x0000000a00097306 */ /* 0x000e700000209400 */
[----:B-1----:R-:W1:Y:S01]  /*0650*/  MUFU.RCP R14, R9 ;  /* 0x00000009000e7308 */ /* 0x002e620000001000 */
[-C--:B---3--:R-:W-:Y:S02]  /*0660*/  @!P2 IMAD R19, R19, R2.reuse, RZ ;  /* 0x000000021313a224 */ /* 0x088fe400078e02ff */
[----:B------:R-:W-:-:S04]  /*0670*/  @!P2 IMAD.WIDE.U32 R28, R12, R2, RZ ;  /* 0x000000020c1ca225 */ /* 0x000fc800078e00ff */
[----:B------:R-:W-:Y:S01]  /*0680*/  @!P2 IMAD R19, R12, R3, R19 ;  /* 0x000000030c13a224 */ /* 0x000fe200078e0213 */
[----:B------:R-:W-:Y:S01]  /*0690*/  LEA.HI.SX32 R3, R133, 0xffffffff, 0x1a ;  /* 0xffffffff85037811 */ /* 0x000fe200078fd2ff */
[----:B-1----:R-:W-:-:S04]  /*06a0*/  VIADD R14, R14, 0xffffffe ;  /* 0x0ffffffe0e0e7836 */ /* 0x002fc80000000000 */
[----:B------:R-:W1:Y:S02]  /*06b0*/  F2I.FTZ.U32.TRUNC.NTZ R15, R14 ;  /* 0x0000000e000f7305 */ /* 0x000e64000021f000 */
[----:B-1----:R-:W-:Y:S01]  /*06c0*/  IMAD.MOV R7, RZ, RZ, -R15 ;  /* 0x000000ffff077224 */ /* 0x002fe200078e0a0f */
[----:B------:R-:W-:-:S03]  /*06d0*/  MOV R14, RZ ;  /* 0x000000ff000e7202 */ /* 0x000fc60000000f00 */
[----:B------:R-:W-:-:S04]  /*06e0*/  IMAD R8, R7, R10, RZ ;  /* 0x0000000a07087224 */ /* 0x000fc800078e02ff */
[----:B------:R-:W-:Y:S02]  /*06f0*/  IMAD.HI.U32 R8, R15, R8, R14 ;  /* 0x000000080f087227 */ /* 0x000fe400078e000e */
[----:B------:R-:W1:Y:S04]  /*0700*/  @P0 LDC.64 R14, c[0x0][0x248] ;  /* 0x00009200ff0e0b82 */ /* 0x000e680000000a00 */
[----:B------:R-:W-:-:S04]  /*0710*/  IMAD.HI.U32 R13, R8, R27, RZ ;  /* 0x0000001b080d7227 */ /* 0x000fc800078e00ff */
[----:B--2---:R-:W-:-:S04]  /*0720*/  @P2 IMAD.WIDE.U32 R8, R211, R4, RZ ;  /* 0x00000004d3082225 */ /* 0x004fc800078e00ff */
[----:B------:R-:W-:Y:S02]  /*0730*/  IMAD.MOV R7, RZ, RZ, -R13 ;  /* 0x000000ffff077224 */ /* 0x000fe400078e0a0d */
[----:B------:R-:W-:Y:S01]  /*0740*/  @P2 IMAD R17, R211, R5, R9 ;  /* 0x00000005d3112224 */ /* 0x000fe200078e0209 */
[----:B------:R-:W-:Y:S01]  /*0750*/  LEA.HI R5, R21, R6, RZ, 0x3 ;  /* 0x0000000615057211 */ /* 0x000fe200078f18ff */
[----:B------:R-:W-:Y:S01]  /*0760*/  @P2 IMAD.MOV.U32 R4, RZ, RZ, R8 ;  /* 0x000000ffff042224 */ /* 0x000fe200078e0008 */
[----:B------:R-:W-:Y:S01]  /*0770*/  @!P2 MOV R4, R28 ;  /* 0x0000001c0004a202 */ /* 0x000fe20000000f00 */
[C---:B------:R-:W-:Y:S01]  /*0780*/  IMAD R27, R10.reuse, R7, R27 ;  /* 0x000000070a1b7224 */ /* 0x040fe200078e021b */
[----:B------:R-:W2:Y:S01]  /*0790*/  @P0 LDC.64 R8, c[0x0][0x250] ;  /* 0x00009400ff080b82 */ /* 0x000ea20000000a00 */
[----:B------:R-:W-:Y:S01]  /*07a0*/  SHF.R.S32.HI R18, RZ, 0x3, R5 ;  /* 0x00000003ff127819 */ /* 0x000fe20000011405 */
[----:B------:R-:W-:Y:S01]  /*07b0*/  IMAD R7, R3, -0x40, R80 ;  /* 0xffffffc003077824 */ /* 0x000fe200078e0250 */
[----:B------:R-:W-:Y:S01]  /*07c0*/  LOP3.LUT R5, R5, 0xfffffff8, RZ, 0xc0, !PT ;  /* 0xfffffff805057812 */ /* 0x000fe200078ec0ff */
[----:B------:R-:W-:Y:S01]  /*07d0*/  @!P2 IMAD.IADD R17, R29, 0x1, R19 ;  /* 0x000000011d11a824 */ /* 0x000fe200078e0213 */
[----:B------:R-:W-:Y:S01]  /*07e0*/  ISETP.GT.U32.AND P3, PT, R10, R27, PT ;  /* 0x0000001b0a00720c */ /* 0x000fe20003f64070 */
[----:B------:R-:W-:-:S02]  /*07f0*/  IMAD.SHL.U32 R23, R18, 0x40, RZ ;  /* 0x0000004012177824 */ /* 0x000fc400078e00ff */
[----:B------:R-:W-:Y:S02]  /*0800*/  IMAD.IADD R5, R6, 0x1, -R5 ;  /* 0x0000000106057824 */ /* 0x000fe400078e0a05 */
[----:B------:R-:W-:Y:S01]  /*0810*/  VIADD R20, R18, 0x10 ;  /* 0x0000001012147836 */ /* 0x000fe20000000000 */
[----:B------:R-:W-:Y:S02]  /*0820*/  LOP3.LUT R23, R23, 0x1c0, RZ, 0xc0, !PT ;  /* 0x000001c017177812 */ /* 0x000fe400078ec0ff */
[----:B------:R-:W-:Y:S02]  /*0830*/  SHF.L.U32 R154, R5, 0x3, RZ ;  /* 0x00000003059a7819 */ /* 0x000fe400000006ff */
[C---:B------:R-:W-:Y:S02]  /*0840*/  ISETP.GE.AND P1, PT, R20.reuse, R199, PT ;  /* 0x000000c71400720c */ /* 0x040fe40003f26270 */
[CC--:B------:R-:W-:Y:S01]  /*0850*/  ISETP.GE.AND P6, PT, R20.reuse, R7.reuse, PT ;  /* 0x000000071400720c */ /* 0x0c0fe20003fc6270 */
[----:B------:R-:W-:Y:S01]  /*0860*/  @!P3 IMAD.IADD R27, R27, 0x1, -R10 ;  /* 0x000000011b1bb824 */ /* 0x000fe200078e0a0a */
[----:B------:R-:W-:Y:S01]  /*0870*/  ISETP.GE.AND P5, PT, R20, R7, PT ;  /* 0x000000071400720c */ /* 0x000fe20003fa6270 */
[----:B------:R-:W-:Y:S01]  /*0880*/  @P0 IMAD.IADD R20, R16, 0x1, R11 ;  /* 0x0000000110140824 */ /* 0x000fe200078e020b */
[----:B------:R-:W-:-:S02]  /*0890*/  LOP3.LUT R2, R23, 0x38, R154, 0xf8, !PT ;  /* 0x0000003817027812 */ /* 0x000fc400078ef89a */
[----:B------:R-:W-:Y:S01]  /*08a0*/  @P0 IADD3 R11, R16, R11, RZ ;  /* 0x0000000b100b0210 */ /* 0x000fe20007ffe0ff */
[----:B--2---:R-:W-:Y:S01]  /*08b0*/  @P0 IMAD.WIDE.U32 R28, R20, R8, RZ ;  /* 0x00000008141c0225 */ /* 0x004fe200078e00ff */
[----:B------:R-:W-:Y:S02]  /*08c0*/  SHF.R.U32.HI R23, RZ, 0x3, R23 ;  /* 0x00000003ff177819 */ /* 0x000fe40000011617 */
[----:B------:R-:W-:Y:S01]  /*08d0*/  ISETP.GE.U32.AND P4, PT, R27, R10, PT ;  /* 0x0000000a1b00720c */ /* 0x000fe20003f86070 */
[----:B-1----:R-:W-:Y:S01]  /*08e0*/  @P0 IMAD.WIDE.U32 R26, R11, R14, RZ ;  /* 0x0000000e0b1a0225 */ /* 0x002fe200078e00ff */
[----:B------:R-:W-:Y:S02]  /*08f0*/  LOP3.LUT R2, R2, R23, RZ, 0x3c, !PT ;  /* 0x0000001702027212 */ /* 0x000fe400078e3cff */
[----:B------:R-:W-:Y:S01]  /*0900*/  LOP3.LUT R23, R25, R0, RZ, 0x3c, !PT ;  /* 0x0000000019177212 */ /* 0x000fe200078e3cff */
[----:B------:R-:W-:Y:S01]  /*0910*/  @P0 IMAD R22, R20, R9, RZ ;  /* 0x0000000914160224 */ /* 0x000fe200078e02ff */
[----:B------:R-:W-:Y:S01]  /*0920*/  LOP3.LUT R213, R2, 0xfffffe00, R213, 0xf8, !PT ;  /* 0xfffffe0002d57812 */ /* 0x000fe200078ef8d5 */
[----:B------:R-:W-:Y:S01]  /*0930*/  @P0 IMAD R10, R11, R15, RZ ;  /* 0x0000000f0b0a0224 */ /* 0x000fe200078e02ff */
[----:B------:R-:W-:Y:S01]  /*0940*/  ISETP.GE.AND P2, PT, R23, RZ, PT ;  /* 0x000000ff1700720c */ /* 0x000fe20003f46270 */
[----:B------:R-:W-:Y:S01]  /*0950*/  @P0 IMAD.IADD R22, R29, 0x1, R22 ;  /* 0x000000011d160824 */ /* 0x000fe200078e0216 */
[----:B------:R-:W-:Y:S01]  /*0960*/  @P0 MOV R24, R28 ;  /* 0x0000001c00180202 */ /* 0x000fe20000000f00 */
[----:B------:R-:W-:Y:S01]  /*0970*/  @P0 IMAD.IADD R2, R27, 0x1, R10 ;  /* 0x000000011b020824 */ /* 0x000fe200078e020a */
[----:B------:R-:W-:Y:S01]  /*0980*/  @P0 MOV R20, R26 ;  /* 0x0000001a00140202 */ /* 0x000fe20000000f00 */
[----:B------:R-:W-:Y:S08]  /*0990*/  @P0 BRA `(.L_x_601) ;  /* 0x0000000000340947 */ /* 0x000ff00003800000 */
        /* <DEDUP_REMOVED lines=13> */
.L_x_601:
        /* <DEDUP_REMOVED lines=14> */
.L_x_602:
[----:B------:R-:W-:Y:S01]  /*0b50*/  @!P3 IADD3 R13, R13, 0x1, RZ ;  /* 0x000000010d0db810 */ /* 0x000fe20007ffe0ff */
[----:B------:R-:W1:Y:S01]  /*0b60*/  S2UR UR8, SR_CgaCtaId ;  /* 0x00000000000879c3 */ /* 0x000e620000008800 */
[----:B------:R-:W-:Y:S01]  /*0b70*/  ISETP.NE.AND P3, PT, R0, RZ, PT ;  /* 0x000000ff0000720c */ /* 0x000fe20003f65270 */
[----:B------:R-:W-:Y:S01]  /*0b80*/  ULDC.64 UR4, c[0x0][0x258] ;  /* 0x0000960000047ab9 */ /* 0x000fe20000000a00 */
[----:B------:R-:W-:Y:S01]  /*0b90*/  SHF.R.S32.HI R155, RZ, 0x1f, R154 ;  /* 0x0000001fff9b7819 */ /* 0x000fe2000001149a */
[----:B------:R-:W-:Y:S01]  /*0ba0*/  ULDC.64 UR6, c[0x0][0x260] ;  /* 0x0000980000067ab9 */ /* 0x000fe20000000a00 */
[----:B------:R-:W-:Y:S01]  /*0bb0*/  SHF.R.S32.HI R19, RZ, 0x1f, R18 ;  /* 0x0000001fff137819 */ /* 0x000fe20000011412 */
[----:B------:R-:W-:Y:S01]  /*0bc0*/  BSSY B0, `(.L_x_603) ;  /* 0x0000049000007945 */ /* 0x000fe20003800000 */
[----:B------:R-:W-:Y:S01]  /*0bd0*/  IADD3 R16, P0, R154, R4, RZ ;  /* 0x000000049a107210 */ /* 0x000fe20007f1e0ff */
[----:B------:R-:W-:Y:S01]  /*0be0*/  IMAD.WIDE.U32 R26, R18, R8, R154 ;  /* 0x00000008121a7225 */ /* 0x000fe200078e009a */
[----:B------:R-:W-:-:S02]  /*0bf0*/  @P4 IADD3 R13, R13, 0x1, RZ ;  /* 0x000000010d0d4810 */ /* 0x000fc40007ffe0ff */
[----:B------:R-:W-:Y:S01]  /*0c00*/  SHF.R.S32.HI R10, RZ, 0x1f, R25 ;  /* 0x0000001fff0a7819 */ /* 0x000fe20000011419 */
[----:B------:R-:W-:Y:S01]  /*0c10*/  IMAD R4, R19, R8, RZ ;  /* 0x0000000813047224 */ /* 0x000fe200078e02ff */
[----:B------:R-:W-:Y:S01]  /*0c20*/  IADD3.X R17, R155, R17, RZ, P0, !PT ;  /* 0x000000119b117210 */ /* 0x000fe200007fe4ff */
[----:B------:R-:W-:Y:S01]  /*0c30*/  IMAD R11, R19, R14, RZ ;  /* 0x0000000e130b7224 */ /* 0x000fe200078e02ff */
[----:B------:R-:W-:Y:S01]  /*0c40*/  IADD3 R218, P0, R24, R26, RZ ;  /* 0x0000001a18da7210 */ /* 0x000fe20007f1e0ff */
[----:B------:R-:W-:Y:S01]  /*0c50*/  IMAD R23, R18, R9, R4 ;  /* 0x0000000912177224 */ /* 0x000fe200078e0204 */
[----:B------:R-:W-:Y:S01]  /*0c60*/  IADD3 R214, R154, 0x80, RZ ;  /* 0x000000809ad67810 */ /* 0x000fe20007ffe0ff */
[----:B------:R-:W-:-:S03]  /*0c70*/  IMAD.WIDE.U32 R28, R18, R14, R154 ;  /* 0x0000000e121c7225 */ /* 0x000fc600078e009a */
[----:B------:R-:W-:Y:S01]  /*0c80*/  IADD3.X R219, R22, R27, R23, P0, !PT ;  /* 0x0000001b16db7210 */ /* 0x000fe200007fe417 */
[----:B------:R-:W-:Y:S01]  /*0c90*/  @!P2 IMAD.MOV R13, RZ, RZ, -R13 ;  /* 0x000000ffff0da224 */ /* 0x000fe200078e0a0d */
[----:B------:R-:W-:Y:S01]  /*0ca0*/  @!P3 LOP3.LUT R13, RZ, R0, RZ, 0x33, !PT ;  /* 0x00000000ff0db212 */ /* 0x000fe200078e33ff */
[----:B------:R-:W-:Y:S01]  /*0cb0*/  IMAD R11, R18, R15, R11 ;  /* 0x0000000f120b7224 */ /* 0x000fe200078e020b */
[----:B------:R-:W-:Y:S01]  /*0cc0*/  IADD3 R220, P2, R20, R28, RZ ;  /* 0x0000001c14dc7210 */ /* 0x000fe20007f5e0ff */
[----:B------:R-:W-:Y:S01]  /*0cd0*/  IMAD R10, R10, UR4, RZ ;  /* 0x000000040a0a7c24 */ /* 0x000fe2000f8e02ff */
[----:B------:R-:W-:Y:S01]  /*0ce0*/  SHF.R.S32.HI R0, RZ, 0x1f, R13 ;  /* 0x0000001fff007819 */ /* 0x000fe2000001140d */
[C---:B------:R-:W-:Y:S01]  /*0cf0*/  IMAD.WIDE.U32 R22, R25.reuse, UR4, R16 ;  /* 0x0000000419167c25 */ /* 0x040fe2000f8e0010 */
[----:B------:R-:W-:Y:S02]  /*0d00*/  ISETP.GE.AND P0, PT, R18, R199, PT ;  /* 0x000000c71200720c */ /* 0x000fe40003f06270 */
[----:B------:R-:W-:Y:S01]  /*0d10*/  IADD3.X R221, R2, R29, R11, P2, !PT ;  /* 0x0000001d02dd7210 */ /* 0x000fe200017fe40b */
[----:B------:R-:W-:Y:S01]  /*0d20*/  IMAD R25, R25, UR5, R10 ;  /* 0x0000000519197c24 */ /* 0x000fe2000f8e020a */
[----:B------:R-:W-:Y:S01]  /*0d30*/  ULDC.64 UR4, c[0x0][0x268] ;  /* 0x00009a0000047ab9 */ /* 0x000fe20000000a00 */
[----:B------:R-:W-:-:S02]  /*0d40*/  IMAD R2, R0, UR6, RZ ;  /* 0x0000000600027c24 */ /* 0x000fc4000f8e02ff */
[----:B------:R-:W-:Y:S01]  /*0d50*/  IMAD R0, R0, UR4, RZ ;  /* 0x0000000400007c24 */ /* 0x000fe2000f8e02ff */
[----:B------:R-:W-:Y:S01]  /*0d60*/  IADD3 R25, R23, R25, RZ ;  /* 0x0000001917197210 */ /* 0x000fe20007ffe0ff */
[C---:B------:R-:W-:Y:S01]  /*0d70*/  IMAD.WIDE.U32 R218, R13.reuse, UR4, R218 ;  /* 0x000000040dda7c25 */ /* 0x040fe2000f8e00da */
[----:B------:R-:W-:Y:S02]  /*0d80*/  UMOV UR4, 0x400 ;  /* 0x0000040000047882 */ /* 0x000fe40000000000 */
[----:B-1----:R-:W-:Y:S01]  /*0d90*/  ULEA UR4, UR8, UR4, 0x18 ;  /* 0x0000000408047291 */ /* 0x002fe2000f8ec03f */
[----:B------:R-:W-:-:S04]  /*0da0*/  IMAD.WIDE.U32 R220, R13, UR6, R220 ;  /* 0x000000060ddc7c25 */ /* 0x000fc8000f8e00dc */
[----:B------:R-:W-:Y:S01]  /*0db0*/  IMAD R223, R13, UR7, R2 ;  /* 0x000000070ddf7c24 */ /* 0x000fe2000f8e0202 */
[----:B------:R-:W-:Y:S01]  /*0dc0*/  LEA R213, R213, UR4, 0x1 ;  /* 0x00000004d5d57c11 */ /* 0x000fe2000f8e08ff */
[----:B------:R-:W-:Y:S01]  /*0dd0*/  IMAD R17, R13, UR5, R0 ;  /* 0x000000050d117c24 */ /* 0x000fe2000f8e0200 */
[----:B------:R-:W-:Y:S01]  /*0de0*/  IADD3 R0, R18, 0x20, RZ ;  /* 0x0000002012007810 */ /* 0x000fe20007ffe0ff */
        /* <DEDUP_REMOVED lines=38> */
.L_x_604:
[----:B------:R-:W-:Y:S05]  /*1050*/  BSYNC B0 ;  /* 0x0000000000007941 */ /* 0x000fea0003800000 */
.L_x_603:
[----:B------:R-:W-:Y:S01]  /*1060*/  BSSY B0, `(.L_x_605) ;  /* 0x000002a000007945 */ /* 0x000fe20003800000 */
[----:B------:R-:W-:Y:S02]  /*1070*/  ISETP.GE.AND P0, PT, R0, R199, PT ;  /* 0x000000c70000720c */ /* 0x000fe40003f06270 */
[----:B------:R-:W-:Y:S01]  /*1080*/  IADD3 R16, R18, 0x30, RZ ;  /* 0x0000003012107810 */ /* 0x000fe20007ffe0ff */
        /* <DEDUP_REMOVED lines=39> */
.L_x_606:
[----:B------:R-:W-:Y:S05]  /*1300*/  BSYNC B0 ;  /* 0x0000000000007941 */ /* 0x000fea0003800000 */
.L_x_605:
[----:B------:R-:W-:Y:S01]  /*1310*/  LEA.HI R2, R21, R6, RZ, 0x4 ;  /* 0x0000000615027211 */ /* 0x000fe200078f20ff */
[----:B------:R-:W-:Y:S01]  /*1320*/  BSSY B0, `(.L_x_607) ;  /* 0x000002a000007945 */ /* 0x000fe20003800000 */
[----:B------:R-:W-:Y:S02]  /*1330*/  ISETP.GE.AND P4, PT, R16, R199, PT ;  /* 0x000000c71000720c */ /* 0x000fe40003f86270 */
[----:B------:R-:W-:Y:S01]  /*1340*/  LOP3.LUT R21, R2, 0xfffffff0, RZ, 0xc0, !PT ;  /* 0xfffffff002157812 */ /* 0x000fe200078ec0ff */
        /* <DEDUP_REMOVED lines=39> */
.L_x_608:
[----:B------:R-:W-:Y:S05]  /*15c0*/  BSYNC B0 ;  /* 0x0000000000007941 */ /* 0x000fea0003800000 */
.L_x_607:
        /* <DEDUP_REMOVED lines=39> */
.L_x_610:
[----:B------:R-:W-:Y:S05]  /*1840*/  BSYNC B0 ;  /* 0x0000000000007941 */ /* 0x000fea0003800000 */
.L_x_609:
[----:B------:R-:W-:Y:S01]  /*1850*/  ISETP.GE.AND P0, PT, R18, R7, PT ;  /* 0x000000071200720c */ /* 0x000fe20003f06270 */
[----:B------:R-:W-:Y:S01]  /*1860*/  IMAD.IADD R27, R6, 0x1, -R21 ;  /* 0x00000001061b7824 */ /* 0x000fe200078e0a15 */
[C---:B------:R-:W-:Y:S01]  /*1870*/  SHF.L.U64.HI R4, R14.reuse, 0x6, R15 ;  /* 0x000000060e047819 */ /* 0x040fe2000001020f */
[----:B------:R-:W-:Y:S01]  /*1880*/  IMAD.IADD R223, R221, 0x1, R223 ;  /* 0x00000001dddf7824 */ /* 0x000fe200078e02df */
[----:B------:R-:W-:Y:S01]  /*1890*/  SHF.R.S32.HI R20, RZ, 0x1f, R3 ;  /* 0x0000001fff147819 */ /* 0x000fe20000011403 */
[----:B------:R-:W-:Y:S01]  /*18a0*/  IMAD.SHL.U32 R83, R14, 0x40, RZ ;  /* 0x000000400e537824 */ /* 0x000fe200078e00ff */
[----:B-1234-:R-:W-:Y:S01]  /*18b0*/  SHF.R.S32.HI R10, RZ, 0x1f, R27 ;  /* 0x0000001fff0a7819 */ /* 0x01efe2000001141b */
[----:B------:R-:W-:Y:S01]  /*18c0*/  IMAD R25, R4, R3, RZ ;  /* 0x0000000304197224 */ /* 0x000fe200078e02ff */
[----:B------:R-:W-:Y:S01]  /*18d0*/  SHF.R.S32.HI R197, RZ, 0x4, R2 ;  /* 0x00000004ffc57819 */ /* 0x000fe20000011402 */
[----:B------:R-:W-:Y:S01]  /*18e0*/  IMAD.MOV.U32 R222, RZ, RZ, R220 ;  /* 0x000000ffffde7224 */ /* 0x000fe200078e00dc */
[----:B------:R-:W-:Y:S01]  /*18f0*/  LEA.HI R21, R10, R27, RZ, 0x3 ;  /* 0x0000001b0a157211 */ /* 0x000fe200078f18ff */
[-C--:B------:R-:W-:Y:S01]  /*1900*/  IMAD R25, R20, R83.reuse, R25 ;  /* 0x0000005314197224 */ /* 0x080fe200078e0219 */
[----:B------:R-:W-:Y:S01]  /*1910*/  BSSY B0, `(.L_x_611) ;  /* 0x0000024000007945 */ /* 0x000fe20003800000 */
[----:B------:R-:W-:Y:S01]  /*1920*/  IMAD.WIDE.U32 R22, R3, R83, R222 ;  /* 0x0000005303167225 */ /* 0x000fe200078e00de */
[----:B------:R-:W-:-:S02]  /*1930*/  ISETP.GE.AND P4, PT, R0, R7, PT ;  /* 0x000000070000720c */ /* 0x000fc40003f86270 */
[----:B------:R-:W-:Y:S01]  /*1940*/  LEA.HI R2, R2, R197, RZ, 0x1 ;  /* 0x000000c502027211 */ /* 0x000fe200078f08ff */
[----:B------:R-:W-:Y:S01]  /*1950*/  IMAD.IADD R25, R23, 0x1, R25 ;  /* 0x0000000117197824 */ /* 0x000fe200078e0219 */
[----:B------:R-:W-:Y:S01]  /*1960*/  LOP3.LUT R24, R21, 0xfffffff8, RZ, 0xc0, !PT ;  /* 0xfffffff815187812 */ /* 0x000fe200078ec0ff */
[----:B------:R-:W-:Y:S08]  /*1970*/  @P0 BRA `(.L_x_612) ;  /* 0x0000000000740947 */ /* 0x000ff00003800000 */
        /* <DEDUP_REMOVED lines=29> */
.L_x_612:
[----:B------:R-:W-:Y:S05]  /*1b50*/  BSYNC B0 ;  /* 0x0000000000007941 */ /* 0x000fea0003800000 */
.L_x_611:
        /* <DEDUP_REMOVED lines=35> */
.L_x_614:
[----:B------:R-:W-:Y:S05]  /*1d90*/  BSYNC B0 ;  /* 0x0000000000007941 */ /* 0x000fea0003800000 */
.L_x_613:
[----:B-1234-:R-:W-:Y:S01]  /*1da0*/  LOP3.LUT R10, R2, 0xfffffffe, RZ, 0xc0, !PT ;  /* 0xfffffffe020a7812 */ /* 0x01efe200078ec0ff */
[----:B------:R-:W-:Y:S01]  /*1db0*/  IMAD.IADD R2, R27, 0x1, -R24 ;  /* 0x000000011b027824 */ /* 0x000fe200078e0a18 */
[----:B------:R-:W-:Y:S01]  /*1dc0*/  BSSY B0, `(.L_x_615) ;  /* 0x0000024000007945 */ /* 0x000fe20003800000 */
[----:B------:R-:W-:Y:S02]  /*1dd0*/  ISETP.GE.AND P0, PT, R16, R7, PT ;  /* 0x000000071000720c */ /* 0x000fe40003f06270 */
[----:B------:R-:W-:Y:S01]  /*1de0*/  IADD3 R197, R197, -R10, RZ ;  /* 0x8000000ac5c57210 */ /* 0x000fe20007ffe0ff */
[----:B------:R-:W-:Y:S01]  /*1df0*/  IMAD.SHL.U32 R26, R2, 0x40, RZ ;  /* 0x00000040021a7824 */ /* 0x000fe200078e00ff */
[----:B------:R-:W-:Y:S09]  /*1e00*/  @P4 BRA `(.L_x_616) ;  /* 0x00000000007c4947 */ /* 0x000ff20003800000 */
[----:B------:R-:W-:Y:S01]  /*1e10*/  ULDC UR5, c[0x0][0x2d0] ;  /* 0x0000b40000057ab9 */ /* 0x000fe20000000800 */
[----:B------:R-:W-:Y:S02]  /*1e20*/  LEA R27, P2, R14, R22, 0x5 ;  /* 0x000000160e1b7211 */ /* 0x000fe400078428ff */
[----:B------:R-:W-:Y:S02]  /*1e30*/  ISETP.GE.AND P4, PT, R154, UR5, PT ;  /* 0x000000059a007c0c */ /* 0x000fe4000bf86270 */
[----:B------:R-:W-:Y:S02]  /*1e40*/  ISETP.GE.AND P3, PT, R215, UR5, PT ;  /* 0x00000005d7007c0c */ /* 0x000fe4000bf66270 */
[----:B------:R-:W-:Y:S02]  /*1e50*/  ISETP.GE.AND P1, PT, R214, UR5, PT ;  /* 0x00000005d6007c0c */ /* 0x000fe4000bf26270 */
[----:B------:R-:W-:-:S07]  /*1e60*/  LEA.HI.X R28, R14, R25, R15, 0x5, P2 ;  /* 0x000000190e1c7211 */ /* 0x000fce00010f2c0f */
        /* <DEDUP_REMOVED lines=25> */
.L_x_616:
[----:B------:R-:W-:Y:S05]  /*2000*/  BSYNC B0 ;  /* 0x0000000000007941 */ /* 0x000fea0003800000 */
.L_x_615:
[----:B------:R-:W-:Y:S04]  /*2010*/  BSSY B0, `(.L_x_617) ;  /* 0x0000023000007945 */ /* 0x000fe80003800000 */
[----:B------:R-:W-:Y:S05]  /*2020*/  @P0 BRA `(.L_x_618) ;  /* 0x0000000000840947 */ /* 0x000fea0003800000 */
[----:B------:R-:W-:Y:S01]  /*2030*/  ULDC UR5, c[0x0][0x2d0] ;  /* 0x0000b40000057ab9 */ /* 0x000fe20000000800 */
[----:B------:R-:W-:Y:S01]  /*2040*/  IMAD.MOV.U32 R24, RZ, RZ, R22 ;  /* 0x000000ffff187224 */ /* 0x000fe200078e0016 */
[----:B------:R-:W-:Y:S02]  /*2050*/  ISETP.GE.AND P3, PT, R154, UR5, PT ;  /* 0x000000059a007c0c */ /* 0x000fe4000bf66270 */
[----:B------:R-:W-:Y:S01]  /*2060*/  ISETP.GE.AND P2, PT, R215, UR5, PT ;  /* 0x00000005d7007c0c */ /* 0x000fe2000bf46270 */
[----:B------:R-:W-:Y:S01]  /*2070*/  IMAD.WIDE.U32 R24, R14, 0x30, R24 ;  /* 0x000000300e187825 */ /* 0x000fe200078e0018 */
[----:B------:R-:W-:-:S03]  /*2080*/  ISETP.GE.AND P0, PT, R214, UR5, PT ;  /* 0x00000005d6007c0c */ /* 0x000fc6000bf06270 */
[----:B------:R-:W-:-:S04]  /*2090*/  IMAD R14, R15, 0x30, RZ ;  /* 0x000000300f0e7824 */ /* 0x000fc800078e02ff */
[----:B------:R-:W-:Y:S02]  /*20a0*/  IMAD.IADD R14, R25, 0x1, R14 ;  /* 0x00000001190e7824 */ /* 0x000fe400078e020e */
        /* <DEDUP_REMOVED lines=25> */
.L_x_618:
[----:B------:R-:W-:Y:S05]  /*2240*/  BSYNC B0 ;  /* 0x0000000000007941 */ /* 0x000fea0003800000 */
.L_x_617:
[----:B------:R-:W0:Y:S01]  /*2250*/  LDGDEPBAR ;  /* 0x00000000000079af */ /* 0x000e220000000000 */
[-C--:B------:R-:W-:Y:S01]  /*2260*/  ISETP.GE.AND P1, PT, R18, R7.reuse, PT ;  /* 0x000000071200720c */ /* 0x080fe20003f26270 */
[----:B-1234-:R-:W-:Y:S01]  /*2270*/  IMAD.SHL.U32 R10, R5, 0x40, RZ ;  /* 0x00000040050a7824 */ /* 0x01efe200078e00ff */
[----:B------:R-:W-:Y:S01]  /*2280*/  LOP3.LUT R26, R26, 0x1c0, RZ, 0xc0, !PT ;  /* 0x000001c01a1a7812 */ /* 0x000fe200078ec0ff */
[----:B------:R-:W-:Y:S01]  /*2290*/  IMAD.SHL.U32 R11, R197, 0x8, RZ ;  /* 0x00000008c50b7824 */ /* 0x000fe200078e00ff */
[----:B------:R-:W-:Y:S01]  /*22a0*/  ISETP.GE.AND P6, PT, R0, R7, PT ;  /* 0x000000070000720c */ /* 0x000fe20003fc6270 */
[----:B------:R-:W-:Y:S01]  /*22b0*/  IMAD.SHL.U32 R18, R18, 0x8, RZ ;  /* 0x0000000812127824 */ /* 0x000fe200078e00ff */
[----:B------:R-:W-:Y:S01]  /*22c0*/  LOP3.LUT R13, R10, 0x1c0, RZ, 0xc0, !PT ;  /* 0x000001c00a0d7812 */ /* 0x000fe200078ec0ff */
[----:B------:R-:W-:Y:S01]  /*22d0*/  IMAD.SHL.U32 R21, R21, 0x40, RZ ;  /* 0x0000004015157824 */ /* 0x000fe200078e00ff */
[----:B------:R-:W-:Y:S01]  /*22e0*/  LOP3.LUT R11, R26, 0x8, R11, 0xf8, !PT ;  /* 0x000000081a0b7812 */ /* 0x000fe200078ef80b */
[-C--:B------:R-:W-:Y:S01]  /*22f0*/  IMAD R10, R20, R8.reuse, RZ ;  /* 0x00000008140a7224 */ /* 0x080fe200078e02ff */
[----:B------:R-:W-:Y:S01]  /*2300*/  SHF.R.U32.HI R26, RZ, 0x3, R26 ;  /* 0x00000003ff1a7819 */ /* 0x000fe2000001161a */
[----:B------:R-:W-:Y:S01]  /*2310*/  IMAD.IADD R208, R219, 0x1, R17 ;  /* 0x00000001dbd07824 */ /* 0x000fe200078e0211 */
[----:B------:R-:W-:Y:S01]  /*2320*/  LOP3.LUT R12, R13, 0x8, R18, 0xf8, !PT ;  /* 0x000000080d0c7812 */ /* 0x000fe200078ef812 */
[----:B------:R-:W-:Y:S01]  /*2330*/  IMAD.WIDE.U32 R18, R3, R8, RZ ;  /* 0x0000000803127225 */ /* 0x000fe200078e00ff */
[----:B------:R-:W-:Y:S01]  /*2340*/  SHF.R.U32.HI R13, RZ, 0x3, R13 ;  /* 0x00000003ff0d7819 */ /* 0x000fe2000001160d */
[----:B------:R-:W-:Y:S01]  /*2350*/  BSSY B0, `(.L_x_619) ;  /* 0x0000031000007945 */ /* 0x000fe20003800000 */
[----:B------:R-:W-:Y:S01]  /*2360*/  LOP3.LUT R0, R11, R26, RZ, 0x3c, !PT ;  /* 0x0000001a0b007212 */ /* 0x000fe200078e3cff */
[----:B------:R-:W-:Y:S01]  /*2370*/  IMAD R10, R3, R9, R10 ;  /* 0x00000009030a7224 */ /* 0x000fe200078e020a */
[----:B------:R-:W-:-:S02]  /*2380*/  LOP3.LUT R12, R12, R13, RZ, 0x3c, !PT ;  /* 0x0000000d0c0c7212 */ /* 0x000fc400078e3cff */
[----:B------:R-:W-:Y:S01]  /*2390*/  LOP3.LUT R0, R0, 0xfffffe00, R21, 0xf8, !PT ;  /* 0xfffffe0000007812 */ /* 0x000fe200078ef815 */
[----:B------:R-:W-:Y:S01]  /*23a0*/  IMAD.IADD R11, R19, 0x1, R10 ;  /* 0x00000001130b7824 */ /* 0x000fe200078e020a */
[----:B------:R-:W-:Y:S01]  /*23b0*/  SHF.R.S32.HI R85, RZ, 0x5, R85 ;  /* 0x00000005ff557819 */ /* 0x000fe20000011455 */
[----:B------:R-:W-:-:S04]  /*23c0*/  DEPBAR.LE SB0, 0x0 ;  /* 0x000080000000791a */ /* 0x000fc80000000000 */
[----:B------:R-:W-:Y:S01]  /*23d0*/  BAR.SYNC.DEFER_BLOCKING 0x0 ;  /* 0x0000000000007b1d */ /* 0x000fe20000010000 */
[----:B------:R-:W-:Y:S01]  /*23e0*/  IMAD R197, R197, 0x200, R12 ;  /* 0x00000200c5c57824 */ /* 0x000fe200078e020c */
[----:B------:R-:W-:Y:S01]  /*23f0*/  LEA R14, P0, R18, R218, 0x6 ;  /* 0x000000da120e7211 */ /* 0x000fe200078030ff */
[----:B------:R-:W-:Y:S01]  /*2400*/  IMAD R198, R85, 0x400, R0 ;  /* 0x0000040055c67824 */ /* 0x000fe200078e0200 */
[----:B------:R-:W-:Y:S02]  /*2410*/  ISETP.GE.AND P4, PT, R16, R7, PT ;  /* 0x000000071000720c */ /* 0x000fe40003f86270 */
        /* <DEDUP_REMOVED lines=36> */
.L_x_620:
[----:B------:R-:W-:Y:S05]  /*2660*/  BSYNC B0 ;  /* 0x0000000000007941 */ /* 0x000fea0003800000 */
.L_x_619:
        /* <DEDUP_REMOVED lines=38> */
.L_x_622:
[----:B------:R-:W-:Y:S05]  /*28d0*/  BSYNC B0 ;  /* 0x0000000000007941 */ /* 0x000fea0003800000 */
.L_x_621:
[----:B------:R1:W-:Y:S01]  /*28e0*/  @P6 STS.128 [R213+0xd000], RZ ;  /* 0x00d000ffd5006388 */ /* 0x0003e20000000c00 */
[----:B------:R-:W-:Y:S03]  /*28f0*/  BSSY B0, `(.L_x_623) ;  /* 0x0000023000007945 */ /* 0x000fe60003800000 */
[----:B------:R1:W-:Y:S04]  /*2900*/  @P6 STS.128 [R213+0xf000], RZ ;  /* 0x00f000ffd5006388 */ /* 0x0003e80000000c00 */
[----:B------:R1:W-:Y:S01]  /*2910*/  @P6 STS.128 [R213+0x11000], RZ ;  /* 0x011000ffd5006388 */ /* 0x0003e20000000c00 */
[----:B------:R-:W-:Y:S05]  /*2920*/  @P6 BRA `(.L_x_624) ;  /* 0x00000000007c6947 */ /* 0x000fea0003800000 */
[----:B------:R-:W-:Y:S01]  /*2930*/  ULDC UR5, c[0x0][0x2d0] ;  /* 0x0000b40000057ab9 */ /* 0x000fe20000000800 */
[----:B------:R-:W-:Y:S02]  /*2940*/  LEA R7, P1, R8, R14, 0x5 ;  /* 0x0000000e08077211 */ /* 0x000fe400078228ff */
[----:B------:R-:W-:Y:S02]  /*2950*/  ISETP.GE.AND P3, PT, R154, UR5, PT ;  /* 0x000000059a007c0c */ /* 0x000fe4000bf66270 */
[----:B------:R-:W-:Y:S02]  /*2960*/  ISETP.GE.AND P2, PT, R215, UR5, PT ;  /* 0x00000005d7007c0c */ /* 0x000fe4000bf46270 */
[----:B------:R-:W-:Y:S02]  /*2970*/  ISETP.GE.AND P0, PT, R214, UR5, PT ;  /* 0x00000005d6007c0c */ /* 0x000fe4000bf06270 */
[----:B------:R-:W-:-:S07]  /*2980*/  LEA.HI.X R16, R8, R15, R9, 0x5, P1 ;  /* 0x0000000f08107211 */ /* 0x000fce00008f2c09 */
[----:B-1-3--:R-:W1:Y:S01]  /*2990*/  @!P3 LDC.64 R12, c[0x0][0x220] ;  /* 0x00008800ff0cbb82 */ /* 0x00ae620000000a00 */
[----:B------:R3:W-:Y:S07]  /*29a0*/  @P3 STS.128 [R213+0xd000], RZ ;  /* 0x00d000ffd5003388 */ /* 0x0007ee0000000c00 */
[----:B--2---:R-:W2:Y:S01]  /*29b0*/  @!P2 LDC.64 R10, c[0x0][0x220] ;  /* 0x00008800ff0aab82 */ /* 0x004ea20000000a00 */
[----:B-1----:R-:W-:-:S04]  /*29c0*/  @!P3 LEA R12, P5, R7, R12, 0x1 ;  /* 0x0000000c070cb211 */ /* 0x002fc800078a08ff */
        /* <DEDUP_REMOVED lines=21> */
.L_x_624:
[----:B------:R-:W-:Y:S05]  /*2b20*/  BSYNC B0 ;  /* 0x0000000000007941 */ /* 0x000fea0003800000 */
.L_x_623:
[----:B------:R1:W-:Y:S01]  /*2b30*/  @P4 STS.128 [R213+0xd800], RZ ;  /* 0x00d800ffd5004388 */ /* 0x0003e20000000c00 */
[----:B------:R-:W-:Y:S03]  /*2b40*/  BSSY B0, `(.L_x_625) ;  /* 0x0000024000007945 */ /* 0x000fe60003800000 */
[----:B------:R1:W-:Y:S04]  /*2b50*/  @P4 STS.128 [R213+0xf800], RZ ;  /* 0x00f800ffd5004388 */ /* 0x0003e80000000c00 */
[----:B------:R1:W-:Y:S01]  /*2b60*/  @P4 STS.128 [R213+0x11800], RZ ;  /* 0x011800ffd5004388 */ /* 0x0003e20000000c00 */
[----:B------:R-:W-:Y:S05]  /*2b70*/  @P4 BRA `(.L_x_626) ;  /* 0x0000000000804947 */ /* 0x000fea0003800000 */
[----:B------:R-:W-:Y:S01]  /*2b80*/  ULDC UR5, c[0x0][0x2d0] ;  /* 0x0000b40000057ab9 */ /* 0x000fe20000000800 */
[----:B------:R-:W-:Y:S01]  /*2b90*/  IMAD.WIDE.U32 R14, R8, 0x30, R14 ;  /* 0x00000030080e7825 */ /* 0x000fe200078e000e */
[----:B------:R-:W-:Y:S02]  /*2ba0*/  ISETP.GE.AND P3, PT, R154, UR5, PT ;  /* 0x000000059a007c0c */ /* 0x000fe4000bf66270 */
[----:B------:R-:W-:Y:S01]  /*2bb0*/  ISETP.GE.AND P2, PT, R215, UR5, PT ;  /* 0x00000005d7007c0c */ /* 0x000fe2000bf46270 */
[----:B------:R-:W-:Y:S01]  /*2bc0*/  IMAD R8, R9, 0x30, RZ ;  /* 0x0000003009087824 */ /* 0x000fe200078e02ff */
[----:B------:R-:W-:-:S03]  /*2bd0*/  ISETP.GE.AND P0, PT, R214, UR5, PT ;  /* 0x00000005d6007c0c */ /* 0x000fc6000bf06270 */
[----:B------:R-:W-:-:S06]  /*2be0*/  IMAD.IADD R8, R15, 0x1, R8 ;  /* 0x000000010f087824 */ /* 0x000fcc00078e0208 */
        /* <DEDUP_REMOVED lines=25> */
.L_x_626:
[----:B------:R-:W-:Y:S05]  /*2d80*/  BSYNC B0 ;  /* 0x0000000000007941 */ /* 0x000fea0003800000 */
.L_x_625:
[----:B-123--:R-:W-:Y:S01]  /*2d90*/  LDSM.16.M88.4 R8, [R198] ;  /* 0x00000000c608783b */ /* 0x00efe20000000200 */
[----:B------:R-:W-:Y:S01]  /*2da0*/  R2P PR, R5, 0x6 ;  /* 0x0000000605007804 */ /* 0x000fe20000000000 */
[----:B------:R-:W-:Y:S01]  /*2db0*/  IMAD.MOV.U32 R7, RZ, RZ, 0x10 ;  /* 0x00000010ff077424 */ /* 0x000fe200078e00ff */
[C---:B------:R-:W-:Y:S01]  /*2dc0*/  LOP3.LUT P0, RZ, R2.reuse, 0x2, RZ, 0xc0, !PT ;  /* 0x0000000202ff7812 */ /* 0x040fe2000780c0ff */
[----:B------:R-:W1:Y:S01]  /*2dd0*/  LDSM.16.M88.4 R16, [R197+0x6800] ;  /* 0x00680000c510783b */ /* 0x000e620000000200 */
[----:B------:R-:W-:Y:S02]  /*2de0*/  VIADD R5, R197, 0x6000 ;  /* 0x00006000c5057836 */ /* 0x000fe40000000000 */
[----:B------:R-:W-:Y:S01]  /*2df0*/  SEL R7, R7, 0xfffffff0, !P0 ;  /* 0xfffffff007077807 */ /* 0x000fe20004000000 */
[----:B------:R-:W2:Y:S01]  /*2e00*/  LDSM.16.M88.4 R24, [R197+0x6000] ;  /* 0x00600000c518783b */ /* 0x000ea20000000200 */
[----:B------:R-:W-:Y:S01]  /*2e10*/  VIADD R195, R197, 0x6020 ;  /* 0x00006020c5c37836 */ /* 0x000fe20000000000 */
[----:B------:R-:W-:Y:S01]  /*2e20*/  LOP3.LUT P0, RZ, R2, 0x4, RZ, 0xc0, !PT ;  /* 0x0000000402ff7812 */ /* 0x000fe2000780c0ff */
[----:B------:R-:W-:Y:S01]  /*2e30*/  IMAD.MOV.U32 R2, RZ, RZ, 0x40 ;  /* 0x00000040ff027424 */ /* 0x000fe200078e00ff */
[----:B------:R-:W3:Y:S01]  /*2e40*/  LDSM.16.M88.4 R60, [R197+0x7000] ;  /* 0x00700000c53c783b */ /* 0x000ee20000000200 */
[----:B------:R-:W-:-:S02]  /*2e50*/  IMAD R196, R7, 0x2, R198 ;  /* 0x0000000207c47824 */ /* 0x000fc400078e02c6 */
[----:B------:R-:W-:Y:S01]  /*2e60*/  @P1 VIADD R195, R5, 0xffffffe0 ;  /* 0xffffffe005c31836 */ /* 0x000fe20000000000 */
[----:B------:R-:W5:Y:S01]  /*2e70*/  LDSM.16.M88.4 R36, [R197+0x7800] ;  /* 0x00780000c524783b */ /* 0x000f620000000200 */
[----:B------:R-:W-:Y:S01]  /*2e80*/  IMAD.MOV.U32 R5, RZ, RZ, 0x20 ;  /* 0x00000020ff057424 */ /* 0x000fe200078e00ff */
[----:B------:R-:W-:Y:S01]  /*2e90*/  SEL R2, R2, 0xffffffc0, !P2 ;  /* 0xffffffc002027807 */ /* 0x000fe20005000000 */
[----:B------:R-:W-:Y:S01]  /*2ea0*/  IMAD.SHL.U32 R6, R6, 0x2, RZ ;  /* 0x0000000206067824 */ /* 0x000fe200078e00ff */
[----:B------:R-:W-:Y:S01]  /*2eb0*/  LDSM.16.M88.4 R72, [R196] ;  /* 0x00000000c448783b */ /* 0x000fe20000000200 */
[----:B------:R-:W-:Y:S01]  /*2ec0*/  VIADD R187, R195, 0x800 ;  /* 0x00000800c3bb7836 */ /* 0x000fe20000000000 */
[----:B------:R-:W-:Y:S01]  /*2ed0*/  SEL R5, R5, 0xffffffe0, !P0 ;  /* 0xffffffe005057807 */ /* 0x000fe20004000000 */
[----:B------:R-:W-:Y:S01]  /*2ee0*/  IMAD.IADD R191, R197, 0x1, R2 ;  /* 0x00000001c5bf7824 */ /* 0x000fe200078e0202 */
[----:B------:R-:W4:Y:S01]  /*2ef0*/  LDSM.16.M88.4 R12, [R195+0x800] ;  /* 0x00080000c30c783b */ /* 0x000f220000000200 */
[----:B------:R-:W-:Y:S01]  /*2f00*/  IMAD.IADD R184, R2, 0x1, R195 ;  /* 0x0000000102b87824 */ /* 0x000fe200078e02c3 */
[----:B------:R-:W-:Y:S01]  /*2f10*/  LOP3.LUT R6, R6, 0x6, RZ, 0xc0, !PT ;  /* 0x0000000606067812 */ /* 0x000fe200078ec0ff */
[C---:B------:R-:W-:Y:S01]  /*2f20*/  IMAD R194, R5.reuse, 0x2, R198 ;  /* 0x0000000205c27824 */ /* 0x040fe200078e02c6 */
[----:B------:R-:W4:Y:S01]  /*2f30*/  LDSM.16.M88.4 R32, [R195] ;  /* 0x00000000c320783b */ /* 0x000f220000000200 */
[----:B------:R-:W-:Y:S01]  /*2f40*/  IMAD R193, R5, 0x2, R196 ;  /* 0x0000000205c17824 */ /* 0x000fe200078e02c4 */
[----:B------:R-:W4:Y:S01]  /*2f50*/  LDC.U8 R2, c[0x0][0x388] ;  /* 0x0000e200ff027b82 */ /* 0x000f220000000000 */
[C---:B------:R-:W-:Y:S01]  /*2f60*/  VIADD R186, R195.reuse, 0x1000 ;  /* 0x00001000c3ba7836 */ /* 0x040fe20000000000 */
[----:B------:R-:W4:Y:S01]  /*2f70*/  LDSM.16.M88.4 R44, [R195+0x1000] ;  /* 0x00100000c32c783b */ /* 0x000f220000000200 */
[----:B------:R-:W-:-:S02]  /*2f80*/  VIADD R185, R195, 0x1800 ;  /* 0x00001800c3b97836 */ /* 0x000fc40000000000 */
[C---:B------:R-:W-:Y:S01]  /*2f90*/  VIADD R183, R195.reuse, 0x2000 ;  /* 0x00002000c3b77836 */ /* 0x040fe20000000000 */
[----:B------:R-:W4:Y:S01]  /*2fa0*/  LDSM.16.M88.4 R76, [R195+0x1800] ;  /* 0x00180000c34c783b */ /* 0x000f220000000200 */
[C---:B------:R-:W-:Y:S02]  /*2fb0*/  VIADD R182, R195.reuse, 0x2800 ;  /* 0x00002800c3b67836 */ /* 0x040fe40000000000 */
[C---:B------:R-:W-:Y:S01]  /*2fc0*/  VIADD R181, R195.reuse, 0x3000 ;  /* 0x00003000c3b57836 */ /* 0x040fe20000000000 */
[----:B------:R-:W-:Y:S01]  /*2fd0*/  LDSM.16.M88.4 R52, [R194] ;  /* 0x00000000c234783b */ /* 0x000fe20000000200 */
[C---:B------:R-:W-:Y:S02]  /*2fe0*/  VIADD R180, R195.reuse, 0x3800 ;  /* 0x00003800c3b47836 */ /* 0x040fe40000000000 */
[C---:B------:R-:W-:Y:S01]  /*2ff0*/  VIADD R179, R195.reuse, 0x4000 ;  /* 0x00004000c3b37836 */ /* 0x040fe20000000000 */
[----:B-1----:R-:W-:Y:S01]  /*3000*/  HMMA.16816.F32.BF16 R20, R8, R16, RZ ;  /* 0x000000100814723c */ /* 0x002fe200000418ff */
[----:B------:R-:W1:Y:S01]  /*3010*/  LDSM.16.M88.4 R40, [R191+0x6000] ;  /* 0x00600000bf28783b */ /* 0x000e620000000200 */
[----:B------:R-:W-:-:S02]  /*3020*/  VIADD R178, R195, 0x4800 ;  /* 0x00004800c3b27836 */ /* 0x000fc40000000000 */
[C---:B------:R-:W-:Y:S01]  /*3030*/  VIADD R177, R195.reuse, 0x5000 ;  /* 0x00005000c3b17836 */ /* 0x040fe20000000000 */
[----:B------:R-:W1:Y:S01]  /*3040*/  LDSM.16.M88.4 R68, [R191+0x6800] ;  /* 0x00680000bf44783b */ /* 0x000e620000000200 */
[C---:B------:R-:W-:Y:S01]  /*3050*/  HMMA.16816.F32.BF16 R16, R8.reuse, R18, RZ ;  /* 0x000000120810723c */ /* 0x040fe200000418ff */
[----:B------:R-:W-:Y:S02]  /*3060*/  VIADD R176, R195, 0x5800 ;  /* 0x00005800c3b07836 */ /* 0x000fe40000000000 */
[----:B------:R-:W-:Y:S03]  /*3070*/  LDSM.16.M88.4 R48, [R184] ;  /* 0x00000000b830783b */ /* 0x000fe60000000200 */
[C---:B--2---:R-:W-:Y:S01]  /*3080*/  HMMA.16816.F32.BF16 R28, R8.reuse, R24, RZ ;  /* 0x00000018081c723c */ /* 0x044fe200000418ff */
[----:B------:R-:W0:Y:S05]  /*3090*/  LDGDEPBAR ;  /* 0x00000000000079af */ /* 0x000e2a0000000000 */
[C---:B------:R-:W-:Y:S06]  /*30a0*/  HMMA.16816.F32.BF16 R24, R8.reuse, R26, RZ ;  /* 0x0000001a0818723c */ /* 0x040fec00000418ff */
[C---:B---3--:R-:W-:Y:S06]  /*30b0*/  HMMA.16816.F32.BF16 R64, R8.reuse, R60, RZ ;  /* 0x0000003c0840723c */ /* 0x048fec00000418ff */
[C---:B------:R-:W-:Y:S06]  /*30c0*/  HMMA.16816.F32.BF16 R60, R8.reuse, R62, RZ ;  /* 0x0000003e083c723c */ /* 0x040fec00000418ff */
[C---:B-----5:R-:W-:Y:S06]  /*30d0*/  HMMA.16816.F32.BF16 R56, R8.reuse, R36, RZ ;  /* 0x000000240838723c */ /* 0x060fec00000418ff */
[----:B------:R-:W-:Y:S01]  /*30e0*/  HMMA.16816.F32.BF16 R8, R8, R38, RZ ;  /* 0x000000260808723c */ /* 0x000fe200000418ff */
[----:B------:R-:W2:Y:S05]  /*30f0*/  LDSM.16.M88.4 R36, [R191+0x7000] ;  /* 0x00700000bf24783b */ /* 0x000eaa0000000200 */
[C---:B----4-:R-:W-:Y:S06]  /*3100*/  HMMA.16816.F32.BF16 R20, R72.reuse, R12, R20 ;  /* 0x0000000c4814723c */ /* 0x050fec0000041814 */
[C---:B------:R-:W-:Y:S01]  /*3110*/  HMMA.16816.F32.BF16 R16, R72.reuse, R14, R16 ;  /* 0x0000000e4810723c */ /* 0x040fe20000041810 */
[----:B------:R-:W3:Y:S05]  /*3120*/  LDSM.16.M88.4 R12, [R191+0x7800] ;  /* 0x00780000bf0c783b */ /* 0x000eea0000000200 */
[C---:B------:R-:W-:Y:S06]  /*3130*/  HMMA.16816.F32.BF16 R28, R72.reuse, R32, R28 ;  /* 0x00000020481c723c */ /* 0x040fec000004181c */
[C---:B------:R-:W-:Y:S01]  /*3140*/  HMMA.16816.F32.BF16 R24, R72.reuse, R34, R24 ;  /* 0x000000224818723c */ /* 0x040fe20000041818 */
[----:B------:R-:W4:Y:S05]  /*3150*/  LDSM.16.M88.4 R32, [R193] ;  /* 0x00000000c120783b */ /* 0x000f2a0000000200 */
[C---:B------:R-:W-:Y:S06]  /*3160*/  HMMA.16816.F32.BF16 R64, R72.reuse, R44, R64 ;  /* 0x0000002c4840723c */ /* 0x040fec0000041840 */
[C---:B------:R-:W-:Y:S01]  /*3170*/  HMMA.16816.F32.BF16 R60, R72.reuse, R46, R60 ;  /* 0x0000002e483c723c */ /* 0x040fe2000004183c */
[----:B------:R-:W5:Y:S05]  /*3180*/  LDSM.16.M88.4 R44, [R184+0x800] ;  /* 0x00080000b82c783b */ /* 0x000f6a0000000200 */
[C---:B------:R-:W-:Y:S06]  /*3190*/  HMMA.16816.F32.BF16 R56, R72.reuse, R76, R56 ;  /* 0x0000004c4838723c */ /* 0x040fec0000041838 */
[----:B------:R-:W-:Y:S01]  /*31a0*/  HMMA.16816.F32.BF16 R8, R72, R78, R8 ;  /* 0x0000004e4808723c */ /* 0x000fe20000041808 */
[----:B------:R-:W-:Y:S04]  /*31b0*/  LDSM.16.M88.4 R76, [R198+0x2000] ;  /* 0x00200000c64c783b */ /* 0x000fe80000000200 */
[----:B------:R-:W-:Y:S01]  /*31c0*/  LDSM.16.M88.4 R72, [R197+0x9000] ;  /* 0x00900000c548783b */ /* 0x000fe20000000200 */
[C---:B-1----:R-:W-:Y:S06]  /*31d0*/  HMMA.16816.F32.BF16 R28, R52.reuse, R40, R28 ;  /* 0x00000028341c723c */ /* 0x042fec000004181c */
[C---:B------:R-:W-:Y:S01]  /*31e0*/  HMMA.16816.F32.BF16 R24, R52.reuse, R42, R24 ;  /* 0x0000002a3418723c */ /* 0x040fe20000041818 */
[----:B------:R-:W1:Y:S05]  /*31f0*/  LDSM.16.M88.4 R40, [R184+0x1000] ;  /* 0x00100000b828783b */ /* 0x000e6a0000000200 */
        /* <DEDUP_REMOVED lines=10> */
[C---:B----4-:R-:W-:Y:S06]  /*32a0*/  HMMA.16816.F32.BF16 R28, R32.reuse, R48, R28 ;  /* 0x00000030201c723c */ /* 0x050fec000004181c */
[C---:B------:R-:W-:Y:S01]  /*32b0*/  HMMA.16816.F32.BF16 R24, R32.reuse, R50, R24 ;  /* 0x000000322018723c */ /* 0x040fe20000041818 */
[----:B------:R-:W-:Y:S05]  /*32c0*/  LDSM.16.M88.4 R48, [R196+0x2000] ;  /* 0x00200000c430783b */ /* 0x000fea0000000200 */
[C---:B-----5:R-:W-:Y:S06]  /*32d0*/  HMMA.16816.F32.BF16 R20, R32.reuse, R44, R20 ;  /* 0x0000002c2014723c */ /* 0x060fec0000041814 */
[C---:B------:R-:W-:Y:S01]  /*32e0*/  HMMA.16816.F32.BF16 R16, R32.reuse, R46, R16 ;  /* 0x0000002e2010723c */ /* 0x040fe20000041810 */
[----:B------:R-:W4:Y:S05]  /*32f0*/  LDSM.16.M88.4 R44, [R195+0x2000] ;  /* 0x00200000c32c783b */ /* 0x000f2a0000000200 */
[C---:B-1----:R-:W-:Y:S06]  /*3300*/  HMMA.16816.F32.BF16 R64, R32.reuse, R40, R64 ;  /* 0x000000282040723c */ /* 0x042fec0000041840 */
[C---:B------:R-:W-:Y:S01]  /*3310*/  HMMA.16816.F32.BF16 R60, R32.reuse, R42, R60 ;  /* 0x0000002a203c723c */ /* 0x040fe2000004183c */
[----:B------:R-:W1:Y:S05]  /*3320*/  LDSM.16.M88.4 R40, [R195+0x2800] ;  /* 0x00280000c328783b */ /* 0x000e6a0000000200 */
[C---:B--2---:R-:W-:Y:S06]  /*3330*/  HMMA.16816.F32.BF16 R56, R32.reuse, R36, R56 ;  /* 0x000000242038723c */ /* 0x044fec0000041838 */
[----:B------:R-:W-:Y:S01]  /*3340*/  HMMA.16816.F32.BF16 R52, R32, R38, R52 ;  /* 0x000000262034723c */ /* 0x000fe20000041834 */
[----:B------:R-:W2:Y:S04]  /*3350*/  LDSM.16.M88.4 R36, [R195+0x3000] ;  /* 0x00300000c324783b */ /* 0x000ea80000000200 */
[----:B------:R-:W5:Y:S01]  /*3360*/  LDSM.16.M88.4 R32, [R195+0x3800] ;  /* 0x00380000c320783b */ /* 0x000f620000000200 */
        /* <DEDUP_REMOVED lines=8> */
[----:B------:R-:W-:Y:S05]  /*33f0*/  LDSM.16.M88.4 R72, [R191+0x9000] ;  /* 0x00900000bf48783b */ /* 0x000fea0000000200 */
[C---:B------:R-:W-:Y:S06]  /*3400*/  HMMA.16816.F32.BF16 R56, R76.reuse, R68, R56 ;  /* 0x000000444c38723c */ /* 0x040fec0000041838 */
[----:B------:R-:W-:Y:S01]  /*3410*/  HMMA.16816.F32.BF16 R68, R76, R70, R52 ;  /* 0x000000464c44723c */ /* 0x000fe20000041834 */
[----:B------:R-:W3:Y:S04]  /*3420*/  LDSM.16.M88.4 R52, [R191+0x8800] ;  /* 0x00880000bf34783b */ /* 0x000ee80000000200 */
[----:B------:R-:W3:Y:S01]  /*3430*/  LDSM.16.M88.4 R76, [R191+0x9800] ;  /* 0x00980000bf4c783b */ /* 0x000ee20000000200 */
[C---:B----4-:R-:W-:Y:S06]  /*3440*/  HMMA.16816.F32.BF16 R28, R48.reuse, R44, R28 ;  /* 0x0000002c301c723c */ /* 0x050fec000004181c */
[C---:B------:R-:W-:Y:S01]  /*3450*/  HMMA.16816.F32.BF16 R24, R48.reuse, R46, R24 ;  /* 0x0000002e3018723c */ /* 0x040fe20000041818 */
[----:B------:R-:W-:Y:S05]  /*3460*/  LDSM.16.M88.4 R44, [R193+0x2000] ;  /* 0x00200000c12c783b */ /* 0x000fea0000000200 */
[C---:B-1----:R-:W-:Y:S06]  /*3470*/  HMMA.16816.F32.BF16 R20, R48.reuse, R40, R20 ;  /* 0x000000283014723c */ /* 0x042fec0000041814 */
[C---:B------:R-:W-:Y:S01]  /*3480*/  HMMA.16816.F32.BF16 R16, R48.reuse, R42, R16 ;  /* 0x0000002a3010723c */ /* 0x040fe20000041810 */
[----:B------:R-:W1:Y:S05]  /*3490*/  LDSM.16.M88.4 R40, [R184+0x2000] ;  /* 0x00200000b828783b */ /* 0x000e6a0000000200 */
[C---:B--2---:R-:W-:Y:S06]  /*34a0*/  HMMA.16816.F32.BF16 R64, R48.reuse, R36, R64 ;  /* 0x000000243040723c */ /* 0x044fec0000041840 */
[C---:B------:R-:W-:Y:S01]  /*34b0*/  HMMA.16816.F32.BF16 R60, R48.reuse, R38, R60 ;  /* 0x00000026303c723c */ /* 0x040fe2000004183c */
[----:B------:R-:W-:Y:S05]  /*34c0*/  LDSM.16.M88.4 R36, [R184+0x3000] ;  /* 0x00300000b824783b */ /* 0x000fea0000000200 */
[C---:B-----5:R-:W-:Y:S06]  /*34d0*/  HMMA.16816.F32.BF16 R56, R48.reuse, R32, R56 ;  /* 0x000000203038723c */ /* 0x060fec0000041838 */
        /* <DEDUP_REMOVED lines=8> */
[----:B------:R-:W4:Y:S05]  /*3560*/  LDSM.16.M88.4 R52, [R198+0x4000] ;  /* 0x00400000c634783b */ /* 0x000f2a0000000200 */
[C---:B------:R-:W-:Y:S06]  /*3570*/  HMMA.16816.F32.BF16 R64, R12.reuse, R72, R64 ;  /* 0x000000480c40723c */ /* 0x040fec0000041840 */
[C---:B------:R-:W-:Y:S01]  /*3580*/  HMMA.16816.F32.BF16 R60, R12.reuse, R74, R60 ;  /* 0x0000004a0c3c723c */ /* 0x040fe2000004183c */
[----:B------:R-:W-:Y:S05]  /*3590*/  LDSM.16.M88.4 R72, [R196+0x4000] ;  /* 0x00400000c448783b */ /* 0x000fea0000000200 */
[C---:B------:R-:W-:Y:S06]  /*35a0*/  HMMA.16816.F32.BF16 R56, R12.reuse, R76, R56 ;  /* 0x0000004c0c38723c */ /* 0x040fec0000041838 */
[----:B------:R-:W-:Y:S01]  /*35b0*/  HMMA.16816.F32.BF16 R68, R12, R78, R68 ;  /* 0x0000004e0c44723c */ /* 0x000fe20000041844 */
[----:B------:R-:W5:Y:S05]  /*35c0*/  LDSM.16.M88.4 R12, [R197+0xa800] ;  /* 0x00a80000c50c783b */ /* 0x000f6a0000000200 */
[C---:B-1----:R-:W-:Y:S06]  /*35d0*/  HMMA.16816.F32.BF16 R28, R44.reuse, R40, R28 ;  /* 0x000000282c1c723c */ /* 0x042fec000004181c */
[C---:B------:R-:W-:Y:S01]  /*35e0*/  HMMA.16816.F32.BF16 R24, R44.reuse, R42, R24 ;  /* 0x0000002a2c18723c */ /* 0x040fe20000041818 */
[----:B------:R-:W1:Y:S05]  /*35f0*/  LDSM.16.M88.4 R40, [R197+0xb000] ;  /* 0x00b00000c528783b */ /* 0x000e6a0000000200 */
[C---:B--2---:R-:W-:Y:S06]  /*3600*/  HMMA.16816.F32.BF16 R20, R44.reuse, R32, R20 ;  /* 0x000000202c14723c */ /* 0x044fec0000041814 */
[C---:B------:R-:W-:Y:S01]  /*3610*/  HMMA.16816.F32.BF16 R16, R44.reuse, R34, R16 ;  /* 0x000000222c10723c */ /* 0x040fe20000041810 */
[----:B------:R-:W-:Y:S05]  /*3620*/  LDSM.16.M88.4 R32, [R197+0xb800] ;  /* 0x00b80000c520783b */ /* 0x000fea0000000200 */
[C---:B------:R-:W-:Y:S01]  /*3630*/  HMMA.16816.F32.BF16 R76, R44.reuse, R36, R64 ;  /* 0x000000242c4c723c */ /* 0x040fe20000041840 */
[----:B------:R-:W2:Y:S05]  /*3640*/  LDSM.16.M88.4 R64, [R195+0x4000] ;  /* 0x00400000c340783b */ /* 0x000eaa0000000200 */
[C---:B------:R-:W-:Y:S01]  /*3650*/  HMMA.16816.F32.BF16 R60, R44.reuse, R38, R60 ;  /* 0x000000262c3c723c */ /* 0x040fe2000004183c */
[----:B------:R-:W2:Y:S05]  /*3660*/  LDSM.16.M88.4 R36, [R195+0x4800] ;  /* 0x00480000c324783b */ /* 0x000eaa0000000200 */
[C---:B---3--:R-:W-:Y:S06]  /*3670*/  HMMA.16816.F32.BF16 R56, R44.reuse, R8, R56 ;  /* 0x000000082c38723c */ /* 0x048fec0000041838 */
[----:B------:R-:W-:Y:S01]  /*3680*/  HMMA.16816.F32.BF16 R68, R44, R10, R68 ;  /* 0x0000000a2c44723c */ /* 0x000fe20000041844 */
[----:B------:R-:W3:Y:S04]  /*3690*/  LDSM.16.M88.4 R8, [R195+0x5000] ;  /* 0x00500000c308783b */ /* 0x000ee80000000200 */
[----:B------:R-:W-:Y:S01]  /*36a0*/  LDSM.16.M88.4 R44, [R195+0x5800] ;  /* 0x00580000c32c783b */ /* 0x000fe20000000200 */
[C---:B----4-:R-:W-:Y:S06]  /*36b0*/  HMMA.16816.F32.BF16 R28, R52.reuse, R48, R28 ;  /* 0x00000030341c723c */ /* 0x050fec000004181c */
[C---:B------:R-:W-:Y:S01]  /*36c0*/  HMMA.16816.F32.BF16 R24, R52.reuse, R50, R24 ;  /* 0x000000323418723c */ /* 0x040fe20000041818 */
[----:B------:R-:W-:Y:S05]  /*36d0*/  LDSM.16.M88.4 R48, [R191+0xa800] ;  /* 0x00a80000bf30783b */ /* 0x000fea0000000200 */
[C---:B-----5:R-:W-:Y:S06]  /*36e0*/  HMMA.16816.F32.BF16 R20, R52.reuse, R12, R20 ;  /* 0x0000000c3414723c */ /* 0x060fec0000041814 */
[C---:B------:R-:W-:Y:S01]  /*36f0*/  HMMA.16816.F32.BF16 R16, R52.reuse, R14, R16 ;  /* 0x0000000e3410723c */ /* 0x040fe20000041810 */
[----:B------:R-:W-:Y:S05]  /*3700*/  LDSM.16.M88.4 R12, [R191+0xa000] ;  /* 0x00a00000bf0c783b */ /* 0x000fea0000000200 */
[C---:B-1----:R-:W-:Y:S06]  /*3710*/  HMMA.16816.F32.BF16 R76, R52.reuse, R40, R76 ;  /* 0x00000028344c723c */ /* 0x042fec000004184c */
[----:B------:R-:W-:Y:S01]  /*3720*/  HMMA.16816.F32.BF16 R60, R52, R42, R60 ;  /* 0x0000002a343c723c */ /* 0x000fe2000004183c */
[----:B------:R-:W1:Y:S05]  /*3730*/  LDSM.16.M88.4 R40, [R194+0x4000] ;  /* 0x00400000c228783b */ /* 0x000e6a0000000200 */
[C---:B--2---:R-:W-:Y:S06]  /*3740*/  HMMA.16816.F32.BF16 R28, R72.reuse, R64, R28 ;  /* 0x00000040481c723c */ /* 0x044fec000004181c */
[C---:B------:R-:W-:Y:S06]  /*3750*/  HMMA.16816.F32.BF16 R24, R72.reuse, R66, R24 ;  /* 0x000000424818723c */ /* 0x040fec0000041818 */
[C---:B------:R-:W-:Y:S06]  /*3760*/  HMMA.16816.F32.BF16 R20, R72.reuse, R36, R20 ;  /* 0x000000244814723c */ /* 0x040fec0000041814 */
[C---:B------:R-:W-:Y:S01]  /*3770*/  HMMA.16816.F32.BF16 R16, R72.reuse, R38, R16 ;  /* 0x000000264810723c */ /* 0x040fe20000041810 */
[----:B------:R-:W-:Y:S05]  /*3780*/  LDSM.16.M88.4 R36, [R193+0x4000] ;  /* 0x00400000c124783b */ /* 0x000fea0000000200 */
[C---:B---3--:R-:W-:Y:S06]  /*3790*/  HMMA.16816.F32.BF16 R76, R72.reuse, R8, R76 ;  /* 0x00000008484c723c */ /* 0x048fec000004184c */
[----:B------:R-:W-:Y:S01]  /*37a0*/  HMMA.16816.F32.BF16 R60, R72, R10, R60 ;  /* 0x0000000a483c723c */ /* 0x000fe2000004183c */
[----:B------:R-:W2:Y:S05]  /*37b0*/  LDSM.16.M88.4 R8, [R184+0x4000] ;  /* 0x00400000b808783b */ /* 0x000eaa0000000200 */
[C---:B------:R-:W-:Y:S06]  /*37c0*/  HMMA.16816.F32.BF16 R56, R52.reuse, R32, R56 ;  /* 0x000000203438723c */ /* 0x040fec0000041838 */
[----:B------:R-:W-:Y:S01]  /*37d0*/  HMMA.16816.F32.BF16 R68, R52, R34, R68 ;  /* 0x000000223444723c */ /* 0x000fe20000041844 */
[----:B------:R-:W3:Y:S04]  /*37e0*/  LDSM.16.M88.4 R32, [R191+0xb000] ;  /* 0x00b00000bf20783b */ /* 0x000ee80000000200 */
[----:B------:R-:W4:Y:S01]  /*37f0*/  LDSM.16.M88.4 R52, [R191+0xb800] ;  /* 0x00b80000bf34783b */ /* 0x000f220000000200 */
[C---:B-1----:R-:W-:Y:S06]  /*3800*/  HMMA.16816.F32.BF16 R28, R40.reuse, R12, R28 ;  /* 0x0000000c281c723c */ /* 0x042fec000004181c */
[----:B------:R-:W-:Y:S01]  /*3810*/  HMMA.16816.F32.BF16 R24, R40, R14, R24 ;  /* 0x0000000e2818723c */ /* 0x000fe20000041818 */
[----:B------:R-:W1:Y:S05]  /*3820*/  LDSM.16.M88.4 R12, [R184+0x5000] ;  /* 0x00500000b80c783b */ /* 0x000e6a0000000200 */
[C---:B------:R-:W-:Y:S06]  /*3830*/  HMMA.16816.F32.BF16 R56, R72.reuse, R44, R56 ;  /* 0x0000002c4838723c */ /* 0x040fec0000041838 */
[----:B------:R-:W-:Y:S01]  /*3840*/  HMMA.16816.F32.BF16 R68, R72, R46, R68 ;  /* 0x0000002e4844723c */ /* 0x000fe20000041844 */
[----:B------:R-:W5:Y:S05]  /*3850*/  LDSM.16.M88.4 R44, [R184+0x4800] ;  /* 0x00480000b82c783b */ /* 0x000f6a0000000200 */
[C---:B--2---:R-:W-:Y:S06]  /*3860*/  HMMA.16816.F32.BF16 R28, R36.reuse, R8, R28 ;  /* 0x00000008241c723c */ /* 0x044fec000004181c */
[----:B------:R-:W-:Y:S01]  /*3870*/  HMMA.16816.F32.BF16 R24, R36, R10, R24 ;  /* 0x0000000a2418723c */ /* 0x000fe20000041818 */
[----:B------:R-:W2:Y:S01]  /*3880*/  LDSM.16.M88.4 R8, [R184+0x5800] ;  /* 0x00580000b808783b */ /* 0x000ea20000000200 */
[----:B------:R-:W-:-:S04]  /*3890*/  DEPBAR.LE SB0, 0x0 ;  /* 0x000080000000791a */ /* 0x000fc80000000000 */
[C---:B---3--:R-:W-:Y:S06]  /*38a0*/  HMMA.16816.F32.BF16 R76, R40.reuse, R32, R76 ;  /* 0x00000020284c723c */ /* 0x048fec000004184c */
[----:B------:R-:W-:Y:S01]  /*38b0*/  HMMA.16816.F32.BF16 R20, R40, R48, R20 ;  /* 0x000000302814723c */ /* 0x000fe20000041814 */
[----:B------:R-:W-:-:S05]  /*38c0*/  IMAD R33, R3, 0x40, R6 ;  /* 0x0000004003217824 */ /* 0x000fca00078e0206 */
[----:B------:R-:W-:Y:S01]  /*38d0*/  HMMA.16816.F32.BF16 R16, R40, R50, R16 ;  /* 0x000000322810723c */ /* 0x000fe20000041810 */
[----:B------:R-:W-:Y:S01]  /*38e0*/  BAR.SYNC.DEFER_BLOCKING 0x0 ;  /* 0x0000000000007b1d */ /* 0x000fe20000010000 */
[----:B------:R-:W-:-:S04]  /*38f0*/  ISETP.GE.AND P1, PT, R33, R80, PT ;  /* 0x000000502100720c */ /* 0x000fc80003f26270 */
[----:B------:R-:W-:Y:S01]  /*3900*/  HMMA.16816.F32.BF16 R60, R40, R34, R60 ;  /* 0x00000022283c723c */ /* 0x000fe2000004183c */
[----:B------:R-:W-:-:S05]  /*3910*/  FSEL R32, R28, -INF , !P1 ;  /* 0xff8000001c207808 */ /* 0x000fca0004800000 */
[----:B----4-:R-:W-:Y:S01]  /*3920*/  HMMA.16816.F32.BF16 R56, R40, R52, R56 ;  /* 0x000000342838723c */ /* 0x010fe20000041838 */
[----:B------:R-:W-:-:S05]  /*3930*/  VIADD R35, R33, 0x8 ;  /* 0x0000000821237836 */ /* 0x000fca0000000000 */
[----:B------:R-:W-:Y:S01]  /*3940*/  HMMA.16816.F32.BF16 R68, R40, R54, R68 ;  /* 0x000000362844723c */ /* 0x000fe20000041844 */
[----:B------:R-:W-:Y:S01]  /*3950*/  ISETP.GE.AND P0, PT, R35, R80, PT ;  /* 0x000000502300720c */ /* 0x000fe20003f06270 */
[----:B------:R-:W-:-:S04]  /*3960*/  VIADD R35, R33, 0x18 ;  /* 0x0000001821237836 */ /* 0x000fc80000000000 */
[C---:B-1----:R-:W-:Y:S01]  /*3970*/  HMMA.16816.F32.BF16 R76, R36.reuse, R12, R76 ;  /* 0x0000000c244c723c */ /* 0x042fe2000004184c */
[----:B------:R-:W-:Y:S01]  /*3980*/  VIADD R41, R33, 0x1 ;  /* 0x0000000121297836 */ /* 0x000fe20000000000 */
[-C--:B------:R-:W-:Y:S01]  /*3990*/  ISETP.GE.AND P2, PT, R35, R80.reuse, PT ;  /* 0x000000502300720c */ /* 0x080fe20003f46270 */
[C---:B------:R-:W-:Y:S01]  /*39a0*/  VIADD R35, R33.reuse, 0x20 ;  /* 0x0000002021237836 */ /* 0x040fe20000000000 */
[----:B------:R-:W-:Y:S01]  /*39b0*/  FSEL R40, R24, -INF , !P0 ;  /* 0xff80000018287808 */ /* 0x000fe20004000000 */
[----:B------:R-:W-:Y:S01]  /*39c0*/  VIADD R43, R33, 0x10 ;  /* 0x00000010212b7836 */ /* 0x000fe20000000000 */
[C---:B-----5:R-:W-:Y:S01]  /*39d0*/  HMMA.16816.F32.BF16 R20, R36.reuse, R44, R20 ;  /* 0x0000002c2414723c */ /* 0x060fe20000041814 */
[-C--:B------:R-:W-:Y:S01]  /*39e0*/  ISETP.GE.AND P5, PT, R41, R80.reuse, PT ;  /* 0x000000502900720c */ /* 0x080fe20003fa6270 */
[----:B------:R-:W-:Y:S02]  /*39f0*/  VIADD R41, R33, 0x11 ;  /* 0x0000001121297836 */ /* 0x000fe40000000000 */
[-C--:B------:R-:W-:Y:S01]  /*3a00*/  ISETP.GE.AND P4, PT, R43, R80.reuse, PT ;  /* 0x000000502b00720c */ /* 0x080fe20003f86270 */
[----:B------:R-:W-:Y:S01]  /*3a10*/  VIADD R43, R33, 0x19 ;  /* 0x00000019212b7836 */ /* 0x000fe20000000000 */
[C---:B------:R-:W-:Y:S01]  /*3a20*/  HMMA.16816.F32.BF16 R16, R36.reuse, R46, R16 ;  /* 0x0000002e2410723c */ /* 0x040fe20000041810 */
[-C--:B------:R-:W-:Y:S01]  /*3a30*/  ISETP.GE.AND P3, PT, R41, R80.reuse, PT ;  /* 0x000000502900720c */ /* 0x080fe20003f66270 */
[C---:B------:R-:W-:Y:S01]  /*3a40*/  VIADD R45, R33.reuse, 0x9 ;  /* 0x00000009212d7836 */ /* 0x040fe20000000000 */
[----:B------:R-:W-:Y:S01]  /*3a50*/  FSEL R41, R30, -INF , !P1 ;  /* 0xff8000001e297808 */ /* 0x000fe20004800000 */
[----:B------:R-:W-:Y:S01]  /*3a60*/  VIADD R13, R33, 0x28 ;  /* 0x00000028210d7836 */ /* 0x000fe20000000000 */
[----:B------:R-:W-:Y:S01]  /*3a70*/  FSEL R31, R31, -INF , !P5 ;  /* 0xff8000001f1f7808 */ /* 0x000fe20006800000 */
[----:B------:R-:W-:Y:S01]  /*3a80*/  HMMA.16816.F32.BF16 R60, R36, R14, R60 ;  /* 0x0000000e243c723c */ /* 0x000fe2000004183c */
[----:B------:R-:W-:Y:S01]  /*3a90*/  FSEL R30, R29, -INF , !P5 ;  /* 0xff8000001d1e7808 */ /* 0x000fe20006800000 */
[----:B------:R-:W-:Y:S01]  /*3aa0*/  VIADD R29, R33, 0x21 ;  /* 0x00000021211d7836 */ /* 0x000fe20000000000 */
[----:B------:R-:W-:-:S02]  /*3ab0*/  ISETP.GE.AND P5, PT, R35, R80, PT ;  /* 0x000000502300720c */ /* 0x000fc40003fa6270 */
[-C--:B------:R-:W-:Y:S01]  /*3ac0*/  ISETP.GE.AND P6, PT, R45, R80.reuse, PT ;  /* 0x000000502d00720c */ /* 0x080fe20003fc6270 */
[C---:B--2---:R-:W-:Y:S01]  /*3ad0*/  HMMA.16816.F32.BF16 R56, R36.reuse, R8, R56 ;  /* 0x000000082438723c */ /* 0x044fe20000041838 */
[----:B------:R-:W-:Y:S01]  /*3ae0*/  FSEL R139, R78, -INF , !P5 ;  /* 0xff8000004e8b7808 */ /* 0x000fe20006800000 */
[----:B------:R-:W-:Y:S01]  /*3af0*/  VIADD R15, R33, 0x30 ;  /* 0x00000030210f7836 */ /* 0x000fe20000000000 */
[----:B------:R-:W-:Y:S02]  /*3b00*/  FSEL R148, R76, -INF , !P5 ;  /* 0xff8000004c947808 */ /* 0x000fe40006800000 */
[----:B------:R-:W-:Y:S01]  /*3b10*/  ISETP.GE.AND P5, PT, R80, 0x41, PT ;  /* 0x000000415000780c */ /* 0x000fe20003fa6270 */
[----:B------:R-:W-:Y:S01]  /*3b20*/  HMMA.16816.F32.BF16 R68, R36, R10, R68 ;  /* 0x0000000a2444723c */ /* 0x000fe20000041844 */
[----:B------:R-:W-:Y:S01]  /*3b30*/  ISETP.GE.AND P1, PT, R43, R80, PT ;  /* 0x000000502b00720c */ /* 0x000fe20003f26270 */
[----:B------:R-:W-:Y:S01]  /*3b40*/  VIADD R9, R33, 0x31 ;  /* 0x0000003121097836 */ /* 0x000fe20000000000 */
[----:B------:R-:W-:-:S02]  /*3b50*/  FSEL R43, R26, -INF , !P0 ;  /* 0xff8000001a2b7808 */ /* 0x000fc40004000000 */
[----:B------:R-:W-:Y:S01]  /*3b60*/  FSEL R26, R25, -INF , !P6 ;  /* 0xff800000191a7808 */ /* 0x000fe20007000000 */
[----:B------:R-:W-:Y:S01]  /*3b70*/  VIADD R25, R33, 0x29 ;  /* 0x0000002921197836 */ /* 0x000fe20000000000 */
[----:B------:R-:W-:Y:S01]  /*3b80*/  FSEL R12, R21, -INF , !P3 ;  /* 0xff800000150c7808 */ /* 0x000fe20005800000 */
[----:B------:R-:W-:Y:S01]  /*3b90*/  VIADD R21, R33, 0x38 ;  /* 0x0000003821157836 */ /* 0x000fe20000000000 */
[-C--:B------:R-:W-:Y:S01]  /*3ba0*/  ISETP.GE.AND P0, PT, R29, R80.reuse, PT ;  /* 0x000000501d00720c */ /* 0x080fe20003f06270 */
[----:B------:R-:W-:Y:S01]  /*3bb0*/  VIADD R33, R33, 0x39 ;  /* 0x0000003921217836 */ /* 0x000fe20000000000 */
[----:B------:R-:W-:Y:S02]  /*3bc0*/  FSEL R101, R23, -INF , !P3 ;  /* 0xff80000017657808 */ /* 0x000fe40005800000 */
[----:B------:R-:W-:Y:S02]  /*3bd0*/  ISETP.GE.AND P3, PT, R15, R80, PT ;  /* 0x000000500f00720c */ /* 0x000fe40003f66270 */
[----:B------:R-:W-:-:S02]  /*3be0*/  FSEL R27, R27, -INF , !P6 ;  /* 0xff8000001b1b7808 */ /* 0x000fc40007000000 */
[----:B------:R-:W-:Y:S02]  /*3bf0*/  FSEL R15, R18, -INF , !P2 ;  /* 0xff800000120f7808 */ /* 0x000fe40005000000 */
[----:B------:R-:W-:Y:S02]  /*3c00*/  FSEL R16, R16, -INF , !P2 ;  /* 0xff80000010107808 */ /* 0x000fe40005000000 */
[-C--:B------:R-:W-:Y:S02]  /*3c10*/  ISETP.GE.AND P6, PT, R13, R80.reuse, PT ;  /* 0x000000500d00720c */ /* 0x080fe40003fc6270 */
[----:B------:R-:W-:Y:S02]  /*3c20*/  ISETP.GE.AND P2, PT, R9, R80, PT ;  /* 0x000000500900720c */ /* 0x000fe40003f46270 */
[----:B------:R-:W-:Y:S02]  /*3c30*/  FSEL R13, R22, -INF , !P4 ;  /* 0xff800000160d7808 */ /* 0x000fe40006000000 */
[----:B------:R-:W-:-:S02]  /*3c40*/  FSEL R20, R20, -INF , !P4 ;  /* 0xff80000014147808 */ /* 0x000fc40006000000 */
[----:B------:R-:W-:Y:S02]  /*3c50*/  FSEL R9, R19, -INF , !P1 ;  /* 0xff80000013097808 */ /* 0x000fe40004800000 */
[----:B------:R-:W-:Y:S02]  /*3c60*/  FSEL R6, R17, -INF , !P1 ;  /* 0xff80000011067808 */ /* 0x000fe40004800000 */
[----:B------:R-:W-:Y:S02]  /*3c70*/  FSEL R137, R79, -INF , !P0 ;  /* 0xff8000004f897808 */ /* 0x000fe40004000000 */
[----:B------:R-:W-:Y:S02]  /*3c80*/  FSEL R140, R77, -INF , !P0 ;  /* 0xff8000004d8c7808 */ /* 0x000fe40004000000 */
[-C--:B------:R-:W-:Y:S02]  /*3c90*/  ISETP.GE.AND P4, PT, R25, R80.reuse, PT ;  /* 0x000000501900720c */ /* 0x080fe40003f86270 */
        /* <DEDUP_REMOVED lines=24> */
[----:B------:R-:W-:Y:S01]  /*3e20*/  IMAD R83, R8, R83, R4 ;  /* 0x0000005308537224 */ /* 0x000fe200078e0204 */
[----:B------:R-:W-:Y:S01]  /*3e30*/  IADD3 R17, P6, R210, R44, RZ ;  /* 0x0000002cd2117210 */ /* 0x000fe20007fde0ff */
[----:B------:R-:W1:Y:S01]  /*3e40*/  @!P4 LDC.64 R24, c[0x0][0x218] ;  /* 0x00008600ff18cb82 */ /* 0x000e620000000a00 */
[----:B------:R2:W-:Y:S01]  /*3e50*/  @P4 STS.128 [R213+0x6000], RZ ;  /* 0x006000ffd5004388 */ /* 0x0005e20000000c00 */
[----:B------:R-:W-:-:S04]  /*3e60*/  IMAD.IADD R4, R45, 0x1, R83 ;  /* 0x000000012d047824 */ /* 0x000fc800078e0253 */
[----:B------:R-:W-:Y:S01]  /*3e70*/  IMAD.X R8, R209, 0x1, R4, P6 ;  /* 0x00000001d1087824 */ /* 0x000fe200030e0604 */
[----:B------:R-:W-:Y:S01]  /*3e80*/  IADD3 R21, P6, R210, R17, RZ ;  /* 0x00000011d2157210 */ /* 0x000fe20007fde0ff */
[----:B------:R-:W3:Y:S08]  /*3e90*/  @!P3 LDC.64 R22, c[0x0][0x218] ;  /* 0x00008600ff16bb82 */ /* 0x000ef00000000a00 */
[----:B------:R-:W4:Y:S08]  /*3ea0*/  @!P2 LDC.64 R18, c[0x0][0x218] ;  /* 0x00008600ff12ab82 */ /* 0x000f300000000a00 */
[----:B------:R-:W5:Y:S01]  /*3eb0*/  @!P4 LDC.64 R10, c[0x0][0x218] ;  /* 0x00008600ff0acb82 */ /* 0x000f620000000a00 */
[----:B-1----:R-:W-:-:S04]  /*3ec0*/  @!P4 LEA R52, P1, R44, R24, 0x1 ;  /* 0x000000182c34c211 */ /* 0x002fc800078208ff */
[----:B------:R-:W-:-:S03]  /*3ed0*/  @!P4 LEA.HI.X R53, R44, R25, R4, 0x1, P1 ;  /* 0x000000192c35c211 */ /* 0x000fc600008f0c04 */
[----:B------:R-:W1:Y:S01]  /*3ee0*/  @!P3 LDC.64 R38, c[0x0][0x218] ;  /* 0x00008600ff26bb82 */ /* 0x000e620000000a00 */
[C---:B---3--:R-:W-:Y:S01]  /*3ef0*/  @!P3 LEA R50, P0, R44.reuse, R22, 0x1 ;  /* 0x000000162c32b211 */ /* 0x048fe200078008ff */
[----:B------:R-:W-:Y:S01]  /*3f00*/  @!PT LDS RZ, [RZ] ;  /* 0x00000000fffff984 */ /* 0x000fe20000000800 */
[----:B------:R-:W-:Y:S01]  /*3f10*/  @!PT LDS RZ, [RZ] ;  /* 0x00000000fffff984 */ /* 0x000fe20000000800 */
[----:B------:R-:W-:Y:S01]  /*3f20*/  @!PT LDS RZ, [RZ] ;  /* 0x00000000fffff984 */ /* 0x000fe20000000800 */
[----:B------:R2:W-:Y:S03]  /*3f30*/  @!P4 LDGSTS.E.BYPASS.LTC128B.128 [R213+0x6000], desc[UR10][R52.64] ;  /* 0x0600000034d5cfae */ /* 0x0005e6000b901d4a */
[C-C-:B------:R-:W-:Y:S01]  /*3f40*/  @!P3 LEA.HI.X R51, R44.reuse, R23, R4.reuse, 0x1, P0 ;  /* 0x000000172c33b211 */ /* 0x140fe200000f0c04 */
[----:B------:R2:W-:Y:S02]  /*3f50*/  @P3 STS.128 [R213+0x8000], RZ ;  /* 0x008000ffd5003388 */ /* 0x0005e40000000c00 */
[----:B------:R-:W3:Y:S01]  /*3f60*/  @!P2 LDC.64 R36, c[0x0][0x218] ;  /* 0x00008600ff24ab82 */ /* 0x000ee20000000a00 */
[C---:B----4-:R-:W-:Y:S01]  /*3f70*/  @!P2 LEA R46, P0, R44.reuse, R18, 0x1 ;  /* 0x000000122c2ea211 */ /* 0x050fe200078008ff */
[----:B------:R-:W-:Y:S01]  /*3f80*/  @!PT LDS RZ, [RZ] ;  /* 0x00000000fffff984 */ /* 0x000fe20000000800 */
[----:B------:R-:W-:Y:S01]  /*3f90*/  @!PT LDS RZ, [RZ] ;  /* 0x00000000fffff984 */ /* 0x000fe20000000800 */
[----:B------:R-:W-:Y:S01]  /*3fa0*/  @!PT LDS RZ, [RZ] ;  /* 0x00000000fffff984 */ /* 0x000fe20000000800 */
[----:B------:R2:W-:Y:S03]  /*3fb0*/  @!P3 LDGSTS.E.BYPASS.LTC128B.128 [R213+0x8000], desc[UR10][R50.64+0x80] ;  /* 0x0800008032d5bfae */ /* 0x0005e6000b901d4a */
[----:B------:R-:W-:Y:S01]  /*3fc0*/  @!P2 LEA.HI.X R47, R44, R19, R4, 0x1, P0 ;  /* 0x000000132c2fa211 */ /* 0x000fe200000f0c04 */
[----:B------:R-:W-:Y:S01]  /*3fd0*/  IMAD.X R4, R209, 0x1, R8, P6 ;  /* 0x00000001d1047824 */ /* 0x000fe200030e0608 */
[----:B------:R2:W-:Y:S01]  /*3fe0*/  @P2 STS.128 [R213+0xa000], RZ ;  /* 0x00a000ffd5002388 */ /* 0x0005e20000000c00 */
[----:B------:R-:W4:Y:S01]  /*3ff0*/  @!P4 LDC.64 R28, c[0x0][0x218] ;  /* 0x00008600ff1ccb82 */ /* 0x000f220000000a00 */
[----:B-----5:R-:W-:-:S02]  /*4000*/  @!P4 LEA R48, P1, R17, R10, 0x1 ;  /* 0x0000000a1130c211 */ /* 0x020fc400078208ff */
[----:B------:R-:W-:Y:S01]  /*4010*/  @!PT LDS RZ, [RZ] ;  /* 0x00000000fffff984 */ /* 0x000fe20000000800 */
[----:B------:R-:W-:Y:S01]  /*4020*/  @!PT LDS RZ, [RZ] ;  /* 0x00000000fffff984 */ /* 0x000fe20000000800 */
[----:B------:R-:W-:Y:S01]  /*4030*/  @!PT LDS RZ, [RZ] ;  /* 0x00000000fffff984 */ /* 0x000fe20000000800 */
[----:B------:R2:W-:Y:S02]  /*4040*/  @!P2 LDGSTS.E.BYPASS.LTC128B.128 [R213+0xa000], desc[UR10][R46.64+0x100] ;  /* 0x0a0001002ed5afae */ /* 0x0005e4000b901d4a */
[C-C-:B------:R-:W-:Y:S02]  /*4050*/  @!P4 LEA.HI.X R49, R17.reuse, R11, R8.reuse, 0x1, P1 ;  /* 0x0000000b1131c211 */ /* 0x140fe400008f0c08 */
[----:B------:R2:W-:Y:S01]  /*4060*/  @P4 STS.128 [R213+0x6800], RZ ;  /* 0x006800ffd5004388 */ /* 0x0005e20000000c00 */
[----:B------:R-:W5:Y:S01]  /*4070*/  @!P3 LDC.64 R24, c[0x0][0x218] ;  /* 0x00008600ff18bb82 */ /* 0x000f620000000a00 */
[C---:B-1----:R-:W-:Y:S02]  /*4080*/  @!P3 LEA R38, P0, R17.reuse, R38, 0x1 ;  /* 0x000000261126b211 */ /* 0x042fe400078008ff */
[----:B------:R-:W-:Y:S01]  /*4090*/  @!PT LDS RZ, [RZ] ;  /* 0x00000000fffff984 */ /* 0x000fe20000000800 */
[----:B------:R-:W-:Y:S01]  /*40a0*/  @!PT LDS RZ, [RZ] ;  /* 0x00000000fffff984 */ /* 0x000fe20000000800 */
[----:B------:R-:W-:Y:S01]  /*40b0*/  @!PT LDS RZ, [RZ] ;  /* 0x00000000fffff984 */ /* 0x000fe20000000800 */
[----:B------:R2:W-:Y:S02]  /*40c0*/  @!P4 LDGSTS.E.BYPASS.LTC128B.128 [R213+0x6800], desc[UR10][R48.64] ;  /* 0x0680000030d5cfae */ /* 0x0005e4000b901d4a */
[----:B------:R-:W-:-:S02]  /*40d0*/  @!P3 LEA.HI.X R39, R17, R39, R8, 0x1, P0 ;  /* 0x000000271127b211 */ /* 0x000fc400000f0c08 */
[----:B------:R2:W-:Y:S01]  /*40e0*/  @P3 STS.128 [R213+0x8800], RZ ;  /* 0x008800ffd5003388 */ /* 0x0005e20000000c00 */
[----:B------:R-:W1:Y:S01]  /*40f0*/  @!P2 LDC.64 R22, c[0x0][0x218] ;  /* 0x00008600ff16ab82 */ /* 0x000e620000000a00 */
[C---:B---3--:R-:W-:Y:S02]  /*4100*/  @!P2 LEA R36, P0, R17.reuse, R36, 0x1 ;  /* 0x000000241124a211 */ /* 0x048fe400078008ff */
[----:B------:R-:W-:Y:S01]  /*4110*/  @!PT LDS RZ, [RZ] ;  /* 0x00000000fffff984 */ /* 0x000fe20000000800 */
[----:B------:R-:W-:Y:S01]  /*4120*/  @!PT LDS RZ, [RZ] ;  /* 0x00000000fffff984 */ /* 0x000fe20000000800 */
[----:B------:R-:W-:Y:S01]  /*4130*/  @!PT LDS RZ, [RZ] ;  /* 0x00000000fffff984 */ /* 0x000fe20000000800 */
[----:B------:R2:W-:Y:S02]  /*4140*/  @!P3 LDGSTS.E.BYPASS.LTC128B.128 [R213+0x8800], desc[UR10][R38.64+0x80] ;  /* 0x0880008026d5bfae */ /* 0x0005e4000b901d4a */
[----:B------:R-:W-:Y:S02]  /*4150*/  @!P2 LEA.HI.X R37, R17, R37, R8, 0x1, P0 ;  /* 0x000000251125a211 */ /* 0x000fe400000f0c08 */
[----:B------:R-:W-:Y:S01]  /*4160*/  IADD3 R8, P6, R210, R21, RZ ;  /* 0x00000015d2087210 */ /* 0x000fe20007fde0ff */
[----:B------:R-:W3:Y:S01]  /*4170*/  @!P4 LDC.64 R18, c[0x0][0x218] ;  /* 0x00008600ff12cb82 */ /* 0x000ee20000000a00 */
[----:B----4-:R-:W-:Y:S01]  /*4180*/  @!P4 LEA R28, P1, R21, R28, 0x1 ;  /* 0x0000001c151cc211 */ /* 0x010fe200078208ff */
[----:B------:R2:W-:Y:S02]  /*4190*/  @P2 STS.128 [R213+0xa800], RZ ;  /* 0x00a800ffd5002388 */ /* 0x0005e40000000c00 */
[--C-:B------:R-:W-:Y:S01]  /*41a0*/  IMAD.X R17, R209, 0x1, R4.reuse, P6 ;  /* 0x00000001d1117824 */ /* 0x100fe200030e0604 */
[C-C-:B------:R-:W-:Y:S01]  /*41b0*/  @!P4 LEA.HI.X R29, R21.reuse, R29, R4.reuse, 0x1, P1 ;  /* 0x0000001d151dc211 */ /* 0x140fe200008f0c04 */
[----:B------:R-:W-:Y:S01]  /*41c0*/  @!PT LDS RZ, [RZ] ;  /* 0x00000000fffff984 */ /* 0x000fe20000000800 */
[----:B------:R-:W-:Y:S01]  /*41d0*/  @!PT LDS RZ, [RZ] ;  /* 0x00000000fffff984 */ /* 0x000fe20000000800 */
[----:B------:R-:W-:Y:S01]  /*41e0*/  @!PT LDS RZ, [RZ] ;  /* 0x00000000fffff984 */ /* 0x000fe20000000800 */
[----:B------:R2:W-:Y:S02]  /*41f0*/  @!P2 LDGSTS.E.BYPASS.LTC128B.128 [R213+0xa800], desc[UR10][R36.64+0x100] ;  /* 0x0a80010024d5afae */ /* 0x0005e4000b901d4a */
[----:B------:R-:W4:Y:S01]  /*4200*/  @!P3 LDC.64 R10, c[0x0][0x218] ;  /* 0x00008600ff0abb82 */ /* 0x000f220000000a00 */
[C---:B-----5:R-:W-:Y:S01]  /*4210*/  @!P3 LEA R24, P1, R21.reuse, R24, 0x1 ;  /* 0x000000181518b211 */ /* 0x060fe200078208ff */
[----:B------:R2:W-:Y:S03]  /*4220*/  @P4 STS.128 [R213+0x7000], RZ ;  /* 0x007000ffd5004388 */ /* 0x0005e60000000c00 */
[C---:B------:R-:W-:Y:S01]  /*4230*/  @!P3 LEA.HI.X R25, R21.reuse, R25, R4, 0x1, P1 ;  /* 0x000000191519b211 */ /* 0x040fe200008f0c04 */
[----:B------:R-:W-:Y:S01]  /*4240*/  @!PT LDS RZ, [RZ] ;  /* 0x00000000fffff984 */ /* 0x000fe20000000800 */
[----:B------:R-:W-:Y:S01]  /*4250*/  @!PT LDS RZ, [RZ] ;  /* 0x00000000fffff984 */ /* 0x000fe20000000800 */
[----:B------:R-:W-:Y:S01]  /*4260*/  @!PT LDS RZ, [RZ] ;  /* 0x00000000fffff984 */ /* 0x000fe20000000800 */
[----:B------:R2:W-:Y:S01]  /*4270*/  @!P4 LDGSTS.E.BYPASS.LTC128B.128 [R213+0x7000], desc[UR10][R28.64] ;  /* 0x070000001cd5cfae */ /* 0x0005e2000b901d4a */
[----:B-1----:R-:W-:-:S03]  /*4280*/  @!P2 LEA R22, P0, R21, R22, 0x1 ;  /* 0x000000161516a211 */ /* 0x002fc600078008ff */
[----:B------:R2:W-:Y:S01]  /*4290*/  @P3 STS.128 [R213+0x9000], RZ ;  /* 0x009000ffd5003388 */ /* 0x0005e20000000c00 */
[----:B------:R-:W-:-:S03]  /*42a0*/  @!P2 LEA.HI.X R23, R21, R23, R4, 0x1, P0 ;  /* 0x000000171517a211 */ /* 0x000fc600000f0c04 */
[----:B------:R-:W-:Y:S01]  /*42b0*/  @!PT LDS RZ, [RZ] ;  /* 0x00000000fffff984 */ /* 0x000fe20000000800 */
[----:B------:R-:W-:Y:S01]  /*42c0*/  @!PT LDS RZ, [RZ] ;  /* 0x00000000fffff984 */ /* 0x000fe20000000800 */
[----:B------:R-:W-:Y:S01]  /*42d0*/  @!PT LDS RZ, [RZ] ;  /* 0x00000000fffff984 */ /* 0x000fe20000000800 */
[----:B------:R2:W-:Y:S01]  /*42e0*/  @!P3 LDGSTS.E.BYPASS.LTC128B.128 [R213+0x9000], desc[UR10][R24.64+0x80] ;  /* 0x0900008018d5bfae */ /* 0x0005e2000b901d4a */
[----:B---3--:R-:W-:-:S03]  /*42f0*/  @!P4 LEA R18, P1, R8, R18, 0x1 ;  /* 0x000000120812c211 */ /* 0x008fc600078208ff */
[----:B------:R2:W-:Y:S01]  /*4300*/  @P2 STS.128 [R213+0xb000], RZ ;  /* 0x00b000ffd5002388 */ /* 0x0005e20000000c00 */
[----:B------:R-:W-:-:S03]  /*4310*/  @!P4 LEA.HI.X R19, R8, R19, R17, 0x1, P1 ;  /* 0x000000130813c211 */ /* 0x000fc600008f0c11 */
[----:B------:R-:W-:Y:S01]  /*4320*/  @!PT LDS RZ, [RZ] ;  /* 0x00000000fffff984 */ /* 0x000fe20000000800 */
[----:B------:R-:W-:Y:S01]  /*4330*/  @!PT LDS RZ, [RZ] ;  /* 0x00000000fffff984 */ /* 0x000fe20000000800 */
[----:B------:R-:W-:Y:S01]  /*4340*/  @!PT LDS RZ, [RZ] ;  /* 0x00000000fffff984 */ /* 0x000fe20000000800 */
[----:B------:R2:W-:Y:S01]  /*4350*/  @!P2 LDGSTS.E.BYPASS.LTC128B.128 [R213+0xb000], desc[UR10][R22.64+0x100] ;  /* 0x0b00010016d5afae */ /* 0x0005e2000b901d4a */
[----:B----4-:R-:W-:-:S03]  /*4360*/  @!P3 LEA R10, P0, R8, R10, 0x1 ;  /* 0x0000000a080ab211 */ /* 0x010fc600078008ff */
        /* <DEDUP_REMOVED lines=20> */
.L_x_629:
[----:B------:R-:W-:Y:S05]  /*44b0*/  BSYNC B0 ;  /* 0x0000000000007941 */ /* 0x000fea0003800000 */
.L_x_628:
[----:B------:R-:W0:Y:S02]  /*44c0*/  LDGDEPBAR ;  /* 0x00000000000079af */ /* 0x000e240000000000 */
.L_x_627:
[----:B-12---:R-:W-:Y:S01]  /*44d0*/  FMNMX.FTZ R11, R32, R30, !PT ;  /* 0x0000001e200b7209 */ /* 0x006fe20007810000 */
[----:B------:R-:W-:Y:S01]  /*44e0*/  IMAD R152, R212, 0x4, R85 ;  /* 0x00000004d4987824 */ /* 0x000fe200078e0255 */
[----:B------:R-:W-:Y:S01]  /*44f0*/  FMNMX.FTZ R8, R41, R31, !PT ;  /* 0x0000001f29087209 */ /* 0x000fe20007810000 */
[----:B------:R-:W-:Y:S01]  /*4500*/  IMAD.SHL.U32 R231, R3, 0x2, RZ ;  /* 0x0000000203e77824 */ /* 0x000fe200078e00ff */
[----:B------:R-:W-:Y:S01]  /*4510*/  FMNMX.FTZ R11, R40, R11, !PT ;  /* 0x0000000b280b7209 */ /* 0x000fe20007810000 */
[----:B------:R-:W-:Y:S01]  /*4520*/  IMAD.WIDE.U32 R200, R152, -0x326172a9, RZ ;  /* 0xcd9e8d5798c87825 */ /* 0x000fe200078e00ff */
[----:B------:R-:W-:Y:S01]  /*4530*/  FMNMX.FTZ R8, R43, R8, !PT ;  /* 0x000000082b087209 */ /* 0x000fe20007810000 */
[----:B------:R-:W-:Y:S01]  /*4540*/  ULDC UR5, c[0x0][0x2ec] ;  /* 0x0000bb0000057ab9 */ /* 0x000fe20000000800 */
[----:B------:R-:W-:Y:S01]  /*4550*/  FMNMX.FTZ R11, R26, R11, !PT ;  /* 0x0000000b1a0b7209 */ /* 0x000fe20007810000 */
[----:B------:R-:W-:Y:S01]  /*4560*/  IMAD.WIDE.U32 R234, R134, -0x2daee0ad, RZ ;  /* 0xd2511f5386ea7825 */ /* 0x000fe200078e00ff */
[----:B------:R-:W-:-:S02]  /*4570*/  FMNMX.FTZ R8, R27, R8, !PT ;  /* 0x000000081b087209 */ /* 0x000fc40007810000 */
[----:B------:R-:W-:Y:S01]  /*4580*/  FMNMX.FTZ R11, R20, R11, !PT ;  /* 0x0000000b140b7209 */ /* 0x000fe20007810000 */
[----:B------:R-:W-:Y:S01]  /*4590*/  VIADD R3, R225, 0xbb67ae85 ;  /* 0xbb67ae85e1037836 */ /* 0x000fe20000000000 */
[----:B------:R-:W-:Y:S01]  /*45a0*/  FMNMX.FTZ R8, R13, R8, !PT ;  /* 0x000000080d087209 */ /* 0x000fe20007810000 */
[----:B------:R-:W-:Y:S01]  /*45b0*/  VIADD R175, R224, 0x9e3779b9 ;  /* 0x9e3779b9e0af7836 */ /* 0x000fe20000000000 */
[----:B------:R-:W-:Y:S01]  /*45c0*/  FMNMX.FTZ R11, R12, R11, !PT ;  /* 0x0000000b0c0b7209 */ /* 0x000fe20007810000 */
[----:B------:R-:W-:Y:S01]  /*45d0*/  VIADD R171, R224, 0x3c6ef372 ;  /* 0x3c6ef372e0ab7836 */ /* 0x000fe20000000000 */
[----:B------:R-:W-:Y:S01]  /*45e0*/  FMNMX.FTZ R8, R101, R8, !PT ;  /* 0x0000000865087209 */ /* 0x000fe20007810000 */
[C---:B------:R-:W-:Y:S01]  /*45f0*/  VIADD R170, R225.reuse, 0x76cf5d0a ;  /* 0x76cf5d0ae1aa7836 */ /* 0x040fe20000000000 */
        /* <DEDUP_REMOVED lines=11> */
[----:B------:R-:W-:Y:S01]  /*46b0*/  IMAD R174, R2, 0x10000, R2 ;  /* 0x0001000002ae7824 */ /* 0x000fe200078e0202 */
[----:B------:R-:W-:Y:S01]  /*46c0*/  FMNMX.FTZ R11, R140, R11, !PT ;  /* 0x0000000b8c0b7209 */ /* 0x000fe20007810000 */
[----:B------:R-:W-:Y:S01]  /*46d0*/  VIADD R229, R224, 0x1715609d ;  /* 0x1715609de0e57836 */ /* 0x000fe20000000000 */
[----:B------:R-:W-:Y:S01]  /*46e0*/  FMNMX.FTZ R8, R137, R8, !PT ;  /* 0x0000000889087209 */ /* 0x000fe20007810000 */
[----:B------:R-:W-:Y:S01]  /*46f0*/  VIADD R217, R225, 0x646e171e ;  /* 0x646e171ee1d97836 */ /* 0x000fe20000000000 */
        /* <DEDUP_REMOVED lines=12> */
[----:B------:R-:W-:Y:S01]  /*47c0*/  LOP3.LUT R135, R81, R224, RZ, 0x3c, !PT ;  /* 0x000000e051877212 */ /* 0x000fe200078e3cff */
[----:B------:R-:W1:Y:S01]  /*47d0*/  SHFL.BFLY PT, R11, R4, 0x2, 0x1f ;  /* 0x0c401f00040b7f89 */ /* 0x000e6200000e0000 */
[----:B------:R-:W-:-:S02]  /*47e0*/  LEA R192, R0, UR4, 0x1 ;  /* 0x0000000400c07c11 */ /* 0x000fc4000f8e08ff */
[----:B------:R-:W-:Y:S01]  /*47f0*/  LOP3.LUT R172, R201, R135, RZ, 0x3c, !PT ;  /* 0x00000087c9ac7212 */ /* 0x000fe200078e3cff */
[----:B------:R-:W2:Y:S02]  /*4800*/  SHFL.BFLY PT, R8, R17, 0x2, 0x1f ;  /* 0x0c401f0011087f89 */ /* 0x000ea400000e0000 */
[----:B------:R-:W-:Y:S02]  /*4810*/  IMAD R190, R7, 0x2, R192 ;  /* 0x0000000207be7824 */ /* 0x000fe400078e02c0 */
[----:B------:R-:W-:Y:S01]  /*4820*/  IMAD.WIDE.U32 R172, R172, -0x2daee0ad, RZ ;  /* 0xd2511f53acac7825 */ /* 0x000fe200078e00ff */
[----:B------:R-:W-:Y:S03]  /*4830*/  LDSM.16.MT88.4 R124, [R192+0xc000] ;  /* 0x00c00000c07c783b */ /* 0x000fe60000004200 */
[----:B------:R-:W-:Y:S01]  /*4840*/  IMAD R188, R5, 0x2, R190 ;  /* 0x0000000205bc7824 */ /* 0x000fe200078e02be */
[----:B------:R-:W-:Y:S01]  /*4850*/  LOP3.LUT R150, R173, R234, R3, 0x96, !PT ;  /* 0x000000eaad967212 */ /* 0x000fe200078e9603 */
[----:B------:R-:W-:Y:S01]  /*4860*/  IMAD R189, R5, 0x2, R192 ;  /* 0x0000000205bd7824 */ /* 0x000fe200078e02c0 */
[----:B------:R-:W-:Y:S03]  /*4870*/  LDSM.16.MT88.4 R64, [R192+0xe000] ;  /* 0x00e00000c040783b */ /* 0x000fe60000004200 */
[----:B------:R-:W-:Y:S01]  /*4880*/  IMAD.WIDE.U32 R150, R150, -0x326172a9, RZ ;  /* 0xcd9e8d5796967825 */ /* 0x000fe200078e00ff */
[----:B------:R-:W-:Y:S04]  /*4890*/  LDSM.16.MT88.4 R56, [R188+0xc000] ;  /* 0x00c00000bc38783b */ /* 0x000fe80000004200 */
[----:B------:R-:W-:Y:S01]  /*48a0*/  LDSM.16.MT88.4 R48, [R189+0xc000] ;  /* 0x00c00000bd30783b */ /* 0x000fe20000004200 */
[----:B-1----:R-:W-:-:S02]  /*48b0*/  FMNMX.FTZ R11, R4, R11, !PT ;  /* 0x0000000b040b7209 */ /* 0x002fc40007810000 */
[--C-:B------:R-:W-:Y:S01]  /*48c0*/  LOP3.LUT R4, R235, R231, R225.reuse, 0x96, !PT ;  /* 0x000000e7eb047212 */ /* 0x100fe200078e96e1 */
[----:B------:R-:W-:Y:S01]  /*48d0*/  LDSM.16.MT88.4 R72, [R190+0xe000] ;  /* 0x00e00000be48783b */ /* 0x000fe20000004200 */
[----:B--2---:R-:W-:Y:S01]  /*48e0*/  FMNMX.FTZ R8, R17, R8, !PT ;  /* 0x0000000811087209 */ /* 0x004fe20007810000 */
[----:B------:R-:W-:Y:S02]  /*48f0*/  VIADD R231, R231, 0x1 ;  /* 0x00000001e7e77836 */ /* 0x000fe40000000000 */
[----:B------:R-:W1:Y:S01]  /*4900*/  SHFL.BFLY PT, R132, R11, 0x1, 0x1f ;  /* 0x0c201f000b847f89 */ /* 0x000e6200000e0000 */
[----:B------:R-:W-:Y:S02]  /*4910*/  IMAD.WIDE.U32 R22, R4, -0x326172a9, RZ ;  /* 0xcd9e8d5704167825 */ /* 0x000fe400078e00ff */
[----:B------:R-:W-:Y:S01]  /*4920*/  LOP3.LUT R234, R235, R231, R225, 0x96, !PT ;  /* 0x000000e7ebea7212 */ /* 0x000fe200078e96e1 */
[----:B------:R-:W2:Y:S02]  /*4930*/  SHFL.BFLY PT, R3, R8, 0x1, 0x1f ;  /* 0x0c201f0008037f89 */ /* 0x000ea400000e0000 */
[----:B------:R-:W-:-:S02]  /*4940*/  LOP3.LUT R4, R23, R200, R175, 0x96, !PT ;  /* 0x000000c817047212 */ /* 0x000fc400078e96af */
[----:B------:R-:W-:Y:S01]  /*4950*/  LOP3.LUT R22, R151, R22, R171, 0x96, !PT ;  /* 0x0000001697167212 */ /* 0x000fe200078e96ab */
[----:B------:R-:W-:Y:S01]  /*4960*/  LDSM.16.MT88.4 R80, [R189+0xe000] ;  /* 0x00e00000bd50783b */ /* 0x000fe20000004200 */
[----:B------:R-:W-:-:S03]  /*4970*/  IMAD.WIDE.U32 R234, R234, -0x326172a9, RZ ;  /* 0xcd9e8d57eaea7825 */ /* 0x000fc600078e00ff */
[----:B------:R-:W-:Y:S01]  /*4980*/  LDSM.16.MT88.4 R88, [R188+0xe000] ;  /* 0x00e00000bc58783b */ /* 0x000fe20000004200 */
[----:B------:R-:W-:Y:S01]  /*4990*/  IMAD.WIDE.U32 R18, R4, -0x2daee0ad, RZ ;  /* 0xd2511f5304127825 */ /* 0x000fe200078e00ff */
[----:B------:R-:W-:Y:S02]  /*49a0*/  LOP3.LUT R175, R235, R200, R175, 0x96, !PT ;  /* 0x000000c8ebaf7212 */ /* 0x000fe400078e96af */
[----:B------:R-:W-:Y:S01]  /*49b0*/  LDSM.16.MT88.4 R96, [R192+0x10000] ;  /* 0x01000000c060783b */ /* 0x000fe20000004200 */
[----:B------:R-:W-:Y:S01]  /*49c0*/  IMAD.WIDE.U32 R22, R22, -0x2daee0ad, RZ ;  /* 0xd2511f5316167825 */ /* 0x000fe200078e00ff */
[----:B------:R-:W-:Y:S02]  /*49d0*/  LOP3.LUT R4, R19, R172, R170, 0x96, !PT ;  /* 0x000000ac13047212 */ /* 0x000fe400078e96aa */
[----:B------:R-:W-:Y:S01]  /*49e0*/  LDSM.16.MT88.4 R104, [R190+0x10000] ;  /* 0x01000000be68783b */ /* 0x000fe20000004200 */
[----:B------:R-:W-:Y:S01]  /*49f0*/  LOP3.LUT R171, R151, R234, R171, 0x96, !PT ;  /* 0x000000ea97ab7212 */ /* 0x000fe200078e96ab */
[----:B------:R-:W-:Y:S01]  /*4a00*/  IMAD.WIDE.U32 R234, R175, -0x2daee0ad, RZ ;  /* 0xd2511f53afea7825 */ /* 0x000fe200078e00ff */
[----:B------:R-:W-:Y:S01]  /*4a10*/  LOP3.LUT R18, R23, R18, R149, 0x96, !PT ;  /* 0x0000001217127212 */ /* 0x000fe200078e9695 */
[----:B------:R-:W-:Y:S01]  /*4a20*/  LDSM.16.MT88.4 R116, [R189+0x10000] ;  /* 0x01000000bd74783b */ /* 0x000fe20000004200 */
[----:B-1----:R-:W-:Y:S01]  /*4a30*/  FMNMX.FTZ R132, R11, R132, !PT ;  /* 0x000000840b847209 */ /* 0x002fe20007810000 */
[----:B------:R-:W-:Y:S01]  /*4a40*/  IMAD.WIDE.U32 R10, R4, -0x326172a9, RZ ;  /* 0xcd9e8d57040a7825 */ /* 0x000fe200078e00ff */
[----:B--2---:R-:W-:-:S02]  /*4a50*/  FMNMX.FTZ R3, R8, R3, !PT ;  /* 0x0000000308037209 */ /* 0x004fc40007810000 */
[----:B------:R-:W-:Y:S01]  /*4a60*/  FSETP.NEU.FTZ.AND P0, PT, R132, -INF , PT ;  /* 0xff8000008400780b */ /* 0x000fe20003f1d000 */
[----:B------:R-:W-:Y:S01]  /*4a70*/  IMAD.WIDE.U32 R18, R18, -0x326172a9, RZ ;  /* 0xcd9e8d5712127825 */ /* 0x000fe200078e00ff */
[----:B------:R-:W-:-:S03]  /*4a80*/  LOP3.LUT R4, R11, R150, R142, 0x96, !PT ;  /* 0x000000960b047212 */ /* 0x000fc600078e968e */
[----:B------:R-:W-:Y:S01]  /*4a90*/  FMUL.FTZ R227, R132, UR5 ;  /* 0x0000000584e37c20 */ /* 0x000fe20008410000 */
[----:B------:R-:W-:Y:S01]  /*4aa0*/  FMUL.FTZ R206, R3, UR5 ;  /* 0x0000000503ce7c20 */ /* 0x000fe20008410000 */
[----:B------:R-:W-:Y:S02]  /*4ab0*/  LOP3.LUT R170, R235, R172, R170, 0x96, !PT ;  /* 0x000000acebaa7212 */ /* 0x000fe400078e96aa */
[----:B------:R-:W-:Y:S01]  /*4ac0*/  LOP3.LUT R10, R19, R10, R143, 0x96, !PT ;  /* 0x0000000a130a7212 */ /* 0x000fe200078e968f */
[----:B------:R-:W-:Y:S01]  /*4ad0*/  IMAD.WIDE.U32 R24, R4, -0x2daee0ad, RZ ;  /* 0xd2511f5304187825 */ /* 0x000fe200078e00ff */
[----:B------:R-:W-:Y:S02]  /*4ae0*/  FSEL R227, R227, RZ, P0 ;  /* 0x000000ffe3e37208 */ /* 0x000fe40000000000 */
[----:B------:R-:W-:Y:S01]  /*4af0*/  FSETP.NEU.FTZ.AND P0, PT, R3, -INF , PT ;  /* 0xff8000000300780b */ /* 0x000fe20003f1d000 */
[----:B------:R-:W-:Y:S01]  /*4b00*/  IMAD.WIDE.U32 R10, R10, -0x2daee0ad, RZ ;  /* 0xd2511f530a0a7825 */ /* 0x000fe200078e00ff */
[----:B------:R-:W-:-:S03]  /*4b10*/  LOP3.LUT R22, R25, R22, R136, 0x96, !PT ;  /* 0x0000001619167212 */ /* 0x000fc600078e9688 */
[--C-:B------:R-:W-:Y:S01]  /*4b20*/  FFMA.FTZ R165, R40, UR5, -R227.reuse ;  /* 0x0000000528a57c23 */ /* 0x100fe200080108e3 */
[--C-:B------:R-:W-:Y:S01]  /*4b30*/  FFMA.FTZ R162, R26, UR5, -R227.reuse ;  /* 0x000000051aa27c23 */ /* 0x100fe200080108e3 */
[----:B------:R-:W-:Y:S01]  /*4b40*/  FSEL R206, R206, RZ, P0 ;  /* 0x000000ffcece7208 */ /* 0x000fe20000000000 */
[----:B------:R-:W-:Y:S01]  /*4b50*/  FFMA.FTZ R167, R32, UR5, -R227 ;  /* 0x0000000520a77c23 */ /* 0x000fe200080108e3 */
[----:B------:R-:W-:Y:S01]  /*4b60*/  LOP3.LUT R4, R11, R24, R141, 0x96, !PT ;  /* 0x000000180b047212 */ /* 0x000fe200078e968d */
[----:B------:R-:W-:Y:S01]  /*4b70*/  IMAD.WIDE.U32 R22, R22, -0x326172a9, RZ ;  /* 0xcd9e8d5716167825 */ /* 0x000fe200078e00ff */
[----:B------:R-:W-:Y:S03]  /*4b80*/  MUFU.EX2 R165, R165 ;  /* 0x000000a500a57308 */ /* 0x000fe60000000800 */
[--C-:B------:R-:W-:Y:S01]  /*4b90*/  FFMA.FTZ R168, R41, UR5, -R206.reuse ;  /* 0x0000000529a87c23 */ /* 0x100fe200080108ce */
[----:B------:R-:W-:Y:S01]  /*4ba0*/  FFMA.FTZ R169, R31, UR5, -R206 ;  /* 0x000000051fa97c23 */ /* 0x000fe200080108ce */
[----:B------:R-:W-:-:S04]  /*4bb0*/  IMAD.WIDE.U32 R24, R4, -0x326172a9, RZ ;  /* 0xcd9e8d5704187825 */ /* 0x000fc800078e00ff */
[--C-:B------:R-:W-:Y:S01]  /*4bc0*/  FFMA.FTZ R166, R30, UR5, -R227.reuse ;  /* 0x000000051ea67c23 */ /* 0x100fe200080108e3 */
[--C-:B------:R-:W-:Y:S01]  /*4bd0*/  FFMA.FTZ R164, R43, UR5, -R206.reuse ;  /* 0x000000052ba47c23 */ /* 0x100fe200080108ce */
[----:B------:R-:W-:Y:S01]  /*4be0*/  FFMA.FTZ R163, R27, UR5, -R206 ;  /* 0x000000051ba37c23 */ /* 0x000fe200080108ce */
[----:B------:R-:W-:Y:S01]  /*4bf0*/  VIADD R32, R224, 0xb54cda56 ;  /* 0xb54cda56e0207836 */ /* 0x000fe20000000000 */
[----:B------:R-:W1:Y:S01]  /*4c00*/  MUFU.EX2 R162, R162 ;  /* 0x000000a200a27308 */ /* 0x000e620000000800 */
[C---:B------:R-:W-:Y:S01]  /*4c10*/  LOP3.LUT R8, R24.reuse, 0xffff, RZ, 0xc0, !PT ;  /* 0x0000ffff18087812 */ /* 0x040fe200078ec0ff */
[----:B------:R-:W2:Y:S01]  /*4c20*/  LDSM.16.MT88.4 R40, [R190+0xc000] ;  /* 0x00c00000be28783b */ /* 0x000ea20000004200 */
[----:B------:R-:W-:Y:S01]  /*4c30*/  LOP3.LUT R0, R24, 0xff, RZ, 0xc0, !PT ;  /* 0x000000ff18007812 */ /* 0x000fe200078ec0ff */
[--C-:B------:R-:W-:Y:S01]  /*4c40*/  FFMA.FTZ R157, R16, UR5, -R227.reuse ;  /* 0x00000005109d7c23 */ /* 0x100fe200080108e3 */
[----:B------:R-:W-:Y:S01]  /*4c50*/  LOP3.LUT R4, R25, R22, R32, 0x96, !PT ;  /* 0x0000001619047212 */ /* 0x000fe200078e9620 */
[--C-:B------:R-:W-:Y:S01]  /*4c60*/  FFMA.FTZ R158, R12, UR5, -R227.reuse ;  /* 0x000000050c9e7c23 */ /* 0x100fe200080108e3 */
[----:B------:R-:W-:Y:S01]  /*4c70*/  SHF.R.U32.HI R7, RZ, 0x8, R8 ;  /* 0x00000008ff077819 */ /* 0x000fe20000011608 */
[----:B------:R-:W-:Y:S01]  /*4c80*/  MUFU.EX2 R168, R168 ;  /* 0x000000a800a87308 */ /* 0x000fe20000000800 */
[----:B------:R-:W-:Y:S01]  /*4c90*/  SHF.R.U32.HI R113, RZ, 0x10, R4 ;  /* 0x00000010ff717819 */ /* 0x000fe20000011604 */
[--C-:B------:R-:W-:Y:S01]  /*4ca0*/  FFMA.FTZ R160, R13, UR5, -R206.reuse ;  /* 0x000000050da07c23 */ /* 0x100fe200080108ce */
[C---:B------:R-:W-:Y:S01]  /*4cb0*/  LOP3.LUT R14, R4.reuse, 0xffff, RZ, 0xc0, !PT ;  /* 0x0000ffff040e7812 */ /* 0x040fe200078ec0ff */
[----:B------:R-:W-:Y:S01]  /*4cc0*/  FFMA.FTZ R156, R15, UR5, -R206 ;  /* 0x000000050f9c7c23 */ /* 0x000fe200080108ce */
[----:B------:R-:W-:Y:S01]  /*4cd0*/  LOP3.LUT R5, R4, 0xff, RZ, 0xc0, !PT ;  /* 0x000000ff04057812 */ /* 0x000fe200078ec0ff */
[----:B------:R-:W-:Y:S01]  /*4ce0*/  FFMA.FTZ R161, R20, UR5, -R227 ;  /* 0x0000000514a17c23 */ /* 0x000fe200080108e3 */
[----:B------:R-:W-:Y:S01]  /*4cf0*/  PRMT R7, R0, 0x5410, R7 ;  /* 0x0000541000077816 */ /* 0x000fe20000000007 */
[----:B------:R-:W3:Y:S01]  /*4d00*/  MUFU.EX2 R169, R169 ;  /* 0x000000a900a97308 */ /* 0x000ee20000000800 */
[----:B------:R-:W-:Y:S01]  /*4d10*/  SHF.R.U32.HI R4, RZ, 0x18, R4 ;  /* 0x00000018ff047819 */ /* 0x000fe20000011604 */
[--C-:B------:R-:W-:Y:S01]  /*4d20*/  FFMA.FTZ R153, R9, UR5, -R206.reuse ;  /* 0x0000000509997c23 */ /* 0x100fe200080108ce */
[----:B------:R-:W-:Y:S01]  /*4d30*/  LOP3.LUT R113, R113, 0xff, RZ, 0xc0, !PT ;  /* 0x000000ff71717812 */ /* 0x000fe200078ec0ff */
[----:B------:R-:W-:Y:S01]  /*4d40*/  FFMA.FTZ R159, R101, UR5, -R206 ;  /* 0x00000005659f7c23 */ /* 0x000fe200080108ce */
[--C-:B------:R-:W-:Y:S01]  /*4d50*/  HSET2.LE.AND R114, R7, R174.reuse, PT ;  /* 0x000000ae07727233 */ /* 0x100fe20003803000 */
[----:B------:R-:W-:Y:S01]  /*4d60*/  IMAD.WIDE.U32 R236, R170, -0x326172a9, RZ ;  /* 0xcd9e8d57aaec7825 */ /* 0x000fe200078e00ff */
[----:B------:R-:W-:Y:S01]  /*4d70*/  PRMT R113, R113, 0x5410, R4 ;  /* 0x0000541071717816 */ /* 0x000fe20000000004 */
[----:B------:R-:W-:Y:S01]  /*4d80*/  MUFU.EX2 R167, R167 ;  /* 0x000000a700a77308 */ /* 0x000fe20000000800 */
[----:B------:R-:W-:Y:S01]  /*4d90*/  SHF.R.U32.HI R11, RZ, 0x10, R24 ;  /* 0x00000010ff0b7819 */ /* 0x000fe20000011618 */
[----:B------:R-:W-:Y:S01]  /*4da0*/  FFMA.FTZ R172, R34, UR5, -R227 ;  /* 0x0000000522ac7c23 */ /* 0x000fe200080108e3 */
[----:B-1----:R-:W-:Y:S01]  /*4db0*/  F2FP.BF16.F32.PACK_AB R7, R162, R165 ;  /* 0x000000a5a207723e */ /* 0x002fe200000010ff */
[----:B------:R-:W-:Y:S01]  /*4dc0*/  FFMA.FTZ R175, R139, UR5, -R206 ;  /* 0x000000058baf7c23 */ /* 0x000fe200080108ce */
[----:B------:R-:W-:Y:S01]  /*4dd0*/  SHF.R.U32.HI R115, RZ, 0x18, R24 ;  /* 0x00000018ff737819 */ /* 0x000fe20000011618 */
[----:B------:R-:W-:Y:S01]  /*4de0*/  FFMA.FTZ R202, R137, UR5, -R206 ;  /* 0x0000000589ca7c23 */ /* 0x000fe200080108ce */
[----:B------:R-:W-:Y:S01]  /*4df0*/  LOP3.LUT R8, R11, 0xff, RZ, 0xc0, !PT ;  /* 0x000000ff0b087812 */ /* 0x000fe200078ec0ff */
[----:B------:R-:W1:Y:S01]  /*4e00*/  MUFU.EX2 R166, R166 ;  /* 0x000000a600a67308 */ /* 0x000e620000000800 */
[----:B------:R-:W-:Y:S01]  /*4e10*/  SHF.R.U32.HI R14, RZ, 0x8, R14 ;  /* 0x00000008ff0e7819 */ /* 0x000fe2000001160e */
[----:B------:R-:W-:Y:S01]  /*4e20*/  LDSM.16.MT88.4 R24, [R190+0xc800] ;  /* 0x00c80000be18783b */ /* 0x000fe20000004200 */
[--C-:B------:R-:W-:Y:S01]  /*4e30*/  HSET2.LE.AND R113, R113, R174.reuse, PT ;  /* 0x000000ae71717233 */ /* 0x100fe20003803000 */
[--C-:B------:R-:W-:Y:S01]  /*4e40*/  FFMA.FTZ R200, R35, UR5, -R206.reuse ;  /* 0x0000000523c87c23 */ /* 0x100fe200080108ce */
[----:B------:R-:W-:Y:S01]  /*4e50*/  LOP3.LUT R114, R114, R7, RZ, 0xc0, !PT ;  /* 0x0000000772727212 */ /* 0x000fe200078ec0ff */
[----:B------:R-:W-:Y:S01]  /*4e60*/  FFMA.FTZ R201, R33, UR5, -R206 ;  /* 0x0000000521c97c23 */ /* 0x000fe200080108ce */
[----:B---3--:R-:W-:Y:S01]  /*4e70*/  F2FP.BF16.F32.PACK_AB R0, R169, R168 ;  /* 0x000000a8a900723e */ /* 0x008fe200000010ff */
[----:B------:R-:W-:Y:S01]  /*4e80*/  MUFU.EX2 R164, R164 ;  /* 0x000000a400a47308 */ /* 0x000fe20000000800 */
[----:B------:R-:W-:Y:S01]  /*4e90*/  LOP3.LUT R7, R23, R18, R229, 0x96, !PT ;  /* 0x0000001217077212 */ /* 0x000fe200078e96e5 */
[----:B------:R-:W-:Y:S01]  /*4ea0*/  FFMA.FTZ R173, R140, UR5, -R227 ;  /* 0x000000058cad7c23 */ /* 0x000fe200080108e3 */
[----:B------:R-:W3:Y:S01]  /*4eb0*/  LDSM.16.MT88.4 R16, [R188+0x10000] ;  /* 0x01000000bc10783b */ /* 0x000ee20000004200 */
[----:B------:R-:W-:Y:S01]  /*4ec0*/  PRMT R115, R8, 0x5410, R115 ;  /* 0x0000541008737816 */ /* 0x000fe20000000073 */
[--C-:B------:R-:W-:Y:S01]  /*4ed0*/  FFMA.FTZ R148, R148, UR5, -R227.reuse ;  /* 0x0000000594947c23 */ /* 0x100fe200080108e3 */
[----:B------:R-:W-:Y:S01]  /*4ee0*/  PRMT R5, R5, 0x5410, R14 ;  /* 0x0000541005057816 */ /* 0x000fe2000000000e */
[----:B------:R-:W-:Y:S01]  /*4ef0*/  LDSM.16.MT88.4 R28, [R192+0xc800] ;  /* 0x00c80000c01c783b */ /* 0x000fe20000004200 */
[----:B------:R-:W4:Y:S01]  /*4f00*/  MUFU.EX2 R163, R163 ;  /* 0x000000a300a37308 */ /* 0x000f220000000800 */
[----:B------:R-:W-:Y:S01]  /*4f10*/  LOP3.LUT R113, R113, R0, RZ, 0xc0, !PT ;  /* 0x0000000071717212 */ /* 0x000fe200078ec0ff */
[----:B------:R-:W-:Y:S01]  /*4f20*/  FFMA.FTZ R0, R6, UR5, -R227 ;  /* 0x0000000506007c23 */ /* 0x000fe200080108e3 */
[----:B------:R-:W5:Y:S01]  /*4f30*/  LDSM.16.MT88.4 R12, [R188+0xc800] ;  /* 0x00c80000bc0c783b */ /* 0x000f620000004200 */
[----:B------:R-:W-:Y:S01]  /*4f40*/  IMAD.WIDE.U32 R6, R7, -0x2daee0ad, RZ ;  /* 0xd2511f5307067825 */ /* 0x000fe200078e00ff */
[----:B------:R-:W-:-:S03]  /*4f50*/  HSET2.LE.AND R115, R115, R174, PT ;  /* 0x000000ae73737233 */ /* 0x000fc60003803000 */
[----:B------:R-:W-:Y:S01]  /*4f60*/  FFMA.FTZ R226, R226, UR5, -R227 ;  /* 0x00000005e2e27c23 */ /* 0x000fe200080108e3 */
[----:B------:R-:W-:Y:S01]  /*4f70*/  HSET2.LE.AND R112, R5, R174, PT ;  /* 0x000000ae05707233 */ /* 0x000fe20003803000 */
[----:B------:R-:W-:Y:S01]  /*4f80*/  MUFU.EX2 R157, R157 ;  /* 0x0000009d009d7308 */ /* 0x000fe20000000800 */
[----:B-1----:R-:W-:Y:S01]  /*4f90*/  F2FP.BF16.F32.PACK_AB R5, R166, R167 ;  /* 0x000000a7a605723e */ /* 0x002fe200000010ff */
[----:B------:R-:W-:Y:S01]  /*4fa0*/  LDSM.16.MT88.4 R20, [R189+0xc800] ;  /* 0x00c80000bd14783b */ /* 0x000fe20000004200 */
[----:B------:R-:W-:Y:S01]  /*4fb0*/  SHF.R.U32.HI R109, RZ, 0x10, R6 ;  /* 0x00000010ff6d7819 */ /* 0x000fe20000011606 */
[----:B------:R-:W-:Y:S01]  /*4fc0*/  FADD.FTZ R166, R167, R166 ;  /* 0x000000a6a7a67221 */ /* 0x000fe20000010000 */
[----:B------:R-:W-:Y:S01]  /*4fd0*/  LOP3.LUT R112, R112, R5, RZ, 0xc0, !PT ;  /* 0x0000000570707212 */ /* 0x000fe200078ec0ff */
[----:B------:R-:W-:Y:S01]  /*4fe0*/  FADD.FTZ R169, R168, R169 ;  /* 0x000000a9a8a97221 */ /* 0x000fe20000010000 */
[C---:B------:R-:W-:Y:S01]  /*4ff0*/  LOP3.LUT R8, R6.reuse, 0xffff, RZ, 0xc0, !PT ;  /* 0x0000ffff06087812 */ /* 0x040fe200078ec0ff */
[----:B------:R-:W1:Y:S01]  /*5000*/  MUFU.EX2 R0, R0 ;  /* 0x0000000000007308 */ /* 0x000e620000000800 */
[----:B----4-:R-:W-:Y:S01]  /*5010*/  F2FP.BF16.F32.PACK_AB R4, R163, R164 ;  /* 0x000000a4a304723e */ /* 0x010fe200000010ff */
[----:B------:R-:W-:Y:S01]  /*5020*/  FADD.FTZ R165, R165, R166 ;  /* 0x000000a6a5a57221 */ /* 0x000fe20000010000 */
[----:B------:R-:W-:Y:S01]  /*5030*/  LOP3.LUT R5, R6, 0xff, RZ, 0xc0, !PT ;  /* 0x000000ff06057812 */ /* 0x000fe200078ec0ff */
[----:B------:R-:W-:Y:S01]  /*5040*/  FADD.FTZ R164, R164, R169 ;  /* 0x000000a9a4a47221 */ /* 0x000fe20000010000 */
[----:B------:R-:W-:Y:S01]  /*5050*/  LOP3.LUT R115, R115, R4, RZ, 0xc0, !PT ;  /* 0x0000000473737212 */ /* 0x000fe200078ec0ff */
[----:B------:R-:W-:Y:S01]  /*5060*/  FADD.FTZ R162, R162, R165 ;  /* 0x000000a5a2a27221 */ /* 0x000fe20000010000 */
[----:B------:R-:W-:Y:S01]  /*5070*/  SHF.R.U32.HI R6, RZ, 0x18, R6 ;  /* 0x00000018ff067819 */ /* 0x000fe20000011606 */
[----:B------:R-:W-:Y:S01]  /*5080*/  MUFU.EX2 R161, R161 ;  /* 0x000000a100a17308 */ /* 0x000fe20000000800 */
[----:B------:R-:W-:Y:S01]  /*5090*/  LOP3.LUT R109, R109, 0xff, RZ, 0xc0, !PT ;  /* 0x000000ff6d6d7812 */ /* 0x000fe200078ec0ff */
[----:B------:R-:W-:Y:S01]  /*50a0*/  FADD.FTZ R163, R163, R164 ;  /* 0x000000a4a3a37221 */ /* 0x000fe20000010000 */
[----:B------:R-:W-:Y:S01]  /*50b0*/  LOP3.LUT R4, R7, R10, R217, 0x96, !PT ;  /* 0x0000000a07047212 */ /* 0x000fe200078e96d9 */
[----:B------:R-:W-:Y:S01]  /*50c0*/  HMMA.16816.F32.BF16 R52, R112, R56, RZ ;  /* 0x000000387034723c */ /* 0x000fe200000418ff */
[----:B------:R-:W-:-:S02]  /*50d0*/  PRMT R109, R109, 0x5410, R6 ;  /* 0x000054106d6d7816 */ /* 0x000fc40000000006 */
[C---:B------:R-:W-:Y:S01]  /*50e0*/  LOP3.LUT R6, R4.reuse, 0xffff, RZ, 0xc0, !PT ;  /* 0x0000ffff04067812 */ /* 0x040fe200078ec0ff */
[----:B------:R-:W4:Y:S01]  /*50f0*/  MUFU.EX2 R158, R158 ;  /* 0x0000009e009e7308 */ /* 0x000f220000000800 */
[----:B------:R-:W-:Y:S01]  /*5100*/  SHF.R.U32.HI R145, RZ, 0x10, R4 ;  /* 0x00000010ff917819 */ /* 0x000fe20000011604 */
[C---:B------:R-:W-:Y:S01]  /*5110*/  HMMA.16816.F32.BF16 R56, R112.reuse, R58, RZ ;  /* 0x0000003a7038723c */ /* 0x040fe200000418ff */
[----:B------:R-:W-:Y:S02]  /*5120*/  SHF.R.U32.HI R8, RZ, 0x8, R8 ;  /* 0x00000008ff087819 */ /* 0x000fe40000011608 */
[----:B------:R-:W-:Y:S02]  /*5130*/  LOP3.LUT R111, R4, 0xff, RZ, 0xc0, !PT ;  /* 0x000000ff046f7812 */ /* 0x000fe400078ec0ff */
[----:B------:R-:W-:Y:S01]  /*5140*/  SHF.R.U32.HI R6, RZ, 0x8, R6 ;  /* 0x00000008ff067819 */ /* 0x000fe20000011606 */
[----:B------:R-:W-:Y:S01]  /*5150*/  MUFU.EX2 R160, R160 ;  /* 0x000000a000a07308 */ /* 0x000fe20000000800 */
[----:B------:R-:W-:Y:S01]  /*5160*/  SHF.R.U32.HI R4, RZ, 0x18, R4 ;  /* 0x00000018ff047819 */ /* 0x000fe20000011604 */
[----:B------:R-:W-:Y:S01]  /*5170*/  HMMA.16816.F32.BF16 R128, R112, R124, RZ ;  /* 0x0000007c7080723c */ /* 0x000fe200000418ff */
[----:B------:R-:W-:-:S02]  /*5180*/  LOP3.LUT R145, R145, 0xff, RZ, 0xc0, !PT ;  /* 0x000000ff91917812 */ /* 0x000fc400078ec0ff */
[----:B------:R-:W-:Y:S02]  /*5190*/  PRMT R5, R5, 0x5410, R8 ;  /* 0x0000541005057816 */ /* 0x000fe40000000008 */
[----:B------:R-:W-:Y:S01]  /*51a0*/  PRMT R111, R111, 0x5410, R6 ;  /* 0x000054106f6f7816 */ /* 0x000fe20000000006 */
[----:B------:R-:W-:Y:S01]  /*51b0*/  MUFU.EX2 R156, R156 ;  /* 0x0000009c009c7308 */ /* 0x000fe20000000800 */
[----:B------:R-:W-:Y:S01]  /*51c0*/  PRMT R145, R145, 0x5410, R4 ;  /* 0x0000541091917816 */ /* 0x000fe20000000004 */
[----:B------:R-:W5:Y:S01]  /*51d0*/  LDSM.16.MT88.4 R8, [R192+0xe800] ;  /* 0x00e80000c008783b */ /* 0x000f620000004200 */
[--C-:B------:R-:W-:Y:S01]  /*51e0*/  HSET2.LE.AND R5, R5, R174.reuse, PT ;  /* 0x000000ae05057233 */ /* 0x100fe20003803000 */
[C---:B--2---:R-:W-:Y:S01]  /*51f0*/  HMMA.16816.F32.BF16 R36, R112.reuse, R40, RZ ;  /* 0x000000287024723c */ /* 0x044fe200000418ff */
[----:B-1----:R-:W-:Y:S02]  /*5200*/  F2FP.BF16.F32.PACK_AB R146, R0, R157 ;  /* 0x0000009d0092723e */ /* 0x002fe400000010ff */
[--C-:B------:R-:W-:Y:S01]  /*5210*/  HSET2.LE.AND R109, R109, R174.reuse, PT ;  /* 0x000000ae6d6d7233 */ /* 0x100fe20003803000 */
[----:B------:R-:W1:Y:S01]  /*5220*/  MUFU.EX2 R153, R153 ;  /* 0x0000009900997308 */ /* 0x000e620000000800 */
[--C-:B------:R-:W-:Y:S01]  /*5230*/  HSET2.LE.AND R144, R111, R174.reuse, PT ;  /* 0x000000ae6f907233 */ /* 0x100fe20003803000 */
[----:B------:R-:W-:Y:S01]  /*5240*/  HMMA.16816.F32.BF16 R44, R112, R48, RZ ;  /* 0x00000030702c723c */ /* 0x000fe200000418ff */
[----:B------:R-:W-:-:S02]  /*5250*/  HSET2.LE.AND R145, R145, R174, PT ;  /* 0x000000ae91917233 */ /* 0x000fc40003803000 */
[----:B----4-:R-:W-:Y:S01]  /*5260*/  F2FP.BF16.F32.PACK_AB R111, R158, R161 ;  /* 0x000000a19e6f723e */ /* 0x010fe200000010ff */
[----:B------:R-:W-:Y:S01]  /*5270*/  FADD.FTZ R161, R161, R162 ;  /* 0x000000a2a1a17221 */ /* 0x000fe20000010000 */
[----:B------:R-:W-:Y:S01]  /*5280*/  LOP3.LUT R146, R5, R146, RZ, 0xc0, !PT ;  /* 0x0000009205927212 */ /* 0x000fe200078ec0ff */
[----:B------:R-:W2:Y:S01]  /*5290*/  MUFU.EX2 R159, R159 ;  /* 0x0000009f009f7308 */ /* 0x000ea20000000800 */
[----:B------:R-:W4:Y:S01]  /*52a0*/  LDSM.16.MT88.4 R4, [R190+0xe800] ;  /* 0x00e80000be04783b */ /* 0x000f220000004200 */
[----:B------:R-:W-:Y:S01]  /*52b0*/  LOP3.LUT R144, R144, R111, RZ, 0xc0, !PT ;  /* 0x0000006f90907212 */ /* 0x000fe200078ec0ff */
[----:B------:R-:W-:Y:S01]  /*52c0*/  HMMA.16816.F32.BF16 R60, R112, R64, RZ ;  /* 0x00000040703c723c */ /* 0x000fe200000418ff */
[----:B------:R-:W-:Y:S01]  /*52d0*/  LOP3.LUT R142, R237, R150, R142, 0x96, !PT ;  /* 0x00000096ed8e7212 */ /* 0x000fe200078e968e */
[----:B------:R-:W-:-:S03]  /*52e0*/  FADD.FTZ R158, R158, R161 ;  /* 0x000000a19e9e7221 */ /* 0x000fc60000010000 */
[----:B------:R-:W-:Y:S01]  /*52f0*/  MUFU.EX2 R172, R172 ;  /* 0x000000ac00ac7308 */ /* 0x000fe20000000800 */
[----:B-1----:R-:W-:Y:S01]  /*5300*/  F2FP.BF16.F32.PACK_AB R110, R153, R156 ;  /* 0x0000009c996e723e */ /* 0x002fe200000010ff */
[C---:B------:R-:W-:Y:S01]  /*5310*/  HMMA.16816.F32.BF16 R68, R112.reuse, R72, RZ ;  /* 0x000000487044723c */ /* 0x040fe200000418ff */
[----:B------:R-:W-:Y:S02]  /*5320*/  FADD.FTZ R157, R157, R158 ;  /* 0x0000009e9d9d7221 */ /* 0x000fe40000010000 */
[----:B------:R-:W-:Y:S02]  /*5330*/  LOP3.LUT R147, R109, R110, RZ, 0xc0, !PT ;  /* 0x0000006e6d937212 */ /* 0x000fe400078ec0ff */
[----:B------:R-:W-:Y:S01]  /*5340*/  FADD.FTZ R157, R0, R157 ;  /* 0x0000009d009d7221 */ /* 0x000fe20000010000 */
[----:B------:R-:W-:Y:S01]  /*5350*/  HMMA.16816.F32.BF16 R76, R112, R80, RZ ;  /* 0x00000050704c723c */ /* 0x000fe200000418ff */
[----:B--2---:R-:W-:Y:S01]  /*5360*/  F2FP.BF16.F32.PACK_AB R108, R159, R160 ;  /* 0x000000a09f6c723e */ /* 0x004fe200000010ff */
[----:B------:R-:W-:Y:S01]  /*5370*/  MUFU.EX2 R175, R175 ;  /* 0x000000af00af7308 */ /* 0x000fe20000000800 */
[----:B------:R-:W-:-:S02]  /*5380*/  FADD.FTZ R160, R160, R163 ;  /* 0x000000a3a0a07221 */ /* 0x000fc40000010000 */
[----:B------:R-:W-:Y:S01]  /*5390*/  LOP3.LUT R145, R145, R108, RZ, 0xc0, !PT ;  /* 0x0000006c91917212 */ /* 0x000fe200078ec0ff */
[----:B------:R-:W-:Y:S01]  /*53a0*/  HMMA.16816.F32.BF16 R84, R112, R88, RZ ;  /* 0x000000587054723c */ /* 0x000fe200000418ff */
[----:B------:R-:W-:-:S03]  /*53b0*/  FADD.FTZ R159, R159, R160 ;  /* 0x000000a09f9f7221 */ /* 0x000fc60000010000 */
[----:B------:R-:W-:Y:S01]  /*53c0*/  MUFU.EX2 R202, R202 ;  /* 0x000000ca00ca7308 */ /* 0x000fe20000000800 */
[----:B------:R-:W-:Y:S01]  /*53d0*/  FADD.FTZ R156, R156, R159 ;  /* 0x0000009f9c9c7221 */ /* 0x000fe20000010000 */
[----:B------:R-:W-:Y:S03]  /*53e0*/  HMMA.16816.F32.BF16 R92, R112, R96, RZ ;  /* 0x00000060705c723c */ /* 0x000fe600000418ff */
[----:B------:R-:W-:-:S03]  /*53f0*/  FADD.FTZ R156, R153, R156 ;  /* 0x0000009c999c7221 */ /* 0x000fc60000010000 */
[C---:B------:R-:W-:Y:S01]  /*5400*/  HMMA.16816.F32.BF16 R100, R112.reuse, R104, RZ ;  /* 0x000000687064723c */ /* 0x040fe200000418ff */
[----:B------:R-:W-:Y:S05]  /*5410*/  MUFU.EX2 R200, R200 ;  /* 0x000000c800c87308 */ /* 0x000fea0000000800 */
[C---:B------:R-:W-:Y:S03]  /*5420*/  HMMA.16816.F32.BF16 R120, R112.reuse, R116, RZ ;  /* 0x000000747078723c */ /* 0x040fe600000418ff */
[----:B------:R-:W-:Y:S03]  /*5430*/  MUFU.EX2 R201, R201 ;  /* 0x000000c900c97308 */ /* 0x000fe60000000800 */
[C---:B------:R-:W-:Y:S05]  /*5440*/  HMMA.16816.F32.BF16 R124, R112.reuse, R126, RZ ;  /* 0x0000007e707c723c */ /* 0x040fea00000418ff */
[----:B------:R-:W-:Y:S01]  /*5450*/  MUFU.EX2 R170, R148 ;  /* 0x0000009400aa7308 */ /* 0x000fe20000000800 */
[C---:B------:R-:W-:Y:S06]  /*5460*/  HMMA.16816.F32.BF16 R40, R112.reuse, R42, RZ ;  /* 0x0000002a7028723c */ /* 0x040fec00000418ff */
[C---:B------:R-:W-:Y:S01]  /*5470*/  HMMA.16816.F32.BF16 R48, R112.reuse, R50, RZ ;  /* 0x000000327030723c */ /* 0x040fe200000418ff */
[----:B------:R-:W1:Y:S05]  /*5480*/  MUFU.EX2 R173, R173 ;  /* 0x000000ad00ad7308 */ /* 0x000e6a0000000800 */
[C---:B------:R-:W-:Y:S06]  /*5490*/  HMMA.16816.F32.BF16 R64, R112.reuse, R66, RZ ;  /* 0x000000427040723c */ /* 0x040fec00000418ff */
[C---:B------:R-:W-:Y:S06]  /*54a0*/  HMMA.16816.F32.BF16 R72, R112.reuse, R74, RZ ;  /* 0x0000004a7048723c */ /* 0x040fec00000418ff */
[C---:B------:R-:W-:Y:S06]  /*54b0*/  HMMA.16816.F32.BF16 R80, R112.reuse, R82, RZ ;  /* 0x000000527050723c */ /* 0x040fec00000418ff */
[C---:B------:R-:W-:Y:S06]  /*54c0*/  HMMA.16816.F32.BF16 R88, R112.reuse, R90, RZ ;  /* 0x0000005a7058723c */ /* 0x040fec00000418ff */
[C---:B------:R-:W-:Y:S06]  /*54d0*/  HMMA.16816.F32.BF16 R96, R112.reuse, R98, RZ ;  /* 0x000000627060723c */ /* 0x040fec00000418ff */
[C---:B------:R-:W-:Y:S06]  /*54e0*/  HMMA.16816.F32.BF16 R104, R112.reuse, R106, RZ ;  /* 0x0000006a7068723c */ /* 0x040fec00000418ff */
[C---:B------:R-:W-:Y:S06]  /*54f0*/  HMMA.16816.F32.BF16 R116, R112.reuse, R118, RZ ;  /* 0x000000767074723c */ /* 0x040fec00000418ff */
[C---:B---3--:R-:W-:Y:S06]  /*5500*/  HMMA.16816.F32.BF16 R108, R112.reuse, R16, RZ ;  /* 0x00000010706c723c */ /* 0x048fec00000418ff */
[----:B------:R-:W-:Y:S01]  /*5510*/  HMMA.16816.F32.BF16 R112, R112, R18, RZ ;  /* 0x000000127070723c */ /* 0x000fe200000418ff */
[----:B------:R-:W2:Y:S05]  /*5520*/  LDSM.16.MT88.4 R16, [R189+0xe800] ;  /* 0x00e80000bd10783b */ /* 0x000eaa0000004200 */
[C---:B-----5:R-:W-:Y:S06]  /*5530*/  HMMA.16816.F32.BF16 R52, R144.reuse, R12, R52 ;  /* 0x0000000c9034723c */ /* 0x060fec0000041834 */
[C---:B------:R-:W-:Y:S01]  /*5540*/  HMMA.16816.F32.BF16 R56, R144.reuse, R14, R56 ;  /* 0x0000000e9038723c */ /* 0x040fe20000041838 */
[----:B------:R-:W3:Y:S05]  /*5550*/  LDSM.16.MT88.4 R12, [R188+0xe800] ;  /* 0x00e80000bc0c783b */ /* 0x000eea0000004200 */
[C---:B------:R-:W-:Y:S06]  /*5560*/  HMMA.16816.F32.BF16 R60, R144.reuse, R8, R60 ;  /* 0x00000008903c723c */ /* 0x040fec000004183c */
[C---:B------:R-:W-:Y:S01]  /*5570*/  HMMA.16816.F32.BF16 R64, R144.reuse, R10, R64 ;  /* 0x0000000a9040723c */ /* 0x040fe20000041840 */
[----:B------:R-:W5:Y:S05]  /*5580*/  LDSM.16.MT88.4 R8, [R192+0x10800] ;  /* 0x01080000c008783b */ /* 0x000f6a0000004200 */
[C---:B----4-:R-:W-:Y:S06]  /*5590*/  HMMA.16816.F32.BF16 R68, R144.reuse, R4, R68 ;  /* 0x000000049044723c */ /* 0x050fec0000041844 */
[C---:B------:R-:W-:Y:S01]  /*55a0*/  HMMA.16816.F32.BF16 R72, R144.reuse, R6, R72 ;  /* 0x000000069048723c */ /* 0x040fe20000041848 */
[----:B------:R-:W4:Y:S05]  /*55b0*/  LDSM.16.MT88.4 R4, [R190+0x10800] ;  /* 0x01080000be04783b */ /* 0x000f2a0000004200 */
[C---:B--2---:R-:W-:Y:S06]  /*55c0*/  HMMA.16816.F32.BF16 R76, R144.reuse, R16, R76 ;  /* 0x00000010904c723c */ /* 0x044fec000004184c */
[----:B------:R-:W-:Y:S01]  /*55d0*/  HMMA.16816.F32.BF16 R36, R144, R24, R36 ;  /* 0x000000189024723c */ /* 0x000fe20000041824 */
[----:B------:R-:W-:-:S04]  /*55e0*/  IMAD.WIDE.U32 R16, R171, -0x2daee0ad, RZ ;  /* 0xd2511f53ab107825 */ /* 0x000fc800078e00ff */
[----:B------:R-:W-:Y:S01]  /*55f0*/  FFMA.FTZ R171, R138, UR5, -R227 ;  /* 0x000000058aab7c23 */ /* 0x000fe200080108e3 */
[----:B---3--:R-:W-:Y:S01]  /*5600*/  HMMA.16816.F32.BF16 R84, R144, R12, R84 ;  /* 0x0000000c9054723c */ /* 0x008fe20000041854 */
[----:B------:R-:W-:-:S04]  /*5610*/  LOP3.LUT R234, R17, R234, R149, 0x96, !PT ;  /* 0x000000ea11ea7212 */ /* 0x000fc800078e9695 */
[----:B------:R-:W2:Y:S01]  /*5620*/  MUFU.EX2 R171, R171 ;  /* 0x000000ab00ab7308 */ /* 0x000ea20000000800 */
[C---:B-1----:R-:W-:Y:S01]  /*5630*/  F2FP.BF16.F32.PACK_AB R17, R173.reuse, R170 ;  /* 0x000000aaad11723e */ /* 0x042fe200000010ff */
[----:B------:R-:W-:Y:S01]  /*5640*/  LDSM.16.MT88.4 R148, [R188+0x10800] ;  /* 0x01080000bc94783b */ /* 0x000fe20000004200 */
[----:B------:R-:W-:Y:S01]  /*5650*/  FADD.FTZ R170, R170, R157 ;  /* 0x0000009daaaa7221 */ /* 0x000fe20000010000 */
[C---:B------:R-:W-:Y:S01]  /*5660*/  HMMA.16816.F32.BF16 R88, R144.reuse, R14, R88 ;  /* 0x0000000e9058723c */ /* 0x040fe20000041858 */
[----:B------:R-:W-:Y:S01]  /*5670*/  IMAD.WIDE.U32 R234, R234, -0x326172a9, RZ ;  /* 0xcd9e8d57eaea7825 */ /* 0x000fe200078e00ff */
[----:B------:R-:W1:Y:S03]  /*5680*/  LDSM.16.MT88.4 R12, [R189+0x10800] ;  /* 0x01080000bd0c783b */ /* 0x000e660000004200 */
[----:B------:R-:W-:Y:S01]  /*5690*/  FADD.FTZ R170, R173, R170 ;  /* 0x000000aaadaa7221 */ /* 0x000fe20000010000 */
[----:B------:R-:W-:Y:S01]  /*56a0*/  LOP3.LUT R236, R235, R236, R143, 0x96, !PT ;  /* 0x000000ecebec7212 */ /* 0x000fe200078e968f */
[----:B------:R-:W-:Y:S01]  /*56b0*/  IMAD.WIDE.U32 R142, R142, -0x2daee0ad, RZ ;  /* 0xd2511f538e8e7825 */ /* 0x000fe200078e00ff */
[----:B-----5:R-:W-:Y:S03]  /*56c0*/  HMMA.16816.F32.BF16 R92, R144, R8, R92 ;  /* 0x00000008905c723c */ /* 0x020fe6000004185c */
[----:B------:R-:W-:Y:S01]  /*56d0*/  IMAD.WIDE.U32 R236, R236, -0x2daee0ad, RZ ;  /* 0xd2511f53ecec7825 */ /* 0x000fe200078e00ff */
[----:B------:R-:W-:-:S02]  /*56e0*/  LOP3.LUT R238, R143, R16, R136, 0x96, !PT ;  /* 0x000000108fee7212 */ /* 0x000fc400078e9688 */
[----:B------:R-:W-:Y:S01]  /*56f0*/  HMMA.16816.F32.BF16 R96, R144, R10, R96 ;  /* 0x0000000a9060723c */ /* 0x000fe20000041860 */
[----:B------:R-:W-:Y:S01]  /*5700*/  LDSM.16.MT88.4 R136, [R189+0xd000] ;  /* 0x00d00000bd88783b */ /* 0x000fe20000004200 */
[----:B------:R-:W-:Y:S01]  /*5710*/  LOP3.LUT R141, R237, R142, R141, 0x96, !PT ;  /* 0x0000008eed8d7212 */ /* 0x000fe200078e968d */
[----:B------:R-:W-:-:S03]  /*5720*/  IMAD.WIDE.U32 R238, R238, -0x326172a9, RZ ;  /* 0xcd9e8d57eeee7825 */ /* 0x000fc600078e00ff */
[C---:B----4-:R-:W-:Y:S01]  /*5730*/  HMMA.16816.F32.BF16 R100, R144.reuse, R4, R100 ;  /* 0x000000049064723c */ /* 0x050fe20000041864 */
[----:B------:R-:W-:Y:S02]  /*5740*/  IMAD.WIDE.U32 R8, R141, -0x326172a9, RZ ;  /* 0xcd9e8d578d087825 */ /* 0x000fe400078e00ff */
[----:B------:R-:W-:Y:S03]  /*5750*/  LDSM.16.MT88.4 R140, [R192+0xd000] ;  /* 0x00d00000c08c783b */ /* 0x000fe60000004200 */
[C---:B------:R-:W-:Y:S01]  /*5760*/  HMMA.16816.F32.BF16 R104, R144.reuse, R6, R104 ;  /* 0x000000069068723c */ /* 0x040fe20000041868 */
[----:B------:R-:W-:Y:S02]  /*5770*/  LOP3.LUT R4, R9, R238, R32, 0x96, !PT ;  /* 0x000000ee09047212 */ /* 0x000fe400078e9620 */
[----:B------:R-:W-:Y:S01]  /*5780*/  LOP3.LUT R10, R8, 0xffff, RZ, 0xc0, !PT ;  /* 0x0000ffff080a7812 */ /* 0x000fe200078ec0ff */
[----:B------:R-:W-:Y:S01]  /*5790*/  LDSM.16.MT88.4 R32, [R188+0xd000] ;  /* 0x00d00000bc20783b */ /* 0x000fe20000004200 */
[C---:B------:R-:W-:Y:S01]  /*57a0*/  LOP3.LUT R5, R4.reuse, 0xff, RZ, 0xc0, !PT ;  /* 0x000000ff04057812 */ /* 0x040fe200078ec0ff */
[----:B------:R-:W-:Y:S01]  /*57b0*/  HMMA.16816.F32.BF16 R40, R144, R26, R40 ;  /* 0x0000001a9028723c */ /* 0x000fe20000041828 */
[----:B------:R-:W-:-:S02]  /*57c0*/  LOP3.LUT R6, R4, 0xffff, RZ, 0xc0, !PT ;  /* 0x0000ffff04067812 */ /* 0x000fc400078ec0ff */
[----:B------:R-:W-:Y:S02]  /*57d0*/  SHF.R.U32.HI R10, RZ, 0x8, R10 ;  /* 0x00000008ff0a7819 */ /* 0x000fe4000001160a */
[----:B------:R-:W-:Y:S01]  /*57e0*/  SHF.R.U32.HI R6, RZ, 0x8, R6 ;  /* 0x00000008ff067819 */ /* 0x000fe20000011606 */
[C---:B------:R-:W-:Y:S01]  /*57f0*/  HMMA.16816.F32.BF16 R80, R144.reuse, R18, R80 ;  /* 0x000000129050723c */ /* 0x040fe20000041850 */
[----:B------:R-:W-:Y:S02]  /*5800*/  LOP3.LUT R25, R8, 0xff, RZ, 0xc0, !PT ;  /* 0x000000ff08197812 */ /* 0x000fe400078ec0ff */
[----:B------:R-:W-:Y:S02]  /*5810*/  PRMT R5, R5, 0x5410, R6 ;  /* 0x0000541005057816 */ /* 0x000fe40000000006 */
[--C-:B------:R-:W-:Y:S01]  /*5820*/  SHF.R.U32.HI R16, RZ, 0x10, R8.reuse ;  /* 0x00000010ff107819 */ /* 0x100fe20000011608 */
[----:B-1----:R-:W-:Y:S01]  /*5830*/  HMMA.16816.F32.BF16 R120, R144, R12, R120 ;  /* 0x0000000c9078723c */ /* 0x002fe20000041878 */
[----:B------:R-:W-:-:S02]  /*5840*/  SHF.R.U32.HI R27, RZ, 0x18, R8 ;  /* 0x00000018ff1b7819 */ /* 0x000fc40000011608 */
[----:B------:R-:W-:Y:S02]  /*5850*/  PRMT R25, R25, 0x5410, R10 ;  /* 0x0000541019197816 */ /* 0x000fe4000000000a */
[----:B------:R-:W-:Y:S01]  /*5860*/  HSET2.LE.AND R24, R5, R174, PT ;  /* 0x000000ae05187233 */ /* 0x000fe20003803000 */
[----:B------:R-:W1:Y:S01]  /*5870*/  LDSM.16.MT88.4 R8, [R190+0xd000] ;  /* 0x00d00000be08783b */ /* 0x000e620000004200 */
[--C-:B------:R-:W-:Y:S01]  /*5880*/  SHF.R.U32.HI R13, RZ, 0x10, R4.reuse ;  /* 0x00000010ff0d7819 */ /* 0x100fe20000011604 */
[C---:B------:R-:W-:Y:S01]  /*5890*/  HMMA.16816.F32.BF16 R116, R144.reuse, R14, R116 ;  /* 0x0000000e9074723c */ /* 0x040fe20000041874 */
[----:B------:R-:W-:Y:S02]  /*58a0*/  SHF.R.U32.HI R4, RZ, 0x18, R4 ;  /* 0x00000018ff047819 */ /* 0x000fe40000011604 */
[----:B------:R-:W-:Y:S02]  /*58b0*/  LOP3.LUT R13, R13, 0xff, RZ, 0xc0, !PT ;  /* 0x000000ff0d0d7812 */ /* 0x000fe400078ec0ff */
[----:B------:R-:W-:Y:S01]  /*58c0*/  LOP3.LUT R16, R16, 0xff, RZ, 0xc0, !PT ;  /* 0x000000ff10107812 */ /* 0x000fe200078ec0ff */
[----:B------:R-:W-:Y:S01]  /*58d0*/  HMMA.16816.F32.BF16 R128, R144, R28, R128 ;  /* 0x0000001c9080723c */ /* 0x000fe20000041880 */
[----:B------:R-:W-:-:S02]  /*58e0*/  PRMT R13, R13, 0x5410, R4 ;  /* 0x000054100d0d7816 */ /* 0x000fc40000000004 */
[----:B------:R-:W3:Y:S01]  /*58f0*/  LDSM.16.MT88.4 R4, [R189+0xf000] ;  /* 0x00f00000bd04783b */ /* 0x000ee20000004200 */
[----:B------:R-:W-:Y:S02]  /*5900*/  PRMT R27, R16, 0x5410, R27 ;  /* 0x00005410101b7816 */ /* 0x000fe4000000001b */
[--C-:B------:R-:W-:Y:S01]  /*5910*/  HSET2.LE.AND R26, R25, R174.reuse, PT ;  /* 0x000000ae191a7233 */ /* 0x100fe20003803000 */
[C---:B------:R-:W-:Y:S01]  /*5920*/  HMMA.16816.F32.BF16 R124, R144.reuse, R30, R124 ;  /* 0x0000001e907c723c */ /* 0x040fe2000004187c */
[--C-:B------:R-:W-:Y:S01]  /*5930*/  HSET2.LE.AND R25, R13, R174.reuse, PT ;  /* 0x000000ae0d197233 */ /* 0x100fe20003803000 */
[----:B------:R-:W-:Y:S01]  /*5940*/  LDSM.16.MT88.4 R28, [R192+0xf000] ;  /* 0x00f00000c01c783b */ /* 0x000fe20000004200 */
[----:B------:R-:W-:Y:S02]  /*5950*/  HSET2.LE.AND R27, R27, R174, PT ;  /* 0x000000ae1b1b7233 */ /* 0x000fe40003803000 */
[----:B------:R-:W-:Y:S01]  /*5960*/  F2FP.BF16.F32.PACK_AB R14, R202, R175 ;  /* 0x000000afca0e723e */ /* 0x000fe200000010ff */
[C---:B------:R-:W-:Y:S01]  /*5970*/  HMMA.16816.F32.BF16 R44, R144.reuse, R20, R44 ;  /* 0x00000014902c723c */ /* 0x040fe2000004182c */
[----:B--2---:R-:W-:Y:S01]  /*5980*/  F2FP.BF16.F32.PACK_AB R13, R172, R171 ;  /* 0x000000abac0d723e */ /* 0x004fe200000010ff */
[----:B------:R-:W-:Y:S01]  /*5990*/  FADD.FTZ R175, R175, R156 ;  /* 0x0000009cafaf7221 */ /* 0x000fe20000010000 */
[----:B------:R-:W-:Y:S01]  /*59a0*/  F2FP.BF16.F32.PACK_AB R12, R201, R200 ;  /* 0x000000c8c90c723e */ /* 0x000fe200000010ff */
[----:B------:R-:W-:Y:S01]  /*59b0*/  FADD.FTZ R171, R171, R170 ;  /* 0x000000aaabab7221 */ /* 0x000fe20000010000 */
[----:B------:R-:W-:Y:S01]  /*59c0*/  LOP3.LUT R25, R25, R14, RZ, 0xc0, !PT ;  /* 0x0000000e19197212 */ /* 0x000fe200078ec0ff */
[C---:B------:R-:W-:Y:S01]  /*59d0*/  HMMA.16816.F32.BF16 R48, R144.reuse, R22, R48 ;  /* 0x000000169030723c */ /* 0x040fe20000041830 */
[----:B------:R-:W-:Y:S01]  /*59e0*/  LOP3.LUT R26, R26, R13, RZ, 0xc0, !PT ;  /* 0x0000000d1a1a7212 */ /* 0x000fe200078ec0ff */
[----:B------:R-:W-:Y:S01]  /*59f0*/  LDSM.16.MT88.4 R20, [R190+0xf000] ;  /* 0x00f00000be14783b */ /* 0x000fe20000004200 */
[----:B------:R-:W-:Y:S01]  /*5a00*/  LOP3.LUT R27, R27, R12, RZ, 0xc0, !PT ;  /* 0x0000000c1b1b7212 */ /* 0x000fe200078ec0ff */
[----:B------:R-:W-:Y:S01]  /*5a10*/  FADD.FTZ R175, R202, R175 ;  /* 0x000000afcaaf7221 */ /* 0x000fe20000010000 */
[----:B------:R-:W-:Y:S01]  /*5a20*/  LOP3.LUT R24, R24, R17, RZ, 0xc0, !PT ;  /* 0x0000001118187212 */ /* 0x000fe200078ec0ff */
[----:B------:R-:W2:Y:S01]  /*5a30*/  LDSM.16.MT88.4 R12, [R192+0x11000] ;  /* 0x01100000c00c783b */ /* 0x000ea20000004200 */
[----:B------:R-:W-:Y:S01]  /*5a40*/  HMMA.16816.F32.BF16 R108, R144, R148, R108 ;  /* 0x00000094906c723c */ /* 0x000fe2000004186c */
[----:B------:R-:W-:Y:S01]  /*5a50*/  FADD.FTZ R200, R200, R175 ;  /* 0x000000afc8c87221 */ /* 0x000fe20000010000 */
[----:B------:R-:W-:Y:S01]  /*5a60*/  FADD.FTZ R171, R172, R171 ;  /* 0x000000abacab7221 */ /* 0x000fe20000010000 */
[----:B------:R-:W-:Y:S02]  /*5a70*/  LDSM.16.MT88.4 R16, [R188+0xf000] ;  /* 0x00f00000bc10783b */ /* 0x000fe40000004200 */
[----:B------:R-:W-:Y:S01]  /*5a80*/  FADD.FTZ R200, R201, R200 ;  /* 0x000000c8c9c87221 */ /* 0x000fe20000010000 */
[C---:B-1----:R-:W-:Y:S06]  /*5a90*/  HMMA.16816.F32.BF16 R36, R24.reuse, R8, R36 ;  /* 0x000000081824723c */ /* 0x042fec0000041824 */
[C---:B------:R-:W-:Y:S01]  /*5aa0*/  HMMA.16816.F32.BF16 R40, R24.reuse, R10, R40 ;  /* 0x0000000a1828723c */ /* 0x040fe20000041828 */
[----:B------:R-:W1:Y:S05]  /*5ab0*/  LDSM.16.MT88.4 R8, [R190+0x11000] ;  /* 0x01100000be08783b */ /* 0x000e6a0000004200 */
[C---:B---3--:R-:W-:Y:S06]  /*5ac0*/  HMMA.16816.F32.BF16 R76, R24.reuse, R4, R76 ;  /* 0x00000004184c723c */ /* 0x048fec000004184c */
[C---:B------:R-:W-:Y:S01]  /*5ad0*/  HMMA.16816.F32.BF16 R80, R24.reuse, R6, R80 ;  /* 0x000000061850723c */ /* 0x040fe20000041850 */
[----:B------:R-:W3:Y:S05]  /*5ae0*/  LDSM.16.MT88.4 R4, [R189+0x11000] ;  /* 0x01100000bd04783b */ /* 0x000eea0000004200 */
[C---:B------:R-:W-:Y:S06]  /*5af0*/  HMMA.16816.F32.BF16 R128, R24.reuse, R140, R128 ;  /* 0x0000008c1880723c */ /* 0x040fec0000041880 */
[----:B------:R-:W-:Y:S01]  /*5b00*/  HMMA.16816.F32.BF16 R124, R24, R142, R124 ;  /* 0x0000008e187c723c */ /* 0x000fe2000004187c */
[--C-:B------:R-:W-:Y:S01]  /*5b10*/  FFMA.FTZ R140, R232, UR5, -R227.reuse ;  /* 0x00000005e88c7c23 */ /* 0x100fe200080108e3 */
[----:B------:R-:W-:-:S04]  /*5b20*/  FFMA.FTZ R141, R230, UR5, -R227 ;  /* 0x00000005e68d7c23 */ /* 0x000fc800080108e3 */
[----:B--2---:R-:W-:Y:S01]  /*5b30*/  HMMA.16816.F32.BF16 R92, R24, R12, R92 ;  /* 0x0000000c185c723c */ /* 0x004fe2000004185c */
[----:B------:R-:W-:Y:S01]  /*5b40*/  FFMA.FTZ R142, R228, UR5, -R227 ;  /* 0x00000005e48e7c23 */ /* 0x000fe200080108e3 */
[--C-:B------:R-:W-:Y:S01]  /*5b50*/  FFMA.FTZ R143, R207, UR5, -R206.reuse ;  /* 0x00000005cf8f7c23 */ /* 0x100fe200080108ce */
[----:B------:R-:W-:Y:S01]  /*5b60*/  FFMA.FTZ R227, R203, UR5, -R206 ;  /* 0x00000005cbe37c23 */ /* 0x000fe200080108ce */
[----:B------:R-:W-:Y:S02]  /*5b70*/  MUFU.EX2 R140, R140 ;  /* 0x0000008c008c7308 */ /* 0x000fe40000000800 */
[----:B------:R-:W-:Y:S01]  /*5b80*/  HMMA.16816.F32.BF16 R112, R144, R150, R112 ;  /* 0x000000969070723c */ /* 0x000fe20000041870 */
[----:B------:R-:W-:-:S05]  /*5b90*/  LOP3.LUT R12, R239, R234, R229, 0x96, !PT ;  /* 0x000000eaef0c7212 */ /* 0x000fca00078e96e5 */
[----:B------:R-:W-:-:S04]  /*5ba0*/  IMAD.WIDE.U32 R12, R12, -0x2daee0ad, RZ ;  /* 0xd2511f530c0c7825 */ /* 0x000fc800078e00ff */
[--C-:B------:R-:W-:Y:S01]  /*5bb0*/  FFMA.FTZ R144, R205, UR5, -R206.reuse ;  /* 0x00000005cd907c23 */ /* 0x100fe200080108ce */
[----:B------:R-:W-:Y:S01]  /*5bc0*/  FFMA.FTZ R146, R204, UR5, -R206 ;  /* 0x00000005cc927c23 */ /* 0x000fe200080108ce */
[----:B------:R-:W2:Y:S01]  /*5bd0*/  MUFU.EX2 R141, R141 ;  /* 0x0000008d008d7308 */ /* 0x000ea20000000800 */
[----:B------:R-:W-:Y:S01]  /*5be0*/  HMMA.16816.F32.BF16 R52, R24, R32, R52 ;  /* 0x000000201834723c */ /* 0x000fe20000041834 */
[----:B------:R-:W-:-:S05]  /*5bf0*/  LOP3.LUT R217, R13, R236, R217, 0x96, !PT ;  /* 0x000000ec0dd97212 */ /* 0x000fca00078e96d9 */
[----:B-1----:R-:W-:Y:S01]  /*5c00*/  HMMA.16816.F32.BF16 R100, R24, R8, R100 ;  /* 0x000000081864723c */ /* 0x002fe20000041864 */
[----:B------:R-:W-:Y:S01]  /*5c10*/  MUFU.EX2 R142, R142 ;  /* 0x0000008e008e7308 */ /* 0x000fe20000000800 */
[----:B------:R-:W-:-:S04]  /*5c20*/  LOP3.LUT R33, R12, 0xff, RZ, 0xc0, !PT ;  /* 0x000000ff0c217812 */ /* 0x000fc800078ec0ff */
[C---:B------:R-:W-:Y:S01]  /*5c30*/  HMMA.16816.F32.BF16 R104, R24.reuse, R10, R104 ;  /* 0x0000000a1868723c */ /* 0x040fe20000041868 */
[----:B------:R-:W-:Y:S02]  /*5c40*/  LOP3.LUT R8, R12, 0xffff, RZ, 0xc0, !PT ;  /* 0x0000ffff0c087812 */ /* 0x000fe400078ec0ff */
[----:B------:R-:W-:Y:S01]  /*5c50*/  MUFU.EX2 R229, R226 ;  /* 0x000000e200e57308 */ /* 0x000fe20000000800 */
[--C-:B------:R-:W-:Y:S02]  /*5c60*/  SHF.R.U32.HI R9, RZ, 0x18, R12.reuse ;  /* 0x00000018ff097819 */ /* 0x100fe4000001160c */
[C---:B---3--:R-:W-:Y:S01]  /*5c70*/  HMMA.16816.F32.BF16 R120, R24.reuse, R4, R120 ;  /* 0x000000041878723c */ /* 0x048fe20000041878 */
[----:B------:R-:W-:Y:S02]  /*5c80*/  SHF.R.U32.HI R10, RZ, 0x10, R12 ;  /* 0x00000010ff0a7819 */ /* 0x000fe4000001160c */
[----:B------:R-:W-:Y:S02]  /*5c90*/  SHF.R.U32.HI R12, RZ, 0x10, R217 ;  /* 0x00000010ff0c7819 */ /* 0x000fe400000116d9 */
[----:B------:R-:W-:Y:S01]  /*5ca0*/  MUFU.EX2 R143, R143 ;  /* 0x0000008f008f7308 */ /* 0x000fe20000000800 */
[----:B------:R-:W-:Y:S01]  /*5cb0*/  HMMA.16816.F32.BF16 R96, R24, R14, R96 ;  /* 0x0000000e1860723c */ /* 0x000fe20000041860 */
[----:B------:R-:W-:-:S02]  /*5cc0*/  LOP3.LUT R4, R217, 0xffff, RZ, 0xc0, !PT ;  /* 0x0000ffffd9047812 */ /* 0x000fc400078ec0ff */
[----:B------:R-:W-:Y:S02]  /*5cd0*/  LOP3.LUT R11, R217, 0xff, RZ, 0xc0, !PT ;  /* 0x000000ffd90b7812 */ /* 0x000fe400078ec0ff */
[----:B------:R-:W-:Y:S01]  /*5ce0*/  LOP3.LUT R10, R10, 0xff, RZ, 0xc0, !PT ;  /* 0x000000ff0a0a7812 */ /* 0x000fe200078ec0ff */
[C---:B------:R-:W-:Y:S01]  /*5cf0*/  HMMA.16816.F32.BF16 R116, R24.reuse, R6, R116 ;  /* 0x000000061874723c */ /* 0x040fe20000041874 */
[----:B------:R-:W1:Y:S01]  /*5d00*/  MUFU.EX2 R144, R144 ;  /* 0x0000009000907308 */ /* 0x000e620000000800 */
[----:B------:R-:W-:Y:S02]  /*5d10*/  SHF.R.U32.HI R14, RZ, 0x8, R4 ;  /* 0x00000008ff0e7819 */ /* 0x000fe40000011604 */
[----:B------:R-:W-:Y:S02]  /*5d20*/  SHF.R.U32.HI R5, RZ, 0x18, R217 ;  /* 0x00000018ff057819 */ /* 0x000fe400000116d9 */
[----:B------:R-:W-:Y:S01]  /*5d30*/  SHF.R.U32.HI R8, RZ, 0x8, R8 ;  /* 0x00000008ff087819 */ /* 0x000fe20000011608 */
[----:B------:R-:W-:Y:S01]  /*5d40*/  HMMA.16816.F32.BF16 R60, R24, R28, R60 ;  /* 0x0000001c183c723c */ /* 0x000fe2000004183c */
[----:B------:R-:W-:Y:S01]  /*5d50*/  LOP3.LUT R4, R12, 0xff, RZ, 0xc0, !PT ;  /* 0x000000ff0c047812 */ /* 0x000fe200078ec0ff */
[----:B------:R-:W-:Y:S01]  /*5d60*/  MUFU.EX2 R146, R146 ;  /* 0x0000009200927308 */ /* 0x000fe20000000800 */
[----:B------:R-:W-:-:S02]  /*5d70*/  PRMT R9, R10, 0x5410, R9 ;  /* 0x000054100a097816 */ /* 0x000fc40000000009 */
[----:B------:R-:W-:Y:S01]  /*5d80*/  PRMT R11, R11, 0x5410, R14 ;  /* 0x000054100b0b7816 */ /* 0x000fe2000000000e */
[C---:B------:R-:W-:Y:S01]  /*5d90*/  HMMA.16816.F32.BF16 R64, R24.reuse, R30, R64 ;  /* 0x0000001e1840723c */ /* 0x040fe20000041840 */
[----:B------:R-:W-:Y:S01]  /*5da0*/  PRMT R33, R33, 0x5410, R8 ;  /* 0x0000541021217816 */ /* 0x000fe20000000008 */
[----:B------:R-:W3:Y:S01]  /*5db0*/  LDSM.16.MT88.4 R28, [R188+0x11000] ;  /* 0x01100000bc1c783b */ /* 0x000ee20000004200 */
[----:B------:R-:W-:Y:S01]  /*5dc0*/  PRMT R5, R4, 0x5410, R5 ;  /* 0x0000541004057816 */ /* 0x000fe20000000005 */
[----:B------:R-:W4:Y:S01]  /*5dd0*/  MUFU.EX2 R227, R227 ;  /* 0x000000e300e37308 */ /* 0x000f220000000800 */
[--C-:B------:R-:W-:Y:S01]  /*5de0*/  HSET2.LE.AND R4, R11, R174.reuse, PT ;  /* 0x000000ae0b047233 */ /* 0x100fe20003803000 */
[----:B------:R-:W-:Y:S01]  /*5df0*/  HMMA.16816.F32.BF16 R68, R24, R20, R68 ;  /* 0x000000141844723c */ /* 0x000fe20000041844 */
[--C-:B------:R-:W-:Y:S01]  /*5e00*/  HSET2.LE.AND R7, R9, R174.reuse, PT ;  /* 0x000000ae09077233 */ /* 0x100fe20003803000 */
[----:B------:R-:W-:Y:S01]  /*5e10*/  LDSM.16.MT88.4 R12, [R189+0xd800] ;  /* 0x00d80000bd0c783b */ /* 0x000fe20000004200 */
[----:B------:R-:W-:-:S02]  /*5e20*/  HSET2.LE.AND R6, R33, R174, PT ;  /* 0x000000ae21067233 */ /* 0x000fc40003803000 */
[----:B--2---:R-:W-:Y:S01]  /*5e30*/  F2FP.BF16.F32.PACK_AB R11, R141, R140 ;  /* 0x0000008c8d0b723e */ /* 0x004fe200000010ff */
[C---:B------:R-:W-:Y:S01]  /*5e40*/  HMMA.16816.F32.BF16 R72, R24.reuse, R22, R72 ;  /* 0x000000161848723c */ /* 0x040fe20000041848 */
[----:B------:R-:W-:Y:S01]  /*5e50*/  HSET2.LE.AND R5, R5, R174, PT ;  /* 0x000000ae05057233 */ /* 0x000fe20003803000 */
[----:B------:R-:W2:Y:S01]  /*5e60*/  LDSM.16.MT88.4 R20, [R192+0xd800] ;  /* 0x00d80000c014783b */ /* 0x000ea20000004200 */
[----:B-1----:R-:W-:Y:S01]  /*5e70*/  F2FP.BF16.F32.PACK_AB R10, R144, R143 ;  /* 0x0000008f900a723e */ /* 0x002fe200000010ff */
[----:B------:R-:W-:Y:S01]  /*5e80*/  FADD.FTZ R140, R140, R171 ;  /* 0x000000ab8c8c7221 */ /* 0x000fe20000010000 */
[----:B------:R-:W-:Y:S01]  /*5e90*/  F2FP.BF16.F32.PACK_AB R9, R229, R142 ;  /* 0x0000008ee509723e */ /* 0x000fe200000010ff */
[C---:B------:R-:W-:Y:S01]  /*5ea0*/  HMMA.16816.F32.BF16 R84, R24.reuse, R16, R84 ;  /* 0x000000101854723c */ /* 0x040fe20000041854 */
[----:B------:R-:W-:Y:S01]  /*5eb0*/  LOP3.LUT R4, R4, R11, RZ, 0xc0, !PT ;  /* 0x0000000b04047212 */ /* 0x000fe200078ec0ff */
[----:B------:R-:W-:Y:S01]  /*5ec0*/  FADD.FTZ R143, R143, R200 ;  /* 0x000000c88f8f7221 */ /* 0x000fe20000010000 */
[----:B----4-:R-:W-:Y:S01]  /*5ed0*/  F2FP.BF16.F32.PACK_AB R8, R227, R146 ;  /* 0x00000092e308723e */ /* 0x010fe200000010ff */
[----:B------:R-:W-:Y:S01]  /*5ee0*/  FADD.FTZ R141, R141, R140 ;  /* 0x0000008c8d8d7221 */ /* 0x000fe20000010000 */
[----:B------:R-:W-:Y:S01]  /*5ef0*/  LOP3.LUT R5, R5, R10, RZ, 0xc0, !PT ;  /* 0x0000000a05057212 */ /* 0x000fe200078ec0ff */
[C---:B------:R-:W-:Y:S01]  /*5f00*/  HMMA.16816.F32.BF16 R88, R24.reuse, R18, R88 ;  /* 0x000000121858723c */ /* 0x040fe20000041858 */
[----:B------:R-:W-:Y:S01]  /*5f10*/  LOP3.LUT R6, R6, R9, RZ, 0xc0, !PT ;  /* 0x0000000906067212 */ /* 0x000fe200078ec0ff */
[----:B------:R-:W1:Y:S01]  /*5f20*/  LDSM.16.MT88.4 R16, [R190+0xd800] ;  /* 0x00d80000be10783b */ /* 0x000e620000004200 */
[----:B------:R-:W-:Y:S01]  /*5f30*/  LOP3.LUT R7, R7, R8, RZ, 0xc0, !PT ;  /* 0x0000000807077212 */ /* 0x000fe200078ec0ff */
[----:B------:R-:W-:Y:S01]  /*5f40*/  FADD.FTZ R143, R144, R143 ;  /* 0x0000008f908f7221 */ /* 0x000fe20000010000 */
[----:B------:R-:W-:Y:S01]  /*5f50*/  FADD.FTZ R142, R142, R141 ;  /* 0x0000008d8e8e7221 */ /* 0x000fe20000010000 */
[----:B------:R-:W4:Y:S01]  /*5f60*/  LDSM.16.MT88.4 R8, [R190+0xf800] ;  /* 0x00f80000be08783b */ /* 0x000f220000004200 */
[----:B------:R-:W-:Y:S01]  /*5f70*/  HMMA.16816.F32.BF16 R44, R24, R136, R44 ;  /* 0x00000088182c723c */ /* 0x000fe2000004182c */
[----:B------:R-:W-:Y:S01]  /*5f80*/  FADD.FTZ R146, R146, R143 ;  /* 0x0000008f92927221 */ /* 0x000fe20000010000 */
[----:B------:R-:W-:-:S03]  /*5f90*/  FADD.FTZ R229, R229, R142 ;  /* 0x0000008ee5e57221 */ /* 0x000fc60000010000 */
[----:B------:R-:W-:Y:S01]  /*5fa0*/  FADD.FTZ R227, R227, R146 ;  /* 0x00000092e3e37221 */ /* 0x000fe20000010000 */
[C---:B------:R-:W-:Y:S01]  /*5fb0*/  HMMA.16816.F32.BF16 R48, R24.reuse, R138, R48 ;  /* 0x0000008a1830723c */ /* 0x040fe20000041830 */
[----:B------:R-:W5:Y:S05]  /*5fc0*/  LDSM.16.MT88.4 R136, [R188+0xd800] ;  /* 0x00d80000bc88783b */ /* 0x000f6a0000004200 */
[C---:B------:R-:W-:Y:S01]  /*5fd0*/  HMMA.16816.F32.BF16 R56, R24.reuse, R34, R56 ;  /* 0x000000221838723c */ /* 0x040fe20000041838 */
[----:B------:R-:W5:Y:S05]  /*5fe0*/  LDSM.16.MT88.4 R32, [R192+0xf800] ;  /* 0x00f80000c020783b */ /* 0x000f6a0000004200 */
[C---:B---3--:R-:W-:Y:S06]  /*5ff0*/  HMMA.16816.F32.BF16 R108, R24.reuse, R28, R108 ;  /* 0x0000001c186c723c */ /* 0x048fec000004186c */
[----:B------:R-:W-:Y:S01]  /*6000*/  HMMA.16816.F32.BF16 R112, R24, R30, R112 ;  /* 0x0000001e1870723c */ /* 0x000fe20000041870 */
[----:B------:R-:W3:Y:S04]  /*6010*/  LDSM.16.MT88.4 R28, [R189+0xf800] ;  /* 0x00f80000bd1c783b */ /* 0x000ee80000004200 */
[----:B------:R-:W3:Y:S01]  /*6020*/  LDSM.16.MT88.4 R24, [R188+0xf800] ;  /* 0x00f80000bc18783b */ /* 0x000ee20000004200 */
        /* <DEDUP_REMOVED lines=9> */
[C---:B----4-:R-:W-:Y:S06]  /*60c0*/  HMMA.16816.F32.BF16 R68, R4.reuse, R8, R68 ;  /* 0x000000080444723c */ /* 0x050fec0000041844 */
[C---:B------:R-:W-:Y:S01]  /*60d0*/  HMMA.16816.F32.BF16 R72, R4.reuse, R10, R72 ;  /* 0x0000000a0448723c */ /* 0x040fe20000041848 */
[----:B------:R-:W4:Y:S05]  /*60e0*/  LDSM.16.MT88.4 R8, [R188+0x11800] ;  /* 0x01180000bc08783b */ /* 0x000f2a0000004200 */
        /* <DEDUP_REMOVED lines=8> */
[C---:B--2---:R-:W-:Y:S06]  /*6170*/  HMMA.16816.F32.BF16 R92, R4.reuse, R20, R92 ;  /* 0x00000014045c723c */ /* 0x044fec000004185c */
[C---:B------:R-:W-:Y:S06]  /*6180*/  HMMA.16816.F32.BF16 R96, R4.reuse, R22, R96 ;  /* 0x000000160460723c */ /* 0x040fec0000041860 */
[C---:B-1----:R-:W-:Y:S06]  /*6190*/  HMMA.16816.F32.BF16 R100, R4.reuse, R16, R100 ;  /* 0x000000100464723c */ /* 0x042fec0000041864 */
[C---:B------:R-:W-:Y:S06]  /*61a0*/  HMMA.16816.F32.BF16 R104, R4.reuse, R18, R104 ;  /* 0x000000120468723c */ /* 0x040fec0000041868 */
[C---:B------:R-:W-:Y:S06]  /*61b0*/  HMMA.16816.F32.BF16 R120, R4.reuse, R12, R120 ;  /* 0x0000000c0478723c */ /* 0x040fec0000041878 */
[C---:B------:R-:W-:Y:S06]  /*61c0*/  HMMA.16816.F32.BF16 R116, R4.reuse, R14, R116 ;  /* 0x0000000e0474723c */ /* 0x040fec0000041874 */
[C---:B----4-:R-:W-:Y:S06]  /*61d0*/  HMMA.16816.F32.BF16 R108, R4.reuse, R8, R108 ;  /* 0x00000008046c723c */ /* 0x050fec000004186c */
[----:B------:R-:W-:Y:S01]  /*61e0*/  HMMA.16816.F32.BF16 R112, R4, R10, R112 ;  /* 0x0000000a0470723c */ /* 0x000fe20000041870 */
[----:B------:R-:W-:-:S08]  /*61f0*/  NOP ;  /* 0x0000000000007918 */ /* 0x000fd00000000000 */
[----:B------:R-:W-:-:S15]  /*6200*/  @!P5 BRA `(.L_x_630) ;  /* 0x0000003c001cd947 */ /* 0x000fde0003800000 */
[----:B------:R-:W-:Y:S01]  /*6210*/  ULDC UR4, c[0x0][0x2d0] ;  /* 0x0000b40000047ab9 */ /* 0x000fe20000000800 */
[----:B------:R-:W-:Y:S01]  /*6220*/  IMAD.WIDE.U32 R232, R152, -0x326172a9, RZ ;  /* 0xcd9e8d5798e87825 */ /* 0x000fe200078e00ff */
[----:B------:R-:W-:Y:S01]  /*6230*/  ISETP.GE.AND P4, PT, R154, UR4, PT ;  /* 0x000000049a007c0c */ /* 0x000fe2000bf86270 */
[----:B------:R-:W-:Y:S01]  /*6240*/  ULDC.64 UR8, c[0x0][0x250] ;  /* 0x0000940000087ab9 */ /* 0x000fe20000000a00 */
[----:B------:R-:W-:Y:S01]  /*6250*/  LEA.HI.SX32 R226, R133, 0xfffffffe, 0x1a ;  /* 0xfffffffe85e27811 */ /* 0x000fe200078fd2ff */
[----:B------:R-:W-:Y:S01]  /*6260*/  IMAD.MOV.U32 R0, RZ, RZ, R3 ;  /* 0x000000ffff007224 */ /* 0x000fe200078e0003 */
[----:B------:R-:W-:Y:S01]  /*6270*/  LOP3.LUT R230, R233, R135, RZ, 0x3c, !PT ;  /* 0x00000087e9e67212 */ /* 0x000fe200078e3cff */
[----:B------:R-:W-:Y:S01]  /*6280*/  IMAD.WIDE.U32 R234, R134, -0x2daee0ad, RZ ;  /* 0xd2511f5386ea7825 */ /* 0x000fe200078e00ff */
[----:B------:R-:W-:Y:S01]  /*6290*/  MOV R133, R132 ;  /* 0x0000008400857202 */ /* 0x000fe20000000f00 */
[----:B------:R-:W-:Y:S01]  /*62a0*/  USHF.L.U64.HI UR12, UR8, 0x4, UR9 ;  /* 0x00000004080c7899 */ /* 0x000fe20008010209 */
[----:B------:R-:W-:Y:S01]  /*62b0*/  PRMT R217, R2, 0x7054, R2 ;  /* 0x0000705402d97816 */ /* 0x000fe20000000002 */
[----:B------:R-:W-:Y:S01]  /*62c0*/  IMAD.WIDE.U32 R230, R230, -0x2daee0ad, RZ ;  /* 0xd2511f53e6e67825 */ /* 0x000fe200078e00ff */
[----:B------:R-:W-:Y:S01]  /*62d0*/  USHF.L.U32 UR13, UR8, 0x4, URZ ;  /* 0x00000004080d7899 */ /* 0x000fe2000800063f */
[----:B------:R-:W-:-:S02]  /*62e0*/  ULDC UR5, c[0x0][0x2d0] ;  /* 0x0000b40000057ab9 */ /* 0x000fc40000000800 */
[----:B------:R-:W1:Y:S01]  /*62f0*/  @!P4 LDC.64 R206, c[0x0][0x220] ;  /* 0x00008800ffcecb82 */ /* 0x000e620000000a00 */
[----:B------:R-:W-:Y:S01]  /*6300*/  ULDC UR4, c[0x0][0x2ec] ;  /* 0x0000bb0000047ab9 */ /* 0x000fe20000000800 */
[----:B------:R-:W-:-:S06]  /*6310*/  ULDC.64 UR6, c[0x0][0x248] ;  /* 0x0000920000067ab9 */ /* 0x000fcc0000000a00 */
[----:B------:R-:W2:Y:S08]  /*6320*/  @!P4 LDC.64 R204, c[0x0][0x220] ;  /* 0x00008800ffcccb82 */ /* 0x000eb00000000a00 */
[----:B------:R-:W3:Y:S08]  /*6330*/  @!P4 LDC.64 R202, c[0x0][0x220] ;  /* 0x00008800ffcacb82 */ /* 0x000ef00000000a00 */
[----:B------:R-:W4:Y:S01]  /*6340*/  @!P4 LDC.64 R200, c[0x0][0x220] ;  /* 0x00008800ffc8cb82 */ /* 0x000f220000000a00 */
[----:B------:R-:W-:Y:S05]  /*6350*/  BRA `(.L_x_631) ;  /* 0x0000000400c07947 */ /* 0x000fea0003800000 */
.L_x_633:
[----:B------:R1:W-:Y:S01]  /*6360*/  @P4 STS.128 [R213+0x6000], RZ ;  /* 0x006000ffd5004388 */ /* 0x0003e20000000c00 */
[----:B------:R-:W2:Y:S01]  /*6370*/  @!P4 LDC.64 R142, c[0x0][0x218] ;  /* 0x00008600ff8ecb82 */ /* 0x000ea20000000a00 */
[----:B------:R-:W-:Y:S04]  /*6380*/  VIADD R2, R226, 0xffffffff ;  /* 0xffffffffe2027836 */ /* 0x000fe80000000000 */
[----:B------:R-:W-:Y:S01]  /*6390*/  IMAD.WIDE.U32 R146, R2, UR6, RZ ;  /* 0x0000000602927c25 */ /* 0x000fe2000f8e00ff */
[----:B------:R-:W-:Y:S02]  /*63a0*/  SHF.R.S32.HI R145, RZ, 0x1f, R2 ;  /* 0x0000001fff917819 */ /* 0x000fe40000011402 */
[----:B------:R-:W3:Y:S01]  /*63b0*/  @!P3 LDC.64 R140, c[0x0][0x218] ;  /* 0x00008600ff8cbb82 */ /* 0x000ee20000000a00 */
[----:B------:R-:W-:Y:S02]  /*63c0*/  LEA R151, P0, R146, R220, 0x6 ;  /* 0x000000dc92977211 */ /* 0x000fe400078030ff */
[----:B------:R-:W-:Y:S02]  /*63d0*/  IMAD R145, R145, UR6, RZ ;  /* 0x0000000691917c24 */ /* 0x000fe4000f8e02ff */
[----:B------:R-:W-:Y:S02]  /*63e0*/  IADD3 R149, P6, R210, R151, RZ ;  /* 0x00000097d2957210 */ /* 0x000fe40007fde0ff */
[----:B------:R-:W-:Y:S01]  /*63f0*/  IMAD R145, R2, UR7, R145 ;  /* 0x0000000702917c24 */ /* 0x000fe2000f8e0291 */
[----:B------:R-:W4:Y:S03]  /*6400*/  @!P2 LDC.64 R138, c[0x0][0x218] ;  /* 0x00008600ff8aab82 */ /* 0x000f260000000a00 */
[----:B------:R-:W-:Y:S05]  /*6410*/  IMAD.IADD R145, R147, 0x1, R145 ;  /* 0x0000000193917824 */ /* 0x000fea00078e0291 */
[----:B------:R-:W5:Y:S01]  /*6420*/  @!P4 LDC.64 R136, c[0x0][0x218] ;  /* 0x00008600ff88cb82 */ /* 0x000f620000000a00 */
[----:B------:R-:W-:Y:S07]  /*6430*/  LEA.HI.X R2, R146, R223, R145, 0x6, P0 ;  /* 0x000000df92027211 */ /* 0x000fee00000f3491 */
[----:B------:R-:W1:Y:S08]  /*6440*/  @!P3 LDC.64 R134, c[0x0][0x218] ;  /* 0x00008600ff86bb82 */ /* 0x000e700000000a00 */
[----:B------:R-:W1:Y:S08]  /*6450*/  @!P2 LDC.64 R146, c[0x0][0x218] ;  /* 0x00008600ff92ab82 */ /* 0x000e700000000a00 */
[----:B------:R-:W1:Y:S01]  /*6460*/  @!P4 LDC.64 R144, c[0x0][0x218] ;  /* 0x00008600ff90cb82 */ /* 0x000e620000000a00 */
[C---:B--2---:R-:W-:Y:S02]  /*6470*/  @!P4 LEA R160, P1, R151.reuse, R142, 0x1 ;  /* 0x0000008e97a0c211 */ /* 0x044fe400078208ff */
[C---:B---3--:R-:W-:Y:S02]  /*6480*/  @!P3 LEA R158, P0, R151.reuse, R140, 0x1 ;  /* 0x0000008c979eb211 */ /* 0x048fe400078008ff */
[C-C-:B------:R-:W-:Y:S02]  /*6490*/  @!P4 LEA.HI.X R161, R151.reuse, R143, R2.reuse, 0x1, P1 ;  /* 0x0000008f97a1c211 */ /* 0x140fe400008f0c02 */
[C-C-:B------:R-:W-:Y:S01]  /*64a0*/  @!P3 LEA.HI.X R159, R151.reuse, R141, R2.reuse, 0x1, P0 ;  /* 0x0000008d979fb211 */ /* 0x140fe200000f0c02 */
[----:B------:R-:W2:Y:S01]  /*64b0*/  @!P3 LDC.64 R142, c[0x0][0x218] ;  /* 0x00008600ff8ebb82 */ /* 0x000ea20000000a00 */
[----:B----4-:R-:W-:Y:S01]  /*64c0*/  @!P2 LEA R156, P0, R151, R138, 0x1 ;  /* 0x0000008a979ca211 */ /* 0x010fe200078008ff */
[----:B------:R-:W-:Y:S01]  /*64d0*/  @!PT LDS RZ, [RZ] ;  /* 0x00000000fffff984 */ /* 0x000fe20000000800 */
[----:B------:R-:W-:Y:S01]  /*64e0*/  @!PT LDS RZ, [RZ] ;  /* 0x00000000fffff984 */ /* 0x000fe20000000800 */
[----:B------:R-:W-:Y:S01]  /*64f0*/  @!PT LDS RZ, [RZ] ;  /* 0x00000000fffff984 */ /* 0x000fe20000000800 */
[----:B------:R3:W-:Y:S01]  /*6500*/  @!P4 LDGSTS.E.BYPASS.LTC128B.128 [R213+0x6000], desc[UR10][R160.64] ;  /* 0x06000000a0d5cfae */ /* 0x0007e2000b901d4a */
[----:B-----5:R-:W-:Y:S02]  /*6510*/  @!P4 LEA R152, P1, R149, R136, 0x1 ;  /* 0x000000889598c211 */ /* 0x020fe400078208ff */
[--C-:B------:R-:W-:Y:S01]  /*6520*/  @!P2 LEA.HI.X R157, R151, R139, R2.reuse, 0x1, P0 ;  /* 0x0000008b979da211 */ /* 0x100fe200000f0c02 */
[----:B------:R3:W-:Y:S01]  /*6530*/  @P3 STS.128 [R213+0x8000], RZ ;  /* 0x008000ffd5003388 */ /* 0x0007e20000000c00 */
[----:B-1----:R-:W-:Y:S01]  /*6540*/  @!P3 LEA R154, P0, R149, R134, 0x1 ;  /* 0x00000086959ab211 */ /* 0x002fe200078008ff */
[----:B------:R-:W1:Y:S01]  /*6550*/  @!P2 LDC.64 R140, c[0x0][0x218] ;  /* 0x00008600ff8cab82 */ /* 0x000e620000000a00 */
[----:B------:R-:W-:Y:S01]  /*6560*/  IMAD.X R2, R209, 0x1, R2, P6 ;  /* 0x00000001d1027824 */ /* 0x000fe200030e0602 */
[----:B------:R-:W-:Y:S01]  /*6570*/  @!PT LDS RZ, [RZ] ;  /* 0x00000000fffff984 */ /* 0x000fe20000000800 */
[----:B------:R-:W-:Y:S01]  /*6580*/  @!PT LDS RZ, [RZ] ;  /* 0x00000000fffff984 */ /* 0x000fe20000000800 */
[----:B------:R-:W-:Y:S01]  /*6590*/  @!PT LDS RZ, [RZ] ;  /* 0x00000000fffff984 */ /* 0x000fe20000000800 */
[----:B------:R3:W-:Y:S04]  /*65a0*/  @!P3 LDGSTS.E.BYPASS.LTC128B.128 [R213+0x8000], desc[UR10][R158.64+0x80] ;  /* 0x080000809ed5bfae */ /* 0x0007e8000b901d4a */
[----:B------:R3:W-:Y:S01]  /*65b0*/  @P2 STS.128 [R213+0xa000], RZ ;  /* 0x00a000ffd5002388 */ /* 0x0007e20000000c00 */
[C-C-:B------:R-:W-:Y:S01]  /*65c0*/  @!P4 LEA.HI.X R153, R149.reuse, R137, R2.reuse, 0x1, P1 ;  /* 0x000000899599c211 */ /* 0x140fe200008f0c02 */
[----:B------:R-:W4:Y:S01]  /*65d0*/  @!P4 LDC.64 R138, c[0x0][0x218] ;  /* 0x00008600ff8acb82 */ /* 0x000f220000000a00 */
[C-C-:B------:R-:W-:Y:S01]  /*65e0*/  @!P3 LEA.HI.X R155, R149.reuse, R135, R2.reuse, 0x1, P0 ;  /* 0x00000087959bb211 */ /* 0x140fe200000f0c02 */
[----:B------:R-:W-:Y:S01]  /*65f0*/  @!PT LDS RZ, [RZ] ;  /* 0x00000000fffff984 */ /* 0x000fe20000000800 */
[----:B------:R-:W-:Y:S01]  /*6600*/  @!PT LDS RZ, [RZ] ;  /* 0x00000000fffff984 */ /* 0x000fe20000000800 */
[----:B------:R-:W-:Y:S01]  /*6610*/  @!PT LDS RZ, [RZ] ;  /* 0x00000000fffff984 */ /* 0x000fe20000000800 */
[----:B------:R3:W-:Y:S01]  /*6620*/  @!P2 LDGSTS.E.BYPASS.LTC128B.128 [R213+0xa000], desc[UR10][R156.64+0x100] ;  /* 0x0a0001009cd5afae */ /* 0x0007e2000b901d4a */
[C---:B------:R-:W-:Y:S02]  /*6630*/  @!P2 LEA R146, P0, R149.reuse, R146, 0x1 ;  /* 0x000000929592a211 */ /* 0x040fe400078008ff */
[C---:B------:R-:W-:Y:S01]  /*6640*/  IADD3 R151, P1, R210.reuse, R149, RZ ;  /* 0x00000095d2977210 */ /* 0x040fe20007f3e0ff */
[----:B------:R3:W-:Y:S01]  /*6650*/  @P4 STS.128 [R213+0x6800], RZ ;  /* 0x006800ffd5004388 */ /* 0x0007e20000000c00 */
[--C-:B------:R-:W-:Y:S01]  /*6660*/  @!P2 LEA.HI.X R147, R149, R147, R2.reuse, 0x1, P0 ;  /* 0x000000939593a211 */ /* 0x100fe200000f0c02 */
[----:B------:R-:W5:Y:S01]  /*6670*/  @!P3 LDC.64 R136, c[0x0][0x218] ;  /* 0x00008600ff88bb82 */ /* 0x000f620000000a00 */
[C---:B------:R-:W-:Y:S01]  /*6680*/  @!P4 LEA R148, P0, R151.reuse, R144, 0x1 ;  /* 0x000000909794c211 */ /* 0x040fe200078008ff */
[----:B------:R-:W-:Y:S01]  /*6690*/  @!PT LDS RZ, [RZ] ;  /* 0x00000000fffff984 */ /* 0x000fe20000000800 */
[----:B------:R-:W-:Y:S01]  /*66a0*/  @!PT LDS RZ, [RZ] ;  /* 0x00000000fffff984 */ /* 0x000fe20000000800 */
[----:B------:R-:W-:Y:S01]  /*66b0*/  @!PT LDS RZ, [RZ] ;  /* 0x00000000fffff984 */ /* 0x000fe20000000800 */
[----:B------:R3:W-:Y:S01]  /*66c0*/  @!P4 LDGSTS.E.BYPASS.LTC128B.128 [R213+0x6800], desc[UR10][R152.64] ;  /* 0x0680000098d5cfae */ /* 0x0007e2000b901d4a */
[----:B--2---:R-:W-:Y:S01]  /*66d0*/  @!P3 LEA R142, P6, R151, R142, 0x1 ;  /* 0x0000008e978eb211 */ /* 0x004fe200078c08ff */
[----:B------:R-:W-:Y:S02]  /*66e0*/  IMAD.X R2, R209, 0x1, R2, P1 ;  /* 0x00000001d1027824 */ /* 0x000fe400008e0602 */
[----:B------:R3:W-:Y:S02]  /*66f0*/  @P3 STS.128 [R213+0x8800], RZ ;  /* 0x008800ffd5003388 */ /* 0x0007e40000000c00 */
[----:B------:R-:W2:Y:S01]  /*6700*/  @!P2 LDC.64 R134, c[0x0][0x218] ;  /* 0x00008600ff86ab82 */ /* 0x000ea20000000a00 */
[C-C-:B------:R-:W-:Y:S01]  /*6710*/  @!P4 LEA.HI.X R149, R151.reuse, R145, R2.reuse, 0x1, P0 ;  /* 0x000000919795c211 */ /* 0x140fe200000f0c02 */
[----:B------:R-:W-:Y:S01]  /*6720*/  @!PT LDS RZ, [RZ] ;  /* 0x00000000fffff984 */ /* 0x000fe20000000800 */
[----:B------:R-:W-:Y:S01]  /*6730*/  @!PT LDS RZ, [RZ] ;  /* 0x00000000fffff984 */ /* 0x000fe20000000800 */
[----:B------:R-:W-:Y:S01]  /*6740*/  @!PT LDS RZ, [RZ] ;  /* 0x00000000fffff984 */ /* 0x000fe20000000800 */
[----:B------:R3:W-:Y:S01]  /*6750*/  @!P3 LDGSTS.E.BYPASS.LTC128B.128 [R213+0x8800], desc[UR10][R154.64+0x80] ;  /* 0x088000809ad5bfae */ /* 0x0007e2000b901d4a */
[C-C-:B------:R-:W-:Y:S02]  /*6760*/  @!P3 LEA.HI.X R143, R151.reuse, R143, R2.reuse, 0x1, P6 ;  /* 0x0000008f978fb211 */ /* 0x140fe400030f0c02 */
[C---:B-1----:R-:W-:Y:S01]  /*6770*/  @!P2 LEA R140, P1, R151.reuse, R140, 0x1 ;  /* 0x0000008c978ca211 */ /* 0x042fe200078208ff */
[----:B------:R3:W-:Y:S01]  /*6780*/  @P2 STS.128 [R213+0xa800], RZ ;  /* 0x00a800ffd5002388 */ /* 0x0007e20000000c00 */
[----:B------:R-:W-:Y:S02]  /*6790*/  IADD3 R144, P0, R210, R151, RZ ;  /* 0x00000097d2907210 */ /* 0x000fe40007f1e0ff */
[--C-:B------:R-:W-:Y:S01]  /*67a0*/  @!P2 LEA.HI.X R141, R151, R141, R2.reuse, 0x1, P1 ;  /* 0x0000008d978da211 */ /* 0x100fe200008f0c02 */
[----:B------:R-:W-:Y:S01]  /*67b0*/  @!PT LDS RZ, [RZ] ;  /* 0x00000000fffff984 */ /* 0x000fe20000000800 */
[----:B------:R-:W-:Y:S01]  /*67c0*/  @!PT LDS RZ, [RZ] ;  /* 0x00000000fffff984 */ /* 0x000fe20000000800 */
[----:B------:R-:W-:Y:S01]  /*67d0*/  @!PT LDS RZ, [RZ] ;  /* 0x00000000fffff984 */ /* 0x000fe20000000800 */
[----:B------:R3:W-:Y:S01]  /*67e0*/  @!P2 LDGSTS.E.BYPASS.LTC128B.128 [R213+0xa800], desc[UR10][R146.64+0x100] ;  /* 0x0a80010092d5afae */ /* 0x0007e2000b901d4a */
[C---:B----4-:R-:W-:Y:S01]  /*67f0*/  @!P4 LEA R138, P6, R144.reuse, R138, 0x1 ;  /* 0x0000008a908ac211 */ /* 0x050fe200078c08ff */
[----:B------:R-:W-:Y:S02]  /*6800*/  IMAD.X R2, R209, 0x1, R2, P0 ;  /* 0x00000001d1027824 */ /* 0x000fe400000e0602 */
[----:B------:R3:W-:Y:S01]  /*6810*/  @P4 STS.128 [R213+0x7000], RZ ;  /* 0x007000ffd5004388 */ /* 0x0007e20000000c00 */
[C---:B-----5:R-:W-:Y:S03]  /*6820*/  @!P3 LEA R136, P1, R144.reuse, R136, 0x1 ;  /* 0x000000889088b211 */ /* 0x060fe600078208ff */
[----:B------:R-:W-:Y:S01]  /*6830*/  @!PT LDS RZ, [RZ] ;  /* 0x00000000fffff984 */ /* 0x000fe20000000800 */
[----:B------:R-:W-:Y:S01]  /*6840*/  @!PT LDS RZ, [RZ] ;  /* 0x00000000fffff984 */ /* 0x000fe20000000800 */
[----:B------:R-:W-:Y:S01]  /*6850*/  @!PT LDS RZ, [RZ] ;  /* 0x00000000fffff984 */ /* 0x000fe20000000800 */
[----:B------:R3:W-:Y:S01]  /*6860*/  @!P4 LDGSTS.E.BYPASS.LTC128B.128 [R213+0x7000], desc[UR10][R148.64] ;  /* 0x0700000094d5cfae */ /* 0x0007e2000b901d4a */
[C-C-:B------:R-:W-:Y:S02]  /*6870*/  @!P4 LEA.HI.X R139, R144.reuse, R139, R2.reuse, 0x1, P6 ;  /* 0x0000008b908bc211 */ /* 0x140fe400030f0c02 */
[C-C-:B------:R-:W-:Y:S01]  /*6880*/  @!P3 LEA.HI.X R137, R144.reuse, R137, R2.reuse, 0x1, P1 ;  /* 0x000000899089b211 */ /* 0x140fe200008f0c02 */
[----:B------:R3:W-:Y:S01]  /*6890*/  @P3 STS.128 [R213+0x9000], RZ ;  /* 0x009000ffd5003388 */ /* 0x0007e20000000c00 */
[C---:B--2---:R-:W-:Y:S03]  /*68a0*/  @!P2 LEA R134, P0, R144.reuse, R134, 0x1 ;  /* 0x000000869086a211 */ /* 0x044fe600078008ff */
[----:B------:R-:W-:Y:S01]  /*68b0*/  @!PT LDS RZ, [RZ] ;  /* 0x00000000fffff984 */ /* 0x000fe20000000800 */
[----:B------:R-:W-:Y:S01]  /*68c0*/  @!PT LDS RZ, [RZ] ;  /* 0x00000000fffff984 */ /* 0x000fe20000000800 */
[----:B------:R-:W-:Y:S01]  /*68d0*/  @!PT LDS RZ, [RZ] ;  /* 0x00000000fffff984 */ /* 0x000fe20000000800 */
[----:B------:R3:W-:Y:S01]  /*68e0*/  @!P3 LDGSTS.E.BYPASS.LTC128B.128 [R213+0x9000], desc[UR10][R142.64+0x80] ;  /* 0x090000808ed5bfae */ /* 0x0007e2000b901d4a */
[----:B------:R-:W-:Y:S03]  /*68f0*/  @!P2 LEA.HI.X R135, R144, R135, R2, 0x1, P0 ;  /* 0x000000879087a211 */ /* 0x000fe600000f0c02 */
        /* <DEDUP_REMOVED lines=22> */
.L_x_631:
[----:B------:R-:W-:Y:S01]  /*6a60*/  ISETP.GE.AND P3, PT, R215, UR5, PT ;  /* 0x00000005d7007c0c */ /* 0x000fe2000bf66270 */
[----:B------:R-:W-:Y:S04]  /*6a70*/  DEPBAR.LE SB0, 0x0 ;  /* 0x000080000000791a */ /* 0x000fe80000000000 */
[----:B------:R-:W-:Y:S01]  /*6a80*/  BAR.SYNC.DEFER_BLOCKING 0x0 ;  /* 0x0000000000007b1d */ /* 0x000fe20000010000 */
[----:B------:R-:W-:Y:S01]  /*6a90*/  ISETP.GE.AND P2, PT, R214, UR5, PT ;  /* 0x00000005d6007c0c */ /* 0x000fe2000bf46270 */
[----:B------:R-:W-:Y:S01]  /*6aa0*/  IMAD.WIDE.U32 R240, R226, UR8, RZ ;  /* 0x00000008e2f07c25 */ /* 0x000fe2000f8e00ff */
[----:B------:R-:W-:Y:S02]  /*6ab0*/  SHF.R.S32.HI R2, RZ, 0x1f, R226 ;  /* 0x0000001fff027819 */ /* 0x000fe400000114e2 */
[----:B------:R-:W-:Y:S03]  /*6ac0*/  LEA R239, P0, R240, R218, 0x6 ;  /* 0x000000daf0ef7211 */ /* 0x000fe600078030ff */
[----:B------:R-:W-:Y:S01]  /*6ad0*/  IMAD R2, R2, UR8, RZ ;  /* 0x0000000802027c24 */ /* 0x000fe2000f8e02ff */
[C---:B-1----:R-:W-:Y:S03]  /*6ae0*/  @!P4 LEA R250, P1, R239.reuse, R206, 0x1 ;  /* 0x000000ceeffac211 */ /* 0x042fe600078208ff */
[----:B------:R-:W-:Y:S01]  /*6af0*/  IMAD R2, R226, UR9, R2 ;  /* 0x00000009e2027c24 */ /* 0x000fe2000f8e0202 */
[----:B------:R-:W-:Y:S03]  /*6b00*/  IADD3 R132, P5, R239, UR13, RZ ;  /* 0x0000000def847c10 */ /* 0x000fe6000ffbe0ff */
[----:B------:R-:W-:Y:S05]  /*6b10*/  IMAD.IADD R3, R241, 0x1, R2 ;  /* 0x00000001f1037824 */ /* 0x000fea00078e0202 */
[----:B------:R-:W-:Y:S01]  /*6b20*/  LEA.HI.X R228, R240, R208, R3, 0x6, P0 ;  /* 0x000000d0f0e47211 */ /* 0x000fe200000f3403 */
[----:B------:R-:W-:Y:S01]  /*6b30*/  @P4 STS.128 [R213+0xc000], RZ ;  /* 0x00c000ffd5004388 */ /* 0x000fe20000000c00 */
[----:B------:R-:W1:Y:S02]  /*6b40*/  @!P3 LDC.64 R236, c[0x0][0x220] ;  /* 0x00008800ffecbb82 */ /* 0x000e640000000a00 */
[C-C-:B------:R-:W-:Y:S02]  /*6b50*/  @!P4 LEA.HI.X R251, R239.reuse, R207, R228.reuse, 0x1, P1 ;  /* 0x000000cfeffbc211 */ /* 0x140fe400008f0ce4 */
[----:B--2---:R-:W-:Y:S03]  /*6b60*/  @!P4 LEA R246, P1, R132, R204, 0x1 ;  /* 0x000000cc84f6c211 */ /* 0x004fe600078208ff */
[----:B------:R-:W-:Y:S01]  /*6b70*/  @!PT LDS RZ, [RZ] ;  /* 0x00000000fffff984 */ /* 0x000fe20000000800 */
[----:B------:R-:W-:Y:S01]  /*6b80*/  @!PT LDS RZ, [RZ] ;  /* 0x00000000fffff984 */ /* 0x000fe20000000800 */
[----:B------:R-:W-:Y:S01]  /*6b90*/  @!PT LDS RZ, [RZ] ;  /* 0x00000000fffff984 */ /* 0x000fe20000000800 */
[----:B------:R-:W-:Y:S01]  /*6ba0*/  @!P4 LDGSTS.E.BYPASS.LTC128B.128 [R213+0xc000], desc[UR10][R250.64] ;  /* 0x0c000000fad5cfae */ /* 0x000fe2000b901d4a */
[----:B------:R-:W2:Y:S03]  /*6bb0*/  @!P2 LDC.64 R134, c[0x0][0x220] ;  /* 0x00008800ff86ab82 */ /* 0x000ea60000000a00 */
[----:B------:R-:W-:Y:S05]  /*6bc0*/  @P3 STS.128 [R213+0xe000], RZ ;  /* 0x00e000ffd5003388 */ /* 0x000fea0000000c00 */
[----:B------:R-:W5:Y:S08]  /*6bd0*/  @!P3 LDC.64 R2, c[0x0][0x220] ;  /* 0x00008800ff02bb82 */ /* 0x000f700000000a00 */
[----:B------:R-:W3:Y:S01]  /*6be0*/  @!P2 LDC.64 R240, c[0x0][0x220] ;  /* 0x00008800fff0ab82 */ /* 0x000ee20000000a00 */
[C---:B-1----:R-:W-:Y:S04]  /*6bf0*/  @!P3 LEA R242, P0, R239.reuse, R236, 0x1 ;  /* 0x000000eceff2b211 */ /* 0x042fe800078008ff */
[C-C-:B------:R-:W-:Y:S02]  /*6c00*/  @!P3 LEA.HI.X R243, R239.reuse, R237, R228.reuse, 0x1, P0 ;  /* 0x000000edeff3b211 */ /* 0x140fe400000f0ce4 */
[C---:B--2---:R-:W-:Y:S01]  /*6c10*/  @!P2 LEA R248, P0, R239.reuse, R134, 0x1 ;  /* 0x00000086eff8a211 */ /* 0x044fe200078008ff */
[----:B------:R-:W1:Y:S02]  /*6c20*/  @!P2 LDC.64 R236, c[0x0][0x220] ;  /* 0x00008800ffecab82 */ /* 0x000e640000000a00 */
[----:B------:R-:W-:Y:S01]  /*6c30*/  @!PT LDS RZ, [RZ] ;  /* 0x00000000fffff984 */ /* 0x000fe20000000800 */
[----:B------:R-:W-:Y:S01]  /*6c40*/  @!PT LDS RZ, [RZ] ;  /* 0x00000000fffff984 */ /* 0x000fe20000000800 */
[----:B------:R-:W-:Y:S01]  /*6c50*/  @!PT LDS RZ, [RZ] ;  /* 0x00000000fffff984 */ /* 0x000fe20000000800 */
[----:B------:R2:W-:Y:S01]  /*6c60*/  @!P3 LDGSTS.E.BYPASS.LTC128B.128 [R213+0xe000], desc[UR10][R242.64+0x80] ;  /* 0x0e000080f2d5bfae */ /* 0x0005e2000b901d4a */
[----:B------:R-:W-:Y:S03]  /*6c70*/  @!P2 LEA.HI.X R249, R239, R135, R228, 0x1, P0 ;  /* 0x00000087eff9a211 */ /* 0x000fe600000f0ce4 */
[----:B------:R-:W-:Y:S01]  /*6c80*/  @P2 STS.128 [R213+0x10000], RZ ;  /* 0x010000ffd5002388 */ /* 0x000fe20000000c00 */
[----:B------:R-:W-:Y:S01]  /*6c90*/  IADD3.X R228, R228, UR12, RZ, P5, !PT ;  /* 0x0000000ce4e47c10 */ /* 0x000fe2000affe4ff */
[----:B------:R-:W4:Y:S02]  /*6ca0*/  @!P3 LDC.64 R238, c[0x0][0x220] ;  /* 0x00008800ffeebb82 */ /* 0x000f240000000a00 */
[----:B------:R-:W-:Y:S01]  /*6cb0*/  @!PT LDS RZ, [RZ] ;  /* 0x00000000fffff984 */ /* 0x000fe20000000800 */
[----:B------:R-:W-:Y:S01]  /*6cc0*/  @!PT LDS RZ, [RZ] ;  /* 0x00000000fffff984 */ /* 0x000fe20000000800 */
[----:B------:R-:W-:Y:S01]  /*6cd0*/  @!PT LDS RZ, [RZ] ;  /* 0x00000000fffff984 */ /* 0x000fe20000000800 */
[----:B------:R-:W-:Y:S01]  /*6ce0*/  @!P2 LDGSTS.E.BYPASS.LTC128B.128 [R213+0x10000], desc[UR10][R248.64+0x100] ;  /* 0x10000100f8d5afae */ /* 0x000fe2000b901d4a */
[C-C-:B------:R-:W-:Y:S02]  /*6cf0*/  @!P4 LEA.HI.X R247, R132.reuse, R205, R228.reuse, 0x1, P1 ;  /* 0x000000cd84f7c211 */ /* 0x140fe400008f0ce4 */
[C---:B-----5:R-:W-:Y:S01]  /*6d00*/  @!P3 LEA R244, P0, R132.reuse, R2, 0x1 ;  /* 0x0000000284f4b211 */ /* 0x060fe200078008ff */
[----:B------:R-:W-:Y:S03]  /*6d10*/  @P4 STS.128 [R213+0xc800], RZ ;  /* 0x00c800ffd5004388 */ /* 0x000fe60000000c00 */
[C-C-:B------:R-:W-:Y:S01]  /*6d20*/  @!P3 LEA.HI.X R245, R132.reuse, R3, R228.reuse, 0x1, P0 ;  /* 0x0000000384f5b211 */ /* 0x140fe200000f0ce4 */
[----:B------:R-:W-:Y:S01]  /*6d30*/  @!PT LDS RZ, [RZ] ;  /* 0x00000000fffff984 */ /* 0x000fe20000000800 */
[----:B------:R-:W-:Y:S01]  /*6d40*/  @!PT LDS RZ, [RZ] ;  /* 0x00000000fffff984 */ /* 0x000fe20000000800 */
[----:B------:R-:W-:Y:S01]  /*6d50*/  @!PT LDS RZ, [RZ] ;  /* 0x00000000fffff984 */ /* 0x000fe20000000800 */
[----:B------:R-:W-:Y:S01]  /*6d60*/  @!P4 LDGSTS.E.BYPASS.LTC128B.128 [R213+0xc800], desc[UR10][R246.64] ;  /* 0x0c800000f6d5cfae */ /* 0x000fe2000b901d4a */
[C---:B---3--:R-:W-:Y:S01]  /*6d70*/  @!P2 LEA R240, P0, R132.reuse, R240, 0x1 ;  /* 0x000000f084f0a211 */ /* 0x048fe200078008ff */
[----:B------:R-:W3:Y:S02]  /*6d80*/  @!P3 LDC.64 R134, c[0x0][0x220] ;  /* 0x00008800ff86bb82 */ /* 0x000ee40000000a00 */
[----:B------:R-:W-:Y:S01]  /*6d90*/  @P3 STS.128 [R213+0xe800], RZ ;  /* 0x00e800ffd5003388 */ /* 0x000fe20000000c00 */
[C---:B------:R-:W-:Y:S03]  /*6da0*/  @!P2 LEA.HI.X R241, R132.reuse, R241, R228, 0x1, P0 ;  /* 0x000000f184f1a211 */ /* 0x040fe600000f0ce4 */
[----:B------:R-:W-:Y:S01]  /*6db0*/  @!PT LDS RZ, [RZ] ;  /* 0x00000000fffff984 */ /* 0x000fe20000000800 */
[----:B------:R-:W-:Y:S01]  /*6dc0*/  @!PT LDS RZ, [RZ] ;  /* 0x00000000fffff984 */ /* 0x000fe20000000800 */
[----:B------:R-:W-:Y:S01]  /*6dd0*/  @!PT LDS RZ, [RZ] ;  /* 0x00000000fffff984 */ /* 0x000fe20000000800 */
[----:B------:R-:W-:Y:S02]  /*6de0*/  @!P3 LDGSTS.E.BYPASS.LTC128B.128 [R213+0xe800], desc[UR10][R244.64+0x80] ;  /* 0x0e800080f4d5bfae */ /* 0x000fe4000b901d4a */
[----:B------:R-:W5:Y:S01]  /*6df0*/  @!P2 LDC.64 R2, c[0x0][0x220] ;  /* 0x00008800ff02ab82 */ /* 0x000f620000000a00 */
[----:B--2---:R-:W-:Y:S01]  /*6e00*/  IADD3 R242, P1, R132, UR13, RZ ;  /* 0x0000000d84f27c10 */ /* 0x004fe2000ff3e0ff */
[----:B------:R-:W-:Y:S03]  /*6e10*/  @P2 STS.128 [R213+0x10800], RZ ;  /* 0x010800ffd5002388 */ /* 0x000fe60000000c00 */
[----:B------:R-:W-:Y:S01]  /*6e20*/  @!P4 LEA R250, P0, R242, R202, 0x1 ;  /* 0x000000caf2fac211 */ /* 0x000fe200078008ff */
[----:B------:R-:W-:Y:S01]  /*6e30*/  @!PT LDS RZ, [RZ] ;  /* 0x00000000fffff984 */ /* 0x000fe20000000800 */
[----:B------:R-:W-:Y:S01]  /*6e40*/  @!PT LDS RZ, [RZ] ;  /* 0x00000000fffff984 */ /* 0x000fe20000000800 */
[----:B------:R-:W-:Y:S01]  /*6e50*/  @!PT LDS RZ, [RZ] ;  /* 0x00000000fffff984 */ /* 0x000fe20000000800 */
[----:B------:R-:W-:Y:S01]  /*6e60*/  @!P2 LDGSTS.E.BYPASS.LTC128B.128 [R213+0x10800], desc[UR10][R240.64+0x100] ;  /* 0x10800100f0d5afae */ /* 0x000fe2000b901d4a */
[----:B------:R-:W-:Y:S02]  /*6e70*/  IADD3.X R228, R228, UR12, RZ, P1, !PT ;  /* 0x0000000ce4e47c10 */ /* 0x000fe40008ffe4ff */
[C---:B----4-:R-:W-:Y:S01]  /*6e80*/  @!P3 LEA R238, P1, R242.reuse, R238, 0x1 ;  /* 0x000000eef2eeb211 */ /* 0x050fe200078208ff */
[----:B------:R-:W-:Y:S01]  /*6e90*/  @P4 STS.128 [R213+0xd000], RZ ;  /* 0x00d000ffd5004388 */ /* 0x000fe20000000c00 */
[C-C-:B------:R-:W-:Y:S02]  /*6ea0*/  @!P4 LEA.HI.X R251, R242.reuse, R203, R228.reuse, 0x1, P0 ;  /* 0x000000cbf2fbc211 */ /* 0x140fe400000f0ce4 */
[C-C-:B------:R-:W-:Y:S02]  /*6eb0*/  @!P3 LEA.HI.X R239, R242.reuse, R239, R228.reuse, 0x1, P1 ;  /* 0x000000eff2efb211 */ /* 0x140fe400008f0ce4 */
[C---:B-1----:R-:W-:Y:S01]  /*6ec0*/  @!P2 LEA R236, P0, R242.reuse, R236, 0x1 ;  /* 0x000000ecf2eca211 */ /* 0x042fe200078008ff */
[----:B------:R-:W-:Y:S01]  /*6ed0*/  @!PT LDS RZ, [RZ] ;  /* 0x00000000fffff984 */ /* 0x000fe20000000800 */
[----:B------:R-:W-:Y:S01]  /*6ee0*/  @!PT LDS RZ, [RZ] ;  /* 0x00000000fffff984 */ /* 0x000fe20000000800 */
[----:B------:R-:W-:Y:S01]  /*6ef0*/  @!PT LDS RZ, [RZ] ;  /* 0x00000000fffff984 */ /* 0x000fe20000000800 */
[----:B------:R-:W-:Y:S01]  /*6f00*/  @!P4 LDGSTS.E.BYPASS.LTC128B.128 [R213+0xd000], desc[UR10][R250.64] ;  /* 0x0d000000fad5cfae */ /* 0x000fe2000b901d4a */
[C---:B------:R-:W-:Y:S02]  /*6f10*/  IADD3 R132, P6, R242.reuse, UR13, RZ ;  /* 0x0000000df2847c10 */ /* 0x040fe4000ffde0ff */
[----:B------:R-:W-:Y:S01]  /*6f20*/  @!P2 LEA.HI.X R237, R242, R237, R228, 0x1, P0 ;  /* 0x000000edf2eda211 */ /* 0x000fe200000f0ce4 */
[----:B------:R-:W-:Y:S01]  /*6f30*/  @P3 STS.128 [R213+0xf000], RZ ;  /* 0x00f000ffd5003388 */ /* 0x000fe20000000c00 */
[----:B------:R-:W-:Y:S02]  /*6f40*/  @!P4 LEA R242, P5, R132, R200, 0x1 ;  /* 0x000000c884f2c211 */ /* 0x000fe400078a08ff */
[----:B------:R-:W-:Y:S01]  /*6f50*/  IADD3.X R228, R228, UR12, RZ, P6, !PT ;  /* 0x0000000ce4e47c10 */ /* 0x000fe2000b7fe4ff */
[----:B------:R-:W-:Y:S01]  /*6f60*/  @!PT LDS RZ, [RZ] ;  /* 0x00000000fffff984 */ /* 0x000fe20000000800 */
[----:B------:R-:W-:Y:S01]  /*6f70*/  @!PT LDS RZ, [RZ] ;  /* 0x00000000fffff984 */ /* 0x000fe20000000800 */
[----:B------:R-:W-:Y:S01]  /*6f80*/  @!PT LDS RZ, [RZ] ;  /* 0x00000000fffff984 */ /* 0x000fe20000000800 */
[----:B------:R-:W-:Y:S01]  /*6f90*/  @!P3 LDGSTS.E.BYPASS.LTC128B.128 [R213+0xf000], desc[UR10][R238.64+0x80] ;  /* 0x0f000080eed5bfae */ /* 0x000fe2000b901d4a */
[C---:B---3--:R-:W-:Y:S02]  /*6fa0*/  @!P3 LEA R134, P1, R132.reuse, R134, 0x1 ;  /* 0x000000868486b211 */ /* 0x048fe400078208ff */
[C-C-:B------:R-:W-:Y:S01]  /*6fb0*/  @!P4 LEA.HI.X R243, R132.reuse, R201, R228.reuse, 0x1, P5 ;  /* 0x000000c984f3c211 */ /* 0x140fe200028f0ce4 */
[----:B------:R-:W-:Y:S01]  /*6fc0*/  @P2 STS.128 [R213+0x11000], RZ ;  /* 0x011000ffd5002388 */ /* 0x000fe20000000c00 */
[C-C-:B------:R-:W-:Y:S02]  /*6fd0*/  @!P3 LEA.HI.X R135, R132.reuse, R135, R228.reuse, 0x1, P1 ;  /* 0x000000878487b211 */ /* 0x140fe400008f0ce4 */
[----:B-----5:R-:W-:Y:S01]  /*6fe0*/  @!P2 LEA R2, P0, R132, R2, 0x1 ;  /* 0x000000028402a211 */ /* 0x020fe200078008ff */
[----:B------:R-:W-:Y:S01]  /*6ff0*/  @!PT LDS RZ, [RZ] ;  /* 0x00000000fffff984 */ /* 0x000fe20000000800 */
[----:B------:R-:W-:Y:S01]  /*7000*/  @!PT LDS RZ, [RZ] ;  /* 0x00000000fffff984 */ /* 0x000fe20000000800 */
[----:B------:R-:W-:Y:S01]  /*7010*/  @!PT LDS RZ, [RZ] ;  /* 0x00000000fffff984 */ /* 0x000fe20000000800 */
[----:B------:R-:W-:Y:S01]  /*7020*/  @!P2 LDGSTS.E.BYPASS.LTC128B.128 [R213+0x11000], desc[UR10][R236.64+0x100] ;  /* 0x11000100ecd5afae */ /* 0x000fe2000b901d4a */
[----:B------:R-:W-:Y:S02]  /*7030*/  ISETP.GT.AND P5, PT, R226, RZ, PT ;  /* 0x000000ffe200720c */ /* 0x000fe40003fa4270 */
        /* <DEDUP_REMOVED lines=25> */
[----:B------:R-:W-:Y:S04]  /*71d0*/  LDSM.16.M88.4 R168, [R185] ;  /* 0x00000000b9a8783b */ /* 0x000fe80000000200 */
[----:B------:R-:W-:Y:S01]  /*71e0*/  LDSM.16.M88.4 R172, [R191+0x6800] ;  /* 0x00680000bfac783b */ /* 0x000fe20000000200 */
[C---:B--2---:R-:W-:Y:S06]  /*71f0*/  HMMA.16816.F32.BF16 R4, R136.reuse, R140, RZ ;  /* 0x0000008c8804723c */ /* 0x044fec00000418ff */
[C---:B------:R-:W-:Y:S01]  /*7200*/  HMMA.16816.F32.BF16 R8, R136.reuse, R142, RZ ;  /* 0x0000008e8808723c */ /* 0x040fe200000418ff */
[----:B------:R-:W2:Y:S05]  /*7210*/  LDSM.16.M88.4 R140, [R186] ;  /* 0x00000000ba8c783b */ /* 0x000eaa0000000200 */
[C---:B---3--:R-:W-:Y:S06]  /*7220*/  HMMA.16816.F32.BF16 R12, R136.reuse, R144, RZ ;  /* 0x00000090880c723c */ /* 0x048fec00000418ff */
[C---:B------:R-:W-:Y:S01]  /*7230*/  HMMA.16816.F32.BF16 R16, R136.reuse, R146, RZ ;  /* 0x000000928810723c */ /* 0x040fe200000418ff */
[----:B------:R-:W-:Y:S05]  /*7240*/  LDSM.16.M88.4 R144, [R194] ;  /* 0x00000000c290783b */ /* 0x000fea0000000200 */
[C---:B----4-:R-:W-:Y:S06]  /*7250*/  HMMA.16816.F32.BF16 R20, R136.reuse, R148, RZ ;  /* 0x000000948814723c */ /* 0x050fec00000418ff */
[C---:B------:R-:W-:Y:S01]  /*7260*/  HMMA.16816.F32.BF16 R24, R136.reuse, R150, RZ ;  /* 0x000000968818723c */ /* 0x040fe200000418ff */
[----:B------:R-:W3:Y:S05]  /*7270*/  LDSM.16.M88.4 R148, [R191+0x6000] ;  /* 0x00600000bf94783b */ /* 0x000eea0000000200 */
[C---:B-----5:R-:W-:Y:S06]  /*7280*/  HMMA.16816.F32.BF16 R28, R136.reuse, R152, RZ ;  /* 0x00000098881c723c */ /* 0x060fec00000418ff */
[----:B------:R-:W-:Y:S01]  /*7290*/  HMMA.16816.F32.BF16 R32, R136, R154, RZ ;  /* 0x0000009a8820723c */ /* 0x000fe200000418ff */
[----:B------:R-:W4:Y:S04]  /*72a0*/  LDSM.16.M88.4 R136, [R191+0x7000] ;  /* 0x00700000bf88783b */ /* 0x000f280000000200 */
[----:B------:R-:W5:Y:S01]  /*72b0*/  LDSM.16.M88.4 R152, [R191+0x7800] ;  /* 0x00780000bf98783b */ /* 0x000f620000000200 */
[C---:B-1----:R-:W-:Y:S06]  /*72c0*/  HMMA.16816.F32.BF16 R4, R156.reuse, R160, R4 ;  /* 0x000000a09c04723c */ /* 0x042fec0000041804 */
[C---:B------:R-:W-:Y:S01]  /*72d0*/  HMMA.16816.F32.BF16 R8, R156.reuse, R162, R8 ;  /* 0x000000a29c08723c */ /* 0x040fe20000041808 */
[----:B------:R-:W-:Y:S05]  /*72e0*/  LDSM.16.M88.4 R160, [R184] ;  /* 0x00000000b8a0783b */ /* 0x000fea0000000200 */
[C---:B------:R-:W-:Y:S06]  /*72f0*/  HMMA.16816.F32.BF16 R12, R156.reuse, R164, R12 ;  /* 0x000000a49c0c723c */ /* 0x040fec000004180c */
[C---:B------:R-:W-:Y:S01]  /*7300*/  HMMA.16816.F32.BF16 R16, R156.reuse, R166, R16 ;  /* 0x000000a69c10723c */ /* 0x040fe20000041810 */
[----:B------:R-:W-:Y:S05]  /*7310*/  LDSM.16.M88.4 R164, [R184+0x800] ;  /* 0x00080000b8a4783b */ /* 0x000fea0000000200 */
[C---:B--2---:R-:W-:Y:S06]  /*7320*/  HMMA.16816.F32.BF16 R20, R156.reuse, R140, R20 ;  /* 0x0000008c9c14723c */ /* 0x044fec0000041814 */
[C---:B------:R-:W-:Y:S01]  /*7330*/  HMMA.16816.F32.BF16 R24, R156.reuse, R142, R24 ;  /* 0x0000008e9c18723c */ /* 0x040fe20000041818 */
[----:B------:R-:W1:Y:S05]  /*7340*/  LDSM.16.M88.4 R140, [R193] ;  /* 0x00000000c18c783b */ /* 0x000e6a0000000200 */
[C---:B------:R-:W-:Y:S06]  /*7350*/  HMMA.16816.F32.BF16 R28, R156.reuse, R168, R28 ;  /* 0x000000a89c1c723c */ /* 0x040fec000004181c */
        /* <DEDUP_REMOVED lines=18> */
[----:B------:R-:W-:Y:S05]  /*7480*/  LDSM.16.M88.4 R160, [R196+0x2000] ;  /* 0x00200000c4a0783b */ /* 0x000fea0000000200 */
[C---:B------:R-:W-:Y:S06]  /*7490*/  HMMA.16816.F32.BF16 R12, R140.reuse, R164, R12 ;  /* 0x000000a48c0c723c */ /* 0x040fec000004180c */
[C---:B------:R-:W-:Y:S01]  /*74a0*/  HMMA.16816.F32.BF16 R16, R140.reuse, R166, R16 ;  /* 0x000000a68c10723c */ /* 0x040fe20000041810 */
[----:B------:R-:W1:Y:S05]  /*74b0*/  LDSM.16.M88.4 R164, [R183] ;  /* 0x00000000b7a4783b */ /* 0x000e6a0000000200 */
[C---:B--2---:R-:W-:Y:S06]  /*74c0*/  HMMA.16816.F32.BF16 R20, R140.reuse, R156, R20 ;  /* 0x0000009c8c14723c */ /* 0x044fec0000041814 */
[C---:B------:R-:W-:Y:S01]  /*74d0*/  HMMA.16816.F32.BF16 R24, R140.reuse, R158, R24 ;  /* 0x0000009e8c18723c */ /* 0x040fe20000041818 */
[----:B------:R-:W2:Y:S05]  /*74e0*/  LDSM.16.M88.4 R156, [R182] ;  /* 0x00000000b69c783b */ /* 0x000eaa0000000200 */
[C---:B---3--:R-:W-:Y:S06]  /*74f0*/  HMMA.16816.F32.BF16 R28, R140.reuse, R148, R28 ;  /* 0x000000948c1c723c */ /* 0x048fec000004181c */
[----:B------:R-:W-:Y:S01]  /*7500*/  HMMA.16816.F32.BF16 R32, R140, R150, R32 ;  /* 0x000000968c20723c */ /* 0x000fe20000041820 */
[----:B------:R-:W3:Y:S04]  /*7510*/  LDSM.16.M88.4 R140, [R181] ;  /* 0x00000000b58c783b */ /* 0x000ee80000000200 */
[----:B------:R-:W-:Y:S01]  /*7520*/  LDSM.16.M88.4 R148, [R194+0x2000] ;  /* 0x00200000c294783b */ /* 0x000fe20000000200 */
[C---:B------:R-:W-:Y:S06]  /*7530*/  HMMA.16816.F32.BF16 R4, R168.reuse, R172, R4 ;  /* 0x000000aca804723c */ /* 0x040fec0000041804 */
[C---:B------:R-:W-:Y:S01]  /*7540*/  HMMA.16816.F32.BF16 R8, R168.reuse, R174, R8 ;  /* 0x000000aea808723c */ /* 0x040fe20000041808 */
[----:B------:R-:W-:Y:S05]  /*7550*/  LDSM.16.M88.4 R172, [R191+0x8000] ;  /* 0x00800000bfac783b */ /* 0x000fea0000000200 */
[C---:B----4-:R-:W-:Y:S06]  /*7560*/  HMMA.16816.F32.BF16 R12, R168.reuse, R136, R12 ;  /* 0x00000088a80c723c */ /* 0x050fec000004180c */
[C---:B------:R-:W-:Y:S01]  /*7570*/  HMMA.16816.F32.BF16 R16, R168.reuse, R138, R16 ;  /* 0x0000008aa810723c */ /* 0x040fe20000041810 */
[----:B------:R-:W4:Y:S05]  /*7580*/  LDSM.16.M88.4 R136, [R180] ;  /* 0x00000000b488783b */ /* 0x000f2a0000000200 */
[C---:B-----5:R-:W-:Y:S06]  /*7590*/  HMMA.16816.F32.BF16 R20, R168.reuse, R144, R20 ;  /* 0x00000090a814723c */ /* 0x060fec0000041814 */
[C---:B------:R-:W-:Y:S01]  /*75a0*/  HMMA.16816.F32.BF16 R24, R168.reuse, R146, R24 ;  /* 0x00000092a818723c */ /* 0x040fe20000041818 */
[----:B------:R-:W5:Y:S05]  /*75b0*/  LDSM.16.M88.4 R144, [R191+0x8800] ;  /* 0x00880000bf90783b */ /* 0x000f6a0000000200 */
[C---:B------:R-:W-:Y:S06]  /*75c0*/  HMMA.16816.F32.BF16 R28, R168.reuse, R152, R28 ;  /* 0x00000098a81c723c */ /* 0x040fec000004181c */
[----:B------:R-:W-:Y:S01]  /*75d0*/  HMMA.16816.F32.BF16 R32, R168, R154, R32 ;  /* 0x0000009aa820723c */ /* 0x000fe20000041820 */
[----:B------:R-:W5:Y:S04]  /*75e0*/  LDSM.16.M88.4 R152, [R191+0x9000] ;  /* 0x00900000bf98783b */ /* 0x000f680000000200 */
[----:B------:R-:W-:Y:S01]  /*75f0*/  LDSM.16.M88.4 R168, [R184+0x2000] ;  /* 0x00200000b8a8783b */ /* 0x000fe20000000200 */
[C---:B-1----:R-:W-:Y:S06]  /*7600*/  HMMA.16816.F32.BF16 R4, R160.reuse, R164, R4 ;  /* 0x000000a4a004723c */ /* 0x042fec0000041804 */
[C---:B------:R-:W-:Y:S01]  /*7610*/  HMMA.16816.F32.BF16 R8, R160.reuse, R166, R8 ;  /* 0x000000a6a008723c */ /* 0x040fe20000041808 */
[----:B------:R-:W-:Y:S05]  /*7620*/  LDSM.16.M88.4 R164, [R193+0x2000] ;  /* 0x00200000c1a4783b */ /* 0x000fea0000000200 */
[C---:B--2---:R-:W-:Y:S06]  /*7630*/  HMMA.16816.F32.BF16 R12, R160.reuse, R156, R12 ;  /* 0x0000009ca00c723c */ /* 0x044fec000004180c */
[C---:B------:R-:W-:Y:S01]  /*7640*/  HMMA.16816.F32.BF16 R16, R160.reuse, R158, R16 ;  /* 0x0000009ea010723c */ /* 0x040fe20000041810 */
[----:B------:R-:W1:Y:S05]  /*7650*/  LDSM.16.M88.4 R156, [R191+0x9800] ;  /* 0x00980000bf9c783b */ /* 0x000e6a0000000200 */
[C---:B---3--:R-:W-:Y:S06]  /*7660*/  HMMA.16816.F32.BF16 R20, R160.reuse, R140, R20 ;  /* 0x0000008ca014723c */ /* 0x048fec0000041814 */
[C---:B------:R-:W-:Y:S01]  /*7670*/  HMMA.16816.F32.BF16 R24, R160.reuse, R142, R24 ;  /* 0x0000008ea018723c */ /* 0x040fe20000041818 */
[----:B------:R-:W2:Y:S05]  /*7680*/  LDSM.16.M88.4 R140, [R184+0x2800] ;  /* 0x00280000b88c783b */ /* 0x000eaa0000000200 */
[C---:B----4-:R-:W-:Y:S06]  /*7690*/  HMMA.16816.F32.BF16 R28, R160.reuse, R136, R28 ;  /* 0x00000088a01c723c */ /* 0x050fec000004181c */
[----:B------:R-:W-:Y:S01]  /*76a0*/  HMMA.16816.F32.BF16 R32, R160, R138, R32 ;  /* 0x0000008aa020723c */ /* 0x000fe20000041820 */
[----:B------:R-:W3:Y:S04]  /*76b0*/  LDSM.16.M88.4 R136, [R184+0x3000] ;  /* 0x00300000b888783b */ /* 0x000ee80000000200 */
[----:B------:R-:W-:Y:S01]  /*76c0*/  LDSM.16.M88.4 R160, [R198+0x4000] ;  /* 0x00400000c6a0783b */ /* 0x000fe20000000200 */
[C---:B------:R-:W-:Y:S06]  /*76d0*/  HMMA.16816.F32.BF16 R4, R148.reuse, R172, R4 ;  /* 0x000000ac9404723c */ /* 0x040fec0000041804 */
[C---:B------:R-:W-:Y:S01]  /*76e0*/  HMMA.16816.F32.BF16 R8, R148.reuse, R174, R8 ;  /* 0x000000ae9408723c */ /* 0x040fe20000041808 */
[----:B------:R-:W-:Y:S05]  /*76f0*/  LDSM.16.M88.4 R172, [R197+0xa000] ;  /* 0x00a00000c5ac783b */ /* 0x000fea0000000200 */
[C---:B-----5:R-:W-:Y:S06]  /*7700*/  HMMA.16816.F32.BF16 R12, R148.reuse, R144, R12 ;  /* 0x00000090940c723c */ /* 0x060fec000004180c */
[C---:B------:R-:W-:Y:S01]  /*7710*/  HMMA.16816.F32.BF16 R16, R148.reuse, R146, R16 ;  /* 0x000000929410723c */ /* 0x040fe20000041810 */
[----:B------:R-:W4:Y:S05]  /*7720*/  LDSM.16.M88.4 R144, [R184+0x3800] ;  /* 0x00380000b890783b */ /* 0x000f2a0000000200 */
[C---:B------:R-:W-:Y:S06]  /*7730*/  HMMA.16816.F32.BF16 R20, R148.reuse, R152, R20 ;  /* 0x000000989414723c */ /* 0x040fec0000041814 */
[C---:B------:R-:W-:Y:S01]  /*7740*/  HMMA.16816.F32.BF16 R24, R148.reuse, R154, R24 ;  /* 0x0000009a9418723c */ /* 0x040fe20000041818 */
[----:B------:R-:W5:Y:S05]  /*7750*/  LDSM.16.M88.4 R152, [R197+0xa800] ;  /* 0x00a80000c598783b */ /* 0x000f6a0000000200 */
[C---:B-1----:R-:W-:Y:S06]  /*7760*/  HMMA.16816.F32.BF16 R28, R148.reuse, R156, R28 ;  /* 0x0000009c941c723c */ /* 0x042fec000004181c */
[----:B------:R-:W-:Y:S01]  /*7770*/  HMMA.16816.F32.BF16 R32, R148, R158, R32 ;  /* 0x0000009e9420723c */ /* 0x000fe20000041820 */
[----:B------:R-:W1:Y:S04]  /*7780*/  LDSM.16.M88.4 R148, [R197+0xb000] ;  /* 0x00b00000c594783b */ /* 0x000e680000000200 */
[----:B------:R-:W-:Y:S01]  /*7790*/  LDSM.16.M88.4 R156, [R196+0x4000] ;  /* 0x00400000c49c783b */ /* 0x000fe20000000200 */
[C---:B------:R-:W-:Y:S06]  /*77a0*/  HMMA.16816.F32.BF16 R4, R164.reuse, R168, R4 ;  /* 0x000000a8a404723c */ /* 0x040fec0000041804 */
[C---:B------:R-:W-:Y:S01]  /*77b0*/  HMMA.16816.F32.BF16 R8, R164.reuse, R170, R8 ;  /* 0x000000aaa408723c */ /* 0x040fe20000041808 */
[----:B------:R-:W-:Y:S05]  /*77c0*/  LDSM.16.M88.4 R168, [R179] ;  /* 0x00000000b3a8783b */ /* 0x000fea0000000200 */
[C---:B--2---:R-:W-:Y:S06]  /*77d0*/  HMMA.16816.F32.BF16 R12, R164.reuse, R140, R12 ;  /* 0x0000008ca40c723c */ /* 0x044fec000004180c */
[C---:B------:R-:W-:Y:S01]  /*77e0*/  HMMA.16816.F32.BF16 R16, R164.reuse, R142, R16 ;  /* 0x0000008ea410723c */ /* 0x040fe20000041810 */
[----:B------:R-:W2:Y:S05]  /*77f0*/  LDSM.16.M88.4 R140, [R197+0xb800] ;  /* 0x00b80000c58c783b */ /* 0x000eaa0000000200 */
[C---:B---3--:R-:W-:Y:S06]  /*7800*/  HMMA.16816.F32.BF16 R20, R164.reuse, R136, R20 ;  /* 0x00000088a414723c */ /* 0x048fec0000041814 */
[C---:B------:R-:W-:Y:S01]  /*7810*/  HMMA.16816.F32.BF16 R24, R164.reuse, R138, R24 ;  /* 0x0000008aa418723c */ /* 0x040fe20000041818 */
[----:B------:R-:W3:Y:S05]  /*7820*/  LDSM.16.M88.4 R136, [R178] ;  /* 0x00000000b288783b */ /* 0x000eea0000000200 */
[C---:B----4-:R-:W-:Y:S06]  /*7830*/  HMMA.16816.F32.BF16 R28, R164.reuse, R144, R28 ;  /* 0x00000090a41c723c */ /* 0x050fec000004181c */
[----:B------:R-:W-:Y:S01]  /*7840*/  HMMA.16816.F32.BF16 R32, R164, R146, R32 ;  /* 0x00000092a420723c */ /* 0x000fe20000041820 */
[----:B------:R-:W4:Y:S04]  /*7850*/  LDSM.16.M88.4 R144, [R177] ;  /* 0x00000000b190783b */ /* 0x000f280000000200 */
[----:B------:R-:W-:Y:S01]  /*7860*/  LDSM.16.M88.4 R164, [R194+0x4000] ;  /* 0x00400000c2a4783b */ /* 0x000fe20000000200 */
[C---:B------:R-:W-:Y:S06]  /*7870*/  HMMA.16816.F32.BF16 R4, R160.reuse, R172, R4 ;  /* 0x000000aca004723c */ /* 0x040fec0000041804 */
[C---:B------:R-:W-:Y:S01]  /*7880*/  HMMA.16816.F32.BF16 R8, R160.reuse, R174, R8 ;  /* 0x000000aea008723c */ /* 0x040fe20000041808 */
[----:B------:R-:W-:Y:S05]  /*7890*/  LDSM.16.M88.4 R172, [R191+0xa000] ;  /* 0x00a00000bfac783b */ /* 0x000fea0000000200 */
[C---:B-----5:R-:W-:Y:S06]  /*78a0*/  HMMA.16816.F32.BF16 R12, R160.reuse, R152, R12 ;  /* 0x00000098a00c723c */ /* 0x060fec000004180c */
[C---:B------:R-:W-:Y:S01]  /*78b0*/  HMMA.16816.F32.BF16 R16, R160.reuse, R154, R16 ;  /* 0x0000009aa010723c */ /* 0x040fe20000041810 */
[----:B------:R-:W5:Y:S05]  /*78c0*/  LDSM.16.M88.4 R152, [R176] ;  /* 0x00000000b098783b */ /* 0x000f6a0000000200 */
[C---:B-1----:R-:W-:Y:S06]  /*78d0*/  HMMA.16816.F32.BF16 R20, R160.reuse, R148, R20 ;  /* 0x00000094a014723c */ /* 0x042fec0000041814 */
[C---:B------:R-:W-:Y:S01]  /*78e0*/  HMMA.16816.F32.BF16 R24, R160.reuse, R150, R24 ;  /* 0x00000096a018723c */ /* 0x040fe20000041818 */
[----:B------:R-:W-:Y:S05]  /*78f0*/  LDSM.16.M88.4 R148, [R191+0xb000] ;  /* 0x00b00000bf94783b */ /* 0x000fea0000000200 */
[C---:B--2---:R-:W-:Y:S06]  /*7900*/  HMMA.16816.F32.BF16 R28, R160.reuse, R140, R28 ;  /* 0x0000008ca01c723c */ /* 0x044fec000004181c */
[----:B------:R-:W-:Y:S01]  /*7910*/  HMMA.16816.F32.BF16 R32, R160, R142, R32 ;  /* 0x0000008ea020723c */ /* 0x000fe20000041820 */
[----:B------:R-:W1:Y:S04]  /*7920*/  LDSM.16.M88.4 R140, [R191+0xa800] ;  /* 0x00a80000bf8c783b */ /* 0x000e680000000200 */
[----:B------:R-:W-:Y:S01]  /*7930*/  LDSM.16.M88.4 R160, [R193+0x4000] ;  /* 0x00400000c1a0783b */ /* 0x000fe20000000200 */
[C---:B------:R-:W-:Y:S06]  /*7940*/  HMMA.16816.F32.BF16 R4, R156.reuse, R168, R4 ;  /* 0x000000a89c04723c */ /* 0x040fec0000041804 */
[C---:B------:R-:W-:Y:S01]  /*7950*/  HMMA.16816.F32.BF16 R8, R156.reuse, R170, R8 ;  /* 0x000000aa9c08723c */ /* 0x040fe20000041808 */
[----:B------:R-:W-:Y:S05]  /*7960*/  LDSM.16.M88.4 R168, [R184+0x4000] ;  /* 0x00400000b8a8783b */ /* 0x000fea0000000200 */
[C---:B---3--:R-:W-:Y:S06]  /*7970*/  HMMA.16816.F32.BF16 R12, R156.reuse, R136, R12 ;  /* 0x000000889c0c723c */ /* 0x048fec000004180c */
[C---:B------:R-:W-:Y:S01]  /*7980*/  HMMA.16816.F32.BF16 R16, R156.reuse, R138, R16 ;  /* 0x0000008a9c10723c */ /* 0x040fe20000041810 */
[----:B------:R-:W2:Y:S05]  /*7990*/  LDSM.16.M88.4 R136, [R191+0xb800] ;  /* 0x00b80000bf88783b */ /* 0x000eaa0000000200 */
[C---:B----4-:R-:W-:Y:S06]  /*79a0*/  HMMA.16816.F32.BF16 R20, R156.reuse, R144, R20 ;  /* 0x000000909c14723c */ /* 0x050fec0000041814 */
[C---:B------:R-:W-:Y:S01]  /*79b0*/  HMMA.16816.F32.BF16 R24, R156.reuse, R146, R24 ;  /* 0x000000929c18723c */ /* 0x040fe20000041818 */
[----:B------:R-:W3:Y:S05]  /*79c0*/  LDSM.16.M88.4 R144, [R184+0x4800] ;  /* 0x00480000b890783b */ /* 0x000eea0000000200 */
[C---:B-----5:R-:W-:Y:S06]  /*79d0*/  HMMA.16816.F32.BF16 R28, R156.reuse, R152, R28 ;  /* 0x000000989c1c723c */ /* 0x060fec000004181c */
[----:B------:R-:W-:Y:S06]  /*79e0*/  HMMA.16816.F32.BF16 R32, R156, R154, R32 ;  /* 0x0000009a9c20723c */ /* 0x000fec0000041820 */
[C---:B------:R-:W-:Y:S06]  /*79f0*/  HMMA.16816.F32.BF16 R4, R164.reuse, R172, R4 ;  /* 0x000000aca404723c */ /* 0x040fec0000041804 */
[C---:B------:R-:W-:Y:S06]  /*7a00*/  HMMA.16816.F32.BF16 R8, R164.reuse, R174, R8 ;  /* 0x000000aea408723c */ /* 0x040fec0000041808 */
[C---:B-1----:R-:W-:Y:S06]  /*7a10*/  HMMA.16816.F32.BF16 R12, R164.reuse, R140, R12 ;  /* 0x0000008ca40c723c */ /* 0x042fec000004180c */
[C---:B------:R-:W-:Y:S01]  /*7a20*/  HMMA.16816.F32.BF16 R16, R164.reuse, R142, R16 ;  /* 0x0000008ea410723c */ /* 0x040fe20000041810 */
[----:B------:R-:W1:Y:S05]  /*7a30*/  LDSM.16.M88.4 R140, [R184+0x5000] ;  /* 0x00500000b88c783b */ /* 0x000e6a0000000200 */
[C---:B------:R-:W-:Y:S06]  /*7a40*/  HMMA.16816.F32.BF16 R20, R164.reuse, R148, R20 ;  /* 0x00000094a414723c */ /* 0x040fec0000041814 */
[C---:B------:R-:W-:Y:S06]  /*7a50*/  HMMA.16816.F32.BF16 R24, R164.reuse, R150, R24 ;  /* 0x00000096a418723c */ /* 0x040fec0000041818 */
[C---:B--2---:R-:W-:Y:S06]  /*7a60*/  HMMA.16816.F32.BF16 R28, R164.reuse, R136, R28 ;  /* 0x00000088a41c723c */ /* 0x044fec000004181c */
[----:B------:R-:W-:Y:S01]  /*7a70*/  HMMA.16816.F32.BF16 R32, R164, R138, R32 ;  /* 0x0000008aa420723c */ /* 0x000fe20000041820 */
[----:B------:R-:W2:Y:S01]  /*7a80*/  LDSM.16.M88.4 R136, [R184+0x5800] ;  /* 0x00580000b888783b */ /* 0x000ea20000000200 */
[----:B------:R-:W-:Y:S04]  /*7a90*/  DEPBAR.LE SB0, 0x0 ;  /* 0x000080000000791a */ /* 0x000fe80000000000 */
[C---:B------:R-:W-:Y:S01]  /*7aa0*/  HMMA.16816.F32.BF16 R4, R160.reuse, R168, R4 ;  /* 0x000000a8a004723c */ /* 0x040fe20000041804 */
[----:B------:R-:W-:Y:S05]  /*7ab0*/  BAR.SYNC.DEFER_BLOCKING 0x0 ;  /* 0x0000000000007b1d */ /* 0x000fea0000010000 */
[C---:B------:R-:W-:Y:S06]  /*7ac0*/  HMMA.16816.F32.BF16 R8, R160.reuse, R170, R8 ;  /* 0x000000aaa008723c */ /* 0x040fec0000041808 */
[C---:B---3--:R-:W-:Y:S06]  /*7ad0*/  HMMA.16816.F32.BF16 R12, R160.reuse, R144, R12 ;  /* 0x00000090a00c723c */ /* 0x048fec000004180c */
[C---:B------:R-:W-:Y:S06]  /*7ae0*/  HMMA.16816.F32.BF16 R16, R160.reuse, R146, R16 ;  /* 0x00000092a010723c */ /* 0x040fec0000041810 */
[----:B------:R-:W-:Y:S01]  /*7af0*/  FMNMX.FTZ R2, R4, R133, !PT ;  /* 0x0000008504027209 */ /* 0x000fe20007810000 */
[C---:B-1----:R-:W-:Y:S04]  /*7b00*/  HMMA.16816.F32.BF16 R20, R160.reuse, R140, R20 ;  /* 0x0000008ca014723c */ /* 0x042fe80000041814 */
[----:B------:R-:W-:Y:S02]  /*7b10*/  FMNMX.FTZ R3, R5, R2, !PT ;  /* 0x0000000205037209 */ /* 0x000fe40007810000 */
[----:B------:R-:W-:Y:S01]  /*7b20*/  FMNMX.FTZ R2, R6, R0, !PT ;  /* 0x0000000006027209 */ /* 0x000fe20007810000 */
[C---:B------:R-:W-:Y:S04]  /*7b30*/  HMMA.16816.F32.BF16 R24, R160.reuse, R142, R24 ;  /* 0x0000008ea018723c */ /* 0x040fe80000041818 */
[----:B------:R-:W-:Y:S02]  /*7b40*/  FMNMX.FTZ R132, R8, R3, !PT ;  /* 0x0000000308847209 */ /* 0x000fe40007810000 */
[----:B------:R-:W-:Y:S01]  /*7b50*/  FMNMX.FTZ R135, R7, R2, !PT ;  /* 0x0000000207877209 */ /* 0x000fe20007810000 */
[C---:B--2---:R-:W-:Y:S04]  /*7b60*/  HMMA.16816.F32.BF16 R28, R160.reuse, R136, R28 ;  /* 0x00000088a01c723c */ /* 0x044fe8000004181c */
        /* <DEDUP_REMOVED lines=27> */
.L_x_632:
[----:B---3--:R-:W1:Y:S01]  /*7d20*/  SHFL.BFLY PT, R139, R132, 0x2, 0x1f ;  /* 0x0c401f00848b7f89 */ /* 0x008e6200000e0000 */
[----:B------:R-:W-:Y:S02]  /*7d30*/  FMNMX.FTZ R2, R34, R3, !PT ;  /* 0x0000000322027209 */ /* 0x000fe40007810000 */
[----:B------:R-:W-:Y:S05]  /*7d40*/  SHF.L.U32 R247, R226, 0x1, RZ ;  /* 0x00000001e2f77819 */ /* 0x000fea00000006ff */
[----:B------:R-:W-:Y:S01]  /*7d50*/  LDSM.16.MT88.4 R140, [R192+0xc000] ;  /* 0x00c00000c08c783b */ /* 0x000fe20000004200 */
[----:B------:R-:W-:Y:S02]  /*7d60*/  FMNMX.FTZ R135, R35, R2, !PT ;  /* 0x0000000223877209 */ /* 0x000fe40007810000 */
[C---:B------:R-:W-:Y:S02]  /*7d70*/  IADD3 R243, R224.reuse, 0x3c6ef372, RZ ;  /* 0x3c6ef372e0f37810 */ /* 0x040fe40007ffe0ff */
[C---:B------:R-:W-:Y:S02]  /*7d80*/  IADD3 R245, R224.reuse, -0x61c88647, RZ ;  /* 0x9e3779b9e0f57810 */ /* 0x040fe40007ffe0ff */
[C---:B------:R-:W-:Y:S01]  /*7d90*/  IADD3 R239, R225.reuse, 0x76cf5d0a, RZ ;  /* 0x76cf5d0ae1ef7810 */ /* 0x040fe20007ffe0ff */
[----:B------:R-:W2:Y:S01]  /*7da0*/  SHFL.BFLY PT, R2, R135, 0x2, 0x1f ;  /* 0x0c401f0087027f89 */ /* 0x000ea200000e0000 */
[C---:B------:R-:W-:Y:S02]  /*7db0*/  IADD3 R242, R225.reuse, 0x32370b8f, RZ ;  /* 0x32370b8fe1f27810 */ /* 0x040fe40007ffe0ff */
[C---:B------:R-:W-:Y:S05]  /*7dc0*/  IADD3 R159, R224.reuse, 0x78dde6e4, RZ ;  /* 0x78dde6e4e09f7810 */ /* 0x040fea0007ffe0ff */
[----:B------:R-:W-:Y:S01]  /*7dd0*/  LDSM.16.MT88.4 R144, [R190+0xc000] ;  /* 0x00c00000be90783b */ /* 0x000fe20000004200 */
[C---:B------:R-:W-:Y:S02]  /*7de0*/  IADD3 R238, R224.reuse, -0x255992d5, RZ ;  /* 0xdaa66d2be0ee7810 */ /* 0x040fe40007ffe0ff */
[C---:B------:R-:W-:Y:S02]  /*7df0*/  IADD3 R158, R225.reuse, -0x56f99767, RZ ;  /* 0xa9066899e19e7810 */ /* 0x040fe40007ffe0ff */
[C---:B------:R-:W-:Y:S02]  /*7e00*/  IADD3 R157, R225.reuse, -0x126145ec, RZ ;  /* 0xed9eba14e19d7810 */ /* 0x040fe40007ffe0ff */
[----:B------:R-:W-:Y:S01]  /*7e10*/  IADD3 R156, R224, -0x4ab325aa, RZ ;  /* 0xb54cda56e09c7810 */ /* 0x000fe20007ffe0ff */
[----:B------:R-:W-:Y:S01]  /*7e20*/  LDSM.16.MT88.4 R148, [R189+0xc000] ;  /* 0x00c00000bd94783b */ /* 0x000fe20000004200 */
[----:B------:R-:W-:Y:S02]  /*7e30*/  IADD3 R226, R226, -0x1, RZ ;  /* 0xffffffffe2e27810 */ /* 0x000fe40007ffe0ff */
[----:B-1----:R-:W-:Y:S02]  /*7e40*/  FMNMX.FTZ R137, R132, R139, !PT ;  /* 0x0000008b84897209 */ /* 0x002fe40007810000 */
[----:B------:R-:W-:Y:S03]  /*7e50*/  IADD3 R139, R225, -0x4498517b, RZ ;  /* 0xbb67ae85e18b7810 */ /* 0x000fe60007ffe0ff */
[----:B------:R-:W1:Y:S01]  /*7e60*/  SHFL.BFLY PT, R136, R137, 0x1, 0x1f ;  /* 0x0c201f0089887f89 */ /* 0x000e6200000e0000 */
[----:B------:R-:W-:Y:S02]  /*7e70*/  LOP3.LUT R240, R231, R234, R139, 0x96, !PT ;  /* 0x000000eae7f07212 */ /* 0x000fe400078e968b */
[----:B--2---:R-:W-:Y:S02]  /*7e80*/  FMNMX.FTZ R134, R135, R2, !PT ;  /* 0x0000000287867209 */ /* 0x004fe40007810000 */
[--C-:B------:R-:W-:Y:S01]  /*7e90*/  LOP3.LUT R2, R235, R247, R225.reuse, 0x96, !PT ;  /* 0x000000f7eb027212 */ /* 0x100fe200078e96e1 */
[----:B------:R-:W-:Y:S01]  /*7ea0*/  IMAD.WIDE.U32 R240, R240, -0x326172a9, RZ ;  /* 0xcd9e8d57f0f07825 */ /* 0x000fe200078e00ff */
[----:B------:R-:W-:Y:S01]  /*7eb0*/  IADD3 R247, R247, 0x1, RZ ;  /* 0x00000001f7f77810 */ /* 0x000fe20007ffe0ff */
[----:B------:R-:W2:Y:S02]  /*7ec0*/  SHFL.BFLY PT, R3, R134, 0x1, 0x1f ;  /* 0x0c201f0086037f89 */ /* 0x000ea400000e0000 */
[----:B------:R-:W-:Y:S01]  /*7ed0*/  IMAD.WIDE.U32 R236, R2, -0x326172a9, RZ ;  /* 0xcd9e8d5702ec7825 */ /* 0x000fe200078e00ff */
[----:B------:R-:W-:Y:S04]  /*7ee0*/  LOP3.LUT R247, R235, R247, R225, 0x96, !PT ;  /* 0x000000f7ebf77212 */ /* 0x000fe800078e96e1 */
[----:B------:R-:W-:Y:S02]  /*7ef0*/  LOP3.LUT R135, R237, R232, R245, 0x96, !PT ;  /* 0x000000e8ed877212 */ /* 0x000fe400078e96f5 */
[----:B------:R-:W-:Y:S03]  /*7f00*/  LOP3.LUT R236, R241, R236, R243, 0x96, !PT ;  /* 0x000000ecf1ec7212 */ /* 0x000fe600078e96f3 */
[----:B------:R-:W-:Y:S01]  /*7f10*/  IMAD.WIDE.U32 R154, R135, -0x2daee0ad, RZ ;  /* 0xd2511f53879a7825 */ /* 0x000fe200078e00ff */
[----:B-1----:R-:W-:Y:S03]  /*7f20*/  FMNMX.FTZ R132, R137, R136, !PT ;  /* 0x0000008889847209 */ /* 0x002fe60007810000 */
[----:B------:R-:W-:Y:S01]  /*7f30*/  IMAD.WIDE.U32 R236, R236, -0x2daee0ad, RZ ;  /* 0xd2511f53ecec7825 */ /* 0x000fe200078e00ff */
[C---:B------:R-:W-:Y:S03]  /*7f40*/  FSETP.NEU.FTZ.AND P0, PT, R132.reuse, -INF , PT ;  /* 0xff8000008400780b */ /* 0x040fe60003f1d000 */
[C---:B------:R-:W-:Y:S01]  /*7f50*/  FMUL.FTZ R168, R132.reuse, UR4 ;  /* 0x0000000484a87c20 */ /* 0x040fe20008410000 */
[----:B------:R-:W-:Y:S01]  /*7f60*/  LOP3.LUT R154, R237, R154, R242, 0x96, !PT ;  /* 0x0000009aed9a7212 */ /* 0x000fe200078e96f2 */
[----:B------:R-:W-:Y:S01]  /*7f70*/  FADD.FTZ R133, -R132, R133 ;  /* 0x0000008584857221 */ /* 0x000fe20000010100 */
[----:B--2---:R-:W-:Y:S02]  /*7f80*/  FMNMX.FTZ R3, R134, R3, !PT ;  /* 0x0000000386037209 */ /* 0x004fe40007810000 */
[----:B------:R-:W-:Y:S01]  /*7f90*/  FSEL R168, R168, RZ, P0 ;  /* 0x000000ffa8a87208 */ /* 0x000fe20000000000 */
[----:B------:R-:W-:Y:S01]  /*7fa0*/  FMUL.FTZ R2, R133, UR4 ;  /* 0x0000000485027c20 */ /* 0x000fe20008410000 */
[C---:B------:R-:W-:Y:S01]  /*7fb0*/  FSETP.NEU.FTZ.AND P0, PT, R3.reuse, -INF , PT ;  /* 0xff8000000300780b */ /* 0x040fe20003f1d000 */
[----:B------:R-:W-:Y:S02]  /*7fc0*/  FMUL.FTZ R166, R3, UR4 ;  /* 0x0000000403a67c20 */ /* 0x000fe40008410000 */
[--C-:B------:R-:W-:Y:S01]  /*7fd0*/  FFMA.FTZ R135, R8, UR4, -R168.reuse ;  /* 0x0000000408877c23 */ /* 0x100fe200080108a8 */
[----:B------:R-:W-:Y:S01]  /*7fe0*/  LOP3.LUT R8, R155, R230, R239, 0x96, !PT ;  /* 0x000000e69b087212 */ /* 0x000fe200078e96ef */
[----:B------:R-:W-:Y:S04]  /*7ff0*/  IMAD.WIDE.U32 R154, R154, -0x326172a9, RZ ;  /* 0xcd9e8d579a9a7825 */ /* 0x000fe800078e00ff */
[--C-:B------:R-:W-:Y:S01]  /*8000*/  FFMA.FTZ R160, R9, UR4, -R168.reuse ;  /* 0x0000000409a07c23 */ /* 0x100fe200080108a8 */
[----:B------:R-:W1:Y:S01]  /*8010*/  MUFU.EX2 R2, R2 ;  /* 0x0000000200027308 */ /* 0x000e620000000800 */
[----:B------:R-:W-:Y:S01]  /*8020*/  FSEL R166, R166, RZ, P0 ;  /* 0x000000ffa6a67208 */ /* 0x000fe20000000000 */
[----:B------:R-:W-:Y:S04]  /*8030*/  IMAD.WIDE.U32 R152, R8, -0x326172a9, RZ ;  /* 0xcd9e8d5708987825 */ /* 0x000fe800078e00ff */
[--C-:B------:R-:W-:Y:S01]  /*8040*/  FFMA.FTZ R165, R4, UR4, -R168.reuse ;  /* 0x0000000404a57c23 */ /* 0x100fe200080108a8 */
[----:B------:R-:W-:Y:S01]  /*8050*/  FFMA.FTZ R163, R5, UR4, -R168 ;  /* 0x0000000405a37c23 */ /* 0x000fe200080108a8 */
[--C-:B------:R-:W-:Y:S01]  /*8060*/  FFMA.FTZ R164, R7, UR4, -R166.reuse ;  /* 0x0000000407a47c23 */ /* 0x100fe200080108a6 */
[----:B------:R-:W-:Y:S01]  /*8070*/  LOP3.LUT R152, R155, R152, R159, 0x96, !PT ;  /* 0x000000989b987212 */ /* 0x000fe200078e969f */
[----:B------:R-:W-:Y:S01]  /*8080*/  FFMA.FTZ R161, R10, UR4, -R166 ;  /* 0x000000040aa17c23 */ /* 0x000fe200080108a6 */
[----:B------:R-:W-:Y:S01]  /*8090*/  LOP3.LUT R8, R153, R240, R238, 0x96, !PT ;  /* 0x000000f099087212 */ /* 0x000fe200078e96ee */
[--C-:B------:R-:W-:Y:S01]  /*80a0*/  FFMA.FTZ R162, R11, UR4, -R166.reuse ;  /* 0x000000040ba27c23 */ /* 0x100fe200080108a6 */
[----:B------:R-:W-:Y:S01]  /*80b0*/  FFMA.FTZ R167, R6, UR4, -R166 ;  /* 0x0000000406a77c23 */ /* 0x000fe200080108a6 */
[----:B------:R-:W-:Y:S01]  /*80c0*/  IMAD.WIDE.U32 R152, R152, -0x2daee0ad, RZ ;  /* 0xd2511f5398987825 */ /* 0x000fe200078e00ff */
[----:B------:R-:W-:Y:S03]  /*80d0*/  MUFU.EX2 R135, R135 ;  /* 0x0000008700877308 */ /* 0x000fe60000000800 */
[----:B------:R-:W-:Y:S01]  /*80e0*/  FFMA.FTZ R169, R16, UR4, -R168 ;  /* 0x0000000410a97c23 */ /* 0x000fe200080108a8 */
[----:B------:R-:W-:Y:S04]  /*80f0*/  IMAD.WIDE.U32 R8, R8, -0x2daee0ad, RZ ;  /* 0xd2511f5308087825 */ /* 0x000fe800078e00ff */
[C---:B-1----:R-:W-:Y:S01]  /*8100*/  FMUL.FTZ R36, R2.reuse, R36 ;  /* 0x0000002402247220 */ /* 0x042fe20000410000 */
[C---:B------:R-:W-:Y:S01]  /*8110*/  FMUL.FTZ R37, R2.reuse, R37 ;  /* 0x0000002502257220 */ /* 0x040fe20000410000 */
[C---:B------:R-:W-:Y:S01]  /*8120*/  FMUL.FTZ R40, R2.reuse, R40 ;  /* 0x0000002802287220 */ /* 0x040fe20000410000 */
[----:B------:R-:W-:Y:S01]  /*8130*/  LOP3.LUT R8, R153, R8, R158, 0x96, !PT ;  /* 0x0000000899087212 */ /* 0x000fe200078e969e */
[----:B------:R-:W1:Y:S01]  /*8140*/  MUFU.EX2 R160, R160 ;  /* 0x000000a000a07308 */ /* 0x000e620000000800 */
[----:B------:R-:W-:Y:S01]  /*8150*/  LOP3.LUT R236, R9, R236, R157, 0x96, !PT ;  /* 0x000000ec09ec7212 */ /* 0x000fe200078e969d */
[C---:B------:R-:W-:Y:S01]  /*8160*/  FMUL.FTZ R41, R2.reuse, R41 ;  /* 0x0000002902297220 */ /* 0x040fe20000410000 */
[----:B------:R-:W-:Y:S01]  /*8170*/  FMUL.FTZ R44, R2, R44 ;  /* 0x0000002c022c7220 */ /* 0x000fe20000410000 */
[----:B------:R-:W-:Y:S04]  /*8180*/  IMAD.WIDE.U32 R8, R8, -0x326172a9, RZ ;  /* 0xcd9e8d5708087825 */ /* 0x000fe800078e00ff */
[C---:B------:R-:W-:Y:S01]  /*8190*/  FMUL.FTZ R45, R2.reuse, R45 ;  /* 0x0000002d022d7220 */ /* 0x040fe20000410000 */
[----:B------:R-:W-:Y:S01]  /*81a0*/  FMUL.FTZ R48, R2, R48 ;  /* 0x0000003002307220 */ /* 0x000fe20000410000 */
[----:B------:R-:W-:Y:S01]  /*81b0*/  IMAD.WIDE.U32 R236, R236, -0x326172a9, RZ ;  /* 0xcd9e8d57ecec7825 */ /* 0x000fe200078e00ff */
[----:B------:R-:W-:Y:S01]  /*81c0*/  SHF.R.U32.HI R4, RZ, 0x10, R8 ;  /* 0x00000010ff047819 */ /* 0x000fe20000011608 */
[----:B------:R-:W-:Y:S01]  /*81d0*/  MUFU.EX2 R161, R161 ;  /* 0x000000a100a17308 */ /* 0x000fe20000000800 */
[----:B------:R-:W-:Y:S01]  /*81e0*/  LOP3.LUT R11, R8, 0xffff, RZ, 0xc0, !PT ;  /* 0x0000ffff080b7812 */ /* 0x000fe200078ec0ff */
[----:B------:R-:W-:Y:S01]  /*81f0*/  FMUL.FTZ R49, R2, R49 ;  /* 0x0000003102317220 */ /* 0x000fe20000410000 */
[----:B------:R-:W-:Y:S01]  /*8200*/  LOP3.LUT R7, R4, 0xff, RZ, 0xc0, !PT ;  /* 0x000000ff04077812 */ /* 0x000fe200078ec0ff */
[----:B------:R-:W-:Y:S01]  /*8210*/  FADD.FTZ R4, -R3, R0 ;  /* 0x0000000003047221 */ /* 0x000fe20000010100 */
[----:B------:R-:W-:Y:S01]  /*8220*/  LOP3.LUT R5, R9, R236, R156, 0x96, !PT ;  /* 0x000000ec09057212 */ /* 0x000fe200078e969c */
[----:B------:R-:W-:Y:S01]  /*8230*/  FMUL.FTZ R52, R2, R52 ;  /* 0x0000003402347220 */ /* 0x000fe20000410000 */
[----:B------:R-:W-:Y:S01]  /*8240*/  LOP3.LUT R138, R8, 0xff, RZ, 0xc0, !PT ;  /* 0x000000ff088a7812 */ /* 0x000fe200078ec0ff */
[----:B------:R-:W-:Y:S02]  /*8250*/  FMUL.FTZ R0, R4, UR4 ;  /* 0x0000000404007c20 */ /* 0x000fe40008410000 */
[----:B------:R-:W2:Y:S01]  /*8260*/  MUFU.EX2 R162, R162 ;  /* 0x000000a200a27308 */ /* 0x000ea20000000800 */
[----:B------:R-:W-:Y:S01]  /*8270*/  SHF.R.U32.HI R6, RZ, 0x18, R8 ;  /* 0x00000018ff067819 */ /* 0x000fe20000011608 */
[C---:B------:R-:W-:Y:S01]  /*8280*/  FMUL.FTZ R53, R2.reuse, R53 ;  /* 0x0000003502357220 */ /* 0x040fe20000410000 */
[C---:B------:R-:W-:Y:S01]  /*8290*/  LOP3.LUT R9, R5.reuse, 0xffff, RZ, 0xc0, !PT ;  /* 0x0000ffff05097812 */ /* 0x040fe200078ec0ff */
[C---:B------:R-:W-:Y:S01]  /*82a0*/  FMUL.FTZ R56, R2.reuse, R56 ;  /* 0x0000003802387220 */ /* 0x040fe20000410000 */
[----:B------:R-:W-:Y:S01]  /*82b0*/  SHF.R.U32.HI R8, RZ, 0x10, R5 ;  /* 0x00000010ff087819 */ /* 0x000fe20000011605 */
[C---:B------:R-:W-:Y:S01]  /*82c0*/  FMUL.FTZ R57, R2.reuse, R57 ;  /* 0x0000003902397220 */ /* 0x040fe20000410000 */
[----:B------:R-:W-:Y:S03]  /*82d0*/  LOP3.LUT R136, R5, 0xff, RZ, 0xc0, !PT ;  /* 0x000000ff05887812 */ /* 0x000fe600078ec0ff */
[----:B------:R-:W-:Y:S01]  /*82e0*/  MUFU.EX2 R165, R165 ;  /* 0x000000a500a57308 */ /* 0x000fe20000000800 */
[----:B------:R-:W-:Y:S01]  /*82f0*/  SHF.R.U32.HI R11, RZ, 0x8, R11 ;  /* 0x00000008ff0b7819 */ /* 0x000fe2000001160b */
[C---:B------:R-:W-:Y:S01]  /*8300*/  FMUL.FTZ R60, R2.reuse, R60 ;  /* 0x0000003c023c7220 */ /* 0x040fe20000410000 */
[----:B------:R-:W-:Y:S01]  /*8310*/  SHF.R.U32.HI R9, RZ, 0x8, R9 ;  /* 0x00000008ff097819 */ /* 0x000fe20000011609 */
[----:B------:R-:W-:Y:S01]  /*8320*/  FMUL.FTZ R61, R2, R61 ;  /* 0x0000003d023d7220 */ /* 0x000fe20000410000 */
[----:B------:R-:W-:Y:S01]  /*8330*/  LOP3.LUT R8, R8, 0xff, RZ, 0xc0, !PT ;  /* 0x000000ff08087812 */ /* 0x000fe200078ec0ff */
[----:B------:R-:W-:Y:S01]  /*8340*/  FMUL.FTZ R64, R2, R64 ;  /* 0x0000004002407220 */ /* 0x000fe20000410000 */
[----:B------:R-:W-:Y:S03]  /*8350*/  SHF.R.U32.HI R5, RZ, 0x18, R5 ;  /* 0x00000018ff057819 */ /* 0x000fe60000011605 */
[----:B------:R-:W3:Y:S01]  /*8360*/  MUFU.EX2 R163, R163 ;  /* 0x000000a300a37308 */ /* 0x000ee20000000800 */
[----:B------:R-:W-:Y:S01]  /*8370*/  PRMT R138, R138, 0x5410, R11 ;  /* 0x000054108a8a7816 */ /* 0x000fe2000000000b */
[----:B------:R-:W-:Y:S01]  /*8380*/  FMUL.FTZ R65, R2, R65 ;  /* 0x0000004102417220 */ /* 0x000fe20000410000 */
[----:B------:R-:W-:Y:S01]  /*8390*/  PRMT R136, R136, 0x5410, R9 ;  /* 0x0000541088887816 */ /* 0x000fe20000000009 */
[----:B------:R-:W-:Y:S01]  /*83a0*/  FMUL.FTZ R9, R2, R125 ;  /* 0x0000007d02097220 */ /* 0x000fe20000410000 */
[----:B------:R-:W-:Y:S01]  /*83b0*/  PRMT R4, R8, 0x5410, R5 ;  /* 0x0000541008047816 */ /* 0x000fe20000000005 */
[C---:B------:R-:W-:Y:S01]  /*83c0*/  FMUL.FTZ R8, R2.reuse, R124 ;  /* 0x0000007c02087220 */ /* 0x040fe20000410000 */
[----:B------:R-:W-:Y:S03]  /*83d0*/  PRMT R6, R7, 0x5410, R6 ;  /* 0x0000541007067816 */ /* 0x000fe60000000006 */
[----:B------:R-:W-:Y:S01]  /*83e0*/  MUFU.EX2 R167, R167 ;  /* 0x000000a700a77308 */ /* 0x000fe20000000800 */
[--C-:B------:R-:W-:Y:S01]  /*83f0*/  HSET2.LE.AND R138, R138, R217.reuse, PT ;  /* 0x000000d98a8a7233 */ /* 0x100fe20003803000 */
[C---:B------:R-:W-:Y:S01]  /*8400*/  FMUL.FTZ R68, R2.reuse, R68 ;  /* 0x0000004402447220 */ /* 0x040fe20000410000 */
[--C-:B------:R-:W-:Y:S01]  /*8410*/  HSET2.LE.AND R136, R136, R217.reuse, PT ;  /* 0x000000d988887233 */ /* 0x100fe20003803000 */
[C---:B------:R-:W-:Y:S01]  /*8420*/  FMUL.FTZ R69, R2.reuse, R69 ;  /* 0x0000004502457220 */ /* 0x040fe20000410000 */
[--C-:B------:R-:W-:Y:S01]  /*8430*/  HSET2.LE.AND R139, R6, R217.reuse, PT ;  /* 0x000000d9068b7233 */ /* 0x100fe20003803000 */
[----:B------:R-:W-:Y:S01]  /*8440*/  FMUL.FTZ R72, R2, R72 ;  /* 0x0000004802487220 */ /* 0x000fe20000410000 */
[--C-:B------:R-:W-:Y:S03]  /*8450*/  HSET2.LE.AND R137, R4, R217.reuse, PT ;  /* 0x000000d904897233 */ /* 0x100fe60003803000 */
[----:B------:R-:W4:Y:S01]  /*8460*/  MUFU.EX2 R164, R164 ;  /* 0x000000a400a47308 */ /* 0x000f220000000800 */
[----:B-1----:R-:W-:Y:S01]  /*8470*/  F2FP.BF16.F32.PACK_AB R7, R160, R135 ;  /* 0x00000087a007723e */ /* 0x002fe200000010ff */
[----:B------:R-:W-:Y:S01]  /*8480*/  FMUL.FTZ R73, R2, R73 ;  /* 0x0000004902497220 */ /* 0x000fe20000410000 */
[----:B--2---:R-:W-:Y:S01]  /*8490*/  F2FP.BF16.F32.PACK_AB R6, R162, R161 ;  /* 0x000000a1a206723e */ /* 0x004fe200000010ff */
[C---:B------:R-:W-:Y:S01]  /*84a0*/  FMUL.FTZ R76, R2.reuse, R76 ;  /* 0x0000004c024c7220 */ /* 0x040fe20000410000 */
[----:B---3--:R-:W-:Y:S01]  /*84b0*/  F2FP.BF16.F32.PACK_AB R5, R163, R165 ;  /* 0x000000a5a305723e */ /* 0x008fe200000010ff */
[----:B------:R-:W-:Y:S01]  /*84c0*/  FMUL.FTZ R77, R2, R77 ;  /* 0x0000004d024d7220 */ /* 0x000fe20000410000 */
[----:B------:R-:W-:Y:S03]  /*84d0*/  LOP3.LUT R138, R138, R7, RZ, 0xc0, !PT ;  /* 0x000000078a8a7212 */ /* 0x000fe600078ec0ff */
[----:B------:R-:W1:Y:S01]  /*84e0*/  MUFU.EX2 R0, R0 ;  /* 0x0000000000007308 */ /* 0x000e620000000800 */
[----:B------:R-:W-:Y:S01]  /*84f0*/  LOP3.LUT R139, R139, R6, RZ, 0xc0, !PT ;  /* 0x000000068b8b7212 */ /* 0x000fe200078ec0ff */
[----:B------:R-:W-:Y:S01]  /*8500*/  FMUL.FTZ R80, R2, R80 ;  /* 0x0000005002507220 */ /* 0x000fe20000410000 */
[----:B------:R-:W-:Y:S01]  /*8510*/  LOP3.LUT R136, R136, R5, RZ, 0xc0, !PT ;  /* 0x0000000588887212 */ /* 0x000fe200078ec0ff */
[C---:B------:R-:W-:Y:S01]  /*8520*/  FMUL.FTZ R5, R2.reuse, R129 ;  /* 0x0000008102057220 */ /* 0x040fe20000410000 */
[C---:B------:R-:W-:Y:S01]  /*8530*/  FMUL.FTZ R81, R2.reuse, R81 ;  /* 0x0000005102517220 */ /* 0x040fe20000410000 */
[C---:B------:R-:W-:Y:S01]  /*8540*/  FMUL.FTZ R84, R2.reuse, R84 ;  /* 0x0000005402547220 */ /* 0x040fe20000410000 */
[C---:B------:R-:W-:Y:S01]  /*8550*/  FMUL.FTZ R85, R2.reuse, R85 ;  /* 0x0000005502557220 */ /* 0x040fe20000410000 */
[----:B------:R-:W-:Y:S01]  /*8560*/  FMUL.FTZ R88, R2, R88 ;  /* 0x0000005802587220 */ /* 0x000fe20000410000 */
[----:B----4-:R-:W-:Y:S01]  /*8570*/  F2FP.BF16.F32.PACK_AB R4, R164, R167 ;  /* 0x000000a7a404723e */ /* 0x010fe200000010ff */
[C---:B------:R-:W-:Y:S01]  /*8580*/  FMUL.FTZ R89, R2.reuse, R89 ;  /* 0x0000005902597220 */ /* 0x040fe20000410000 */
[C---:B------:R-:W-:Y:S01]  /*8590*/  FMUL.FTZ R92, R2.reuse, R92 ;  /* 0x0000005c025c7220 */ /* 0x040fe20000410000 */
[C---:B------:R-:W-:Y:S01]  /*85a0*/  FMUL.FTZ R93, R2.reuse, R93 ;  /* 0x0000005d025d7220 */ /* 0x040fe20000410000 */
[----:B------:R-:W-:Y:S01]  /*85b0*/  LOP3.LUT R137, R137, R4, RZ, 0xc0, !PT ;  /* 0x0000000489897212 */ /* 0x000fe200078ec0ff */
[----:B------:R-:W-:Y:S01]  /*85c0*/  FMUL.FTZ R4, R2, R128 ;  /* 0x0000008002047220 */ /* 0x000fe20000410000 */
[----:B------:R-:W-:Y:S01]  /*85d0*/  IADD3 R236, R224, 0x1715609d, RZ ;  /* 0x1715609de0ec7810 */ /* 0x000fe20007ffe0ff */
[----:B------:R-:W-:Y:S01]  /*85e0*/  FMUL.FTZ R96, R2, R96 ;  /* 0x0000006002607220 */ /* 0x000fe20000410000 */
[C---:B-1----:R-:W-:Y:S01]  /*85f0*/  FMUL.FTZ R6, R0.reuse, R130 ;  /* 0x0000008200067220 */ /* 0x042fe20000410000 */
[C---:B------:R-:W-:Y:S01]  /*8600*/  FMUL.FTZ R7, R0.reuse, R131 ;  /* 0x0000008300077220 */ /* 0x040fe20000410000 */
[C---:B------:R-:W-:Y:S01]  /*8610*/  FMUL.FTZ R10, R0.reuse, R126 ;  /* 0x0000007e000a7220 */ /* 0x040fe20000410000 */
[----:B------:R-:W1:Y:S01]  /*8620*/  LDSM.16.MT88.4 R128, [R188+0xc000] ;  /* 0x00c00000bc80783b */ /* 0x000e620000004200 */
[C---:B------:R-:W-:Y:S01]  /*8630*/  FMUL.FTZ R11, R0.reuse, R127 ;  /* 0x0000007f000b7220 */ /* 0x040fe20000410000 */
[C---:B------:R-:W-:Y:S01]  /*8640*/  FMUL.FTZ R38, R0.reuse, R38 ;  /* 0x0000002600267220 */ /* 0x040fe20000410000 */
[C---:B------:R-:W-:Y:S01]  /*8650*/  FMUL.FTZ R39, R0.reuse, R39 ;  /* 0x0000002700277220 */ /* 0x040fe20000410000 */
[C---:B------:R-:W-:Y:S01]  /*8660*/  FMUL.FTZ R42, R0.reuse, R42 ;  /* 0x0000002a002a7220 */ /* 0x040fe20000410000 */
[C---:B------:R-:W-:Y:S01]  /*8670*/  HMMA.16816.F32.BF16 R4, R136.reuse, R140, R4 ;  /* 0x0000008c8804723c */ /* 0x040fe20000041804 */
[----:B------:R-:W-:Y:S02]  /*8680*/  MUFU.EX2 R169, R169 ;  /* 0x000000a900a97308 */ /* 0x000fe40000000800 */
[----:B------:R-:W2:Y:S02]  /*8690*/  LDSM.16.MT88.4 R124, [R192+0xe000] ;  /* 0x00e00000c07c783b */ /* 0x000ea40000004200 */
[C---:B------:R-:W-:Y:S01]  /*86a0*/  FMUL.FTZ R43, R0.reuse, R43 ;  /* 0x0000002b002b7220 */ /* 0x040fe20000410000 */
[C---:B------:R-:W-:Y:S05]  /*86b0*/  HMMA.16816.F32.BF16 R8, R136.reuse, R142, R8 ;  /* 0x0000008e8808723c */ /* 0x040fea0000041808 */
[----:B------:R-:W3:Y:S01]  /*86c0*/  LDSM.16.MT88.4 R140, [R190+0xe000] ;  /* 0x00e00000be8c783b */ /* 0x000ee20000004200 */
[C---:B------:R-:W-:Y:S05]  /*86d0*/  HMMA.16816.F32.BF16 R36, R136.reuse, R144, R36 ;  /* 0x000000908824723c */ /* 0x040fea0000041824 */
[C---:B------:R-:W-:Y:S01]  /*86e0*/  FMUL.FTZ R46, R0.reuse, R46 ;  /* 0x0000002e002e7220 */ /* 0x040fe20000410000 */
[C---:B------:R-:W-:Y:S01]  /*86f0*/  HMMA.16816.F32.BF16 R40, R136.reuse, R146, R40 ;  /* 0x000000928828723c */ /* 0x040fe20000041828 */
[----:B------:R-:W4:Y:S04]  /*8700*/  LDSM.16.MT88.4 R144, [R189+0xe000] ;  /* 0x00e00000bd90783b */ /* 0x000f280000004200 */
[C---:B------:R-:W-:Y:S01]  /*8710*/  FMUL.FTZ R47, R0.reuse, R47 ;  /* 0x0000002f002f7220 */ /* 0x040fe20000410000 */
[C---:B------:R-:W-:Y:S01]  /*8720*/  FMUL.FTZ R50, R0.reuse, R50 ;  /* 0x0000003200327220 */ /* 0x040fe20000410000 */
[C---:B------:R-:W-:Y:S01]  /*8730*/  FMUL.FTZ R51, R0.reuse, R51 ;  /* 0x0000003300337220 */ /* 0x040fe20000410000 */
[C---:B------:R-:W-:Y:S03]  /*8740*/  FMUL.FTZ R54, R0.reuse, R54 ;  /* 0x0000003600367220 */ /* 0x040fe60000410000 */
[C---:B------:R-:W-:Y:S01]  /*8750*/  FMUL.FTZ R55, R0.reuse, R55 ;  /* 0x0000003700377220 */ /* 0x040fe20000410000 */
[C---:B------:R-:W-:Y:S03]  /*8760*/  HMMA.16816.F32.BF16 R44, R136.reuse, R148, R44 ;  /* 0x00000094882c723c */ /* 0x040fe6000004182c */
[C---:B------:R-:W-:Y:S01]  /*8770*/  FMUL.FTZ R58, R0.reuse, R58 ;  /* 0x0000003a003a7220 */ /* 0x040fe20000410000 */
[C---:B------:R-:W-:Y:S01]  /*8780*/  FMUL.FTZ R59, R0.reuse, R59 ;  /* 0x0000003b003b7220 */ /* 0x040fe20000410000 */
[C---:B------:R-:W-:Y:S01]  /*8790*/  FMUL.FTZ R62, R0.reuse, R62 ;  /* 0x0000003e003e7220 */ /* 0x040fe20000410000 */
[C---:B------:R-:W-:Y:S01]  /*87a0*/  HMMA.16816.F32.BF16 R48, R136.reuse, R150, R48 ;  /* 0x000000968830723c */ /* 0x040fe20000041830 */
[----:B------:R-:W-:Y:S04]  /*87b0*/  LDSM.16.MT88.4 R148, [R188+0xc800] ;  /* 0x00c80000bc94783b */ /* 0x000fe80000004200 */
[C---:B------:R-:W-:Y:S01]  /*87c0*/  FMUL.FTZ R63, R0.reuse, R63 ;  /* 0x0000003f003f7220 */ /* 0x040fe20000410000 */
[C---:B-1----:R-:W-:Y:S05]  /*87d0*/  HMMA.16816.F32.BF16 R52, R136.reuse, R128, R52 ;  /* 0x000000808834723c */ /* 0x042fea0000041834 */
[C---:B------:R-:W-:Y:S01]  /*87e0*/  FMUL.FTZ R66, R0.reuse, R66 ;  /* 0x0000004200427220 */ /* 0x040fe20000410000 */
[C---:B------:R-:W-:Y:S01]  /*87f0*/  HMMA.16816.F32.BF16 R56, R136.reuse, R130, R56 ;  /* 0x000000828838723c */ /* 0x040fe20000041838 */
[----:B------:R-:W1:Y:S04]  /*8800*/  LDSM.16.MT88.4 R128, [R188+0xe000] ;  /* 0x00e00000bc80783b */ /* 0x000e680000004200 */
[C---:B------:R-:W-:Y:S01]  /*8810*/  FMUL.FTZ R67, R0.reuse, R67 ;  /* 0x0000004300437220 */ /* 0x040fe20000410000 */
[C---:B--2---:R-:W-:Y:S05]  /*8820*/  HMMA.16816.F32.BF16 R60, R136.reuse, R124, R60 ;  /* 0x0000007c883c723c */ /* 0x044fea000004183c */
[C---:B------:R-:W-:Y:S01]  /*8830*/  FMUL.FTZ R70, R0.reuse, R70 ;  /* 0x0000004600467220 */ /* 0x040fe20000410000 */
[C---:B------:R-:W-:Y:S01]  /*8840*/  HMMA.16816.F32.BF16 R64, R136.reuse, R126, R64 ;  /* 0x0000007e8840723c */ /* 0x040fe20000041840 */
[----:B------:R-:W2:Y:S04]  /*8850*/  LDSM.16.MT88.4 R124, [R192+0x10000] ;  /* 0x01000000c07c783b */ /* 0x000ea80000004200 */
[C---:B------:R-:W-:Y:S01]  /*8860*/  FMUL.FTZ R71, R0.reuse, R71 ;  /* 0x0000004700477220 */ /* 0x040fe20000410000 */
[C---:B------:R-:W-:Y:S01]  /*8870*/  FMUL.FTZ R74, R0.reuse, R74 ;  /* 0x0000004a004a7220 */ /* 0x040fe20000410000 */
[C---:B------:R-:W-:Y:S01]  /*8880*/  FMUL.FTZ R75, R0.reuse, R75 ;  /* 0x0000004b004b7220 */ /* 0x040fe20000410000 */
[C---:B------:R-:W-:Y:S03]  /*8890*/  FMUL.FTZ R78, R0.reuse, R78 ;  /* 0x0000004e004e7220 */ /* 0x040fe60000410000 */
[C---:B------:R-:W-:Y:S01]  /*88a0*/  FMUL.FTZ R79, R0.reuse, R79 ;  /* 0x0000004f004f7220 */ /* 0x040fe20000410000 */
[C---:B---3--:R-:W-:Y:S03]  /*88b0*/  HMMA.16816.F32.BF16 R68, R136.reuse, R140, R68 ;  /* 0x0000008c8844723c */ /* 0x048fe60000041844 */
[C---:B------:R-:W-:Y:S01]  /*88c0*/  FMUL.FTZ R82, R0.reuse, R82 ;  /* 0x0000005200527220 */ /* 0x040fe20000410000 */
[C---:B------:R-:W-:Y:S01]  /*88d0*/  FMUL.FTZ R83, R0.reuse, R83 ;  /* 0x0000005300537220 */ /* 0x040fe20000410000 */
[C---:B------:R-:W-:Y:S01]  /*88e0*/  FMUL.FTZ R86, R0.reuse, R86 ;  /* 0x0000005600567220 */ /* 0x040fe20000410000 */
[C---:B------:R-:W-:Y:S01]  /*88f0*/  HMMA.16816.F32.BF16 R72, R136.reuse, R142, R72 ;  /* 0x0000008e8848723c */ /* 0x040fe20000041848 */
[----:B------:R-:W3:Y:S04]  /*8900*/  LDSM.16.MT88.4 R140, [R190+0x10000] ;  /* 0x01000000be8c783b */ /* 0x000ee80000004200 */
[C---:B------:R-:W-:Y:S01]  /*8910*/  FMUL.FTZ R87, R0.reuse, R87 ;  /* 0x0000005700577220 */ /* 0x040fe20000410000 */
[C---:B----4-:R-:W-:Y:S05]  /*8920*/  HMMA.16816.F32.BF16 R76, R136.reuse, R144, R76 ;  /* 0x00000090884c723c */ /* 0x050fea000004184c */
[C---:B------:R-:W-:Y:S01]  /*8930*/  FMUL.FTZ R90, R0.reuse, R90 ;  /* 0x0000005a005a7220 */ /* 0x040fe20000410000 */
[C---:B------:R-:W-:Y:S05]  /*8940*/  HMMA.16816.F32.BF16 R80, R136.reuse, R146, R80 ;  /* 0x000000928850723c */ /* 0x040fea0000041850 */
[C---:B------:R-:W-:Y:S01]  /*8950*/  FMUL.FTZ R91, R0.reuse, R91 ;  /* 0x0000005b005b7220 */ /* 0x040fe20000410000 */
[C---:B-1----:R-:W-:Y:S05]  /*8960*/  HMMA.16816.F32.BF16 R84, R136.reuse, R128, R84 ;  /* 0x000000808854723c */ /* 0x042fea0000041854 */
[C---:B------:R-:W-:Y:S01]  /*8970*/  FMUL.FTZ R94, R0.reuse, R94 ;  /* 0x0000005e005e7220 */ /* 0x040fe20000410000 */
[C---:B------:R-:W-:Y:S01]  /*8980*/  HMMA.16816.F32.BF16 R88, R136.reuse, R130, R88 ;  /* 0x000000828858723c */ /* 0x040fe20000041858 */
[----:B------:R-:W1:Y:S04]  /*8990*/  LDSM.16.MT88.4 R128, [R189+0x10000] ;  /* 0x01000000bd80783b */ /* 0x000e680000004200 */
[----:B------:R-:W-:Y:S01]  /*89a0*/  FMUL.FTZ R95, R0, R95 ;  /* 0x0000005f005f7220 */ /* 0x000fe20000410000 */
[----:B------:R-:W-:Y:S01]  /*89b0*/  FMUL.FTZ R97, R2, R97 ;  /* 0x0000006102617220 */ /* 0x000fe20000410000 */
[C---:B------:R-:W-:Y:S01]  /*89c0*/  FMUL.FTZ R98, R0.reuse, R98 ;  /* 0x0000006200627220 */ /* 0x040fe20000410000 */
[----:B------:R-:W-:Y:S03]  /*89d0*/  FMUL.FTZ R99, R0, R99 ;  /* 0x0000006300637220 */ /* 0x000fe60000410000 */
[----:B------:R-:W-:Y:S01]  /*89e0*/  LOP3.LUT R144, R237, R154, R236, 0x96, !PT ;  /* 0x0000009aed907212 */ /* 0x000fe200078e96ec */
[C---:B--2---:R-:W-:Y:S03]  /*89f0*/  HMMA.16816.F32.BF16 R92, R136.reuse, R124, R92 ;  /* 0x0000007c885c723c */ /* 0x044fe6000004185c */
[C---:B------:R-:W-:Y:S01]  /*8a00*/  FMUL.FTZ R100, R2.reuse, R100 ;  /* 0x0000006402647220 */ /* 0x040fe20000410000 */
[----:B------:R-:W-:Y:S01]  /*8a10*/  FMUL.FTZ R101, R2, R101 ;  /* 0x0000006502657220 */ /* 0x000fe20000410000 */
[C---:B------:R-:W-:Y:S01]  /*8a20*/  FMUL.FTZ R102, R0.reuse, R102 ;  /* 0x0000006600667220 */ /* 0x040fe20000410000 */
[C---:B------:R-:W-:Y:S05]  /*8a30*/  HMMA.16816.F32.BF16 R96, R136.reuse, R126, R96 ;  /* 0x0000007e8860723c */ /* 0x040fea0000041860 */
[----:B------:R-:W-:Y:S01]  /*8a40*/  FMUL.FTZ R103, R0, R103 ;  /* 0x0000006700677220 */ /* 0x000fe20000410000 */
[----:B------:R-:W-:Y:S05]  /*8a50*/  IMAD.WIDE.U32 R144, R144, -0x2daee0ad, RZ ;  /* 0xd2511f5390907825 */ /* 0x000fea00078e00ff */
[----:B------:R-:W-:Y:S01]  /*8a60*/  FFMA.FTZ R170, R17, UR4, -R168 ;  /* 0x0000000411aa7c23 */ /* 0x000fe200080108a8 */
[----:B------:R-:W-:Y:S01]  /*8a70*/  LOP3.LUT R124, R144, 0xffff, RZ, 0xc0, !PT ;  /* 0x0000ffff907c7812 */ /* 0x000fe200078ec0ff */
[C---:B---3--:R-:W-:Y:S04]  /*8a80*/  HMMA.16816.F32.BF16 R100, R136.reuse, R140, R100 ;  /* 0x0000008c8864723c */ /* 0x048fe80000041864 */
[----:B------:R-:W-:Y:S01]  /*8a90*/  MUFU.EX2 R170, R170 ;  /* 0x000000aa00aa7308 */ /* 0x000fe20000000800 */
[----:B------:R-:W-:Y:S01]  /*8aa0*/  FFMA.FTZ R171, R18, UR4, -R166 ;  /* 0x0000000412ab7c23 */ /* 0x000fe200080108a6 */
[----:B------:R-:W-:Y:S01]  /*8ab0*/  LOP3.LUT R16, R144, 0xff, RZ, 0xc0, !PT ;  /* 0x000000ff90107812 */ /* 0x000fe200078ec0ff */
[C---:B------:R-:W-:Y:S01]  /*8ac0*/  FMUL.FTZ R104, R2.reuse, R104 ;  /* 0x0000006802687220 */ /* 0x040fe20000410000 */
[----:B------:R-:W-:Y:S03]  /*8ad0*/  SHF.R.U32.HI R17, RZ, 0x8, R124 ;  /* 0x00000008ff117819 */ /* 0x000fe6000001167c */
[----:B------:R-:W-:Y:S01]  /*8ae0*/  FMUL.FTZ R105, R2, R105 ;  /* 0x0000006902697220 */ /* 0x000fe20000410000 */
[----:B------:R-:W-:Y:S02]  /*8af0*/  SHF.R.U32.HI R18, RZ, 0x10, R144 ;  /* 0x00000010ff127819 */ /* 0x000fe40000011690 */
[----:B------:R-:W-:Y:S01]  /*8b00*/  MUFU.EX2 R171, R171 ;  /* 0x000000ab00ab7308 */ /* 0x000fe20000000800 */
[----:B------:R-:W-:Y:S01]  /*8b10*/  IADD3 R237, R225, 0x646e171e, RZ ;  /* 0x646e171ee1ed7810 */ /* 0x000fe20007ffe0ff */
[C---:B------:R-:W-:Y:S01]  /*8b20*/  FMUL.FTZ R106, R0.reuse, R106 ;  /* 0x0000006a006a7220 */ /* 0x040fe20000410000 */
[----:B------:R-:W-:Y:S01]  /*8b30*/  FMUL.FTZ R107, R0, R107 ;  /* 0x0000006b006b7220 */ /* 0x000fe20000410000 */
[----:B------:R-:W-:Y:S01]  /*8b40*/  PRMT R140, R16, 0x5410, R17 ;  /* 0x00005410108c7816 */ /* 0x000fe20000000011 */
[----:B------:R-:W-:Y:S01]  /*8b50*/  FFMA.FTZ R172, R19, UR4, -R166 ;  /* 0x0000000413ac7c23 */ /* 0x000fe200080108a6 */
[----:B------:R-:W-:Y:S01]  /*8b60*/  LOP3.LUT R127, R18, 0xff, RZ, 0xc0, !PT ;  /* 0x000000ff127f7812 */ /* 0x000fe200078ec0ff */
[C---:B------:R-:W-:Y:S01]  /*8b70*/  FMUL.FTZ R16, R2.reuse, R120 ;  /* 0x0000007802107220 */ /* 0x040fe20000410000 */
[----:B------:R-:W-:Y:S01]  /*8b80*/  LOP3.LUT R152, R145, R152, R237, 0x96, !PT ;  /* 0x0000009891987212 */ /* 0x000fe200078e96ed */
[----:B------:R-:W-:Y:S01]  /*8b90*/  FMUL.FTZ R17, R2, R121 ;  /* 0x0000007902117220 */ /* 0x000fe20000410000 */
[C---:B------:R-:W-:Y:S01]  /*8ba0*/  HMMA.16816.F32.BF16 R104, R136.reuse, R142, R104 ;  /* 0x0000008e8868723c */ /* 0x040fe20000041868 */
[----:B------:R-:W2:Y:S02]  /*8bb0*/  MUFU.EX2 R172, R172 ;  /* 0x000000ac00ac7308 */ /* 0x000ea40000000800 */
[C---:B------:R-:W-:Y:S01]  /*8bc0*/  FMUL.FTZ R18, R0.reuse, R122 ;  /* 0x0000007a00127220 */ /* 0x040fe20000410000 */
[----:B------:R-:W-:Y:S01]  /*8bd0*/  FMUL.FTZ R19, R0, R123 ;  /* 0x0000007b00137220 */ /* 0x000fe20000410000 */
[----:B------:R-:W-:Y:S01]  /*8be0*/  LOP3.LUT R125, R152, 0xffff, RZ, 0xc0, !PT ;  /* 0x0000ffff987d7812 */ /* 0x000fe200078ec0ff */
[----:B------:R-:W3:Y:S01]  /*8bf0*/  LDSM.16.MT88.4 R120, [R188+0x10000] ;  /* 0x01000000bc78783b */ /* 0x000ee20000004200 */
[----:B------:R-:W-:Y:S01]  /*8c00*/  SHF.R.U32.HI R144, RZ, 0x18, R144 ;  /* 0x00000018ff907819 */ /* 0x000fe20000011690 */
[--C-:B------:R-:W-:Y:S03]  /*8c10*/  FFMA.FTZ R173, R12, UR4, -R168.reuse ;  /* 0x000000040cad7c23 */ /* 0x100fe600080108a8 */
[C---:B-1----:R-:W-:Y:S03]  /*8c20*/  HMMA.16816.F32.BF16 R16, R136.reuse, R128, R16 ;  /* 0x000000808810723c */ /* 0x042fe60000041810 */
[----:B------:R-:W-:Y:S01]  /*8c30*/  LOP3.LUT R124, R152, 0xff, RZ, 0xc0, !PT ;  /* 0x000000ff987c7812 */ /* 0x000fe200078ec0ff */
[----:B------:R-:W-:Y:S01]  /*8c40*/  FFMA.FTZ R174, R13, UR4, -R168 ;  /* 0x000000040dae7c23 */ /* 0x000fe200080108a8 */
[----:B------:R-:W-:Y:S01]  /*8c50*/  SHF.R.U32.HI R125, RZ, 0x8, R125 ;  /* 0x00000008ff7d7819 */ /* 0x000fe2000001167d */
[----:B------:R-:W-:Y:S01]  /*8c60*/  FFMA.FTZ R228, R14, UR4, -R166 ;  /* 0x000000040ee47c23 */ /* 0x000fe200080108a6 */
[----:B------:R-:W-:Y:S01]  /*8c70*/  PRMT R142, R127, 0x5410, R144 ;  /* 0x000054107f8e7816 */ /* 0x000fe20000000090 */
[----:B------:R-:W-:Y:S01]  /*8c80*/  FFMA.FTZ R175, R15, UR4, -R166 ;  /* 0x000000040faf7c23 */ /* 0x000fe200080108a6 */
[----:B------:R-:W-:Y:S01]  /*8c90*/  MUFU.EX2 R173, R173 ;  /* 0x000000ad00ad7308 */ /* 0x000fe20000000800 */
[----:B------:R-:W-:Y:S01]  /*8ca0*/  LDSM.16.MT88.4 R144, [R189+0xc800] ;  /* 0x00c80000bd90783b */ /* 0x000fe20000004200 */
[----:B------:R-:W-:Y:S01]  /*8cb0*/  PRMT R12, R124, 0x5410, R125 ;  /* 0x000054107c0c7816 */ /* 0x000fe2000000007d */
[----:B------:R-:W-:Y:S01]  /*8cc0*/  FMUL.FTZ R13, R2, R117 ;  /* 0x00000075020d7220 */ /* 0x000fe20000410000 */
[--C-:B------:R-:W-:Y:S01]  /*8cd0*/  HSET2.LE.AND R133, R140, R217.reuse, PT ;  /* 0x000000d98c857233 */ /* 0x100fe20003803000 */
[C---:B------:R-:W-:Y:S01]  /*8ce0*/  FMUL.FTZ R14, R0.reuse, R118 ;  /* 0x00000076000e7220 */ /* 0x040fe20000410000 */
[--C-:B------:R-:W-:Y:S01]  /*8cf0*/  HSET2.LE.AND R129, R142, R217.reuse, PT ;  /* 0x000000d98e817233 */ /* 0x100fe20003803000 */
[----:B------:R-:W-:Y:S03]  /*8d00*/  FMUL.FTZ R15, R0, R119 ;  /* 0x00000077000f7220 */ /* 0x000fe60000410000 */
[----:B------:R-:W1:Y:S01]  /*8d10*/  MUFU.EX2 R174, R174 ;  /* 0x000000ae00ae7308 */ /* 0x000e620000000800 */
[----:B------:R-:W4:Y:S01]  /*8d20*/  LDSM.16.MT88.4 R124, [R192+0xc800] ;  /* 0x00c80000c07c783b */ /* 0x000f220000004200 */
[--C-:B------:R-:W-:Y:S01]  /*8d30*/  HSET2.LE.AND R128, R12, R217.reuse, PT ;  /* 0x000000d90c807233 */ /* 0x100fe20003803000 */
[C---:B------:R-:W-:Y:S01]  /*8d40*/  FMUL.FTZ R12, R2.reuse, R116 ;  /* 0x00000074020c7220 */ /* 0x040fe20000410000 */
[--C-:B------:R-:W-:Y:S01]  /*8d50*/  SHF.R.U32.HI R134, RZ, 0x10, R152.reuse ;  /* 0x00000010ff867819 */ /* 0x100fe20000011698 */
[C---:B------:R-:W-:Y:S01]  /*8d60*/  FMUL.FTZ R108, R2.reuse, R108 ;  /* 0x0000006c026c7220 */ /* 0x040fe20000410000 */
[----:B------:R-:W-:Y:S01]  /*8d70*/  SHF.R.U32.HI R153, RZ, 0x18, R152 ;  /* 0x00000018ff997819 */ /* 0x000fe20000011698 */
[----:B------:R-:W-:Y:S03]  /*8d80*/  FMUL.FTZ R109, R2, R109 ;  /* 0x0000006d026d7220 */ /* 0x000fe60000410000 */
[----:B------:R-:W-:Y:S01]  /*8d90*/  MUFU.EX2 R228, R228 ;  /* 0x000000e400e47308 */ /* 0x000fe20000000800 */
[----:B------:R-:W5:Y:S01]  /*8da0*/  LDSM.16.MT88.4 R140, [R190+0xc800] ;  /* 0x00c80000be8c783b */ /* 0x000f620000004200 */
[C---:B------:R-:W-:Y:S03]  /*8db0*/  HMMA.16816.F32.BF16 R12, R136.reuse, R130, R12 ;  /* 0x00000082880c723c */ /* 0x040fe6000004180c */
[----:B------:R-:W-:Y:S01]  /*8dc0*/  LOP3.LUT R134, R134, 0xff, RZ, 0xc0, !PT ;  /* 0x000000ff86867812 */ /* 0x000fe200078ec0ff */
[C---:B------:R-:W-:Y:S01]  /*8dd0*/  FMUL.FTZ R110, R0.reuse, R110 ;  /* 0x0000006e006e7220 */ /* 0x040fe20000410000 */
[----:B------:R-:W-:Y:S03]  /*8de0*/  FMUL.FTZ R111, R0, R111 ;  /* 0x0000006f006f7220 */ /* 0x000fe60000410000 */
[----:B------:R-:W4:Y:S03]  /*8df0*/  MUFU.EX2 R175, R175 ;  /* 0x000000af00af7308 */ /* 0x000f260000000800 */
[----:B--2---:R-:W-:Y:S01]  /*8e00*/  F2FP.BF16.F32.PACK_AB R116, R172, R171 ;  /* 0x000000abac74723e */ /* 0x004fe200000010ff */
[----:B------:R-:W-:Y:S01]  /*8e10*/  FMUL.FTZ R112, R2, R112 ;  /* 0x0000007002707220 */ /* 0x000fe20000410000 */
[----:B------:R-:W-:Y:S01]  /*8e20*/  PRMT R134, R134, 0x5410, R153 ;  /* 0x0000541086867816 */ /* 0x000fe20000000099 */
[C---:B---3--:R-:W-:Y:S01]  /*8e30*/  HMMA.16816.F32.BF16 R108, R136.reuse, R120, R108 ;  /* 0x00000078886c723c */ /* 0x048fe2000004186c */
[----:B------:R-:W-:Y:S02]  /*8e40*/  LDSM.16.MT88.4 R152, [R190+0xe800] ;  /* 0x00e80000be98783b */ /* 0x000fe40000004200 */
[----:B-1----:R-:W-:Y:S01]  /*8e50*/  F2FP.BF16.F32.PACK_AB R117, R174, R173 ;  /* 0x000000adae75723e */ /* 0x002fe200000010ff */
[----:B------:R-:W-:Y:S01]  /*8e60*/  FMUL.FTZ R113, R2, R113 ;  /* 0x0000007102717220 */ /* 0x000fe20000410000 */
[----:B------:R-:W-:Y:S01]  /*8e70*/  LOP3.LUT R119, R129, R116, RZ, 0xc0, !PT ;  /* 0x0000007481777212 */ /* 0x000fe200078ec0ff */
[----:B------:R-:W-:Y:S01]  /*8e80*/  FMUL.FTZ R114, R0, R114 ;  /* 0x0000007200727220 */ /* 0x000fe20000410000 */
[----:B------:R-:W-:Y:S01]  /*8e90*/  LOP3.LUT R116, R128, R117, RZ, 0xc0, !PT ;  /* 0x0000007580747212 */ /* 0x000fe200078ec0ff */
[----:B------:R-:W-:Y:S01]  /*8ea0*/  FMUL.FTZ R115, R0, R115 ;  /* 0x0000007300737220 */ /* 0x000fe20000410000 */
[----:B------:R-:W1:Y:S02]  /*8eb0*/  LDSM.16.MT88.4 R128, [R192+0xe800] ;  /* 0x00e80000c080783b */ /* 0x000e640000004200 */
[--C-:B------:R-:W-:Y:S01]  /*8ec0*/  HSET2.LE.AND R117, R134, R217.reuse, PT ;  /* 0x000000d986757233 */ /* 0x100fe20003803000 */
[----:B------:R-:W-:Y:S01]  /*8ed0*/  FFMA.FTZ R165, R2, R229, R165 ;  /* 0x000000e502a57223 */ /* 0x000fe200000100a5 */
[----:B------:R-:W-:Y:S01]  /*8ee0*/  F2FP.BF16.F32.PACK_AB R118, R170, R169 ;  /* 0x000000a9aa76723e */ /* 0x000fe200000010ff */
[----:B------:R-:W-:Y:S01]  /*8ef0*/  FFMA.FTZ R167, R0, R227, R167 ;  /* 0x000000e300a77223 */ /* 0x000fe200000100a7 */
[----:B------:R-:W-:Y:S02]  /*8f00*/  HMMA.16816.F32.BF16 R112, R136, R122, R112 ;  /* 0x0000007a8870723c */ /* 0x000fe40000041870 */
[----:B------:R-:W2:Y:S01]  /*8f10*/  LDSM.16.MT88.4 R120, [R189+0xe800] ;  /* 0x00e80000bd78783b */ /* 0x000ea20000004200 */
[----:B----4-:R-:W-:Y:S01]  /*8f20*/  F2FP.BF16.F32.PACK_AB R134, R175, R228 ;  /* 0x000000e4af86723e */ /* 0x010fe200000010ff */
[----:B------:R-:W-:Y:S01]  /*8f30*/  FADD.FTZ R0, R163, R165 ;  /* 0x000000a5a3007221 */ /* 0x000fe20000010000 */
[----:B------:R-:W-:Y:S01]  /*8f40*/  LOP3.LUT R118, R133, R118, RZ, 0xc0, !PT ;  /* 0x0000007685767212 */ /* 0x000fe200078ec0ff */
[--C-:B------:R-:W-:Y:S01]  /*8f50*/  FFMA.FTZ R133, R20, UR4, -R168.reuse ;  /* 0x0000000414857c23 */ /* 0x100fe200080108a8 */
[----:B------:R-:W-:Y:S01]  /*8f60*/  LOP3.LUT R117, R117, R134, RZ, 0xc0, !PT ;  /* 0x0000008675757212 */ /* 0x000fe200078ec0ff */
[--C-:B------:R-:W-:Y:S03]  /*8f70*/  FFMA.FTZ R134, R21, UR4, -R168.reuse ;  /* 0x0000000415867c23 */ /* 0x100fe600080108a8 */
[----:B------:R-:W-:Y:S01]  /*8f80*/  IMAD.WIDE.U32 R136, R247, -0x326172a9, RZ ;  /* 0xcd9e8d57f7887825 */ /* 0x000fe200078e00ff */
[----:B------:R-:W-:Y:S02]  /*8f90*/  MUFU.EX2 R133, R133 ;  /* 0x0000008500857308 */ /* 0x000fe40000000800 */
[C---:B------:R-:W-:Y:S05]  /*8fa0*/  HMMA.16816.F32.BF16 R4, R116.reuse, R124, R4 ;  /* 0x0000007c7404723c */ /* 0x040fea0000041804 */
[----:B------:R-:W-:Y:S01]  /*8fb0*/  LOP3.LUT R245, R137, R232, R245, 0x96, !PT ;  /* 0x000000e889f57212 */ /* 0x000fe200078e96f5 */
[C---:B------:R-:W-:Y:S01]  /*8fc0*/  HMMA.16816.F32.BF16 R8, R116.reuse, R126, R8 ;  /* 0x0000007e7408723c */ /* 0x040fe20000041808 */
[----:B------:R-:W3:Y:S01]  /*8fd0*/  LDSM.16.MT88.4 R124, [R188+0xe800] ;  /* 0x00e80000bc7c783b */ /* 0x000ee20000004200 */
[----:B------:R-:W4:Y:S03]  /*8fe0*/  MUFU.EX2 R134, R134 ;  /* 0x0000008600867308 */ /* 0x000f260000000800 */
[----:B------:R-:W-:Y:S01]  /*8ff0*/  LOP3.LUT R136, R241, R136, R243, 0x96, !PT ;  /* 0x00000088f1887212 */ /* 0x000fe200078e96f3 */
[C---:B-----5:R-:W-:Y:S05]  /*9000*/  HMMA.16816.F32.BF16 R36, R116.reuse, R140, R36 ;  /* 0x0000008c7424723c */ /* 0x060fea0000041824 */
[----:B------:R-:W-:Y:S01]  /*9010*/  IMAD.WIDE.U32 R136, R136, -0x2daee0ad, RZ ;  /* 0xd2511f5388887825 */ /* 0x000fe200078e00ff */
[C---:B------:R-:W-:Y:S01]  /*9020*/  HMMA.16816.F32.BF16 R40, R116.reuse, R142, R40 ;  /* 0x0000008e7428723c */ /* 0x040fe20000041828 */
[----:B------:R-:W-:Y:S04]  /*9030*/  LDSM.16.MT88.4 R140, [R189+0xd000] ;  /* 0x00d00000bd8c783b */ /* 0x000fe80000004200 */
[----:B------:R-:W-:Y:S01]  /*9040*/  FFMA.FTZ R241, R25, UR4, -R168 ;  /* 0x0000000419f17c23 */ /* 0x000fe200080108a8 */
[C---:B------:R-:W-:Y:S05]  /*9050*/  HMMA.16816.F32.BF16 R44, R116.reuse, R144, R44 ;  /* 0x00000090742c723c */ /* 0x040fea000004182c */
[----:B------:R-:W-:Y:S01]  /*9060*/  FFMA.FTZ R243, R26, UR4, -R166 ;  /* 0x000000041af37c23 */ /* 0x000fe200080108a6 */
[C---:B------:R-:W-:Y:S01]  /*9070*/  HMMA.16816.F32.BF16 R48, R116.reuse, R146, R48 ;  /* 0x000000927430723c */ /* 0x040fe20000041830 */
[----:B------:R-:W-:Y:S01]  /*9080*/  LDSM.16.MT88.4 R144, [R188+0xd000] ;  /* 0x00d00000bc90783b */ /* 0x000fe20000004200 */
[----:B------:R-:W-:Y:S03]  /*9090*/  MUFU.EX2 R241, R241 ;  /* 0x000000f100f17308 */ /* 0x000fe60000000800 */
[----:B------:R-:W-:Y:S01]  /*90a0*/  IMAD.WIDE.U32 R244, R245, -0x2daee0ad, RZ ;  /* 0xd2511f53f5f47825 */ /* 0x000fe200078e00ff */
[C---:B------:R-:W-:Y:S06]  /*90b0*/  HMMA.16816.F32.BF16 R52, R116.reuse, R148, R52 ;  /* 0x000000947434723c */ /* 0x040fec0000041834 */
[----:B------:R-:W-:Y:S01]  /*90c0*/  MUFU.EX2 R243, R243 ;  /* 0x000000f300f37308 */ /* 0x000fe20000000800 */
[----:B------:R-:W-:Y:S01]  /*90d0*/  LOP3.LUT R239, R245, R230, R239, 0x96, !PT ;  /* 0x000000e6f5ef7212 */ /* 0x000fe200078e96ef */
[C---:B------:R-:W-:Y:S01]  /*90e0*/  HMMA.16816.F32.BF16 R56, R116.reuse, R150, R56 ;  /* 0x000000967438723c */ /* 0x040fe20000041838 */
[----:B------:R-:W-:Y:S02]  /*90f0*/  LDSM.16.MT88.4 R148, [R190+0xf000] ;  /* 0x00f00000be94783b */ /* 0x000fe40000004200 */
[----:B------:R-:W-:Y:S03]  /*9100*/  LOP3.LUT R244, R137, R244, R242, 0x96, !PT ;  /* 0x000000f489f47212 */ /* 0x000fe600078e96f2 */
[C---:B-1----:R-:W-:Y:S05]  /*9110*/  HMMA.16816.F32.BF16 R60, R116.reuse, R128, R60 ;  /* 0x00000080743c723c */ /* 0x042fea000004183c */
[----:B------:R-:W-:Y:S01]  /*9120*/  IMAD.WIDE.U32 R246, R239, -0x326172a9, RZ ;  /* 0xcd9e8d57eff67825 */ /* 0x000fe200078e00ff */
[C---:B------:R-:W-:Y:S01]  /*9130*/  HMMA.16816.F32.BF16 R64, R116.reuse, R130, R64 ;  /* 0x000000827440723c */ /* 0x040fe20000041840 */
[----:B------:R-:W1:Y:S04]  /*9140*/  LDSM.16.MT88.4 R128, [R192+0x10800] ;  /* 0x01080000c080783b */ /* 0x000e680000004200 */
[----:B------:R-:W-:Y:S01]  /*9150*/  FFMA.FTZ R239, R23, UR4, -R166 ;  /* 0x0000000417ef7c23 */ /* 0x000fe200080108a6 */
[C---:B------:R-:W-:Y:S05]  /*9160*/  HMMA.16816.F32.BF16 R68, R116.reuse, R152, R68 ;  /* 0x000000987444723c */ /* 0x040fea0000041844 */
[----:B------:R-:W-:Y:S01]  /*9170*/  IMAD.WIDE.U32 R244, R244, -0x326172a9, RZ ;  /* 0xcd9e8d57f4f47825 */ /* 0x000fe200078e00ff */
[C---:B------:R-:W-:Y:S01]  /*9180*/  HMMA.16816.F32.BF16 R72, R116.reuse, R154, R72 ;  /* 0x0000009a7448723c */ /* 0x040fe20000041848 */
[----:B------:R-:W-:Y:S01]  /*9190*/  LDSM.16.MT88.4 R152, [R189+0xf000] ;  /* 0x00f00000bd98783b */ /* 0x000fe20000004200 */
[----:B------:R-:W-:Y:S03]  /*91a0*/  MUFU.EX2 R239, R239 ;  /* 0x000000ef00ef7308 */ /* 0x000fe60000000800 */
[----:B------:R-:W-:Y:S01]  /*91b0*/  LOP3.LUT R246, R245, R246, R159, 0x96, !PT ;  /* 0x000000f6f5f67212 */ /* 0x000fe200078e969f */
[C---:B--2---:R-:W-:Y:S05]  /*91c0*/  HMMA.16816.F32.BF16 R76, R116.reuse, R120, R76 ;  /* 0x00000078744c723c */ /* 0x044fea000004184c */
[----:B------:R-:W-:Y:S01]  /*91d0*/  LOP3.LUT R238, R247, R240, R238, 0x96, !PT ;  /* 0x000000f0f7ee7212 */ /* 0x000fe200078e96ee */
[C---:B------:R-:W-:Y:S01]  /*91e0*/  HMMA.16816.F32.BF16 R80, R116.reuse, R122, R80 ;  /* 0x0000007a7450723c */ /* 0x040fe20000041850 */
[----:B------:R-:W2:Y:S04]  /*91f0*/  LDSM.16.MT88.4 R120, [R190+0x10800] ;  /* 0x01080000be78783b */ /* 0x000ea80000004200 */
[----:B------:R-:W-:Y:S01]  /*9200*/  IMAD.WIDE.U32 R248, R238, -0x2daee0ad, RZ ;  /* 0xd2511f53eef87825 */ /* 0x000fe200078e00ff */
[C---:B---3--:R-:W-:Y:S05]  /*9210*/  HMMA.16816.F32.BF16 R84, R116.reuse, R124, R84 ;  /* 0x0000007c7454723c */ /* 0x048fea0000041854 */
[----:B------:R-:W-:Y:S01]  /*9220*/  IMAD.WIDE.U32 R246, R246, -0x2daee0ad, RZ ;  /* 0xd2511f53f6f67825 */ /* 0x000fe200078e00ff */
[C---:B------:R-:W-:Y:S05]  /*9230*/  HMMA.16816.F32.BF16 R88, R116.reuse, R126, R88 ;  /* 0x0000007e7458723c */ /* 0x040fea0000041858 */
[----:B------:R-:W-:Y:S01]  /*9240*/  LOP3.LUT R158, R247, R248, R158, 0x96, !PT ;  /* 0x000000f8f79e7212 */ /* 0x000fe200078e969e */
[C---:B-1----:R-:W-:Y:S05]  /*9250*/  HMMA.16816.F32.BF16 R92, R116.reuse, R128, R92 ;  /* 0x00000080745c723c */ /* 0x042fea000004185c */
[----:B------:R-:W-:Y:S01]  /*9260*/  LOP3.LUT R248, R249, R136, R157, 0x96, !PT ;  /* 0x00000088f9f87212 */ /* 0x000fe200078e969d */
[C---:B------:R-:W-:Y:S01]  /*9270*/  HMMA.16816.F32.BF16 R96, R116.reuse, R130, R96 ;  /* 0x000000827460723c */ /* 0x040fe20000041860 */
[----:B------:R-:W-:Y:S04]  /*9280*/  LDSM.16.MT88.4 R128, [R192+0xd000] ;  /* 0x00d00000c080783b */ /* 0x000fe80000004200 */
[----:B------:R-:W-:Y:S06]  /*9290*/  IMAD.WIDE.U32 R136, R158, -0x326172a9, RZ ;  /* 0xcd9e8d579e887825 */ /* 0x000fec00078e00ff */
[----:B------:R-:W-:Y:S01]  /*92a0*/  FFMA.FTZ R238, R22, UR4, -R166 ;  /* 0x0000000416ee7c23 */ /* 0x000fe200080108a6 */
[----:B------:R-:W-:Y:S01]  /*92b0*/  FFMA.FTZ R240, R24, UR4, -R168 ;  /* 0x0000000418f07c23 */ /* 0x000fe200080108a8 */
[----:B------:R-:W1:Y:S01]  /*92c0*/  LDSM.16.MT88.4 R20, [R189+0x10800] ;  /* 0x01080000bd14783b */ /* 0x000e620000004200 */
[----:B------:R-:W-:Y:S01]  /*92d0*/  LOP3.LUT R127, R136, 0xffff, RZ, 0xc0, !PT ;  /* 0x0000ffff887f7812 */ /* 0x000fe200078ec0ff */
[----:B------:R-:W-:Y:S01]  /*92e0*/  IMAD.WIDE.U32 R248, R248, -0x326172a9, RZ ;  /* 0xcd9e8d57f8f87825 */ /* 0x000fe200078e00ff */
[--C-:B------:R-:W-:Y:S02]  /*92f0*/  SHF.R.U32.HI R124, RZ, 0x10, R136.reuse ;  /* 0x00000010ff7c7819 */ /* 0x100fe40000011688 */
[----:B------:R-:W-:Y:S01]  /*9300*/  MUFU.EX2 R240, R240 ;  /* 0x000000f000f07308 */ /* 0x000fe20000000800 */
[----:B------:R-:W-:Y:S01]  /*9310*/  SHF.R.U32.HI R125, RZ, 0x18, R136 ;  /* 0x00000018ff7d7819 */ /* 0x000fe20000011688 */
[----:B------:R-:W-:Y:S01]  /*9320*/  FFMA.FTZ R242, R27, UR4, -R166 ;  /* 0x000000041bf27c23 */ /* 0x000fe200080108a6 */
[C---:B--2---:R-:W-:Y:S03]  /*9330*/  HMMA.16816.F32.BF16 R100, R116.reuse, R120, R100 ;  /* 0x000000787464723c */ /* 0x044fe60000041864 */
[----:B------:R-:W-:Y:S01]  /*9340*/  SHF.R.U32.HI R127, RZ, 0x8, R127 ;  /* 0x00000008ff7f7819 */ /* 0x000fe2000001167f */
[----:B------:R-:W-:Y:S01]  /*9350*/  FADD.FTZ R164, R164, R167 ;  /* 0x000000a7a4a47221 */ /* 0x000fe20000010000 */
[----:B------:R-:W-:Y:S01]  /*9360*/  LOP3.LUT R24, R124, 0xff, RZ, 0xc0, !PT ;  /* 0x000000ff7c187812 */ /* 0x000fe200078ec0ff */
[C---:B------:R-:W-:Y:S01]  /*9370*/  HMMA.16816.F32.BF16 R104, R116.reuse, R122, R104 ;  /* 0x0000007a7468723c */ /* 0x040fe20000041868 */
[----:B------:R-:W2:Y:S01]  /*9380*/  MUFU.EX2 R238, R238 ;  /* 0x000000ee00ee7308 */ /* 0x000ea20000000800 */
[----:B------:R-:W-:Y:S03]  /*9390*/  LDSM.16.MT88.4 R120, [R192+0xf000] ;  /* 0x00f00000c078783b */ /* 0x000fe60000004200 */
[----:B------:R-:W-:Y:S01]  /*93a0*/  LOP3.LUT R158, R136, 0xff, RZ, 0xc0, !PT ;  /* 0x000000ff889e7812 */ /* 0x000fe200078ec0ff */
[----:B------:R-:W-:Y:S01]  /*93b0*/  FADD.FTZ R135, R135, R0 ;  /* 0x0000000087877221 */ /* 0x000fe20000010000 */
[----:B------:R-:W-:Y:S01]  /*93c0*/  LOP3.LUT R136, R137, R248, R156, 0x96, !PT ;  /* 0x000000f889887212 */ /* 0x000fe200078e969c */
[----:B------:R-:W-:Y:S03]  /*93d0*/  FADD.FTZ R161, R161, R164 ;  /* 0x000000a4a1a17221 */ /* 0x000fe60000010000 */
[----:B------:R-:W3:Y:S01]  /*93e0*/  MUFU.EX2 R242, R242 ;  /* 0x000000f200f27308 */ /* 0x000ee20000000800 */
[----:B------:R-:W-:Y:S01]  /*93f0*/  PRMT R158, R158, 0x5410, R127 ;  /* 0x000054109e9e7816 */ /* 0x000fe2000000007f */
[----:B------:R-:W-:Y:S01]  /*9400*/  FADD.FTZ R160, R160, R135 ;  /* 0x00000087a0a07221 */ /* 0x000fe20000010000 */
[----:B------:R-:W-:Y:S01]  /*9410*/  PRMT R156, R24, 0x5410, R125 ;  /* 0x00005410189c7816 */ /* 0x000fe2000000007d */
[----:B------:R-:W-:Y:S01]  /*9420*/  FADD.FTZ R161, R162, R161 ;  /* 0x000000a1a2a17221 */ /* 0x000fe20000010000 */
[----:B------:R-:W5:Y:S01]  /*9430*/  LDSM.16.MT88.4 R124, [R188+0x10800] ;  /* 0x01080000bc7c783b */ /* 0x000f620000004200 */
[----:B------:R-:W-:Y:S01]  /*9440*/  LOP3.LUT R27, R136, 0xffff, RZ, 0xc0, !PT ;  /* 0x0000ffff881b7812 */ /* 0x000fe200078ec0ff */
[----:B------:R-:W-:Y:S01]  /*9450*/  FADD.FTZ R173, R173, R160 ;  /* 0x000000a0adad7221 */ /* 0x000fe20000010000 */
[--C-:B------:R-:W-:Y:S01]  /*9460*/  SHF.R.U32.HI R26, RZ, 0x10, R136.reuse ;  /* 0x00000010ff1a7819 */ /* 0x100fe20000011688 */
[----:B------:R-:W-:Y:S01]  /*9470*/  FADD.FTZ R228, R228, R161 ;  /* 0x000000a1e4e47221 */ /* 0x000fe20000010000 */
[----:B------:R-:W-:Y:S01]  /*9480*/  LOP3.LUT R24, R136, 0xff, RZ, 0xc0, !PT ;  /* 0x000000ff88187812 */ /* 0x000fe200078ec0ff */
[----:B------:R-:W-:Y:S01]  /*9490*/  FADD.FTZ R174, R174, R173 ;  /* 0x000000adaeae7221 */ /* 0x000fe20000010000 */
[----:B------:R-:W-:Y:S01]  /*94a0*/  SHF.R.U32.HI R25, RZ, 0x18, R136 ;  /* 0x00000018ff197819 */ /* 0x000fe20000011688 */
[----:B------:R-:W-:Y:S01]  /*94b0*/  FADD.FTZ R228, R175, R228 ;  /* 0x000000e4afe47221 */ /* 0x000fe20000010000 */
[----:B------:R-:W3:Y:S01]  /*94c0*/  LDSM.16.MT88.4 R136, [R190+0xd000] ;  /* 0x00d00000be88783b */ /* 0x000ee20000004200 */
[----:B------:R-:W-:Y:S01]  /*94d0*/  SHF.R.U32.HI R27, RZ, 0x8, R27 ;  /* 0x00000008ff1b7819 */ /* 0x000fe2000001161b */
[C---:B-1----:R-:W-:Y:S03]  /*94e0*/  HMMA.16816.F32.BF16 R16, R116.reuse, R20, R16 ;  /* 0x000000147410723c */ /* 0x042fe60000041810 */
[----:B------:R-:W-:Y:S01]  /*94f0*/  LOP3.LUT R26, R26, 0xff, RZ, 0xc0, !PT ;  /* 0x000000ff1a1a7812 */ /* 0x000fe200078ec0ff */
[----:B------:R-:W-:Y:S01]  /*9500*/  FADD.FTZ R169, R169, R174 ;  /* 0x000000aea9a97221 */ /* 0x000fe20000010000 */
[----:B------:R-:W-:Y:S01]  /*9510*/  PRMT R24, R24, 0x5410, R27 ;  /* 0x0000541018187816 */ /* 0x000fe2000000001b */
[C---:B------:R-:W-:Y:S05]  /*9520*/  HMMA.16816.F32.BF16 R12, R116.reuse, R22, R12 ;  /* 0x00000016740c723c */ /* 0x040fea000004180c */
[----:B------:R-:W-:Y:S01]  /*9530*/  PRMT R26, R26, 0x5410, R25 ;  /* 0x000054101a1a7816 */ /* 0x000fe20000000019 */
[----:B------:R-:W-:Y:S01]  /*9540*/  FADD.FTZ R170, R170, R169 ;  /* 0x000000a9aaaa7221 */ /* 0x000fe20000010000 */
[--C-:B------:R-:W-:Y:S04]  /*9550*/  HSET2.LE.AND R24, R24, R217.reuse, PT ;  /* 0x000000d918187233 */ /* 0x100fe80003803000 */
[--C-:B------:R-:W-:Y:S02]  /*9560*/  HSET2.LE.AND R25, R26, R217.reuse, PT ;  /* 0x000000d91a197233 */ /* 0x100fe40003803000 */
[----:B----4-:R-:W-:Y:S01]  /*9570*/  F2FP.BF16.F32.PACK_AB R27, R134, R133 ;  /* 0x00000085861b723e */ /* 0x010fe200000010ff */
[----:B------:R-:W-:Y:S01]  /*9580*/  FADD.FTZ R133, R133, R170 ;  /* 0x000000aa85857221 */ /* 0x000fe20000010000 */
[----:B--2---:R-:W-:Y:S02]  /*9590*/  F2FP.BF16.F32.PACK_AB R26, R239, R238 ;  /* 0x000000eeef1a723e */ /* 0x004fe400000010ff */
[----:B------:R-:W-:Y:S02]  /*95a0*/  LOP3.LUT R24, R24, R27, RZ, 0xc0, !PT ;  /* 0x0000001b18187212 */ /* 0x000fe400078ec0ff */
[----:B------:R-:W-:Y:S02]  /*95b0*/  LOP3.LUT R25, R25, R26, RZ, 0xc0, !PT ;  /* 0x0000001a19197212 */ /* 0x000fe400078ec0ff */
[--C-:B------:R-:W-:Y:S01]  /*95c0*/  HSET2.LE.AND R26, R158, R217.reuse, PT ;  /* 0x000000d99e1a7233 */ /* 0x100fe20003803000 */
[C---:B-----5:R-:W-:Y:S03]  /*95d0*/  HMMA.16816.F32.BF16 R108, R116.reuse, R124, R108 ;  /* 0x0000007c746c723c */ /* 0x060fe6000004186c */
[--C-:B------:R-:W-:Y:S02]  /*95e0*/  HSET2.LE.AND R27, R156, R217.reuse, PT ;  /* 0x000000d99c1b7233 */ /* 0x100fe40003803000 */
[----:B------:R-:W-:Y:S01]  /*95f0*/  F2FP.BF16.F32.PACK_AB R21, R241, R240 ;  /* 0x000000f0f115723e */ /* 0x000fe200000010ff */
[----:B------:R-:W-:Y:S01]  /*9600*/  HMMA.16816.F32.BF16 R112, R116, R126, R112 ;  /* 0x0000007e7470723c */ /* 0x000fe20000041870 */
[----:B------:R-:W1:Y:S04]  /*9610*/  LDSM.16.MT88.4 R156, [R188+0xf000] ;  /* 0x00f00000bc9c783b */ /* 0x000e680000004200 */
[----:B---3--:R-:W-:Y:S02]  /*9620*/  F2FP.BF16.F32.PACK_AB R20, R242, R243 ;  /* 0x000000f3f214723e */ /* 0x008fe400000010ff */
[----:B------:R-:W-:Y:S02]  /*9630*/  LOP3.LUT R26, R26, R21, RZ, 0xc0, !PT ;  /* 0x000000151a1a7212 */ /* 0x000fe400078ec0ff */
[----:B------:R-:W-:Y:S02]  /*9640*/  LDSM.16.MT88.4 R116, [R190+0x11000] ;  /* 0x01100000be74783b */ /* 0x000fe40000004200 */
[----:B------:R-:W-:Y:S02]  /*9650*/  LOP3.LUT R27, R27, R20, RZ, 0xc0, !PT ;  /* 0x000000141b1b7212 */ /* 0x000fe400078ec0ff */
[----:B------:R-:W-:Y:S02]  /*9660*/  LOP3.LUT R236, R249, R244, R236, 0x96, !PT ;  /* 0x000000f4f9ec7212 */ /* 0x000fe400078e96ec */
[----:B------:R-:W-:Y:S02]  /*9670*/  MOV R0, R3 ;  /* 0x0000000300007202 */ /* 0x000fe40000000f00 */
[----:B------:R-:W2:Y:S01]  /*9680*/  LDSM.16.MT88.4 R20, [R192+0x11000] ;  /* 0x01100000c014783b */ /* 0x000ea20000004200 */
[C---:B------:R-:W-:Y:S06]  /*9690*/  HMMA.16816.F32.BF16 R4, R24.reuse, R128, R4 ;  /* 0x000000801804723c */ /* 0x040fec0000041804 */
[C---:B------:R-:W-:Y:S01]  /*96a0*/  HMMA.16816.F32.BF16 R8, R24.reuse, R130, R8 ;  /* 0x000000821808723c */ /* 0x040fe20000041808 */
[----:B------:R-:W-:Y:S05]  /*96b0*/  LDSM.16.MT88.4 R124, [R192+0xd800] ;  /* 0x00d80000c07c783b */ /* 0x000fea0000004200 */
[C---:B------:R-:W-:Y:S05]  /*96c0*/  HMMA.16816.F32.BF16 R36, R24.reuse, R136, R36 ;  /* 0x000000881824723c */ /* 0x040fea0000041824 */
[----:B------:R-:W-:Y:S01]  /*96d0*/  IMAD.WIDE.U32 R130, R236, -0x2daee0ad, RZ ;  /* 0xd2511f53ec827825 */ /* 0x000fe200078e00ff */
[C---:B------:R-:W-:Y:S01]  /*96e0*/  HMMA.16816.F32.BF16 R40, R24.reuse, R138, R40 ;  /* 0x0000008a1828723c */ /* 0x040fe20000041828 */
[----:B------:R-:W-:Y:S04]  /*96f0*/  LDSM.16.MT88.4 R136, [R192+0xf800] ;  /* 0x00f80000c088783b */ /* 0x000fe80000004200 */
[----:B------:R-:W-:Y:S01]  /*9700*/  LOP3.LUT R237, R131, R246, R237, 0x96, !PT ;  /* 0x000000f683ed7212 */ /* 0x000fe200078e96ed */
[C---:B------:R-:W-:Y:S05]  /*9710*/  HMMA.16816.F32.BF16 R44, R24.reuse, R140, R44 ;  /* 0x0000008c182c723c */ /* 0x040fea000004182c */
[----:B------:R-:W-:Y:S01]  /*9720*/  SHF.R.U32.HI R128, RZ, 0x10, R237 ;  /* 0x00000010ff807819 */ /* 0x000fe200000116ed */
[C---:B------:R-:W-:Y:S01]  /*9730*/  HMMA.16816.F32.BF16 R48, R24.reuse, R142, R48 ;  /* 0x0000008e1830723c */ /* 0x040fe20000041830 */
[----:B------:R-:W-:Y:S04]  /*9740*/  LDSM.16.MT88.4 R140, [R190+0xf800] ;  /* 0x00f80000be8c783b */ /* 0x000fe80000004200 */
[----:B------:R-:W-:Y:S01]  /*9750*/  LOP3.LUT R128, R128, 0xff, RZ, 0xc0, !PT ;  /* 0x000000ff80807812 */ /* 0x000fe200078ec0ff */
[C---:B------:R-:W-:Y:S06]  /*9760*/  HMMA.16816.F32.BF16 R52, R24.reuse, R144, R52 ;  /* 0x000000901834723c */ /* 0x040fec0000041834 */
[C---:B------:R-:W-:Y:S01]  /*9770*/  HMMA.16816.F32.BF16 R56, R24.reuse, R146, R56 ;  /* 0x000000921838723c */ /* 0x040fe20000041838 */
[----:B------:R-:W-:Y:S05]  /*9780*/  LDSM.16.MT88.4 R144, [R189+0xf800] ;  /* 0x00f80000bd90783b */ /* 0x000fea0000004200 */
[C---:B------:R-:W-:Y:S06]  /*9790*/  HMMA.16816.F32.BF16 R60, R24.reuse, R120, R60 ;  /* 0x00000078183c723c */ /* 0x040fec000004183c */
[C---:B------:R-:W-:Y:S01]  /*97a0*/  HMMA.16816.F32.BF16 R64, R24.reuse, R122, R64 ;  /* 0x0000007a1840723c */ /* 0x040fe20000041840 */
[----:B------:R-:W3:Y:S05]  /*97b0*/  LDSM.16.MT88.4 R120, [R189+0x11000] ;  /* 0x01100000bd78783b */ /* 0x000eea0000004200 */
[C---:B------:R-:W-:Y:S06]  /*97c0*/  HMMA.16816.F32.BF16 R68, R24.reuse, R148, R68 ;  /* 0x000000941844723c */ /* 0x040fec0000041844 */
[C---:B------:R-:W-:Y:S01]  /*97d0*/  HMMA.16816.F32.BF16 R72, R24.reuse, R150, R72 ;  /* 0x000000961848723c */ /* 0x040fe20000041848 */
[----:B------:R-:W-:Y:S05]  /*97e0*/  LDSM.16.MT88.4 R148, [R188+0xf800] ;  /* 0x00f80000bc94783b */ /* 0x000fea0000004200 */
[C---:B------:R-:W-:Y:S06]  /*97f0*/  HMMA.16816.F32.BF16 R76, R24.reuse, R152, R76 ;  /* 0x00000098184c723c */ /* 0x040fec000004184c */
[C---:B------:R-:W-:Y:S05]  /*9800*/  HMMA.16816.F32.BF16 R80, R24.reuse, R154, R80 ;  /* 0x0000009a1850723c */ /* 0x040fea0000041850 */
[----:B------:R-:W-:Y:S01]  /*9810*/  FFMA.FTZ R153, R29, UR4, -R168 ;  /* 0x000000041d997c23 */ /* 0x000fe200080108a8 */
[C---:B-1----:R-:W-:Y:S05]  /*9820*/  HMMA.16816.F32.BF16 R84, R24.reuse, R156, R84 ;  /* 0x0000009c1854723c */ /* 0x042fea0000041854 */
[----:B------:R-:W-:Y:S01]  /*9830*/  FFMA.FTZ R154, R30, UR4, -R166 ;  /* 0x000000041e9a7c23 */ /* 0x000fe200080108a6 */
[C---:B------:R-:W-:Y:S01]  /*9840*/  HMMA.16816.F32.BF16 R88, R24.reuse, R158, R88 ;  /* 0x0000009e1858723c */ /* 0x040fe20000041858 */
[----:B------:R-:W-:Y:S04]  /*9850*/  MUFU.EX2 R153, R153 ;  /* 0x0000009900997308 */ /* 0x000fe80000000800 */
[----:B------:R-:W-:Y:S01]  /*9860*/  FFMA.FTZ R156, R32, UR4, -R168 ;  /* 0x00000004209c7c23 */ /* 0x000fe200080108a8 */
[C---:B--2---:R-:W-:Y:S05]  /*9870*/  HMMA.16816.F32.BF16 R92, R24.reuse, R20, R92 ;  /* 0x00000014185c723c */ /* 0x044fea000004185c */
[----:B------:R-:W-:Y:S01]  /*9880*/  MUFU.EX2 R154, R154 ;  /* 0x0000009a009a7308 */ /* 0x000fe20000000800 */
[--C-:B------:R-:W-:Y:S01]  /*9890*/  FFMA.FTZ R159, R34, UR4, -R166.reuse ;  /* 0x00000004229f7c23 */ /* 0x100fe200080108a6 */
[C---:B------:R-:W-:Y:S01]  /*98a0*/  HMMA.16816.F32.BF16 R96, R24.reuse, R22, R96 ;  /* 0x000000161860723c */ /* 0x040fe20000041860 */
[----:B------:R-:W1:Y:S03]  /*98b0*/  LDSM.16.MT88.4 R20, [R188+0x11000] ;  /* 0x01100000bc14783b */ /* 0x000e660000004200 */
[--C-:B------:R-:W-:Y:S02]  /*98c0*/  FFMA.FTZ R155, R31, UR4, -R166.reuse ;  /* 0x000000041f9b7c23 */ /* 0x100fe400080108a6 */
[C---:B------:R-:W-:Y:S02]  /*98d0*/  HMMA.16816.F32.BF16 R100, R24.reuse, R116, R100 ;  /* 0x000000741864723c */ /* 0x040fe40000041864 */
[----:B------:R-:W-:Y:S03]  /*98e0*/  MUFU.EX2 R156, R156 ;  /* 0x0000009c009c7308 */ /* 0x000fe60000000800 */
[----:B------:R-:W-:Y:S01]  /*98f0*/  FFMA.FTZ R166, R35, UR4, -R166 ;  /* 0x0000000423a67c23 */ /* 0x000fe200080108a6 */
[C---:B------:R-:W-:Y:S01]  /*9900*/  HMMA.16816.F32.BF16 R104, R24.reuse, R118, R104 ;  /* 0x000000761868723c */ /* 0x040fe20000041868 */
[----:B------:R-:W-:Y:S05]  /*9910*/  LDSM.16.MT88.4 R116, [R189+0xd800] ;  /* 0x00d80000bd74783b */ /* 0x000fea0000004200 */
[----:B------:R-:W-:Y:S01]  /*9920*/  MUFU.EX2 R159, R159 ;  /* 0x0000009f009f7308 */ /* 0x000fe20000000800 */
[--C-:B------:R-:W-:Y:S01]  /*9930*/  FFMA.FTZ R152, R28, UR4, -R168.reuse ;  /* 0x000000041c987c23 */ /* 0x100fe200080108a8 */
[C---:B---3--:R-:W-:Y:S03]  /*9940*/  HMMA.16816.F32.BF16 R16, R24.reuse, R120, R16 ;  /* 0x000000781810723c */ /* 0x048fe60000041810 */
[C---:B------:R-:W-:Y:S03]  /*9950*/  LOP3.LUT R29, R130.reuse, 0xffff, RZ, 0xc0, !PT ;  /* 0x0000ffff821d7812 */ /* 0x040fe600078ec0ff */
[C---:B------:R-:W-:Y:S02]  /*9960*/  HMMA.16816.F32.BF16 R12, R24.reuse, R122, R12 ;  /* 0x0000007a180c723c */ /* 0x040fe4000004180c */
[----:B------:R-:W-:Y:S01]  /*9970*/  MUFU.EX2 R166, R166 ;  /* 0x000000a600a67308 */ /* 0x000fe20000000800 */
[----:B------:R-:W-:Y:S02]  /*9980*/  LDSM.16.MT88.4 R120, [R188+0xd800] ;  /* 0x00d80000bc78783b */ /* 0x000fe40000004200 */
[----:B------:R-:W-:Y:S01]  /*9990*/  FFMA.FTZ R168, R33, UR4, -R168 ;  /* 0x0000000421a87c23 */ /* 0x000fe200080108a8 */
[----:B------:R-:W-:Y:S02]  /*99a0*/  LOP3.LUT R30, R130, 0xff, RZ, 0xc0, !PT ;  /* 0x000000ff821e7812 */ /* 0x000fe400078ec0ff */
[----:B------:R-:W-:Y:S04]  /*99b0*/  SHF.R.U32.HI R29, RZ, 0x8, R29 ;  /* 0x00000008ff1d7819 */ /* 0x000fe8000001161d */
[----:B------:R-:W2:Y:S01]  /*99c0*/  MUFU.EX2 R157, R168 ;  /* 0x000000a8009d7308 */ /* 0x000ea20000000800 */
[----:B------:R-:W3:Y:S01]  /*99d0*/  LDSM.16.MT88.4 R32, [R190+0xd800] ;  /* 0x00d80000be20783b */ /* 0x000ee20000004200 */
[--C-:B------:R-:W-:Y:S02]  /*99e0*/  SHF.R.U32.HI R31, RZ, 0x10, R130.reuse ;  /* 0x00000010ff1f7819 */ /* 0x100fe40000011682 */
[----:B------:R-:W-:Y:S02]  /*99f0*/  PRMT R30, R30, 0x5410, R29 ;  /* 0x000054101e1e7816 */ /* 0x000fe4000000001d */
[C---:B------:R-:W-:Y:S01]  /*9a00*/  LOP3.LUT R29, R237.reuse, 0xffff, RZ, 0xc0, !PT ;  /* 0x0000ffffed1d7812 */ /* 0x040fe200078ec0ff */
[C---:B-1----:R-:W-:Y:S03]  /*9a10*/  HMMA.16816.F32.BF16 R108, R24.reuse, R20, R108 ;  /* 0x00000014186c723c */ /* 0x042fe6000004186c */
[----:B------:R-:W1:Y:S01]  /*9a20*/  MUFU.EX2 R152, R152 ;  /* 0x0000009800987308 */ /* 0x000e620000000800 */
[----:B------:R-:W-:Y:S02]  /*9a30*/  LOP3.LUT R28, R237, 0xff, RZ, 0xc0, !PT ;  /* 0x000000ffed1c7812 */ /* 0x000fe400078ec0ff */
[----:B------:R-:W-:Y:S01]  /*9a40*/  SHF.R.U32.HI R130, RZ, 0x18, R130 ;  /* 0x00000018ff827819 */ /* 0x000fe20000011682 */
[----:B------:R-:W-:Y:S06]  /*9a50*/  HMMA.16816.F32.BF16 R112, R24, R22, R112 ;  /* 0x000000161870723c */ /* 0x000fec0000041870 */
[----:B------:R-:W4:Y:S01]  /*9a60*/  MUFU.EX2 R155, R155 ;  /* 0x0000009b009b7308 */ /* 0x000f220000000800 */
[----:B------:R-:W-:Y:S04]  /*9a70*/  LOP3.LUT R31, R31, 0xff, RZ, 0xc0, !PT ;  /* 0x000000ff1f1f7812 */ /* 0x000fe800078ec0ff */
[----:B------:R-:W-:Y:S02]  /*9a80*/  SHF.R.U32.HI R237, RZ, 0x18, R237 ;  /* 0x00000018ffed7819 */ /* 0x000fe400000116ed */
[----:B------:R-:W-:Y:S02]  /*9a90*/  SHF.R.U32.HI R29, RZ, 0x8, R29 ;  /* 0x00000008ff1d7819 */ /* 0x000fe4000001161d */
[----:B------:R-:W-:Y:S02]  /*9aa0*/  PRMT R130, R31, 0x5410, R130 ;  /* 0x000054101f827816 */ /* 0x000fe40000000082 */
[----:B------:R-:W-:Y:S02]  /*9ab0*/  PRMT R128, R128, 0x5410, R237 ;  /* 0x0000541080807816 */ /* 0x000fe400000000ed */
[----:B------:R-:W-:Y:S02]  /*9ac0*/  PRMT R28, R28, 0x5410, R29 ;  /* 0x000054101c1c7816 */ /* 0x000fe4000000001d */
[--C-:B------:R-:W-:Y:S02]  /*9ad0*/  HSET2.LE.AND R30, R30, R217.reuse, PT ;  /* 0x000000d91e1e7233 */ /* 0x100fe40003803000 */
[--C-:B------:R-:W-:Y:S02]  /*9ae0*/  HSET2.LE.AND R31, R130, R217.reuse, PT ;  /* 0x000000d9821f7233 */ /* 0x100fe40003803000 */
[--C-:B------:R-:W-:Y:S02]  /*9af0*/  HSET2.LE.AND R28, R28, R217.reuse, PT ;  /* 0x000000d91c1c7233 */ /* 0x100fe40003803000 */
[----:B------:R-:W-:Y:S02]  /*9b00*/  HSET2.LE.AND R29, R128, R217, PT ;  /* 0x000000d9801d7233 */ /* 0x000fe40003803000 */
[----:B--2---:R-:W-:Y:S02]  /*9b10*/  F2FP.BF16.F32.PACK_AB R21, R157, R156 ;  /* 0x0000009c9d15723e */ /* 0x004fe400000010ff */
[----:B------:R-:W-:Y:S02]  /*9b20*/  F2FP.BF16.F32.PACK_AB R20, R166, R159 ;  /* 0x0000009fa614723e */ /* 0x000fe400000010ff */
[----:B-1----:R-:W-:Y:S02]  /*9b30*/  F2FP.BF16.F32.PACK_AB R129, R153, R152 ;  /* 0x000000989981723e */ /* 0x002fe400000010ff */
[----:B----4-:R-:W-:Y:S02]  /*9b40*/  F2FP.BF16.F32.PACK_AB R128, R155, R154 ;  /* 0x0000009a9b80723e */ /* 0x010fe400000010ff */
[----:B------:R-:W-:Y:S02]  /*9b50*/  LOP3.LUT R30, R30, R21, RZ, 0xc0, !PT ;  /* 0x000000151e1e7212 */ /* 0x000fe400078ec0ff */
[----:B------:R-:W-:Y:S02]  /*9b60*/  LOP3.LUT R31, R31, R20, RZ, 0xc0, !PT ;  /* 0x000000141f1f7212 */ /* 0x000fe400078ec0ff */
[----:B------:R-:W-:Y:S01]  /*9b70*/  LOP3.LUT R28, R28, R129, RZ, 0xc0, !PT ;  /* 0x000000811c1c7212 */ /* 0x000fe200078ec0ff */
[----:B------:R-:W1:Y:S01]  /*9b80*/  LDSM.16.MT88.4 R20, [R192+0x11800] ;  /* 0x01180000c014783b */ /* 0x000e620000004200 */
[----:B------:R-:W-:Y:S07]  /*9b90*/  LOP3.LUT R29, R29, R128, RZ, 0xc0, !PT ;  /* 0x000000801d1d7212 */ /* 0x000fee00078ec0ff */
[C---:B------:R-:W-:Y:S01]  /*9ba0*/  HMMA.16816.F32.BF16 R128, R28.reuse, R124, R4 ;  /* 0x0000007c1c80723c */ /* 0x040fe20000041804 */
[----:B------:R-:W2:Y:S05]  /*9bb0*/  LDSM.16.MT88.4 R4, [R190+0x11800] ;  /* 0x01180000be04783b */ /* 0x000eaa0000004200 */
[C---:B------:R-:W-:Y:S03]  /*9bc0*/  HMMA.16816.F32.BF16 R124, R28.reuse, R126, R8 ;  /* 0x0000007e1c7c723c */ /* 0x040fe60000041808 */
[----:B------:R-:W-:Y:S03]  /*9bd0*/  LDSM.16.MT88.4 R8, [R188+0x11800] ;  /* 0x01180000bc08783b */ /* 0x000fe60000004200 */
[C---:B---3--:R-:W-:Y:S06]  /*9be0*/  HMMA.16816.F32.BF16 R36, R28.reuse, R32, R36 ;  /* 0x000000201c24723c */ /* 0x048fec0000041824 */
[C---:B------:R-:W-:Y:S06]  /*9bf0*/  HMMA.16816.F32.BF16 R40, R28.reuse, R34, R40 ;  /* 0x000000221c28723c */ /* 0x040fec0000041828 */
[C---:B------:R-:W-:Y:S06]  /*9c00*/  HMMA.16816.F32.BF16 R44, R28.reuse, R116, R44 ;  /* 0x000000741c2c723c */ /* 0x040fec000004182c */
[C---:B------:R-:W-:Y:S01]  /*9c10*/  HMMA.16816.F32.BF16 R48, R28.reuse, R118, R48 ;  /* 0x000000761c30723c */ /* 0x040fe20000041830 */
[----:B------:R-:W3:Y:S05]  /*9c20*/  LDSM.16.MT88.4 R116, [R189+0x11800] ;  /* 0x01180000bd74783b */ /* 0x000eea0000004200 */
        /* <DEDUP_REMOVED lines=13> */
[C---:B------:R-:W-:Y:S05]  /*9d00*/  HMMA.16816.F32.BF16 R104, R28.reuse, R6, R104 ;  /* 0x000000061c68723c */ /* 0x040fea0000041868 */
[----:B------:R-:W-:Y:S01]  /*9d10*/  FADD.FTZ R5, R171, R228 ;  /* 0x000000e4ab057221 */ /* 0x000fe20000010000 */
[C---:B---3--:R-:W-:Y:S05]  /*9d20*/  HMMA.16816.F32.BF16 R120, R28.reuse, R116, R16 ;  /* 0x000000741c78723c */ /* 0x048fea0000041810 */
[----:B------:R-:W-:Y:S01]  /*9d30*/  FADD.FTZ R5, R172, R5 ;  /* 0x00000005ac057221 */ /* 0x000fe20000010000 */
[C---:B------:R-:W-:Y:S05]  /*9d40*/  HMMA.16816.F32.BF16 R116, R28.reuse, R118, R12 ;  /* 0x000000761c74723c */ /* 0x040fea000004180c */
[----:B------:R-:W-:Y:S01]  /*9d50*/  FADD.FTZ R238, R238, R5 ;  /* 0x00000005eeee7221 */ /* 0x000fe20000010000 */
[----:B------:R-:W-:Y:S01]  /*9d60*/  FADD.FTZ R5, R134, R133 ;  /* 0x0000008586057221 */ /* 0x000fe20000010000 */
[----:B------:R-:W-:Y:S01]  /*9d70*/  MOV R133, R132 ;  /* 0x0000008400857202 */ /* 0x000fe20000000f00 */
[C---:B------:R-:W-:Y:S03]  /*9d80*/  HMMA.16816.F32.BF16 R108, R28.reuse, R8, R108 ;  /* 0x000000081c6c723c */ /* 0x040fe6000004186c */
[----:B------:R-:W-:Y:S01]  /*9d90*/  FADD.FTZ R238, R239, R238 ;  /* 0x000000eeefee7221 */ /* 0x000fe20000010000 */
[----:B------:R-:W-:Y:S02]  /*9da0*/  FADD.FTZ R240, R240, R5 ;  /* 0x00000005f0f07221 */ /* 0x000fe40000010000 */
[----:B------:R-:W-:Y:S05]  /*9db0*/  HMMA.16816.F32.BF16 R112, R28, R10, R112 ;  /* 0x0000000a1c70723c */ /* 0x000fea0000041870 */
[----:B------:R-:W-:Y:S01]  /*9dc0*/  FADD.FTZ R243, R243, R238 ;  /* 0x000000eef3f37221 */ /* 0x000fe20000010000 */
[----:B------:R-:W-:Y:S05]  /*9dd0*/  FADD.FTZ R241, R241, R240 ;  /* 0x000000f0f1f17221 */ /* 0x000fea0000010000 */
[----:B------:R-:W-:Y:S01]  /*9de0*/  FADD.FTZ R243, R242, R243 ;  /* 0x000000f3f2f37221 */ /* 0x000fe20000010000 */
[----:B------:R-:W-:Y:S03]  /*9df0*/  FADD.FTZ R152, R152, R241 ;  /* 0x000000f198987221 */ /* 0x000fe60000010000 */
[----:B------:R-:W-:Y:S01]  /*9e00*/  FADD.FTZ R154, R154, R243 ;  /* 0x000000f39a9a7221 */ /* 0x000fe20000010000 */
[----:B------:R-:W-:Y:S03]  /*9e10*/  FADD.FTZ R153, R153, R152 ;  /* 0x0000009899997221 */ /* 0x000fe60000010000 */
[----:B------:R-:W-:Y:S01]  /*9e20*/  FADD.FTZ R154, R155, R154 ;  /* 0x0000009a9b9a7221 */ /* 0x000fe20000010000 */
[----:B------:R-:W-:Y:S03]  /*9e30*/  FADD.FTZ R156, R156, R153 ;  /* 0x000000999c9c7221 */ /* 0x000fe60000010000 */
[----:B------:R-:W-:Y:S01]  /*9e40*/  FADD.FTZ R159, R159, R154 ;  /* 0x0000009a9f9f7221 */ /* 0x000fe20000010000 */
[----:B------:R-:W-:Y:S03]  /*9e50*/  FADD.FTZ R229, R157, R156 ;  /* 0x0000009c9de57221 */ /* 0x000fe60000010000 */
[----:B------:R-:W-:Y:S01]  /*9e60*/  FADD.FTZ R227, R166, R159 ;  /* 0x0000009fa6e37221 */ /* 0x000fe20000010000 */
[----:B------:R-:W-:Y:S06]  /*9e70*/  @P5 BRA `(.L_x_631) ;  /* 0xffffffc800f85947 */ /* 0x000fec000383ffff */
.L_x_630:
[----:B------:R-:W1:Y:S01]  /*9e80*/  SHFL.BFLY PT, R6, R229, 0x2, 0x1f ;  /* 0x0c401f00e5067f89 */ /* 0x000e6200000e0000 */
[----:B------:R-:W-:Y:S01]  /*9e90*/  MOV R10, 0x3f800000 ;  /* 0x3f800000000a7802 */ /* 0x000fe20000000f00 */
[----:B------:R-:W-:Y:S01]  /*9ea0*/  ULDC UR4, c[0x0][0x38c] ;  /* 0x0000e30000047ab9 */ /* 0x000fe20000000800 */
[----:B------:R-:W-:Y:S01]  /*9eb0*/  UMOV UR5, 0x400 ;  /* 0x0000040000057882 */ /* 0x000fe20000000000 */
[----:B------:R-:W2:Y:S01]  /*9ec0*/  SHFL.BFLY PT, R0, R227, 0x2, 0x1f ;  /* 0x0c401f00e3007f89 */ /* 0x000ea200000e0000 */
[----:B------:R-:W3:Y:S01]  /*9ed0*/  S2R R5, SR_TID.X ;  /* 0x0000000000057919 */ /* 0x000ee20000002100 */
[----:B-1----:R-:W-:Y:S01]  /*9ee0*/  FADD.FTZ R6, R6, R229 ;  /* 0x000000e506067221 */ /* 0x002fe20000010000 */
[----:B--2---:R-:W-:-:S04]  /*9ef0*/  FADD.FTZ R7, R0, R227 ;  /* 0x000000e300077221 */ /* 0x004fc80000010000 */
[----:B------:R-:W1:Y:S04]  /*9f00*/  SHFL.BFLY PT, R9, R6, 0x1, 0x1f ;  /* 0x0c201f0006097f89 */ /* 0x000e6800000e0000 */
[----:B------:R-:W2:Y:S01]  /*9f10*/  SHFL.BFLY PT, R2, R7, 0x1, 0x1f ;  /* 0x0c201f0007027f89 */ /* 0x000ea200000e0000 */
[----:B---3--:R-:W-:-:S04]  /*9f20*/  SHF.R.S32.HI R0, RZ, 0x1f, R5 ;  /* 0x0000001fff007819 */ /* 0x008fc80000011405 */
[----:B------:R-:W-:Y:S01]  /*9f30*/  LEA.HI R8, R0, R5, RZ, 0x2 ;  /* 0x0000000500087211 */ /* 0x000fe200078f10ff */
[----:B-1----:R-:W-:Y:S01]  /*9f40*/  FADD.FTZ R4, R6, R9 ;  /* 0x0000000906047221 */ /* 0x002fe20000010000 */
[----:B------:R-:W-:Y:S02]  /*9f50*/  MOV R9, 0x3f800000 ;  /* 0x3f80000000097802 */ /* 0x000fe40000000f00 */
[----:B------:R-:W-:Y:S01]  /*9f60*/  SHF.R.S32.HI R6, RZ, 0x1f, R8 ;  /* 0x0000001fff067819 */ /* 0x000fe20000011408 */
[----:B--2---:R-:W-:Y:S01]  /*9f70*/  FADD.FTZ R2, R7, R2 ;  /* 0x0000000207027221 */ /* 0x004fe20000010000 */
[----:B------:R-:W-:Y:S02]  /*9f80*/  FSETP.NE.FTZ.AND P4, PT, R4, RZ, PT ;  /* 0x000000ff0400720b */ /* 0x000fe40003f95000 */
[----:B------:R-:W-:Y:S02]  /*9f90*/  SHF.R.S32.HI R7, RZ, 0x2, R8 ;  /* 0x00000002ff077819 */ /* 0x000fe40000011408 */
[----:B------:R-:W-:-:S02]  /*9fa0*/  FSETP.NE.FTZ.AND P0, PT, R2, RZ, PT ;  /* 0x000000ff0200720b */ /* 0x000fc40003f15000 */
[----:B------:R-:W-:Y:S02]  /*9fb0*/  LEA.HI R6, R6, R7, RZ, 0x3 ;  /* 0x0000000706067211 */ /* 0x000fe400078f18ff */
[----:B------:R-:W-:Y:S02]  /*9fc0*/  LOP3.LUT R8, R8, 0x3ffffffc, RZ, 0xc0, !PT ;  /* 0x3ffffffc08087812 */ /* 0x000fe400078ec0ff */
[----:B------:R-:W-:Y:S02]  /*9fd0*/  LOP3.LUT R6, R6, 0xfffffff8, RZ, 0xc0, !PT ;  /* 0xfffffff806067812 */ /* 0x000fe400078ec0ff */
[-C--:B------:R-:W-:Y:S01]  /*9fe0*/  IADD3 R8, -R8, R5.reuse, RZ ;  /* 0x0000000508087210 */ /* 0x080fe20007ffe1ff */
[----:B------:R-:W1:Y:S01]  /*9ff0*/  @P4 MUFU.RCP R9, R4 ;  /* 0x0000000400094308 */ /* 0x000e620000001000 */
[----:B------:R-:W-:Y:S02]  /*a000*/  IADD3 R6, R7, -R6, RZ ;  /* 0x8000000607067210 */ /* 0x000fe40007ffe0ff */
[----:B------:R-:W-:-:S02]  /*a010*/  LEA.HI R7, R0, R5, RZ, 0x5 ;  /* 0x0000000500077211 */ /* 0x000fc400078f28ff */
[C---:B------:R-:W-:Y:S02]  /*a020*/  SHF.L.U32 R12, R6.reuse, 0x6, RZ ;  /* 0x00000006060c7819 */ /* 0x040fe400000006ff */
[----:B------:R-:W-:Y:S01]  /*a030*/  R2P PR, R6, 0x6 ;  /* 0x0000000606007804 */ /* 0x000fe20000000000 */
[----:B------:R-:W2:Y:S01]  /*a040*/  @P0 MUFU.RCP R10, R2 ;  /* 0x00000002000a0308 */ /* 0x000ea20000001000 */
[----:B------:R-:W-:Y:S02]  /*a050*/  SHF.R.S32.HI R11, RZ, 0x5, R7 ;  /* 0x00000005ff0b7819 */ /* 0x000fe40000011407 */
[----:B------:R-:W-:Y:S02]  /*a060*/  LOP3.LUT R12, R12, 0x1c0, RZ, 0xc0, !PT ;  /* 0x000001c00c0c7812 */ /* 0x000fe400078ec0ff */
[----:B------:R-:W-:Y:S02]  /*a070*/  LOP3.LUT R6, R6, 0x1, RZ, 0xc0, !PT ;  /* 0x0000000106067812 */ /* 0x000fe400078ec0ff */
[----:B------:R-:W-:Y:S01]  /*a080*/  LEA R8, R11, R8, 0x9 ;  /* 0x000000080b087211 */ /* 0x000fe200078e48ff */
[----:B-1----:R-:W-:Y:S01]  /*a090*/  FMUL.FTZ R9, R9, UR4 ;  /* 0x0000000409097c20 */ /* 0x002fe20008410000 */
[----:B------:R-:W-:-:S02]  /*a0a0*/  LEA.HI R13, R12, R12, RZ, 0x1d ;  /* 0x0000000c0c0d7211 */ /* 0x000fc400078fe8ff */
[----:B------:R-:W-:Y:S01]  /*a0b0*/  ISETP.NE.U32.AND P3, PT, R6, 0x1, PT ;  /* 0x000000010600780c */ /* 0x000fe20003f65070 */
[C---:B------:R-:W-:Y:S01]  /*a0c0*/  FMUL.FTZ R128, R9.reuse, R128 ;  /* 0x0000008009807220 */ /* 0x040fe20000410000 */
[----:B------:R-:W-:Y:S01]  /*a0d0*/  LEA R8, R8, R13, 0x1 ;  /* 0x0000000d08087211 */ /* 0x000fe200078e08ff */
[C---:B------:R-:W-:Y:S01]  /*a0e0*/  FMUL.FTZ R129, R9.reuse, R129 ;  /* 0x0000008109817220 */ /* 0x040fe20000410000 */
[----:B------:R-:W-:Y:S01]  /*a0f0*/  MOV R6, 0x20 ;  /* 0x0000002000067802 */ /* 0x000fe20000000f00 */
[----:B--2---:R-:W-:Y:S01]  /*a100*/  FMUL.FTZ R10, R10, UR4 ;  /* 0x000000040a0a7c20 */ /* 0x004fe20008410000 */
[----:B------:R-:W1:Y:S01]  /*a110*/  S2UR UR4, SR_CgaCtaId ;  /* 0x00000000000479c3 */ /* 0x000e620000008800 */
        /* <DEDUP_REMOVED lines=14> */
[----:B------:R-:W-:Y:S01]  /*a200*/  SEL R6, R6, 0xffffffe0, !P1 ;  /* 0xffffffe006067807 */ /* 0x000fe20004800000 */
        /* <DEDUP_REMOVED lines=8> */
[----:B-1----:R-:W-:Y:S01]  /*a290*/  ULEA UR4, UR4, UR5, 0x18 ;  /* 0x0000000504047291 */ /* 0x002fe2000f8ec03f */
[----:B------:R-:W-:Y:S01]  /*a2a0*/  F2FP.BF16.F32.PACK_AB R128, R129, R128 ;  /* 0x000000808180723e */ /* 0x000fe200000010ff */
[----:B------:R-:W-:Y:S01]  /*a2b0*/  FMUL.FTZ R52, R9, R52 ;  /* 0x0000003409347220 */ /* 0x000fe20000410000 */
[----:B------:R-:W-:Y:S01]  /*a2c0*/  F2FP.BF16.F32.PACK_AB R130, R131, R130 ;  /* 0x000000828382723e */ /* 0x000fe200000010ff */
[C---:B------:R-:W-:Y:S01]  /*a2d0*/  FMUL.FTZ R53, R9.reuse, R53 ;  /* 0x0000003509357220 */ /* 0x040fe20000410000 */
        /* <DEDUP_REMOVED lines=9> */
[----:B------:R-:W-:Y:S01]  /*a370*/  SEL R8, R8, 0xffffffc0, !P2 ;  /* 0xffffffc008087807 */ /* 0x000fe20005000000 */
[C---:B------:R-:W-:Y:S01]  /*a380*/  FMUL.FTZ R59, R10.reuse, R59 ;  /* 0x0000003b0a3b7220 */ /* 0x040fe20000410000 */
[----:B------:R-:W-:Y:S01]  /*a390*/  F2FP.BF16.F32.PACK_AB R124, R125, R124 ;  /* 0x0000007c7d7c723e */ /* 0x000fe200000010ff */
[----:B------:R-:W-:Y:S01]  /*a3a0*/  FMUL.FTZ R60, R9, R60 ;  /* 0x0000003c093c7220 */ /* 0x000fe20000410000 */
[----:B------:R-:W-:Y:S01]  /*a3b0*/  F2FP.BF16.F32.PACK_AB R126, R127, R126 ;  /* 0x0000007e7f7e723e */ /* 0x000fe200000010ff */
[----:B------:R-:W-:Y:S01]  /*a3c0*/  FMUL.FTZ R61, R9, R61 ;  /* 0x0000003d093d7220 */ /* 0x000fe20000410000 */
[----:B------:R-:W-:Y:S01]  /*a3d0*/  F2FP.BF16.F32.PACK_AB R36, R37, R36 ;  /* 0x000000242524723e */ /* 0x000fe200000010ff */
[C---:B------:R-:W-:Y:S01]  /*a3e0*/  FMUL.FTZ R62, R10.reuse, R62 ;  /* 0x0000003e0a3e7220 */ /* 0x040fe20000410000 */
[----:B------:R-:W-:Y:S01]  /*a3f0*/  F2FP.BF16.F32.PACK_AB R38, R39, R38 ;  /* 0x000000262726723e */ /* 0x000fe200000010ff */
[C---:B------:R-:W-:Y:S01]  /*a400*/  FMUL.FTZ R63, R10.reuse, R63 ;  /* 0x0000003f0a3f7220 */ /* 0x040fe20000410000 */
[----:B------:R-:W-:Y:S01]  /*a410*/  IADD3 R19, R13, R6, RZ ;  /* 0x000000060d137210 */ /* 0x000fe20007ffe0ff */
[----:B------:R-:W-:Y:S01]  /*a420*/  FMUL.FTZ R64, R9, R64 ;  /* 0x0000004009407220 */ /* 0x000fe20000410000 */
[----:B------:R-:W-:Y:S01]  /*a430*/  F2FP.BF16.F32.PACK_AB R40, R41, R40 ;  /* 0x000000282928723e */ /* 0x000fe200000010ff */
[----:B------:R-:W-:Y:S01]  /*a440*/  FMUL.FTZ R65, R9, R65 ;  /* 0x0000004109417220 */ /* 0x000fe20000410000 */
[----:B------:R-:W-:Y:S01]  /*a450*/  F2FP.BF16.F32.PACK_AB R42, R43, R42 ;  /* 0x0000002a2b2a723e */ /* 0x000fe200000010ff */
[----:B------:R-:W-:Y:S01]  /*a460*/  FMUL.FTZ R66, R10, R66 ;  /* 0x000000420a427220 */ /* 0x000fe20000410000 */
[----:B------:R-:W-:Y:S01]  /*a470*/  IADD3 R21, R6, R15, RZ ;  /* 0x0000000f06157210 */ /* 0x000fe20007ffe0ff */
[C---:B------:R-:W-:Y:S01]  /*a480*/  FMUL.FTZ R67, R10.reuse, R67 ;  /* 0x000000430a437220 */ /* 0x040fe20000410000 */
[----:B------:R-:W-:Y:S01]  /*a490*/  ISETP.NE.AND P2, PT, R211, -0x1, PT ;  /* 0xffffffffd300780c */ /* 0x000fe20003f45270 */
[----:B------:R-:W-:Y:S01]  /*a4a0*/  FMUL.FTZ R68, R9, R68 ;  /* 0x0000004409447220 */ /* 0x000fe20000410000 */
[----:B------:R-:W-:Y:S01]  /*a4b0*/  F2FP.BF16.F32.PACK_AB R44, R45, R44 ;  /* 0x0000002c2d2c723e */ /* 0x000fe200000010ff */
[----:B------:R-:W-:Y:S01]  /*a4c0*/  FMUL.FTZ R69, R9, R69 ;  /* 0x0000004509457220 */ /* 0x000fe20000410000 */
[----:B------:R-:W-:Y:S01]  /*a4d0*/  F2FP.BF16.F32.PACK_AB R46, R47, R46 ;  /* 0x0000002e2f2e723e */ /* 0x000fe200000010ff */
[C---:B------:R-:W-:Y:S01]  /*a4e0*/  FMUL.FTZ R70, R10.reuse, R70 ;  /* 0x000000460a467220 */ /* 0x040fe20000410000 */
[----:B------:R-:W-:Y:S01]  /*a4f0*/  IADD3 R23, R13, R8, RZ ;  /* 0x000000080d177210 */ /* 0x000fe20007ffe0ff */
[----:B------:R-:W-:Y:S01]  /*a500*/  FMUL.FTZ R71, R10, R71 ;  /* 0x000000470a477220 */ /* 0x000fe20000410000 */
[----:B------:R-:W-:Y:S01]  /*a510*/  F2FP.BF16.F32.PACK_AB R48, R49, R48 ;  /* 0x000000303130723e */ /* 0x000fe200000010ff */
[----:B------:R-:W-:Y:S01]  /*a520*/  STS [R13], R128 ;  /* 0x000000800d007388 */ /* 0x000fe20000000800 */
[----:B------:R-:W-:Y:S01]  /*a530*/  F2FP.BF16.F32.PACK_AB R50, R51, R50 ;  /* 0x000000323332723e */ /* 0x000fe200000010ff */
[C---:B------:R-:W-:Y:S01]  /*a540*/  FMUL.FTZ R72, R9.reuse, R72 ;  /* 0x0000004809487220 */ /* 0x040fe20000410000 */
[----:B------:R-:W-:Y:S01]  /*a550*/  IADD3 R25, R8, R15, RZ ;  /* 0x0000000f08197210 */ /* 0x000fe20007ffe0ff */
[----:B------:R-:W-:Y:S01]  /*a560*/  STS [R13+0x400], R130 ;  /* 0x000400820d007388 */ /* 0x000fe20000000800 */
[----:B------:R-:W-:Y:S01]  /*a570*/  FMUL.FTZ R73, R9, R73 ;  /* 0x0000004909497220 */ /* 0x000fe20000410000 */
[C---:B------:R-:W-:Y:S01]  /*a580*/  FMUL.FTZ R74, R10.reuse, R74 ;  /* 0x0000004a0a4a7220 */ /* 0x040fe20000410000 */
[C---:B------:R-:W-:Y:S01]  /*a590*/  FMUL.FTZ R75, R10.reuse, R75 ;  /* 0x0000004b0a4b7220 */ /* 0x040fe20000410000 */
[----:B------:R-:W-:Y:S01]  /*a5a0*/  F2FP.BF16.F32.PACK_AB R52, R53, R52 ;  /* 0x000000343534723e */ /* 0x000fe200000010ff */
[----:B------:R-:W-:Y:S01]  /*a5b0*/  STS [R15], R124 ;  /* 0x0000007c0f007388 */ /* 0x000fe20000000800 */
[----:B------:R-:W-:Y:S01]  /*a5c0*/  F2FP.BF16.F32.PACK_AB R54, R55, R54 ;  /* 0x000000363736723e */ /* 0x000fe200000010ff */
[----:B------:R-:W-:Y:S01]  /*a5d0*/  FMUL.FTZ R76, R9, R76 ;  /* 0x0000004c094c7220 */ /* 0x000fe20000410000 */
        /* <DEDUP_REMOVED lines=17> */
[C---:B------:R-:W-:Y:S01]  /*a6f0*/  FMUL.FTZ R84, R9.reuse, R84 ;  /* 0x0000005409547220 */ /* 0x040fe20000410000 */
[----:B------:R-:W-:Y:S01]  /*a700*/  FMUL.FTZ R85, R9, R85 ;  /* 0x0000005509557220 */ /* 0x000fe20000410000 */
[----:B------:R-:W-:Y:S01]  /*a710*/  STS [R21+0x400], R42 ;  /* 0x0004002a15007388 */ /* 0x000fe20000000800 */
        /* <DEDUP_REMOVED lines=35> */
[----:B------:R-:W-:Y:S01]  /*a950*/  STS [R13+0x2000], R60 ;  /* 0x0020003c0d007388 */ /* 0x000fe20000000800 */
        /* <DEDUP_REMOVED lines=17> */
[----:B------:R-:W1:Y:S01]  /*aa70*/  @P2 LDC.64 R16, c[0x0][0x298] ;  /* 0x0000a600ff102b82 */ /* 0x000e620000000a00 */
[----:B------:R-:W-:Y:S01]  /*aa80*/  F2FP.BF16.F32.PACK_AB R92, R93, R92 ;  /* 0x0000005c5d5c723e */ /* 0x000fe200000010ff */
[----:B------:R-:W-:Y:S01]  /*aa90*/  STS [R19+0x2400], R70 ;  /* 0x0024004613007388 */ /* 0x000fe20000000800 */
[----:B------:R-:W-:Y:S01]  /*aaa0*/  F2FP.BF16.F32.PACK_AB R94, R95, R94 ;  /* 0x0000005e5f5e723e */ /* 0x000fe200000010ff */
[----:B------:R-:W-:Y:S01]  /*aab0*/  FMUL.FTZ R116, R9, R116 ;  /* 0x0000007409747220 */ /* 0x000fe20000410000 */
        /* <DEDUP_REMOVED lines=20> */
[C---:B------:R-:W-:Y:S01]  /*ac00*/  FMUL.FTZ R110, R10.reuse, R110 ;  /* 0x0000006e0a6e7220 */ /* 0x040fe20000410000 */
[----:B------:R-:W-:Y:S01]  /*ac10*/  STS [R25+0x2400], R82 ;  /* 0x0024005219007388 */ /* 0x000fe20000000800 */
[C---:B------:R-:W-:Y:S01]  /*ac20*/  FMUL.FTZ R111, R10.reuse, R111 ;  /* 0x0000006f0a6f7220 */ /* 0x040fe20000410000 */
[C---:B------:R-:W-:Y:S01]  /*ac30*/  FMUL.FTZ R114, R10.reuse, R114 ;  /* 0x000000720a727220 */ /* 0x040fe20000410000 */
[----:B------:R-:W-:Y:S01]  /*ac40*/  FMUL.FTZ R115, R10, R115 ;  /* 0x000000730a737220 */ /* 0x000fe20000410000 */
[----:B------:R-:W-:Y:S01]  /*ac50*/  STS [R27+0x2000], R84 ;  /* 0x002000541b007388 */ /* 0x000fe20000000800 */
[----:B------:R-:W-:-:S02]  /*ac60*/  F2FP.BF16.F32.PACK_AB R116, R117, R116 ;  /* 0x000000747574723e */ /* 0x000fc400000010ff */
[----:B------:R-:W-:Y:S01]  /*ac70*/  F2FP.BF16.F32.PACK_AB R118, R119, R118 ;  /* 0x000000767776723e */ /* 0x000fe200000010ff */
[----:B------:R-:W-:Y:S01]  /*ac80*/  STS [R27+0x2400], R86 ;  /* 0x002400561b007388 */ /* 0x000fe20000000800 */
[----:B------:R-:W-:Y:S02]  /*ac90*/  F2FP.BF16.F32.PACK_AB R108, R109, R108 ;  /* 0x0000006c6d6c723e */ /* 0x000fe400000010ff */
[----:B------:R-:W-:Y:S01]  /*aca0*/  F2FP.BF16.F32.PACK_AB R110, R111, R110 ;  /* 0x0000006e6f6e723e */ /* 0x000fe200000010ff */
[----:B------:R-:W-:Y:S01]  /*acb0*/  STS [R29+0x2000], R88 ;  /* 0x002000581d007388 */ /* 0x000fe20000000800 */
[----:B------:R-:W-:Y:S02]  /*acc0*/  F2FP.BF16.F32.PACK_AB R112, R9, R112 ;  /* 0x000000700970723e */ /* 0x000fe400000010ff */
[----:B------:R-:W-:Y:S01]  /*acd0*/  F2FP.BF16.F32.PACK_AB R114, R115, R114 ;  /* 0x000000727372723e */ /* 0x000fe200000010ff */
[----:B------:R-:W-:Y:S04]  /*ace0*/  STS [R29+0x2400], R90 ;  /* 0x0024005a1d007388 */ /* 0x000fe80000000800 */
[----:B------:R-:W-:Y:S04]  /*acf0*/  STS [R13+0x4000], R92 ;  /* 0x0040005c0d007388 */ /* 0x000fe80000000800 */
[----:B------:R1:W-:Y:S04]  /*ad00*/  STS [R13+0x4400], R94 ;  /* 0x0044005e0d007388 */ /* 0x0003e80000000800 */
[----:B------:R2:W-:Y:S04]  /*ad10*/  STS [R15+0x4000], R96 ;  /* 0x004000600f007388 */ /* 0x0005e80000000800 */
[----:B------:R2:W-:Y:S04]  /*ad20*/  STS [R15+0x4400], R98 ;  /* 0x004400620f007388 */ /* 0x0005e80000000800 */
[----:B------:R2:W-:Y:S04]  /*ad30*/  STS [R19+0x4000], R100 ;  /* 0x0040006413007388 */ /* 0x0005e80000000800 */
[----:B------:R2:W-:Y:S04]  /*ad40*/  STS [R19+0x4400], R102 ;  /* 0x0044006613007388 */ /* 0x0005e80000000800 */
[----:B------:R2:W-:Y:S04]  /*ad50*/  STS [R21+0x4000], R104 ;  /* 0x0040006815007388 */ /* 0x0005e80000000800 */
[----:B------:R2:W-:Y:S01]  /*ad60*/  STS [R21+0x4400], R106 ;  /* 0x0044006a15007388 */ /* 0x0005e20000000800 */
[----:B-1----:R-:W-:-:S03]  /*ad70*/  @P2 IMAD.WIDE.U32 R12, R211, R16, RZ ;  /* 0x00000010d30c2225 */ /* 0x002fc600078e00ff */
[----:B------:R2:W-:Y:S01]  /*ad80*/  STS [R23+0x4000], R120 ;  /* 0x0040007817007388 */ /* 0x0005e20000000800 */
[----:B------:R-:W-:Y:S01]  /*ad90*/  @P2 IMAD R6, R211, R17, R13 ;  /* 0x00000011d3062224 */ /* 0x000fe200078e020d */
[----:B------:R-:W-:Y:S02]  /*ada0*/  @P2 MOV R10, R12 ;  /* 0x0000000c000a2202 */ /* 0x000fe40000000f00 */
[----:B------:R2:W-:Y:S01]  /*adb0*/  STS [R23+0x4400], R122 ;  /* 0x0044007a17007388 */ /* 0x0005e20000000800 */
[----:B------:R-:W-:Y:S05]  /*adc0*/  @P2 BRA `(.L_x_634) ;  /* 0x0000000000202947 */ /* 0x000fea0003800000 */
[----:B------:R-:W1:Y:S01]  /*add0*/  S2R R6, SR_CTAID.Y ;  /* 0x0000000000067919 */ /* 0x000e620000002600 */
[----:B------:R-:W3:Y:S01]  /*ade0*/  LDC.64 R8, c[0x0][0x290] ;  /* 0x0000a400ff087b82 */ /* 0x000ee20000000a00 */
[----:B-1----:R-:W-:-:S05]  /*adf0*/  SHF.R.S32.HI R13, RZ, 0x1f, R6 ;  /* 0x0000001fff0d7819 */ /* 0x002fca0000011406 */
[-C--:B---3--:R-:W-:Y:S02]  /*ae00*/  IMAD R10, R13, R8.reuse, RZ ;  /* 0x000000080d0a7224 */ /* 0x088fe400078e02ff */
[----:B------:R-:W-:-:S04]  /*ae10*/  IMAD.WIDE.U32 R12, R6, R8, RZ ;  /* 0x00000008060c7225 */ /* 0x000fc800078e00ff */
[----:B------:R-:W-:Y:S01]  /*ae20*/  IMAD R9, R6, R9, R10 ;  /* 0x0000000906097224 */ /* 0x000fe200078e020a */
[----:B------:R-:W-:-:S04]  /*ae30*/  MOV R10, R12 ;  /* 0x0000000c000a7202 */ /* 0x000fc80000000f00 */
[----:B------:R-:W-:-:S07]  /*ae40*/  IADD3 R6, R13, R9, RZ ;  /* 0x000000090d067210 */ /* 0x000fce0007ffe0ff */
.L_x_634:
[----:B------:R-:W-:Y:S01]  /*ae50*/  ULDC.U8 UR4, c[0x0][0x3d9] ;  /* 0x0000f64000047ab9 */ /* 0x000fe20000000000 */
[----:B------:R1:W-:Y:S01]  /*ae60*/  STS [R25+0x4000], R116 ;  /* 0x0040007419007388 */ /* 0x0003e20000000800 */
[----:B------:R-:W-:Y:S01]  /*ae70*/  ISETP.NE.AND P3, PT, RZ, UR4, PT ;  /* 0x00000004ff007c0c */ /* 0x000fe2000bf65270 */
[----:B------:R-:W-:Y:S01]  /*ae80*/  ULDC.U8 UR5, c[0x0][0x3d8] ;  /* 0x0000f60000057ab9 */ /* 0x000fe20000000000 */
[----:B------:R-:W3:Y:S01]  /*ae90*/  @P4 LDC R31, c[0x0][0x2e8] ;  /* 0x0000ba00ff1f4b82 */ /* 0x000ee20000000800 */
[----:B------:R1:W-:Y:S01]  /*aea0*/  STS [R25+0x4400], R118 ;  /* 0x0044007619007388 */ /* 0x0003e20000000800 */
[----:B------:R-:W-:Y:S01]  /*aeb0*/  ISETP.NE.AND P5, PT, RZ, UR5, PT ;  /* 0x00000005ff007c0c */ /* 0x000fe2000bfa5270 */
[----:B------:R-:W4:Y:S02]  /*aec0*/  @P4 MUFU.LG2 R4, R4 ;  /* 0x0000000400044308 */ /* 0x000f240000000c00 */
[----:B------:R1:W-:Y:S01]  /*aed0*/  STS [R27+0x4000], R108 ;  /* 0x0040006c1b007388 */ /* 0x0003e20000000800 */
[----:B------:R-:W-:-:S03]  /*aee0*/  ISETP.EQ.AND P5, PT, RZ, UR4, P5 ;  /* 0x00000004ff007c0c */ /* 0x000fc6000afa2270 */
[----:B------:R1:W-:Y:S02]  /*aef0*/  STS [R27+0x4400], R110 ;  /* 0x0044006e1b007388 */ /* 0x0003e40000000800 */
[----:B------:R-:W1:Y:S01]  /*af00*/  @P3 LDC.64 R8, c[0x0][0x2c0] ;  /* 0x0000b000ff083b82 */ /* 0x000e620000000a00 */
[----:B------:R-:W1:Y:S01]  /*af10*/  S2R R22, SR_CTAID.Y ;  /* 0x0000000000167919 */ /* 0x000e620000002600 */
[----:B------:R-:W1:Y:S06]  /*af20*/  S2R R20, SR_CTAID.Z ;  /* 0x0000000000147919 */ /* 0x000e6c0000002700 */
[----:B------:R-:W-:-:S02]  /*af30*/  @!P5 PLOP3.LUT P1, PT, PT, PT, PT, 0x8, 0x0 ;  /* 0x000000000000d81c */ /* 0x000fc40003f2e170 */
[----:B------:R-:W-:Y:S01]  /*af40*/  @!P5 CS2R R32, SRZ ;  /* 0x000000000020d805 */ /* 0x000fe2000001ff00 */
[----:B--2---:R-:W2:Y:S01]  /*af50*/  S2R R23, SR_CTAID.X ;  /* 0x0000000000177919 */ /* 0x004ea20000002500 */
[----:B------:R-:W1:Y:S01]  /*af60*/  S2R R21, SR_TID.X ;  /* 0x0000000000157919 */ /* 0x000e620000002100 */
[----:B------:R1:W-:Y:S04]  /*af70*/  STS [R29+0x4000], R112 ;  /* 0x004000701d007388 */ /* 0x0003e80000000800 */
[----:B------:R1:W-:Y:S01]  /*af80*/  STS [R29+0x4400], R114 ;  /* 0x004400721d007388 */ /* 0x0003e20000000800 */
[----:B----4-:R-:W-:Y:S05]  /*af90*/  @!P5 BRA `(.L_x_635) ;  /* 0x000000000018d947 */ /* 0x010fea0003800000 */
[----:B------:R-:W4:Y:S01]  /*afa0*/  S2R R12, SR_CTAID.Y ;  /* 0x00000000000c7919 */ /* 0x000f220000002600 */
[----:B------:R-:W4:Y:S01]  /*afb0*/  LDC R13, c[0x0][0x2c4] ;  /* 0x0000b100ff0d7b82 */ /* 0x000f220000000800 */
[----:B------:R-:W-:Y:S01]  /*afc0*/  PLOP3.LUT P1, PT, PT, PT, PT, 0x80, 0x0 ;  /* 0x000000000000781c */ /* 0x000fe20003f2f070 */
[----:B----4-:R-:W-:-:S05]  /*afd0*/  IMAD R12, R12, R13, RZ ;  /* 0x0000000d0c0c7224 */ /* 0x010fca00078e02ff */
[----:B------:R-:W-:-:S04]  /*afe0*/  SEL R32, R12, R211, !P2 ;  /* 0x000000d30c207207 */ /* 0x000fc80005000000 */
[----:B------:R-:W-:Y:S02]  /*aff0*/  SHF.R.S32.HI R33, RZ, 0x1f, R32 ;  /* 0x0000001fff217819 */ /* 0x000fe40000011420 */
.L_x_635:
[----:B------:R-:W-:Y:S01]  /*b000*/  LEA.HI R0, R0, R5, RZ, 0x3 ;  /* 0x0000000500007211 */ /* 0x000fe200078f18ff */
[----:B-1----:R-:W-:Y:S01]  /*b010*/  @P3 IMAD R9, R9, R8, RZ ;  /* 0x0000000809093224 */ /* 0x002fe200078e02ff */
[----:B------:R-:W-:Y:S01]  /*b020*/  LOP3.LUT R26, R7, 0xffffffe0, RZ, 0xc0, !PT ;  /* 0xffffffe0071a7812 */ /* 0x000fe200078ec0ff */
[----:B--2---:R-:W-:Y:S01]  /*b030*/  IMAD R24, R23, -0x40, R216 ;  /* 0xffffffc017187824 */ /* 0x004fe200078e02d8 */
[----:B------:R-:W-:Y:S01]  /*b040*/  SHF.R.S32.HI R7, RZ, 0x3, R0 ;  /* 0x00000003ff077819 */ /* 0x000fe20000011400 */
[----:B------:R-:W-:Y:S01]  /*b050*/  @P3 IMAD.MOV.U32 R25, RZ, RZ, 0x1 ;  /* 0x00000001ff193424 */ /* 0x000fe200078e00ff */
[----:B------:R-:W1:Y:S01]  /*b060*/  @P3 LDC R0, c[0x0][0x2c0] ;  /* 0x0000b000ff003b82 */ /* 0x000e620000000800 */
[----:B------:R-:W-:Y:S01]  /*b070*/  SHF.R.S32.HI R8, RZ, 0x1f, R21 ;  /* 0x0000001fff087819 */ /* 0x000fe20000011415 */
[----:B------:R-:W-:Y:S06]  /*b080*/  @P3 BRA `(.L_x_636) ;  /* 0x0000000000183947 */ /* 0x000fec0003800000 */
[----:B------:R-:W2:Y:S01]  /*b090*/  LDC R9, c[0x0][0x2c4] ;  /* 0x0000b100ff097b82 */ /* 0x000ea20000000800 */
[----:B------:R-:W-:Y:S02]  /*b0a0*/  ISETP.NE.AND P2, PT, RZ, UR5, PT ;  /* 0x00000005ff007c0c */ /* 0x000fe4000bf45270 */
[----:B-1----:R-:W-:-:S05]  /*b0b0*/  MOV R0, 0x1 ;  /* 0x0000000100007802 */ /* 0x002fca0000000f00 */
[----:B------:R-:W1:Y:S08]  /*b0c0*/  LDC R12, c[0x0][0x270] ;  /* 0x00009c00ff0c7b82 */ /* 0x000e700000000800 */
[----:B--2---:R-:W1:Y:S02]  /*b0d0*/  @P2 LDC R9, c[0x0][0x2e4] ;  /* 0x0000b900ff092b82 */ /* 0x004e640000000800 */
[----:B-1----:R-:W-:-:S07]  /*b0e0*/  IMAD R25, R9, R12, RZ ;  /* 0x0000000c09197224 */ /* 0x002fce00078e02ff */
.L_x_636:
[----:B------:R-:W-:Y:S01]  /*b0f0*/  BAR.SYNC.DEFER_BLOCKING 0x0 ;  /* 0x0000000000007b1d */ /* 0x000fe20000010000 */
[----:B------:R-:W-:Y:S01]  /*b100*/  SHF.R.S32.HI R28, RZ, 0x1f, R11 ;  /* 0x0000001fff1c7819 */ /* 0x000fe2000001140b */
[----:B------:R-:W-:Y:S01]  /*b110*/  IMAD.IADD R26, R5, 0x1, -R26 ;  /* 0x00000001051a7824 */ /* 0x000fe200078e0a1a */
[----:B------:R-:W-:Y:S01]  /*b120*/  LEA.HI R8, R8, R21, RZ, 0x3 ;  /* 0x0000001508087211 */ /* 0x000fe200078f18ff */
[----:B------:R-:W-:Y:S01]  /*b130*/  IMAD R22, R22, R25, RZ ;  /* 0x0000001916167224 */ /* 0x000fe200078e02ff */
[----:B------:R-:W-:Y:S01]  /*b140*/  ISETP.GE.AND P3, PT, R7, R24, PT ;  /* 0x000000180700720c */ /* 0x000fe20003f66270 */
[----:B------:R-:W2:Y:S01]  /*b150*/  @P0 MUFU.LG2 R2, R2 ;  /* 0x0000000200020308 */ /* 0x000ea20000000c00 */
[----:B------:R-:W-:Y:S01]  /*b160*/  LEA.HI R5, R28, R11, RZ, 0x2 ;  /* 0x0000000b1c057211 */ /* 0x000fe200078f10ff */
[----:B------:R-:W-:Y:S01]  /*b170*/  BSSY B0, `(.L_x_637) ;  /* 0x0000031000007945 */ /* 0x000fe20003800000 */
[----:B------:R-:W4:Y:S01]  /*b180*/  @P0 LDC R28, c[0x0][0x2e8] ;  /* 0x0000ba00ff1c0b82 */ /* 0x000f220000000800 */
[----:B------:R-:W-:-:S02]  /*b190*/  SHF.R.S32.HI R7, RZ, 0x1f, R26 ;  /* 0x0000001fff077819 */ /* 0x000fc4000001141a */
[----:B------:R-:W-:Y:S02]  /*b1a0*/  LOP3.LUT R24, R8, 0xfffffff8, RZ, 0xc0, !PT ;  /* 0xfffffff808187812 */ /* 0x000fe400078ec0ff */
[----:B------:R-:W-:Y:S02]  /*b1b0*/  LOP3.LUT R30, R5, 0xffffffc, RZ, 0xc0, !PT ;  /* 0x0ffffffc051e7812 */ /* 0x000fe400078ec0ff */
[----:B------:R-:W-:Y:S01]  /*b1c0*/  LEA.HI R5, R7, R26, RZ, 0x2 ;  /* 0x0000001a07057211 */ /* 0x000fe200078f10ff */
[----:B------:R-:W-:Y:S02]  /*b1d0*/  IMAD.IADD R24, R21, 0x1, -R24 ;  /* 0x0000000115187824 */ /* 0x000fe400078e0a18 */
[----:B------:R-:W-:Y:S01]  /*b1e0*/  @P4 FMUL.FTZ R21, R4, 0.69314718246459960938 ;  /* 0x3f31721804154820 */ /* 0x000fe20000410000 */
[----:B------:R-:W-:Y:S01]  /*b1f0*/  SEL R22, R22, RZ, !P1 ;  /* 0x000000ff16167207 */ /* 0x000fe20004800000 */
[----:B------:R-:W-:Y:S01]  /*b200*/  IMAD.IADD R11, R11, 0x1, -R30 ;  /* 0x000000010b0b7824 */ /* 0x000fe200078e0a1e */
[----:B------:R-:W-:Y:S01]  /*b210*/  SHF.R.S32.HI R4, RZ, 0x2, R5 ;  /* 0x00000002ff047819 */ /* 0x000fe20000011405 */
[----:B-1----:R-:W-:Y:S01]  /*b220*/  IMAD R5, R23, R0, RZ ;  /* 0x0000000017057224 */ /* 0x002fe200078e02ff */
[----:B------:R-:W-:Y:S01]  /*b230*/  LOP3.LUT P1, RZ, R26, 0x3, RZ, 0xc0, !PT ;  /* 0x000000031aff7812 */ /* 0x000fe2000782c0ff */
[----:B------:R1:W1:Y:S01]  /*b240*/  LDS.128 R16, [R213+0x1800] ;  /* 0x00180000d5107984 */ /* 0x0002620000000c00 */
[----:B------:R-:W-:-:S02]  /*b250*/  IMAD.MOV.U32 R7, RZ, RZ, 0x7f800000 ;  /* 0x7f800000ff077424 */ /* 0x000fc400078e00ff */
[----:B---3--:R-:W-:Y:S01]  /*b260*/  @P4 FFMA.FTZ R7, R132, R31, R21 ;  /* 0x0000001f84074223 */ /* 0x008fe20000010015 */
[----:B------:R-:W-:Y:S01]  /*b270*/  IMAD R11, R11, 0x10, R4 ;  /* 0x000000100b0b7824 */ /* 0x000fe200078e0204 */
[----:B------:R3:W1:Y:S01]  /*b280*/  LDS.128 R12, [R213+0x3800] ;  /* 0x00380000d50c7984 */ /* 0x0006620000000c00 */
[----:B------:R-:W-:Y:S01]  /*b290*/  IMAD R21, R20, R9, R22 ;  /* 0x0000000914157224 */ /* 0x000fe200078e0216 */
[----:B------:R-:W-:Y:S01]  /*b2a0*/  SHF.R.S32.HI R26, RZ, 0x3, R8 ;  /* 0x00000003ff1a7819 */ /* 0x000fe20000011408 */
[----:B------:R-:W-:Y:S02]  /*b2b0*/  IMAD.SHL.U32 R4, R5, 0x40, RZ ;  /* 0x0000004005047824 */ /* 0x000fe400078e00ff */
[----:B--2---:R-:W-:Y:S01]  /*b2c0*/  @P0 FMUL.FTZ R2, R2, 0.69314718246459960938 ;  /* 0x3f31721802020820 */ /* 0x004fe20000410000 */
[----:B------:R-:W-:Y:S02]  /*b2d0*/  IMAD.MOV.U32 R9, RZ, RZ, 0x7f800000 ;  /* 0x7f800000ff097424 */ /* 0x000fe400078e00ff */
[----:B------:R-:W-:Y:S01]  /*b2e0*/  VIADD R22, R26, 0x10 ;  /* 0x000000101a167836 */ /* 0x000fe20000000000 */
[----:B------:R-:W-:Y:S01]  /*b2f0*/  IADD3 R8, P4, P2, R4, R32, R21 ;  /* 0x0000002004087210 */ /* 0x000fe20007a9e015 */
[----:B----4-:R-:W-:Y:S01]  /*b300*/  @P0 FFMA.FTZ R9, R3, R28, R2 ;  /* 0x0000001c03090223 */ /* 0x010fe20000010002 */
[----:B------:R-:W-:-:S02]  /*b310*/  SHF.R.S32.HI R5, RZ, 0x1f, R4 ;  /* 0x0000001fff057819 */ /* 0x000fc40000011404 */
[----:B------:R-:W-:Y:S01]  /*b320*/  SHF.R.S32.HI R32, RZ, 0x1f, R21 ;  /* 0x0000001fff207819 */ /* 0x000fe20000011415 */
[----:B------:R-:W-:-:S03]  /*b330*/  IMAD.SHL.U32 R21, R24, 0x8, RZ ;  /* 0x0000000818157824 */ /* 0x000fc600078e00ff */
[----:B------:R-:W-:Y:S01]  /*b340*/  IADD3.X R32, R5, R33, R32, P4, P2 ;  /* 0x0000002105207210 */ /* 0x000fe200027e4420 */
[----:B---3--:R-:W-:Y:S06]  /*b350*/  @P1 BRA `(.L_x_638) ;  /* 0x0000000000481947 */ /* 0x008fec0003800000 */
        /* <DEDUP_REMOVED lines=18> */
.L_x_638:
[----:B------:R-:W-:Y:S05]  /*b480*/  BSYNC B0 ;  /* 0x0000000000007941 */ /* 0x000fea0003800000 */
.L_x_637:
[----:B--2---:R-:W-:Y:S01]  /*b490*/  SHF.R.S32.HI R3, RZ, 0x1f, R21 ;  /* 0x0000001fff037819 */ /* 0x004fe20000011415 */
[C---:B------:R-:W-:Y:S01]  /*b4a0*/  VIADD R0, R26.reuse, 0x20 ;  /* 0x000000201a007836 */ /* 0x040fe20000000000 */
[----:B------:R-:W-:Y:S01]  /*b4b0*/  IADD3 R10, P0, R21, R10, RZ ;  /* 0x0000000a150a7210 */ /* 0x000fe20007f1e0ff */
[----:B------:R-:W-:Y:S01]  /*b4c0*/  ULDC.64 UR4, c[0x0][0x2a0] ;  /* 0x0000a80000047ab9 */ /* 0x000fe20000000a00 */
[----:B------:R-:W-:Y:S01]  /*b4d0*/  SHF.R.S32.HI R2, RZ, 0x1f, R20 ;  /* 0x0000001fff027819 */ /* 0x000fe20000011414 */
[----:B------:R-:W-:Y:S01]  /*b4e0*/  BSSY B0, `(.L_x_639) ;  /* 0x0000020000007945 */ /* 0x000fe20003800000 */
[----:B------:R-:W-:Y:S01]  /*b4f0*/  IADD3 R4, R26, 0x30, RZ ;  /* 0x000000301a047810 */ /* 0x000fe20007ffe0ff */
[----:B------:R-:W-:Y:S01]  /*b500*/  IMAD.X R11, R3, 0x1, R6, P0 ;  /* 0x00000001030b7824 */ /* 0x000fe200000e0606 */
[----:B------:R-:W-:Y:S01]  /*b510*/  SHF.R.S32.HI R27, RZ, 0x1f, R26 ;  /* 0x0000001fff1b7819 */ /* 0x000fe2000001141a */
[----:B------:R-:W-:Y:S01]  /*b520*/  IMAD R3, R2, UR4, RZ ;  /* 0x0000000402037c24 */ /* 0x000fe2000f8e02ff */
[----:B------:R-:W-:-:S02]  /*b530*/  ISETP.GE.AND P1, PT, R0, R199, PT ;  /* 0x000000c70000720c */ /* 0x000fc40003f26270 */
[-C--:B------:R-:W-:Y:S01]  /*b540*/  ISETP.GE.AND P2, PT, R22, R199.reuse, PT ;  /* 0x000000c71600720c */ /* 0x080fe20003f46270 */
[----:B------:R-:W-:Y:S01]  /*b550*/  IMAD R0, R20, UR5, R3 ;  /* 0x0000000514007c24 */ /* 0x000fe2000f8e0203 */
[----:B------:R-:W-:Y:S01]  /*b560*/  ISETP.GE.AND P0, PT, R4, R199, PT ;  /* 0x000000c70400720c */ /* 0x000fe20003f06270 */
[----:B------:R-:W-:Y:S01]  /*b570*/  IMAD.WIDE.U32 R2, R20, UR4, R10 ;  /* 0x0000000414027c25 */ /* 0x000fe2000f8e000a */
[----:B------:R2:W3:Y:S03]  /*b580*/  LDS.128 R4, [R213+0x4000] ;  /* 0x00400000d5047984 */ /* 0x0004e60000000c00 */
[----:B------:R-:W-:Y:S01]  /*b590*/  IMAD.WIDE R22, R212, 0x40, R26 ;  /* 0x00000040d4167825 */ /* 0x000fe200078e021a */
[----:B------:R2:W4:Y:S03]  /*b5a0*/  LDS.128 R8, [R213+0x2000] ;  /* 0x00200000d5087984 */ /* 0x0005260000000c00 */
[----:B------:R-:W-:Y:S01]  /*b5b0*/  IMAD.IADD R29, R3, 0x1, R0 ;  /* 0x00000001031d7824 */ /* 0x000fe200078e0200 */
[----:B------:R2:W1:Y:S01]  /*b5c0*/  LDS.128 R24, [R213] ;  /* 0x00000000d5187984 */ /* 0x0004620000000c00 */
        /* <DEDUP_REMOVED lines=14> */
[----:B-1----:R1:W-:Y:S04]  /*b6b0*/  @!P6 STG.E.128 desc[UR10][R30.64], R24 ;  /* 0x000000181e00e986 */ /* 0x0023e8000c101d0a */
[----:B----4-:R1:W-:Y:S04]  /*b6c0*/  @!P5 STG.E.128 desc[UR10][R30.64+0x80], R8 ;  /* 0x000080081e00d986 */ /* 0x0103e8000c101d0a */
[----:B---3--:R1:W-:Y:S02]  /*b6d0*/  @!P4 STG.E.128 desc[UR10][R30.64+0x100], R4 ;  /* 0x000100041e00c986 */ /* 0x0083e4000c101d0a */
.L_x_640:
[----:B------:R-:W-:Y:S05]  /*b6e0*/  BSYNC B0 ;  /* 0x0000000000007941 */ /* 0x000fea0003800000 */
.L_x_639:
[----:B-1----:R1:W1:Y:S01]  /*b6f0*/  LDS.128 R24, [R213+0x800] ;  /* 0x00080000d5187984 */ /* 0x0022620000000c00 */
[----:B------:R-:W-:Y:S03]  /*b700*/  BSSY B0, `(.L_x_641) ;  /* 0x0000017000007945 */ /* 0x000fe60003800000 */
[----:B----4-:R4:W1:Y:S04]  /*b710*/  LDS.128 R8, [R213+0x2800] ;  /* 0x00280000d5087984 */ /* 0x0108680000000c00 */
[----:B---3--:R4:W3:Y:S01]  /*b720*/  LDS.128 R4, [R213+0x4800] ;  /* 0x00480000d5047984 */ /* 0x0088e20000000c00 */
        /* <DEDUP_REMOVED lines=19> */
[----:B---3--:R1:W-:Y:S02]  /*b860*/  @!P2 STG.E.128 desc[UR10][R30.64+0x100], R4 ;  /* 0x000100041e00a986 */ /* 0x0083e4000c101d0a */
.L_x_642:
[----:B------:R-:W-:Y:S05]  /*b870*/  BSYNC B0 ;  /* 0x0000000000007941 */ /* 0x000fea0003800000 */
.L_x_641:
[----:B-1----:R1:W1:Y:S01]  /*b880*/  LDS.128 R24, [R213+0x1000] ;  /* 0x00100000d5187984 */ /* 0x0022620000000c00 */
[----:B------:R-:W-:Y:S03]  /*b890*/  BSSY B0, `(.L_x_643) ;  /* 0x0000017000007945 */ /* 0x000fe60003800000 */
[----:B------:R1:W1:Y:S04]  /*b8a0*/  LDS.128 R8, [R213+0x3000] ;  /* 0x00300000d5087984 */ /* 0x0002680000000c00 */
[----:B---3--:R3:W1:Y:S01]  /*b8b0*/  LDS.128 R4, [R213+0x5000] ;  /* 0x00500000d5047984 */ /* 0x0086620000000c00 */
        /* <DEDUP_REMOVED lines=19> */
[----:B------:R1:W-:Y:S02]  /*b9f0*/  @!P1 STG.E.128 desc[UR10][R30.64+0x100], R4 ;  /* 0x000100041e009986 */ /* 0x0003e4000c101d0a */
.L_x_644:
[----:B------:R-:W-:Y:S05]  /*ba00*/  BSYNC B0 ;  /* 0x0000000000007941 */ /* 0x000fea0003800000 */
.L_x_643:
[----:B-1----:R1:W1:Y:S01]  /*ba10*/  LDS.128 R4, [R213+0x5800] ;  /* 0x00580000d5047984 */ /* 0x0022620000000c00 */
        /* <DEDUP_REMOVED lines=20> */
[----:B-1----:R-:W-:Y:S01]  /*bb60*/  STG.E.128 desc[UR10][R2.64+0x100], R4 ;  /* 0x0001000402007986 */ /* 0x002fe2000c101d0a */
[----:B------:R-:W-:Y:S05]  /*bb70*/  EXIT ;  /* 0x000000000000794d */ /* 0x000fea0003800000 */
.L_x_600:
[----:B------:R-:W1:Y:S01]  /*bb80*/  LDC.U8 R9, c[0x0][0x3d9] ;  /* 0x0000f640ff097b82 */ /* 0x000e620000000000 */
[----:B------:R-:W-:Y:S01]  /*bb90*/  ISETP.NE.AND P3, PT, R211, -0x1, PT ;  /* 0xffffffffd300780c */ /* 0x000fe20003f65270 */
[----:B------:R-:W-:Y:S01]  /*bba0*/  IMAD.IADD R216, R216, 0x1, -R199 ;  /* 0x00000001d8d87824 */ /* 0x000fe200078e0ac7 */
[----:B------:R-:W-:Y:S01]  /*bbb0*/  ULDC.64 UR4, c[0x0][0x2a0] ;  /* 0x0000a80000047ab9 */ /* 0x000fe20000000a00 */
[----:B------:R-:W-:Y:S04]  /*bbc0*/  BSSY B0, `(.L_x_645) ;  /* 0x000003a000007945 */ /* 0x000fe80003800000 */
[----:B------:R-:W2:Y:S06]  /*bbd0*/  LDC.U8 R8, c[0x0][0x3d8] ;  /* 0x0000f600ff087b82 */ /* 0x000eac0000000000 */
[----:B------:R-:W-:-:S02]  /*bbe0*/  @!P3 SHF.R.S32.HI R11, RZ, 0x1f, R12 ;  /* 0x0000001fff0bb819 */ /* 0x000fc4000001140c */
[----:B------:R-:W3:Y:S08]  /*bbf0*/  @!P3 LDC.64 R2, c[0x0][0x290] ;  /* 0x0000a400ff02bb82 */ /* 0x000ef00000000a00 */
[----:B------:R-:W4:Y:S01]  /*bc00*/  @P3 LDC.64 R4, c[0x0][0x298] ;  /* 0x0000a600ff043b82 */ /* 0x000f220000000a00 */
[----:B-1----:R-:W-:Y:S02]  /*bc10*/  ISETP.NE.AND P0, PT, R9, RZ, PT ;  /* 0x000000ff0900720c */ /* 0x002fe40003f05270 */
[----:B--2---:R-:W-:-:S02]  /*bc20*/  ISETP.NE.AND P2, PT, R8, RZ, PT ;  /* 0x000000ff0800720c */ /* 0x004fc40003f45270 */
[----:B------:R-:W-:Y:S02]  /*bc30*/  ISETP.NE.AND P1, PT, R8, RZ, !P0 ;  /* 0x000000ff0800720c */ /* 0x000fe40004725270 */
[----:B------:R-:W-:-:S07]  /*bc40*/  ISETP.EQ.AND P2, PT, R9, RZ, P2 ;  /* 0x000000ff0900720c */ /* 0x000fce0001742270 */
[----:B------:R-:W1:Y:S01]  /*bc50*/  @!P0 LDC R7, c[0x0][0x2c4] ;  /* 0x0000b100ff078b82 */ /* 0x000e620000000800 */
[-C--:B---3--:R-:W-:Y:S02]  /*bc60*/  @!P3 IMAD R10, R11, R2.reuse, RZ ;  /* 0x000000020b0ab224 */ /* 0x088fe400078e02ff */
[----:B------:R-:W-:-:S04]  /*bc70*/  @!P3 IMAD.WIDE.U32 R8, R12, R2, RZ ;  /* 0x000000020c08b225 */ /* 0x000fc800078e00ff */
[----:B------:R-:W-:Y:S01]  /*bc80*/  @!P3 IMAD R3, R12, R3, R10 ;  /* 0x000000030c03b224 */ /* 0x000fe200078e020a */
[----:B------:R-:W-:Y:S01]  /*bc90*/  LEA.HI R10, R21, R6, RZ, 0x3 ;  /* 0x00000006150a7211 */ /* 0x000fe200078f18ff */
[----:B----4-:R-:W-:-:S04]  /*bca0*/  @P3 IMAD.WIDE.U32 R14, R211, R4, RZ ;  /* 0x00000004d30e3225 */ /* 0x010fc800078e00ff */
[----:B------:R-:W-:Y:S01]  /*bcb0*/  @P3 IMAD R11, R211, R5, R15 ;  /* 0x00000005d30b3224 */ /* 0x000fe200078e020f */
[----:B------:R-:W-:Y:S01]  /*bcc0*/  LOP3.LUT R5, R10, 0xfffffff8, RZ, 0xc0, !PT ;  /* 0xfffffff80a057812 */ /* 0x000fe200078ec0ff */
[----:B------:R-:W-:Y:S01]  /*bcd0*/  @P3 IMAD.MOV.U32 R20, RZ, RZ, R14 ;  /* 0x000000ffff143224 */ /* 0x000fe200078e000e */
[----:B------:R-:W-:Y:S01]  /*bce0*/  @!P3 MOV R20, R8 ;  /* 0x000000080014b202 */ /* 0x000fe20000000f00 */
[----:B------:R-:W-:Y:S01]  /*bcf0*/  @!P3 IMAD.IADD R11, R9, 0x1, R3 ;  /* 0x00000001090bb824 */ /* 0x000fe200078e0203 */
[----:B------:R-:W2:Y:S01]  /*bd00*/  @P0 LDC R8, c[0x0][0x2c0] ;  /* 0x0000b000ff080b82 */ /* 0x000ea20000000800 */
[----:B------:R-:W-:Y:S01]  /*bd10*/  IMAD.IADD R6, R6, 0x1, -R5 ;  /* 0x0000000106067824 */ /* 0x000fe200078e0a05 */
[----:B------:R-:W-:Y:S02]  /*bd20*/  SHF.R.S32.HI R10, RZ, 0x3, R10 ;  /* 0x00000003ff0a7819 */ /* 0x000fe4000001140a */
[----:B------:R-:W-:Y:S01]  /*bd30*/  SHF.R.S32.HI R14, RZ, 0x1f, R25 ;  /* 0x0000001fff0e7819 */ /* 0x000fe20000011419 */
[----:B------:R-:W-:Y:S01]  /*bd40*/  IMAD.SHL.U32 R4, R6, 0x8, RZ ;  /* 0x0000000806047824 */ /* 0x000fe200078e00ff */
[----:B------:R-:W-:-:S02]  /*bd50*/  IADD3 R9, R10, 0x10, RZ ;  /* 0x000000100a097810 */ /* 0x000fc40007ffe0ff */
[----:B-1----:R-:W1:Y:S01]  /*bd60*/  @P1 LDC R7, c[0x0][0x2e4] ;  /* 0x0000b900ff071b82 */ /* 0x002e620000000800 */
[----:B------:R-:W-:Y:S01]  /*bd70*/  IMAD R14, R14, UR4, RZ ;  /* 0x000000040e0e7c24 */ /* 0x000fe2000f8e02ff */
[C---:B------:R-:W-:Y:S01]  /*bd80*/  IADD3 R20, P1, R4.reuse, R20, RZ ;  /* 0x0000001404147210 */ /* 0x040fe20007f3e0ff */
[C---:B------:R-:W-:Y:S01]  /*bd90*/  VIADD R15, R4.reuse, 0x40 ;  /* 0x00000040040f7836 */ /* 0x040fe20000000000 */
[-C--:B------:R-:W-:Y:S01]  /*bda0*/  ISETP.GE.AND P3, PT, R9, R216.reuse, PT ;  /* 0x000000d80900720c */ /* 0x080fe20003f66270 */
[C---:B------:R-:W-:Y:S01]  /*bdb0*/  IMAD R23, R25.reuse, UR5, R14 ;  /* 0x0000000519177c24 */ /* 0x040fe2000f8e020e */
[C---:B------:R-:W-:Y:S01]  /*bdc0*/  LEA.HI.X.SX32 R21, R4.reuse, R11, 0x1, P1 ;  /* 0x0000000b04157211 */ /* 0x040fe200008f0eff */
[----:B------:R-:W-:Y:S01]  /*bdd0*/  VIADD R14, R4, 0x80 ;  /* 0x00000080040e7836 */ /* 0x000fe20000000000 */
[----:B------:R-:W3:Y:S01]  /*bde0*/  @P0 LDC.64 R2, c[0x0][0x2c0] ;  /* 0x0000b000ff020b82 */ /* 0x000ee20000000a00 */
[----:B------:R-:W-:Y:S02]  /*bdf0*/  ISETP.GE.AND P1, PT, R10, R216, PT ;  /* 0x000000d80a00720c */ /* 0x000fe40003f26270 */
[----:B------:R-:W-:Y:S01]  /*be00*/  SHF.R.S32.HI R11, RZ, 0x1f, R10 ;  /* 0x0000001fff0b7819 */ /* 0x000fe2000001140a */
[----:B------:R-:W-:-:S04]  /*be10*/  IMAD.WIDE.U32 R20, R25, UR4, R20 ;  /* 0x0000000419147c25 */ /* 0x000fc8000f8e0014 */
[----:B------:R-:W4:Y:S01]  /*be20*/  @P2 LDC R5, c[0x0][0x2c4] ;  /* 0x0000b100ff052b82 */ /* 0x000f220000000800 */
[----:B------:R-:W-:Y:S01]  /*be30*/  IMAD.WIDE R212, R212, 0x40, R10 ;  /* 0x00000040d4d47825 */ /* 0x000fe200078e020a */
[----:B------:R-:W-:-:S04]  /*be40*/  IADD3 R23, R23, R21, RZ ;  /* 0x0000001517177210 */ /* 0x000fc80007ffe0ff */
        /* <DEDUP_REMOVED lines=17> */
.L_x_646:
[----:B------:R-:W-:Y:S05]  /*bf60*/  BSYNC B0 ;  /* 0x0000000000007941 */ /* 0x000fea0003800000 */
.L_x_645:
[----:B------:R-:W-:Y:S01]  /*bf70*/  BSSY B0, `(.L_x_647) ;  /* 0x0000018000007945 */ /* 0x000fe20003800000 */
[----:B------:R-:W-:Y:S01]  /*bf80*/  ISETP.NE.OR P1, PT, R211, -0x1, !P2 ;  /* 0xffffffffd300780c */ /* 0x000fe20005725670 */
[----:B------:R-:W-:Y:S01]  /*bf90*/  VIADD R13, R10, 0x20 ;  /* 0x000000200a0d7836 */ /* 0x000fe20000000000 */
[----:B--2---:R-:W-:Y:S01]  /*bfa0*/  @P0 MOV R19, 0x1 ;  /* 0x0000000100130802 */ /* 0x004fe20000000f00 */
        /* <DEDUP_REMOVED lines=20> */
.L_x_648:
[----:B------:R-:W-:Y:S05]  /*c0f0*/  BSYNC B0 ;  /* 0x0000000000007941 */ /* 0x000fea0003800000 */
.L_x_647:
[----:B------:R-:W-:Y:S01]  /*c100*/  ISETP.GE.AND P4, PT, R13, R216, PT ;  /* 0x000000d80d00720c */ /* 0x000fe20003f86270 */
[----:B-1----:R-:W-:Y:S01]  /*c110*/  @!P0 IMAD R19, R7, R0, RZ ;  /* 0x0000000007138224 */ /* 0x002fe200078e02ff */
[----:B------:R-:W-:Y:S01]  /*c120*/  BSSY B0, `(.L_x_649) ;  /* 0x000001b000007945 */ /* 0x000fe20003800000 */
[----:B---3--:R-:W-:Y:S01]  /*c130*/  @P0 IMAD R2, R3, R2, RZ ;  /* 0x0000000203020224 */ /* 0x008fe200078e02ff */
[----:B------:R-:W-:Y:S01]  /*c140*/  ISETP.NE.AND P3, PT, R6, RZ, PT ;  /* 0x000000ff0600720c */ /* 0x000fe20003f65270 */
[C---:B----4-:R-:W-:Y:S01]  /*c150*/  @!P1 IMAD R211, R12.reuse, R5, RZ ;  /* 0x000000050cd39224 */ /* 0x050fe200078e02ff */
        /* <DEDUP_REMOVED lines=23> */
.L_x_650:
[----:B------:R-:W-:Y:S05]  /*c2d0*/  BSYNC B0 ;  /* 0x0000000000007941 */ /* 0x000fea0003800000 */
.L_x_649:
[-C--:B------:R-:W-:Y:S01]  /*c2e0*/  ISETP.GE.AND P1, PT, R3, R216.reuse, PT ;  /* 0x000000d80300720c */ /* 0x080fe20003f26270 */
[----:B------:R-:W-:Y:S01]  /*c2f0*/  @!P0 IMAD.MOV.U32 R8, RZ, RZ, 0x1 ;  /* 0x00000001ff088424 */ /* 0x000fe200078e00ff */
[----:B------:R-:W-:Y:S01]  /*c300*/  SEL R19, R19, RZ, !P2 ;  /* 0x000000ff13137207 */ /* 0x000fe20005000000 */
[----:B------:R-:W-:Y:S01]  /*c310*/  BSSY B0, `(.L_x_651) ;  /* 0x000001d000007945 */ /* 0x000fe20003800000 */
[-C--:B------:R-:W-:Y:S02]  /*c320*/  ISETP.GE.OR P6, PT, R10, R216.reuse, P3 ;  /* 0x000000d80a00720c */ /* 0x080fe40001fc6670 */
[----:B-1----:R-:W-:Y:S02]  /*c330*/  @!P2 CS2R R16, SRZ ;  /* 0x000000000010a805 */ /* 0x002fe4000001ff00 */
[----:B------:R-:W-:Y:S01]  /*c340*/  ISETP.GE.OR P5, PT, R9, R216, P3 ;  /* 0x000000d80900720c */ /* 0x000fe20001fa6670 */
[----:B------:R-:W-:Y:S01]  /*c350*/  IMAD R2, R25, R2, R19 ;  /* 0x0000000219027224 */ /* 0x000fe200078e0213 */
[----:B------:R-:W-:Y:S01]  /*c360*/  ISETP.GE.OR P4, PT, R13, R216, P3 ;  /* 0x000000d80d00720c */ /* 0x000fe20001f86670 */
[----:B------:R-:W-:Y:S01]  /*c370*/  IMAD R199, R199, R8, RZ ;  /* 0x00000008c7c77224 */ /* 0x000fe200078e02ff */
[----:B------:R-:W-:-:S02]  /*c380*/  ISETP.GE.OR P3, PT, R3, R216, P3 ;  /* 0x000000d80300720c */ /* 0x000fc40001f66670 */
[----:B------:R-:W-:Y:S01]  /*c390*/  @P2 SHF.R.S32.HI R6, RZ, 0x1f, R211 ;  /* 0x0000001fff062819 */ /* 0x000fe200000114d3 */
        /* <DEDUP_REMOVED lines=20> */
.L_x_652:
[----:B------:R-:W-:Y:S05]  /*c4e0*/  BSYNC B0 ;  /* 0x0000000000007941 */ /* 0x000fea0003800000 */
.L_x_651:
[----:B------:R-:W-:Y:S01]  /*c4f0*/  @P2 IMAD.MOV.U32 R16, RZ, RZ, R211 ;  /* 0x000000ffff102224 */ /* 0x000fe200078e00d3 */
[----:B-1----:R-:W-:Y:S01]  /*c500*/  SHF.R.S32.HI R5, RZ, 0x1f, R199 ;  /* 0x0000001fff057819 */ /* 0x002fe200000114c7 */
[----:B------:R-:W-:Y:S01]  /*c510*/  @P2 IMAD.MOV.U32 R17, RZ, RZ, R6 ;  /* 0x000000ffff112224 */ /* 0x000fe200078e0006 */
        /* <DEDUP_REMOVED lines=13> */
.L_x_654:
[----:B------:R-:W-:Y:S05]  /*c5f0*/  BSYNC B0 ;  /* 0x0000000000007941 */ /* 0x000fea0003800000 */
.L_x_653:
[----:B------:R-:W-:Y:S04]  /*c600*/  BSSY B0, `(.L_x_655) ;  /* 0x000000a000007945 */ /* 0x000fe80003800000 */
[----:B------:R-:W-:Y:S05]  /*c610*/  @P5 BRA `(.L_x_656) ;  /* 0x0000000000205947 */ /* 0x000fea0003800000 */
[----:B------:R-:W-:Y:S01]  /*c620*/  IMAD R0, R9, R8, RZ ;  /* 0x0000000809007224 */ /* 0x000fe200078e02ff */
[----:B------:R-:W-:Y:S01]  /*c630*/  ULDC.64 UR4, c[0x0][0x2b0] ;  /* 0x0000ac0000047ab9 */ /* 0x000fe20000000a00 */
[----:B-1----:R-:W-:-:S03]  /*c640*/  IMAD.MOV.U32 R7, RZ, RZ, 0x7f800000 ;  /* 0x7f800000ff077424 */ /* 0x002fc600078e00ff */
[----:B------:R-:W-:-:S04]  /*c650*/  IADD3 R5, P0, R0, R199, RZ ;  /* 0x000000c700057210 */ /* 0x000fc80007f1e0ff */
[----:B------:R-:W-:Y:S02]  /*c660*/  LEA.HI.X.SX32 R0, R0, R16, 0x1, P0 ;  /* 0x0000001000007211 */ /* 0x000fe400000f0eff */
[----:B------:R-:W-:-:S04]  /*c670*/  LEA R4, P0, R5, UR4, 0x2 ;  /* 0x0000000405047c11 */ /* 0x000fc8000f8010ff */
[----:B------:R-:W-:-:S05]  /*c680*/  LEA.HI.X R5, R5, UR5, R0, 0x2, P0 ;  /* 0x0000000505057c11 */ /* 0x000fca00080f1400 */
[----:B------:R3:W-:Y:S04]  /*c690*/  STG.E desc[UR10][R4.64], R7 ;  /* 0x0000000704007986 */ /* 0x0007e8000c10190a */
.L_x_656:
[----:B------:R-:W-:Y:S05]  /*c6a0*/  BSYNC B0 ;  /* 0x0000000000007941 */ /* 0x000fea0003800000 */
.L_x_655:
[----:B------:R-:W-:Y:S04]  /*c6b0*/  BSSY B0, `(.L_x_657) ;  /* 0x000000a000007945 */ /* 0x000fe80003800000 */
[----:B------:R-:W-:Y:S05]  /*c6c0*/  @P4 BRA `(.L_x_658) ;  /* 0x0000000000204947 */ /* 0x000fea0003800000 */
[----:B------:R-:W-:Y:S01]  /*c6d0*/  IMAD R0, R13, R8, RZ ;  /* 0x000000080d007224 */ /* 0x000fe200078e02ff */
[----:B------:R-:W-:Y:S01]  /*c6e0*/  ULDC.64 UR4, c[0x0][0x2b0] ;  /* 0x0000ac0000047ab9 */ /* 0x000fe20000000a00 */
[----:B-1-3--:R-:W-:-:S03]  /*c6f0*/  IMAD.MOV.U32 R7, RZ, RZ, 0x7f800000 ;  /* 0x7f800000ff077424 */ /* 0x00afc600078e00ff */
[----:B------:R-:W-:-:S04]  /*c700*/  IADD3 R5, P0, R0, R199, RZ ;  /* 0x000000c700057210 */ /* 0x000fc80007f1e0ff */
[----:B------:R-:W-:Y:S02]  /*c710*/  LEA.HI.X.SX32 R0, R0, R16, 0x1, P0 ;  /* 0x0000001000007211 */ /* 0x000fe400000f0eff */
[----:B------:R-:W-:-:S04]  /*c720*/  LEA R4, P0, R5, UR4, 0x2 ;  /* 0x0000000405047c11 */ /* 0x000fc8000f8010ff */
[----:B------:R-:W-:-:S05]  /*c730*/  LEA.HI.X R5, R5, UR5, R0, 0x2, P0 ;  /* 0x0000000505057c11 */ /* 0x000fca00080f1400 */
[----:B------:R4:W-:Y:S04]  /*c740*/  STG.E desc[UR10][R4.64], R7 ;  /* 0x0000000704007986 */ /* 0x0009e8000c10190a */
.L_x_658:
[----:B------:R-:W-:Y:S05]  /*c750*/  BSYNC B0 ;  /* 0x0000000000007941 */ /* 0x000fea0003800000 */
.L_x_657:
[----:B------:R-:W-:Y:S05]  /*c760*/  @P3 EXIT ;  /* 0x000000000000394d */ /* 0x000fea0003800000 */
[----:B------:R-:W-:Y:S01]  /*c770*/  IMAD R3, R3, R8, RZ ;  /* 0x0000000803037224 */ /* 0x000fe200078e02ff */
[----:B------:R-:W-:Y:S01]  /*c780*/  ULDC.64 UR4, c[0x0][0x2b0] ;  /* 0x0000ac0000047ab9 */ /* 0x000fe20000000a00 */
[----:B-1-34-:R-:W-:-:S03]  /*c790*/  IMAD.MOV.U32 R5, RZ, RZ, 0x7f800000 ;  /* 0x7f800000ff057424 */ /* 0x01afc600078e00ff */
[----:B------:R-:W-:-:S04]  /*c7a0*/  IADD3 R199, P0, R3, R199, RZ ;  /* 0x000000c703c77210 */ /* 0x000fc80007f1e0ff */
[----:B------:R-:W-:Y:S02]  /*c7b0*/  LEA.HI.X.SX32 R16, R3, R16, 0x1, P0 ;  /* 0x0000001003107211 */ /* 0x000fe400000f0eff */
[----:B------:R-:W-:-:S04]  /*c7c0*/  LEA R2, P0, R199, UR4, 0x2 ;  /* 0x00000004c7027c11 */ /* 0x000fc8000f8010ff */
[----:B------:R-:W-:-:S05]  /*c7d0*/  LEA.HI.X R3, R199, UR5, R16, 0x2, P0 ;  /* 0x00000005c7037c11 */ /* 0x000fca00080f1410 */
[----:B------:R-:W-:Y:S01]  /*c7e0*/  STG.E desc[UR10][R2.64], R5 ;  /* 0x0000000502007986 */ /* 0x000fe2000c10190a */
[----:B------:R-:W-:Y:S05]  /*c7f0*/  EXIT ;  /* 0x000000000000794d */ /* 0x000fea0003800000 */
.L_x_659:
        /* <DEDUP_REMOVED lines=16> */
.L_x_1520:


//--------------------- .text._ZN5flash16flash_fwd_kernelI23Flash_fwd_kernel_traitsILi192ELi64ELi64ELi4ELb0ELb0EN7cutlass10bfloat16_tE19Flash_kernel_traitsILi192ELi64ELi64ELi4ES3_EELb1ELb0ELb1ELb0ELb0ELb0ELb0ELb0EEEvNS_16Flash_fwd_paramsE --------------------------
	.section	.text._ZN5flash16flash_fwd_kernelI23Flash_fwd_kernel_traitsILi192ELi64ELi64ELi4ELb0ELb0EN7cutlass10bfloat16_tE19Flash_kernel_traitsILi192ELi64ELi64ELi4ES3_EELb1ELb0ELb1ELb0ELb0ELb0ELb0ELb0EEEvNS_16Flash_fwd_paramsE,"ax",@progbits
	.align	128
        .global         _ZN5flash16flash_fwd_kernelI23Flash_fwd_kernel_traitsILi192ELi64ELi64ELi4ELb0ELb0EN7cutlass10bfloat16_tE19Flash_kernel_traitsILi192ELi64ELi64ELi4ES3_EELb1ELb0ELb1ELb0ELb0ELb0ELb0ELb0EEEvNS_16Flash_fwd_paramsE
        .type           _ZN5flash16flash_fwd_kernelI23Flash_fwd_kernel_traitsILi192ELi64ELi64ELi4ELb0ELb0EN7cutlass10bfloat16_tE19Flash_kernel_traitsILi192ELi64ELi64ELi4ES3_EELb1ELb0ELb1ELb0ELb0ELb0ELb0ELb0EEEvNS_16Flash_fwd_paramsE,@function
        .size           _ZN5flash16flash_fwd_kernelI23Flash_fwd_kernel_traitsILi192ELi64ELi64ELi4ELb0ELb0EN7cutlass10bfloat16_tE19Flash_kernel_traitsILi192ELi64ELi64ELi4ES3_EELb1ELb0ELb1ELb0ELb0ELb0ELb0ELb0EEEvNS_16Flash_fwd_paramsE,(.L_x_1521 - _ZN5flash16flash_fwd_kernelI23Flash_fwd_kernel_traitsILi192ELi64ELi64ELi4ELb0ELb0EN7cutlass10bfloat16_tE19Flash_kernel_traitsILi192ELi64ELi64ELi4ES3_EELb1ELb0ELb1ELb0ELb0ELb0ELb0ELb0EEEvNS_16Flash_fwd_paramsE)
        .other          _ZN5flash16flash_fwd_kernelI23Flash_fwd_kernel_traitsILi192ELi64ELi64ELi4ELb0ELb0EN7cutlass10bfloat16_tE19Flash_kernel_traitsILi192ELi64ELi64ELi4ES3_EELb1ELb0ELb1ELb0ELb0ELb0ELb0ELb0EEEvNS_16Flash_fwd_paramsE,@"STO_CUDA_ENTRY STV_DEFAULT"
_ZN5flash16flash_fwd_kernelI23Flash_fwd_kernel_traitsILi192ELi64ELi64ELi4ELb0ELb0EN7cutlass10bfloat16_tE19Flash_kernel_traitsILi192ELi64ELi64ELi4ES3_EELb1ELb0ELb1ELb0ELb0ELb0ELb0ELb0EEEvNS_16Flash_fwd_paramsE:
.text._ZN5flash16flash_fwd_kernelI23Flash_fwd_kernel_traitsILi192ELi64ELi64ELi4ELb0ELb0EN7cutlass10bfloat16_tE19Flash_kernel_traitsILi192ELi64ELi64ELi4ES3_EELb1ELb0ELb1ELb0ELb0ELb0ELb0ELb0EEEvNS_16Flash_fwd_paramsE:
[----:B------:R-:W-:Y:S08]  /*0000*/  LDC R1, c[0x0][0x28] ;  /* 0x00000a00ff017b82 */ /* 0x000ff00000000800 */
[----:B------:R-:W1:Y:S01]  /*0010*/  LDC R84, c[0x0][0x3a8] ;  /* 0x0000ea00ff547b82 */ /* 0x000e620000000800 */
[----:B------:R-:W-:Y:S01]  /*0020*/  ULDC.U8 UR4, c[0x0][0x3b4] ;  /* 0x0000ed0000047ab9 */ /* 0x000fe20000000000 */
[----:B------:R-:W-:Y:S01]  /*0030*/  ULDC.64 UR22, c[0x0][0x208] ;  /* 0x0000820000167ab9 */ /* 0x000fe20000000a00 */
[----:B------:R-:W-:-:S05]  /*0040*/  ISETP.NE.AND P2, PT, RZ, UR4, PT ;  /* 0x00000004ff007c0c */ /* 0x000fca000bf45270 */
[----:B------:R-:W1:Y:S01]  /*0050*/  LDC R85, c[0x0][0x3ac] ;  /* 0x0000eb00ff557b82 */ /* 0x000e620000000800 */
[----:B------:R-:W-:Y:S01]  /*0060*/  ULDC.64 UR4, c[0x0][0x3a0] ;  /* 0x0000e80000047ab9 */ /* 0x000fe20000000a00 */
[----:B------:R-:W2:Y:S01]  /*0070*/  S2R R4, SR_TID.X ;  /* 0x0000000000047919 */ /* 0x000ea20000002100 */
[----:B------:R-:W-:Y:S01]  /*0080*/  IMAD.U32 R220, RZ, RZ, UR4 ;  /* 0x00000004ffdc7e24 */ /* 0x000fe2000f8e00ff */
[----:B------:R-:W-:Y:S01]  /*0090*/  ULDC.64 UR6, c[0x0][0x2f0] ;  /* 0x0000bc0000067ab9 */ /* 0x000fe20000000a00 */
[----:B------:R-:W-:Y:S01]  /*00a0*/  IMAD.U32 R221, RZ, RZ, UR5 ;  /* 0x00000005ffdd7e24 */ /* 0x000fe2000f8e00ff */
[----:B------:R-:W-:Y:S02]  /*00b0*/  ULDC.64 UR8, c[0x0][0x2f0] ;  /* 0x0000bc0000087ab9 */ /* 0x000fe40000000a00 */
[----:B------:R-:W-:Y:S03]  /*00c0*/  S2UR UR14, SR_CTAID.X ;  /* 0x00000000000e79c3 */ /* 0x000fe60000002500 */
[----:B------:R-:W3:Y:S05]  /*00d0*/  @P2 LDG.E.64 R220, desc[UR22][R220.64] ;  /* 0x00000016dcdc2981 */ /* 0x000eea000c1e1b00 */
[----:B------:R-:W-:Y:S01]  /*00e0*/  S2UR UR10, SR_CTAID.Y ;  /* 0x00000000000a79c3 */ /* 0x000fe20000002600 */
[----:B-1----:R-:W4:Y:S07]  /*00f0*/  @P2 LDG.E.64 R2, desc[UR22][R84.64] ;  /* 0x0000001654022981 */ /* 0x002f2e000c1e1b00 */
[----:B------:R-:W1:Y:S08]  /*0100*/  S2UR UR27, SR_CTAID.Z ;  /* 0x00000000001b79c3 */ /* 0x000e700000002700 */
[----:B------:R-:W4:Y:S01]  /*0110*/  @P2 LDC R0, c[0x0][0x3b0] ;  /* 0x0000ec00ff002b82 */ /* 0x000f220000000800 */
[----:B-1----:R-:W-:-:S06]  /*0120*/  ULOP3.LUT UR4, UR27, UR14, UR10, 0xfe, !UPT ;  /* 0x0000000e1b047292 */ /* 0x002fcc000f8efe0a */
[----:B--2---:R-:W-:Y:S01]  /*0130*/  LOP3.LUT P3, RZ, R4, UR4, RZ, 0xfc, !PT ;  /* 0x0000000404ff7c12 */ /* 0x004fe2000f86fcff */
[----:B------:R-:W-:Y:S01]  /*0140*/  ULDC.64 UR4, c[0x0][0x300] ;  /* 0x0000c00000047ab9 */ /* 0x000fe20000000a00 */
[----:B------:R-:W-:Y:S02]  /*0150*/  UISETP.NE.U32.AND UP2, UPT, UR6, URZ, UPT ;  /* 0x0000003f0600728c */ /* 0x000fe4000bf45070 */
[----:B------:R-:W-:Y:S02]  /*0160*/  UISETP.NE.U32.AND UP1, UPT, UR4, URZ, UPT ;  /* 0x0000003f0400728c */ /* 0x000fe4000bf25070 */
[----:B------:R-:W-:-:S07]  /*0170*/  UISETP.NE.AND.EX UP2, UPT, UR7, URZ, UPT, UP2 ;  /* 0x0000003f0700728c */ /* 0x000fce000bf45320 */
[----:B------:R-:W3:Y:S01]  /*0180*/  @!P3 LDC.64 R12, c[0x0][0x3b8] ;  /* 0x0000ee00ff0cbb82 */ /* 0x000ee20000000a00 */
[----:B------:R-:W-:Y:S01]  /*0190*/  UISETP.NE.AND.EX UP1, UPT, UR5, URZ, UPT, UP1 ;  /* 0x0000003f0500728c */ /* 0x000fe2000bf25310 */
[----:B------:R-:W-:Y:S02]  /*01a0*/  ULDC.U8 UR6, c[0x0][0x3c2] ;  /* 0x0000f08000067ab9 */ /* 0x000fe40000000000 */
[----:B------:R-:W-:Y:S01]  /*01b0*/  ULDC.64 UR4, c[0x0][0x2f8] ;  /* 0x0000be0000047ab9 */ /* 0x000fe20000000a00 */
[----:B------:R-:W-:Y:S02]  /*01c0*/  UISETP.NE.AND UP3, UPT, UR6, URZ, UPT ;  /* 0x0000003f0600728c */ /* 0x000fe4000bf65270 */
[----:B------:R-:W-:Y:S02]  /*01d0*/  UISETP.EQ.U32.AND UP0, UPT, UR4, URZ, UPT ;  /* 0x0000003f0400728c */ /* 0x000fe4000bf02070 */
[----:B------:R-:W-:Y:S01]  /*01e0*/  UIMAD.WIDE UR8, UR10, 0x4, UR8 ;  /* 0x000000040a0878a5 */ /* 0x000fe2000f8e0208 */
[----:B------:R-:W-:Y:S01]  /*01f0*/  PLOP3.LUT P0, PT, PT, PT, UP2, 0x80, 0x0 ;  /* 0x000000000000781c */ /* 0x000fe20003f0f028 */
[----:B------:R-:W-:Y:S01]  /*0200*/  UISETP.EQ.OR.EX UP0, UPT, UR5, URZ, !UP3, UP0 ;  /* 0x0000003f0500728c */ /* 0x000fe2000df02700 */
[----:B------:R-:W-:-:S03]  /*0210*/  ULDC.64 UR6, c[0x0][0x2f8] ;  /* 0x0000be0000067ab9 */ /* 0x000fc60000000a00 */
[----:B------:R-:W-:Y:S02]  /*0220*/  IMAD.U32 R10, RZ, RZ, UR8 ;  /* 0x00000008ff0a7e24 */ /* 0x000fe4000f8e00ff */
[----:B------:R-:W-:Y:S01]  /*0230*/  IMAD.U32 R11, RZ, RZ, UR9 ;  /* 0x00000009ff0b7e24 */ /* 0x000fe2000f8e00ff */
[----:B------:R-:W-:Y:S02]  /*0240*/  @UP1 ULDC.64 UR8, c[0x0][0x300] ;  /* 0x0000c00000081ab9 */ /* 0x000fe40000000a00 */
[----:B------:R-:W-:Y:S02]  /*0250*/  @UP1 UIMAD.WIDE UR8, UR10, 0x4, UR8 ;  /* 0x000000040a0818a5 */ /* 0x000fe4000f8e0208 */
[----:B------:R-:W-:-:S04]  /*0260*/  UIMAD.WIDE UR6, UR10, 0x4, UR6 ;  /* 0x000000040a0678a5 */ /* 0x000fc8000f8e0206 */
[----:B------:R-:W-:Y:S01]  /*0270*/  IMAD.U32 R8, RZ, RZ, UR8 ;  /* 0x00000008ff087e24 */ /* 0x000fe2000f8e00ff */
[----:B------:R-:W-:Y:S01]  /*0280*/  SHF.R.S32.HI R15, RZ, 0x1f, R4 ;  /* 0x0000001fff0f7819 */ /* 0x000fe20000011404 */
[----:B------:R-:W-:Y:S01]  /*0290*/  IMAD.U32 R9, RZ, RZ, UR9 ;  /* 0x00000009ff097e24 */ /* 0x000fe2000f8e00ff */
[----:B------:R-:W-:Y:S01]  /*02a0*/  UMOV UR13, 0xffffffff ;  /* 0xffffffff000d7882 */ /* 0x000fe20000000000 */
[----:B------:R-:W-:Y:S01]  /*02b0*/  ULDC UR8, c[0x0][0x270] ;  /* 0x00009c0000087ab9 */ /* 0x000fe20000000800 */
[----:B---3--:R-:W-:Y:S01]  /*02c0*/  @!P3 STG.E.64 desc[UR22][R12.64], R220 ;  /* 0x000000dc0c00b986 */ /* 0x008fe2000c101b16 */
[----:B----4-:R-:W-:-:S05]  /*02d0*/  @P2 IADD3 R84, P1, R2, R0, RZ ;  /* 0x0000000002542210 */ /* 0x010fca0007f3e0ff */
[----:B------:R-:W-:Y:S01]  /*02e0*/  @P2 IMAD.X R85, RZ, RZ, R3, P1 ;  /* 0x000000ffff552224 */ /* 0x000fe200008e0603 */
[----:B------:R-:W-:Y:S02]  /*02f0*/  PLOP3.LUT P1, PT, PT, PT, UP1, 0x80, 0x0 ;  /* 0x000000000000781c */ /* 0x000fe40003f2f018 */
[----:B------:R-:W-:Y:S02]  /*0300*/  PLOP3.LUT P2, PT, PT, PT, UP0, 0x80, 0x0 ;  /* 0x000000000000781c */ /* 0x000fe40003f4f008 */
[----:B------:R1:W-:Y:S01]  /*0310*/  @!P3 STG.E.64 desc[UR22][R12.64+0x8], R84 ;  /* 0x000008540c00b986 */ /* 0x0003e2000c101b16 */
[----:B------:R-:W-:-:S03]  /*0320*/  IMAD.U32 R2, RZ, RZ, UR6 ;  /* 0x00000006ff027e24 */ /* 0x000fc6000f8e00ff */
[----:B------:R-:W2:Y:S01]  /*0330*/  @P0 LDG.E R7, desc[UR22][R10.64] ;  /* 0x000000160a070981 */ /* 0x000ea2000c1e1900 */
[----:B------:R-:W-:-:S03]  /*0340*/  IMAD.U32 R3, RZ, RZ, UR7 ;  /* 0x00000007ff037e24 */ /* 0x000fc6000f8e00ff */
[----:B------:R-:W3:Y:S04]  /*0350*/  @P0 LDG.E R6, desc[UR22][R10.64+0x4] ;  /* 0x000004160a060981 */ /* 0x000ee8000c1e1900 */
[----:B------:R-:W4:Y:S04]  /*0360*/  @P1 LDG.E R5, desc[UR22][R8.64] ;  /* 0x0000001608051981 */ /* 0x000f28000c1e1900 */
[----:B------:R-:W5:Y:S01]  /*0370*/  @!P2 LDG.E R0, desc[UR22][R2.64] ;  /* 0x000000160200a981 */ /* 0x000f62000c1e1900 */
[----:B------:R-:W-:Y:S01]  /*0380*/  LEA.HI R87, R15, R4, RZ, 0x5 ;  /* 0x000000040f577211 */ /* 0x000fe200078f28ff */
[----:B------:R-:W-:Y:S01]  /*0390*/  UMOV UR11, URZ ;  /* 0x0000003f000b7c82 */ /* 0x000fe20008000000 */
[----:B------:R-:W-:Y:S01]  /*03a0*/  UIMAD UR7, UR10, UR8, UR27 ;  /* 0x000000080a0772a4 */ /* 0x000fe2000f8e021b */
[----:B------:R-:W-:Y:S01]  /*03b0*/  UMOV UR6, 0xffffffff ;  /* 0xffffffff00067882 */ /* 0x000fe20000000000 */
[----:B--2---:R-:W-:-:S02]  /*03c0*/  @P0 R2UR UR13, R7 ;  /* 0x00000000070d02ca */ /* 0x004fc400000e0000 */
[----:B---3--:R-:W-:Y:S02]  /*03d0*/  @P0 R2UR UR15, R6 ;  /* 0x00000000060f02ca */ /* 0x008fe400000e0000 */
[----:B------:R-:W-:Y:S02]  /*03e0*/  ISETP.NE.U32.AND P0, PT, RZ, UR4, PT ;  /* 0x00000004ff007c0c */ /* 0x000fe4000bf05070 */
[----:B----4-:R-:W-:Y:S02]  /*03f0*/  @P1 R2UR UR11, R5 ;  /* 0x00000000050b12ca */ /* 0x010fe400000e0000 */
[----:B------:R-:W-:Y:S02]  /*0400*/  LOP3.LUT R5, R87, 0xffffffe0, RZ, 0xc0, !PT ;  /* 0xffffffe057057812 */ /* 0x000fe400078ec0ff */
[----:B-----5:R-:W-:Y:S02]  /*0410*/  @!P2 R2UR UR6, R0 ;  /* 0x000000000006a2ca */ /* 0x020fe400000e0000 */
[----:B------:R-:W-:Y:S01]  /*0420*/  ISETP.NE.AND.EX P2, PT, RZ, UR5, PT, P0 ;  /* 0x00000005ff007c0c */ /* 0x000fe2000bf45300 */
[----:B------:R-:W-:Y:S01]  /*0430*/  USHF.L.U32 UR4, UR7, 0x5, URZ ;  /* 0x0000000507047899 */ /* 0x000fe2000800063f */
[----:B------:R-:W-:Y:S01]  /*0440*/  IMAD.IADD R6, R4, 0x1, -R5 ;  /* 0x0000000104067824 */ /* 0x000fe200078e0a05 */
[----:B------:R-:W-:-:S02]  /*0450*/  @UP2 UIADD3 UR15, UR15, -UR13, URZ ;  /* 0x8000000d0f0f2290 */ /* 0x000fc4000fffe03f */
[----:B------:R-:W-:Y:S02]  /*0460*/  USHF.R.S32.HI UR5, URZ, 0x1f, UR4 ;  /* 0x0000001f3f057899 */ /* 0x000fe40008011404 */
[--C-:B------:R-:W-:Y:S02]  /*0470*/  IADD3 R222, P1, P0, R84, UR4, R6.reuse ;  /* 0x0000000454de7c10 */ /* 0x100fe4000f83e006 */
[----:B------:R-:W-:Y:S01]  /*0480*/  SHF.R.S32.HI R0, RZ, 0x1f, R6 ;  /* 0x0000001fff007819 */ /* 0x000fe20000011406 */
[----:B------:R-:W-:-:S03]  /*0490*/  @!UP2 ULDC UR15, c[0x0][0x2c4] ;  /* 0x0000b100000faab9 */ /* 0x000fc60000000800 */
[----:B-1----:R-:W-:Y:S01]  /*04a0*/  IADD3.X R85, R85, UR5, R0, P1, P0 ;  /* 0x0000000555557c10 */ /* 0x002fe20008fe0400 */
[----:B------:R-:W-:Y:S06]  /*04b0*/  @!P2 BRA `(.L_x_660) ;  /* 0x00000000001ca947 */ /* 0x000fec0003800000 */
[----:B------:R-:W-:-:S13]  /*04c0*/  PLOP3.LUT P0, PT, PT, PT, UP3, 0x80, 0x0 ;  /* 0x000000000000781c */ /* 0x000fda0003f0f038 */
[----:B------:R-:W2:Y:S04]  /*04d0*/  @P0 LDG.E R0, desc[UR22][R2.64+0x4] ;  /* 0x0000041602000981 */ /* 0x000ea8000c1e1900 */
[----:B------:R-:W3:Y:S01]  /*04e0*/  @!P0 LDG.E R5, desc[UR22][R2.64] ;  /* 0x0000001602058981 */ /* 0x000ee2000c1e1900 */
[----:B--2---:R-:W-:-:S13]  /*04f0*/  @P0 R2UR UR7, R0 ;  /* 0x00000000000702ca */ /* 0x004fda00000e0000 */
[----:B------:R-:W-:-:S07]  /*0500*/  @UP3 UIADD3 UR7, UR7, -UR6, URZ ;  /* 0x8000000607073290 */ /* 0x000fce000fffe03f */
[----:B---3--:R-:W-:Y:S01]  /*0510*/  @!P0 R2UR UR7, R5 ;  /* 0x00000000050782ca */ /* 0x008fe200000e0000 */
[----:B------:R-:W-:-:S14]  /*0520*/  BRA `(.L_x_661) ;  /* 0x0000000000047947 */ /* 0x000fdc0003800000 */
.L_x_660:
[----:B------:R-:W-:Y:S01]  /*0530*/  ULDC UR7, c[0x0][0x2c8] ;  /* 0x0000b20000077ab9 */ /* 0x000fe20000000800 */
.L_x_661:
        /* <DEDUP_REMOVED lines=45> */
[----:B------:R-:W-:Y:S01]  /*0810*/  LEA.HI R15, R15, R4, RZ, 0x3 ;  /* 0x000000040f0f7211 */ /* 0x000fe200078f18ff */
[----:B------:R-:W-:Y:S01]  /*0820*/  ULDC.U8 UR9, c[0x0][0x3d9] ;  /* 0x0000f64000097ab9 */ /* 0x000fe20000000000 */
[----:B------:R-:W-:Y:S01]  /*0830*/  USHF.R.S32.HI UR12, URZ, 0x1f, UR27 ;  /* 0x0000001f3f0c7899 */ /* 0x000fe2000801141b */
[----:B------:R-:W-:Y:S01]  /*0840*/  BSSY B0, `(.L_x_663) ;  /* 0x0000052000007945 */ /* 0x000fe20003800000 */
[----:B------:R-:W-:Y:S01]  /*0850*/  UISETP.NE.AND UP2, UPT, UR9, URZ, UPT ;  /* 0x0000003f0900728c */ /* 0x000fe2000bf45270 */
[----:B------:R-:W-:Y:S01]  /*0860*/  LOP3.LUT R3, R15, 0xfffffff8, RZ, 0xc0, !PT ;  /* 0xfffffff80f037812 */ /* 0x000fe200078ec0ff */
[----:B------:R-:W-:Y:S01]  /*0870*/  UIADD3 UR15, -UR21, UR15, URZ ;  /* 0x0000000f150f7290 */ /* 0x000fe2000fffe13f */
[----:B------:R-:W-:Y:S01]  /*0880*/  SHF.R.S32.HI R16, RZ, 0x3, R15 ;  /* 0x00000003ff107819 */ /* 0x000fe2000001140f */
[----:B------:R-:W-:Y:S02]  /*0890*/  IMAD.U32 R15, RZ, RZ, UR14 ;  /* 0x0000000eff0f7e24 */ /* 0x000fe4000f8e00ff */
[----:B------:R-:W-:Y:S01]  /*08a0*/  @!UP1 USHF.R.S32.HI UR11, URZ, 0x1f, UR10 ;  /* 0x0000001f3f0b9899 */ /* 0x000fe2000801140a */
[----:B------:R-:W-:Y:S01]  /*08b0*/  IMAD.IADD R4, R4, 0x1, -R3 ;  /* 0x0000000104047824 */ /* 0x000fe200078e0a03 */
[----:B------:R-:W-:Y:S01]  /*08c0*/  @UP1 ULDC.64 UR6, c[0x0][0x298] ;  /* 0x0000a60000061ab9 */ /* 0x000fe20000000a00 */
[----:B------:R-:W-:Y:S01]  /*08d0*/  @!UP1 ULDC.64 UR4, c[0x0][0x290] ;  /* 0x0000a40000049ab9 */ /* 0x000fe20000000a00 */
[----:B------:R-:W-:Y:S01]  /*08e0*/  @UP1 UIMAD.WIDE.U32 UR16, UR13, UR6, URZ ;  /* 0x000000060d1012a5 */ /* 0x000fe2000f8e003f */
[C---:B------:R-:W-:Y:S01]  /*08f0*/  IMAD.SHL.U32 R8, R4.reuse, 0x8, RZ ;  /* 0x0000000804087824 */ /* 0x040fe200078e00ff */
[----:B------:R-:W-:Y:S01]  /*0900*/  @!UP1 UIMAD UR6, UR11, UR4, URZ ;  /* 0x000000040b0692a4 */ /* 0x000fe2000f8e023f */
[----:B------:R-:W-:Y:S01]  /*0910*/  ISETP.NE.AND P3, PT, R4, RZ, PT ;  /* 0x000000ff0400720c */ /* 0x000fe20003f65270 */
[----:B------:R-:W-:Y:S01]  /*0920*/  @!UP1 UIMAD.WIDE.U32 UR18, UR10, UR4, URZ ;  /* 0x000000040a1292a5 */ /* 0x000fe2000f8e003f */
[--C-:B------:R-:W-:Y:S01]  /*0930*/  SHF.R.S32.HI R17, RZ, 0x1f, R16.reuse ;  /* 0x0000001fff117819 */ /* 0x100fe20000011410 */
[----:B------:R-:W-:Y:S01]  /*0940*/  ULDC.U8 UR11, c[0x0][0x3d8] ;  /* 0x0000f600000b7ab9 */ /* 0x000fe20000000000 */
[----:B------:R-:W-:Y:S01]  /*0950*/  @!UP1 UIMAD UR6, UR10, UR5, UR6 ;  /* 0x000000050a0692a4 */ /* 0x000fe2000f8e0206 */
[C---:B------:R-:W-:Y:S01]  /*0960*/  VIADD R5, R16.reuse, 0x10 ;  /* 0x0000001010057836 */ /* 0x040fe20000000000 */
[----:B------:R-:W-:Y:S01]  /*0970*/  UISETP.NE.AND UP3, UPT, UR11, URZ, UPT ;  /* 0x0000003f0b00728c */ /* 0x000fe2000bf65270 */
[----:B------:R-:W-:Y:S01]  /*0980*/  IADD3 R4, R16, 0x20, RZ ;  /* 0x0000002010047810 */ /* 0x000fe20007ffe0ff */
[----:B------:R-:W-:Y:S01]  /*0990*/  UISETP.NE.AND UP0, UPT, UR11, URZ, !UP2 ;  /* 0x0000003f0b00728c */ /* 0x000fe2000d705270 */
[----:B------:R-:W-:Y:S01]  /*09a0*/  IMAD.WIDE R14, R15, 0x40, R16 ;  /* 0x000000400f0e7825 */ /* 0x000fe200078e0210 */
[----:B------:R-:W-:Y:S01]  /*09b0*/  @UP2 ULDC.64 UR4, c[0x0][0x2c0] ;  /* 0x0000b00000042ab9 */ /* 0x000fe20000000a00 */
[----:B------:R-:W-:Y:S01]  /*09c0*/  @UP1 UIMAD UR7, UR13, UR7, UR17 ;  /* 0x000000070d0712a4 */ /* 0x000fe2000f8e0211 */
[----:B------:R-:W-:Y:S01]  /*09d0*/  ISETP.GE.AND P2, PT, R5, UR15, PT ;  /* 0x0000000f05007c0c */ /* 0x000fe2000bf46270 */
[----:B------:R-:W-:Y:S01]  /*09e0*/  UISETP.EQ.AND UP3, UPT, UR9, URZ, UP3 ;  /* 0x0000003f0900728c */ /* 0x000fe20009f62270 */
[----:B------:R-:W-:Y:S01]  /*09f0*/  ISETP.GE.AND P1, PT, R4, UR15, PT ;  /* 0x0000000f04007c0c */ /* 0x000fe2000bf26270 */
[----:B------:R-:W-:Y:S01]  /*0a00*/  @UP2 UIMAD UR17, UR5, UR4, URZ ;  /* 0x00000004051122a4 */ /* 0x000fe2000f8e023f */
[C---:B------:R-:W-:Y:S01]  /*0a10*/  VIADD R7, R8.reuse, 0x40 ;  /* 0x0000004008077836 */ /* 0x040fe20000000000 */
[----:B------:R-:W-:Y:S01]  /*0a20*/  @UP2 UMOV UR9, 0x1 ;  /* 0x0000000100092882 */ /* 0x000fe20000000000 */
[----:B------:R-:W-:Y:S01]  /*0a30*/  ULDC.64 UR4, c[0x0][0x2a0] ;  /* 0x0000a80000047ab9 */ /* 0x000fe20000000a00 */
[----:B------:R-:W-:Y:S01]  /*0a40*/  @!UP1 UIADD3 UR7, UR19, UR6, URZ ;  /* 0x0000000613079290 */ /* 0x000fe2000fffe03f */
[----:B------:R-:W-:Y:S01]  /*0a50*/  IMAD.U32 R10, RZ, RZ, UR4 ;  /* 0x00000004ff0a7e24 */ /* 0x000fe2000f8e00ff */
[----:B------:R-:W-:Y:S01]  /*0a60*/  UIMAD UR12, UR12, UR4, URZ ;  /* 0x000000040c0c72a4 */ /* 0x000fe2000f8e023f */
[C---:B------:R-:W-:Y:S01]  /*0a70*/  IADD3 R6, R8.reuse, 0x80, RZ ;  /* 0x0000008008067810 */ /* 0x040fe20007ffe0ff */
[----:B------:R-:W-:Y:S01]  /*0a80*/  @!UP1 UMOV UR16, UR18 ;  /* 0x0000001200109c82 */ /* 0x000fe20008000000 */
[----:B------:R-:W-:Y:S01]  /*0a90*/  @!UP2 ULDC UR4, c[0x0][0x2c4] ;  /* 0x0000b1000004aab9 */ /* 0x000fe20000000800 */
[----:B------:R-:W-:Y:S01]  /*0aa0*/  @UP0 ULDC UR4, c[0x0][0x2e4] ;  /* 0x0000b90000040ab9 */ /* 0x000fe20000000800 */
[----:B------:R-:W-:Y:S01]  /*0ab0*/  UIMAD UR5, UR27, UR5, UR12 ;  /* 0x000000051b0572a4 */ /* 0x000fe2000f8e020c */
[----:B------:R-:W-:Y:S01]  /*0ac0*/  IADD3 R2, P0, R8, UR16, RZ ;  /* 0x0000001008027c10 */ /* 0x000fe2000ff1e0ff */
[----:B------:R-:W-:Y:S01]  /*0ad0*/  @!UP2 UIMAD UR9, UR4, UR8, URZ ;  /* 0x000000080409a2a4 */ /* 0x000fe2000f8e023f */
[----:B------:R-:W-:-:S02]  /*0ae0*/  @UP3 ULDC UR12, c[0x0][0x2c4] ;  /* 0x0000b100000c3ab9 */ /* 0x000fc40000000800 */
[----:B------:R-:W-:Y:S01]  /*0af0*/  LEA.HI.X.SX32 R3, R8, UR7, 0x1, P0 ;  /* 0x0000000708037c11 */ /* 0x000fe200080f0eff */
[----:B------:R-:W-:Y:S01]  /*0b00*/  @UP3 UIMAD UR12, UR10, UR12, URZ ;  /* 0x0000000c0a0c32a4 */ /* 0x000fe2000f8e023f */
[----:B------:R-:W-:Y:S01]  /*0b10*/  ISETP.GE.AND P0, PT, R16, UR15, PT ;  /* 0x0000000f10007c0c */ /* 0x000fe2000bf06270 */
[----:B------:R-:W-:Y:S02]  /*0b20*/  UIMAD UR9, UR10, UR9, URZ ;  /* 0x000000090a0972a4 */ /* 0x000fe4000f8e023f */
[----:B------:R-:W-:Y:S01]  /*0b30*/  @UP3 USEL UR12, UR12, UR13, !UP1 ;  /* 0x0000000d0c0c3287 */ /* 0x000fe2000c800000 */
[----:B------:R-:W-:Y:S01]  /*0b40*/  IMAD.WIDE.U32 R10, R10, UR27, R2 ;  /* 0x0000001b0a0a7c25 */ /* 0x000fe2000f8e0002 */
[----:B------:R-:W-:Y:S01]  /*0b50*/  @UP2 ULDC UR11, c[0x0][0x2c0] ;  /* 0x0000b000000b2ab9 */ /* 0x000fe20000000800 */
[----:B------:R-:W-:Y:S01]  /*0b60*/  USEL UR9, UR9, URZ, !UP3 ;  /* 0x0000003f09097287 */ /* 0x000fe2000d800000 */
[----:B------:R-:W-:Y:S01]  /*0b70*/  @!UP2 UMOV UR11, 0x1 ;  /* 0x00000001000ba882 */ /* 0x000fe20000000000 */
[----:B------:R-:W-:Y:S01]  /*0b80*/  @!UP2 UMOV UR17, UR4 ;  /* 0x000000040011ac82 */ /* 0x000fe20008000000 */
[----:B------:R-:W-:Y:S01]  /*0b90*/  UIMAD UR6, UR21, UR11, URZ ;  /* 0x0000000b150672a4 */ /* 0x000fe2000f8e023f */
[----:B------:R-:W-:Y:S01]  /*0ba0*/  VIADD R13, R11, UR5 ;  /* 0x000000050b0d7c36 */ /* 0x000fe20008000000 */
[----:B------:R-:W-:Y:S01]  /*0bb0*/  UIMAD UR17, UR27, UR17, UR9 ;  /* 0x000000111b1172a4 */ /* 0x000fe2000f8e0209 */
[----:B------:R-:W-:Y:S01]  /*0bc0*/  VIADD R2, R16, 0x30 ;  /* 0x0000003010027836 */ /* 0x000fe20000000000 */
[----:B------:R-:W-:Y:S01]  /*0bd0*/  @!UP3 UMOV UR24, URZ ;  /* 0x0000003f0018bc82 */ /* 0x000fe20008000000 */
[----:B------:R-:W-:Y:S01]  /*0be0*/  @UP3 UMOV UR24, UR12 ;  /* 0x0000000c00183c82 */ /* 0x000fe20008000000 */
[----:B------:R-:W-:Y:S01]  /*0bf0*/  @!UP3 UMOV UR25, URZ ;  /* 0x0000003f0019bc82 */ /* 0x000fe20008000000 */
[----:B------:R-:W-:-:S02]  /*0c00*/  USHF.R.S32.HI UR4, URZ, 0x1f, UR6 ;  /* 0x0000001f3f047899 */ /* 0x000fc40008011406 */
[----:B------:R-:W-:Y:S02]  /*0c10*/  @UP3 USHF.R.S32.HI UR25, URZ, 0x1f, UR12 ;  /* 0x0000001f3f193899 */ /* 0x000fe4000801140c */
        /* <DEDUP_REMOVED lines=20> */
.L_x_664:
[----:B------:R-:W-:Y:S05]  /*0d60*/  BSYNC B0 ;  /* 0x0000000000007941 */ /* 0x000fea0003800000 */
.L_x_663:
        /* <DEDUP_REMOVED lines=22> */
.L_x_666:
[----:B------:R-:W-:Y:S05]  /*0ed0*/  BSYNC B0 ;  /* 0x0000000000007941 */ /* 0x000fea0003800000 */
.L_x_665:
        /* <DEDUP_REMOVED lines=22> */
.L_x_668:
[----:B------:R-:W-:Y:S05]  /*1040*/  BSYNC B0 ;  /* 0x0000000000007941 */ /* 0x000fea0003800000 */
.L_x_667:
        /* <DEDUP_REMOVED lines=23> */
.L_x_670:
[----:B------:R-:W-:Y:S05]  /*11c0*/  BSYNC B0 ;  /* 0x0000000000007941 */ /* 0x000fea0003800000 */
.L_x_669:
        /* <DEDUP_REMOVED lines=10> */
.L_x_672:
[----:B------:R-:W-:Y:S05]  /*1270*/  BSYNC B0 ;  /* 0x0000000000007941 */ /* 0x000fea0003800000 */
.L_x_671:
        /* <DEDUP_REMOVED lines=10> */
.L_x_674:
[----:B------:R-:W-:Y:S05]  /*1320*/  BSYNC B0 ;  /* 0x0000000000007941 */ /* 0x000fea0003800000 */
.L_x_673:
        /* <DEDUP_REMOVED lines=10> */
.L_x_676:
[----:B------:R-:W-:Y:S05]  /*13d0*/  BSYNC B0 ;  /* 0x0000000000007941 */ /* 0x000fea0003800000 */
.L_x_675:
        /* <DEDUP_REMOVED lines=10> */
.L_x_662:
[----:B------:R-:W1:Y:S01]  /*1480*/  LDC R0, c[0x0][0x278] ;  /* 0x00009e00ff007b82 */ /* 0x000e620000000800 */
[----:B------:R-:W2:Y:S01]  /*1490*/  S2R R3, SR_CTAID.Z ;  /* 0x0000000000037919 */ /* 0x000ea20000002700 */
[----:B------:R-:W-:Y:S01]  /*14a0*/  UISETP.NE.AND UP0, UPT, UR13, -0x1, UPT ;  /* 0xffffffff0d00788c */ /* 0x000fe2000bf05270 */
[----:B------:R-:W-:Y:S01]  /*14b0*/  IMAD.MOV.U32 R8, RZ, RZ, RZ ;  /* 0x000000ffff087224 */ /* 0x000fe200078e00ff */
[----:B------:R-:W-:Y:S02]  /*14c0*/  UISETP.NE.AND UP1, UPT, UR6, -0x1, UPT ;  /* 0xffffffff0600788c */ /* 0x000fe4000bf25270 */
[----:B------:R-:W-:Y:S02]  /*14d0*/  UIADD3 UR17, UR18, -0x1, URZ ;  /* 0xffffffff12117890 */ /* 0x000fe4000fffe03f */
[----:B------:R-:W-:Y:S02]  /*14e0*/  UIADD3 UR25, -UR21, UR15, URZ ;  /* 0x0000000f15197290 */ /* 0x000fe4000fffe13f */
[----:B------:R-:W-:Y:S01]  /*14f0*/  PLOP3.LUT P0, PT, PT, PT, UP1, 0x80, 0x0 ;  /* 0x000000000000781c */ /* 0x000fe20003f0f018 */
[----:B------:R-:W-:-:S02]  /*1500*/  UIMAD UR16, UR17, -0x40, UR24 ;  /* 0xffffffc0111078a4 */ /* 0x000fc4000f8e0218 */
[----:B------:R-:W-:Y:S01]  /*1510*/  @UP0 ULDC.64 UR4, c[0x0][0x240] ;  /* 0x0000900000040ab9 */ /* 0x000fe20000000a00 */
[----:B------:R-:W-:Y:S02]  /*1520*/  @!UP0 USHF.R.S32.HI UR7, URZ, 0x1f, UR10 ;  /* 0x0000001f3f078899 */ /* 0x000fe4000801140a */
[----:B------:R-:W-:Y:S01]  /*1530*/  @UP0 UIMAD.WIDE.U32 UR30, UR13, UR4, URZ ;  /* 0x000000040d1e02a5 */ /* 0x000fe2000f8e003f */
[----:B------:R-:W-:-:S03]  /*1540*/  @UP1 ULDC.64 UR8, c[0x0][0x248] ;  /* 0x0000920000081ab9 */ /* 0x000fc60000000a00 */
[----:B------:R-:W-:Y:S02]  /*1550*/  @UP0 UIMAD UR26, UR13, UR5, UR31 ;  /* 0x000000050d1a02a4 */ /* 0x000fe4000f8e021f */
[----:B------:R-:W-:Y:S01]  /*1560*/  @UP1 UIADD3 UR31, UR11, UR6, URZ ;  /* 0x000000060b1f1290 */ /* 0x000fe2000fffe03f */
[----:B-1----:R-:W-:Y:S01]  /*1570*/  IABS R2, R0 ;  /* 0x0000000000027213 */ /* 0x002fe20000000000 */
[----:B------:R-:W-:Y:S02]  /*1580*/  @!UP0 ULDC.64 UR4, c[0x0][0x228] ;  /* 0x00008a0000048ab9 */ /* 0x000fe40000000a00 */
[----:B------:R-:W-:Y:S01]  /*1590*/  @UP1 UIMAD.WIDE.U32 UR34, UR31, UR8, URZ ;  /* 0x000000081f2212a5 */ /* 0x000fe2000f8e003f */
[----:B------:R-:W1:Y:S01]  /*15a0*/  I2F.RP R7, R2 ;  /* 0x0000000200077306 */ /* 0x000e620000209400 */
[----:B------:R-:W-:Y:S02]  /*15b0*/  @!UP0 UIMAD UR7, UR7, UR4, URZ ;  /* 0x00000004070782a4 */ /* 0x000fe4000f8e023f */
[----:B------:R-:W-:Y:S01]  /*15c0*/  @!UP0 UIMAD.WIDE.U32 UR28, UR10, UR4, URZ ;  /* 0x000000040a1c82a5 */ /* 0x000fe2000f8e003f */
[----:B--2---:R-:W-:Y:S01]  /*15d0*/  IABS R3, R3 ;  /* 0x0000000300037213 */ /* 0x004fe20000000000 */
[----:B------:R-:W-:-:S02]  /*15e0*/  @!UP0 UIMAD UR5, UR10, UR5, UR7 ;  /* 0x000000050a0582a4 */ /* 0x000fc4000f8e0207 */
[----:B------:R-:W-:Y:S02]  /*15f0*/  @UP1 UIMAD UR31, UR31, UR9, URZ ;  /* 0x000000091f1f12a4 */ /* 0x000fe4000f8e023f */
[----:B------:R-:W-:Y:S02]  /*1600*/  @!UP0 UIADD3 UR26, UR29, UR5, URZ ;  /* 0x000000051d1a8290 */ /* 0x000fe4000fffe03f */
[----:B------:R-:W-:Y:S01]  /*1610*/  @UP1 UIADD3 UR31, UR35, UR31, URZ ;  /* 0x0000001f231f1290 */ /* 0x000fe2000fffe03f */
[----:B------:R-:W-:Y:S01]  /*1620*/  @!UP0 UMOV UR30, UR28 ;  /* 0x0000001c001e8c82 */ /* 0x000fe20008000000 */
[----:B-1----:R-:W1:Y:S02]  /*1630*/  MUFU.RCP R9, R7 ;  /* 0x0000000700097308 */ /* 0x002e640000001000 */
[----:B-1----:R-:W-:-:S06]  /*1640*/  VIADD R9, R9, 0xffffffe ;  /* 0x0ffffffe09097836 */ /* 0x002fcc0000000000 */
[----:B------:R-:W1:Y:S02]  /*1650*/  F2I.FTZ.U32.TRUNC.NTZ R9, R9 ;  /* 0x0000000900097305 */ /* 0x000e64000021f000 */
[----:B-1----:R-:W-:-:S04]  /*1660*/  IMAD.MOV R5, RZ, RZ, -R9 ;  /* 0x000000ffff057224 */ /* 0x002fc800078e0a09 */
[----:B------:R-:W-:-:S04]  /*1670*/  IMAD R5, R5, R2, RZ ;  /* 0x0000000205057224 */ /* 0x000fc800078e02ff */
[----:B------:R-:W-:Y:S01]  /*1680*/  IMAD.HI.U32 R8, R9, R5, R8 ;  /* 0x0000000509087227 */ /* 0x000fe200078e0008 */
[----:B------:R-:W-:-:S04]  /*1690*/  LEA.HI R5, R15, R4, RZ, 0x3 ;  /* 0x000000040f057211 */ /* 0x000fc800078f18ff */
[----:B------:R-:W-:Y:S01]  /*16a0*/  SHF.R.S32.HI R10, RZ, 0x3, R5 ;  /* 0x00000003ff0a7819 */ /* 0x000fe20000011405 */
[----:B------:R-:W-:Y:S01]  /*16b0*/  IMAD.HI.U32 R235, R8, R3, RZ ;  /* 0x0000000308eb7227 */ /* 0x000fe200078e00ff */
[----:B------:R-:W-:-:S03]  /*16c0*/  LOP3.LUT R5, R5, 0xfffffff8, RZ, 0xc0, !PT ;  /* 0xfffffff805057812 */ /* 0x000fc600078ec0ff */
[----:B------:R-:W-:Y:S02]  /*16d0*/  IMAD.SHL.U32 R209, R10, 0x40, RZ ;  /* 0x000000400ad17824 */ /* 0x000fe400078e00ff */
[----:B------:R-:W-:Y:S02]  /*16e0*/  IMAD.IADD R5, R4, 0x1, -R5 ;  /* 0x0000000104057824 */ /* 0x000fe400078e0a05 */
[----:B------:R-:W-:Y:S01]  /*16f0*/  IMAD.MOV R7, RZ, RZ, -R235 ;  /* 0x000000ffff077224 */ /* 0x000fe200078e0aeb */
[----:B------:R-:W-:Y:S01]  /*1700*/  LOP3.LUT R209, R209, 0x1c0, RZ, 0xc0, !PT ;  /* 0x000001c0d1d17812 */ /* 0x000fe200078ec0ff */
[----:B------:R-:W-:Y:S02]  /*1710*/  IMAD.SHL.U32 R200, R5, 0x8, RZ ;  /* 0x0000000805c87824 */ /* 0x000fe400078e00ff */
[----:B------:R-:W-:Y:S02]  /*1720*/  IMAD R7, R2, R7, R3 ;  /* 0x0000000702077224 */ /* 0x000fe400078e0203 */
[----:B------:R-:W-:Y:S01]  /*1730*/  VIADD R8, R10, 0x10 ;  /* 0x000000100a087836 */ /* 0x000fe20000000000 */
[----:B------:R-:W-:-:S02]  /*1740*/  LOP3.LUT R12, R209, 0x38, R200, 0xf8, !PT ;  /* 0x00000038d10c7812 */ /* 0x000fc400078ef8c8 */
[----:B------:R-:W-:Y:S02]  /*1750*/  ISETP.GT.U32.AND P3, PT, R2, R7, PT ;  /* 0x000000070200720c */ /* 0x000fe40003f64070 */
[C---:B------:R-:W-:Y:S02]  /*1760*/  ISETP.GE.AND P1, PT, R8.reuse, UR25, PT ;  /* 0x0000001908007c0c */ /* 0x040fe4000bf26270 */
[----:B------:R-:W-:Y:S02]  /*1770*/  ISETP.GE.AND P5, PT, R8, UR16, PT ;  /* 0x0000001008007c0c */ /* 0x000fe4000bfa6270 */
[----:B------:R-:W-:Y:S01]  /*1780*/  SHF.R.U32.HI R209, RZ, 0x3, R209 ;  /* 0x00000003ffd17819 */ /* 0x000fe200000116d1 */
[----:B------:R-:W-:Y:S10]  /*1790*/  @P0 BRA `(.L_x_677) ;  /* 0x0000000000340947 */ /* 0x000ff40003800000 */
        /* <DEDUP_REMOVED lines=13> */
.L_x_677:
[----:B------:R-:W-:Y:S01]  /*1870*/  @UP1 UIADD3 UR29, UR11, UR6, URZ ;  /* 0x000000060b1d1290 */ /* 0x000fe2000fffe03f */
[----:B------:R-:W-:Y:S01]  /*1880*/  @!P3 IMAD.IADD R7, R7, 0x1, -R2 ;  /* 0x000000010707b824 */ /* 0x000fe200078e0a02 */
[----:B------:R-:W-:Y:S01]  /*1890*/  LOP3.LUT R3, R0, UR27, RZ, 0x3c, !PT ;  /* 0x0000001b00037c12 */ /* 0x000fe2000f8e3cff */
[----:B------:R-:W-:Y:S01]  /*18a0*/  @UP1 ULDC.64 UR6, c[0x0][0x250] ;  /* 0x0000940000061ab9 */ /* 0x000fe20000000a00 */
[----:B------:R-:W-:Y:S01]  /*18b0*/  USHF.R.S32.HI UR28, URZ, 0x1f, UR27 ;  /* 0x0000001f3f1c7899 */ /* 0x000fe2000801141b */
[----:B------:R-:W-:Y:S01]  /*18c0*/  ISETP.GE.AND P6, PT, R8, UR16, PT ;  /* 0x0000001008007c0c */ /* 0x000fe2000bfc6270 */
[----:B------:R-:W-:Y:S01]  /*18d0*/  @UP1 UIMAD.WIDE.U32 UR32, UR29, UR6, URZ ;  /* 0x000000061d2012a5 */ /* 0x000fe2000f8e003f */
[----:B------:R-:W-:Y:S01]  /*18e0*/  @!P3 VIADD R235, R235, 0x1 ;  /* 0x00000001ebebb836 */ /* 0x000fe20000000000 */
[----:B------:R-:W-:Y:S01]  /*18f0*/  @UP1 UIMAD UR29, UR29, UR7, URZ ;  /* 0x000000071d1d12a4 */ /* 0x000fe2000f8e023f */
[----:B------:R-:W-:Y:S01]  /*1900*/  LOP3.LUT R209, R12, R209, RZ, 0x3c, !PT ;  /* 0x000000d10cd17212 */ /* 0x000fe200078e3cff */
[----:B------:R-:W-:Y:S01]  /*1910*/  IMAD.U32 R21, RZ, RZ, UR14 ;  /* 0x0000000eff157e24 */ /* 0x000fe2000f8e00ff */
[----:B------:R-:W-:Y:S01]  /*1920*/  ISETP.GE.AND P2, PT, R3, RZ, PT ;  /* 0x000000ff0300720c */ /* 0x000fe20003f46270 */
[----:B------:R-:W-:Y:S01]  /*1930*/  @UP1 UIADD3 UR29, UR33, UR29, URZ ;  /* 0x0000001d211d1290 */ /* 0x000fe2000fffe03f */
[----:B------:R-:W-:-:S02]  /*1940*/  ISETP.GE.U32.AND P4, PT, R7, R2, PT ;  /* 0x000000020700720c */ /* 0x000fc40003f86070 */
[----:B------:R-:W-:Y:S02]  /*1950*/  LEA.HI R8, R15, R4, RZ, 0x6 ;  /* 0x000000040f087211 */ /* 0x000fe400078f30ff */
[----:B------:R-:W-:Y:S02]  /*1960*/  ISETP.NE.AND P3, PT, R0, RZ, PT ;  /* 0x000000ff0000720c */ /* 0x000fe40003f65270 */
[----:B------:R-:W-:Y:S02]  /*1970*/  SHF.R.S32.HI R201, RZ, 0x1f, R200 ;  /* 0x0000001fffc97819 */ /* 0x000fe400000114c8 */
[----:B------:R-:W-:Y:S01]  /*1980*/  SHF.R.S32.HI R11, RZ, 0x1f, R10 ;  /* 0x0000001fff0b7819 */ /* 0x000fe2000001140a */
[----:B------:R-:W-:Y:S08]  /*1990*/  @P0 BRA `(.L_x_678) ;  /* 0x0000000000300947 */ /* 0x000ff00003800000 */
        /* <DEDUP_REMOVED lines=12> */
.L_x_678:
[----:B------:R-:W-:Y:S01]  /*1a60*/  IMAD R3, R11, UR8, RZ ;  /* 0x000000080b037c24 */ /* 0x000fe2000f8e02ff */
[----:B------:R-:W-:Y:S01]  /*1a70*/  @P4 IADD3 R235, R235, 0x1, RZ ;  /* 0x00000001ebeb4810 */ /* 0x000fe20007ffe0ff */
[----:B------:R-:W-:Y:S01]  /*1a80*/  IMAD.WIDE.U32 R12, R10, UR8, R200 ;  /* 0x000000080a0c7c25 */ /* 0x000fe2000f8e00c8 */
[----:B------:R-:W-:Y:S01]  /*1a90*/  SHF.L.U32 R8, R8, 0x3, RZ ;  /* 0x0000000308087819 */ /* 0x000fe200000006ff */
[----:B------:R-:W-:Y:S01]  /*1aa0*/  ULDC.64 UR10, c[0x0][0x260] ;  /* 0x00009800000a7ab9 */ /* 0x000fe20000000a00 */
[----:B------:R-:W-:Y:S01]  /*1ab0*/  @!P2 IADD3 R235, -R235, RZ, RZ ;  /* 0x000000ffebeba210 */ /* 0x000fe20007ffe1ff */
[----:B------:R-:W-:Y:S01]  /*1ac0*/  IMAD R2, R10, UR9, R3 ;  /* 0x000000090a027c24 */ /* 0x000fe2000f8e0203 */
[----:B------:R-:W-:Y:S01]  /*1ad0*/  IADD3 R210, P0, R12, UR34, RZ ;  /* 0x000000220cd27c10 */ /* 0x000fe2000ff1e0ff */
[----:B------:R-:W-:Y:S01]  /*1ae0*/  IMAD R3, R11, UR6, RZ ;  /* 0x000000060b037c24 */ /* 0x000fe2000f8e02ff */
[----:B------:R-:W-:Y:S01]  /*1af0*/  @!P3 LOP3.LUT R235, RZ, R0, RZ, 0x33, !PT ;  /* 0x00000000ffebb212 */ /* 0x000fe200078e33ff */
[----:B------:R-:W-:Y:S01]  /*1b00*/  ULDC.64 UR4, c[0x0][0x258] ;  /* 0x0000960000047ab9 */ /* 0x000fe20000000a00 */
[----:B------:R-:W-:Y:S01]  /*1b10*/  IADD3.X R211, R13, UR31, R2, P0, !PT ;  /* 0x0000001f0dd37c10 */ /* 0x000fe200087fe402 */
[----:B------:R-:W1:Y:S01]  /*1b20*/  S2UR UR31, SR_CgaCtaId ;  /* 0x00000000001f79c3 */ /* 0x000e620000008800 */
[----:B------:R-:W-:Y:S01]  /*1b30*/  IMAD.WIDE.U32 R12, R10, UR6, R200 ;  /* 0x000000060a0c7c25 */ /* 0x000fe2000f8e00c8 */
[----:B------:R-:W-:Y:S01]  /*1b40*/  LOP3.LUT R209, R209, 0xfffffe00, R8, 0xf8, !PT ;  /* 0xfffffe00d1d17812 */ /* 0x000fe200078ef808 */
[----:B------:R-:W-:Y:S01]  /*1b50*/  UIMAD UR28, UR28, UR4, URZ ;  /* 0x000000041c1c72a4 */ /* 0x000fe2000f8e023f */
[----:B------:R-:W-:Y:S01]  /*1b60*/  IADD3 R8, P0, R200, UR30, RZ ;  /* 0x0000001ec8087c10 */ /* 0x000fe2000ff1e0ff */
[----:B------:R-:W-:Y:S01]  /*1b70*/  IMAD R2, R10, UR7, R3 ;  /* 0x000000070a027c24 */ /* 0x000fe2000f8e0203 */
[----:B------:R-:W-:Y:S01]  /*1b80*/  IADD3 R232, P2, R12, UR32, RZ ;  /* 0x000000200ce87c10 */ /* 0x000fe2000ff5e0ff */
[----:B------:R-:W-:Y:S01]  /*1b90*/  IMAD.U32 R16, RZ, RZ, UR4 ;  /* 0x00000004ff107e24 */ /* 0x000fe2000f8e00ff */
[----:B------:R-:W-:Y:S01]  /*1ba0*/  SHF.R.S32.HI R0, RZ, 0x1f, R235 ;  /* 0x0000001fff007819 */ /* 0x000fe200000114eb */
[----:B------:R-:W-:Y:S01]  /*1bb0*/  IMAD.WIDE.U32 R210, R235, UR10, R210 ;  /* 0x0000000aebd27c25 */ /* 0x000fe2000f8e00d2 */
[----:B------:R-:W-:Y:S01]  /*1bc0*/  IADD3.X R9, R201, UR26, RZ, P0, !PT ;  /* 0x0000001ac9097c10 */ /* 0x000fe200087fe4ff */
[----:B------:R-:W-:Y:S01]  /*1bd0*/  UIMAD UR5, UR27, UR5, UR28 ;  /* 0x000000051b0572a4 */ /* 0x000fe2000f8e021c */
[----:B------:R-:W-:Y:S01]  /*1be0*/  IADD3.X R233, R13, UR29, R2, P2, !PT ;  /* 0x0000001d0de97c10 */ /* 0x000fe200097fe402 */
[----:B------:R-:W-:Y:S01]  /*1bf0*/  IMAD R2, R0, UR10, RZ ;  /* 0x0000000a00027c24 */ /* 0x000fe2000f8e02ff */
[----:B------:R-:W-:Y:S01]  /*1c00*/  ISETP.GE.AND P0, PT, R10, UR25, PT ;  /* 0x000000190a007c0c */ /* 0x000fe2000bf06270 */
[----:B------:R-:W-:Y:S01]  /*1c10*/  IMAD.WIDE.U32 R16, R16, UR27, R8 ;  /* 0x0000001b10107c25 */ /* 0x000fe2000f8e0008 */
[----:B------:R-:W-:Y:S01]  /*1c20*/  UMOV UR4, 0x400 ;  /* 0x0000040000047882 */ /* 0x000fe20000000000 */
[----:B------:R-:W-:Y:S01]  /*1c30*/  BSSY B0, `(.L_x_679) ;  /* 0x0000031000007945 */ /* 0x000fe20003800000 */
[----:B------:R-:W-:Y:S01]  /*1c40*/  IADD3 R7, R10, 0x20, RZ ;  /* 0x000000200a077810 */ /* 0x000fe20007ffe0ff */
[----:B------:R-:W-:Y:S01]  /*1c50*/  IMAD R213, R235, UR11, R2 ;  /* 0x0000000bebd57c24 */ /* 0x000fe2000f8e0202 */
[----:B------:R-:W-:Y:S01]  /*1c60*/  ULDC.64 UR10, c[0x0][0x268] ;  /* 0x00009a00000a7ab9 */ /* 0x000fe20000000a00 */
[----:B------:R-:W-:Y:S01]  /*1c70*/  IADD3 R19, R17, UR5, RZ ;  /* 0x0000000511137c10 */ /* 0x000fe2000fffe0ff */
[----:B------:R-:W-:Y:S01]  /*1c80*/  IMAD R0, R0, UR10, RZ ;  /* 0x0000000a00007c24 */ /* 0x000fe2000f8e02ff */
[----:B------:R-:W-:Y:S01]  /*1c90*/  IADD3 R199, R200, 0x80, RZ ;  /* 0x00000080c8c77810 */ /* 0x000fe20007ffe0ff */
[----:B-1----:R-:W-:Y:S01]  /*1ca0*/  ULEA UR4, UR31, UR4, 0x18 ;  /* 0x000000041f047291 */ /* 0x002fe2000f8ec03f */
[----:B------:R-:W-:-:S04]  /*1cb0*/  IMAD.WIDE.U32 R232, R235, UR10, R232 ;  /* 0x0000000aebe87c25 */ /* 0x000fc8000f8e00e8 */
[----:B------:R-:W-:Y:S01]  /*1cc0*/  IMAD R235, R235, UR11, R0 ;  /* 0x0000000bebeb7c24 */ /* 0x000fe2000f8e0200 */
[----:B------:R-:W-:Y:S01]  /*1cd0*/  LEA R209, R209, UR4, 0x1 ;  /* 0x00000004d1d17c11 */ /* 0x000fe2000f8e08ff */
        /* <DEDUP_REMOVED lines=38> */
.L_x_680:
[----:B------:R-:W-:Y:S05]  /*1f40*/  BSYNC B0 ;  /* 0x0000000000007941 */ /* 0x000fea0003800000 */
.L_x_679:
[----:B------:R-:W-:Y:S01]  /*1f50*/  BSSY B0, `(.L_x_681) ;  /* 0x000002b000007945 */ /* 0x000fe20003800000 */
[----:B------:R-:W-:Y:S01]  /*1f60*/  ISETP.GE.AND P0, PT, R7, UR25, PT ;  /* 0x0000001907007c0c */ /* 0x000fe2000bf06270 */
[----:B------:R-:W-:Y:S01]  /*1f70*/  VIADD R0, R10, 0x30 ;  /* 0x000000300a007836 */ /* 0x000fe20000000000 */
[----:B------:R-:W-:Y:S01]  /*1f80*/  LEA.HI R15, R15, R4, RZ, 0x4 ;  /* 0x000000040f0f7211 */ /* 0x000fe200078f20ff */
        /* <DEDUP_REMOVED lines=39> */
.L_x_682:
[----:B------:R-:W-:Y:S05]  /*2200*/  BSYNC B0 ;  /* 0x0000000000007941 */ /* 0x000fea0003800000 */
.L_x_681:
[----:B------:R-:W-:Y:S01]  /*2210*/  LOP3.LUT R13, R15, 0xfffffff0, RZ, 0xc0, !PT ;  /* 0xfffffff00f0d7812 */ /* 0x000fe200078ec0ff */
[----:B------:R-:W-:Y:S01]  /*2220*/  BSSY B0, `(.L_x_683) ;  /* 0x000002a000007945 */ /* 0x000fe20003800000 */
[----:B------:R-:W-:-:S03]  /*2230*/  ISETP.GE.AND P4, PT, R0, UR25, PT ;  /* 0x0000001900007c0c */ /* 0x000fc6000bf86270 */
[----:B------:R-:W-:Y:S01]  /*2240*/  IMAD.IADD R13, R4, 0x1, -R13 ;  /* 0x00000001040d7824 */ /* 0x000fe200078e0a0d */
        /* <DEDUP_REMOVED lines=39> */
.L_x_684:
[----:B------:R-:W-:Y:S05]  /*24c0*/  BSYNC B0 ;  /* 0x0000000000007941 */ /* 0x000fea0003800000 */
.L_x_683:
        /* <DEDUP_REMOVED lines=39> */
.L_x_686:
[----:B------:R-:W-:Y:S05]  /*2740*/  BSYNC B0 ;  /* 0x0000000000007941 */ /* 0x000fea0003800000 */
.L_x_685:
[----:B------:R-:W-:Y:S01]  /*2750*/  USHF.L.U32 UR25, UR8, 0x6, URZ ;  /* 0x0000000608197899 */ /* 0x000fe2000800063f */
[----:B------:R-:W-:Y:S01]  /*2760*/  ISETP.GE.AND P1, PT, R10, UR16, PT ;  /* 0x000000100a007c0c */ /* 0x000fe2000bf26270 */
[----:B------:R-:W-:Y:S01]  /*2770*/  USHF.L.U64.HI UR5, UR8, 0x6, UR9 ;  /* 0x0000000608057899 */ /* 0x000fe20008010209 */
[----:B------:R-:W-:Y:S01]  /*2780*/  SHF.R.S32.HI R12, RZ, 0x1f, R13 ;  /* 0x0000001fff0c7819 */ /* 0x000fe2000001140d */
[----:B------:R-:W-:Y:S01]  /*2790*/  USHF.R.S32.HI UR30, URZ, 0x1f, UR17 ;  /* 0x0000001f3f1e7899 */ /* 0x000fe20008011411 */
[----:B------:R-:W-:Y:S01]  /*27a0*/  SHF.R.S32.HI R20, RZ, 0x4, R15 ;  /* 0x00000004ff147819 */ /* 0x000fe2000001140f */
[----:B------:R-:W-:Y:S01]  /*27b0*/  UIMAD UR10, UR5, UR17, URZ ;  /* 0x00000011050a72a4 */ /* 0x000fe2000f8e023f */
[----:B------:R-:W-:Y:S01]  /*27c0*/  IMAD.IADD R213, R211, 0x1, R213 ;  /* 0x00000001d3d57824 */ /* 0x000fe200078e02d5 */
[----:B------:R-:W-:Y:S01]  /*27d0*/  LEA.HI R12, R12, R13, RZ, 0x3 ;  /* 0x0000000d0c0c7211 */ /* 0x000fe200078f18ff */
[----:B-1234-:R-:W-:Y:S01]  /*27e0*/  IMAD.U32 R3, RZ, RZ, UR25 ;  /* 0x00000019ff037e24 */ /* 0x01efe2000f8e00ff */
[----:B------:R-:W-:Y:S01]  /*27f0*/  UIMAD UR10, UR30, UR25, UR10 ;  /* 0x000000191e0a72a4 */ /* 0x000fe2000f8e020a */
[----:B------:R-:W-:Y:S01]  /*2800*/  IMAD.MOV.U32 R212, RZ, RZ, R210 ;  /* 0x000000ffffd47224 */ /* 0x000fe200078e00d2 */
[----:B------:R-:W-:Y:S01]  /*2810*/  LEA.HI R19, R15, R20, RZ, 0x1 ;  /* 0x000000140f137211 */ /* 0x000fe200078f08ff */
[----:B------:R-:W-:Y:S01]  /*2820*/  BSSY B0, `(.L_x_687) ;  /* 0x0000027000007945 */ /* 0x000fe20003800000 */
[----:B------:R-:W-:Y:S01]  /*2830*/  LOP3.LUT R2, R12, 0xfffffff8, RZ, 0xc0, !PT ;  /* 0xfffffff80c027812 */ /* 0x000fe200078ec0ff */
[----:B------:R-:W-:Y:S01]  /*2840*/  IMAD.WIDE.U32 R14, R3, UR17, R212 ;  /* 0x00000011030e7c25 */ /* 0x000fe2000f8e00d4 */
[----:B------:R-:W-:-:S02]  /*2850*/  ISETP.GE.AND P0, PT, R10, UR16, PT ;  /* 0x000000100a007c0c */ /* 0x000fc4000bf06270 */
[----:B------:R-:W-:Y:S01]  /*2860*/  LOP3.LUT R19, R19, 0xfffffffe, RZ, 0xc0, !PT ;  /* 0xfffffffe13137812 */ /* 0x000fe200078ec0ff */
[----:B------:R-:W-:Y:S02]  /*2870*/  VIADD R17, R15, UR10 ;  /* 0x0000000a0f117c36 */ /* 0x000fe40008000000 */
[----:B------:R-:W-:Y:S02]  /*2880*/  IMAD.IADD R2, R13, 0x1, -R2 ;  /* 0x000000010d027824 */ /* 0x000fe400078e0a02 */
[----:B------:R-:W-:Y:S02]  /*2890*/  IMAD.SHL.U32 R13, R10, 0x8, RZ ;  /* 0x000000080a0d7824 */ /* 0x000fe400078e00ff */
[----:B------:R-:W-:Y:S01]  /*28a0*/  IMAD.SHL.U32 R22, R5, 0x40, RZ ;  /* 0x0000004005167824 */ /* 0x000fe200078e00ff */
        /* <DEDUP_REMOVED lines=30> */
.L_x_688:
[----:B------:R-:W-:Y:S05]  /*2a90*/  BSYNC B0 ;  /* 0x0000000000007941 */ /* 0x000fea0003800000 */
.L_x_687:
        /* <DEDUP_REMOVED lines=9> */
[----:B------:R-:W-:Y:S02]  /*2b30*/  ISETP.GE.AND P1, PT, R199, UR10, PT ;  /* 0x0000000ac7007c0c */ /* 0x000fe4000bf26270 */
[----:B------:R-:W-:-:S07]  /*2b40*/  IADD3.X R18, R17, UR26, RZ, P2, !PT ;  /* 0x0000001a11127c10 */ /* 0x000fce00097fe4ff */
        /* <DEDUP_REMOVED lines=25> */
.L_x_690:
[----:B------:R-:W-:Y:S05]  /*2ce0*/  BSYNC B0 ;  /* 0x0000000000007941 */ /* 0x000fea0003800000 */
.L_x_689:
[----:B------:R-:W-:Y:S01]  /*2cf0*/  ISETP.GE.AND P1, PT, R7, UR16, PT ;  /* 0x0000001007007c0c */ /* 0x000fe2000bf26270 */
[----:B------:R-:W-:Y:S01]  /*2d00*/  IMAD.SHL.U32 R18, R2, 0x40, RZ ;  /* 0x0000004002127824 */ /* 0x000fe200078e00ff */
[----:B------:R-:W-:Y:S01]  /*2d10*/  LOP3.LUT R13, R22, 0x8, R13, 0xf8, !PT ;  /* 0x00000008160d7812 */ /* 0x000fe200078ef80d */
[----:B------:R-:W-:Y:S01]  /*2d20*/  IMAD.IADD R20, R20, 0x1, -R19 ;  /* 0x0000000114147824 */ /* 0x000fe200078e0a13 */
[----:B------:R-:W-:Y:S01]  /*2d30*/  SHF.R.U32.HI R22, RZ, 0x3, R22 ;  /* 0x00000003ff167819 */ /* 0x000fe20000011616 */
[----:B------:R-:W-:Y:S01]  /*2d40*/  BSSY B0, `(.L_x_691) ;  /* 0x0000028000007945 */ /* 0x000fe20003800000 */
[----:B------:R-:W-:Y:S02]  /*2d50*/  ISETP.GE.AND P5, PT, R0, UR16, PT ;  /* 0x0000001000007c0c */ /* 0x000fe4000bfa6270 */
[----:B------:R-:W-:Y:S01]  /*2d60*/  LOP3.LUT R197, R13, R22, RZ, 0x3c, !PT ;  /* 0x000000160dc57212 */ /* 0x000fe200078e3cff */
[----:B------:R-:W-:Y:S01]  /*2d70*/  IMAD.SHL.U32 R13, R20, 0x8, RZ ;  /* 0x00000008140d7824 */ /* 0x000fe200078e00ff */
[----:B------:R-:W-:-:S03]  /*2d80*/  LOP3.LUT R18, R18, 0x1c0, RZ, 0xc0, !PT ;  /* 0x000001c012127812 */ /* 0x000fc600078ec0ff */
[----:B------:R-:W-:Y:S06]  /*2d90*/  @P1 BRA `(.L_x_692) ;  /* 0x0000000000881947 */ /* 0x000fec0003800000 */
[----:B------:R-:W-:Y:S01]  /*2da0*/  ULDC UR10, c[0x0][0x2d0] ;  /* 0x0000b400000a7ab9 */ /* 0x000fe20000000800 */
[----:B------:R-:W-:Y:S01]  /*2db0*/  IMAD.U32 R23, RZ, RZ, UR8 ;  /* 0x00000008ff177e24 */ /* 0x000fe2000f8e00ff */
[----:B------:R-:W-:Y:S01]  /*2dc0*/  ISETP.GE.AND P4, PT, R200, UR10, PT ;  /* 0x0000000ac8007c0c */ /* 0x000fe2000bf86270 */
[----:B------:R-:W-:Y:S01]  /*2dd0*/  IMAD.U32 R21, RZ, RZ, UR8 ;  /* 0x00000008ff157e24 */ /* 0x000fe2000f8e00ff */
[----:B------:R-:W-:Y:S01]  /*2de0*/  ISETP.GE.AND P3, PT, R208, UR10, PT ;  /* 0x0000000ad0007c0c */ /* 0x000fe2000bf66270 */
[----:B------:R-:W-:Y:S01]  /*2df0*/  IMAD.U32 R19, RZ, RZ, UR9 ;  /* 0x00000009ff137e24 */ /* 0x000fe2000f8e00ff */
[----:B------:R-:W-:-:S04]  /*2e00*/  LEA R23, P1, R23, R14, 0x5 ;  /* 0x0000000e17177211 */ /* 0x000fc800078228ff */
[----:B------:R-:W-:Y:S02]  /*2e10*/  LEA.HI.X R22, R21, R17, R19, 0x5, P1 ;  /* 0x0000001115167211 */ /* 0x000fe400008f2c13 */
[----:B------:R-:W-:-:S03]  /*2e20*/  ISETP.GE.AND P1, PT, R199, UR10, PT ;  /* 0x0000000ac7007c0c */ /* 0x000fc6000bf26270 */
[----:B--23--:R-:W2:Y:S01]  /*2e30*/  @!P4 LDC.64 R10, c[0x0][0x218] ;  /* 0x00008600ff0acb82 */ /* 0x00cea20000000a00 */
[----:B------:R3:W-:Y:S07]  /*2e40*/  @P4 STS.128 [R209+0x7000], RZ ;  /* 0x007000ffd1004388 */ /* 0x0007ee0000000c00 */
        /* <DEDUP_REMOVED lines=23> */
.L_x_692:
[----:B------:R-:W-:Y:S05]  /*2fc0*/  BSYNC B0 ;  /* 0x0000000000007941 */ /* 0x000fea0003800000 */
.L_x_691:
[----:B------:R-:W-:Y:S04]  /*2fd0*/  BSSY B0, `(.L_x_693) ;  /* 0x0000024000007945 */ /* 0x000fe80003800000 */
[----:B------:R-:W-:Y:S05]  /*2fe0*/  @P5 BRA `(.L_x_694) ;  /* 0x0000000000885947 */ /* 0x000fea0003800000 */
[----:B------:R-:W-:Y:S01]  /*2ff0*/  ULDC UR10, c[0x0][0x2d0] ;  /* 0x0000b400000a7ab9 */ /* 0x000fe20000000800 */
[----:B------:R-:W-:Y:S01]  /*3000*/  IMAD.U32 R15, RZ, RZ, UR8 ;  /* 0x00000008ff0f7e24 */ /* 0x000fe2000f8e00ff */
[----:B------:R-:W-:Y:S01]  /*3010*/  ISETP.GE.AND P4, PT, R200, UR10, PT ;  /* 0x0000000ac8007c0c */ /* 0x000fe2000bf86270 */
[----:B------:R-:W-:Y:S01]  /*3020*/  IMAD.MOV.U32 R16, RZ, RZ, R14 ;  /* 0x000000ffff107224 */ /* 0x000fe200078e000e */
[----:B------:R-:W-:Y:S01]  /*3030*/  ISETP.GE.AND P3, PT, R208, UR10, PT ;  /* 0x0000000ad0007c0c */ /* 0x000fe2000bf66270 */
[----:B------:R-:W-:Y:S01]  /*3040*/  UIMAD UR11, UR9, 0x30, URZ ;  /* 0x00000030090b78a4 */ /* 0x000fe2000f8e023f */
[----:B------:R-:W-:Y:S01]  /*3050*/  ISETP.GE.AND P1, PT, R199, UR10, PT ;  /* 0x0000000ac7007c0c */ /* 0x000fe2000bf26270 */
[----:B------:R-:W-:-:S04]  /*3060*/  IMAD.WIDE.U32 R16, R15, 0x30, R16 ;  /* 0x000000300f107825 */ /* 0x000fc800078e0010 */
[----:B------:R-:W-:-:S04]  /*3070*/  VIADD R14, R17, UR11 ;  /* 0x0000000b110e7c36 */ /* 0x000fc80008000000 */
        /* <DEDUP_REMOVED lines=25> */
.L_x_694:
[----:B------:R-:W-:Y:S05]  /*3210*/  BSYNC B0 ;  /* 0x0000000000007941 */ /* 0x000fea0003800000 */
.L_x_693:
[----:B------:R-:W0:Y:S01]  /*3220*/  LDGDEPBAR ;  /* 0x00000000000079af */ /* 0x000e220000000000 */
[----:B------:R-:W-:Y:S01]  /*3230*/  LOP3.LUT R13, R18, 0x8, R13, 0xf8, !PT ;  /* 0x00000008120d7812 */ /* 0x000fe200078ef80d */
[----:B------:R-:W-:Y:S01]  /*3240*/  USHF.L.U64.HI UR28, UR6, 0x6, UR7 ;  /* 0x00000006061c7899 */ /* 0x000fe20008010207 */
[----:B------:R-:W-:Y:S01]  /*3250*/  SHF.R.U32.HI R18, RZ, 0x3, R18 ;  /* 0x00000003ff127819 */ /* 0x000fe20000011612 */
[----:B------:R-:W-:Y:S01]  /*3260*/  USHF.L.U32 UR29, UR6, 0x6, URZ ;  /* 0x00000006061d7899 */ /* 0x000fe2000800063f */
[----:B------:R-:W-:Y:S01]  /*3270*/  ISETP.GE.AND P4, PT, R0, UR16, PT ;  /* 0x0000001000007c0c */ /* 0x000fe2000bf86270 */
[----:B------:R-:W-:Y:S01]  /*3280*/  UIMAD UR10, UR28, UR17, URZ ;  /* 0x000000111c0a72a4 */ /* 0x000fe2000f8e023f */
[----:B------:R-:W-:Y:S01]  /*3290*/  LOP3.LUT R0, R13, R18, RZ, 0x3c, !PT ;  /* 0x000000120d007212 */ /* 0x000fe200078e3cff */
[----:B------:R-:W-:Y:S01]  /*32a0*/  IMAD.IADD R235, R233, 0x1, R235 ;  /* 0x00000001e9eb7824 */ /* 0x000fe200078e02eb */
[----:B------:R-:W-:Y:S01]  /*32b0*/  ISETP.GE.AND P5, PT, R7, UR16, PT ;  /* 0x0000001007007c0c */ /* 0x000fe2000bfa6270 */
[----:B------:R-:W-:Y:S01]  /*32c0*/  IMAD.U32 R13, RZ, RZ, UR17 ;  /* 0x00000011ff0d7e24 */ /* 0x000fe2000f8e00ff */
[----:B------:R-:W-:Y:S01]  /*32d0*/  UIMAD UR10, UR30, UR29, UR10 ;  /* 0x0000001d1e0a72a4 */ /* 0x000fe2000f8e020a */
[----:B------:R-:W-:Y:S01]  /*32e0*/  IMAD.MOV.U32 R234, RZ, RZ, R232 ;  /* 0x000000ffffea7224 */ /* 0x000fe200078e00e8 */
[----:B------:R-:W-:Y:S01]  /*32f0*/  SHF.R.S32.HI R87, RZ, 0x5, R87 ;  /* 0x00000005ff577819 */ /* 0x000fe20000011457 */
[----:B------:R-:W-:Y:S01]  /*3300*/  IMAD.SHL.U32 R7, R12, 0x40, RZ ;  /* 0x000000400c077824 */ /* 0x000fe200078e00ff */
[----:B------:R-:W-:Y:S01]  /*3310*/  UIADD3 UR32, UR24, -UR20, -UR15 ;  /* 0x8000001418207290 */ /* 0x000fe2000fffe80f */
[----:B------:R-:W-:Y:S01]  /*3320*/  IMAD.WIDE.U32 R12, R13, UR29, R234 ;  /* 0x0000001d0d0c7c25 */ /* 0x000fe2000f8e00ea */
[----:B------:R-:W-:Y:S02]  /*3330*/  BSSY B0, `(.L_x_695) ;  /* 0x0000029000007945 */ /* 0x000fe40003800000 */
[----:B------:R-:W-:Y:S01]  /*3340*/  LOP3.LUT R0, R0, 0xfffffe00, R7, 0xf8, !PT ;  /* 0xfffffe0000007812 */ /* 0x000fe200078ef807 */
[----:B------:R-:W-:-:S02]  /*3350*/  IMAD R197, R20, 0x200, R197 ;  /* 0x0000020014c57824 */ /* 0x000fc400078e02c5 */
[----:B------:R-:W-:Y:S01]  /*3360*/  VIADD R15, R13, UR10 ;  /* 0x0000000a0d0f7c36 */ /* 0x000fe20008000000 */
[----:B------:R-:W-:-:S04]  /*3370*/  DEPBAR.LE SB0, 0x0 ;  /* 0x000080000000791a */ /* 0x000fc80000000000 */
[----:B------:R-:W-:Y:S01]  /*3380*/  BAR.SYNC.DEFER_BLOCKING 0x0 ;  /* 0x0000000000007b1d */ /* 0x000fe20000010000 */
[----:B------:R-:W-:Y:S01]  /*3390*/  IMAD R198, R87, 0x400, R0 ;  /* 0x0000040057c67824 */ /* 0x000fe200078e0200 */
[----:B------:R-:W-:-:S04]  /*33a0*/  LEA R197, R197, UR4, 0x1 ;  /* 0x00000004c5c57c11 */ /* 0x000fc8000f8e08ff */
        /* <DEDUP_REMOVED lines=33> */
.L_x_696:
[----:B------:R-:W-:Y:S05]  /*35c0*/  BSYNC B0 ;  /* 0x0000000000007941 */ /* 0x000fea0003800000 */
.L_x_695:
        /* <DEDUP_REMOVED lines=12> */
[----:B------:R-:W-:Y:S02]  /*3690*/  ISETP.GE.AND P0, PT, R199, UR10, PT ;  /* 0x0000000ac7007c0c */ /* 0x000fe4000bf06270 */
[----:B------:R-:W-:-:S07]  /*36a0*/  IADD3.X R16, R15, UR30, RZ, P1, !PT ;  /* 0x0000001e0f107c10 */ /* 0x000fce0008ffe4ff */
        /* <DEDUP_REMOVED lines=25> */
.L_x_698:
[----:B------:R-:W-:Y:S05]  /*3840*/  BSYNC B0 ;  /* 0x0000000000007941 */ /* 0x000fea0003800000 */
.L_x_697:
[----:B------:R1:W-:Y:S01]  /*3850*/  @P5 STS.128 [R209+0xd000], RZ ;  /* 0x00d000ffd1005388 */ /* 0x0003e20000000c00 */
[----:B------:R-:W-:Y:S03]  /*3860*/  BSSY B0, `(.L_x_699) ;  /* 0x0000025000007945 */ /* 0x000fe60003800000 */
[----:B------:R1:W-:Y:S04]  /*3870*/  @P5 STS.128 [R209+0xf000], RZ ;  /* 0x00f000ffd1005388 */ /* 0x0003e80000000c00 */
[----:B------:R1:W-:Y:S01]  /*3880*/  @P5 STS.128 [R209+0x11000], RZ ;  /* 0x011000ffd1005388 */ /* 0x0003e20000000c00 */
[----:B------:R-:W-:Y:S05]  /*3890*/  @P5 BRA `(.L_x_700) ;  /* 0x0000000000845947 */ /* 0x000fea0003800000 */
[----:B------:R-:W-:Y:S01]  /*38a0*/  ULDC UR10, c[0x0][0x2d0] ;  /* 0x0000b400000a7ab9 */ /* 0x000fe20000000800 */
[----:B------:R-:W-:Y:S01]  /*38b0*/  IMAD.U32 R17, RZ, RZ, UR6 ;  /* 0x00000006ff117e24 */ /* 0x000fe2000f8e00ff */
[----:B------:R-:W-:Y:S01]  /*38c0*/  ISETP.GE.AND P3, PT, R200, UR10, PT ;  /* 0x0000000ac8007c0c */ /* 0x000fe2000bf66270 */
[----:B------:R-:W-:Y:S01]  /*38d0*/  IMAD.U32 R7, RZ, RZ, UR7 ;  /* 0x00000007ff077e24 */ /* 0x000fe2000f8e00ff */
[----:B------:R-:W-:Y:S02]  /*38e0*/  ISETP.GE.AND P2, PT, R208, UR10, PT ;  /* 0x0000000ad0007c0c */ /* 0x000fe4000bf46270 */
        /* <DEDUP_REMOVED lines=28> */
.L_x_700:
[----:B------:R-:W-:Y:S05]  /*3ab0*/  BSYNC B0 ;  /* 0x0000000000007941 */ /* 0x000fea0003800000 */
.L_x_699:
[----:B------:R1:W-:Y:S01]  /*3ac0*/  @P4 STS.128 [R209+0xd800], RZ ;  /* 0x00d800ffd1004388 */ /* 0x0003e20000000c00 */
[----:B------:R-:W-:Y:S01]  /*3ad0*/  UIADD3 UR10, UR24, 0x1, -UR15 ;  /* 0x00000001180a7890 */ /* 0x000fe2000fffe80f */
[----:B------:R-:W-:Y:S02]  /*3ae0*/  BSSY B0, `(.L_x_701) ;  /* 0x0000027000007945 */ /* 0x000fe40003800000 */
[----:B------:R1:W-:Y:S01]  /*3af0*/  @P4 STS.128 [R209+0xf800], RZ ;  /* 0x00f800ffd1004388 */ /* 0x0003e20000000c00 */
[----:B------:R-:W-:-:S03]  /*3b00*/  UIADD3 UR19, UR10, UR19, URZ ;  /* 0x000000130a137290 */ /* 0x000fc6000fffe03f */
[----:B------:R1:W-:Y:S01]  /*3b10*/  @P4 STS.128 [R209+0x11800], RZ ;  /* 0x011800ffd1004388 */ /* 0x0003e20000000c00 */
[----:B------:R-:W-:Y:S08]  /*3b20*/  @P4 BRA `(.L_x_702) ;  /* 0x0000000000884947 */ /* 0x000ff00003800000 */
        /* <DEDUP_REMOVED lines=34> */
.L_x_702:
[----:B------:R-:W-:Y:S05]  /*3d50*/  BSYNC B0 ;  /* 0x0000000000007941 */ /* 0x000fea0003800000 */
.L_x_701:
        /* <DEDUP_REMOVED lines=8> */
[----:B------:R-:W5:Y:S01]  /*3de0*/  LDSM.16.M88.4 R36, [R197+0x6800] ;  /* 0x00680000c524783b */ /* 0x000f620000000200 */
[----:B------:R-:W-:Y:S01]  /*3df0*/  SEL R7, R7, 0xfffffff0, !P0 ;  /* 0xfffffff007077807 */ /* 0x000fe20004000000 */
[----:B------:R-:W-:Y:S01]  /*3e00*/  IMAD.SHL.U32 R218, R4, 0x2, RZ ;  /* 0x0000000204da7824 */ /* 0x000fe200078e00ff */
[----:B------:R-:W-:Y:S01]  /*3e10*/  LOP3.LUT P0, RZ, R2, 0x4, RZ, 0xc0, !PT ;  /* 0x0000000402ff7812 */ /* 0x000fe2000780c0ff */
[----:B------:R-:W5:Y:S01]  /*3e20*/  LDSM.16.M88.4 R28, [R197+0x7000] ;  /* 0x00700000c51c783b */ /* 0x000f620000000200 */
[----:B------:R-:W-:Y:S01]  /*3e30*/  IMAD.MOV.U32 R2, RZ, RZ, 0x40 ;  /* 0x00000040ff027424 */ /* 0x000fe200078e00ff */
[----:B------:R-:W-:Y:S01]  /*3e40*/  UISETP.GT.AND UP0, UPT, UR17, UR12, UPT ;  /* 0x0000000c1100728c */ /* 0x000fe2000bf04270 */
[----:B------:R-:W-:Y:S01]  /*3e50*/  IMAD R196, R7, 0x2, R198 ;  /* 0x0000000207c47824 */ /* 0x000fe200078e02c6 */
[----:B------:R-:W5:Y:S01]  /*3e60*/  LDSM.16.M88.4 R64, [R197+0x7800] ;  /* 0x00780000c540783b */ /* 0x000f620000000200 */
[----:B------:R-:W-:Y:S01]  /*3e70*/  @P1 VIADD R195, R5, 0xffffffe0 ;  /* 0xffffffe005c31836 */ /* 0x000fe20000000000 */
[----:B------:R-:W-:Y:S01]  /*3e80*/  SEL R2, R2, 0xffffffc0, !P2 ;  /* 0xffffffc002027807 */ /* 0x000fe20005000000 */
[----:B------:R-:W-:Y:S01]  /*3e90*/  IMAD.MOV.U32 R5, RZ, RZ, 0x20 ;  /* 0x00000020ff057424 */ /* 0x000fe200078e00ff */
[----:B------:R-:W-:Y:S01]  /*3ea0*/  LDSM.16.M88.4 R60, [R196] ;  /* 0x00000000c43c783b */ /* 0x000fe20000000200 */
[----:B------:R-:W-:Y:S01]  /*3eb0*/  LOP3.LUT R218, R218, 0x6, RZ, 0xc0, !PT ;  /* 0x00000006dada7812 */ /* 0x000fe200078ec0ff */
[----:B------:R-:W-:-:S02]  /*3ec0*/  IMAD.U32 R214, RZ, RZ, UR24 ;  /* 0x00000018ffd67e24 */ /* 0x000fc4000f8e00ff */
[----:B------:R-:W5:Y:S01]  /*3ed0*/  LDSM.16.M88.4 R16, [R195] ;  /* 0x00000000c310783b */ /* 0x000f620000000200 */
[----:B------:R-:W-:Y:S01]  /*3ee0*/  SEL R5, R5, 0xffffffe0, !P0 ;  /* 0xffffffe005057807 */ /* 0x000fe20004000000 */
[----:B------:R-:W-:Y:S02]  /*3ef0*/  IMAD.IADD R191, R197, 0x1, R2 ;  /* 0x00000001c5bf7824 */ /* 0x000fe400078e0202 */
[----:B------:R-:W5:Y:S01]  /*3f00*/  LDSM.16.M88.4 R12, [R195+0x800] ;  /* 0x00080000c30c783b */ /* 0x000f620000000200 */
[----:B------:R-:W-:Y:S02]  /*3f10*/  IMAD.IADD R184, R2, 0x1, R195 ;  /* 0x0000000102b87824 */ /* 0x000fe400078e02c3 */
[C---:B------:R-:W-:Y:S01]  /*3f20*/  IMAD R194, R5.reuse, 0x2, R198 ;  /* 0x0000000205c27824 */ /* 0x040fe200078e02c6 */
[----:B-1234-:R-:W1:Y:S01]  /*3f30*/  LDSM.16.M88.4 R8, [R195+0x1000] ;  /* 0x00100000c308783b */ /* 0x01ee620000000200 */
[----:B------:R-:W-:Y:S02]  /*3f40*/  IMAD R193, R5, 0x2, R196 ;  /* 0x0000000205c17824 */ /* 0x000fe400078e02c4 */
[----:B------:R-:W-:Y:S01]  /*3f50*/  VIADD R205, R221, 0x646e171e ;  /* 0x646e171eddcd7836 */ /* 0x000fe20000000000 */
[----:B------:R-:W2:Y:S01]  /*3f60*/  LDSM.16.M88.4 R80, [R195+0x1800] ;  /* 0x00180000c350783b */ /* 0x000ea20000000200 */
[----:B------:R-:W-:-:S02]  /*3f70*/  VIADD R187, R195, 0x800 ;  /* 0x00000800c3bb7836 */ /* 0x000fc40000000000 */
[C---:B------:R-:W-:Y:S01]  /*3f80*/  VIADD R186, R195.reuse, 0x1000 ;  /* 0x00001000c3ba7836 */ /* 0x040fe20000000000 */
[----:B------:R-:W-:Y:S01]  /*3f90*/  LDSM.16.M88.4 R72, [R194] ;  /* 0x00000000c248783b */ /* 0x000fe20000000200 */
[C---:B------:R-:W-:Y:S02]  /*3fa0*/  VIADD R185, R195.reuse, 0x1800 ;  /* 0x00001800c3b97836 */ /* 0x040fe40000000000 */
[C---:B------:R-:W-:Y:S01]  /*3fb0*/  VIADD R183, R195.reuse, 0x2000 ;  /* 0x00002000c3b77836 */ /* 0x040fe20000000000 */
[C---:B-----5:R-:W-:Y:S01]  /*3fc0*/  HMMA.16816.F32.BF16 R48, R68.reuse, R44, RZ ;  /* 0x0000002c4430723c */ /* 0x060fe200000418ff */
[----:B------:R-:W3:Y:S01]  /*3fd0*/  LDSM.16.M88.4 R56, [R191+0x6000] ;  /* 0x00600000bf38783b */ /* 0x000ee20000000200 */
[C---:B------:R-:W-:Y:S02]  /*3fe0*/  VIADD R182, R195.reuse, 0x2800 ;  /* 0x00002800c3b67836 */ /* 0x040fe40000000000 */
[C---:B------:R-:W-:Y:S01]  /*3ff0*/  VIADD R181, R195.reuse, 0x3000 ;  /* 0x00003000c3b57836 */ /* 0x040fe20000000000 */
[----:B------:R-:W4:Y:S01]  /*4000*/  LDSM.16.M88.4 R52, [R191+0x6800] ;  /* 0x00680000bf34783b */ /* 0x000f220000000200 */
[----:B------:R-:W-:Y:S01]  /*4010*/  HMMA.16816.F32.BF16 R44, R68, R46, RZ ;  /* 0x0000002e442c723c */ /* 0x000fe200000418ff */
[----:B------:R-:W-:-:S02]  /*4020*/  VIADD R180, R195, 0x3800 ;  /* 0x00003800c3b47836 */ /* 0x000fc40000000000 */
[----:B------:R-:W5:Y:S01]  /*4030*/  LDSM.16.M88.4 R20, [R191+0x7000] ;  /* 0x00700000bf14783b */ /* 0x000f620000000200 */
[C---:B------:R-:W-:Y:S02]  /*4040*/  VIADD R179, R195.reuse, 0x4000 ;  /* 0x00004000c3b37836 */ /* 0x040fe40000000000 */
[C---:B------:R-:W-:Y:S01]  /*4050*/  HMMA.16816.F32.BF16 R40, R68.reuse, R36, RZ ;  /* 0x000000244428723c */ /* 0x040fe200000418ff */
[----:B------:R-:W5:Y:S01]  /*4060*/  LDSM.16.M88.4 R76, [R191+0x7800] ;  /* 0x00780000bf4c783b */ /* 0x000f620000000200 */
[C---:B------:R-:W-:Y:S02]  /*4070*/  VIADD R178, R195.reuse, 0x4800 ;  /* 0x00004800c3b27836 */ /* 0x040fe40000000000 */
[C---:B------:R-:W-:Y:S01]  /*4080*/  VIADD R177, R195.reuse, 0x5000 ;  /* 0x00005000c3b17836 */ /* 0x040fe20000000000 */
[----:B------:R-:W0:Y:S01]  /*4090*/  LDGDEPBAR ;  /* 0x00000000000079af */ /* 0x000e220000000000 */
[----:B------:R-:W-:Y:S01]  /*40a0*/  HMMA.16816.F32.BF16 R32, R68, R28, RZ ;  /* 0x0000001c4420723c */ /* 0x000fe200000418ff */
[----:B------:R-:W-:-:S05]  /*40b0*/  VIADD R176, R195, 0x5800 ;  /* 0x00005800c3b07836 */ /* 0x000fca0000000000 */
[C---:B------:R-:W-:Y:S06]  /*40c0*/  HMMA.16816.F32.BF16 R36, R68.reuse, R38, RZ ;  /* 0x000000264424723c */ /* 0x040fec00000418ff */
[C---:B------:R-:W-:Y:S06]  /*40d0*/  HMMA.16816.F32.BF16 R28, R68.reuse, R30, RZ ;  /* 0x0000001e441c723c */ /* 0x040fec00000418ff */
[C---:B------:R-:W-:Y:S06]  /*40e0*/  HMMA.16816.F32.BF16 R24, R68.reuse, R64, RZ ;  /* 0x000000404418723c */ /* 0x040fec00000418ff */
[----:B------:R-:W-:Y:S01]  /*40f0*/  HMMA.16816.F32.BF16 R68, R68, R66, RZ ;  /* 0x000000424444723c */ /* 0x000fe200000418ff */
[----:B------:R-:W-:Y:S05]  /*4100*/  LDSM.16.M88.4 R64, [R193] ;  /* 0x00000000c140783b */ /* 0x000fea0000000200 */
[C---:B------:R-:W-:Y:S06]  /*4110*/  HMMA.16816.F32.BF16 R48, R60.reuse, R16, R48 ;  /* 0x000000103c30723c */ /* 0x040fec0000041830 */
[C---:B------:R-:W-:Y:S01]  /*4120*/  HMMA.16816.F32.BF16 R44, R60.reuse, R18, R44 ;  /* 0x000000123c2c723c */ /* 0x040fe2000004182c */
[----:B------:R-:W5:Y:S05]  /*4130*/  LDSM.16.M88.4 R16, [R184] ;  /* 0x00000000b810783b */ /* 0x000f6a0000000200 */
[C---:B------:R-:W-:Y:S06]  /*4140*/  HMMA.16816.F32.BF16 R40, R60.reuse, R12, R40 ;  /* 0x0000000c3c28723c */ /* 0x040fec0000041828 */
[C---:B------:R-:W-:Y:S01]  /*4150*/  HMMA.16816.F32.BF16 R36, R60.reuse, R14, R36 ;  /* 0x0000000e3c24723c */ /* 0x040fe20000041824 */
[----:B------:R-:W5:Y:S05]  /*4160*/  LDSM.16.M88.4 R12, [R184+0x800] ;  /* 0x00080000b80c783b */ /* 0x000f6a0000000200 */
[C---:B-1----:R-:W-:Y:S06]  /*4170*/  HMMA.16816.F32.BF16 R32, R60.reuse, R8, R32 ;  /* 0x000000083c20723c */ /* 0x042fec0000041820 */
        /* <DEDUP_REMOVED lines=9> */
[C---:B----4-:R-:W-:Y:S06]  /*4210*/  HMMA.16816.F32.BF16 R40, R72.reuse, R52, R40 ;  /* 0x000000344828723c */ /* 0x050fec0000041828 */
[C---:B------:R-:W-:Y:S01]  /*4220*/  HMMA.16816.F32.BF16 R36, R72.reuse, R54, R36 ;  /* 0x000000364824723c */ /* 0x040fe20000041824 */
[----:B------:R-:W3:Y:S05]  /*4230*/  LDSM.16.M88.4 R52, [R198+0x2000] ;  /* 0x00200000c634783b */ /* 0x000eea0000000200 */
[C---:B-----5:R-:W-:Y:S06]  /*4240*/  HMMA.16816.F32.BF16 R32, R72.reuse, R20, R32 ;  /* 0x000000144820723c */ /* 0x060fec0000041820 */
[C---:B------:R-:W-:Y:S01]  /*4250*/  HMMA.16816.F32.BF16 R28, R72.reuse, R22, R28 ;  /* 0x00000016481c723c */ /* 0x040fe2000004181c */
[----:B------:R-:W4:Y:S05]  /*4260*/  LDSM.16.M88.4 R20, [R197+0x9000] ;  /* 0x00900000c514783b */ /* 0x000f2a0000000200 */
[C---:B------:R-:W-:Y:S06]  /*4270*/  HMMA.16816.F32.BF16 R24, R72.reuse, R76, R24 ;  /* 0x0000004c4818723c */ /* 0x040fec0000041818 */
[----:B------:R-:W-:Y:S01]  /*4280*/  HMMA.16816.F32.BF16 R72, R72, R78, R68 ;  /* 0x0000004e4848723c */ /* 0x000fe20000041844 */
[----:B------:R-:W5:Y:S04]  /*4290*/  LDSM.16.M88.4 R76, [R197+0x9800] ;  /* 0x00980000c54c783b */ /* 0x000f680000000200 */
[----:B------:R-:W-:Y:S01]  /*42a0*/  LDSM.16.M88.4 R68, [R196+0x2000] ;  /* 0x00200000c444783b */ /* 0x000fe20000000200 */
[C---:B------:R-:W-:Y:S06]  /*42b0*/  HMMA.16816.F32.BF16 R48, R64.reuse, R16, R48 ;  /* 0x000000104030723c */ /* 0x040fec0000041830 */
[C---:B------:R-:W-:Y:S01]  /*42c0*/  HMMA.16816.F32.BF16 R44, R64.reuse, R18, R44 ;  /* 0x00000012402c723c */ /* 0x040fe2000004182c */
[----:B------:R-:W5:Y:S05]  /*42d0*/  LDSM.16.M88.4 R16, [R195+0x2000] ;  /* 0x00200000c310783b */ /* 0x000f6a0000000200 */
        /* <DEDUP_REMOVED lines=42> */
[C---:B------:R-:W-:Y:S06]  /*4580*/  HMMA.16816.F32.BF16 R32, R20.reuse, R56, R32 ;  /* 0x000000381420723c */ /* 0x040fec0000041820 */
[C---:B------:R-:W-:Y:S01]  /*4590*/  HMMA.16816.F32.BF16 R28, R20.reuse, R58, R28 ;  /* 0x0000003a141c723c */ /* 0x040fe2000004181c */
[----:B------:R-:W3:Y:S05]  /*45a0*/  LDSM.16.M88.4 R56, [R197+0xb000] ;  /* 0x00b00000c538783b */ /* 0x000eea0000000200 */
[C---:B----4-:R-:W-:Y:S06]  /*45b0*/  HMMA.16816.F32.BF16 R24, R20.reuse, R52, R24 ;  /* 0x000000341418723c */ /* 0x050fec0000041818 */
[----:B------:R-:W-:Y:S01]  /*45c0*/  HMMA.16816.F32.BF16 R72, R20, R54, R72 ;  /* 0x000000361448723c */ /* 0x000fe20000041848 */
[----:B------:R-:W4:Y:S04]  /*45d0*/  LDSM.16.M88.4 R52, [R197+0xb800] ;  /* 0x00b80000c534783b */ /* 0x000f280000000200 */
[----:B------:R-:W-:Y:S01]  /*45e0*/  LDSM.16.M88.4 R20, [R196+0x4000] ;  /* 0x00400000c414783b */ /* 0x000fe20000000200 */
[C---:B-----5:R-:W-:Y:S06]  /*45f0*/  HMMA.16816.F32.BF16 R48, R76.reuse, R16, R48 ;  /* 0x000000104c30723c */ /* 0x060fec0000041830 */
        /* <DEDUP_REMOVED lines=8> */
[----:B--2---:R-:W-:Y:S06]  /*4680*/  HMMA.16816.F32.BF16 R24, R76, R80, R24 ;  /* 0x000000504c18723c */ /* 0x004fec0000041818 */
[C---:B---3--:R-:W-:Y:S06]  /*4690*/  HMMA.16816.F32.BF16 R48, R68.reuse, R64, R48 ;  /* 0x000000404430723c */ /* 0x048fec0000041830 */
[C---:B------:R-:W-:Y:S06]  /*46a0*/  HMMA.16816.F32.BF16 R44, R68.reuse, R66, R44 ;  /* 0x00000042442c723c */ /* 0x040fec000004182c */
[C---:B------:R-:W-:Y:S06]  /*46b0*/  HMMA.16816.F32.BF16 R40, R68.reuse, R60, R40 ;  /* 0x0000003c4428723c */ /* 0x040fec0000041828 */
[C---:B------:R-:W-:Y:S01]  /*46c0*/  HMMA.16816.F32.BF16 R36, R68.reuse, R62, R36 ;  /* 0x0000003e4424723c */ /* 0x040fe20000041824 */
[----:B------:R-:W-:Y:S05]  /*46d0*/  LDSM.16.M88.4 R60, [R194+0x4000] ;  /* 0x00400000c23c783b */ /* 0x000fea0000000200 */
[C---:B------:R-:W-:Y:S06]  /*46e0*/  HMMA.16816.F32.BF16 R32, R68.reuse, R56, R32 ;  /* 0x000000384420723c */ /* 0x040fec0000041820 */
[C---:B------:R-:W-:Y:S01]  /*46f0*/  HMMA.16816.F32.BF16 R28, R68.reuse, R58, R28 ;  /* 0x0000003a441c723c */ /* 0x040fe2000004181c */
[----:B------:R-:W2:Y:S05]  /*4700*/  LDSM.16.M88.4 R56, [R191+0xa000] ;  /* 0x00a00000bf38783b */ /* 0x000eaa0000000200 */
[----:B----4-:R-:W-:Y:S01]  /*4710*/  HMMA.16816.F32.BF16 R64, R68, R52, R24 ;  /* 0x000000344440723c */ /* 0x010fe20000041818 */
[----:B------:R-:W3:Y:S05]  /*4720*/  LDSM.16.M88.4 R24, [R191+0xa800] ;  /* 0x00a80000bf18783b */ /* 0x000eea0000000200 */
[----:B------:R-:W-:Y:S01]  /*4730*/  HMMA.16816.F32.BF16 R76, R76, R82, R72 ;  /* 0x000000524c4c723c */ /* 0x000fe20000041848 */
[----:B------:R-:W4:Y:S05]  /*4740*/  LDSM.16.M88.4 R72, [R195+0x5800] ;  /* 0x00580000c348783b */ /* 0x000f2a0000000200 */
[C---:B-----5:R-:W-:Y:S06]  /*4750*/  HMMA.16816.F32.BF16 R48, R20.reuse, R16, R48 ;  /* 0x000000101430723c */ /* 0x060fec0000041830 */
[----:B------:R-:W-:Y:S01]  /*4760*/  HMMA.16816.F32.BF16 R44, R20, R18, R44 ;  /* 0x00000012142c723c */ /* 0x000fe2000004182c */
[----:B------:R-:W-:-:S04]  /*4770*/  SHF.R.S32.HI R17, RZ, 0x1f, R6 ;  /* 0x0000001fff117819 */ /* 0x000fc80000011406 */
[----:B------:R-:W-:Y:S01]  /*4780*/  LEA.HI R6, R17, R6, RZ, 0x2 ;  /* 0x0000000611067211 */ /* 0x000fe200078f10ff */
[----:B------:R-:W-:Y:S01]  /*4790*/  HMMA.16816.F32.BF16 R40, R20, R12, R40 ;  /* 0x0000000c1428723c */ /* 0x000fe20000041828 */
[----:B------:R-:W-:Y:S02]  /*47a0*/  LDSM.16.M88.4 R16, [R184+0x4800] ;  /* 0x00480000b810783b */ /* 0x000fe40000000200 */
[----:B------:R-:W-:-:S03]  /*47b0*/  SHF.R.S32.HI R6, RZ, 0x2, R6 ;  /* 0x00000002ff067819 */ /* 0x000fc60000011406 */
[C---:B------:R-:W-:Y:S01]  /*47c0*/  HMMA.16816.F32.BF16 R36, R20.reuse, R14, R36 ;  /* 0x0000000e1424723c */ /* 0x040fe20000041824 */
[----:B------:R-:W-:Y:S01]  /*47d0*/  LDSM.16.M88.4 R12, [R184+0x4000] ;  /* 0x00400000b80c783b */ /* 0x000fe20000000200 */
[----:B------:R-:W-:Y:S02]  /*47e0*/  IMAD.IADD R217, R6, 0x1, R217 ;  /* 0x0000000106d97824 */ /* 0x000fe400078e02d9 */
[----:B------:R-:W-:Y:S02]  /*47f0*/  IMAD.U32 R6, RZ, RZ, UR14 ;  /* 0x0000000eff067e24 */ /* 0x000fe4000f8e00ff */
[----:B-1----:R-:W-:Y:S01]  /*4800*/  HMMA.16816.F32.BF16 R32, R20, R8, R32 ;  /* 0x000000081420723c */ /* 0x002fe20000041820 */
[C---:B------:R-:W-:Y:S01]  /*4810*/  VIADD R215, R217.reuse, 0x8 ;  /* 0x00000008d9d77836 */ /* 0x040fe20000000000 */
[C---:B------:R-:W-:Y:S01]  /*4820*/  VIADDMNMX R216, R217.reuse, UR19, R214, PT ;  /* 0x00000013d9d87c46 */ /* 0x040fe2000b8001d6 */
[----:B------:R-:W-:Y:S01]  /*4830*/  IMAD R219, R6, 0x4, R87 ;  /* 0x0000000406db7824 */ /* 0x000fe200078e0257 */
[----:B------:R-:W-:-:S02]  /*4840*/  VIADDMNMX R217, R217, UR32, RZ, !PT ;  /* 0x00000020d9d97c46 */ /* 0x000fc4000f8001ff */
[----:B------:R-:W-:Y:S01]  /*4850*/  HMMA.16816.F32.BF16 R28, R20, R10, R28 ;  /* 0x0000000a141c723c */ /* 0x000fe2000004181c */
[----:B------:R-:W1:Y:S01]  /*4860*/  LDSM.16.M88.4 R8, [R193+0x4000] ;  /* 0x00400000c108783b */ /* 0x000e620000000200 */
[C---:B------:R-:W-:Y:S02]  /*4870*/  VIADDMNMX R214, R215.reuse, UR19, R214, PT ;  /* 0x00000013d7d67c46 */ /* 0x040fe4000b8001d6 */
[----:B------:R-:W-:Y:S02]  /*4880*/  VIADDMNMX R215, R215, UR32, RZ, !PT ;  /* 0x00000020d7d77c46 */ /* 0x000fe4000f8001ff */
[----:B------:R-:W-:Y:S01]  /*4890*/  HMMA.16816.F32.BF16 R76, R68, R54, R76 ;  /* 0x00000036444c723c */ /* 0x000fe2000004184c */
[----:B------:R-:W5:Y:S04]  /*48a0*/  LDSM.16.M88.4 R68, [R191+0xb000] ;  /* 0x00b00000bf44783b */ /* 0x000f680000000200 */
[----:B------:R-:W5:Y:S01]  /*48b0*/  LDSM.16.M88.4 R52, [R191+0xb800] ;  /* 0x00b80000bf34783b */ /* 0x000f620000000200 */
[C---:B--2---:R-:W-:Y:S06]  /*48c0*/  HMMA.16816.F32.BF16 R48, R60.reuse, R56, R48 ;  /* 0x000000383c30723c */ /* 0x044fec0000041830 */
[C---:B------:R-:W-:Y:S06]  /*48d0*/  HMMA.16816.F32.BF16 R44, R60.reuse, R58, R44 ;  /* 0x0000003a3c2c723c */ /* 0x040fec000004182c */
[C---:B---3--:R-:W-:Y:S06]  /*48e0*/  HMMA.16816.F32.BF16 R40, R60.reuse, R24, R40 ;  /* 0x000000183c28723c */ /* 0x048fec0000041828 */
[----:B------:R-:W-:Y:S06]  /*48f0*/  HMMA.16816.F32.BF16 R36, R60, R26, R36 ;  /* 0x0000001a3c24723c */ /* 0x000fec0000041824 */
[----:B----4-:R-:W-:Y:S06]  /*4900*/  HMMA.16816.F32.BF16 R64, R20, R72, R64 ;  /* 0x000000481440723c */ /* 0x010fec0000041840 */
[C---:B-1----:R-:W-:Y:S06]  /*4910*/  HMMA.16816.F32.BF16 R48, R8.reuse, R12, R48 ;  /* 0x0000000c0830723c */ /* 0x042fec0000041830 */
[----:B------:R-:W-:Y:S01]  /*4920*/  HMMA.16816.F32.BF16 R44, R8, R14, R44 ;  /* 0x0000000e082c723c */ /* 0x000fe2000004182c */
[----:B------:R-:W1:Y:S05]  /*4930*/  LDSM.16.M88.4 R12, [R184+0x5000] ;  /* 0x00500000b80c783b */ /* 0x000e6a0000000200 */
[----:B------:R-:W-:Y:S06]  /*4940*/  HMMA.16816.F32.BF16 R76, R20, R74, R76 ;  /* 0x0000004a144c723c */ /* 0x000fec000004184c */
[----:B------:R-:W-:Y:S01]  /*4950*/  HMMA.16816.F32.BF16 R40, R8, R16, R40 ;  /* 0x000000100828723c */ /* 0x000fe20000041828 */
[----:B------:R-:W-:-:S04]  /*4960*/  IMAD.U32 R21, RZ, RZ, UR17 ;  /* 0x00000011ff157e24 */ /* 0x000fc8000f8e00ff */
[----:B------:R-:W-:Y:S01]  /*4970*/  IMAD R2, R21, 0x40, R218 ;  /* 0x0000004015027824 */ /* 0x000fe200078e02da */
[----:B------:R-:W-:Y:S01]  /*4980*/  HMMA.16816.F32.BF16 R36, R8, R18, R36 ;  /* 0x000000120824723c */ /* 0x000fe20000041824 */
[----:B------:R-:W2:Y:S01]  /*4990*/  LDSM.16.M88.4 R16, [R184+0x5800] ;  /* 0x00580000b810783b */ /* 0x000ea20000000200 */
[----:B------:R-:W-:-:S04]  /*49a0*/  DEPBAR.LE SB0, 0x0 ;  /* 0x000080000000791a */ /* 0x000fc80000000000 */
[C---:B------:R-:W-:Y:S01]  /*49b0*/  VIADD R4, R2.reuse, 0x1 ;  /* 0x0000000102047836 */ /* 0x040fe20000000000 */
[C---:B-----5:R-:W-:Y:S01]  /*49c0*/  HMMA.16816.F32.BF16 R32, R60.reuse, R68, R32 ;  /* 0x000000443c20723c */ /* 0x060fe20000041820 */
[C---:B------:R-:W-:Y:S01]  /*49d0*/  ISETP.GE.AND P0, PT, R2.reuse, R216, PT ;  /* 0x000000d80200720c */ /* 0x040fe20003f06270 */
[C---:B------:R-:W-:Y:S01]  /*49e0*/  VIADD R6, R2.reuse, 0x8 ;  /* 0x0000000802067836 */ /* 0x040fe20000000000 */
[C---:B------:R-:W-:Y:S01]  /*49f0*/  ISETP.GE.AND P3, PT, R2.reuse, R214, PT ;  /* 0x000000d60200720c */ /* 0x040fe20003f66270 */
[----:B------:R-:W-:Y:S01]  /*4a00*/  VIADD R23, R2, 0x20 ;  /* 0x0000002002177836 */ /* 0x000fe20000000000 */
[C---:B------:R-:W-:Y:S01]  /*4a10*/  ISETP.GE.AND P6, PT, R4.reuse, R216, PT ;  /* 0x000000d80400720c */ /* 0x040fe20003fc6270 */
[----:B------:R-:W-:Y:S01]  /*4a20*/  HMMA.16816.F32.BF16 R64, R60, R52, R64 ;  /* 0x000000343c40723c */ /* 0x000fe20000041840 */
[----:B------:R-:W-:Y:S01]  /*4a30*/  ISETP.GE.AND P2, PT, R4, R214, PT ;  /* 0x000000d60400720c */ /* 0x000fe20003f46270 */
[----:B------:R-:W-:Y:S01]  /*4a40*/  VIADD R26, R2, 0x28 ;  /* 0x00000028021a7836 */ /* 0x000fe20000000000 */
[----:B------:R-:W-:-:S02]  /*4a50*/  ISETP.LT.OR P6, PT, R4, R217, P6 ;  /* 0x000000d90400720c */ /* 0x000fc400037c1670 */
[----:B------:R-:W-:Y:S01]  /*4a60*/  ISETP.LT.OR P2, PT, R4, R215, P2 ;  /* 0x000000d70400720c */ /* 0x000fe20001741670 */
[C---:B------:R-:W-:Y:S01]  /*4a70*/  VIADD R4, R2.reuse, 0x9 ;  /* 0x0000000902047836 */ /* 0x040fe20000000000 */
[----:B------:R-:W-:Y:S01]  /*4a80*/  ISETP.LT.OR P0, PT, R2, R217, P0 ;  /* 0x000000d90200720c */ /* 0x000fe20000701670 */
[C---:B------:R-:W-:Y:S01]  /*4a90*/  HMMA.16816.F32.BF16 R76, R60.reuse, R54, R76 ;  /* 0x000000363c4c723c */ /* 0x040fe2000004184c */
[-C--:B------:R-:W-:Y:S02]  /*4aa0*/  ISETP.GE.AND P1, PT, R6, R216.reuse, PT ;  /* 0x000000d80600720c */ /* 0x080fe40003f26270 */
[----:B------:R-:W-:Y:S02]  /*4ab0*/  FSEL R48, R48, -INF , !P0 ;  /* 0xff80000030307808 */ /* 0x000fe40004000000 */
[C---:B------:R-:W-:Y:S01]  /*4ac0*/  ISETP.GE.AND P5, PT, R4.reuse, R216, PT ;  /* 0x000000d80400720c */ /* 0x040fe20003fa6270 */
[----:B------:R-:W-:Y:S01]  /*4ad0*/  HMMA.16816.F32.BF16 R28, R60, R70, R28 ;  /* 0x000000463c1c723c */ /* 0x000fe2000004181c */
[----:B------:R-:W-:-:S02]  /*4ae0*/  ISETP.GE.AND P0, PT, R4, R214, PT ;  /* 0x000000d60400720c */ /* 0x000fc40003f06270 */
[----:B------:R-:W-:Y:S02]  /*4af0*/  ISETP.GE.AND P4, PT, R6, R214, PT ;  /* 0x000000d60600720c */ /* 0x000fe40003f86270 */
[C---:B------:R-:W-:Y:S01]  /*4b00*/  ISETP.LT.OR P5, PT, R4.reuse, R217, P5 ;  /* 0x000000d90400720c */ /* 0x040fe20002fa1670 */
[C---:B-1----:R-:W-:Y:S01]  /*4b10*/  HMMA.16816.F32.BF16 R32, R8.reuse, R12, R32 ;  /* 0x0000000c0820723c */ /* 0x042fe20000041820 */
[----:B------:R-:W-:Y:S01]  /*4b20*/  ISETP.LT.OR P0, PT, R4, R215, P0 ;  /* 0x000000d70400720c */ /* 0x000fe20000701670 */
[----:B------:R-:W-:Y:S01]  /*4b30*/  VIADD R4, R2, 0x11 ;  /* 0x0000001102047836 */ /* 0x000fe20000000000 */
[C---:B------:R-:W-:Y:S02]  /*4b40*/  ISETP.LT.OR P1, PT, R6.reuse, R217, P1 ;  /* 0x000000d90600720c */ /* 0x040fe40000f21670 */
[-C--:B------:R-:W-:Y:S01]  /*4b50*/  ISETP.LT.OR P4, PT, R6, R215.reuse, P4 ;  /* 0x000000d70600720c */ /* 0x080fe20002781670 */
[C---:B------:R-:W-:Y:S01]  /*4b60*/  VIADD R6, R2.reuse, 0x10 ;  /* 0x0000001002067836 */ /* 0x040fe20000000000 */
[----:B------:R-:W-:Y:S01]  /*4b70*/  ISETP.LT.OR P3, PT, R2, R215, P3 ;  /* 0x000000d70200720c */ /* 0x000fe20001f61670 */
[----:B--2---:R-:W-:Y:S01]  /*4b80*/  HMMA.16816.F32.BF16 R64, R8, R16, R64 ;  /* 0x000000100840723c */ /* 0x004fe20000041840 */
[----:B------:R-:W-:-:S02]  /*4b90*/  FSEL R22, R49, -INF , !P6 ;  /* 0xff80000031167808 */ /* 0x000fc40007000000 */
[----:B------:R-:W-:Y:S02]  /*4ba0*/  FSEL R44, R44, -INF , !P1 ;  /* 0xff8000002c2c7808 */ /* 0x000fe40004800000 */
[C---:B------:R-:W-:Y:S01]  /*4bb0*/  ISETP.GE.AND P6, PT, R4.reuse, R216, PT ;  /* 0x000000d80400720c */ /* 0x040fe20003fc6270 */
[C---:B------:R-:W-:Y:S01]  /*4bc0*/  HMMA.16816.F32.BF16 R76, R8.reuse, R18, R76 ;  /* 0x00000012084c723c */ /* 0x040fe2000004184c */
[----:B------:R-:W-:Y:S01]  /*4bd0*/  ISETP.GE.AND P1, PT, R4, R214, PT ;  /* 0x000000d60400720c */ /* 0x000fe20003f26270 */
[----:B------:R-:W-:Y:S01]  /*4be0*/  VIADD R16, R2, 0x30 ;  /* 0x0000003002107836 */ /* 0x000fe20000000000 */
        /* <DEDUP_REMOVED lines=12> */
[----:B------:R-:W-:Y:S01]  /*4cb0*/  FSEL R49, R46, -INF , !P4 ;  /* 0xff8000002e317808 */ /* 0x000fe20006000000 */
[C---:B------:R-:W-:Y:S01]  /*4cc0*/  VIADD R9, R2.reuse, 0x39 ;  /* 0x0000003902097836 */ /* 0x040fe20000000000 */
[----:B------:R-:W-:Y:S01]  /*4cd0*/  FSEL R47, R47, -INF , !P0 ;  /* 0xff8000002f2f7808 */ /* 0x000fe20004000000 */
[----:B------:R-:W-:Y:S01]  /*4ce0*/  VIADD R8, R2, 0x38 ;  /* 0x0000003802087836 */ /* 0x000fe20000000000 */
[----:B------:R-:W-:Y:S01]  /*4cf0*/  BAR.SYNC.DEFER_BLOCKING 0x0 ;  /* 0x0000000000007b1d */ /* 0x000fe20000010000 */
[----:B------:R-:W-:-:S02]  /*4d00*/  ISETP.GE.AND P0, PT, R4, R216, PT ;  /* 0x000000d80400720c */ /* 0x000fc40003f06270 */
[----:B------:R-:W-:Y:S02]  /*4d10*/  ISETP.GE.AND P4, PT, R4, R214, PT ;  /* 0x000000d60400720c */ /* 0x000fe40003f86270 */
[----:B------:R-:W-:Y:S02]  /*4d20*/  FSEL R24, R45, -INF , !P5 ;  /* 0xff8000002d187808 */ /* 0x000fe40006800000 */
[----:B------:R-:W-:Y:S02]  /*4d30*/  FSEL R20, R40, -INF , !P2 ;  /* 0xff80000028147808 */ /* 0x000fe40005000000 */
[C---:B------:R-:W-:Y:S02]  /*4d40*/  ISETP.GE.AND P5, PT, R6.reuse, R216, PT ;  /* 0x000000d80600720c */ /* 0x040fe40003fa6270 */
[----:B------:R-:W-:Y:S02]  /*4d50*/  ISETP.GE.AND P2, PT, R6, R214, PT ;  /* 0x000000d60600720c */ /* 0x000fe40003f46270 */
[----:B------:R-:W-:-:S02]  /*4d60*/  ISETP.LT.OR P0, PT, R4, R217, P0 ;  /* 0x000000d90400720c */ /* 0x000fc40000701670 */
[----:B------:R-:W-:Y:S01]  /*4d70*/  ISETP.LT.OR P4, PT, R4, R215, P4 ;  /* 0x000000d70400720c */ /* 0x000fe20002781670 */
[----:B------:R-:W-:Y:S01]  /*4d80*/  VIADD R4, R2, 0x21 ;  /* 0x0000002102047836 */ /* 0x000fe20000000000 */
[C---:B------:R-:W-:Y:S02]  /*4d90*/  ISETP.LT.OR P5, PT, R6.reuse, R217, P5 ;  /* 0x000000d90600720c */ /* 0x040fe40002fa1670 */
[----:B------:R-:W-:Y:S02]  /*4da0*/  ISETP.LT.OR P2, PT, R6, R215, P2 ;  /* 0x000000d70600720c */ /* 0x000fe40001741670 */
[----:B------:R-:W-:Y:S02]  /*4db0*/  FSEL R6, R36, -INF , !P0 ;  /* 0xff80000024067808 */ /* 0x000fe40004000000 */
[----:B------:R-:W-:Y:S02]  /*4dc0*/  ISETP.GE.AND P0, PT, R4, R214, PT ;  /* 0x000000d60400720c */ /* 0x000fe40003f06270 */
[----:B------:R-:W-:-:S02]  /*4dd0*/  FSEL R21, R43, -INF , !P1 ;  /* 0xff8000002b157808 */ /* 0x000fc40004800000 */
[-C--:B------:R-:W-:Y:S02]  /*4de0*/  ISETP.GE.AND P1, PT, R23, R216.reuse, PT ;  /* 0x000000d81700720c */ /* 0x080fe40003f26270 */
[C---:B------:R-:W-:Y:S02]  /*4df0*/  ISETP.LT.OR P0, PT, R4.reuse, R215, P0 ;  /* 0x000000d70400720c */ /* 0x040fe40000701670 */
[----:B------:R-:W-:Y:S02]  /*4e00*/  FSEL R12, R41, -INF , !P6 ;  /* 0xff800000290c7808 */ /* 0x000fe40007000000 */
[----:B------:R-:W-:Y:S02]  /*4e10*/  ISETP.GE.AND P6, PT, R4, R216, PT ;  /* 0x000000d80400720c */ /* 0x000fe40003fc6270 */
[----:B------:R-:W-:Y:S02]  /*4e20*/  ISETP.LT.OR P1, PT, R23, R217, P1 ;  /* 0x000000d91700720c */ /* 0x000fe40000f21670 */
[----:B------:R-:W-:-:S02]  /*4e30*/  FSEL R137, R35, -INF , !P0 ;  /* 0xff80000023897808 */ /* 0x000fc40004000000 */
[-C--:B------:R-:W-:Y:S02]  /*4e40*/  ISETP.GE.AND P0, PT, R16, R216.reuse, PT ;  /* 0x000000d81000720c */ /* 0x080fe40003f06270 */
[----:B------:R-:W-:Y:S02]  /*4e50*/  ISETP.LT.OR P6, PT, R4, R217, P6 ;  /* 0x000000d90400720c */ /* 0x000fe400037c1670 */
[----:B------:R-:W-:Y:S02]  /*4e60*/  FSEL R4, R37, -INF , !P5 ;  /* 0xff80000025047808 */ /* 0x000fe40006800000 */
[----:B------:R-:W-:Y:S01]  /*4e70*/  FSEL R148, R32, -INF , !P1 ;  /* 0xff80000020947808 */ /* 0x000fe20004800000 */
[----:B------:R-:W-:Y:S01]  /*4e80*/  VIADD R32, R220, 0xb54cda56 ;  /* 0xb54cda56dc207836 */ /* 0x000fe20000000000 */
[C---:B------:R-:W-:Y:S02]  /*4e90*/  ISETP.GE.AND P5, PT, R14.reuse, R216, PT ;  /* 0x000000d80e00720c */ /* 0x040fe40003fa6270 */
[----:B------:R-:W-:-:S02]  /*4ea0*/  ISETP.GE.AND P1, PT, R14, R214, PT ;  /* 0x000000d60e00720c */ /* 0x000fc40003f26270 */
[-C--:B------:R-:W-:Y:S02]  /*4eb0*/  ISETP.LT.OR P0, PT, R16, R217.reuse, P0 ;  /* 0x000000d91000720c */ /* 0x080fe40000701670 */
[C---:B------:R-:W-:Y:S02]  /*4ec0*/  ISETP.LT.OR P5, PT, R14.reuse, R217, P5 ;  /* 0x000000d90e00720c */ /* 0x040fe40002fa1670 */
[----:B------:R-:W-:Y:S01]  /*4ed0*/  ISETP.LT.OR P1, PT, R14, R215, P1 ;  /* 0x000000d70e00720c */ /* 0x000fe20000f21670 */
[----:B------:R-:W-:Y:S01]  /*4ee0*/  VIADD R14, R2, 0x31 ;  /* 0x00000031020e7836 */ /* 0x000fe20000000000 */
[----:B------:R-:W-:Y:S01]  /*4ef0*/  FSEL R228, R64, -INF , !P0 ;  /* 0xff80000040e47808 */ /* 0x000fe20004000000 */
[----:B------:R-:W1:Y:S01]  /*4f00*/  LDC.U8 R2, c[0x0][0x388] ;  /* 0x0000e200ff027b82 */ /* 0x000e620000000000 */
[----:B------:R-:W-:Y:S02]  /*4f10*/  FSEL R13, R42, -INF , !P3 ;  /* 0xff8000002a0d7808 */ /* 0x000fe40005800000 */
[----:B------:R-:W-:-:S02]  /*4f20*/  ISETP.GE.AND P0, PT, R9, R214, PT ;  /* 0x000000d60900720c */ /* 0x000fc40003f06270 */
[----:B------:R-:W-:Y:S02]  /*4f30*/  ISETP.GE.AND P3, PT, R23, R214, PT ;  /* 0x000000d61700720c */ /* 0x000fe40003f66270 */
[-C--:B------:R-:W-:Y:S02]  /*4f40*/  ISETP.LT.OR P0, PT, R9, R215.reuse, P0 ;  /* 0x000000d70900720c */ /* 0x080fe40000701670 */
[----:B------:R-:W-:Y:S02]  /*4f50*/  ISETP.LT.OR P3, PT, R23, R215, P3 ;  /* 0x000000d71700720c */ /* 0x000fe40001f61670 */
[----:B------:R-:W-:Y:S02]  /*4f60*/  FSEL R15, R38, -INF , !P4 ;  /* 0xff800000260f7808 */ /* 0x000fe40006000000 */
[----:B------:R-:W-:Y:S02]  /*4f70*/  FSEL R23, R39, -INF , !P2 ;  /* 0xff80000027177808 */ /* 0x000fe40005000000 */
[----:B------:R-:W-:-:S02]  /*4f80*/  ISETP.GE.AND P2, PT, R26, R216, PT ;  /* 0x000000d81a00720c */ /* 0x000fc40003f46270 */
[C---:B------:R-:W-:Y:S02]  /*4f90*/  ISETP.GE.AND P4, PT, R26.reuse, R214, PT ;  /* 0x000000d61a00720c */ /* 0x040fe40003f86270 */
[----:B------:R-:W-:Y:S02]  /*4fa0*/  FSEL R175, R79, -INF , !P0 ;  /* 0xff8000004faf7808 */ /* 0x000fe40004000000 */
[----:B------:R-:W-:Y:S02]  /*4fb0*/  PLOP3.LUT P0, PT, PT, PT, UP0, 0x80, 0x0 ;  /* 0x000000000000781c */ /* 0x000fe40003f0f008 */
[----:B------:R-:W-:Y:S01]  /*4fc0*/  ISETP.LT.OR P2, PT, R26, R217, P2 ;  /* 0x000000d91a00720c */ /* 0x000fe20001741670 */
[----:B-1----:R-:W-:Y:S01]  /*4fd0*/  IMAD R170, R2, 0x10000, R2 ;  /* 0x0001000002aa7824 */ /* 0x002fe200078e0202 */
[----:B------:R-:W-:Y:S02]  /*4fe0*/  ISETP.LT.OR P4, PT, R26, R215, P4 ;  /* 0x000000d71a00720c */ /* 0x000fe40002781670 */
[----:B------:R-:W-:-:S02]  /*4ff0*/  FSEL R140, R33, -INF , !P6 ;  /* 0xff800000218c7808 */ /* 0x000fc40007000000 */
[----:B------:R-:W-:Y:S02]  /*5000*/  FSEL R139, R34, -INF , !P3 ;  /* 0xff800000228b7808 */ /* 0x000fe40005800000 */
[----:B------:R-:W-:Y:S02]  /*5010*/  FSEL R138, R28, -INF , !P2 ;  /* 0xff8000001c8a7808 */ /* 0x000fe40005000000 */
[----:B------:R-:W-:Y:S02]  /*5020*/  FSEL R35, R30, -INF , !P4 ;  /* 0xff8000001e237808 */ /* 0x000fe40006000000 */
[----:B------:R-:W-:Y:S02]  /*5030*/  FSEL R136, R29, -INF , !P5 ;  /* 0xff8000001d887808 */ /* 0x000fe40006800000 */
[----:B------:R-:W-:Y:S02]  /*5040*/  FSEL R33, R31, -INF , !P1 ;  /* 0xff8000001f217808 */ /* 0x000fe40004800000 */
[----:B------:R-:W-:-:S02]  /*5050*/  ISETP.GE.AND P3, PT, R16, R214, PT ;  /* 0x000000d61000720c */ /* 0x000fc40003f66270 */
[C---:B------:R-:W-:Y:S02]  /*5060*/  ISETP.GE.AND P6, PT, R14.reuse, R216, PT ;  /* 0x000000d80e00720c */ /* 0x040fe40003fc6270 */
[----:B------:R-:W-:Y:S02]  /*5070*/  ISETP.GE.AND P2, PT, R14, R214, PT ;  /* 0x000000d60e00720c */ /* 0x000fe40003f46270 */
[C---:B------:R-:W-:Y:S02]  /*5080*/  ISETP.GE.AND P5, PT, R8.reuse, R216, PT ;  /* 0x000000d80800720c */ /* 0x040fe40003fa6270 */
[----:B------:R-:W-:Y:S02]  /*5090*/  ISETP.GE.AND P1, PT, R8, R214, PT ;  /* 0x000000d60800720c */ /* 0x000fe40003f26270 */
[----:B------:R-:W-:Y:S02]  /*50a0*/  ISETP.GE.AND P4, PT, R9, R216, PT ;  /* 0x000000d80900720c */ /* 0x000fe40003f86270 */
[----:B------:R-:W-:-:S02]  /*50b0*/  ISETP.LT.OR P3, PT, R16, R215, P3 ;  /* 0x000000d71000720c */ /* 0x000fc40001f61670 */
[C---:B------:R-:W-:Y:S02]  /*50c0*/  ISETP.LT.OR P6, PT, R14.reuse, R217, P6 ;  /* 0x000000d90e00720c */ /* 0x040fe400037c1670 */
[----:B------:R-:W-:Y:S02]  /*50d0*/  ISETP.LT.OR P2, PT, R14, R215, P2 ;  /* 0x000000d70e00720c */ /* 0x000fe40001741670 */
[C---:B------:R-:W-:Y:S02]  /*50e0*/  ISETP.LT.OR P5, PT, R8.reuse, R217, P5 ;  /* 0x000000d90800720c */ /* 0x040fe40002fa1670 */
[----:B------:R-:W-:Y:S02]  /*50f0*/  ISETP.LT.OR P1, PT, R8, R215, P1 ;  /* 0x000000d70800720c */ /* 0x000fe40000f21670 */
[----:B------:R-:W-:Y:S02]  /*5100*/  ISETP.LT.OR P4, PT, R9, R217, P4 ;  /* 0x000000d90900720c */ /* 0x000fe40002781670 */
        /* <DEDUP_REMOVED lines=16> */
[----:B------:R-:W-:Y:S01]  /*5210*/  UIMAD UR5, UR6, UR25, UR5 ;  /* 0x00000019060572a4 */ /* 0x000fe2000f8e0205 */
[----:B------:R-:W-:-:S03]  /*5220*/  IADD3 R3, P6, R36, UR27, RZ ;  /* 0x0000001b24037c10 */ /* 0x000fc6000ffde0ff */
[----:B------:R-:W1:Y:S01]  /*5230*/  @!P5 LDC.64 R18, c[0x0][0x218] ;  /* 0x00008600ff12db82 */ /* 0x000e620000000a00 */
[----:B------:R2:W-:Y:S01]  /*5240*/  @P5 STS.128 [R209+0x6000], RZ ;  /* 0x006000ffd1005388 */ /* 0x0005e20000000c00 */
[----:B------:R-:W-:-:S05]  /*5250*/  VIADD R14, R37, UR5 ;  /* 0x00000005250e7c36 */ /* 0x000fca0008000000 */
[----:B------:R-:W-:Y:S01]  /*5260*/  IADD3.X R34, R14, UR26, RZ, P6, !PT ;  /* 0x0000001a0e227c10 */ /* 0x000fe2000b7fe4ff */
        /* <DEDUP_REMOVED lines=20> */
[----:B------:R2:W-:Y:S01]  /*53b0*/  @P3 STS.128 [R209+0xa000], RZ ;  /* 0x00a000ffd1003388 */ /* 0x0005e20000000c00 */
[C---:B------:R-:W-:Y:S01]  /*53c0*/  IADD3 R14, P6, R3.reuse, UR27, RZ ;  /* 0x0000001b030e7c10 */ /* 0x040fe2000ffde0ff */
[----:B------:R-:W4:Y:S01]  /*53d0*/  @!P3 LDC.64 R28, c[0x0][0x218] ;  /* 0x00008600ff1cbb82 */ /* 0x000f220000000a00 */
[C---:B-----5:R-:W-:Y:S01]  /*53e0*/  @!P5 LEA R40, P2, R3.reuse, R8, 0x1 ;  /* 0x000000080328d211 */ /* 0x060fe200078408ff */
[----:B------:R-:W-:Y:S01]  /*53f0*/  @!PT LDS RZ, [RZ] ;  /* 0x00000000fffff984 */ /* 0x000fe20000000800 */
[----:B------:R-:W-:Y:S01]  /*5400*/  @!PT LDS RZ, [RZ] ;  /* 0x00000000fffff984 */ /* 0x000fe20000000800 */
[----:B------:R-:W-:Y:S01]  /*5410*/  @!PT LDS RZ, [RZ] ;  /* 0x00000000fffff984 */ /* 0x000fe20000000800 */
[----:B------:R2:W-:Y:S03]  /*5420*/  @!P3 LDGSTS.E.BYPASS.LTC128B.128 [R209+0xa000], desc[UR22][R38.64+0x100] ;  /* 0x0a00010026d1bfae */ /* 0x0005e6000b901d56 */
[C-C-:B------:R-:W-:Y:S01]  /*5430*/  @!P5 LEA.HI.X R41, R3.reuse, R9, R34.reuse, 0x1, P2 ;  /* 0x000000090329d211 */ /* 0x140fe200010f0c22 */
[----:B------:R2:W-:Y:S02]  /*5440*/  @P5 STS.128 [R209+0x6800], RZ ;  /* 0x006800ffd1005388 */ /* 0x0005e40000000c00 */
[----:B------:R-:W5:Y:S01]  /*5450*/  @!P4 LDC.64 R18, c[0x0][0x218] ;  /* 0x00008600ff12cb82 */ /* 0x000f620000000a00 */
[C---:B-1----:R-:W-:Y:S01]  /*5460*/  @!P4 LEA R30, P1, R3.reuse, R30, 0x1 ;  /* 0x0000001e031ec211 */ /* 0x042fe200078208ff */
[----:B------:R-:W-:Y:S01]  /*5470*/  @!PT LDS RZ, [RZ] ;  /* 0x00000000fffff984 */ /* 0x000fe20000000800 */
[----:B------:R-:W-:Y:S01]  /*5480*/  @!PT LDS RZ, [RZ] ;  /* 0x00000000fffff984 */ /* 0x000fe20000000800 */
[----:B------:R-:W-:Y:S01]  /*5490*/  @!PT LDS RZ, [RZ] ;  /* 0x00000000fffff984 */ /* 0x000fe20000000800 */
[----:B------:R2:W-:Y:S03]  /*54a0*/  @!P5 LDGSTS.E.BYPASS.LTC128B.128 [R209+0x6800], desc[UR22][R40.64] ;  /* 0x0680000028d1dfae */ /* 0x0005e6000b901d56 */
[----:B------:R-:W-:Y:S01]  /*54b0*/  @!P4 LEA.HI.X R31, R3, R31, R34, 0x1, P1 ;  /* 0x0000001f031fc211 */ /* 0x000fe200008f0c22 */
[----:B------:R2:W-:Y:S02]  /*54c0*/  @P4 STS.128 [R209+0x8800], RZ ;  /* 0x008800ffd1004388 */ /* 0x0005e40000000c00 */
[----:B------:R-:W1:Y:S01]  /*54d0*/  @!P3 LDC.64 R16, c[0x0][0x218] ;  /* 0x00008600ff10bb82 */ /* 0x000e620000000a00 */
[----:B---3--:R-:W-:Y:S01]  /*54e0*/  @!P5 LEA R36, P2, R14, R26, 0x1 ;  /* 0x0000001a0e24d211 */ /* 0x008fe200078408ff */
[----:B------:R-:W-:Y:S01]  /*54f0*/  @!PT LDS RZ, [RZ] ;  /* 0x00000000fffff984 */ /* 0x000fe20000000800 */
[----:B------:R-:W-:Y:S01]  /*5500*/  @!PT LDS RZ, [RZ] ;  /* 0x00000000fffff984 */ /* 0x000fe20000000800 */
[----:B------:R-:W-:Y:S01]  /*5510*/  @!PT LDS RZ, [RZ] ;  /* 0x00000000fffff984 */ /* 0x000fe20000000800 */
[----:B------:R2:W-:Y:S01]  /*5520*/  @!P4 LDGSTS.E.BYPASS.LTC128B.128 [R209+0x8800], desc[UR22][R30.64+0x80] ;  /* 0x088000801ed1cfae */ /* 0x0005e2000b901d56 */
[----:B------:R-:W-:-:S03]  /*5530*/  IADD3.X R26, R34, UR26, RZ, P6, !PT ;  /* 0x0000001a221a7c10 */ /* 0x000fc6000b7fe4ff */
[----:B------:R2:W-:Y:S01]  /*5540*/  @P3 STS.128 [R209+0xa800], RZ ;  /* 0x00a800ffd1003388 */ /* 0x0005e20000000c00 */
[----:B------:R-:W-:Y:S01]  /*5550*/  @!P5 LEA.HI.X R37, R14, R27, R26, 0x1, P2 ;  /* 0x0000001b0e25d211 */ /* 0x000fe200010f0c1a */
[----:B------:R-:W3:Y:S01]  /*5560*/  @!P5 LDC.64 R10, c[0x0][0x218] ;  /* 0x00008600ff0adb82 */ /* 0x000ee20000000a00 */
[----:B----4-:R-:W-:-:S04]  /*5570*/  @!P3 LEA R28, P1, R3, R28, 0x1 ;  /* 0x0000001c031cb211 */ /* 0x010fc800078208ff */
[----:B------:R-:W-:Y:S02]  /*5580*/  @!P3 LEA.HI.X R29, R3, R29, R34, 0x1, P1 ;  /* 0x0000001d031db211 */ /* 0x000fe400008f0c22 */
[C---:B------:R-:W-:Y:S01]  /*5590*/  IADD3 R3, P6, R14.reuse, UR27, RZ ;  /* 0x0000001b0e037c10 */ /* 0x040fe2000ffde0ff */
[----:B------:R-:W4:Y:S01]  /*55a0*/  @!P4 LDC.64 R8, c[0x0][0x218] ;  /* 0x00008600ff08cb82 */ /* 0x000f220000000a00 */
[C---:B-----5:R-:W-:Y:S01]  /*55b0*/  @!P4 LEA R18, P2, R14.reuse, R18, 0x1 ;  /* 0x000000120e12c211 */ /* 0x060fe200078408ff */
[----:B------:R-:W-:Y:S01]  /*55c0*/  @!PT LDS RZ, [RZ] ;  /* 0x00000000fffff984 */ /* 0x000fe20000000800 */
[----:B------:R-:W-:Y:S01]  /*55d0*/  @!PT LDS RZ, [RZ] ;  /* 0x00000000fffff984 */ /* 0x000fe20000000800 */
[----:B------:R-:W-:Y:S01]  /*55e0*/  @!PT LDS RZ, [RZ] ;  /* 0x00000000fffff984 */ /* 0x000fe20000000800 */
[----:B------:R2:W-:Y:S03]  /*55f0*/  @!P3 LDGSTS.E.BYPASS.LTC128B.128 [R209+0xa800], desc[UR22][R28.64+0x100] ;  /* 0x0a8001001cd1bfae */ /* 0x0005e6000b901d56 */
[C---:B------:R-:W-:Y:S01]  /*5600*/  @!P4 LEA.HI.X R19, R14.reuse, R19, R26, 0x1, P2 ;  /* 0x000000130e13c211 */ /* 0x040fe200010f0c1a */
[----:B------:R2:W-:Y:S01]  /*5610*/  @P5 STS.128 [R209+0x7000], RZ ;  /* 0x007000ffd1005388 */ /* 0x0005e20000000c00 */
[----:B-1----:R-:W-:-:S03]  /*5620*/  @!P3 LEA R16, P1, R14, R16, 0x1 ;  /* 0x000000100e10b211 */ /* 0x002fc600078208ff */
[----:B------:R-:W-:Y:S01]  /*5630*/  @!PT LDS RZ, [RZ] ;  /* 0x00000000fffff984 */ /* 0x000fe20000000800 */
[----:B------:R-:W-:Y:S01]  /*5640*/  @!PT LDS RZ, [RZ] ;  /* 0x00000000fffff984 */ /* 0x000fe20000000800 */
[----:B------:R-:W-:Y:S01]  /*5650*/  @!PT LDS RZ, [RZ] ;  /* 0x00000000fffff984 */ /* 0x000fe20000000800 */
[----:B------:R2:W-:Y:S01]  /*5660*/  @!P5 LDGSTS.E.BYPASS.LTC128B.128 [R209+0x7000], desc[UR22][R36.64] ;  /* 0x0700000024d1dfae */ /* 0x0005e2000b901d56 */
[----:B------:R-:W-:Y:S02]  /*5670*/  @!P3 LEA.HI.X R17, R14, R17, R26, 0x1, P1 ;  /* 0x000000110e11b211 */ /* 0x000fe400008f0c1a */
[----:B------:R-:W-:Y:S01]  /*5680*/  IADD3.X R26, R26, UR26, RZ, P6, !PT ;  /* 0x0000001a1a1a7c10 */ /* 0x000fe2000b7fe4ff */
[----:B------:R2:W-:Y:S01]  /*5690*/  @P4 STS.128 [R209+0x9000], RZ ;  /* 0x009000ffd1004388 */ /* 0x0005e20000000c00 */
[----:B---3--:R-:W-:-:S03]  /*56a0*/  @!P5 LEA R10, P2, R3, R10, 0x1 ;  /* 0x0000000a030ad211 */ /* 0x008fc600078408ff */
[----:B------:R-:W-:Y:S01]  /*56b0*/  @!PT LDS RZ, [RZ] ;  /* 0x00000000fffff984 */ /* 0x000fe20000000800 */
[----:B------:R-:W-:Y:S01]  /*56c0*/  @!PT LDS RZ, [RZ] ;  /* 0x00000000fffff984 */ /* 0x000fe20000000800 */
[----:B------:R-:W-:Y:S01]  /*56d0*/  @!PT LDS RZ, [RZ] ;  /* 0x00000000fffff984 */ /* 0x000fe20000000800 */
[----:B------:R2:W-:Y:S01]  /*56e0*/  @!P4 LDGSTS.E.BYPASS.LTC128B.128 [R209+0x9000], desc[UR22][R18.64+0x80] ;  /* 0x0900008012d1cfae */ /* 0x0005e2000b901d56 */
[----:B------:R-:W-:-:S03]  /*56f0*/  @!P5 LEA.HI.X R11, R3, R11, R26, 0x1, P2 ;  /* 0x0000000b030bd211 */ /* 0x000fc600010f0c1a */
[----:B------:R2:W-:Y:S01]  /*5700*/  @P3 STS.128 [R209+0xb000], RZ ;  /* 0x00b000ffd1003388 */ /* 0x0005e20000000c00 */
        /* <DEDUP_REMOVED lines=25> */
.L_x_705:
[----:B------:R-:W-:Y:S05]  /*58a0*/  BSYNC B0 ;  /* 0x0000000000007941 */ /* 0x000fea0003800000 */
.L_x_704:
[----:B------:R-:W0:Y:S02]  /*58b0*/  LDGDEPBAR ;  /* 0x00000000000079af */ /* 0x000e240000000000 */
.L_x_703:
[----:B------:R-:W-:Y:S01]  /*58c0*/  FMNMX.FTZ R3, R48, R22, !PT ;  /* 0x0000001630037209 */ /* 0x000fe20007810000 */
[----:B------:R-:W-:Y:S01]  /*58d0*/  IMAD.WIDE.U32 R172, R219, -0x326172a9, RZ ;  /* 0xcd9e8d57dbac7825 */ /* 0x000fe200078e00ff */
[----:B--2---:R-:W-:Y:S01]  /*58e0*/  FMNMX.FTZ R10, R25, R51, !PT ;  /* 0x00000033190a7209 */ /* 0x004fe20007810000 */
[----:B------:R-:W-:Y:S01]  /*58f0*/  USHF.L.U32 UR5, UR17, 0x1, URZ ;  /* 0x0000000111057899 */ /* 0x000fe2000800063f */
[----:B------:R-:W-:Y:S01]  /*5900*/  FMNMX.FTZ R3, R44, R3, !PT ;  /* 0x000000032c037209 */ /* 0x000fe20007810000 */
[----:B------:R-:W-:Y:S01]  /*5910*/  IMAD.WIDE.U32 R168, R222, -0x2daee0ad, RZ ;  /* 0xd2511f53dea87825 */ /* 0x000fe200078e00ff */
[----:B------:R-:W-:Y:S01]  /*5920*/  FMNMX.FTZ R10, R49, R10, !PT ;  /* 0x0000000a310a7209 */ /* 0x000fe20007810000 */
[----:B------:R-:W-:Y:S01]  /*5930*/  ULDC UR6, c[0x0][0x2ec] ;  /* 0x0000bb0000067ab9 */ /* 0x000fe20000000800 */
        /* <DEDUP_REMOVED lines=27> */
[----:B------:R-:W-:Y:S02]  /*5af0*/  LOP3.LUT R223, R85, R220, RZ, 0x3c, !PT ;  /* 0x000000dc55df7212 */ /* 0x000fe400078e3cff */
[----:B------:R-:W-:Y:S02]  /*5b00*/  FMNMX.FTZ R3, R224, R3, !PT ;  /* 0x00000003e0037209 */ /* 0x000fe40007810000 */
[----:B------:R-:W-:Y:S02]  /*5b10*/  LOP3.LUT R166, R173, R223, RZ, 0x3c, !PT ;  /* 0x000000dfada67212 */ /* 0x000fe400078e3cff */
[----:B-1----:R-:W-:-:S02]  /*5b20*/  FMNMX.FTZ R8, R206, R3, !PT ;  /* 0x00000003ce087209 */ /* 0x002fc40007810000 */
[----:B------:R-:W-:Y:S01]  /*5b30*/  FMNMX.FTZ R3, R203, R10, !PT ;  /* 0x0000000acb037209 */ /* 0x000fe20007810000 */
[----:B------:R-:W-:Y:S01]  /*5b40*/  IMAD.WIDE.U32 R166, R166, -0x2daee0ad, RZ ;  /* 0xd2511f53a6a67825 */ /* 0x000fe200078e00ff */
[----:B------:R-:W-:Y:S01]  /*5b50*/  LEA R192, R0, UR4, 0x1 ;  /* 0x0000000400c07c11 */ /* 0x000fe2000f8e08ff */
[----:B------:R-:W1:Y:S01]  /*5b60*/  SHFL.BFLY PT, R9, R8, 0x2, 0x1f ;  /* 0x0c401f0008097f89 */ /* 0x000e6200000e0000 */
[----:B------:R-:W-:Y:S01]  /*5b70*/  FMNMX.FTZ R10, R202, R3, !PT ;  /* 0x00000003ca0a7209 */ /* 0x000fe20007810000 */
[----:B------:R-:W-:Y:S02]  /*5b80*/  VIADD R3, R221, 0xbb67ae85 ;  /* 0xbb67ae85dd037836 */ /* 0x000fe40000000000 */
[--C-:B------:R-:W-:Y:S01]  /*5b90*/  IMAD R190, R7, 0x2, R192.reuse ;  /* 0x0000000207be7824 */ /* 0x100fe200078e02c0 */
[----:B------:R-:W-:Y:S01]  /*5ba0*/  FMNMX.FTZ R11, R175, R10, !PT ;  /* 0x0000000aaf0b7209 */ /* 0x000fe20007810000 */
[----:B------:R-:W-:Y:S01]  /*5bb0*/  IMAD R189, R5, 0x2, R192 ;  /* 0x0000000205bd7824 */ /* 0x000fe200078e02c0 */
[----:B------:R-:W-:Y:S01]  /*5bc0*/  LOP3.LUT R3, R167, R168, R3, 0x96, !PT ;  /* 0x000000a8a7037212 */ /* 0x000fe200078e9603 */
[C---:B------:R-:W-:Y:S01]  /*5bd0*/  VIADD R168, R220.reuse, 0x9e3779b9 ;  /* 0x9e3779b9dca87836 */ /* 0x040fe20000000000 */
[----:B------:R-:W-:Y:S01]  /*5be0*/  LDSM.16.MT88.4 R124, [R192+0xc000] ;  /* 0x00c00000c07c783b */ /* 0x000fe20000004200 */
[----:B------:R-:W-:-:S02]  /*5bf0*/  VIADD R167, R220, 0x3c6ef372 ;  /* 0x3c6ef372dca77836 */ /* 0x000fc40000000000 */
[----:B------:R-:W-:Y:S01]  /*5c00*/  IMAD.WIDE.U32 R150, R3, -0x326172a9, RZ ;  /* 0xcd9e8d5703967825 */ /* 0x000fe200078e00ff */
[----:B------:R-:W2:Y:S03]  /*5c10*/  SHFL.BFLY PT, R10, R11, 0x2, 0x1f ;  /* 0x0c401f000b0a7f89 */ /* 0x000ea600000e0000 */
[----:B------:R-:W-:Y:S01]  /*5c20*/  IMAD R188, R5, 0x2, R190 ;  /* 0x0000000205bc7824 */ /* 0x000fe200078e02be */
[----:B------:R-:W-:Y:S04]  /*5c30*/  LDSM.16.MT88.4 R108, [R189+0xc000] ;  /* 0x00c00000bd6c783b */ /* 0x000fe80000004200 */
[----:B------:R-:W-:Y:S01]  /*5c40*/  LDSM.16.MT88.4 R100, [R188+0xc000] ;  /* 0x00c00000bc64783b */ /* 0x000fe20000004200 */
[----:B-1----:R-:W-:-:S03]  /*5c50*/  FMNMX.FTZ R9, R8, R9, !PT ;  /* 0x0000000908097209 */ /* 0x002fc60007810000 */
[----:B------:R-:W-:Y:S01]  /*5c60*/  LDSM.16.MT88.4 R116, [R190+0xc000] ;  /* 0x00c00000be74783b */ /* 0x000fe20000004200 */
[C-C-:B------:R-:W-:Y:S01]  /*5c70*/  LOP3.LUT R8, R169.reuse, UR5, R221.reuse, 0x96, !PT ;  /* 0x00000005a9087c12 */ /* 0x140fe2000f8e96dd */
[----:B------:R-:W-:Y:S02]  /*5c80*/  UIADD3 UR5, UR5, 0x1, URZ ;  /* 0x0000000105057890 */ /* 0x000fe4000fffe03f */
[----:B------:R-:W1:Y:S02]  /*5c90*/  SHFL.BFLY PT, R132, R9, 0x1, 0x1f ;  /* 0x0c201f0009847f89 */ /* 0x000e6400000e0000 */
[----:B------:R-:W-:Y:S02]  /*5ca0*/  IMAD.WIDE.U32 R18, R8, -0x326172a9, RZ ;  /* 0xcd9e8d5708127825 */ /* 0x000fe400078e00ff */
[----:B------:R-:W-:Y:S01]  /*5cb0*/  LDSM.16.MT88.4 R40, [R192+0xe000] ;  /* 0x00e00000c028783b */ /* 0x000fe20000004200 */
[----:B------:R-:W-:Y:S02]  /*5cc0*/  LOP3.LUT R169, R169, UR5, R221, 0x96, !PT ;  /* 0x00000005a9a97c12 */ /* 0x000fe4000f8e96dd */
[----:B------:R-:W-:Y:S01]  /*5cd0*/  LOP3.LUT R8, R19, R172, R168, 0x96, !PT ;  /* 0x000000ac13087212 */ /* 0x000fe200078e96a8 */
[----:B------:R-:W-:Y:S01]  /*5ce0*/  LDSM.16.MT88.4 R64, [R188+0xe000] ;  /* 0x00e00000bc40783b */ /* 0x000fe20000004200 */
[----:B--2---:R-:W-:-:S02]  /*5cf0*/  FMNMX.FTZ R10, R11, R10, !PT ;  /* 0x0000000a0b0a7209 */ /* 0x004fc40007810000 */
[----:B------:R-:W-:Y:S01]  /*5d00*/  LOP3.LUT R18, R151, R18, R167, 0x96, !PT ;  /* 0x0000001297127212 */ /* 0x000fe200078e96a7 */
[----:B------:R-:W-:Y:S01]  /*5d10*/  IMAD.WIDE.U32 R16, R8, -0x2daee0ad, RZ ;  /* 0xd2511f5308107825 */ /* 0x000fe200078e00ff */
[----:B------:R-:W-:Y:S03]  /*5d20*/  LDSM.16.MT88.4 R72, [R192+0x10000] ;  /* 0x01000000c048783b */ /* 0x000fe60000004200 */
[----:B------:R-:W-:Y:S01]  /*5d30*/  IMAD.WIDE.U32 R18, R18, -0x2daee0ad, RZ ;  /* 0xd2511f5312127825 */ /* 0x000fe200078e00ff */
[----:B------:R-:W2:Y:S01]  /*5d40*/  SHFL.BFLY PT, R3, R10, 0x1, 0x1f ;  /* 0x0c201f000a037f89 */ /* 0x000ea200000e0000 */
[----:B------:R-:W-:-:S03]  /*5d50*/  LOP3.LUT R8, R17, R166, R149, 0x96, !PT ;  /* 0x000000a611087212 */ /* 0x000fc600078e9695 */
[----:B------:R-:W-:Y:S01]  /*5d60*/  LOP3.LUT R16, R19, R16, R143, 0x96, !PT ;  /* 0x0000001013107212 */ /* 0x000fe200078e968f */
[----:B------:R-:W-:Y:S01]  /*5d70*/  LDSM.16.MT88.4 R56, [R189+0xe000] ;  /* 0x00e00000bd38783b */ /* 0x000fe20000004200 */
[----:B-1----:R-:W-:Y:S01]  /*5d80*/  FMNMX.FTZ R132, R9, R132, !PT ;  /* 0x0000008409847209 */ /* 0x002fe20007810000 */
[----:B------:R-:W-:Y:S02]  /*5d90*/  IMAD.WIDE.U32 R8, R8, -0x326172a9, RZ ;  /* 0xcd9e8d5708087825 */ /* 0x000fe400078e00ff */
[----:B------:R-:W-:Y:S01]  /*5da0*/  LDSM.16.MT88.4 R80, [R190+0x10000] ;  /* 0x01000000be50783b */ /* 0x000fe20000004200 */
[----:B------:R-:W-:Y:S01]  /*5db0*/  FSETP.NEU.FTZ.AND P1, PT, R132, -INF , PT ;  /* 0xff8000008400780b */ /* 0x000fe20003f3d000 */
[----:B------:R-:W-:Y:S01]  /*5dc0*/  IMAD.WIDE.U32 R16, R16, -0x326172a9, RZ ;  /* 0xcd9e8d5710107825 */ /* 0x000fe200078e00ff */
[----:B------:R-:W-:-:S03]  /*5dd0*/  LOP3.LUT R9, R9, R150, R142, 0x96, !PT ;  /* 0x0000009609097212 */ /* 0x000fc600078e968e */
[----:B------:R-:W-:Y:S01]  /*5de0*/  FMUL.FTZ R225, R132, UR6 ;  /* 0x0000000684e17c20 */ /* 0x000fe20008410000 */
[----:B------:R-:W-:Y:S01]  /*5df0*/  LDSM.16.MT88.4 R88, [R189+0x10000] ;  /* 0x01000000bd58783b */ /* 0x000fe20000004200 */
[----:B------:R-:W-:Y:S01]  /*5e00*/  LOP3.LUT R8, R17, R8, R141, 0x96, !PT ;  /* 0x0000000811087212 */ /* 0x000fe200078e968d */
[----:B------:R-:W-:Y:S02]  /*5e10*/  IMAD.WIDE.U32 R26, R9, -0x2daee0ad, RZ ;  /* 0xd2511f53091a7825 */ /* 0x000fe400078e00ff */
[----:B------:R-:W-:Y:S01]  /*5e20*/  FSEL R225, R225, RZ, P1 ;  /* 0x000000ffe1e17208 */ /* 0x000fe20000800000 */
[----:B------:R-:W-:Y:S01]  /*5e30*/  LDSM.16.MT88.4 R28, [R188+0x10000] ;  /* 0x01000000bc1c783b */ /* 0x000fe20000004200 */
[----:B------:R-:W-:Y:S01]  /*5e40*/  IMAD.WIDE.U32 R8, R8, -0x2daee0ad, RZ ;  /* 0xd2511f5308087825 */ /* 0x000fe200078e00ff */
[----:B--2---:R-:W-:-:S03]  /*5e50*/  FMNMX.FTZ R3, R10, R3, !PT ;  /* 0x000000030a037209 */ /* 0x004fc60007810000 */
[--C-:B------:R-:W-:Y:S01]  /*5e60*/  FFMA.FTZ R161, R44, UR6, -R225.reuse ;  /* 0x000000062ca17c23 */ /* 0x100fe200080108e1 */
[----:B------:R-:W-:Y:S01]  /*5e70*/  LOP3.LUT R10, R27, R18, R34, 0x96, !PT ;  /* 0x000000121b0a7212 */ /* 0x000fe200078e9622 */
[----:B------:R-:W-:Y:S01]  /*5e80*/  FFMA.FTZ R158, R24, UR6, -R225 ;  /* 0x00000006189e7c23 */ /* 0x000fe200080108e1 */
[C---:B------:R-:W-:Y:S01]  /*5e90*/  FSETP.NEU.FTZ.AND P1, PT, R3.reuse, -INF , PT ;  /* 0xff8000000300780b */ /* 0x040fe20003f3d000 */
[----:B------:R-:W-:Y:S01]  /*5ea0*/  FMUL.FTZ R204, R3, UR6 ;  /* 0x0000000603cc7c20 */ /* 0x000fe20008410000 */
[----:B------:R-:W-:Y:S01]  /*5eb0*/  LOP3.LUT R9, R9, R26, R133, 0x96, !PT ;  /* 0x0000001a09097212 */ /* 0x000fe200078e9685 */
[----:B------:R-:W-:Y:S01]  /*5ec0*/  IMAD.WIDE.U32 R10, R10, -0x326172a9, RZ ;  /* 0xcd9e8d570a0a7825 */ /* 0x000fe200078e00ff */
[----:B------:R-:W-:Y:S03]  /*5ed0*/  MUFU.EX2 R161, R161 ;  /* 0x000000a100a17308 */ /* 0x000fe60000000800 */
[----:B------:R-:W-:Y:S01]  /*5ee0*/  FFMA.FTZ R163, R48, UR6, -R225 ;  /* 0x0000000630a37c23 */ /* 0x000fe200080108e1 */
[----:B------:R-:W-:Y:S01]  /*5ef0*/  FSEL R204, R204, RZ, P1 ;  /* 0x000000ffcccc7208 */ /* 0x000fe20000800000 */
[----:B------:R-:W-:-:S04]  /*5f00*/  IMAD.WIDE.U32 R18, R9, -0x326172a9, RZ ;  /* 0xcd9e8d5709127825 */ /* 0x000fc800078e00ff */
[--C-:B------:R-:W-:Y:S01]  /*5f10*/  FFMA.FTZ R162, R22, UR6, -R225.reuse ;  /* 0x0000000616a27c23 */ /* 0x100fe200080108e1 */
[--C-:B------:R-:W-:Y:S01]  /*5f20*/  FFMA.FTZ R153, R6, UR6, -R225.reuse ;  /* 0x0000000606997c23 */ /* 0x100fe200080108e1 */
[----:B------:R-:W-:Y:S01]  /*5f30*/  FFMA.FTZ R134, R4, UR6, -R225 ;  /* 0x0000000604867c23 */ /* 0x000fe200080108e1 */
[--C-:B------:R-:W-:Y:S01]  /*5f40*/  FFMA.FTZ R164, R25, UR6, -R204.reuse ;  /* 0x0000000619a47c23 */ /* 0x100fe200080108cc */
[----:B------:R-:W-:Y:S01]  /*5f50*/  FFMA.FTZ R165, R51, UR6, -R204 ;  /* 0x0000000633a57c23 */ /* 0x000fe200080108cc */
[----:B------:R-:W-:Y:S01]  /*5f60*/  LOP3.LUT R9, R19, R10, R32, 0x96, !PT ;  /* 0x0000000a13097212 */ /* 0x000fe200078e9620 */
[----:B------:R-:W1:Y:S01]  /*5f70*/  MUFU.EX2 R158, R158 ;  /* 0x0000009e009e7308 */ /* 0x000e620000000800 */
[----:B------:R-:W-:Y:S01]  /*5f80*/  LOP3.LUT R10, R18, 0xffff, RZ, 0xc0, !PT ;  /* 0x0000ffff120a7812 */ /* 0x000fe200078ec0ff */
[----:B------:R-:W-:Y:S01]  /*5f90*/  FFMA.FTZ R160, R49, UR6, -R204 ;  /* 0x0000000631a07c23 */ /* 0x000fe200080108cc */
[----:B------:R-:W-:Y:S01]  /*5fa0*/  SHF.R.U32.HI R14, RZ, 0x10, R18 ;  /* 0x00000010ff0e7819 */ /* 0x000fe20000011612 */
[----:B------:R-:W-:Y:S01]  /*5fb0*/  FFMA.FTZ R159, R47, UR6, -R204 ;  /* 0x000000062f9f7c23 */ /* 0x000fe200080108cc */
[----:B------:R-:W-:Y:S01]  /*5fc0*/  SHF.R.U32.HI R97, RZ, 0x10, R9 ;  /* 0x00000010ff617819 */ /* 0x000fe20000011609 */
[--C-:B------:R-:W-:Y:S01]  /*5fd0*/  FFMA.FTZ R157, R20, UR6, -R225.reuse ;  /* 0x00000006149d7c23 */ /* 0x100fe200080108e1 */
[----:B------:R-:W-:Y:S01]  /*5fe0*/  SHF.R.U32.HI R7, RZ, 0x8, R10 ;  /* 0x00000008ff077819 */ /* 0x000fe2000001160a */
[----:B------:R-:W-:Y:S01]  /*5ff0*/  MUFU.EX2 R164, R164 ;  /* 0x000000a400a47308 */ /* 0x000fe20000000800 */
[----:B------:R-:W-:Y:S01]  /*6000*/  LOP3.LUT R10, R14, 0xff, RZ, 0xc0, !PT ;  /* 0x000000ff0e0a7812 */ /* 0x000fe200078ec0ff */
[----:B------:R-:W-:Y:S01]  /*6010*/  FFMA.FTZ R154, R12, UR6, -R225 ;  /* 0x000000060c9a7c23 */ /* 0x000fe200080108e1 */
[----:B------:R-:W-:Y:S01]  /*6020*/  SHF.R.U32.HI R14, RZ, 0x18, R9 ;  /* 0x00000018ff0e7819 */ /* 0x000fe20000011609 */
[--C-:B------:R-:W-:Y:S01]  /*6030*/  FFMA.FTZ R152, R15, UR6, -R204.reuse ;  /* 0x000000060f987c23 */ /* 0x100fe200080108cc */
[----:B------:R-:W-:Y:S01]  /*6040*/  LOP3.LUT R97, R97, 0xff, RZ, 0xc0, !PT ;  /* 0x000000ff61617812 */ /* 0x000fe200078ec0ff */
[----:B------:R-:W-:Y:S01]  /*6050*/  FFMA.FTZ R135, R23, UR6, -R204 ;  /* 0x0000000617877c23 */ /* 0x000fe200080108cc */
[----:B------:R-:W-:Y:S01]  /*6060*/  LOP3.LUT R0, R18, 0xff, RZ, 0xc0, !PT ;  /* 0x000000ff12007812 */ /* 0x000fe200078ec0ff */
[----:B------:R-:W2:Y:S01]  /*6070*/  MUFU.EX2 R165, R165 ;  /* 0x000000a500a57308 */ /* 0x000ea20000000800 */
[----:B------:R-:W-:Y:S01]  /*6080*/  PRMT R97, R97, 0x5410, R14 ;  /* 0x0000541061617816 */ /* 0x000fe2000000000e */
[--C-:B------:R-:W-:Y:S01]  /*6090*/  FFMA.FTZ R156, R13, UR6, -R204.reuse ;  /* 0x000000060d9c7c23 */ /* 0x100fe200080108cc */
[----:B------:R-:W-:Y:S01]  /*60a0*/  PRMT R7, R0, 0x5410, R7 ;  /* 0x0000541000077816 */ /* 0x000fe20000000007 */
[----:B------:R-:W-:Y:S01]  /*60b0*/  FFMA.FTZ R155, R21, UR6, -R204 ;  /* 0x00000006159b7c23 */ /* 0x000fe200080108cc */
[----:B------:R-:W-:Y:S01]  /*60c0*/  SHF.R.U32.HI R99, RZ, 0x18, R18 ;  /* 0x00000018ff637819 */ /* 0x000fe20000011612 */
[----:B------:R-:W3:Y:S01]  /*60d0*/  LDSM.16.MT88.4 R48, [R190+0xe000] ;  /* 0x00e00000be30783b */ /* 0x000ee20000004200 */
[--C-:B------:R-:W-:Y:S01]  /*60e0*/  HSET2.LE.AND R97, R97, R170.reuse, PT ;  /* 0x000000aa61617233 */ /* 0x100fe20003803000 */
[----:B------:R-:W-:Y:S01]  /*60f0*/  MUFU.EX2 R163, R163 ;  /* 0x000000a300a37308 */ /* 0x000fe20000000800 */
[--C-:B------:R-:W-:Y:S01]  /*6100*/  HSET2.LE.AND R98, R7, R170.reuse, PT ;  /* 0x000000aa07627233 */ /* 0x100fe20003803000 */
[----:B------:R-:W-:Y:S01]  /*6110*/  LDSM.16.MT88.4 R12, [R188+0xc800] ;  /* 0x00c80000bc0c783b */ /* 0x000fe20000004200 */
[----:B------:R-:W-:Y:S01]  /*6120*/  LOP3.LUT R18, R9, 0xffff, RZ, 0xc0, !PT ;  /* 0x0000ffff09127812 */ /* 0x000fe200078ec0ff */
[--C-:B------:R-:W-:Y:S01]  /*6130*/  FFMA.FTZ R174, R139, UR6, -R204.reuse ;  /* 0x000000068bae7c23 */ /* 0x100fe200080108cc */
[----:B-1----:R-:W-:Y:S01]  /*6140*/  F2FP.BF16.F32.PACK_AB R7, R158, R161 ;  /* 0x000000a19e07723e */ /* 0x002fe200000010ff */
[----:B------:R-:W-:Y:S01]  /*6150*/  LDSM.16.MT88.4 R24, [R190+0xc800] ;  /* 0x00c80000be18783b */ /* 0x000fe20000004200 */
[----:B------:R-:W-:Y:S01]  /*6160*/  LOP3.LUT R5, R9, 0xff, RZ, 0xc0, !PT ;  /* 0x000000ff09057812 */ /* 0x000fe200078ec0ff */
[----:B------:R-:W1:Y:S01]  /*6170*/  MUFU.EX2 R162, R162 ;  /* 0x000000a200a27308 */ /* 0x000e620000000800 */
[----:B--2---:R-:W-:Y:S01]  /*6180*/  F2FP.BF16.F32.PACK_AB R0, R165, R164 ;  /* 0x000000a4a500723e */ /* 0x004fe200000010ff */
[----:B------:R-:W-:Y:S01]  /*6190*/  FFMA.FTZ R171, R137, UR6, -R204 ;  /* 0x0000000689ab7c23 */ /* 0x000fe200080108cc */
[----:B------:R-:W-:Y:S01]  /*61a0*/  SHF.R.U32.HI R18, RZ, 0x8, R18 ;  /* 0x00000008ff127819 */ /* 0x000fe20000011612 */
[----:B------:R-:W-:Y:S01]  /*61b0*/  FFMA.FTZ R173, R35, UR6, -R204 ;  /* 0x0000000623ad7c23 */ /* 0x000fe200080108cc */
[----:B------:R-:W-:Y:S01]  /*61c0*/  LOP3.LUT R97, R97, R0, RZ, 0xc0, !PT ;  /* 0x0000000061617212 */ /* 0x000fe200078ec0ff */
[----:B------:R-:W-:Y:S01]  /*61d0*/  VIADD R0, R220, 0x1715609d ;  /* 0x1715609ddc007836 */ /* 0x000fe20000000000 */
[----:B------:R-:W-:Y:S01]  /*61e0*/  LOP3.LUT R98, R98, R7, RZ, 0xc0, !PT ;  /* 0x0000000762627212 */ /* 0x000fe200078ec0ff */
[----:B------:R-:W-:Y:S01]  /*61f0*/  MUFU.EX2 R160, R160 ;  /* 0x000000a000a07308 */ /* 0x000fe20000000800 */
[----:B------:R-:W-:Y:S01]  /*6200*/  PRMT R5, R5, 0x5410, R18 ;  /* 0x0000541005057816 */ /* 0x000fe20000000012 */
[----:B------:R-:W-:Y:S01]  /*6210*/  FFMA.FTZ R227, R206, UR6, -R225 ;  /* 0x00000006cee37c23 */ /* 0x000fe200080108e1 */
[----:B------:R-:W-:Y:S01]  /*6220*/  LOP3.LUT R6, R11, R16, R0, 0x96, !PT ;  /* 0x000000100b067212 */ /* 0x000fe200078e9600 */
[----:B------:R-:W-:Y:S01]  /*6230*/  FADD.FTZ R165, R164, R165 ;  /* 0x000000a5a4a57221 */ /* 0x000fe20000010000 */
[----:B------:R-:W-:Y:S01]  /*6240*/  PRMT R99, R10, 0x5410, R99 ;  /* 0x000054100a637816 */ /* 0x000fe20000000063 */
[----:B------:R-:W-:Y:S01]  /*6250*/  LDSM.16.MT88.4 R16, [R192+0xc800] ;  /* 0x00c80000c010783b */ /* 0x000fe20000004200 */
[----:B------:R-:W-:Y:S01]  /*6260*/  HSET2.LE.AND R96, R5, R170, PT ;  /* 0x000000aa05607233 */ /* 0x000fe20003803000 */
[----:B------:R-:W-:Y:S01]  /*6270*/  IMAD.WIDE.U32 R6, R6, -0x2daee0ad, RZ ;  /* 0xd2511f5306067825 */ /* 0x000fe200078e00ff */
[----:B------:R-:W2:Y:S01]  /*6280*/  MUFU.EX2 R159, R159 ;  /* 0x0000009f009f7308 */ /* 0x000ea20000000800 */
[----:B-1----:R-:W-:-:S02]  /*6290*/  F2FP.BF16.F32.PACK_AB R5, R162, R163 ;  /* 0x000000a3a205723e */ /* 0x002fc400000010ff */
[----:B------:R-:W-:Y:S01]  /*62a0*/  FADD.FTZ R162, R163, R162 ;  /* 0x000000a2a3a27221 */ /* 0x000fe20000010000 */
[----:B------:R-:W-:Y:S02]  /*62b0*/  HSET2.LE.AND R99, R99, R170, PT ;  /* 0x000000aa63637233 */ /* 0x000fe40003803000 */
[C---:B------:R-:W-:Y:S01]  /*62c0*/  LOP3.LUT R4, R6.reuse, 0xffff, RZ, 0xc0, !PT ;  /* 0x0000ffff06047812 */ /* 0x040fe200078ec0ff */
[----:B------:R-:W-:Y:S01]  /*62d0*/  FADD.FTZ R161, R161, R162 ;  /* 0x000000a2a1a17221 */ /* 0x000fe20000010000 */
[----:B------:R-:W-:Y:S01]  /*62e0*/  LOP3.LUT R11, R6, 0xff, RZ, 0xc0, !PT ;  /* 0x000000ff060b7812 */ /* 0x000fe200078ec0ff */
[----:B------:R-:W-:Y:S01]  /*62f0*/  MUFU.EX2 R157, R157 ;  /* 0x0000009d009d7308 */ /* 0x000fe20000000800 */
[----:B------:R-:W-:Y:S01]  /*6300*/  SHF.R.U32.HI R4, RZ, 0x8, R4 ;  /* 0x00000008ff047819 */ /* 0x000fe20000011604 */
[----:B------:R-:W-:Y:S01]  /*6310*/  FADD.FTZ R158, R158, R161 ;  /* 0x000000a19e9e7221 */ /* 0x000fe20000010000 */
[----:B------:R-:W-:Y:S02]  /*6320*/  LOP3.LUT R9, R7, R8, R205, 0x96, !PT ;  /* 0x0000000807097212 */ /* 0x000fe400078e96cd */
[----:B------:R-:W-:-:S02]  /*6330*/  LOP3.LUT R96, R96, R5, RZ, 0xc0, !PT ;  /* 0x0000000560607212 */ /* 0x000fc400078ec0ff */
[--C-:B------:R-:W-:Y:S01]  /*6340*/  SHF.R.U32.HI R147, RZ, 0x10, R6.reuse ;  /* 0x00000010ff937819 */ /* 0x100fe20000011606 */
[----:B------:R-:W-:Y:S01]  /*6350*/  MUFU.EX2 R154, R154 ;  /* 0x0000009a009a7308 */ /* 0x000fe20000000800 */
[----:B------:R-:W-:Y:S02]  /*6360*/  SHF.R.U32.HI R8, RZ, 0x18, R6 ;  /* 0x00000018ff087819 */ /* 0x000fe40000011606 */
[----:B------:R-:W-:Y:S02]  /*6370*/  PRMT R11, R11, 0x5410, R4 ;  /* 0x000054100b0b7816 */ /* 0x000fe40000000004 */
[----:B------:R-:W1:Y:S01]  /*6380*/  LDSM.16.MT88.4 R4, [R189+0xc800] ;  /* 0x00c80000bd04783b */ /* 0x000e620000004200 */
[----:B--2---:R-:W-:Y:S01]  /*6390*/  F2FP.BF16.F32.PACK_AB R10, R159, R160 ;  /* 0x000000a09f0a723e */ /* 0x004fe200000010ff */
[----:B------:R-:W-:Y:S01]  /*63a0*/  FADD.FTZ R160, R160, R165 ;  /* 0x000000a5a0a07221 */ /* 0x000fe20000010000 */
[----:B------:R-:W-:Y:S01]  /*63b0*/  MUFU.EX2 R153, R153 ;  /* 0x0000009900997308 */ /* 0x000fe20000000800 */
[----:B------:R-:W-:-:S02]  /*63c0*/  LOP3.LUT R22, R9, 0xffff, RZ, 0xc0, !PT ;  /* 0x0000ffff09167812 */ /* 0x000fc400078ec0ff */
[----:B------:R-:W-:Y:S01]  /*63d0*/  LOP3.LUT R99, R99, R10, RZ, 0xc0, !PT ;  /* 0x0000000a63637212 */ /* 0x000fe200078ec0ff */
[----:B------:R-:W-:Y:S01]  /*63e0*/  FADD.FTZ R159, R159, R160 ;  /* 0x000000a09f9f7221 */ /* 0x000fe20000010000 */
[--C-:B------:R-:W-:Y:S02]  /*63f0*/  SHF.R.U32.HI R145, RZ, 0x10, R9.reuse ;  /* 0x00000010ff917819 */ /* 0x100fe40000011609 */
[----:B------:R-:W-:Y:S01]  /*6400*/  LOP3.LUT R10, R9, 0xff, RZ, 0xc0, !PT ;  /* 0x000000ff090a7812 */ /* 0x000fe200078ec0ff */
[----:B------:R-:W2:Y:S01]  /*6410*/  MUFU.EX2 R134, R134 ;  /* 0x0000008600867308 */ /* 0x000ea20000000800 */
[----:B------:R-:W-:Y:S01]  /*6420*/  SHF.R.U32.HI R21, RZ, 0x8, R22 ;  /* 0x00000008ff157819 */ /* 0x000fe20000011616 */
[----:B------:R-:W-:Y:S01]  /*6430*/  HMMA.16816.F32.BF16 R112, R96, R108, RZ ;  /* 0x0000006c6070723c */ /* 0x000fe200000418ff */
[----:B------:R-:W-:Y:S02]  /*6440*/  LOP3.LUT R147, R147, 0xff, RZ, 0xc0, !PT ;  /* 0x000000ff93937812 */ /* 0x000fe400078ec0ff */
[----:B------:R-:W-:-:S02]  /*6450*/  SHF.R.U32.HI R20, RZ, 0x18, R9 ;  /* 0x00000018ff147819 */ /* 0x000fc40000011609 */
[----:B------:R-:W-:Y:S01]  /*6460*/  LOP3.LUT R145, R145, 0xff, RZ, 0xc0, !PT ;  /* 0x000000ff91917812 */ /* 0x000fe200078ec0ff */
[----:B------:R-:W-:Y:S01]  /*6470*/  MUFU.EX2 R152, R152 ;  /* 0x0000009800987308 */ /* 0x000fe20000000800 */
[C---:B------:R-:W-:Y:S01]  /*6480*/  HMMA.16816.F32.BF16 R108, R96.reuse, R110, RZ ;  /* 0x0000006e606c723c */ /* 0x040fe200000418ff */
[----:B------:R-:W-:Y:S02]  /*6490*/  PRMT R21, R10, 0x5410, R21 ;  /* 0x000054100a157816 */ /* 0x000fe40000000015 */
[----:B------:R-:W-:Y:S02]  /*64a0*/  PRMT R147, R147, 0x5410, R8 ;  /* 0x0000541093937816 */ /* 0x000fe40000000008 */
[----:B------:R-:W-:Y:S01]  /*64b0*/  PRMT R145, R145, 0x5410, R20 ;  /* 0x0000541091917816 */ /* 0x000fe20000000014 */
[----:B------:R-:W-:Y:S01]  /*64c0*/  HMMA.16816.F32.BF16 R104, R96, R100, RZ ;  /* 0x000000646068723c */ /* 0x000fe200000418ff */
[----:B------:R-:W4:Y:S01]  /*64d0*/  MUFU.EX2 R135, R135 ;  /* 0x0000008700877308 */ /* 0x000f220000000800 */
[----:B------:R-:W-:-:S02]  /*64e0*/  HSET2.LE.AND R11, R11, R170, PT ;  /* 0x000000aa0b0b7233 */ /* 0x000fc40003803000 */
[--C-:B------:R-:W-:Y:S02]  /*64f0*/  HSET2.LE.AND R144, R21, R170.reuse, PT ;  /* 0x000000aa15907233 */ /* 0x100fe40003803000 */
[----:B--2---:R-:W-:Y:S01]  /*6500*/  F2FP.BF16.F32.PACK_AB R146, R134, R153 ;  /* 0x000000998692723e */ /* 0x004fe200000010ff */
[C---:B------:R-:W-:Y:S01]  /*6510*/  HMMA.16816.F32.BF16 R100, R96.reuse, R102, RZ ;  /* 0x000000666064723c */ /* 0x040fe200000418ff */
[--C-:B------:R-:W-:Y:S01]  /*6520*/  HSET2.LE.AND R147, R147, R170.reuse, PT ;  /* 0x000000aa93937233 */ /* 0x100fe20003803000 */
[----:B------:R-:W-:Y:S01]  /*6530*/  MUFU.EX2 R156, R156 ;  /* 0x0000009c009c7308 */ /* 0x000fe20000000800 */
[C---:B------:R-:W-:Y:S01]  /*6540*/  F2FP.BF16.F32.PACK_AB R21, R154.reuse, R157 ;  /* 0x0000009d9a15723e */ /* 0x040fe200000010ff */
[----:B------:R-:W-:Y:S01]  /*6550*/  FADD.FTZ R157, R157, R158 ;  /* 0x0000009e9d9d7221 */ /* 0x000fe20000010000 */
[----:B------:R-:W-:Y:S01]  /*6560*/  HSET2.LE.AND R145, R145, R170, PT ;  /* 0x000000aa91917233 */ /* 0x000fe20003803000 */
[C---:B------:R-:W-:Y:S01]  /*6570*/  HMMA.16816.F32.BF16 R128, R96.reuse, R124, RZ ;  /* 0x0000007c6080723c */ /* 0x040fe200000418ff */
[----:B------:R-:W-:Y:S01]  /*6580*/  LOP3.LUT R146, R11, R146, RZ, 0xc0, !PT ;  /* 0x000000920b927212 */ /* 0x000fe200078ec0ff */
[----:B------:R-:W-:Y:S01]  /*6590*/  FADD.FTZ R154, R154, R157 ;  /* 0x0000009d9a9a7221 */ /* 0x000fe20000010000 */
[----:B------:R-:W2:Y:S01]  /*65a0*/  LDSM.16.MT88.4 R8, [R192+0xe800] ;  /* 0x00e80000c008783b */ /* 0x000ea20000004200 */
[----:B------:R-:W5:Y:S01]  /*65b0*/  MUFU.EX2 R155, R155 ;  /* 0x0000009b009b7308 */ /* 0x000f620000000800 */
[----:B----4-:R-:W-:Y:S01]  /*65c0*/  F2FP.BF16.F32.PACK_AB R20, R135, R152 ;  /* 0x000000988714723e */ /* 0x010fe200000010ff */
[----:B------:R-:W-:Y:S01]  /*65d0*/  HMMA.16816.F32.BF16 R124, R96, R126, RZ ;  /* 0x0000007e607c723c */ /* 0x000fe200000418ff */
[----:B------:R-:W-:Y:S01]  /*65e0*/  LOP3.LUT R144, R144, R21, RZ, 0xc0, !PT ;  /* 0x0000001590907212 */ /* 0x000fe200078ec0ff */
[----:B------:R-:W-:Y:S01]  /*65f0*/  FADD.FTZ R153, R153, R154 ;  /* 0x0000009a99997221 */ /* 0x000fe20000010000 */
[----:B------:R-:W-:-:S02]  /*6600*/  LOP3.LUT R147, R147, R20, RZ, 0xc0, !PT ;  /* 0x0000001493937212 */ /* 0x000fc400078ec0ff */
[----:B------:R-:W4:Y:S01]  /*6610*/  LDSM.16.MT88.4 R20, [R190+0xe800] ;  /* 0x00e80000be14783b */ /* 0x000f220000004200 */
[----:B------:R-:W-:Y:S01]  /*6620*/  HMMA.16816.F32.BF16 R120, R96, R116, RZ ;  /* 0x000000746078723c */ /* 0x000fe200000418ff */
[----:B------:R-:W-:Y:S01]  /*6630*/  MUFU.EX2 R174, R174 ;  /* 0x000000ae00ae7308 */ /* 0x000fe20000000800 */
[----:B------:R-:W-:-:S04]  /*6640*/  FADD.FTZ R153, R134, R153 ;  /* 0x0000009986997221 */ /* 0x000fc80000010000 */
[C---:B------:R-:W-:Y:S01]  /*6650*/  HMMA.16816.F32.BF16 R36, R96.reuse, R40, RZ ;  /* 0x000000286024723c */ /* 0x040fe200000418ff */
[----:B-----5:R-:W-:Y:S02]  /*6660*/  F2FP.BF16.F32.PACK_AB R92, R155, R156 ;  /* 0x0000009c9b5c723e */ /* 0x020fe400000010ff */
[----:B------:R-:W5:Y:S01]  /*6670*/  MUFU.EX2 R171, R171 ;  /* 0x000000ab00ab7308 */ /* 0x000f620000000800 */
[----:B------:R-:W-:Y:S02]  /*6680*/  FADD.FTZ R156, R156, R159 ;  /* 0x0000009f9c9c7221 */ /* 0x000fe40000010000 */
[----:B------:R-:W-:Y:S01]  /*6690*/  HMMA.16816.F32.BF16 R40, R96, R42, RZ ;  /* 0x0000002a6028723c */ /* 0x000fe200000418ff */
[----:B------:R-:W-:Y:S01]  /*66a0*/  LOP3.LUT R145, R145, R92, RZ, 0xc0, !PT ;  /* 0x0000005c91917212 */ /* 0x000fe200078ec0ff */
[----:B------:R-:W-:-:S04]  /*66b0*/  FADD.FTZ R155, R155, R156 ;  /* 0x0000009c9b9b7221 */ /* 0x000fc80000010000 */
[----:B---3--:R-:W-:Y:S01]  /*66c0*/  HMMA.16816.F32.BF16 R44, R96, R48, RZ ;  /* 0x00000030602c723c */ /* 0x008fe200000418ff */
[----:B------:R-:W-:Y:S01]  /*66d0*/  MUFU.EX2 R173, R173 ;  /* 0x000000ad00ad7308 */ /* 0x000fe20000000800 */
[----:B------:R-:W-:-:S04]  /*66e0*/  FADD.FTZ R152, R152, R155 ;  /* 0x0000009b98987221 */ /* 0x000fc80000010000 */
[C---:B-1----:R-:W-:Y:S01]  /*66f0*/  HMMA.16816.F32.BF16 R112, R144.reuse, R4, R112 ;  /* 0x000000049070723c */ /* 0x042fe20000041870 */
[----:B------:R-:W-:Y:S02]  /*6700*/  FADD.FTZ R135, R135, R152 ;  /* 0x0000009887877221 */ /* 0x000fe40000010000 */
[----:B------:R-:W-:Y:S03]  /*6710*/  MUFU.EX2 R227, R227 ;  /* 0x000000e300e37308 */ /* 0x000fe60000000800 */
[----:B------:R-:W-:Y:S01]  /*6720*/  HMMA.16816.F32.BF16 R108, R144, R6, R108 ;  /* 0x00000006906c723c */ /* 0x000fe2000004186c */
[----:B------:R-:W1:Y:S05]  /*6730*/  LDSM.16.MT88.4 R4, [R188+0xe800] ;  /* 0x00e80000bc04783b */ /* 0x000e6a0000004200 */
[C---:B------:R-:W-:Y:S06]  /*6740*/  HMMA.16816.F32.BF16 R60, R96.reuse, R64, RZ ;  /* 0x00000040603c723c */ /* 0x040fec00000418ff */
[----:B------:R-:W-:Y:S06]  /*6750*/  HMMA.16816.F32.BF16 R64, R96, R66, RZ ;  /* 0x000000426040723c */ /* 0x000fec00000418ff */
[C---:B------:R-:W-:Y:S06]  /*6760*/  HMMA.16816.F32.BF16 R104, R144.reuse, R12, R104 ;  /* 0x0000000c9068723c */ /* 0x040fec0000041868 */
[C---:B------:R-:W-:Y:S01]  /*6770*/  HMMA.16816.F32.BF16 R100, R144.reuse, R14, R100 ;  /* 0x0000000e9064723c */ /* 0x040fe20000041864 */
[----:B------:R-:W3:Y:S05]  /*6780*/  LDSM.16.MT88.4 R12, [R192+0x10800] ;  /* 0x01080000c00c783b */ /* 0x000eea0000004200 */
[C---:B------:R-:W-:Y:S06]  /*6790*/  HMMA.16816.F32.BF16 R128, R144.reuse, R16, R128 ;  /* 0x000000109080723c */ /* 0x040fec0000041880 */
[C---:B------:R-:W-:Y:S01]  /*67a0*/  HMMA.16816.F32.BF16 R124, R144.reuse, R18, R124 ;  /* 0x00000012907c723c */ /* 0x040fe2000004187c */
[----:B------:R-:W5:Y:S05]  /*67b0*/  LDSM.16.MT88.4 R16, [R189+0xe800] ;  /* 0x00e80000bd10783b */ /* 0x000f6a0000004200 */
[C---:B------:R-:W-:Y:S06]  /*67c0*/  HMMA.16816.F32.BF16 R120, R144.reuse, R24, R120 ;  /* 0x000000189078723c */ /* 0x040fec0000041878 */
[----:B--2---:R-:W-:Y:S01]  /*67d0*/  HMMA.16816.F32.BF16 R36, R144, R8, R36 ;  /* 0x000000089024723c */ /* 0x004fe20000041824 */
[----:B------:R-:W-:-:S05]  /*67e0*/  IMAD.WIDE.U32 R24, R169, -0x326172a9, RZ ;  /* 0xcd9e8d57a9187825 */ /* 0x000fca00078e00ff */
[----:B------:R-:W-:Y:S01]  /*67f0*/  HMMA.16816.F32.BF16 R40, R144, R10, R40 ;  /* 0x0000000a9028723c */ /* 0x000fe20000041828 */
[----:B------:R-:W2:Y:S01]  /*6800*/  LDSM.16.MT88.4 R8, [R190+0x10800] ;  /* 0x01080000be08783b */ /* 0x000ea20000004200 */
[----:B------:R-:W-:Y:S01]  /*6810*/  LOP3.LUT R168, R25, R172, R168, 0x96, !PT ;  /* 0x000000ac19a87212 */ /* 0x000fe200078e96a8 */
[----:B------:R-:W-:-:S03]  /*6820*/  FFMA.FTZ R172, R33, UR6, -R204 ;  /* 0x0000000621ac7c23 */ /* 0x000fc600080108cc */
[----:B----4-:R-:W-:Y:S01]  /*6830*/  HMMA.16816.F32.BF16 R44, R144, R20, R44 ;  /* 0x00000014902c723c */ /* 0x010fe2000004182c */
[----:B------:R-:W-:Y:S02]  /*6840*/  IMAD.WIDE.U32 R168, R168, -0x2daee0ad, RZ ;  /* 0xd2511f53a8a87825 */ /* 0x000fe400078e00ff */
[----:B------:R-:W-:Y:S03]  /*6850*/  MUFU.EX2 R172, R172 ;  /* 0x000000ac00ac7308 */ /* 0x000fe60000000800 */
[----:B------:R-:W-:Y:S01]  /*6860*/  HMMA.16816.F32.BF16 R68, R96, R72, RZ ;  /* 0x000000486044723c */ /* 0x000fe200000418ff */
[----:B------:R-:W-:Y:S01]  /*6870*/  LOP3.LUT R20, R151, R24, R167, 0x96, !PT ;  /* 0x0000001897147212 */ /* 0x000fe200078e96a7 */
[----:B------:R-:W-:Y:S01]  /*6880*/  FFMA.FTZ R167, R140, UR6, -R225 ;  /* 0x000000068ca77c23 */ /* 0x000fe200080108e1 */
[----:B------:R-:W-:Y:S01]  /*6890*/  LOP3.LUT R149, R169, R166, R149, 0x96, !PT ;  /* 0x000000a6a9957212 */ /* 0x000fe200078e9695 */
[--C-:B------:R-:W-:Y:S01]  /*68a0*/  FFMA.FTZ R166, R148, UR6, -R225.reuse ;  /* 0x0000000694a67c23 */ /* 0x100fe200080108e1 */
[----:B------:R-:W-:Y:S01]  /*68b0*/  FFMA.FTZ R169, R136, UR6, -R225 ;  /* 0x0000000688a97c23 */ /* 0x000fe200080108e1 */
[----:B------:R-:W-:Y:S01]  /*68c0*/  IMAD.WIDE.U32 R20, R20, -0x2daee0ad, RZ ;  /* 0xd2511f5314147825 */ /* 0x000fe200078e00ff */
[----:B-1----:R-:W-:Y:S01]  /*68d0*/  HMMA.16816.F32.BF16 R60, R144, R4, R60 ;  /* 0x00000004903c723c */ /* 0x002fe2000004183c */
[----:B------:R-:W-:Y:S02]  /*68e0*/  MUFU.EX2 R167, R167 ;  /* 0x000000a700a77308 */ /* 0x000fe40000000800 */
[----:B------:R-:W-:Y:S01]  /*68f0*/  IMAD.WIDE.U32 R236, R149, -0x326172a9, RZ ;  /* 0xcd9e8d5795ec7825 */ /* 0x000fe200078e00ff */
[----:B------:R-:W-:-:S03]  /*6900*/  LOP3.LUT R230, R21, R168, R143, 0x96, !PT ;  /* 0x000000a815e67212 */ /* 0x000fc600078e968f */
[----:B------:R-:W-:Y:S01]  /*6910*/  FFMA.FTZ R168, R138, UR6, -R225 ;  /* 0x000000068aa87c23 */ /* 0x000fe200080108e1 */
[----:B------:R-:W-:Y:S01]  /*6920*/  HMMA.16816.F32.BF16 R64, R144, R6, R64 ;  /* 0x000000069040723c */ /* 0x000fe20000041840 */
[----:B------:R-:W1:Y:S01]  /*6930*/  LDSM.16.MT88.4 R4, [R189+0x10800] ;  /* 0x01080000bd04783b */ /* 0x000e620000004200 */
[----:B------:R-:W-:Y:S01]  /*6940*/  LOP3.LUT R142, R237, R150, R142, 0x96, !PT ;  /* 0x00000096ed8e7212 */ /* 0x000fe200078e968e */
[----:B------:R-:W-:Y:S01]  /*6950*/  IMAD.WIDE.U32 R230, R230, -0x326172a9, RZ ;  /* 0xcd9e8d57e6e67825 */ /* 0x000fe200078e00ff */
[----:B------:R-:W4:Y:S01]  /*6960*/  MUFU.EX2 R166, R166 ;  /* 0x000000a600a67308 */ /* 0x000f220000000800 */
[----:B------:R-:W-:Y:S01]  /*6970*/  LDSM.16.MT88.4 R148, [R188+0x10800] ;  /* 0x01080000bc94783b */ /* 0x000fe20000004200 */
[C---:B------:R-:W-:Y:S01]  /*6980*/  HMMA.16816.F32.BF16 R52, R96.reuse, R56, RZ ;  /* 0x000000386034723c */ /* 0x040fe200000418ff */
[----:B------:R-:W-:Y:S01]  /*6990*/  IMAD.WIDE.U32 R142, R142, -0x2daee0ad, RZ ;  /* 0xd2511f538e8e7825 */ /* 0x000fe200078e00ff */
[----:B------:R-:W-:Y:S01]  /*69a0*/  LOP3.LUT R236, R231, R236, R141, 0x96, !PT ;  /* 0x000000ece7ec7212 */ /* 0x000fe200078e968d */
[----:B------:R-:W-:Y:S03]  /*69b0*/  LDSM.16.MT88.4 R136, [R189+0xd000] ;  /* 0x00d00000bd88783b */ /* 0x000fe60000004200 */
[C---:B------:R-:W-:Y:S01]  /*69c0*/  HMMA.16816.F32.BF16 R76, R96.reuse, R80, RZ ;  /* 0x00000050604c723c */ /* 0x040fe200000418ff */
[----:B------:R-:W-:Y:S01]  /*69d0*/  IMAD.WIDE.U32 R236, R236, -0x2daee0ad, RZ ;  /* 0xd2511f53ecec7825 */ /* 0x000fe200078e00ff */
[----:B------:R-:W-:Y:S01]  /*69e0*/  LOP3.LUT R238, R143, R20, R34, 0x96, !PT ;  /* 0x000000148fee7212 */ /* 0x000fe200078e9622 */
[----:B------:R-:W-:Y:S03]  /*69f0*/  MUFU.EX2 R168, R168 ;  /* 0x000000a800a87308 */ /* 0x000fe60000000800 */
[----:B------:R-:W-:Y:S01]  /*6a00*/  HMMA.16816.F32.BF16 R72, R96, R74, RZ ;  /* 0x0000004a6048723c */ /* 0x000fe200000418ff */
[----:B------:R-:W-:-:S04]  /*6a10*/  IMAD.WIDE.U32 R238, R238, -0x326172a9, RZ ;  /* 0xcd9e8d57eeee7825 */ /* 0x000fc800078e00ff */
[----:B------:R-:W4:Y:S01]  /*6a20*/  MUFU.EX2 R169, R169 ;  /* 0x000000a900a97308 */ /* 0x000f220000000800 */
[C---:B------:R-:W-:Y:S06]  /*6a30*/  HMMA.16816.F32.BF16 R84, R96.reuse, R88, RZ ;  /* 0x000000586054723c */ /* 0x040fec00000418ff */
[C---:B------:R-:W-:Y:S06]  /*6a40*/  HMMA.16816.F32.BF16 R80, R96.reuse, R82, RZ ;  /* 0x000000526050723c */ /* 0x040fec00000418ff */
[----:B------:R-:W-:Y:S06]  /*6a50*/  HMMA.16816.F32.BF16 R88, R96, R90, RZ ;  /* 0x0000005a6058723c */ /* 0x000fec00000418ff */
[C---:B---3--:R-:W-:Y:S06]  /*6a60*/  HMMA.16816.F32.BF16 R68, R144.reuse, R12, R68 ;  /* 0x0000000c9044723c */ /* 0x048fec0000041844 */
[----:B-----5:R-:W-:Y:S01]  /*6a70*/  HMMA.16816.F32.BF16 R52, R144, R16, R52 ;  /* 0x000000109034723c */ /* 0x020fe20000041834 */
[----:B------:R-:W-:-:S02]  /*6a80*/  LOP3.LUT R12, R237, R142, R133, 0x96, !PT ;  /* 0x0000008eed0c7212 */ /* 0x000fc400078e9685 */
[----:B------:R-:W-:Y:S03]  /*6a90*/  LDSM.16.MT88.4 R140, [R192+0xd000] ;  /* 0x00d00000c08c783b */ /* 0x000fe60000004200 */
[----:B------:R-:W-:Y:S01]  /*6aa0*/  HMMA.16816.F32.BF16 R116, R96, R118, RZ ;  /* 0x000000766074723c */ /* 0x000fe200000418ff */
[----:B------:R-:W-:-:S05]  /*6ab0*/  IMAD.WIDE.U32 R16, R12, -0x326172a9, RZ ;  /* 0xcd9e8d570c107825 */ /* 0x000fca00078e00ff */
[----:B--2---:R-:W-:Y:S01]  /*6ac0*/  HMMA.16816.F32.BF16 R76, R144, R8, R76 ;  /* 0x00000008904c723c */ /* 0x004fe2000004184c */
[----:B------:R-:W-:Y:S02]  /*6ad0*/  SHF.R.U32.HI R13, RZ, 0x18, R16 ;  /* 0x00000018ff0d7819 */ /* 0x000fe40000011610 */
[----:B------:R-:W-:Y:S02]  /*6ae0*/  LOP3.LUT R12, R17, R238, R32, 0x96, !PT ;  /* 0x000000ee110c7212 */ /* 0x000fe400078e9620 */
[----:B------:R-:W-:Y:S01]  /*6af0*/  LDSM.16.MT88.4 R32, [R188+0xd000] ;  /* 0x00d00000bc20783b */ /* 0x000fe20000004200 */
[----:B------:R-:W-:Y:S01]  /*6b00*/  HMMA.16816.F32.BF16 R56, R96, R58, RZ ;  /* 0x0000003a6038723c */ /* 0x000fe200000418ff */
[----:B------:R-:W-:Y:S02]  /*6b10*/  SHF.R.U32.HI R8, RZ, 0x10, R16 ;  /* 0x00000010ff087819 */ /* 0x000fe40000011610 */
[----:B------:R-:W-:Y:S02]  /*6b20*/  SHF.R.U32.HI R25, RZ, 0x10, R12 ;  /* 0x00000010ff197819 */ /* 0x000fe4000001160c */
[----:B------:R-:W-:Y:S01]  /*6b30*/  LOP3.LUT R8, R8, 0xff, RZ, 0xc0, !PT ;  /* 0x000000ff08087812 */ /* 0x000fe200078ec0ff */
[----:B------:R-:W-:Y:S01]  /*6b40*/  HMMA.16816.F32.BF16 R72, R144, R14, R72 ;  /* 0x0000000e9048723c */ /* 0x000fe20000041848 */
[----:B------:R-:W-:-:S02]  /*6b50*/  LOP3.LUT R25, R25, 0xff, RZ, 0xc0, !PT ;  /* 0x000000ff19197812 */ /* 0x000fc400078ec0ff */
[----:B------:R-:W-:-:S03]  /*6b60*/  PRMT R13, R8, 0x5410, R13 ;  /* 0x00005410080d7816 */ /* 0x000fc6000000000d */
[C---:B------:R-:W-:Y:S01]  /*6b70*/  HMMA.16816.F32.BF16 R80, R144.reuse, R10, R80 ;  /* 0x0000000a9050723c */ /* 0x040fe20000041850 */
[C---:B------:R-:W-:Y:S01]  /*6b80*/  LOP3.LUT R14, R16.reuse, 0xffff, RZ, 0xc0, !PT ;  /* 0x0000ffff100e7812 */ /* 0x040fe200078ec0ff */
[----:B------:R-:W2:Y:S01]  /*6b90*/  LDSM.16.MT88.4 R8, [R190+0xd000] ;  /* 0x00d00000be08783b */ /* 0x000ea20000004200 */
[----:B------:R-:W-:Y:S02]  /*6ba0*/  LOP3.LUT R15, R16, 0xff, RZ, 0xc0, !PT ;  /* 0x000000ff100f7812 */ /* 0x000fe400078ec0ff */
[----:B------:R-:W-:Y:S01]  /*6bb0*/  SHF.R.U32.HI R14, RZ, 0x8, R14 ;  /* 0x00000008ff0e7819 */ /* 0x000fe2000001160e */
[C---:B-1----:R-:W-:Y:S01]  /*6bc0*/  HMMA.16816.F32.BF16 R84, R144.reuse, R4, R84 ;  /* 0x000000049054723c */ /* 0x042fe20000041854 */
[--C-:B------:R-:W-:Y:S02]  /*6bd0*/  HSET2.LE.AND R13, R13, R170.reuse, PT ;  /* 0x000000aa0d0d7233 */ /* 0x100fe40003803000 */
[----:B------:R-:W-:Y:S02]  /*6be0*/  PRMT R15, R15, 0x5410, R14 ;  /* 0x000054100f0f7816 */ /* 0x000fe4000000000e */
[----:B------:R-:W-:Y:S01]  /*6bf0*/  LOP3.LUT R14, R12, 0xffff, RZ, 0xc0, !PT ;  /* 0x0000ffff0c0e7812 */ /* 0x000fe200078ec0ff */
[----:B------:R-:W-:Y:S01]  /*6c00*/  HMMA.16816.F32.BF16 R88, R144, R6, R88 ;  /* 0x000000069058723c */ /* 0x000fe20000041858 */
[----:B------:R-:W1:Y:S01]  /*6c10*/  LDSM.16.MT88.4 R4, [R189+0xf000] ;  /* 0x00f00000bd04783b */ /* 0x000e620000004200 */
[----:B------:R-:W-:-:S02]  /*6c20*/  HSET2.LE.AND R15, R15, R170, PT ;  /* 0x000000aa0f0f7233 */ /* 0x000fc40003803000 */
[----:B------:R-:W-:Y:S02]  /*6c30*/  SHF.R.U32.HI R14, RZ, 0x8, R14 ;  /* 0x00000008ff0e7819 */ /* 0x000fe4000001160e */
[C---:B------:R-:W-:Y:S06]  /*6c40*/  HMMA.16816.F32.BF16 R116, R144.reuse, R26, R116 ;  /* 0x0000001a9074723c */ /* 0x040fec0000041874 */
[----:B------:R-:W-:Y:S01]  /*6c50*/  HMMA.16816.F32.BF16 R56, R144, R18, R56 ;  /* 0x000000129038723c */ /* 0x000fe20000041838 */
[----:B------:R-:W-:Y:S01]  /*6c60*/  LOP3.LUT R27, R12, 0xff, RZ, 0xc0, !PT ;  /* 0x000000ff0c1b7812 */ /* 0x000fe200078ec0ff */
[----:B------:R-:W-:Y:S01]  /*6c70*/  LDSM.16.MT88.4 R16, [R188+0xf000] ;  /* 0x00f00000bc10783b */ /* 0x000fe20000004200 */
[----:B------:R-:W-:-:S02]  /*6c80*/  SHF.R.U32.HI R12, RZ, 0x18, R12 ;  /* 0x00000018ff0c7819 */ /* 0x000fc4000001160c */
[----:B------:R-:W-:Y:S01]  /*6c90*/  PRMT R27, R27, 0x5410, R14 ;  /* 0x000054101b1b7816 */ /* 0x000fe2000000000e */
[C---:B------:R-:W-:Y:S01]  /*6ca0*/  HMMA.16816.F32.BF16 R48, R96.reuse, R50, RZ ;  /* 0x000000326030723c */ /* 0x040fe200000418ff */
[----:B------:R-:W-:Y:S02]  /*6cb0*/  PRMT R25, R25, 0x5410, R12 ;  /* 0x0000541019197816 */ /* 0x000fe4000000000c */
[C---:B------:R-:W-:Y:S01]  /*6cc0*/  F2FP.BF16.F32.PACK_AB R14, R171.reuse, R174 ;  /* 0x000000aeab0e723e */ /* 0x040fe200000010ff */
[----:B------:R-:W-:Y:S01]  /*6cd0*/  FADD.FTZ R174, R174, R135 ;  /* 0x00000087aeae7221 */ /* 0x000fe20000010000 */
[--C-:B------:R-:W-:Y:S01]  /*6ce0*/  HSET2.LE.AND R24, R27, R170.reuse, PT ;  /* 0x000000aa1b187233 */ /* 0x100fe20003803000 */
[C---:B------:R-:W-:Y:S01]  /*6cf0*/  HMMA.16816.F32.BF16 R92, R96.reuse, R28, RZ ;  /* 0x0000001c605c723c */ /* 0x040fe200000418ff */
[----:B------:R-:W-:Y:S01]  /*6d00*/  HSET2.LE.AND R25, R25, R170, PT ;  /* 0x000000aa19197233 */ /* 0x000fe20003803000 */
[----:B------:R-:W-:Y:S01]  /*6d10*/  FADD.FTZ R174, R171, R174 ;  /* 0x000000aeabae7221 */ /* 0x000fe20000010000 */
[----:B----4-:R-:W-:Y:S01]  /*6d20*/  F2FP.BF16.F32.PACK_AB R27, R167, R166 ;  /* 0x000000a6a71b723e */ /* 0x010fe200000010ff */
[----:B------:R-:W-:Y:S01]  /*6d30*/  FADD.FTZ R166, R166, R153 ;  /* 0x00000099a6a67221 */ /* 0x000fe20000010000 */
[----:B------:R-:W-:Y:S01]  /*6d40*/  F2FP.BF16.F32.PACK_AB R12, R172, R173 ;  /* 0x000000adac0c723e */ /* 0x000fe200000010ff */
[----:B------:R-:W-:Y:S01]  /*6d50*/  HMMA.16816.F32.BF16 R96, R96, R30, RZ ;  /* 0x0000001e6060723c */ /* 0x000fe200000418ff */
[----:B------:R-:W-:Y:S01]  /*6d60*/  F2FP.BF16.F32.PACK_AB R26, R169, R168 ;  /* 0x000000a8a91a723e */ /* 0x000fe200000010ff */
[----:B------:R-:W-:Y:S01]  /*6d70*/  LDSM.16.MT88.4 R28, [R192+0xf000] ;  /* 0x00f00000c01c783b */ /* 0x000fe20000004200 */
[----:B------:R-:W-:Y:S01]  /*6d80*/  LOP3.LUT R24, R24, R27, RZ, 0xc0, !PT ;  /* 0x0000001b18187212 */ /* 0x000fe200078ec0ff */
[----:B------:R-:W-:Y:S01]  /*6d90*/  FADD.FTZ R167, R167, R166 ;  /* 0x000000a6a7a77221 */ /* 0x000fe20000010000 */
[----:B------:R-:W-:Y:S01]  /*6da0*/  LOP3.LUT R25, R25, R14, RZ, 0xc0, !PT ;  /* 0x0000000e19197212 */ /* 0x000fe200078ec0ff */
[----:B------:R-:W-:Y:S01]  /*6db0*/  FADD.FTZ R173, R173, R174 ;  /* 0x000000aeadad7221 */ /* 0x000fe20000010000 */
[----:B------:R-:W-:Y:S01]  /*6dc0*/  LOP3.LUT R26, R15, R26, RZ, 0xc0, !PT ;  /* 0x0000001a0f1a7212 */ /* 0x000fe200078ec0ff */
[----:B------:R-:W-:Y:S01]  /*6dd0*/  FADD.FTZ R168, R168, R167 ;  /* 0x000000a7a8a87221 */ /* 0x000fe20000010000 */
[----:B------:R-:W-:Y:S01]  /*6de0*/  LOP3.LUT R27, R13, R12, RZ, 0xc0, !PT ;  /* 0x0000000c0d1b7212 */ /* 0x000fe200078ec0ff */
[----:B------:R-:W-:Y:S01]  /*6df0*/  FADD.FTZ R172, R172, R173 ;  /* 0x000000adacac7221 */ /* 0x000fe20000010000 */
[----:B------:R-:W3:Y:S01]  /*6e00*/  LDSM.16.MT88.4 R12, [R192+0x11000] ;  /* 0x01100000c00c783b */ /* 0x000ee20000004200 */
[----:B------:R-:W-:Y:S01]  /*6e10*/  HMMA.16816.F32.BF16 R48, R144, R22, R48 ;  /* 0x000000169030723c */ /* 0x000fe20000041830 */
[----:B------:R-:W-:-:S02]  /*6e20*/  FADD.FTZ R169, R169, R168 ;  /* 0x000000a8a9a97221 */ /* 0x000fc40000010000 */
[----:B------:R-:W-:Y:S03]  /*6e30*/  LDSM.16.MT88.4 R20, [R190+0xf000] ;  /* 0x00f00000be14783b */ /* 0x000fe60000004200 */
[C---:B--2---:R-:W-:Y:S06]  /*6e40*/  HMMA.16816.F32.BF16 R120, R24.reuse, R8, R120 ;  /* 0x000000081878723c */ /* 0x044fec0000041878 */
[C---:B------:R-:W-:Y:S01]  /*6e50*/  HMMA.16816.F32.BF16 R116, R24.reuse, R10, R116 ;  /* 0x0000000a1874723c */ /* 0x040fe20000041874 */
[----:B------:R-:W2:Y:S05]  /*6e60*/  LDSM.16.MT88.4 R8, [R190+0x11000] ;  /* 0x01100000be08783b */ /* 0x000eaa0000004200 */
[C---:B-1----:R-:W-:Y:S06]  /*6e70*/  HMMA.16816.F32.BF16 R52, R24.reuse, R4, R52 ;  /* 0x000000041834723c */ /* 0x042fec0000041834 */
[C---:B------:R-:W-:Y:S01]  /*6e80*/  HMMA.16816.F32.BF16 R56, R24.reuse, R6, R56 ;  /* 0x000000061838723c */ /* 0x040fe20000041838 */
[----:B------:R-:W1:Y:S05]  /*6e90*/  LDSM.16.MT88.4 R4, [R189+0x11000] ;  /* 0x01100000bd04783b */ /* 0x000e6a0000004200 */
[C---:B------:R-:W-:Y:S06]  /*6ea0*/  HMMA.16816.F32.BF16 R128, R24.reuse, R140, R128 ;  /* 0x0000008c1880723c */ /* 0x040fec0000041880 */
[----:B------:R-:W-:Y:S01]  /*6eb0*/  HMMA.16816.F32.BF16 R124, R24, R142, R124 ;  /* 0x0000008e187c723c */ /* 0x000fe2000004187c */
[--C-:B------:R-:W-:Y:S01]  /*6ec0*/  FFMA.FTZ R140, R228, UR6, -R225.reuse ;  /* 0x00000006e48c7c23 */ /* 0x100fe200080108e1 */
[----:B------:R-:W-:-:S04]  /*6ed0*/  FFMA.FTZ R141, R226, UR6, -R225 ;  /* 0x00000006e28d7c23 */ /* 0x000fc800080108e1 */
[----:B---3--:R-:W-:Y:S01]  /*6ee0*/  HMMA.16816.F32.BF16 R68, R24, R12, R68 ;  /* 0x0000000c1844723c */ /* 0x008fe20000041844 */
[----:B------:R-:W-:Y:S01]  /*6ef0*/  FFMA.FTZ R142, R224, UR6, -R225 ;  /* 0x00000006e08e7c23 */ /* 0x000fe200080108e1 */
[--C-:B------:R-:W-:Y:S01]  /*6f00*/  FFMA.FTZ R143, R207, UR6, -R204.reuse ;  /* 0x00000006cf8f7c23 */ /* 0x100fe200080108cc */
[----:B------:R-:W-:Y:S01]  /*6f10*/  FFMA.FTZ R225, R175, UR6, -R204 ;  /* 0x00000006afe17c23 */ /* 0x000fe200080108cc */
[----:B------:R-:W-:Y:S02]  /*6f20*/  MUFU.EX2 R140, R140 ;  /* 0x0000008c008c7308 */ /* 0x000fe40000000800 */
[----:B------:R-:W-:Y:S01]  /*6f30*/  HMMA.16816.F32.BF16 R92, R144, R148, R92 ;  /* 0x00000094905c723c */ /* 0x000fe2000004185c */
[----:B------:R-:W-:-:S05]  /*6f40*/  LOP3.LUT R12, R239, R230, R0, 0x96, !PT ;  /* 0x000000e6ef0c7212 */ /* 0x000fca00078e9600 */
[----:B------:R-:W-:Y:S01]  /*6f50*/  HMMA.16816.F32.BF16 R96, R144, R150, R96 ;  /* 0x000000969060723c */ /* 0x000fe20000041860 */
[----:B------:R-:W-:Y:S01]  /*6f60*/  IMAD.WIDE.U32 R12, R12, -0x2daee0ad, RZ ;  /* 0xd2511f530c0c7825 */ /* 0x000fe200078e00ff */
[----:B------:R-:W3:Y:S04]  /*6f70*/  MUFU.EX2 R141, R141 ;  /* 0x0000008d008d7308 */ /* 0x000ee80000000800 */
[----:B------:R-:W-:Y:S01]  /*6f80*/  LOP3.LUT R205, R13, R236, R205, 0x96, !PT ;  /* 0x000000ec0dcd7212 */ /* 0x000fe200078e96cd */
[--C-:B------:R-:W-:Y:S01]  /*6f90*/  FFMA.FTZ R144, R203, UR6, -R204.reuse ;  /* 0x00000006cb907c23 */ /* 0x100fe200080108cc */
[----:B------:R-:W-:Y:S01]  /*6fa0*/  FFMA.FTZ R146, R202, UR6, -R204 ;  /* 0x00000006ca927c23 */ /* 0x000fe200080108cc */
[C---:B------:R-:W-:Y:S01]  /*6fb0*/  HMMA.16816.F32.BF16 R104, R24.reuse, R32, R104 ;  /* 0x000000201868723c */ /* 0x040fe20000041868 */
[----:B------:R-:W-:Y:S05]  /*6fc0*/  MUFU.EX2 R142, R142 ;  /* 0x0000008e008e7308 */ /* 0x000fea0000000800 */
[----:B--2---:R-:W-:Y:S01]  /*6fd0*/  HMMA.16816.F32.BF16 R76, R24, R8, R76 ;  /* 0x00000008184c723c */ /* 0x004fe2000004184c */
[----:B------:R-:W-:-:S02]  /*6fe0*/  LOP3.LUT R33, R12, 0xff, RZ, 0xc0, !PT ;  /* 0x000000ff0c217812 */ /* 0x000fc400078ec0ff */
[----:B------:R-:W-:Y:S03]  /*6ff0*/  MUFU.EX2 R143, R143 ;  /* 0x0000008f008f7308 */ /* 0x000fe60000000800 */
[C---:B------:R-:W-:Y:S01]  /*7000*/  HMMA.16816.F32.BF16 R80, R24.reuse, R10, R80 ;  /* 0x0000000a1850723c */ /* 0x040fe20000041850 */
[----:B------:R-:W-:Y:S02]  /*7010*/  LOP3.LUT R8, R12, 0xffff, RZ, 0xc0, !PT ;  /* 0x0000ffff0c087812 */ /* 0x000fe400078ec0ff */
[--C-:B------:R-:W-:Y:S02]  /*7020*/  SHF.R.U32.HI R9, RZ, 0x18, R12.reuse ;  /* 0x00000018ff097819 */ /* 0x100fe4000001160c */
[----:B------:R-:W2:Y:S01]  /*7030*/  MUFU.EX2 R144, R144 ;  /* 0x0000009000907308 */ /* 0x000ea20000000800 */
[----:B-1----:R-:W-:Y:S01]  /*7040*/  HMMA.16816.F32.BF16 R84, R24, R4, R84 ;  /* 0x000000041854723c */ /* 0x002fe20000041854 */
[----:B------:R-:W-:-:S02]  /*7050*/  SHF.R.U32.HI R10, RZ, 0x10, R12 ;  /* 0x00000010ff0a7819 */ /* 0x000fc4000001160c */
[--C-:B------:R-:W-:Y:S02]  /*7060*/  SHF.R.U32.HI R12, RZ, 0x10, R205.reuse ;  /* 0x00000010ff0c7819 */ /* 0x100fe400000116cd */
[C---:B------:R-:W-:Y:S01]  /*7070*/  LOP3.LUT R11, R205.reuse, 0xff, RZ, 0xc0, !PT ;  /* 0x000000ffcd0b7812 */ /* 0x040fe200078ec0ff */
[C---:B------:R-:W-:Y:S01]  /*7080*/  HMMA.16816.F32.BF16 R72, R24.reuse, R14, R72 ;  /* 0x0000000e1848723c */ /* 0x040fe20000041848 */
[----:B------:R-:W-:Y:S01]  /*7090*/  MUFU.EX2 R146, R146 ;  /* 0x0000009200927308 */ /* 0x000fe20000000800 */
[----:B------:R-:W-:Y:S02]  /*70a0*/  LOP3.LUT R4, R205, 0xffff, RZ, 0xc0, !PT ;  /* 0x0000ffffcd047812 */ /* 0x000fe400078ec0ff */
[----:B------:R-:W-:Y:S02]  /*70b0*/  LOP3.LUT R10, R10, 0xff, RZ, 0xc0, !PT ;  /* 0x000000ff0a0a7812 */ /* 0x000fe400078ec0ff */
[----:B------:R-:W-:Y:S01]  /*70c0*/  SHF.R.U32.HI R5, RZ, 0x18, R205 ;  /* 0x00000018ff057819 */ /* 0x000fe200000116cd */
[----:B------:R-:W-:Y:S01]  /*70d0*/  HMMA.16816.F32.BF16 R88, R24, R6, R88 ;  /* 0x000000061858723c */ /* 0x000fe20000041858 */
[----:B------:R-:W-:Y:S01]  /*70e0*/  SHF.R.U32.HI R14, RZ, 0x8, R4 ;  /* 0x00000008ff0e7819 */ /* 0x000fe20000011604 */
[----:B------:R-:W1:Y:S01]  /*70f0*/  MUFU.EX2 R225, R225 ;  /* 0x000000e100e17308 */ /* 0x000e620000000800 */
[----:B------:R-:W-:-:S02]  /*7100*/  SHF.R.U32.HI R8, RZ, 0x8, R8 ;  /* 0x00000008ff087819 */ /* 0x000fc40000011608 */
[----:B------:R-:W-:Y:S01]  /*7110*/  LOP3.LUT R4, R12, 0xff, RZ, 0xc0, !PT ;  /* 0x000000ff0c047812 */ /* 0x000fe200078ec0ff */
[C---:B------:R-:W-:Y:S01]  /*7120*/  HMMA.16816.F32.BF16 R36, R24.reuse, R28, R36 ;  /* 0x0000001c1824723c */ /* 0x040fe20000041824 */
[----:B------:R-:W-:Y:S02]  /*7130*/  PRMT R9, R10, 0x5410, R9 ;  /* 0x000054100a097816 */ /* 0x000fe40000000009 */
[----:B------:R-:W-:Y:S02]  /*7140*/  PRMT R11, R11, 0x5410, R14 ;  /* 0x000054100b0b7816 */ /* 0x000fe4000000000e */
[----:B------:R-:W-:Y:S01]  /*7150*/  PRMT R33, R33, 0x5410, R8 ;  /* 0x0000541021217816 */ /* 0x000fe20000000008 */
[----:B------:R-:W-:Y:S01]  /*7160*/  HMMA.16816.F32.BF16 R40, R24, R30, R40 ;  /* 0x0000001e1828723c */ /* 0x000fe20000041828 */
[----:B------:R-:W-:Y:S01]  /*7170*/  PRMT R5, R4, 0x5410, R5 ;  /* 0x0000541004057816 */ /* 0x000fe20000000005 */
[----:B------:R-:W4:Y:S01]  /*7180*/  LDSM.16.MT88.4 R28, [R188+0x11000] ;  /* 0x01100000bc1c783b */ /* 0x000f220000004200 */
[----:B------:R-:W-:-:S02]  /*7190*/  HSET2.LE.AND R4, R11, R170, PT ;  /* 0x000000aa0b047233 */ /* 0x000fc40003803000 */
[--C-:B------:R-:W-:Y:S01]  /*71a0*/  HSET2.LE.AND R7, R9, R170.reuse, PT ;  /* 0x000000aa09077233 */ /* 0x100fe20003803000 */
[C---:B------:R-:W-:Y:S01]  /*71b0*/  HMMA.16816.F32.BF16 R44, R24.reuse, R20, R44 ;  /* 0x00000014182c723c */ /* 0x040fe2000004182c */
[--C-:B------:R-:W-:Y:S01]  /*71c0*/  HSET2.LE.AND R6, R33, R170.reuse, PT ;  /* 0x000000aa21067233 */ /* 0x100fe20003803000 */
[----:B------:R-:W-:Y:S01]  /*71d0*/  LDSM.16.MT88.4 R12, [R189+0xd800] ;  /* 0x00d80000bd0c783b */ /* 0x000fe20000004200 */
[----:B---3--:R-:W-:Y:S01]  /*71e0*/  F2FP.BF16.F32.PACK_AB R11, R141, R140 ;  /* 0x0000008c8d0b723e */ /* 0x008fe200000010ff */
[----:B------:R-:W-:Y:S01]  /*71f0*/  FADD.FTZ R140, R140, R169 ;  /* 0x000000a98c8c7221 */ /* 0x000fe20000010000 */
[----:B------:R-:W-:Y:S01]  /*7200*/  HSET2.LE.AND R5, R5, R170, PT ;  /* 0x000000aa05057233 */ /* 0x000fe20003803000 */
[C---:B------:R-:W-:Y:S01]  /*7210*/  HMMA.16816.F32.BF16 R48, R24.reuse, R22, R48 ;  /* 0x000000161830723c */ /* 0x040fe20000041830 */
[----:B--2---:R-:W-:Y:S01]  /*7220*/  F2FP.BF16.F32.PACK_AB R10, R144, R143 ;  /* 0x0000008f900a723e */ /* 0x004fe200000010ff */
[----:B------:R-:W2:Y:S01]  /*7230*/  LDSM.16.MT88.4 R20, [R192+0xd800] ;  /* 0x00d80000c014783b */ /* 0x000ea20000004200 */
[----:B------:R-:W-:Y:S01]  /*7240*/  F2FP.BF16.F32.PACK_AB R9, R227, R142 ;  /* 0x0000008ee309723e */ /* 0x000fe200000010ff */
[----:B------:R-:W-:Y:S01]  /*7250*/  FADD.FTZ R143, R143, R172 ;  /* 0x000000ac8f8f7221 */ /* 0x000fe20000010000 */
[----:B-1----:R-:W-:Y:S01]  /*7260*/  F2FP.BF16.F32.PACK_AB R8, R225, R146 ;  /* 0x00000092e108723e */ /* 0x002fe200000010ff */
[C---:B------:R-:W-:Y:S01]  /*7270*/  HMMA.16816.F32.BF16 R60, R24.reuse, R16, R60 ;  /* 0x00000010183c723c */ /* 0x040fe2000004183c */
[----:B------:R-:W-:Y:S01]  /*7280*/  LOP3.LUT R4, R4, R11, RZ, 0xc0, !PT ;  /* 0x0000000b04047212 */ /* 0x000fe200078ec0ff */
[----:B------:R-:W-:Y:S01]  /*7290*/  FADD.FTZ R141, R141, R140 ;  /* 0x0000008c8d8d7221 */ /* 0x000fe20000010000 */
[----:B------:R-:W-:Y:S01]  /*72a0*/  LOP3.LUT R5, R5, R10, RZ, 0xc0, !PT ;  /* 0x0000000a05057212 */ /* 0x000fe200078ec0ff */
[----:B------:R-:W-:Y:S01]  /*72b0*/  FADD.FTZ R143, R144, R143 ;  /* 0x0000008f908f7221 */ /* 0x000fe20000010000 */
[----:B------:R-:W-:Y:S01]  /*72c0*/  LOP3.LUT R6, R6, R9, RZ, 0xc0, !PT ;  /* 0x0000000906067212 */ /* 0x000fe200078ec0ff */
[----:B------:R-:W-:Y:S01]  /*72d0*/  HMMA.16816.F32.BF16 R64, R24, R18, R64 ;  /* 0x000000121840723c */ /* 0x000fe20000041840 */
[----:B------:R-:W-:Y:S01]  /*72e0*/  LOP3.LUT R7, R7, R8, RZ, 0xc0, !PT ;  /* 0x0000000807077212 */ /* 0x000fe200078ec0ff */
[----:B------:R-:W1:Y:S01]  /*72f0*/  LDSM.16.MT88.4 R16, [R190+0xd800] ;  /* 0x00d80000be10783b */ /* 0x000e620000004200 */
[----:B------:R-:W-:Y:S01]  /*7300*/  FADD.FTZ R142, R142, R141 ;  /* 0x0000008d8e8e7221 */ /* 0x000fe20000010000 */
[----:B------:R-:W-:-:S02]  /*7310*/  FADD.FTZ R146, R146, R143 ;  /* 0x0000008f92927221 */ /* 0x000fc40000010000 */
[----:B------:R-:W3:Y:S01]  /*7320*/  LDSM.16.MT88.4 R8, [R190+0xf800] ;  /* 0x00f80000be08783b */ /* 0x000ee20000004200 */
[----:B------:R-:W-:Y:S01]  /*7330*/  HMMA.16816.F32.BF16 R112, R24, R136, R112 ;  /* 0x000000881870723c */ /* 0x000fe20000041870 */
[----:B------:R-:W-:Y:S01]  /*7340*/  FADD.FTZ R227, R227, R142 ;  /* 0x0000008ee3e37221 */ /* 0x000fe20000010000 */
[----:B------:R-:W-:-:S04]  /*7350*/  FADD.FTZ R225, R225, R146 ;  /* 0x00000092e1e17221 */ /* 0x000fc80000010000 */
[C---:B------:R-:W-:Y:S01]  /*7360*/  HMMA.16816.F32.BF16 R108, R24.reuse, R138, R108 ;  /* 0x0000008a186c723c */ /* 0x040fe2000004186c */
[----:B------:R-:W5:Y:S05]  /*7370*/  LDSM.16.MT88.4 R136, [R188+0xd800] ;  /* 0x00d80000bc88783b */ /* 0x000f6a0000004200 */
[C---:B------:R-:W-:Y:S01]  /*7380*/  HMMA.16816.F32.BF16 R100, R24.reuse, R34, R100 ;  /* 0x000000221864723c */ /* 0x040fe20000041864 */
[----:B------:R-:W5:Y:S05]  /*7390*/  LDSM.16.MT88.4 R32, [R192+0xf800] ;  /* 0x00f80000c020783b */ /* 0x000f6a0000004200 */
[C---:B----4-:R-:W-:Y:S06]  /*73a0*/  HMMA.16816.F32.BF16 R92, R24.reuse, R28, R92 ;  /* 0x0000001c185c723c */ /* 0x050fec000004185c */
[----:B------:R-:W-:Y:S01]  /*73b0*/  HMMA.16816.F32.BF16 R96, R24, R30, R96 ;  /* 0x0000001e1860723c */ /* 0x000fe20000041860 */
[----:B------:R-:W4:Y:S04]  /*73c0*/  LDSM.16.MT88.4 R28, [R189+0xf800] ;  /* 0x00f80000bd1c783b */ /* 0x000f280000004200 */
[----:B------:R-:W4:Y:S01]  /*73d0*/  LDSM.16.MT88.4 R24, [R188+0xf800] ;  /* 0x00f80000bc18783b */ /* 0x000f220000004200 */
        /* <DEDUP_REMOVED lines=16> */
[C---:B----4-:R-:W-:Y:S06]  /*74e0*/  HMMA.16816.F32.BF16 R52, R4.reuse, R28, R52 ;  /* 0x0000001c0434723c */ /* 0x050fec0000041834 */
        /* <DEDUP_REMOVED lines=21> */
[----:B------:R-:W-:Y:S01]  /*7640*/  USHF.R.S32.HI UR5, URZ, 0x1f, UR17 ;  /* 0x0000001f3f057899 */ /* 0x000fe20008011411 */
[----:B------:R-:W-:-:S04]  /*7650*/  DEPBAR.LE SB0, 0x0 ;  /* 0x000080000000791a */ /* 0x000fc80000000000 */
[----:B------:R-:W-:Y:S01]  /*7660*/  IMAD.WIDE.U32 R22, R22, UR29, R4 ;  /* 0x0000001d16167c25 */ /* 0x000fe2000f8e0004 */
[----:B------:R-:W-:Y:S01]  /*7670*/  UIMAD UR4, UR28, UR17, URZ ;  /* 0x000000111c0472a4 */ /* 0x000fe2000f8e023f */
[----:B------:R-:W1:Y:S08]  /*7680*/  @!P4 LDC.64 R12, c[0x0][0x220] ;  /* 0x00008800ff0ccb82 */ /* 0x000e700000000a00 */
[----:B------:R-:W-:Y:S01]  /*7690*/  BAR.SYNC.DEFER_BLOCKING 0x0 ;  /* 0x0000000000007b1d */ /* 0x000fe20000010000 */
[----:B------:R-:W-:-:S02]  /*76a0*/  UISETP.GT.AND UP0, UPT, UR17, UR12, UPT ;  /* 0x0000000c1100728c */ /* 0x000fc4000bf04270 */
[----:B------:R-:W-:-:S05]  /*76b0*/  UIMAD UR4, UR5, UR29, UR4 ;  /* 0x0000001d050472a4 */ /* 0x000fca000f8e0204 */
[----:B------:R-:W2:Y:S01]  /*76c0*/  @!P3 LDC.64 R10, c[0x0][0x220] ;  /* 0x00008800ff0abb82 */ /* 0x000ea20000000a00 */
[----:B------:R-:W-:-:S07]  /*76d0*/  VIADD R20, R23, UR4 ;  /* 0x0000000417147c36 */ /* 0x000fce0008000000 */
[----:B------:R-:W3:Y:S08]  /*76e0*/  @!P2 LDC.64 R8, c[0x0][0x220] ;  /* 0x00008800ff08ab82 */ /* 0x000ef00000000a00 */
[----:B------:R-:W4:Y:S01]  /*76f0*/  @!P4 LDC.64 R6, c[0x0][0x220] ;  /* 0x00008800ff06cb82 */ /* 0x000f220000000a00 */
[C---:B-1----:R-:W-:Y:S01]  /*7700*/  @!P4 LEA R30, P1, R22.reuse, R12, 0x1 ;  /* 0x0000000c161ec211 */ /* 0x042fe200078208ff */
[----:B------:R-:W-:Y:S03]  /*7710*/  @P4 STS.128 [R209+0xc000], RZ ;  /* 0x00c000ffd1004388 */ /* 0x000fe60000000c00 */
[----:B------:R-:W-:-:S02]  /*7720*/  @!P4 LEA.HI.X R31, R22, R13, R20, 0x1, P1 ;  /* 0x0000000d161fc211 */ /* 0x000fc400008f0c14 */
[C---:B------:R-:W-:Y:S01]  /*7730*/  IADD3 R18, P1, R22.reuse, UR31, RZ ;  /* 0x0000001f16127c10 */ /* 0x040fe2000ff3e0ff */
[----:B------:R-:W1:Y:S01]  /*7740*/  @!P3 LDC.64 R4, c[0x0][0x220] ;  /* 0x00008800ff04bb82 */ /* 0x000e620000000a00 */
[----:B--2---:R-:W-:Y:S01]  /*7750*/  @!P3 LEA R28, P0, R22, R10, 0x1 ;  /* 0x0000000a161cb211 */ /* 0x004fe200078008ff */
[----:B------:R-:W-:Y:S01]  /*7760*/  @!PT LDS RZ, [RZ] ;  /* 0x00000000fffff984 */ /* 0x000fe20000000800 */
[----:B------:R-:W-:Y:S01]  /*7770*/  @!PT LDS RZ, [RZ] ;  /* 0x00000000fffff984 */ /* 0x000fe20000000800 */
[----:B------:R-:W-:Y:S01]  /*7780*/  @!PT LDS RZ, [RZ] ;  /* 0x00000000fffff984 */ /* 0x000fe20000000800 */
[----:B------:R-:W-:Y:S01]  /*7790*/  @!P4 LDGSTS.E.BYPASS.LTC128B.128 [R209+0xc000], desc[UR22][R30.64] ;  /* 0x0c0000001ed1cfae */ /* 0x000fe2000b901d56 */
[----:B------:R-:W-:Y:S02]  /*77a0*/  IADD3.X R19, R20, UR30, RZ, P1, !PT ;  /* 0x0000001e14137c10 */ /* 0x000fe40008ffe4ff */
        /* <DEDUP_REMOVED lines=9> */
[----:B------:R-:W-:Y:S02]  /*7840*/  @P2 STS.128 [R209+0x10000], RZ ;  /* 0x010000ffd1002388 */ /* 0x000fe40000000c00 */
[----:B------:R-:W3:Y:S01]  /*7850*/  @!P4 LDC.64 R14, c[0x0][0x220] ;  /* 0x00008800ff0ecb82 */ /* 0x000ee20000000a00 */
[C---:B----4-:R-:W-:Y:S01]  /*7860*/  @!P4 LEA R24, P1, R18.reuse, R6, 0x1 ;  /* 0x000000061218c211 */ /* 0x050fe200078208ff */
[----:B------:R-:W-:Y:S01]  /*7870*/  @!PT LDS RZ, [RZ] ;  /* 0x00000000fffff984 */ /* 0x000fe20000000800 */
[----:B------:R-:W-:Y:S01]  /*7880*/  @!PT LDS RZ, [RZ] ;  /* 0x00000000fffff984 */ /* 0x000fe20000000800 */
[----:B------:R-:W-:Y:S01]  /*7890*/  @!PT LDS RZ, [RZ] ;  /* 0x00000000fffff984 */ /* 0x000fe20000000800 */
[----:B------:R3:W-:Y:S03]  /*78a0*/  @!P2 LDGSTS.E.BYPASS.LTC128B.128 [R209+0x10000], desc[UR22][R26.64+0x100] ;  /* 0x100001001ad1afae */ /* 0x0007e6000b901d56 */
[C-C-:B------:R-:W-:Y:S01]  /*78b0*/  @!P4 LEA.HI.X R25, R18.reuse, R7, R19.reuse, 0x1, P1 ;  /* 0x000000071219c211 */ /* 0x140fe200008f0c13 */
[----:B------:R-:W-:Y:S01]  /*78c0*/  @P4 STS.128 [R209+0xc800], RZ ;  /* 0x00c800ffd1004388 */ /* 0x000fe20000000c00 */
[C---:B------:R-:W-:Y:S01]  /*78d0*/  IADD3 R20, P1, R18.reuse, UR31, RZ ;  /* 0x0000001f12147c10 */ /* 0x040fe2000ff3e0ff */
[----:B------:R-:W4:Y:S01]  /*78e0*/  @!P3 LDC.64 R12, c[0x0][0x220] ;  /* 0x00008800ff0cbb82 */ /* 0x000f220000000a00 */
[C---:B-1----:R-:W-:Y:S01]  /*78f0*/  @!P3 LEA R22, P0, R18.reuse, R4, 0x1 ;  /* 0x000000041216b211 */ /* 0x042fe200078008ff */
[----:B------:R-:W-:Y:S01]  /*7900*/  @!PT LDS RZ, [RZ] ;  /* 0x00000000fffff984 */ /* 0x000fe20000000800 */
[----:B------:R-:W-:Y:S01]  /*7910*/  @!PT LDS RZ, [RZ] ;  /* 0x00000000fffff984 */ /* 0x000fe20000000800 */
[----:B------:R-:W-:Y:S01]  /*7920*/  @!PT LDS RZ, [RZ] ;  /* 0x00000000fffff984 */ /* 0x000fe20000000800 */
[----:B------:R-:W-:Y:S03]  /*7930*/  @!P4 LDGSTS.E.BYPASS.LTC128B.128 [R209+0xc800], desc[UR22][R24.64] ;  /* 0x0c80000018d1cfae */ /* 0x000fe6000b901d56 */
[C-C-:B------:R-:W-:Y:S01]  /*7940*/  @!P3 LEA.HI.X R23, R18.reuse, R5, R19.reuse, 0x1, P0 ;  /* 0x000000051217b211 */ /* 0x140fe200000f0c13 */
[----:B------:R-:W-:Y:S02]  /*7950*/  @P3 STS.128 [R209+0xe800], RZ ;  /* 0x00e800ffd1003388 */ /* 0x000fe40000000c00 */
[----:B------:R-:W1:Y:S01]  /*7960*/  @!P2 LDC.64 R10, c[0x0][0x220] ;  /* 0x00008800ff0aab82 */ /* 0x000e620000000a00 */
[C---:B--2---:R-:W-:Y:S01]  /*7970*/  @!P2 LEA R16, P0, R18.reuse, R16, 0x1 ;  /* 0x000000101210a211 */ /* 0x044fe200078008ff */
[----:B------:R-:W-:Y:S01]  /*7980*/  @!PT LDS RZ, [RZ] ;  /* 0x00000000fffff984 */ /* 0x000fe20000000800 */
[----:B------:R-:W-:Y:S01]  /*7990*/  @!PT LDS RZ, [RZ] ;  /* 0x00000000fffff984 */ /* 0x000fe20000000800 */
[----:B------:R-:W-:Y:S01]  /*79a0*/  @!PT LDS RZ, [RZ] ;  /* 0x00000000fffff984 */ /* 0x000fe20000000800 */
[----:B------:R-:W-:Y:S03]  /*79b0*/  @!P3 LDGSTS.E.BYPASS.LTC128B.128 [R209+0xe800], desc[UR22][R22.64+0x80] ;  /* 0x0e80008016d1bfae */ /* 0x000fe6000b901d56 */
[----:B------:R-:W-:Y:S01]  /*79c0*/  @!P2 LEA.HI.X R17, R18, R17, R19, 0x1, P0 ;  /* 0x000000111211a211 */ /* 0x000fe200000f0c13 */
[----:B------:R-:W-:Y:S01]  /*79d0*/  @P2 STS.128 [R209+0x10800], RZ ;  /* 0x010800ffd1002388 */ /* 0x000fe20000000c00 */
[----:B------:R-:W-:Y:S01]  /*79e0*/  IADD3.X R19, R19, UR30, RZ, P1, !PT ;  /* 0x0000001e13137c10 */ /* 0x000fe20008ffe4ff */
[----:B------:R-:W2:Y:S02]  /*79f0*/  @!P4 LDC.64 R8, c[0x0][0x220] ;  /* 0x00008800ff08cb82 */ /* 0x000ea40000000a00 */
[----:B------:R-:W-:Y:S01]  /*7a00*/  @!PT LDS RZ, [RZ] ;  /* 0x00000000fffff984 */ /* 0x000fe20000000800 */
[----:B------:R-:W-:Y:S01]  /*7a10*/  @!PT LDS RZ, [RZ] ;  /* 0x00000000fffff984 */ /* 0x000fe20000000800 */
[----:B------:R-:W-:Y:S01]  /*7a20*/  @!PT LDS RZ, [RZ] ;  /* 0x00000000fffff984 */ /* 0x000fe20000000800 */
[----:B------:R-:W-:Y:S01]  /*7a30*/  @!P2 LDGSTS.E.BYPASS.LTC128B.128 [R209+0x10800], desc[UR22][R16.64+0x100] ;  /* 0x1080010010d1afae */ /* 0x000fe2000b901d56 */
[----:B---3--:R-:W-:-:S03]  /*7a40*/  @!P4 LEA R26, P0, R20, R14, 0x1 ;  /* 0x0000000e141ac211 */ /* 0x008fc600078008ff */
[----:B------:R-:W-:Y:S01]  /*7a50*/  @P4 STS.128 [R209+0xd000], RZ ;  /* 0x00d000ffd1004388 */ /* 0x000fe20000000c00 */
[C---:B------:R-:W-:Y:S01]  /*7a60*/  IADD3 R14, P5, R20.reuse, UR31, RZ ;  /* 0x0000001f140e7c10 */ /* 0x040fe2000ffbe0ff */
[----:B------:R-:W3:Y:S01]  /*7a70*/  @!P3 LDC.64 R6, c[0x0][0x220] ;  /* 0x00008800ff06bb82 */ /* 0x000ee20000000a00 */
[C---:B------:R-:W-:Y:S02]  /*7a80*/  @!P4 LEA.HI.X R27, R20.reuse, R15, R19, 0x1, P0 ;  /* 0x0000000f141bc211 */ /* 0x040fe400000f0c13 */
[----:B----4-:R-:W-:-:S03]  /*7a90*/  @!P3 LEA R12, P1, R20, R12, 0x1 ;  /* 0x0000000c140cb211 */ /* 0x010fc600078208ff */
[----:B------:R-:W-:Y:S01]  /*7aa0*/  @!PT LDS RZ, [RZ] ;  /* 0x00000000fffff984 */ /* 0x000fe20000000800 */
[----:B------:R-:W-:Y:S01]  /*7ab0*/  @!PT LDS RZ, [RZ] ;  /* 0x00000000fffff984 */ /* 0x000fe20000000800 */
[----:B------:R-:W-:Y:S01]  /*7ac0*/  @!PT LDS RZ, [RZ] ;  /* 0x00000000fffff984 */ /* 0x000fe20000000800 */
[----:B------:R4:W-:Y:S01]  /*7ad0*/  @!P4 LDGSTS.E.BYPASS.LTC128B.128 [R209+0xd000], desc[UR22][R26.64] ;  /* 0x0d0000001ad1cfae */ /* 0x0009e2000b901d56 */
[C-C-:B------:R-:W-:Y:S01]  /*7ae0*/  @!P3 LEA.HI.X R13, R20.reuse, R13, R19.reuse, 0x1, P1 ;  /* 0x0000000d140db211 */ /* 0x140fe200008f0c13 */
[----:B------:R-:W5:Y:S01]  /*7af0*/  @!P2 LDC.64 R4, c[0x0][0x220] ;  /* 0x00008800ff04ab82 */ /* 0x000f620000000a00 */
[C---:B-1----:R-:W-:Y:S01]  /*7b00*/  @!P2 LEA R10, P0, R20.reuse, R10, 0x1 ;  /* 0x0000000a140aa211 */ /* 0x042fe200078008ff */
[----:B------:R-:W-:Y:S03]  /*7b10*/  @P3 STS.128 [R209+0xf000], RZ ;  /* 0x00f000ffd1003388 */ /* 0x000fe60000000c00 */
[----:B------:R-:W-:Y:S01]  /*7b20*/  @!P2 LEA.HI.X R11, R20, R11, R19, 0x1, P0 ;  /* 0x0000000b140ba211 */ /* 0x000fe200000f0c13 */
[----:B------:R-:W-:Y:S01]  /*7b30*/  @!PT LDS RZ, [RZ] ;  /* 0x00000000fffff984 */ /* 0x000fe20000000800 */
[----:B------:R-:W-:Y:S01]  /*7b40*/  @!PT LDS RZ, [RZ] ;  /* 0x00000000fffff984 */ /* 0x000fe20000000800 */
[----:B------:R-:W-:Y:S01]  /*7b50*/  @!PT LDS RZ, [RZ] ;  /* 0x00000000fffff984 */ /* 0x000fe20000000800 */
[----:B------:R1:W-:Y:S01]  /*7b60*/  @!P3 LDGSTS.E.BYPASS.LTC128B.128 [R209+0xf000], desc[UR22][R12.64+0x80] ;  /* 0x0f0000800cd1bfae */ /* 0x0003e2000b901d56 */
[----:B------:R-:W-:Y:S02]  /*7b70*/  IADD3.X R19, R19, UR30, RZ, P5, !PT ;  /* 0x0000001e13137c10 */ /* 0x000fe4000affe4ff */
[C---:B--2---:R-:W-:Y:S01]  /*7b80*/  @!P4 LEA R8, P5, R14.reuse, R8, 0x1 ;  /* 0x000000080e08c211 */ /* 0x044fe200078a08ff */
[----:B------:R-:W-:Y:S03]  /*7b90*/  @P2 STS.128 [R209+0x11000], RZ ;  /* 0x011000ffd1002388 */ /* 0x000fe60000000c00 */
[C---:B------:R-:W-:Y:S01]  /*7ba0*/  @!P4 LEA.HI.X R9, R14.reuse, R9, R19, 0x1, P5 ;  /* 0x000000090e09c211 */ /* 0x040fe200028f0c13 */
[----:B------:R-:W-:Y:S01]  /*7bb0*/  @!PT LDS RZ, [RZ] ;  /* 0x00000000fffff984 */ /* 0x000fe20000000800 */
[----:B------:R-:W-:Y:S01]  /*7bc0*/  @!PT LDS RZ, [RZ] ;  /* 0x00000000fffff984 */ /* 0x000fe20000000800 */
[----:B------:R-:W-:Y:S01]  /*7bd0*/  @!PT LDS RZ, [RZ] ;  /* 0x00000000fffff984 */ /* 0x000fe20000000800 */
[----:B------:R-:W-:Y:S01]  /*7be0*/  @!P2 LDGSTS.E.BYPASS.LTC128B.128 [R209+0x11000], desc[UR22][R10.64+0x100] ;  /* 0x110001000ad1afae */ /* 0x000fe2000b901d56 */
[----:B---3--:R-:W-:-:S03]  /*7bf0*/  @!P3 LEA R28, P1, R14, R6, 0x1 ;  /* 0x000000060e1cb211 */ /* 0x008fc600078208ff */
        /* <DEDUP_REMOVED lines=19> */
[----:B----4-:R-:W-:Y:S04]  /*7d30*/  LDSM.16.M88.4 R24, [R198] ;  /* 0x00000000c618783b */ /* 0x010fe80000000200 */
[----:B------:R-:W4:Y:S04]  /*7d40*/  LDSM.16.M88.4 R148, [R197+0x6000] ;  /* 0x00600000c594783b */ /* 0x000f280000000200 */
[----:B------:R-:W5:Y:S04]  /*7d50*/  LDSM.16.M88.4 R140, [R197+0x6800] ;  /* 0x00680000c58c783b */ /* 0x000f680000000200 */
[----:B------:R-:W3:Y:S04]  /*7d60*/  LDSM.16.M88.4 R32, [R197+0x7000] ;  /* 0x00700000c520783b */ /* 0x000ee80000000200 */
[----:B------:R-:W3:Y:S04]  /*7d70*/  LDSM.16.M88.4 R156, [R197+0x7800] ;  /* 0x00780000c59c783b */ /* 0x000ee80000000200 */
[----:B------:R-:W-:Y:S04]  /*7d80*/  LDSM.16.M88.4 R4, [R196] ;  /* 0x00000000c404783b */ /* 0x000fe80000000200 */
[----:B------:R-:W3:Y:S04]  /*7d90*/  LDSM.16.M88.4 R20, [R195] ;  /* 0x00000000c314783b */ /* 0x000ee80000000200 */
[----:B------:R-:W3:Y:S04]  /*7da0*/  LDSM.16.M88.4 R16, [R187] ;  /* 0x00000000bb10783b */ /* 0x000ee80000000200 */
[----:B-1----:R-:W1:Y:S04]  /*7db0*/  LDSM.16.M88.4 R12, [R186] ;  /* 0x00000000ba0c783b */ /* 0x002e680000000200 */
[----:B--2---:R-:W2:Y:S04]  /*7dc0*/  LDSM.16.M88.4 R8, [R185] ;  /* 0x00000000b908783b */ /* 0x004ea80000000200 */
[----:B------:R-:W-:Y:S01]  /*7dd0*/  LDSM.16.M88.4 R172, [R191+0x6000] ;  /* 0x00600000bfac783b */ /* 0x000fe20000000200 */
[C---:B----4-:R-:W-:Y:S03]  /*7de0*/  HMMA.16816.F32.BF16 R152, R24.reuse, R148, RZ ;  /* 0x000000941898723c */ /* 0x050fe600000418ff */
[----:B------:R-:W-:Y:S04]  /*7df0*/  LDSM.16.M88.4 R168, [R191+0x6800] ;  /* 0x00680000bfa8783b */ /* 0x000fe80000000200 */
[----:B------:R-:W-:Y:S01]  /*7e00*/  LDSM.16.M88.4 R164, [R191+0x7000] ;  /* 0x00700000bfa4783b */ /* 0x000fe20000000200 */
[C---:B-----5:R-:W-:Y:S03]  /*7e10*/  HMMA.16816.F32.BF16 R144, R24.reuse, R140, RZ ;  /* 0x0000008c1890723c */ /* 0x060fe600000418ff */
[----:B------:R-:W-:Y:S03]  /*7e20*/  LDSM.16.M88.4 R160, [R191+0x7800] ;  /* 0x00780000bfa0783b */ /* 0x000fe60000000200 */
[C---:B---3--:R-:W-:Y:S01]  /*7e30*/  HMMA.16816.F32.BF16 R136, R24.reuse, R32, RZ ;  /* 0x000000201888723c */ /* 0x048fe200000418ff */
[----:B------:R-:W0:Y:S05]  /*7e40*/  LDGDEPBAR ;  /* 0x00000000000079af */ /* 0x000e2a0000000000 */
[C---:B------:R-:W-:Y:S06]  /*7e50*/  HMMA.16816.F32.BF16 R148, R24.reuse, R150, RZ ;  /* 0x000000961894723c */ /* 0x040fec00000418ff */
[C---:B------:R-:W-:Y:S06]  /*7e60*/  HMMA.16816.F32.BF16 R140, R24.reuse, R142, RZ ;  /* 0x0000008e188c723c */ /* 0x040fec00000418ff */
[C---:B------:R-:W-:Y:S06]  /*7e70*/  HMMA.16816.F32.BF16 R32, R24.reuse, R34, RZ ;  /* 0x000000221820723c */ /* 0x040fec00000418ff */
[C---:B------:R-:W-:Y:S06]  /*7e80*/  HMMA.16816.F32.BF16 R28, R24.reuse, R156, RZ ;  /* 0x0000009c181c723c */ /* 0x040fec00000418ff */
[----:B------:R-:W-:Y:S01]  /*7e90*/  HMMA.16816.F32.BF16 R24, R24, R158, RZ ;  /* 0x0000009e1818723c */ /* 0x000fe200000418ff */
[----:B------:R-:W3:Y:S05]  /*7ea0*/  LDSM.16.M88.4 R156, [R194] ;  /* 0x00000000c29c783b */ /* 0x000eea0000000200 */
[C---:B------:R-:W-:Y:S06]  /*7eb0*/  HMMA.16816.F32.BF16 R152, R4.reuse, R20, R152 ;  /* 0x000000140498723c */ /* 0x040fec0000041898 */
[C---:B------:R-:W-:Y:S01]  /*7ec0*/  HMMA.16816.F32.BF16 R148, R4.reuse, R22, R148 ;  /* 0x000000160494723c */ /* 0x040fe20000041894 */
[----:B------:R-:W-:Y:S05]  /*7ed0*/  LDSM.16.M88.4 R20, [R184] ;  /* 0x00000000b814783b */ /* 0x000fea0000000200 */
[C---:B------:R-:W-:Y:S06]  /*7ee0*/  HMMA.16816.F32.BF16 R144, R4.reuse, R16, R144 ;  /* 0x000000100490723c */ /* 0x040fec0000041890 */
[C---:B------:R-:W-:Y:S01]  /*7ef0*/  HMMA.16816.F32.BF16 R140, R4.reuse, R18, R140 ;  /* 0x00000012048c723c */ /* 0x040fe2000004188c */
[----:B------:R-:W-:Y:S05]  /*7f00*/  LDSM.16.M88.4 R16, [R184+0x800] ;  /* 0x00080000b810783b */ /* 0x000fea0000000200 */
[C---:B-1----:R-:W-:Y:S06]  /*7f10*/  HMMA.16816.F32.BF16 R136, R4.reuse, R12, R136 ;  /* 0x0000000c0488723c */ /* 0x042fec0000041888 */
[C---:B------:R-:W-:Y:S01]  /*7f20*/  HMMA.16816.F32.BF16 R32, R4.reuse, R14, R32 ;  /* 0x0000000e0420723c */ /* 0x040fe20000041820 */
[----:B------:R-:W-:Y:S05]  /*7f30*/  LDSM.16.M88.4 R12, [R184+0x1000] ;  /* 0x00100000b80c783b */ /* 0x000fea0000000200 */
[C---:B--2---:R-:W-:Y:S06]  /*7f40*/  HMMA.16816.F32.BF16 R28, R4.reuse, R8, R28 ;  /* 0x00000008041c723c */ /* 0x044fec000004181c */
[----:B------:R-:W-:Y:S01]  /*7f50*/  HMMA.16816.F32.BF16 R24, R4, R10, R24 ;  /* 0x0000000a0418723c */ /* 0x000fe20000041818 */
[----:B------:R-:W1:Y:S04]  /*7f60*/  LDSM.16.M88.4 R4, [R193] ;  /* 0x00000000c104783b */ /* 0x000e680000000200 */
        /* <DEDUP_REMOVED lines=139> */
[----:B------:R-:W-:Y:S01]  /*8820*/  IMAD.U32 R13, RZ, RZ, UR4 ;  /* 0x00000004ff0d7e24 */ /* 0x000fe2000f8e00ff */
[C---:B------:R-:W-:Y:S02]  /*8830*/  IADD3 R18, P5, R21.reuse, UR27, RZ ;  /* 0x0000001b15127c10 */ /* 0x040fe4000ffbe0ff */
[----:B------:R-:W5:Y:S02]  /*8840*/  @!P4 LDC.64 R4, c[0x0][0x218] ;  /* 0x00008600ff04cb82 */ /* 0x000f640000000a00 */
[----:B------:R-:W-:Y:S02]  /*8850*/  LEA.HI.X R20, R20, R213, R13, 0x6, P0 ;  /* 0x000000d514147211 */ /* 0x000fe400000f340d */
[C---:B-1----:R-:W-:Y:S02]  /*8860*/  @!P4 LEA R158, P0, R21.reuse, R10, 0x1 ;  /* 0x0000000a159ec211 */ /* 0x042fe400078008ff */
[----:B------:R-:W-:Y:S02]  /*8870*/  IADD3.X R19, R20, UR26, RZ, P5, !PT ;  /* 0x0000001a14137c10 */ /* 0x000fe4000affe4ff */
[----:B------:R-:W1:Y:S01]  /*8880*/  @!P3 LDC.64 R16, c[0x0][0x218] ;  /* 0x00008600ff10bb82 */ /* 0x000e620000000a00 */
[----:B------:R-:W-:-:S02]  /*8890*/  @!P4 LEA.HI.X R159, R21, R11, R20, 0x1, P0 ;  /* 0x0000000b159fc211 */ /* 0x000fc400000f0c14 */
[----:B---3--:R-:W-:-:S03]  /*88a0*/  @!P3 LEA R156, P0, R21, R8, 0x1 ;  /* 0x00000008159cb211 */ /* 0x008fc600078008ff */
[----:B------:R-:W-:Y:S01]  /*88b0*/  @!PT LDS RZ, [RZ] ;  /* 0x00000000fffff984 */ /* 0x000fe20000000800 */
[----:B------:R-:W-:Y:S01]  /*88c0*/  @!PT LDS RZ, [RZ] ;  /* 0x00000000fffff984 */ /* 0x000fe20000000800 */
[----:B------:R-:W-:Y:S01]  /*88d0*/  @!PT LDS RZ, [RZ] ;  /* 0x00000000fffff984 */ /* 0x000fe20000000800 */
[----:B------:R2:W-:Y:S01]  /*88e0*/  @!P4 LDGSTS.E.BYPASS.LTC128B.128 [R209+0x6000], desc[UR22][R158.64] ;  /* 0x060000009ed1cfae */ /* 0x0005e2000b901d56 */
[C-C-:B------:R-:W-:Y:S01]  /*88f0*/  @!P3 LEA.HI.X R157, R21.reuse, R9, R20.reuse, 0x1, P0 ;  /* 0x00000009159db211 */ /* 0x140fe200000f0c14 */
[----:B------:R-:W3:Y:S01]  /*8900*/  @!P2 LDC.64 R14, c[0x0][0x218] ;  /* 0x00008600ff0eab82 */ /* 0x000ee20000000a00 */
[C---:B----4-:R-:W-:Y:S01]  /*8910*/  @!P2 LEA R22, P0, R21.reuse, R6, 0x1 ;  /* 0x000000061516a211 */ /* 0x050fe200078008ff */
[----:B------:R2:W-:Y:S03]  /*8920*/  @P3 STS.128 [R209+0x8000], RZ ;  /* 0x008000ffd1003388 */ /* 0x0005e60000000c00 */
[----:B------:R-:W-:Y:S01]  /*8930*/  @!P2 LEA.HI.X R23, R21, R7, R20, 0x1, P0 ;  /* 0x000000071517a211 */ /* 0x000fe200000f0c14 */
[----:B------:R-:W-:Y:S01]  /*8940*/  @!PT LDS RZ, [RZ] ;  /* 0x00000000fffff984 */ /* 0x000fe20000000800 */
[----:B------:R-:W-:Y:S01]  /*8950*/  @!PT LDS RZ, [RZ] ;  /* 0x00000000fffff984 */ /* 0x000fe20000000800 */
[----:B------:R-:W-:Y:S01]  /*8960*/  @!PT LDS RZ, [RZ] ;  /* 0x00000000fffff984 */ /* 0x000fe20000000800 */
[----:B------:R2:W-:Y:S02]  /*8970*/  @!P3 LDGSTS.E.BYPASS.LTC128B.128 [R209+0x8000], desc[UR22][R156.64+0x80] ;  /* 0x080000809cd1bfae */ /* 0x0005e4000b901d56 */
[----:B------:R-:W4:Y:S01]  /*8980*/  @!P4 LDC.64 R12, c[0x0][0x218] ;  /* 0x00008600ff0ccb82 */ /* 0x000f220000000a00 */
[C---:B-----5:R-:W-:Y:S01]  /*8990*/  @!P4 LEA R134, P1, R18.reuse, R4, 0x1 ;  /* 0x000000041286c211 */ /* 0x060fe200078208ff */
[----:B------:R2:W-:Y:S03]  /*89a0*/  @P2 STS.128 [R209+0xa000], RZ ;  /* 0x00a000ffd1002388 */ /* 0x0005e60000000c00 */
[C-C-:B------:R-:W-:Y:S01]  /*89b0*/  @!P4 LEA.HI.X R135, R18.reuse, R5, R19.reuse, 0x1, P1 ;  /* 0x000000051287c211 */ /* 0x140fe200008f0c13 */
[----:B------:R-:W-:Y:S01]  /*89c0*/  @!PT LDS RZ, [RZ] ;  /* 0x00000000fffff984 */ /* 0x000fe20000000800 */
[----:B------:R-:W-:Y:S01]  /*89d0*/  @!PT LDS RZ, [RZ] ;  /* 0x00000000fffff984 */ /* 0x000fe20000000800 */
[----:B------:R-:W-:Y:S01]  /*89e0*/  @!PT LDS RZ, [RZ] ;  /* 0x00000000fffff984 */ /* 0x000fe20000000800 */
[----:B------:R2:W-:Y:S02]  /*89f0*/  @!P2 LDGSTS.E.BYPASS.LTC128B.128 [R209+0xa000], desc[UR22][R22.64+0x100] ;  /* 0x0a00010016d1afae */ /* 0x0005e4000b901d56 */
[----:B------:R-:W5:Y:S01]  /*8a00*/  @!P3 LDC.64 R10, c[0x0][0x218] ;  /* 0x00008600ff0abb82 */ /* 0x000f620000000a00 */
[C---:B-1----:R-:W-:Y:S01]  /*8a10*/  @!P3 LEA R16, P0, R18.reuse, R16, 0x1 ;  /* 0x000000101210b211 */ /* 0x042fe200078008ff */
[----:B------:R2:W-:Y:S03]  /*8a20*/  @P4 STS.128 [R209+0x6800], RZ ;  /* 0x006800ffd1004388 */ /* 0x0005e60000000c00 */
[C-C-:B------:R-:W-:Y:S01]  /*8a30*/  @!P3 LEA.HI.X R17, R18.reuse, R17, R19.reuse, 0x1, P0 ;  /* 0x000000111211b211 */ /* 0x140fe200000f0c13 */
[----:B------:R-:W-:Y:S01]  /*8a40*/  @!PT LDS RZ, [RZ] ;  /* 0x00000000fffff984 */ /* 0x000fe20000000800 */
[----:B------:R-:W-:Y:S01]  /*8a50*/  @!PT LDS RZ, [RZ] ;  /* 0x00000000fffff984 */ /* 0x000fe20000000800 */
[----:B------:R-:W-:Y:S01]  /*8a60*/  @!PT LDS RZ, [RZ] ;  /* 0x00000000fffff984 */ /* 0x000fe20000000800 */
[----:B------:R2:W-:Y:S02]  /*8a70*/  @!P4 LDGSTS.E.BYPASS.LTC128B.128 [R209+0x6800], desc[UR22][R134.64] ;  /* 0x0680000086d1cfae */ /* 0x0005e4000b901d56 */
[----:B------:R-:W1:Y:S01]  /*8a80*/  @!P2 LDC.64 R8, c[0x0][0x218] ;  /* 0x00008600ff08ab82 */ /* 0x000e620000000a00 */
[C---:B---3--:R-:W-:Y:S01]  /*8a90*/  @!P2 LEA R14, P0, R18.reuse, R14, 0x1 ;  /* 0x0000000e120ea211 */ /* 0x048fe200078008ff */
[----:B------:R2:W-:Y:S03]  /*8aa0*/  @P3 STS.128 [R209+0x8800], RZ ;  /* 0x008800ffd1003388 */ /* 0x0005e60000000c00 */
[C---:B------:R-:W-:Y:S01]  /*8ab0*/  @!P2 LEA.HI.X R15, R18.reuse, R15, R19, 0x1, P0 ;  /* 0x0000000f120fa211 */ /* 0x040fe200000f0c13 */
[----:B------:R-:W-:Y:S01]  /*8ac0*/  @!PT LDS RZ, [RZ] ;  /* 0x00000000fffff984 */ /* 0x000fe20000000800 */
[----:B------:R-:W-:Y:S01]  /*8ad0*/  @!PT LDS RZ, [RZ] ;  /* 0x00000000fffff984 */ /* 0x000fe20000000800 */
[----:B------:R-:W-:Y:S01]  /*8ae0*/  @!PT LDS RZ, [RZ] ;  /* 0x00000000fffff984 */ /* 0x000fe20000000800 */
[----:B------:R2:W-:Y:S01]  /*8af0*/  @!P3 LDGSTS.E.BYPASS.LTC128B.128 [R209+0x8800], desc[UR22][R16.64+0x80] ;  /* 0x0880008010d1bfae */ /* 0x0005e2000b901d56 */
[----:B------:R-:W-:Y:S01]  /*8b00*/  IADD3 R18, P5, R18, UR27, RZ ;  /* 0x0000001b12127c10 */ /* 0x000fe2000ffbe0ff */
[----:B------:R-:W3:Y:S02]  /*8b10*/  @!P4 LDC.64 R6, c[0x0][0x218] ;  /* 0x00008600ff06cb82 */ /* 0x000ee40000000a00 */
[----:B------:R2:W-:Y:S01]  /*8b20*/  @P2 STS.128 [R209+0xa800], RZ ;  /* 0x00a800ffd1002388 */ /* 0x0005e20000000c00 */
[----:B----4-:R-:W-:-:S02]  /*8b30*/  @!P4 LEA R12, P1, R18, R12, 0x1 ;  /* 0x0000000c120cc211 */ /* 0x010fc400078208ff */
[----:B------:R-:W-:Y:S01]  /*8b40*/  IADD3.X R19, R19, UR26, RZ, P5, !PT ;  /* 0x0000001a13137c10 */ /* 0x000fe2000affe4ff */
[----:B------:R-:W-:Y:S01]  /*8b50*/  @!PT LDS RZ, [RZ] ;  /* 0x00000000fffff984 */ /* 0x000fe20000000800 */
[----:B------:R-:W-:Y:S01]  /*8b60*/  @!PT LDS RZ, [RZ] ;  /* 0x00000000fffff984 */ /* 0x000fe20000000800 */
[----:B------:R-:W-:Y:S01]  /*8b70*/  @!PT LDS RZ, [RZ] ;  /* 0x00000000fffff984 */ /* 0x000fe20000000800 */
[----:B------:R2:W-:Y:S02]  /*8b80*/  @!P2 LDGSTS.E.BYPASS.LTC128B.128 [R209+0xa800], desc[UR22][R14.64+0x100] ;  /* 0x0a8001000ed1afae */ /* 0x0005e4000b901d56 */
[----:B------:R-:W4:Y:S01]  /*8b90*/  @!P3 LDC.64 R4, c[0x0][0x218] ;  /* 0x00008600ff04bb82 */ /* 0x000f220000000a00 */
[C---:B-----5:R-:W-:Y:S01]  /*8ba0*/  @!P3 LEA R20, P0, R18.reuse, R10, 0x1 ;  /* 0x0000000a1214b211 */ /* 0x060fe200078008ff */
[----:B------:R2:W-:Y:S01]  /*8bb0*/  @P4 STS.128 [R209+0x7000], RZ ;  /* 0x007000ffd1004388 */ /* 0x0005e20000000c00 */
[C---:B------:R-:W-:Y:S02]  /*8bc0*/  IADD3 R10, P6, R18.reuse, UR27, RZ ;  /* 0x0000001b120a7c10 */ /* 0x040fe4000ffde0ff */
[C-C-:B------:R-:W-:Y:S02]  /*8bd0*/  @!P4 LEA.HI.X R13, R18.reuse, R13, R19.reuse, 0x1, P1 ;  /* 0x0000000d120dc211 */ /* 0x140fe400008f0c13 */
[----:B------:R-:W-:-:S02]  /*8be0*/  @!P3 LEA.HI.X R21, R18, R11, R19, 0x1, P0 ;  /* 0x0000000b1215b211 */ /* 0x000fc400000f0c13 */
[C---:B-1----:R-:W-:Y:S01]  /*8bf0*/  @!P2 LEA R8, P1, R18.reuse, R8, 0x1 ;  /* 0x000000081208a211 */ /* 0x042fe200078208ff */
[----:B------:R-:W-:Y:S01]  /*8c00*/  @!PT LDS RZ, [RZ] ;  /* 0x00000000fffff984 */ /* 0x000fe20000000800 */
[----:B------:R-:W-:Y:S01]  /*8c10*/  @!PT LDS RZ, [RZ] ;  /* 0x00000000fffff984 */ /* 0x000fe20000000800 */
[----:B------:R-:W-:Y:S01]  /*8c20*/  @!PT LDS RZ, [RZ] ;  /* 0x00000000fffff984 */ /* 0x000fe20000000800 */
[----:B------:R2:W-:Y:S01]  /*8c30*/  @!P4 LDGSTS.E.BYPASS.LTC128B.128 [R209+0x7000], desc[UR22][R12.64] ;  /* 0x070000000cd1cfae */ /* 0x0005e2000b901d56 */
[----:B------:R-:W-:Y:S02]  /*8c40*/  IADD3.X R11, R19, UR26, RZ, P6, !PT ;  /* 0x0000001a130b7c10 */ /* 0x000fe4000b7fe4ff */
[----:B------:R-:W-:Y:S01]  /*8c50*/  @!P2 LEA.HI.X R9, R18, R9, R19, 0x1, P1 ;  /* 0x000000091209a211 */ /* 0x000fe200008f0c13 */
        /* <DEDUP_REMOVED lines=33> */
.L_x_709:
[----:B------:R-:W-:Y:S05]  /*8e70*/  BSYNC B0 ;  /* 0x0000000000007941 */ /* 0x000fea0003800000 */
.L_x_708:
[----:B------:R-:W0:Y:S02]  /*8e80*/  LDGDEPBAR ;  /* 0x00000000000079af */ /* 0x000e240000000000 */
.L_x_707:
[----:B-12---:R-:W-:Y:S01]  /*8e90*/  IMAD.U32 R5, RZ, RZ, UR17 ;  /* 0x00000011ff057e24 */ /* 0x006fe2000f8e00ff */
[----:B------:R-:W-:Y:S01]  /*8ea0*/  USHF.L.U32 UR4, UR17, 0x1, URZ ;  /* 0x0000000111047899 */ /* 0x000fe2000800063f */
[----:B------:R-:W-:Y:S01]  /*8eb0*/  IMAD.WIDE.U32 R206, R219, -0x326172a9, RZ ;  /* 0xcd9e8d57dbce7825 */ /* 0x000fe200078e00ff */
[----:B------:R-:W-:-:S03]  /*8ec0*/  PRMT R159, R2, 0x7054, R2 ;  /* 0x00007054029f7816 */ /* 0x000fc60000000002 */
[----:B------:R-:W-:Y:S01]  /*8ed0*/  IMAD R8, R5, 0x40, R218 ;  /* 0x0000004005087824 */ /* 0x000fe200078e02da */
[----:B------:R-:W-:Y:S01]  /*8ee0*/  LOP3.LUT R204, R207, R223, RZ, 0x3c, !PT ;  /* 0x000000dfcfcc7212 */ /* 0x000fe200078e3cff */
[----:B------:R-:W-:-:S03]  /*8ef0*/  IMAD.WIDE.U32 R228, R222, -0x2daee0ad, RZ ;  /* 0xd2511f53dee47825 */ /* 0x000fc600078e00ff */
[C---:B------:R-:W-:Y:S01]  /*8f00*/  ISETP.GE.AND P3, PT, R8.reuse, R216, PT ;  /* 0x000000d80800720c */ /* 0x040fe20003f66270 */
[C---:B------:R-:W-:Y:S01]  /*8f10*/  VIADD R5, R8.reuse, 0x1 ;  /* 0x0000000108057836 */ /* 0x040fe20000000000 */
[C---:B------:R-:W-:Y:S01]  /*8f20*/  ISETP.GE.AND P6, PT, R8.reuse, R214, PT ;  /* 0x000000d60800720c */ /* 0x040fe20003fc6270 */
[C---:B------:R-:W-:Y:S01]  /*8f30*/  VIADD R4, R8.reuse, 0x8 ;  /* 0x0000000808047836 */ /* 0x040fe20000000000 */
[C---:B------:R-:W-:Y:S01]  /*8f40*/  ISETP.LT.OR P3, PT, R8.reuse, R217, P3 ;  /* 0x000000d90800720c */ /* 0x040fe20001f61670 */
[C---:B------:R-:W-:Y:S01]  /*8f50*/  VIADD R10, R8.reuse, 0x11 ;  /* 0x00000011080a7836 */ /* 0x040fe20000000000 */
[C---:B------:R-:W-:Y:S01]  /*8f60*/  ISETP.GE.AND P2, PT, R5.reuse, R216, PT ;  /* 0x000000d80500720c */ /* 0x040fe20003f46270 */
[C---:B------:R-:W-:Y:S01]  /*8f70*/  VIADD R9, R8.reuse, 0x18 ;  /* 0x0000001808097836 */ /* 0x040fe20000000000 */
[----:B------:R-:W-:Y:S01]  /*8f80*/  ISETP.GE.AND P5, PT, R5, R214, PT ;  /* 0x000000d60500720c */ /* 0x000fe20003fa6270 */
[----:B------:R-:W-:Y:S01]  /*8f90*/  VIADD R12, R8, 0x20 ;  /* 0x00000020080c7836 */ /* 0x000fe20000000000 */
[----:B------:R-:W-:Y:S01]  /*8fa0*/  ISETP.GE.AND P1, PT, R4, R216, PT ;  /* 0x000000d80400720c */ /* 0x000fe20003f26270 */
[----:B------:R-:W-:Y:S01]  /*8fb0*/  IMAD.WIDE.U32 R204, R204, -0x2daee0ad, RZ ;  /* 0xd2511f53cccc7825 */ /* 0x000fe200078e00ff */
[----:B------:R-:W-:-:S02]  /*8fc0*/  ISETP.GE.AND P4, PT, R4, R214, PT ;  /* 0x000000d60400720c */ /* 0x000fc40003f86270 */
[----:B------:R-:W-:Y:S01]  /*8fd0*/  ISETP.LT.OR P2, PT, R5, R217, P2 ;  /* 0x000000d90500720c */ /* 0x000fe20001741670 */
[----:B------:R-:W-:Y:S01]  /*8fe0*/  VIADD R15, R221, 0xbb67ae85 ;  /* 0xbb67ae85dd0f7836 */ /* 0x000fe20000000000 */
[----:B------:R-:W-:Y:S01]  /*8ff0*/  ISETP.LT.OR P5, PT, R5, R215, P5 ;  /* 0x000000d70500720c */ /* 0x000fe20002fa1670 */
[----:B------:R-:W-:Y:S01]  /*9000*/  VIADD R5, R8, 0x9 ;  /* 0x0000000908057836 */ /* 0x000fe20000000000 */
[----:B------:R-:W-:Y:S01]  /*9010*/  ISETP.LT.OR P1, PT, R4, R217, P1 ;  /* 0x000000d90400720c */ /* 0x000fe20000f21670 */
[----:B------:R-:W-:Y:S01]  /*9020*/  VIADD R202, R220, 0x9e3779b9 ;  /* 0x9e3779b9dcca7836 */ /* 0x000fe20000000000 */
[-C--:B------:R-:W-:Y:S01]  /*9030*/  ISETP.LT.OR P4, PT, R4, R215.reuse, P4 ;  /* 0x000000d70400720c */ /* 0x080fe20002781670 */
[C---:B------:R-:W-:Y:S01]  /*9040*/  VIADD R4, R8.reuse, 0x10 ;  /* 0x0000001008047836 */ /* 0x040fe20000000000 */
[----:B------:R-:W-:Y:S01]  /*9050*/  ISETP.LT.OR P6, PT, R8, R215, P6 ;  /* 0x000000d70800720c */ /* 0x000fe200037c1670 */
[----:B------:R-:W-:Y:S01]  /*9060*/  VIADD R203, R220, 0x3c6ef372 ;  /* 0x3c6ef372dccb7836 */ /* 0x000fe20000000000 */
[----:B------:R-:W-:Y:S01]  /*9070*/  FSEL R152, R152, -INF , !P3 ;  /* 0xff80000098987808 */ /* 0x000fe20005800000 */
[----:B------:R-:W-:Y:S01]  /*9080*/  VIADD R174, R221, 0x76cf5d0a ;  /* 0x76cf5d0addae7836 */ /* 0x000fe20000000000 */
[----:B------:R-:W-:Y:S01]  /*9090*/  ISETP.GE.AND P0, PT, R5, R216, PT ;  /* 0x000000d80500720c */ /* 0x000fe20003f06270 */
[----:B------:R-:W-:Y:S01]  /*90a0*/  VIADD R207, R221, 0x646e171e ;  /* 0x646e171eddcf7836 */ /* 0x000fe20000000000 */
[----:B------:R-:W-:-:S02]  /*90b0*/  ISETP.GE.AND P3, PT, R5, R214, PT ;  /* 0x000000d60500720c */ /* 0x000fc40003f66270 */
[----:B------:R-:W-:Y:S02]  /*90c0*/  FSEL R11, R154, -INF , !P6 ;  /* 0xff8000009a0b7808 */ /* 0x000fe40007000000 */
[----:B------:R-:W-:Y:S02]  /*90d0*/  FSEL R6, R153, -INF , !P2 ;  /* 0xff80000099067808 */ /* 0x000fe40005000000 */
[C---:B------:R-:W-:Y:S02]  /*90e0*/  ISETP.GE.AND P6, PT, R4.reuse, R216, PT ;  /* 0x000000d80400720c */ /* 0x040fe40003fc6270 */
[----:B------:R-:W-:Y:S02]  /*90f0*/  ISETP.GE.AND P2, PT, R4, R214, PT ;  /* 0x000000d60400720c */ /* 0x000fe40003f46270 */
[C---:B------:R-:W-:Y:S02]  /*9100*/  ISETP.LT.OR P0, PT, R5.reuse, R217, P0 ;  /* 0x000000d90500720c */ /* 0x040fe40000701670 */
[----:B------:R-:W-:-:S02]  /*9110*/  ISETP.LT.OR P3, PT, R5, R215, P3 ;  /* 0x000000d70500720c */ /* 0x000fc40001f61670 */
        /* <DEDUP_REMOVED lines=9> */
[C---:B------:R-:W-:Y:S02]  /*91b0*/  ISETP.GE.AND P0, PT, R9.reuse, R214, PT ;  /* 0x000000d60900720c */ /* 0x040fe40003f06270 */
[C---:B------:R-:W-:Y:S02]  /*91c0*/  ISETP.LT.OR P5, PT, R10.reuse, R217, P5 ;  /* 0x000000d90a00720c */ /* 0x040fe40002fa1670 */
[----:B------:R-:W-:Y:S01]  /*91d0*/  ISETP.LT.OR P1, PT, R10, R215, P1 ;  /* 0x000000d70a00720c */ /* 0x000fe20000f21670 */
[----:B------:R-:W-:Y:S01]  /*91e0*/  VIADD R10, R8, 0x19 ;  /* 0x00000019080a7836 */ /* 0x000fe20000000000 */
[----:B------:R-:W-:-:S02]  /*91f0*/  ISETP.LT.OR P4, PT, R9, R217, P4 ;  /* 0x000000d90900720c */ /* 0x000fc40002781670 */
[----:B------:R-:W-:Y:S02]  /*9200*/  ISETP.LT.OR P0, PT, R9, R215, P0 ;  /* 0x000000d70900720c */ /* 0x000fe40000701670 */
[----:B------:R-:W-:Y:S02]  /*9210*/  FSEL R173, R146, -INF , !P2 ;  /* 0xff80000092ad7808 */ /* 0x000fe40005000000 */
[----:B------:R-:W-:Y:S02]  /*9220*/  FSEL R166, R145, -INF , !P5 ;  /* 0xff80000091a67808 */ /* 0x000fe40006800000 */
[----:B------:R-:W-:Y:S02]  /*9230*/  FSEL R9, R151, -INF , !P3 ;  /* 0xff80000097097808 */ /* 0x000fe40005800000 */
[----:B------:R-:W-:Y:S02]  /*9240*/  FSEL R168, R144, -INF , !P6 ;  /* 0xff80000090a87808 */ /* 0x000fe40007000000 */
[----:B------:R-:W-:-:S02]  /*9250*/  ISETP.GE.AND P2, PT, R12, R216, PT ;  /* 0x000000d80c00720c */ /* 0x000fc40003f46270 */
[----:B------:R-:W-:Y:S02]  /*9260*/  ISETP.GE.AND P5, PT, R12, R214, PT ;  /* 0x000000d60c00720c */ /* 0x000fe40003fa6270 */
[C---:B------:R-:W-:Y:S02]  /*9270*/  ISETP.GE.AND P3, PT, R10.reuse, R216, PT ;  /* 0x000000d80a00720c */ /* 0x040fe40003f66270 */
[----:B------:R-:W-:Y:S02]  /*9280*/  ISETP.GE.AND P6, PT, R10, R214, PT ;  /* 0x000000d60a00720c */ /* 0x000fe40003fc6270 */
[C---:B------:R-:W-:Y:S02]  /*9290*/  ISETP.LT.OR P2, PT, R12.reuse, R217, P2 ;  /* 0x000000d90c00720c */ /* 0x040fe40001741670 */
[----:B------:R-:W-:Y:S01]  /*92a0*/  ISETP.LT.OR P5, PT, R12, R215, P5 ;  /* 0x000000d70c00720c */ /* 0x000fe20002fa1670 */
[----:B------:R-:W-:Y:S01]  /*92b0*/  VIADD R12, R8, 0x28 ;  /* 0x00000028080c7836 */ /* 0x000fe20000000000 */
[----:B------:R-:W-:-:S02]  /*92c0*/  ISETP.LT.OR P3, PT, R10, R217, P3 ;  /* 0x000000d90a00720c */ /* 0x000fc40001f61670 */
[----:B------:R-:W-:Y:S01]  /*92d0*/  ISETP.LT.OR P6, PT, R10, R215, P6 ;  /* 0x000000d70a00720c */ /* 0x000fe200037c1670 */
[----:B------:R-:W-:Y:S01]  /*92e0*/  VIADD R10, R8, 0x21 ;  /* 0x00000021080a7836 */ /* 0x000fe20000000000 */
[----:B------:R-:W-:Y:S02]  /*92f0*/  FSEL R21, R142, -INF , !P0 ;  /* 0xff8000008e157808 */ /* 0x000fe40004000000 */
[----:B------:R-:W-:Y:S01]  /*9300*/  FSEL R20, R141, -INF , !P3 ;  /* 0xff8000008d147808 */ /* 0x000fe20005800000 */
[----:B------:R-:W-:Y:S01]  /*9310*/  VIADD R141, R220, 0xdaa66d2b ;  /* 0xdaa66d2bdc8d7836 */ /* 0x000fe20000000000 */
[----:B------:R-:W-:Y:S01]  /*9320*/  FSEL R23, R147, -INF , !P1 ;  /* 0xff80000093177808 */ /* 0x000fe20004800000 */
[----:B------:R-:W-:Y:S01]  /*9330*/  VIADD R147, R221, 0x32370b8f ;  /* 0x32370b8fdd937836 */ /* 0x000fe20000000000 */
[C---:B------:R-:W-:Y:S02]  /*9340*/  ISETP.GE.AND P0, PT, R12.reuse, R216, PT ;  /* 0x000000d80c00720c */ /* 0x040fe40003f06270 */
[----:B------:R-:W-:-:S02]  /*9350*/  ISETP.GE.AND P3, PT, R12, R214, PT ;  /* 0x000000d60c00720c */ /* 0x000fc40003f66270 */
[----:B------:R-:W-:Y:S02]  /*9360*/  FMNMX.FTZ R13, R132, R152, !PT ;  /* 0x00000098840d7209 */ /* 0x000fe40007810000 */
[----:B------:R-:W-:Y:S02]  /*9370*/  ISETP.GE.AND P1, PT, R10, R216, PT ;  /* 0x000000d80a00720c */ /* 0x000fe40003f26270 */
[C---:B------:R-:W-:Y:S02]  /*9380*/  ISETP.LT.OR P0, PT, R12.reuse, R217, P0 ;  /* 0x000000d90c00720c */ /* 0x040fe40000701670 */
[----:B------:R-:W-:Y:S01]  /*9390*/  ISETP.LT.OR P3, PT, R12, R215, P3 ;  /* 0x000000d70c00720c */ /* 0x000fe20001f61670 */
[----:B------:R-:W-:Y:S01]  /*93a0*/  VIADD R12, R8, 0x30 ;  /* 0x00000030080c7836 */ /* 0x000fe20000000000 */
[----:B------:R-:W-:Y:S02]  /*93b0*/  FMNMX.FTZ R13, R6, R13, !PT ;  /* 0x0000000d060d7209 */ /* 0x000fe40007810000 */
[----:B------:R-:W-:-:S02]  /*93c0*/  ISETP.LT.OR P1, PT, R10, R217, P1 ;  /* 0x000000d90a00720c */ /* 0x000fc40000f21670 */
[----:B------:R-:W-:Y:S02]  /*93d0*/  FSEL R22, R140, -INF , !P4 ;  /* 0xff8000008c167808 */ /* 0x000fe40006000000 */
[----:B------:R-:W-:Y:S02]  /*93e0*/  FSEL R140, R136, -INF , !P2 ;  /* 0xff800000888c7808 */ /* 0x000fe40005000000 */
[----:B------:R-:W-:Y:S02]  /*93f0*/  FMNMX.FTZ R13, R148, R13, !PT ;  /* 0x0000000d940d7209 */ /* 0x000fe40007810000 */
[----:B------:R-:W-:Y:S01]  /*9400*/  FSEL R135, R138, -INF , !P5 ;  /* 0xff8000008a877808 */ /* 0x000fe20006800000 */
[----:B------:R-:W-:Y:S01]  /*9410*/  VIADD R138, R220, 0x78dde6e4 ;  /* 0x78dde6e4dc8a7836 */ /* 0x000fe20000000000 */
[----:B------:R-:W-:Y:S01]  /*9420*/  FSEL R136, R137, -INF , !P1 ;  /* 0xff80000089887808 */ /* 0x000fe20004800000 */
[----:B------:R-:W-:Y:S01]  /*9430*/  VIADD R137, R221, 0xed9eba14 ;  /* 0xed9eba14dd897836 */ /* 0x000fe20000000000 */
[----:B------:R-:W-:-:S02]  /*9440*/  ISETP.GE.AND P5, PT, R12, R216, PT ;  /* 0x000000d80c00720c */ /* 0x000fc40003fa6270 */
[-C--:B------:R-:W-:Y:S02]  /*9450*/  ISETP.GE.AND P1, PT, R12, R214.reuse, PT ;  /* 0x000000d60c00720c */ /* 0x080fe40003f26270 */
[----:B------:R-:W-:Y:S02]  /*9460*/  FMNMX.FTZ R13, R4, R13, !PT ;  /* 0x0000000d040d7209 */ /* 0x000fe40007810000 */
[----:B------:R-:W-:Y:S02]  /*9470*/  ISETP.GE.AND P4, PT, R10, R214, PT ;  /* 0x000000d60a00720c */ /* 0x000fe40003f86270 */
[C---:B------:R-:W-:Y:S02]  /*9480*/  ISETP.LT.OR P5, PT, R12.reuse, R217, P5 ;  /* 0x000000d90c00720c */ /* 0x040fe40002fa1670 */
[----:B------:R-:W-:Y:S02]  /*9490*/  ISETP.LT.OR P1, PT, R12, R215, P1 ;  /* 0x000000d70c00720c */ /* 0x000fe40000f21670 */
[----:B------:R-:W-:-:S02]  /*94a0*/  FMNMX.FTZ R12, R3, R11, !PT ;  /* 0x0000000b030c7209 */ /* 0x000fc40007810000 */
[----:B------:R-:W-:Y:S02]  /*94b0*/  FMNMX.FTZ R13, R168, R13, !PT ;  /* 0x0000000da80d7209 */ /* 0x000fe40007810000 */
[----:B------:R-:W-:Y:S01]  /*94c0*/  ISETP.LT.OR P4, PT, R10, R215, P4 ;  /* 0x000000d70a00720c */ /* 0x000fe20002781670 */
[----:B------:R-:W-:Y:S01]  /*94d0*/  VIADD R10, R8, 0x29 ;  /* 0x00000029080a7836 */ /* 0x000fe20000000000 */
[----:B------:R-:W-:Y:S02]  /*94e0*/  FMNMX.FTZ R12, R5, R12, !PT ;  /* 0x0000000c050c7209 */ /* 0x000fe40007810000 */
[----:B------:R-:W-:Y:S02]  /*94f0*/  FMNMX.FTZ R13, R166, R13, !PT ;  /* 0x0000000da60d7209 */ /* 0x000fe40007810000 */
[----:B------:R-:W-:Y:S02]  /*9500*/  FSEL R231, R143, -INF , !P6 ;  /* 0xff8000008fe77808 */ /* 0x000fe40007000000 */
[----:B------:R-:W-:-:S02]  /*9510*/  FMNMX.FTZ R12, R7, R12, !PT ;  /* 0x0000000c070c7209 */ /* 0x000fc40007810000 */
[C---:B------:R-:W-:Y:S02]  /*9520*/  ISETP.GE.AND P6, PT, R10.reuse, R216, PT ;  /* 0x000000d80a00720c */ /* 0x040fe40003fc6270 */
[----:B------:R-:W-:Y:S02]  /*9530*/  ISETP.GE.AND P2, PT, R10, R214, PT ;  /* 0x000000d60a00720c */ /* 0x000fe40003f46270 */
[----:B------:R-:W-:Y:S02]  /*9540*/  FMNMX.FTZ R13, R22, R13, !PT ;  /* 0x0000000d160d7209 */ /* 0x000fe40007810000 */
[----:B------:R-:W-:Y:S02]  /*9550*/  FMNMX.FTZ R12, R9, R12, !PT ;  /* 0x0000000c090c7209 */ /* 0x000fe40007810000 */
[C---:B------:R-:W-:Y:S02]  /*9560*/  ISETP.LT.OR P6, PT, R10.reuse, R217, P6 ;  /* 0x000000d90a00720c */ /* 0x040fe400037c1670 */
[----:B------:R-:W-:Y:S01]  /*9570*/  ISETP.LT.OR P2, PT, R10, R215, P2 ;  /* 0x000000d70a00720c */ /* 0x000fe20001741670 */
[----:B------:R-:W-:Y:S01]  /*9580*/  VIADD R10, R8, 0x31 ;  /* 0x00000031080a7836 */ /* 0x000fe20000000000 */
[----:B------:R-:W-:-:S02]  /*9590*/  FMNMX.FTZ R13, R20, R13, !PT ;  /* 0x0000000d140d7209 */ /* 0x000fc40007810000 */
[----:B------:R-:W-:Y:S02]  /*95a0*/  FMNMX.FTZ R12, R173, R12, !PT ;  /* 0x0000000cad0c7209 */ /* 0x000fe40007810000 */
[----:B------:R-:W-:Y:S02]  /*95b0*/  FMNMX.FTZ R13, R140, R13, !PT ;  /* 0x0000000d8c0d7209 */ /* 0x000fe40007810000 */
[----:B------:R-:W-:Y:S02]  /*95c0*/  FSEL R139, R139, -INF , !P4 ;  /* 0xff8000008b8b7808 */ /* 0x000fe40006000000 */
[----:B------:R-:W-:Y:S02]  /*95d0*/  FSEL R134, R32, -INF , !P0 ;  /* 0xff80000020867808 */ /* 0x000fe40004000000 */
[C---:B------:R-:W-:Y:S02]  /*95e0*/  ISETP.GE.AND P4, PT, R10.reuse, R216, PT ;  /* 0x000000d80a00720c */ /* 0x040fe40003f86270 */
[----:B------:R-:W-:-:S02]  /*95f0*/  ISETP.GE.AND P0, PT, R10, R214, PT ;  /* 0x000000d60a00720c */ /* 0x000fc40003f06270 */
[----:B------:R-:W-:Y:S02]  /*9600*/  FMNMX.FTZ R12, R23, R12, !PT ;  /* 0x0000000c170c7209 */ /* 0x000fe40007810000 */
[----:B------:R-:W-:Y:S02]  /*9610*/  FMNMX.FTZ R13, R136, R13, !PT ;  /* 0x0000000d880d7209 */ /* 0x000fe40007810000 */
[C---:B------:R-:W-:Y:S02]  /*9620*/  ISETP.LT.OR P4, PT, R10.reuse, R217, P4 ;  /* 0x000000d90a00720c */ /* 0x040fe40002781670 */
[----:B------:R-:W-:Y:S01]  /*9630*/  ISETP.LT.OR P0, PT, R10, R215, P0 ;  /* 0x000000d70a00720c */ /* 0x000fe20000701670 */
[C---:B------:R-:W-:Y:S01]  /*9640*/  VIADD R10, R8.reuse, 0x38 ;  /* 0x00000038080a7836 */ /* 0x040fe20000000000 */
[----:B------:R-:W-:Y:S01]  /*9650*/  FMNMX.FTZ R12, R21, R12, !PT ;  /* 0x0000000c150c7209 */ /* 0x000fe20007810000 */
[----:B------:R-:W-:Y:S01]  /*9660*/  VIADD R8, R8, 0x39 ;  /* 0x0000003908087836 */ /* 0x000fe20000000000 */
[----:B------:R-:W-:-:S02]  /*9670*/  FSEL R32, R33, -INF , !P6 ;  /* 0xff80000021207808 */ /* 0x000fc40007000000 */
[----:B------:R-:W-:Y:S02]  /*9680*/  FMNMX.FTZ R13, R134, R13, !PT ;  /* 0x0000000d860d7209 */ /* 0x000fe40007810000 */
[----:B------:R-:W-:Y:S02]  /*9690*/  FMNMX.FTZ R12, R231, R12, !PT ;  /* 0x0000000ce70c7209 */ /* 0x000fe40007810000 */
[----:B------:R-:W-:Y:S02]  /*96a0*/  ISETP.GE.AND P6, PT, R10, R216, PT ;  /* 0x000000d80a00720c */ /* 0x000fe40003fc6270 */
[----:B------:R-:W-:Y:S02]  /*96b0*/  FSEL R164, R28, -INF , !P5 ;  /* 0xff8000001ca47808 */ /* 0x000fe40006800000 */
[----:B------:R-:W-:Y:S02]  /*96c0*/  FMNMX.FTZ R13, R32, R13, !PT ;  /* 0x0000000d200d7209 */ /* 0x000fe40007810000 */
[----:B------:R-:W-:-:S02]  /*96d0*/  FMNMX.FTZ R12, R135, R12, !PT ;  /* 0x0000000c870c7209 */ /* 0x000fc40007810000 */
[----:B------:R-:W-:Y:S02]  /*96e0*/  ISETP.GE.AND P5, PT, R8, R216, PT ;  /* 0x000000d80800720c */ /* 0x000fe40003fa6270 */
[----:B------:R-:W-:Y:S02]  /*96f0*/  ISETP.LT.OR P6, PT, R10, R217, P6 ;  /* 0x000000d90a00720c */ /* 0x000fe400037c1670 */
[----:B------:R-:W-:Y:S02]  /*9700*/  FSEL R146, R29, -INF , !P4 ;  /* 0xff8000001d927808 */ /* 0x000fe40006000000 */
[----:B------:R-:W-:Y:S02]  /*9710*/  FMNMX.FTZ R13, R164, R13, !PT ;  /* 0x0000000da40d7209 */ /* 0x000fe40007810000 */
[----:B------:R-:W-:Y:S01]  /*9720*/  FSEL R33, R34, -INF , !P3 ;  /* 0xff80000022217808 */ /* 0x000fe20005800000 */
[----:B------:R-:W-:Y:S01]  /*9730*/  VIADD R34, R220, 0xb54cda56 ;  /* 0xb54cda56dc227836 */ /* 0x000fe20000000000 */
[----:B------:R-:W-:-:S02]  /*9740*/  FMNMX.FTZ R12, R139, R12, !PT ;  /* 0x0000000c8b0c7209 */ /* 0x000fc40007810000 */
[----:B------:R-:W-:Y:S02]  /*9750*/  ISETP.LT.OR P5, PT, R8, R217, P5 ;  /* 0x000000d90800720c */ /* 0x000fe40002fa1670 */
[----:B------:R-:W-:Y:S02]  /*9760*/  FSEL R162, R24, -INF , !P6 ;  /* 0xff80000018a27808 */ /* 0x000fe40007000000 */
[----:B------:R-:W-:Y:S02]  /*9770*/  FMNMX.FTZ R13, R146, R13, !PT ;  /* 0x0000000d920d7209 */ /* 0x000fe40007810000 */
[----:B------:R-:W-:Y:S02]  /*9780*/  ISETP.GE.AND P3, PT, R10, R214, PT ;  /* 0x000000d60a00720c */ /* 0x000fe40003f66270 */
[----:B------:R-:W-:Y:S02]  /*9790*/  FSEL R35, R35, -INF , !P2 ;  /* 0xff80000023237808 */ /* 0x000fe40005000000 */
[----:B------:R-:W-:-:S02]  /*97a0*/  FMNMX.FTZ R14, R33, R12, !PT ;  /* 0x0000000c210e7209 */ /* 0x000fc40007810000 */
[----:B------:R-:W-:Y:S02]  /*97b0*/  FSEL R144, R25, -INF , !P5 ;  /* 0xff80000019907808 */ /* 0x000fe40006800000 */
[----:B------:R-:W-:Y:S02]  /*97c0*/  FMNMX.FTZ R13, R162, R13, !PT ;  /* 0x0000000da20d7209 */ /* 0x000fe40007810000 */
[----:B------:R-:W-:Y:S02]  /*97d0*/  ISETP.LT.OR P3, PT, R10, R215, P3 ;  /* 0x000000d70a00720c */ /* 0x000fe40001f61670 */
[----:B------:R-:W-:Y:S02]  /*97e0*/  FSEL R167, R30, -INF , !P1 ;  /* 0xff8000001ea77808 */ /* 0x000fe40004800000 */
[----:B------:R-:W-:Y:S02]  /*97f0*/  FMNMX.FTZ R10, R35, R14, !PT ;  /* 0x0000000e230a7209 */ /* 0x000fe40007810000 */
[----:B------:R-:W-:-:S02]  /*9800*/  FMNMX.FTZ R12, R144, R13, !PT ;  /* 0x0000000d900c7209 */ /* 0x000fc40007810000 */
[C---:B------:R-:W-:Y:S02]  /*9810*/  ISETP.GE.AND P1, PT, R8.reuse, R214, PT ;  /* 0x000000d60800720c */ /* 0x040fe40003f26270 */
[----:B------:R-:W-:Y:S01]  /*9820*/  FSEL R165, R31, -INF , !P0 ;  /* 0xff8000001fa57808 */ /* 0x000fe20004000000 */
[----:B------:R-:W1:Y:S01]  /*9830*/  SHFL.BFLY PT, R13, R12, 0x2, 0x1f ;  /* 0x0c401f000c0d7f89 */ /* 0x000e6200000e0000 */
[----:B------:R-:W-:Y:S02]  /*9840*/  FMNMX.FTZ R10, R167, R10, !PT ;  /* 0x0000000aa70a7209 */ /* 0x000fe40007810000 */
[----:B------:R-:W-:Y:S02]  /*9850*/  ISETP.LT.OR P1, PT, R8, R215, P1 ;  /* 0x000000d70800720c */ /* 0x000fe40000f21670 */
[----:B------:R-:W-:Y:S02]  /*9860*/  FSEL R163, R26, -INF , !P3 ;  /* 0xff8000001aa37808 */ /* 0x000fe40005800000 */
[----:B------:R-:W-:-:S02]  /*9870*/  FMNMX.FTZ R10, R165, R10, !PT ;  /* 0x0000000aa50a7209 */ /* 0x000fc40007810000 */
[----:B------:R-:W-:Y:S02]  /*9880*/  FSEL R161, R27, -INF , !P1 ;  /* 0xff8000001ba17808 */ /* 0x000fe40004800000 */
[----:B------:R-:W-:Y:S02]  /*9890*/  FMNMX.FTZ R10, R163, R10, !PT ;  /* 0x0000000aa30a7209 */ /* 0x000fe40007810000 */
[----:B------:R-:W-:Y:S01]  /*98a0*/  LOP3.LUT R8, R229, UR4, R221, 0x96, !PT ;  /* 0x00000004e5087c12 */ /* 0x000fe2000f8e96dd */
[----:B------:R-:W-:Y:S01]  /*98b0*/  UIADD3 UR4, UR4, 0x1, URZ ;  /* 0x0000000104047890 */ /* 0x000fe2000fffe03f */
[----:B------:R-:W-:Y:S02]  /*98c0*/  FMNMX.FTZ R17, R161, R10, !PT ;  /* 0x0000000aa1117209 */ /* 0x000fe40007810000 */
[----:B------:R-:W-:Y:S01]  /*98d0*/  LOP3.LUT R142, R205, R228, R15, 0x96, !PT ;  /* 0x000000e4cd8e7212 */ /* 0x000fe200078e960f */
[----:B------:R-:W-:Y:S02]  /*98e0*/  IMAD.WIDE.U32 R26, R8, -0x326172a9, RZ ;  /* 0xcd9e8d57081a7825 */ /* 0x000fe400078e00ff */
[----:B------:R-:W2:Y:S02]  /*98f0*/  SHFL.BFLY PT, R10, R17, 0x2, 0x1f ;  /* 0x0c401f00110a7f89 */ /* 0x000ea400000e0000 */
[----:B------:R-:W-:Y:S01]  /*9900*/  IMAD.WIDE.U32 R142, R142, -0x326172a9, RZ ;  /* 0xcd9e8d578e8e7825 */ /* 0x000fe200078e00ff */
[----:B------:R-:W-:-:S02]  /*9910*/  LOP3.LUT R8, R27, R206, R202, 0x96, !PT ;  /* 0x000000ce1b087212 */ /* 0x000fc400078e96ca */
[----:B-1----:R-:W-:Y:S02]  /*9920*/  FMNMX.FTZ R13, R12, R13, !PT ;  /* 0x0000000d0c0d7209 */ /* 0x002fe40007810000 */
[----:B------:R-:W-:Y:S01]  /*9930*/  LOP3.LUT R26, R143, R26, R203, 0x96, !PT ;  /* 0x0000001a8f1a7212 */ /* 0x000fe200078e96cb */
[----:B------:R-:W-:Y:S02]  /*9940*/  IMAD.WIDE.U32 R28, R8, -0x2daee0ad, RZ ;  /* 0xd2511f53081c7825 */ /* 0x000fe400078e00ff */
[----:B------:R-:W1:Y:S02]  /*9950*/  SHFL.BFLY PT, R156, R13, 0x1, 0x1f ;  /* 0x0c201f000d9c7f89 */ /* 0x000e6400000e0000 */
[----:B------:R-:W-:Y:S01]  /*9960*/  IMAD.WIDE.U32 R26, R26, -0x2daee0ad, RZ ;  /* 0xd2511f531a1a7825 */ /* 0x000fe200078e00ff */
[----:B------:R-:W-:-:S04]  /*9970*/  LOP3.LUT R8, R29, R204, R174, 0x96, !PT ;  /* 0x000000cc1d087212 */ /* 0x000fc800078e96ae */
[----:B------:R-:W-:Y:S01]  /*9980*/  LOP3.LUT R28, R27, R28, R147, 0x96, !PT ;  /* 0x0000001c1b1c7212 */ /* 0x000fe200078e9693 */
[----:B------:R-:W-:-:S04]  /*9990*/  IMAD.WIDE.U32 R24, R8, -0x326172a9, RZ ;  /* 0xcd9e8d5708187825 */ /* 0x000fc800078e00ff */
[----:B------:R-:W-:Y:S01]  /*99a0*/  IMAD.WIDE.U32 R28, R28, -0x326172a9, RZ ;  /* 0xcd9e8d571c1c7825 */ /* 0x000fe200078e00ff */
[----:B--2---:R-:W-:Y:S02]  /*99b0*/  FMNMX.FTZ R10, R17, R10, !PT ;  /* 0x0000000a110a7209 */ /* 0x004fe40007810000 */
[----:B------:R-:W-:Y:S02]  /*99c0*/  LDSM.16.MT88.4 R16, [R190+0xc000] ;  /* 0x00c00000be10783b */ /* 0x000fe40000004200 */
[----:B------:R-:W-:Y:S02]  /*99d0*/  LOP3.LUT R24, R29, R24, R138, 0x96, !PT ;  /* 0x000000181d187212 */ /* 0x000fe400078e968a */
[----:B------:R-:W2:Y:S01]  /*99e0*/  SHFL.BFLY PT, R155, R10, 0x1, 0x1f ;  /* 0x0c201f000a9b7f89 */ /* 0x000ea200000e0000 */
[----:B-1----:R-:W-:-:S04]  /*99f0*/  FMNMX.FTZ R156, R13, R156, !PT ;  /* 0x0000009c0d9c7209 */ /* 0x002fc80007810000 */
[C---:B------:R-:W-:Y:S01]  /*9a00*/  FSETP.NEU.FTZ.AND P1, PT, R156.reuse, -INF , PT ;  /* 0xff8000009c00780b */ /* 0x040fe20003f3d000 */
[----:B------:R-:W-:-:S05]  /*9a10*/  FMUL.FTZ R145, R156, UR6 ;  /* 0x000000069c917c20 */ /* 0x000fca0008410000 */
[----:B------:R-:W-:-:S05]  /*9a20*/  FSEL R145, R145, RZ, P1 ;  /* 0x000000ff91917208 */ /* 0x000fca0000800000 */
[----:B------:R-:W-:Y:S01]  /*9a30*/  FFMA.FTZ R153, R6, UR6, -R145 ;  /* 0x0000000606997c23 */ /* 0x000fe20008010891 */
[----:B------:R-:W-:Y:S01]  /*9a40*/  LOP3.LUT R6, R25, R142, R141, 0x96, !PT ;  /* 0x0000008e19067212 */ /* 0x000fe200078e968d */
[----:B------:R-:W-:-:S04]  /*9a50*/  IMAD.WIDE.U32 R24, R24, -0x2daee0ad, RZ ;  /* 0xd2511f5318187825 */ /* 0x000fc800078e00ff */
[--C-:B------:R-:W-:Y:S01]  /*9a60*/  FFMA.FTZ R151, R4, UR6, -R145.reuse ;  /* 0x0000000604977c23 */ /* 0x100fe20008010891 */
[----:B------:R-:W-:Y:S01]  /*9a70*/  FFMA.FTZ R154, R152, UR6, -R145 ;  /* 0x00000006989a7c23 */ /* 0x000fe20008010891 */
[----:B--2---:R-:W-:Y:S01]  /*9a80*/  FMNMX.FTZ R155, R10, R155, !PT ;  /* 0x0000009b0a9b7209 */ /* 0x004fe20007810000 */
[----:B------:R-:W-:-:S04]  /*9a90*/  IMAD.WIDE.U32 R12, R6, -0x2daee0ad, RZ ;  /* 0xd2511f53060c7825 */ /* 0x000fc800078e00ff */
[----:B------:R-:W-:Y:S01]  /*9aa0*/  FFMA.FTZ R152, R148, UR6, -R145 ;  /* 0x0000000694987c23 */ /* 0x000fe20008010891 */
[----:B------:R-:W-:Y:S01]  /*9ab0*/  MUFU.EX2 R153, R153 ;  /* 0x0000009900997308 */ /* 0x000fe20000000800 */
[C---:B------:R-:W-:Y:S01]  /*9ac0*/  FSETP.NEU.FTZ.AND P0, PT, R155.reuse, -INF , PT ;  /* 0xff8000009b00780b */ /* 0x040fe20003f1d000 */
[----:B------:R-:W-:Y:S01]  /*9ad0*/  FMUL.FTZ R160, R155, UR6 ;  /* 0x000000069ba07c20 */ /* 0x000fe20008410000 */
[----:B------:R-:W-:Y:S01]  /*9ae0*/  LOP3.LUT R26, R13, R26, R137, 0x96, !PT ;  /* 0x0000001a0d1a7212 */ /* 0x000fe200078e9689 */
[----:B------:R-:W-:Y:S01]  /*9af0*/  FFMA.FTZ R168, R168, UR6, -R145 ;  /* 0x00000006a8a87c23 */ /* 0x000fe20008010891 */
[----:B------:R-:W-:Y:S01]  /*9b00*/  LOP3.LUT R4, R25, R12, R133, 0x96, !PT ;  /* 0x0000000c19047212 */ /* 0x000fe200078e9685 */
[----:B------:R-:W-:Y:S01]  /*9b10*/  FFMA.FTZ R169, R166, UR6, -R145 ;  /* 0x00000006a6a97c23 */ /* 0x000fe20008010891 */
[----:B------:R-:W-:Y:S01]  /*9b20*/  FSEL R160, R160, RZ, P0 ;  /* 0x000000ffa0a07208 */ /* 0x000fe20000000000 */
[----:B------:R-:W-:Y:S01]  /*9b30*/  IMAD.WIDE.U32 R26, R26, -0x326172a9, RZ ;  /* 0xcd9e8d571a1a7825 */ /* 0x000fe200078e00ff */
[----:B------:R-:W-:Y:S01]  /*9b40*/  FSEL R8, R155, RZ, P0 ;  /* 0x000000ff9b087208 */ /* 0x000fe20000000000 */
[----:B------:R-:W1:Y:S01]  /*9b50*/  MUFU.EX2 R154, R154 ;  /* 0x0000009a009a7308 */ /* 0x000e620000000800 */
[----:B------:R-:W2:Y:S01]  /*9b60*/  LDSM.16.MT88.4 R12, [R192+0xc000] ;  /* 0x00c00000c00c783b */ /* 0x000ea20000004200 */
[----:B------:R-:W-:Y:S01]  /*9b70*/  FFMA.FTZ R150, R11, UR6, -R160 ;  /* 0x000000060b967c23 */ /* 0x000fe200080108a0 */
[----:B------:R-:W-:-:S04]  /*9b80*/  IMAD.WIDE.U32 R10, R4, -0x326172a9, RZ ;  /* 0xcd9e8d57040a7825 */ /* 0x000fc800078e00ff */
[--C-:B------:R-:W-:Y:S01]  /*9b90*/  FFMA.FTZ R149, R5, UR6, -R160.reuse ;  /* 0x0000000605957c23 */ /* 0x100fe200080108a0 */
[----:B------:R-:W-:Y:S01]  /*9ba0*/  FFMA.FTZ R148, R7, UR6, -R160 ;  /* 0x0000000607947c23 */ /* 0x000fe200080108a0 */
[----:B------:R-:W-:Y:S01]  /*9bb0*/  FSEL R7, R156, RZ, P1 ;  /* 0x000000ff9c077208 */ /* 0x000fe20000800000 */
[----:B------:R-:W-:Y:S01]  /*9bc0*/  FADD.FTZ R157, R3, -R8 ;  /* 0x80000008039d7221 */ /* 0x000fe20000010000 */
[----:B------:R-:W-:Y:S01]  /*9bd0*/  LOP3.LUT R5, R11, R26, R34, 0x96, !PT ;  /* 0x0000001a0b057212 */ /* 0x000fe200078e9622 */
[----:B------:R-:W-:Y:S01]  /*9be0*/  MUFU.EX2 R152, R152 ;  /* 0x0000009800987308 */ /* 0x000fe20000000800 */
[----:B------:R-:W-:Y:S01]  /*9bf0*/  LOP3.LUT R11, R10, 0xffff, RZ, 0xc0, !PT ;  /* 0x0000ffff0a0b7812 */ /* 0x000fe200078ec0ff */
[----:B------:R-:W-:Y:S01]  /*9c00*/  FADD.FTZ R158, R132, -R7 ;  /* 0x80000007849e7221 */ /* 0x000fe20000010000 */
[----:B------:R-:W-:Y:S01]  /*9c10*/  LOP3.LUT R6, R10, 0xff, RZ, 0xc0, !PT ;  /* 0x000000ff0a067812 */ /* 0x000fe200078ec0ff */
[----:B------:R-:W-:Y:S01]  /*9c20*/  FMUL.FTZ R157, R157, UR6 ;  /* 0x000000069d9d7c20 */ /* 0x000fe20008410000 */
[----:B------:R-:W-:Y:S01]  /*9c30*/  SHF.R.U32.HI R11, RZ, 0x8, R11 ;  /* 0x00000008ff0b7819 */ /* 0x000fe2000001160b */
[----:B------:R-:W-:Y:S01]  /*9c40*/  FMUL.FTZ R158, R158, UR6 ;  /* 0x000000069e9e7c20 */ /* 0x000fe20008410000 */
[----:B------:R-:W-:Y:S01]  /*9c50*/  SHF.R.U32.HI R4, RZ, 0x10, R10 ;  /* 0x00000010ff047819 */ /* 0x000fe2000001160a */
[----:B------:R-:W-:Y:S01]  /*9c60*/  MUFU.EX2 R151, R151 ;  /* 0x0000009700977308 */ /* 0x000fe20000000800 */
[----:B------:R-:W-:Y:S01]  /*9c70*/  PRMT R6, R6, 0x5410, R11 ;  /* 0x0000541006067816 */ /* 0x000fe2000000000b */
[--C-:B------:R-:W-:Y:S01]  /*9c80*/  FFMA.FTZ R11, R9, UR6, -R160.reuse ;  /* 0x00000006090b7c23 */ /* 0x100fe200080108a0 */
[----:B------:R-:W-:Y:S01]  /*9c90*/  SHF.R.U32.HI R8, RZ, 0x10, R5 ;  /* 0x00000010ff087819 */ /* 0x000fe20000011605 */
[--C-:B------:R-:W-:Y:S01]  /*9ca0*/  FFMA.FTZ R170, R173, UR6, -R160.reuse ;  /* 0x00000006adaa7c23 */ /* 0x100fe200080108a0 */
[C---:B------:R-:W-:Y:S01]  /*9cb0*/  LOP3.LUT R7, R5.reuse, 0xffff, RZ, 0xc0, !PT ;  /* 0x0000ffff05077812 */ /* 0x040fe200078ec0ff */
[----:B------:R-:W-:Y:S01]  /*9cc0*/  FFMA.FTZ R171, R20, UR6, -R145 ;  /* 0x0000000614ab7c23 */ /* 0x000fe20008010891 */
[----:B------:R-:W-:Y:S01]  /*9cd0*/  LOP3.LUT R9, R4, 0xff, RZ, 0xc0, !PT ;  /* 0x000000ff04097812 */ /* 0x000fe200078ec0ff */
[----:B------:R-:W-:Y:S01]  /*9ce0*/  MUFU.EX2 R150, R150 ;  /* 0x0000009600967308 */ /* 0x000fe20000000800 */
[----:B------:R-:W-:Y:S01]  /*9cf0*/  LOP3.LUT R4, R5, 0xff, RZ, 0xc0, !PT ;  /* 0x000000ff05047812 */ /* 0x000fe200078ec0ff */
[----:B------:R-:W-:Y:S01]  /*9d00*/  FFMA.FTZ R173, R23, UR6, -R160 ;  /* 0x0000000617ad7c23 */ /* 0x000fe200080108a0 */
[----:B------:R-:W-:Y:S01]  /*9d10*/  SHF.R.U32.HI R10, RZ, 0x18, R10 ;  /* 0x00000018ff0a7819 */ /* 0x000fe2000001160a */
[--C-:B------:R-:W-:Y:S01]  /*9d20*/  FFMA.FTZ R175, R21, UR6, -R160.reuse ;  /* 0x0000000615af7c23 */ /* 0x100fe200080108a0 */
[----:B------:R-:W-:Y:S01]  /*9d30*/  SHF.R.U32.HI R5, RZ, 0x18, R5 ;  /* 0x00000018ff057819 */ /* 0x000fe20000011605 */
[----:B------:R-:W-:Y:S01]  /*9d40*/  FFMA.FTZ R172, R231, UR6, -R160 ;  /* 0x00000006e7ac7c23 */ /* 0x000fe200080108a0 */
[----:B------:R-:W-:Y:S01]  /*9d50*/  LOP3.LUT R8, R8, 0xff, RZ, 0xc0, !PT ;  /* 0x000000ff08087812 */ /* 0x000fe200078ec0ff */
[----:B------:R-:W3:Y:S01]  /*9d60*/  MUFU.EX2 R149, R149 ;  /* 0x0000009500957308 */ /* 0x000ee20000000800 */
[----:B------:R-:W-:Y:S01]  /*9d70*/  SHF.R.U32.HI R7, RZ, 0x8, R7 ;  /* 0x00000008ff077819 */ /* 0x000fe20000011607 */
[--C-:B------:R-:W-:Y:S01]  /*9d80*/  FFMA.FTZ R164, R164, UR6, -R145.reuse ;  /* 0x00000006a4a47c23 */ /* 0x100fe20008010891 */
[----:B------:R-:W-:Y:S01]  /*9d90*/  PRMT R10, R9, 0x5410, R10 ;  /* 0x00005410090a7816 */ /* 0x000fe2000000000a */
[----:B------:R-:W-:Y:S01]  /*9da0*/  FFMA.FTZ R237, R146, UR6, -R145 ;  /* 0x0000000692ed7c23 */ /* 0x000fe20008010891 */
[----:B------:R-:W-:Y:S01]  /*9db0*/  PRMT R8, R8, 0x5410, R5 ;  /* 0x0000541008087816 */ /* 0x000fe20000000005 */
[----:B------:R-:W-:Y:S01]  /*9dc0*/  FFMA.FTZ R162, R162, UR6, -R145 ;  /* 0x00000006a2a27c23 */ /* 0x000fe20008010891 */
[----:B------:R-:W-:Y:S01]  /*9dd0*/  PRMT R4, R4, 0x5410, R7 ;  /* 0x0000541004047816 */ /* 0x000fe20000000007 */
[----:B------:R-:W-:Y:S01]  /*9de0*/  MUFU.EX2 R148, R148 ;  /* 0x0000009400947308 */ /* 0x000fe20000000800 */
[--C-:B------:R-:W-:Y:S01]  /*9df0*/  HSET2.LE.AND R7, R10, R159.reuse, PT ;  /* 0x0000009f0a077233 */ /* 0x100fe20003803000 */
[--C-:B------:R-:W-:Y:S01]  /*9e00*/  FFMA.FTZ R165, R165, UR6, -R160.reuse ;  /* 0x00000006a5a57c23 */ /* 0x100fe200080108a0 */
[--C-:B------:R-:W-:Y:S01]  /*9e10*/  HSET2.LE.AND R5, R8, R159.reuse, PT ;  /* 0x0000009f08057233 */ /* 0x100fe20003803000 */
[----:B------:R-:W-:Y:S01]  /*9e20*/  FFMA.FTZ R163, R163, UR6, -R160 ;  /* 0x00000006a3a37c23 */ /* 0x000fe200080108a0 */
[----:B------:R-:W-:-:S02]  /*9e30*/  HSET2.LE.AND R6, R6, R159, PT ;  /* 0x0000009f06067233 */ /* 0x000fc40003803000 */
[----:B------:R-:W-:Y:S01]  /*9e40*/  HSET2.LE.AND R4, R4, R159, PT ;  /* 0x0000009f04047233 */ /* 0x000fe20003803000 */
[----:B------:R4:W5:Y:S01]  /*9e50*/  MUFU.EX2 R3, R11 ;  /* 0x0000000b00037308 */ /* 0x0009620000000800 */
[----:B-1----:R-:W-:Y:S02]  /*9e60*/  F2FP.BF16.F32.PACK_AB R9, R153, R154 ;  /* 0x0000009a9909723e */ /* 0x002fe400000010ff */
[----:B---3--:R-:W-:Y:S02]  /*9e70*/  F2FP.BF16.F32.PACK_AB R8, R149, R150 ;  /* 0x000000969508723e */ /* 0x008fe400000010ff */
[----:B------:R-:W-:Y:S02]  /*9e80*/  LOP3.LUT R4, R4, R9, RZ, 0xc0, !PT ;  /* 0x0000000904047212 */ /* 0x000fe400078ec0ff */
[----:B------:R-:W-:Y:S01]  /*9e90*/  LOP3.LUT R5, R5, R8, RZ, 0xc0, !PT ;  /* 0x0000000805057212 */ /* 0x000fe200078ec0ff */
[----:B------:R-:W1:Y:S01]  /*9ea0*/  MUFU.EX2 R158, R158 ;  /* 0x0000009e009e7308 */ /* 0x000e620000000800 */
[----:B------:R-:W-:-:S02]  /*9eb0*/  LOP3.LUT R26, R27, R28, R0, 0x96, !PT ;  /* 0x0000001c1b1a7212 */ /* 0x000fc400078e9600 */
[----:B------:R-:W-:Y:S03]  /*9ec0*/  LDSM.16.MT88.4 R28, [R190+0xc800] ;  /* 0x00c80000be1c783b */ /* 0x000fe60000004200 */
[----:B------:R-:W-:Y:S02]  /*9ed0*/  IMAD.WIDE.U32 R26, R26, -0x2daee0ad, RZ ;  /* 0xd2511f531a1a7825 */ /* 0x000fe400078e00ff */
[----:B------:R-:W3:Y:S01]  /*9ee0*/  MUFU.EX2 R157, R157 ;  /* 0x0000009d009d7308 */ /* 0x000ee20000000800 */
[----:B----4-:R-:W-:Y:S02]  /*9ef0*/  F2FP.BF16.F32.PACK_AB R11, R151, R152 ;  /* 0x00000098970b723e */ /* 0x010fe400000010ff */
[----:B-----5:R-:W-:Y:S02]  /*9f00*/  F2FP.BF16.F32.PACK_AB R10, R3, R148 ;  /* 0x00000094030a723e */ /* 0x020fe400000010ff */
[----:B------:R-:W-:-:S02]  /*9f10*/  LOP3.LUT R6, R6, R11, RZ, 0xc0, !PT ;  /* 0x0000000b06067212 */ /* 0x000fc400078ec0ff */
[----:B------:R-:W-:Y:S01]  /*9f20*/  LOP3.LUT R7, R7, R10, RZ, 0xc0, !PT ;  /* 0x0000000a07077212 */ /* 0x000fe200078ec0ff */
[----:B------:R4:W-:Y:S01]  /*9f30*/  MUFU.EX2 R166, R168 ;  /* 0x000000a800a67308 */ /* 0x0009e20000000800 */
[----:B------:R-:W5:Y:S01]  /*9f40*/  LDSM.16.MT88.4 R8, [R189+0xc000] ;  /* 0x00c00000bd08783b */ /* 0x000f620000004200 */
[-C--:B-1----:R-:W-:Y:S01]  /*9f50*/  FMUL.FTZ R128, R128, R158.reuse ;  /* 0x0000009e80807220 */ /* 0x082fe20000410000 */
[-C--:B------:R-:W-:Y:S01]  /*9f60*/  FMUL.FTZ R129, R129, R158.reuse ;  /* 0x0000009e81817220 */ /* 0x080fe20000410000 */
[-C--:B------:R-:W-:Y:S01]  /*9f70*/  FMUL.FTZ R124, R124, R158.reuse ;  /* 0x0000009e7c7c7220 */ /* 0x080fe20000410000 */
[-C--:B------:R-:W-:Y:S01]  /*9f80*/  FMUL.FTZ R125, R125, R158.reuse ;  /* 0x0000009e7d7d7220 */ /* 0x080fe20000410000 */
[-C--:B------:R-:W-:Y:S01]  /*9f90*/  FMUL.FTZ R120, R120, R158.reuse ;  /* 0x0000009e78787220 */ /* 0x080fe20000410000 */
[-C--:B------:R-:W-:Y:S01]  /*9fa0*/  FMUL.FTZ R121, R121, R158.reuse ;  /* 0x0000009e79797220 */ /* 0x080fe20000410000 */
[-C--:B------:R-:W-:Y:S01]  /*9fb0*/  FMUL.FTZ R116, R116, R158.reuse ;  /* 0x0000009e74747220 */ /* 0x080fe20000410000 */
        /* <DEDUP_REMOVED lines=99> */
[----:B----4-:R-:W-:Y:S01]  /*a5f0*/  FFMA.FTZ R168, R22, UR6, -R145 ;  /* 0x0000000616a87c23 */ /* 0x010fe20008010891 */
[-C--:B------:R-:W-:Y:S01]  /*a600*/  FMUL.FTZ R92, R92, R158.reuse ;  /* 0x0000009e5c5c7220 */ /* 0x080fe20000410000 */
[-C--:B------:R-:W-:Y:S01]  /*a610*/  FMUL.FTZ R93, R93, R158.reuse ;  /* 0x0000009e5d5d7220 */ /* 0x080fe20000410000 */
[-C--:B------:R-:W-:Y:S01]  /*a620*/  FMUL.FTZ R94, R94, R157.reuse ;  /* 0x0000009d5e5e7220 */ /* 0x080fe20000410000 */
[C---:B-1----:R-:W-:Y:S01]  /*a630*/  HMMA.16816.F32.BF16 R52, R4.reuse, R12, R52 ;  /* 0x0000000c0434723c */ /* 0x042fe20000041834 */
[-C--:B------:R-:W-:Y:S01]  /*a640*/  FMUL.FTZ R95, R95, R157.reuse ;  /* 0x0000009d5f5f7220 */ /* 0x080fe20000410000 */
[----:B------:R-:W-:Y:S01]  /*a650*/  LDSM.16.MT88.4 R20, [R188+0xc800] ;  /* 0x00c80000bc14783b */ /* 0x000fe20000004200 */
[----:B------:R-:W-:Y:S01]  /*a660*/  MUFU.EX2 R169, R169 ;  /* 0x000000a900a97308 */ /* 0x000fe20000000800 */
[----:B------:R-:W-:Y:S01]  /*a670*/  LOP3.LUT R224, R26, 0xff, RZ, 0xc0, !PT ;  /* 0x000000ff1ae07812 */ /* 0x000fe200078ec0ff */
[-C--:B------:R-:W-:Y:S01]  /*a680*/  FMUL.FTZ R96, R96, R158.reuse ;  /* 0x0000009e60607220 */ /* 0x080fe20000410000 */
[C---:B------:R-:W-:Y:S01]  /*a690*/  HMMA.16816.F32.BF16 R56, R4.reuse, R14, R56 ;  /* 0x0000000e0438723c */ /* 0x040fe20000041838 */
[----:B------:R-:W1:Y:S01]  /*a6a0*/  LDSM.16.MT88.4 R12, [R190+0x10000] ;  /* 0x01000000be0c783b */ /* 0x000e620000004200 */
[----:B------:R-:W-:Y:S01]  /*a6b0*/  SHF.R.U32.HI R132, RZ, 0x18, R26 ;  /* 0x00000018ff847819 */ /* 0x000fe2000001161a */
[-C--:B------:R-:W-:Y:S01]  /*a6c0*/  FMUL.FTZ R97, R97, R158.reuse ;  /* 0x0000009e61617220 */ /* 0x080fe20000410000 */
[-C--:B------:R-:W-:Y:S01]  /*a6d0*/  FMUL.FTZ R98, R98, R157.reuse ;  /* 0x0000009d62627220 */ /* 0x080fe20000410000 */
[----:B------:R-:W-:Y:S01]  /*a6e0*/  MUFU.EX2 R168, R168 ;  /* 0x000000a800a87308 */ /* 0x000fe20000000800 */
[----:B--2---:R-:W-:Y:S01]  /*a6f0*/  HMMA.16816.F32.BF16 R60, R4, R16, R60 ;  /* 0x00000010043c723c */ /* 0x004fe2000004183c */
[-C--:B------:R-:W-:Y:S01]  /*a700*/  FMUL.FTZ R99, R99, R157.reuse ;  /* 0x0000009d63637220 */ /* 0x080fe20000410000 */
[----:B------:R-:W-:Y:S01]  /*a710*/  FFMA.FTZ R154, R227, R158, R154 ;  /* 0x0000009ee39a7223 */ /* 0x000fe2000001009a */
[----:B------:R-:W-:-:S03]  /*a720*/  FFMA.FTZ R150, R225, R157, R150 ;  /* 0x0000009de1967223 */ /* 0x000fc60000010096 */
[C---:B------:R-:W-:Y:S01]  /*a730*/  HMMA.16816.F32.BF16 R64, R4.reuse, R18, R64 ;  /* 0x000000120440723c */ /* 0x040fe20000041840 */
[----:B------:R-:W2:Y:S01]  /*a740*/  LDSM.16.MT88.4 R16, [R189+0x10000] ;  /* 0x01000000bd10783b */ /* 0x000ea20000004200 */
[----:B------:R-:W4:Y:S01]  /*a750*/  MUFU.EX2 R171, R171 ;  /* 0x000000ab00ab7308 */ /* 0x000f220000000800 */
[----:B------:R-:W-:Y:S01]  /*a760*/  FADD.FTZ R153, R153, R154 ;  /* 0x0000009a99997221 */ /* 0x000fe20000010000 */
[----:B------:R-:W-:Y:S02]  /*a770*/  FADD.FTZ R149, R149, R150 ;  /* 0x0000009695957221 */ /* 0x000fe40000010000 */
[C---:B---3--:R-:W-:Y:S01]  /*a780*/  HMMA.16816.F32.BF16 R68, R4.reuse, R8, R68 ;  /* 0x000000080444723c */ /* 0x048fe20000041844 */
[----:B------:R-:W-:Y:S01]  /*a790*/  FADD.FTZ R152, R152, R153 ;  /* 0x0000009998987221 */ /* 0x000fe20000010000 */
[----:B------:R-:W-:Y:S02]  /*a7a0*/  FADD.FTZ R148, R148, R149 ;  /* 0x0000009594947221 */ /* 0x000fe40000010000 */
[----:B------:R-:W-:Y:S01]  /*a7b0*/  MUFU.EX2 R170, R170 ;  /* 0x000000aa00aa7308 */ /* 0x000fe20000000800 */
[----:B------:R-:W-:Y:S01]  /*a7c0*/  FADD.FTZ R151, R151, R152 ;  /* 0x0000009897977221 */ /* 0x000fe20000010000 */
[----:B------:R-:W-:Y:S01]  /*a7d0*/  HMMA.16816.F32.BF16 R72, R4, R10, R72 ;  /* 0x0000000a0448723c */ /* 0x000fe20000041848 */
[----:B------:R-:W3:Y:S01]  /*a7e0*/  LDSM.16.MT88.4 R8, [R188+0x10000] ;  /* 0x01000000bc08783b */ /* 0x000ee20000004200 */
[----:B------:R-:W-:-:S04]  /*a7f0*/  FADD.FTZ R3, R3, R148 ;  /* 0x0000009403037221 */ /* 0x000fc80000010000 */
[----:B------:R-:W-:Y:S01]  /*a800*/  MUFU.EX2 R173, R173 ;  /* 0x000000ad00ad7308 */ /* 0x000fe20000000800 */
[----:B----4-:R-:W-:-:S07]  /*a810*/  F2FP.BF16.F32.PACK_AB R231, R171, R168 ;  /* 0x000000a8abe7723e */ /* 0x010fce00000010ff */
[----:B------:R-:W-:Y:S01]  /*a820*/  MUFU.EX2 R175, R175 ;  /* 0x000000af00af7308 */ /* 0x000fe20000000800 */
[C---:B-1----:R-:W-:Y:S07]  /*a830*/  HMMA.16816.F32.BF16 R76, R4.reuse, R12, R76 ;  /* 0x0000000c044c723c */ /* 0x042fee000004184c */
[----:B------:R-:W1:Y:S01]  /*a840*/  MUFU.EX2 R172, R172 ;  /* 0x000000ac00ac7308 */ /* 0x000e620000000800 */
[C---:B------:R-:W-:Y:S01]  /*a850*/  HMMA.16816.F32.BF16 R80, R4.reuse, R14, R80 ;  /* 0x0000000e0450723c */ /* 0x040fe20000041850 */
[----:B------:R-:W4:Y:S05]  /*a860*/  LDSM.16.MT88.4 R12, [R192+0xc800] ;  /* 0x00c80000c00c783b */ /* 0x000f2a0000004200 */
[C---:B--2---:R-:W-:Y:S01]  /*a870*/  HMMA.16816.F32.BF16 R84, R4.reuse, R16, R84 ;  /* 0x000000100454723c */ /* 0x044fe20000041854 */
[----:B------:R-:W-:Y:S05]  /*a880*/  MUFU.EX2 R164, R164 ;  /* 0x000000a400a47308 */ /* 0x000fea0000000800 */
[----:B------:R-:W-:Y:S01]  /*a890*/  HMMA.16816.F32.BF16 R88, R4, R18, R88 ;  /* 0x000000120458723c */ /* 0x000fe20000041858 */
[----:B------:R-:W-:-:S02]  /*a8a0*/  LOP3.LUT R16, R27, R24, R207, 0x96, !PT ;  /* 0x000000181b107212 */ /* 0x000fc400078e96cf */
[----:B------:R-:W-:Y:S01]  /*a8b0*/  LOP3.LUT R17, R26, 0xffff, RZ, 0xc0, !PT ;  /* 0x0000ffff1a117812 */ /* 0x000fe200078ec0ff */
[----:B------:R-:W-:Y:S01]  /*a8c0*/  MUFU.EX2 R237, R237 ;  /* 0x000000ed00ed7308 */ /* 0x000fe20000000800 */
[C---:B------:R-:W-:Y:S01]  /*a8d0*/  LOP3.LUT R228, R16.reuse, 0xff, RZ, 0xc0, !PT ;  /* 0x000000ff10e47812 */ /* 0x040fe200078ec0ff */
[C---:B---3--:R-:W-:Y:S01]  /*a8e0*/  HMMA.16816.F32.BF16 R92, R4.reuse, R8, R92 ;  /* 0x00000008045c723c */ /* 0x048fe2000004185c */
[----:B------:R-:W-:Y:S02]  /*a8f0*/  LOP3.LUT R19, R16, 0xffff, RZ, 0xc0, !PT ;  /* 0x0000ffff10137812 */ /* 0x000fe400078ec0ff */
[----:B------:R-:W-:Y:S02]  /*a900*/  SHF.R.U32.HI R18, RZ, 0x10, R26 ;  /* 0x00000010ff127819 */ /* 0x000fe4000001161a */
[----:B------:R-:W-:Y:S01]  /*a910*/  SHF.R.U32.HI R17, RZ, 0x8, R17 ;  /* 0x00000008ff117819 */ /* 0x000fe20000011611 */
[----:B------:R-:W-:Y:S01]  /*a920*/  LDSM.16.MT88.4 R24, [R189+0xc800] ;  /* 0x00c80000bd18783b */ /* 0x000fe20000004200 */
[----:B------:R-:W-:Y:S01]  /*a930*/  SHF.R.U32.HI R19, RZ, 0x8, R19 ;  /* 0x00000008ff137819 */ /* 0x000fe20000011613 */
[----:B------:R-:W-:Y:S01]  /*a940*/  HMMA.16816.F32.BF16 R96, R4, R10, R96 ;  /* 0x0000000a0460723c */ /* 0x000fe20000041860 */
[----:B------:R-:W-:Y:S01]  /*a950*/  SHF.R.U32.HI R8, RZ, 0x10, R16 ;  /* 0x00000010ff087819 */ /* 0x000fe20000011610 */
[----:B------:R-:W-:Y:S01]  /*a960*/  MUFU.EX2 R162, R162 ;  /* 0x000000a200a27308 */ /* 0x000fe20000000800 */
[----:B------:R-:W-:-:S02]  /*a970*/  LOP3.LUT R9, R18, 0xff, RZ, 0xc0, !PT ;  /* 0x000000ff12097812 */ /* 0x000fc400078ec0ff */
[----:B------:R-:W-:Y:S02]  /*a980*/  SHF.R.U32.HI R226, RZ, 0x18, R16 ;  /* 0x00000018ffe27819 */ /* 0x000fe40000011610 */
[----:B------:R-:W-:Y:S02]  /*a990*/  PRMT R224, R224, 0x5410, R17 ;  /* 0x00005410e0e07816 */ /* 0x000fe40000000011 */
[----:B------:R-:W-:Y:S01]  /*a9a0*/  PRMT R228, R228, 0x5410, R19 ;  /* 0x00005410e4e47816 */ /* 0x000fe20000000013 */
[----:B------:R-:W-:Y:S01]  /*a9b0*/  MUFU.EX2 R165, R165 ;  /* 0x000000a500a57308 */ /* 0x000fe20000000800 */
[----:B------:R-:W-:Y:S01]  /*a9c0*/  LOP3.LUT R205, R8, 0xff, RZ, 0xc0, !PT ;  /* 0x000000ff08cd7812 */ /* 0x000fe200078ec0ff */
[----:B------:R-:W2:Y:S01]  /*a9d0*/  LDSM.16.MT88.4 R16, [R192+0xe800] ;  /* 0x00e80000c010783b */ /* 0x000ea20000004200 */
[----:B------:R-:W-:Y:S02]  /*a9e0*/  PRMT R132, R9, 0x5410, R132 ;  /* 0x0000541009847816 */ /* 0x000fe40000000084 */
[----:B------:R-:W-:Y:S01]  /*a9f0*/  PRMT R226, R205, 0x5410, R226 ;  /* 0x00005410cde27816 */ /* 0x000fe200000000e2 */
[----:B------:R-:W3:Y:S01]  /*aa00*/  LDSM.16.MT88.4 R8, [R190+0xe800] ;  /* 0x00e80000be08783b */ /* 0x000ee20000004200 */
[--C-:B------:R-:W-:Y:S01]  /*aa10*/  HSET2.LE.AND R6, R224, R159.reuse, PT ;  /* 0x0000009fe0067233 */ /* 0x100fe20003803000 */
[----:B------:R-:W-:Y:S01]  /*aa20*/  MUFU.EX2 R163, R163 ;  /* 0x000000a300a37308 */ /* 0x000fe20000000800 */
[----:B------:R-:W-:-:S02]  /*aa30*/  HSET2.LE.AND R7, R132, R159, PT ;  /* 0x0000009f84077233 */ /* 0x000fc40003803000 */
[--C-:B------:R-:W-:Y:S02]  /*aa40*/  HSET2.LE.AND R4, R228, R159.reuse, PT ;  /* 0x0000009fe4047233 */ /* 0x100fe40003803000 */
[----:B------:R-:W-:Y:S02]  /*aa50*/  HSET2.LE.AND R5, R226, R159, PT ;  /* 0x0000009fe2057233 */ /* 0x000fe40003803000 */
[----:B-1----:R-:W-:Y:S02]  /*aa60*/  F2FP.BF16.F32.PACK_AB R224, R172, R175 ;  /* 0x000000aface0723e */ /* 0x002fe400000010ff */
[----:B------:R-:W-:Y:S01]  /*aa70*/  F2FP.BF16.F32.PACK_AB R205, R169, R166 ;  /* 0x000000a6a9cd723e */ /* 0x000fe200000010ff */
[----:B------:R-:W-:Y:S01]  /*aa80*/  FADD.FTZ R166, R166, R151 ;  /* 0x00000097a6a67221 */ /* 0x000fe20000010000 */
[----:B------:R-:W-:Y:S02]  /*aa90*/  F2FP.BF16.F32.PACK_AB R132, R173, R170 ;  /* 0x000000aaad84723e */ /* 0x000fe400000010ff */
[----:B------:R-:W-:Y:S01]  /*aaa0*/  LOP3.LUT R6, R6, R231, RZ, 0xc0, !PT ;  /* 0x000000e706067212 */ /* 0x000fe200078ec0ff */
[----:B------:R-:W-:Y:S01]  /*aab0*/  FADD.FTZ R169, R169, R166 ;  /* 0x000000a6a9a97221 */ /* 0x000fe20000010000 */
[----:B------:R-:W-:-:S02]  /*aac0*/  LOP3.LUT R7, R7, R224, RZ, 0xc0, !PT ;  /* 0x000000e007077212 */ /* 0x000fc400078ec0ff */
[----:B------:R-:W-:Y:S01]  /*aad0*/  LOP3.LUT R4, R4, R205, RZ, 0xc0, !PT ;  /* 0x000000cd04047212 */ /* 0x000fe200078ec0ff */
[----:B------:R-:W-:Y:S01]  /*aae0*/  FFMA.FTZ R205, R32, UR6, -R145 ;  /* 0x0000000620cd7c23 */ /* 0x000fe20008010891 */
[----:B------:R-:W-:Y:S01]  /*aaf0*/  LOP3.LUT R5, R5, R132, RZ, 0xc0, !PT ;  /* 0x0000008405057212 */ /* 0x000fe200078ec0ff */
[----:B------:R-:W-:Y:S01]  /*ab00*/  FADD.FTZ R168, R168, R169 ;  /* 0x000000a9a8a87221 */ /* 0x000fe20000010000 */
[----:B------:R-:W-:-:S03]  /*ab10*/  LOP3.LUT R228, R229, UR4, R221, 0x96, !PT ;  /* 0x00000004e5e47c12 */ /* 0x000fc6000f8e96dd */
[----:B------:R-:W-:Y:S01]  /*ab20*/  MUFU.EX2 R205, R205 ;  /* 0x000000cd00cd7308 */ /* 0x000fe20000000800 */
[----:B------:R-:W-:Y:S01]  /*ab30*/  FADD.FTZ R171, R171, R168 ;  /* 0x000000a8abab7221 */ /* 0x000fe20000010000 */
[----:B----4-:R-:W-:Y:S01]  /*ab40*/  HMMA.16816.F32.BF16 R128, R4, R12, R128 ;  /* 0x0000000c0480723c */ /* 0x010fe20000041880 */
[----:B------:R-:W-:-:S05]  /*ab50*/  IMAD.WIDE.U32 R228, R228, -0x326172a9, RZ ;  /* 0xcd9e8d57e4e47825 */ /* 0x000fca00078e00ff */
[----:B------:R-:W-:Y:S01]  /*ab60*/  HMMA.16816.F32.BF16 R124, R4, R14, R124 ;  /* 0x0000000e047c723c */ /* 0x000fe2000004187c */
[----:B------:R-:W1:Y:S01]  /*ab70*/  LDSM.16.MT88.4 R12, [R189+0xe800] ;  /* 0x00e80000bd0c783b */ /* 0x000e620000004200 */
[----:B------:R-:W-:Y:S01]  /*ab80*/  LOP3.LUT R202, R229, R206, R202, 0x96, !PT ;  /* 0x000000cee5ca7212 */ /* 0x000fe200078e96ca */
[----:B------:R-:W-:-:S03]  /*ab90*/  FFMA.FTZ R206, R33, UR6, -R160 ;  /* 0x0000000621ce7c23 */ /* 0x000fc600080108a0 */
[C---:B------:R-:W-:Y:S03]  /*aba0*/  HMMA.16816.F32.BF16 R104, R4.reuse, R20, R104 ;  /* 0x000000140468723c */ /* 0x040fe60000041868 */
[----:B------:R-:W-:Y:S03]  /*abb0*/  MUFU.EX2 R206, R206 ;  /* 0x000000ce00ce7308 */ /* 0x000fe60000000800 */
[C---:B------:R-:W-:Y:S01]  /*abc0*/  HMMA.16816.F32.BF16 R100, R4.reuse, R22, R100 ;  /* 0x000000160464723c */ /* 0x040fe20000041864 */
[----:B------:R-:W4:Y:S05]  /*abd0*/  LDSM.16.MT88.4 R20, [R188+0xe800] ;  /* 0x00e80000bc14783b */ /* 0x000f2a0000004200 */
[C---:B--2---:R-:W-:Y:S06]  /*abe0*/  HMMA.16816.F32.BF16 R36, R4.reuse, R16, R36 ;  /* 0x000000100424723c */ /* 0x044fec0000041824 */
[C---:B------:R-:W-:Y:S01]  /*abf0*/  HMMA.16816.F32.BF16 R40, R4.reuse, R18, R40 ;  /* 0x000000120428723c */ /* 0x040fe20000041828 */
[----:B------:R-:W2:Y:S05]  /*ac00*/  LDSM.16.MT88.4 R16, [R192+0x10800] ;  /* 0x01080000c010783b */ /* 0x000eaa0000004200 */
[C---:B------:R-:W-:Y:S06]  /*ac10*/  HMMA.16816.F32.BF16 R112, R4.reuse, R24, R112 ;  /* 0x000000180470723c */ /* 0x040fec0000041870 */
[----:B---3--:R-:W-:Y:S01]  /*ac20*/  HMMA.16816.F32.BF16 R44, R4, R8, R44 ;  /* 0x00000008042c723c */ /* 0x008fe2000004182c */
[----:B------:R-:W-:Y:S01]  /*ac30*/  LOP3.LUT R24, R143, R228, R203, 0x96, !PT ;  /* 0x000000e48f187212 */ /* 0x000fe200078e96cb */
[----:B------:R-:W-:-:S04]  /*ac40*/  IMAD.WIDE.U32 R202, R202, -0x2daee0ad, RZ ;  /* 0xd2511f53caca7825 */ /* 0x000fc800078e00ff */
[----:B------:R-:W-:Y:S01]  /*ac50*/  IMAD.WIDE.U32 R24, R24, -0x2daee0ad, RZ ;  /* 0xd2511f5318187825 */ /* 0x000fe200078e00ff */
[----:B------:R-:W-:Y:S01]  /*ac60*/  LOP3.LUT R174, R203, R204, R174, 0x96, !PT ;  /* 0x000000cccbae7212 */ /* 0x000fe200078e96ae */
[----:B------:R-:W-:Y:S01]  /*ac70*/  HMMA.16816.F32.BF16 R48, R4, R10, R48 ;  /* 0x0000000a0430723c */ /* 0x000fe20000041830 */
[----:B------:R-:W3:Y:S01]  /*ac80*/  LDSM.16.MT88.4 R8, [R190+0x10800] ;  /* 0x01080000be08783b */ /* 0x000ee20000004200 */
[----:B------:R-:W-:Y:S01]  /*ac90*/  FFMA.FTZ R203, R136, UR6, -R145 ;  /* 0x0000000688cb7c23 */ /* 0x000fe20008010891 */
[----:B------:R-:W-:Y:S01]  /*aca0*/  LOP3.LUT R228, R25, R202, R147, 0x96, !PT ;  /* 0x000000ca19e47212 */ /* 0x000fe200078e9693 */
[----:B------:R-:W-:-:S04]  /*acb0*/  IMAD.WIDE.U32 R230, R174, -0x326172a9, RZ ;  /* 0xcd9e8d57aee67825 */ /* 0x000fc800078e00ff */
[----:B------:R-:W-:Y:S01]  /*acc0*/  FFMA.FTZ R174, R140, UR6, -R145 ;  /* 0x000000068cae7c23 */ /* 0x000fe20008010891 */
[C---:B-1----:R-:W-:Y:S01]  /*acd0*/  HMMA.16816.F32.BF16 R52, R4.reuse, R12, R52 ;  /* 0x0000000c0434723c */ /* 0x042fe20000041834 */
[----:B------:R-:W-:Y:S01]  /*ace0*/  FFMA.FTZ R204, R135, UR6, -R160 ;  /* 0x0000000687cc7c23 */ /* 0x000fe200080108a0 */
[----:B------:R-:W-:Y:S01]  /*acf0*/  IMAD.WIDE.U32 R228, R228, -0x326172a9, RZ ;  /* 0xcd9e8d57e4e47825 */ /* 0x000fe200078e00ff */
[----:B------:R-:W-:Y:S01]  /*ad00*/  LOP3.LUT R141, R231, R142, R141, 0x96, !PT ;  /* 0x0000008ee78d7212 */ /* 0x000fe200078e968d */
[----:B------:R-:W-:Y:S02]  /*ad10*/  MUFU.EX2 R203, R203 ;  /* 0x000000cb00cb7308 */ /* 0x000fe40000000800 */
[----:B------:R-:W-:Y:S01]  /*ad20*/  FFMA.FTZ R202, R134, UR6, -R145 ;  /* 0x0000000686ca7c23 */ /* 0x000fe20008010891 */
[----:B------:R-:W-:Y:S01]  /*ad30*/  HMMA.16816.F32.BF16 R56, R4, R14, R56 ;  /* 0x0000000e0438723c */ /* 0x000fe20000041838 */
[----:B------:R-:W-:Y:S01]  /*ad40*/  LOP3.LUT R230, R229, R230, R138, 0x96, !PT ;  /* 0x000000e6e5e67212 */ /* 0x000fe200078e968a */
[----:B------:R-:W1:Y:S01]  /*ad50*/  LDSM.16.MT88.4 R12, [R189+0x10800] ;  /* 0x01080000bd0c783b */ /* 0x000e620000004200 */
[----:B------:R-:W-:-:S04]  /*ad60*/  IMAD.WIDE.U32 R238, R141, -0x2daee0ad, RZ ;  /* 0xd2511f538dee7825 */ /* 0x000fc800078e00ff */
[--C-:B------:R-:W-:Y:S01]  /*ad70*/  FFMA.FTZ R229, R139, UR6, -R160.reuse ;  /* 0x000000068be57c23 */ /* 0x100fe200080108a0 */
[C---:B----4-:R-:W-:Y:S01]  /*ad80*/  HMMA.16816.F32.BF16 R60, R4.reuse, R20, R60 ;  /* 0x00000014043c723c */ /* 0x050fe2000004183c */
[----:B------:R-:W-:Y:S01]  /*ad90*/  IMAD.WIDE.U32 R230, R230, -0x2daee0ad, RZ ;  /* 0xd2511f53e6e67825 */ /* 0x000fe200078e00ff */
[----:B------:R-:W4:Y:S01]  /*ada0*/  MUFU.EX2 R174, R174 ;  /* 0x000000ae00ae7308 */ /* 0x000f220000000800 */
[----:B------:R-:W5:Y:S03]  /*adb0*/  LDSM.16.MT88.4 R140, [R188+0x10800] ;  /* 0x01080000bc8c783b */ /* 0x000f660000004200 */
[C---:B--2---:R-:W-:Y:S01]  /*adc0*/  HMMA.16816.F32.BF16 R68, R4.reuse, R16, R68 ;  /* 0x000000100444723c */ /* 0x044fe20000041844 */
[----:B------:R-:W-:Y:S01]  /*add0*/  LOP3.LUT R20, R231, R238, R133, 0x96, !PT ;  /* 0x000000eee7147212 */ /* 0x000fe200078e9685 */
[----:B------:R-:W-:Y:S01]  /*ade0*/  FFMA.FTZ R231, R35, UR6, -R160 ;  /* 0x0000000623e77c23 */ /* 0x000fe200080108a0 */
[----:B------:R-:W-:Y:S01]  /*adf0*/  LOP3.LUT R238, R239, R24, R137, 0x96, !PT ;  /* 0x00000018efee7212 */ /* 0x000fe200078e9689 */
[----:B------:R-:W-:Y:S01]  /*ae00*/  MUFU.EX2 R204, R204 ;  /* 0x000000cc00cc7308 */ /* 0x000fe20000000800 */
[----:B------:R-:W2:Y:S01]  /*ae10*/  LDSM.16.MT88.4 R136, [R192+0xd000] ;  /* 0x00d00000c088783b */ /* 0x000ea20000004200 */
[----:B------:R-:W-:Y:S01]  /*ae20*/  IMAD.WIDE.U32 R20, R20, -0x326172a9, RZ ;  /* 0xcd9e8d5714147825 */ /* 0x000fe200078e00ff */
[C---:B------:R-:W-:Y:S02]  /*ae30*/  HMMA.16816.F32.BF16 R72, R4.reuse, R18, R72 ;  /* 0x000000120448723c */ /* 0x040fe40000041848 */
[----:B------:R-:W-:Y:S01]  /*ae40*/  LDSM.16.MT88.4 R132, [R190+0xd000] ;  /* 0x00d00000be84783b */ /* 0x000fe20000004200 */
[----:B------:R-:W-:Y:S01]  /*ae50*/  IMAD.WIDE.U32 R238, R238, -0x326172a9, RZ ;  /* 0xcd9e8d57eeee7825 */ /* 0x000fe200078e00ff */
[C---:B------:R-:W-:Y:S01]  /*ae60*/  LOP3.LUT R16, R20.reuse, 0xffff, RZ, 0xc0, !PT ;  /* 0x0000ffff14107812 */ /* 0x040fe200078ec0ff */
[----:B------:R-:W5:Y:S01]  /*ae70*/  MUFU.EX2 R229, R229 ;  /* 0x000000e500e57308 */ /* 0x000f620000000800 */
[----:B------:R-:W-:Y:S01]  /*ae80*/  LOP3.LUT R224, R20, 0xff, RZ, 0xc0, !PT ;  /* 0x000000ff14e07812 */ /* 0x000fe200078ec0ff */
[----:B------:R-:W-:Y:S01]  /*ae90*/  HMMA.16816.F32.BF16 R64, R4, R22, R64 ;  /* 0x000000160440723c */ /* 0x000fe20000041840 */
[----:B------:R-:W-:-:S02]  /*aea0*/  SHF.R.U32.HI R19, RZ, 0x8, R16 ;  /* 0x00000008ff137819 */ /* 0x000fc40000011610 */
[----:B------:R-:W-:Y:S02]  /*aeb0*/  LOP3.LUT R16, R21, R238, R34, 0x96, !PT ;  /* 0x000000ee15107212 */ /* 0x000fe400078e9622 */
[----:B------:R-:W-:Y:S01]  /*aec0*/  PRMT R224, R224, 0x5410, R19 ;  /* 0x00005410e0e07816 */ /* 0x000fe20000000013 */
[C---:B---3--:R-:W-:Y:S01]  /*aed0*/  HMMA.16816.F32.BF16 R76, R4.reuse, R8, R76 ;  /* 0x00000008044c723c */ /* 0x048fe2000004184c */
[C---:B------:R-:W-:Y:S01]  /*aee0*/  LOP3.LUT R19, R16.reuse, 0xffff, RZ, 0xc0, !PT ;  /* 0x0000ffff10137812 */ /* 0x040fe200078ec0ff */
[----:B------:R-:W3:Y:S01]  /*aef0*/  MUFU.EX2 R202, R202 ;  /* 0x000000ca00ca7308 */ /* 0x000ee20000000800 */
[----:B------:R-:W-:Y:S01]  /*af00*/  SHF.R.U32.HI R17, RZ, 0x10, R20 ;  /* 0x00000010ff117819 */ /* 0x000fe20000011614 */
[----:B------:R-:W-:Y:S01]  /*af10*/  LDSM.16.MT88.4 R32, [R189+0xd000] ;  /* 0x00d00000bd20783b */ /* 0x000fe20000004200 */
[----:B------:R-:W-:Y:S01]  /*af20*/  SHF.R.U32.HI R19, RZ, 0x8, R19 ;  /* 0x00000008ff137819 */ /* 0x000fe20000011613 */
[----:B------:R-:W-:Y:S01]  /*af30*/  HMMA.16816.F32.BF16 R80, R4, R10, R80 ;  /* 0x0000000a0450723c */ /* 0x000fe20000041850 */
[----:B------:R-:W-:-:S02]  /*af40*/  LOP3.LUT R8, R16, 0xff, RZ, 0xc0, !PT ;  /* 0x000000ff10087812 */ /* 0x000fc400078ec0ff */
[--C-:B------:R-:W-:Y:S01]  /*af50*/  SHF.R.U32.HI R9, RZ, 0x10, R16.reuse ;  /* 0x00000010ff097819 */ /* 0x100fe20000011610 */
[----:B------:R-:W2:Y:S01]  /*af60*/  MUFU.EX2 R231, R231 ;  /* 0x000000e700e77308 */ /* 0x000ea20000000800 */
[----:B------:R-:W-:Y:S01]  /*af70*/  PRMT R8, R8, 0x5410, R19 ;  /* 0x0000541008087816 */ /* 0x000fe20000000013 */
[C---:B-1----:R-:W-:Y:S01]  /*af80*/  HMMA.16816.F32.BF16 R84, R4.reuse, R12, R84 ;  /* 0x0000000c0454723c */ /* 0x042fe20000041854 */
[----:B------:R-:W-:Y:S02]  /*af90*/  LOP3.LUT R17, R17, 0xff, RZ, 0xc0, !PT ;  /* 0x000000ff11117812 */ /* 0x000fe400078ec0ff */
[----:B------:R-:W-:Y:S02]  /*afa0*/  SHF.R.U32.HI R16, RZ, 0x18, R16 ;  /* 0x00000018ff107819 */ /* 0x000fe40000011610 */
[----:B------:R-:W-:Y:S01]  /*afb0*/  HSET2.LE.AND R8, R8, R159, PT ;  /* 0x0000009f08087233 */ /* 0x000fe20003803000 */
[----:B------:R-:W-:Y:S01]  /*afc0*/  HMMA.16816.F32.BF16 R88, R4, R14, R88 ;  /* 0x0000000e0458723c */ /* 0x000fe20000041858 */
[----:B----4-:R-:W-:Y:S01]  /*afd0*/  F2FP.BF16.F32.PACK_AB R13, R203, R174 ;  /* 0x000000aecb0d723e */ /* 0x010fe200000010ff */
[----:B------:R-:W-:Y:S01]  /*afe0*/  FADD.FTZ R174, R174, R171 ;  /* 0x000000abaeae7221 */ /* 0x000fe20000010000 */
[----:B------:R-:W-:-:S02]  /*aff0*/  SHF.R.U32.HI R226, RZ, 0x18, R20 ;  /* 0x00000018ffe27819 */ /* 0x000fc40000011614 */
[----:B------:R-:W-:Y:S01]  /*b000*/  LOP3.LUT R8, R8, R13, RZ, 0xc0, !PT ;  /* 0x0000000d08087212 */ /* 0x000fe200078ec0ff */
[----:B------:R-:W-:Y:S01]  /*b010*/  LDSM.16.MT88.4 R20, [R190+0xf000] ;  /* 0x00f00000be14783b */ /* 0x000fe20000004200 */
[----:B------:R-:W-:Y:S01]  /*b020*/  LOP3.LUT R9, R9, 0xff, RZ, 0xc0, !PT ;  /* 0x000000ff09097812 */ /* 0x000fe200078ec0ff */
[C---:B------:R-:W-:Y:S01]  /*b030*/  HMMA.16816.F32.BF16 R120, R4.reuse, R28, R120 ;  /* 0x0000001c0478723c */ /* 0x040fe20000041878 */
[----:B------:R-:W-:Y:S01]  /*b040*/  PRMT R226, R17, 0x5410, R226 ;  /* 0x0000541011e27816 */ /* 0x000fe200000000e2 */
[----:B------:R-:W1:Y:S01]  /*b050*/  LDSM.16.MT88.4 R12, [R188+0xf000] ;  /* 0x00f00000bc0c783b */ /* 0x000e620000004200 */
[----:B------:R-:W-:Y:S01]  /*b060*/  PRMT R10, R9, 0x5410, R16 ;  /* 0x00005410090a7816 */ /* 0x000fe20000000010 */
[----:B------:R-:W-:Y:S01]  /*b070*/  FADD.FTZ R203, R203, R174 ;  /* 0x000000aecbcb7221 */ /* 0x000fe20000010000 */
[--C-:B------:R-:W-:Y:S01]  /*b080*/  HSET2.LE.AND R224, R224, R159.reuse, PT ;  /* 0x0000009fe0e07233 */ /* 0x100fe20003803000 */
[----:B------:R-:W4:Y:S01]  /*b090*/  LDSM.16.MT88.4 R16, [R189+0xf000] ;  /* 0x00f00000bd10783b */ /* 0x000f220000004200 */
[----:B------:R-:W-:Y:S01]  /*b0a0*/  HMMA.16816.F32.BF16 R116, R4, R30, R116 ;  /* 0x0000001e0474723c */ /* 0x000fe20000041874 */
[----:B------:R-:W-:-:S02]  /*b0b0*/  HSET2.LE.AND R9, R10, R159, PT ;  /* 0x0000009f0a097233 */ /* 0x000fc40003803000 */
[----:B-----5:R-:W-:Y:S01]  /*b0c0*/  F2FP.BF16.F32.PACK_AB R10, R229, R204 ;  /* 0x000000cce50a723e */ /* 0x020fe200000010ff */
[----:B------:R-:W-:Y:S01]  /*b0d0*/  LDSM.16.MT88.4 R28, [R188+0xd000] ;  /* 0x00d00000bc1c783b */ /* 0x000fe20000004200 */
[----:B---3--:R-:W-:Y:S01]  /*b0e0*/  F2FP.BF16.F32.PACK_AB R11, R205, R202 ;  /* 0x000000cacd0b723e */ /* 0x008fe200000010ff */
[C---:B------:R-:W-:Y:S01]  /*b0f0*/  HMMA.16816.F32.BF16 R108, R4.reuse, R26, R108 ;  /* 0x0000001a046c723c */ /* 0x040fe2000004186c */
[----:B------:R-:W-:Y:S01]  /*b100*/  LOP3.LUT R9, R9, R10, RZ, 0xc0, !PT ;  /* 0x0000000a09097212 */ /* 0x000fe200078ec0ff */
[----:B------:R-:W-:Y:S01]  /*b110*/  LDSM.16.MT88.4 R24, [R192+0xf000] ;  /* 0x00f00000c018783b */ /* 0x000fe20000004200 */
[----:B------:R-:W-:Y:S01]  /*b120*/  LOP3.LUT R10, R224, R11, RZ, 0xc0, !PT ;  /* 0x0000000be00a7212 */ /* 0x000fe200078ec0ff */
[----:B------:R-:W-:Y:S01]  /*b130*/  FADD.FTZ R202, R202, R203 ;  /* 0x000000cbcaca7221 */ /* 0x000fe20000010000 */
[----:B------:R-:W-:Y:S01]  /*b140*/  HSET2.LE.AND R11, R226, R159, PT ;  /* 0x0000009fe20b7233 */ /* 0x000fe20003803000 */
[----:B------:R-:W-:Y:S01]  /*b150*/  HMMA.16816.F32.BF16 R92, R4, R140, R92 ;  /* 0x0000008c045c723c */ /* 0x000fe2000004185c */
[----:B--2---:R-:W-:Y:S01]  /*b160*/  F2FP.BF16.F32.PACK_AB R224, R231, R206 ;  /* 0x000000cee7e0723e */ /* 0x004fe200000010ff */
[----:B------:R-:W-:-:S03]  /*b170*/  FADD.FTZ R205, R205, R202 ;  /* 0x000000cacdcd7221 */ /* 0x000fc60000010000 */
[----:B------:R-:W-:Y:S01]  /*b180*/  LOP3.LUT R11, R11, R224, RZ, 0xc0, !PT ;  /* 0x000000e00b0b7212 */ /* 0x000fe200078ec0ff */
[----:B------:R-:W-:Y:S01]  /*b190*/  HMMA.16816.F32.BF16 R96, R4, R142, R96 ;  /* 0x0000008e0460723c */ /* 0x000fe20000041860 */
[----:B------:R-:W2:Y:S04]  /*b1a0*/  LDSM.16.MT88.4 R4, [R192+0x11000] ;  /* 0x01100000c004783b */ /* 0x000ea80000004200 */
[----:B------:R-:W-:Y:S01]  /*b1b0*/  LDSM.16.MT88.4 R140, [R192+0xd800] ;  /* 0x00d80000c08c783b */ /* 0x000fe20000004200 */
[C---:B------:R-:W-:Y:S06]  /*b1c0*/  HMMA.16816.F32.BF16 R128, R8.reuse, R136, R128 ;  /* 0x000000880880723c */ /* 0x040fec0000041880 */
[C---:B------:R-:W-:Y:S01]  /*b1d0*/  HMMA.16816.F32.BF16 R124, R8.reuse, R138, R124 ;  /* 0x0000008a087c723c */ /* 0x040fe2000004187c */
[----:B------:R-:W-:Y:S05]  /*b1e0*/  LDSM.16.MT88.4 R136, [R190+0xd800] ;  /* 0x00d80000be88783b */ /* 0x000fea0000004200 */
[C---:B-1----:R-:W-:Y:S06]  /*b1f0*/  HMMA.16816.F32.BF16 R60, R8.reuse, R12, R60 ;  /* 0x0000000c083c723c */ /* 0x042fec000004183c */
[C---:B------:R-:W-:Y:S01]  /*b200*/  HMMA.16816.F32.BF16 R64, R8.reuse, R14, R64 ;  /* 0x0000000e0840723c */ /* 0x040fe20000041840 */
[----:B------:R-:W1:Y:S05]  /*b210*/  LDSM.16.MT88.4 R12, [R189+0x11000] ;  /* 0x01100000bd0c783b */ /* 0x000e6a0000004200 */
[C---:B----4-:R-:W-:Y:S06]  /*b220*/  HMMA.16816.F32.BF16 R52, R8.reuse, R16, R52 ;  /* 0x000000100834723c */ /* 0x050fec0000041834 */
[C---:B------:R-:W-:Y:S01]  /*b230*/  HMMA.16816.F32.BF16 R44, R8.reuse, R20, R44 ;  /* 0x00000014082c723c */ /* 0x040fe2000004182c */
[----:B------:R-:W-:Y:S01]  /*b240*/  LOP3.LUT R16, R239, R228, R0, 0x96, !PT ;  /* 0x000000e4ef107212 */ /* 0x000fe200078e9600 */
[----:B------:R-:W-:Y:S01]  /*b250*/  FFMA.FTZ R239, R144, UR6, -R145 ;  /* 0x0000000690ef7c23 */ /* 0x000fe20008010891 */
[--C-:B------:R-:W-:Y:S01]  /*b260*/  FFMA.FTZ R0, R167, UR6, -R160.reuse ;  /* 0x00000006a7007c23 */ /* 0x100fe200080108a0 */
[----:B------:R-:W-:Y:S01]  /*b270*/  LDSM.16.MT88.4 R144, [R188+0x11000] ;  /* 0x01100000bc90783b */ /* 0x000fe20000004200 */
[----:B------:R-:W-:Y:S01]  /*b280*/  FFMA.FTZ R160, R161, UR6, -R160 ;  /* 0x00000006a1a07c23 */ /* 0x000fe200080108a0 */
[C---:B------:R-:W-:Y:S01]  /*b290*/  HMMA.16816.F32.BF16 R48, R8.reuse, R22, R48 ;  /* 0x000000160830723c */ /* 0x040fe20000041830 */
[----:B------:R-:W-:Y:S01]  /*b2a0*/  IMAD.WIDE.U32 R16, R16, -0x2daee0ad, RZ ;  /* 0xd2511f5310107825 */ /* 0x000fe200078e00ff */
[----:B------:R-:W3:Y:S01]  /*b2b0*/  LDSM.16.MT88.4 R20, [R190+0x11000] ;  /* 0x01100000be14783b */ /* 0x000ee20000004200 */
[----:B------:R-:W-:Y:S03]  /*b2c0*/  MUFU.EX2 R239, R239 ;  /* 0x000000ef00ef7308 */ /* 0x000fe60000000800 */
[C---:B--2---:R-:W-:Y:S05]  /*b2d0*/  HMMA.16816.F32.BF16 R68, R8.reuse, R4, R68 ;  /* 0x000000040844723c */ /* 0x044fea0000041844 */
[----:B------:R-:W2:Y:S01]  /*b2e0*/  MUFU.EX2 R0, R0 ;  /* 0x0000000000007308 */ /* 0x000ea20000000800 */
[----:B------:R-:W-:Y:S01]  /*b2f0*/  HMMA.16816.F32.BF16 R72, R8, R6, R72 ;  /* 0x000000060848723c */ /* 0x000fe20000041848 */
[----:B------:R-:W-:-:S02]  /*b300*/  SHF.R.U32.HI R4, RZ, 0x10, R16 ;  /* 0x00000010ff047819 */ /* 0x000fc40000011610 */
[----:B------:R-:W-:Y:S02]  /*b310*/  SHF.R.U32.HI R5, RZ, 0x18, R16 ;  /* 0x00000018ff057819 */ /* 0x000fe40000011610 */
[----:B------:R-:W-:Y:S01]  /*b320*/  LOP3.LUT R4, R4, 0xff, RZ, 0xc0, !PT ;  /* 0x000000ff04047812 */ /* 0x000fe200078ec0ff */
[C---:B------:R-:W-:Y:S01]  /*b330*/  HMMA.16816.F32.BF16 R36, R8.reuse, R24, R36 ;  /* 0x000000180824723c */ /* 0x040fe20000041824 */
[C---:B------:R-:W-:Y:S01]  /*b340*/  LOP3.LUT R7, R16.reuse, 0xffff, RZ, 0xc0, !PT ;  /* 0x0000ffff10077812 */ /* 0x040fe200078ec0ff */
[----:B------:R-:W4:Y:S01]  /*b350*/  MUFU.EX2 R160, R160 ;  /* 0x000000a000a07308 */ /* 0x000f220000000800 */
[----:B------:R-:W-:Y:S02]  /*b360*/  LOP3.LUT R6, R16, 0xff, RZ, 0xc0, !PT ;  /* 0x000000ff10067812 */ /* 0x000fe400078ec0ff */
[----:B------:R-:W-:Y:S01]  /*b370*/  LOP3.LUT R16, R17, R230, R207, 0x96, !PT ;  /* 0x000000e611107212 */ /* 0x000fe200078e96cf */
[----:B-1----:R-:W-:Y:S01]  /*b380*/  HMMA.16816.F32.BF16 R84, R8, R12, R84 ;  /* 0x0000000c0854723c */ /* 0x002fe20000041854 */
[----:B------:R-:W-:-:S02]  /*b390*/  SHF.R.U32.HI R7, RZ, 0x8, R7 ;  /* 0x00000008ff077819 */ /* 0x000fc40000011607 */
[----:B------:R-:W-:Y:S02]  /*b3a0*/  PRMT R4, R4, 0x5410, R5 ;  /* 0x0000541004047816 */ /* 0x000fe40000000005 */
[--C-:B------:R-:W-:Y:S01]  /*b3b0*/  SHF.R.U32.HI R5, RZ, 0x10, R16.reuse ;  /* 0x00000010ff057819 */ /* 0x100fe20000011610 */
[C---:B------:R-:W-:Y:S01]  /*b3c0*/  HMMA.16816.F32.BF16 R40, R8.reuse, R26, R40 ;  /* 0x0000001a0828723c */ /* 0x040fe20000041828 */
[----:B------:R-:W-:Y:S01]  /*b3d0*/  PRMT R6, R6, 0x5410, R7 ;  /* 0x0000541006067816 */ /* 0x000fe20000000007 */
[----:B------:R-:W1:Y:S01]  /*b3e0*/  LDSM.16.MT88.4 R24, [R189+0xd800] ;  /* 0x00d80000bd18783b */ /* 0x000e620000004200 */
[C---:B------:R-:W-:Y:S02]  /*b3f0*/  LOP3.LUT R7, R16.reuse, 0xffff, RZ, 0xc0, !PT ;  /* 0x0000ffff10077812 */ /* 0x040fe400078ec0ff */
[----:B------:R-:W-:Y:S01]  /*b400*/  LOP3.LUT R224, R16, 0xff, RZ, 0xc0, !PT ;  /* 0x000000ff10e07812 */ /* 0x000fe200078ec0ff */
[----:B------:R-:W-:Y:S01]  /*b410*/  HMMA.16816.F32.BF16 R56, R8, R18, R56 ;  /* 0x000000120838723c */ /* 0x000fe20000041838 */
[----:B------:R-:W-:-:S02]  /*b420*/  SHF.R.U32.HI R16, RZ, 0x18, R16 ;  /* 0x00000018ff107819 */ /* 0x000fc40000011610 */
[----:B------:R-:W-:Y:S02]  /*b430*/  LOP3.LUT R5, R5, 0xff, RZ, 0xc0, !PT ;  /* 0x000000ff05057812 */ /* 0x000fe400078ec0ff */
[----:B------:R-:W-:Y:S01]  /*b440*/  SHF.R.U32.HI R7, RZ, 0x8, R7 ;  /* 0x00000008ff077819 */ /* 0x000fe20000011607 */
[C---:B------:R-:W-:Y:S01]  /*b450*/  HMMA.16816.F32.BF16 R120, R8.reuse, R132, R120 ;  /* 0x000000840878723c */ /* 0x040fe20000041878 */
[----:B------:R-:W-:Y:S02]  /*b460*/  PRMT R12, R5, 0x5410, R16 ;  /* 0x00005410050c7816 */ /* 0x000fe40000000010 */
[----:B------:R-:W5:Y:S01]  /*b470*/  LDSM.16.MT88.4 R16, [R188+0xf800] ;  /* 0x00f80000bc10783b */ /* 0x000f620000004200 */
[----:B------:R-:W-:Y:S02]  /*b480*/  PRMT R224, R224, 0x5410, R7 ;  /* 0x00005410e0e07816 */ /* 0x000fe40000000007 */
[----:B------:R-:W-:Y:S01]  /*b490*/  HMMA.16816.F32.BF16 R116, R8, R134, R116 ;  /* 0x000000860874723c */ /* 0x000fe20000041874 */
[--C-:B------:R-:W-:Y:S01]  /*b4a0*/  HSET2.LE.AND R7, R4, R159.reuse, PT ;  /* 0x0000009f04077233 */ /* 0x100fe20003803000 */
[----:B------:R-:W-:Y:S01]  /*b4b0*/  LDSM.16.MT88.4 R132, [R188+0xd800] ;  /* 0x00d80000bc84783b */ /* 0x000fe20000004200 */
[----:B------:R-:W-:-:S02]  /*b4c0*/  HSET2.LE.AND R6, R6, R159, PT ;  /* 0x0000009f06067233 */ /* 0x000fc40003803000 */
[--C-:B------:R-:W-:Y:S01]  /*b4d0*/  HSET2.LE.AND R4, R224, R159.reuse, PT ;  /* 0x0000009fe0047233 */ /* 0x100fe20003803000 */
[C---:B------:R-:W-:Y:S01]  /*b4e0*/  HMMA.16816.F32.BF16 R112, R8.reuse, R32, R112 ;  /* 0x000000200870723c */ /* 0x040fe20000041870 */
[----:B------:R-:W-:Y:S02]  /*b4f0*/  HSET2.LE.AND R5, R12, R159, PT ;  /* 0x0000009f0c057233 */ /* 0x000fe40003803000 */
[----:B------:R-:W-:Y:S01]  /*b500*/  F2FP.BF16.F32.PACK_AB R159, R237, R164 ;  /* 0x000000a4ed9f723e */ /* 0x000fe200000010ff */
[----:B------:R-:W-:Y:S01]  /*b510*/  FADD.FTZ R164, R164, R205 ;  /* 0x000000cda4a47221 */ /* 0x000fe20000010000 */
[----:B--2---:R-:W-:Y:S01]  /*b520*/  F2FP.BF16.F32.PACK_AB R224, R165, R0 ;  /* 0x00000000a5e0723e */ /* 0x004fe200000010ff */
[----:B------:R-:W-:Y:S01]  /*b530*/  HMMA.16816.F32.BF16 R108, R8, R34, R108 ;  /* 0x00000022086c723c */ /* 0x000fe2000004186c */
[----:B------:R-:W-:Y:S01]  /*b540*/  LOP3.LUT R4, R4, R159, RZ, 0xc0, !PT ;  /* 0x0000009f04047212 */ /* 0x000fe200078ec0ff */
[----:B------:R-:W-:Y:S01]  /*b550*/  LDSM.16.MT88.4 R32, [R192+0xf800] ;  /* 0x00f80000c020783b */ /* 0x000fe20000004200 */
[----:B------:R-:W-:Y:S01]  /*b560*/  LOP3.LUT R5, R5, R224, RZ, 0xc0, !PT ;  /* 0x000000e005057212 */ /* 0x000fe200078ec0ff */
[----:B------:R-:W-:-:S02]  /*b570*/  FADD.FTZ R237, R237, R164 ;  /* 0x000000a4eded7221 */ /* 0x000fc40000010000 */
[C---:B------:R-:W-:Y:S06]  /*b580*/  HMMA.16816.F32.BF16 R104, R8.reuse, R28, R104 ;  /* 0x0000001c0868723c */ /* 0x040fec0000041868 */
[C---:B------:R-:W-:Y:S01]  /*b590*/  HMMA.16816.F32.BF16 R100, R8.reuse, R30, R100 ;  /* 0x0000001e0864723c */ /* 0x040fe20000041864 */
[----:B------:R-:W-:Y:S05]  /*b5a0*/  LDSM.16.MT88.4 R28, [R190+0xf800] ;  /* 0x00f80000be1c783b */ /* 0x000fea0000004200 */
[C---:B---3--:R-:W-:Y:S06]  /*b5b0*/  HMMA.16816.F32.BF16 R76, R8.reuse, R20, R76 ;  /* 0x00000014084c723c */ /* 0x048fec000004184c */
[C---:B------:R-:W-:Y:S01]  /*b5c0*/  HMMA.16816.F32.BF16 R80, R8.reuse, R22, R80 ;  /* 0x000000160850723c */ /* 0x040fe20000041850 */
[----:B------:R-:W-:Y:S05]  /*b5d0*/  LDSM.16.MT88.4 R20, [R189+0xf800] ;  /* 0x00f80000bd14783b */ /* 0x000fea0000004200 */
[C---:B------:R-:W-:Y:S01]  /*b5e0*/  HMMA.16816.F32.BF16 R88, R8.reuse, R14, R88 ;  /* 0x0000000e0858723c */ /* 0x040fe20000041858 */
[----:B------:R-:W-:Y:S05]  /*b5f0*/  LDSM.16.MT88.4 R12, [R192+0x11800] ;  /* 0x01180000c00c783b */ /* 0x000fea0000004200 */
[C---:B------:R-:W-:Y:S06]  /*b600*/  HMMA.16816.F32.BF16 R92, R8.reuse, R144, R92 ;  /* 0x00000090085c723c */ /* 0x040fec000004185c */
[----:B------:R-:W-:Y:S01]  /*b610*/  HMMA.16816.F32.BF16 R96, R8, R146, R96 ;  /* 0x000000920860723c */ /* 0x000fe20000041860 */
[----:B------:R-:W2:Y:S01]  /*b620*/  LDSM.16.MT88.4 R8, [R190+0x11800] ;  /* 0x01180000be08783b */ /* 0x000ea20000004200 */
[----:B------:R-:W-:Y:S01]  /*b630*/  F2FP.BF16.F32.PACK_AB R145, R239, R162 ;  /* 0x000000a2ef91723e */ /* 0x000fe200000010ff */
[----:B------:R-:W-:Y:S01]  /*b640*/  FADD.FTZ R162, R162, R237 ;  /* 0x000000eda2a27221 */ /* 0x000fe20000010000 */
[----:B----4-:R-:W-:-:S02]  /*b650*/  F2FP.BF16.F32.PACK_AB R144, R160, R163 ;  /* 0x000000a3a090723e */ /* 0x010fc400000010ff */
[----:B------:R-:W-:Y:S01]  /*b660*/  LOP3.LUT R6, R6, R145, RZ, 0xc0, !PT ;  /* 0x0000009106067212 */ /* 0x000fe200078ec0ff */
[----:B------:R-:W-:Y:S01]  /*b670*/  FADD.FTZ R227, R239, R162 ;  /* 0x000000a2efe37221 */ /* 0x000fe20000010000 */
[----:B------:R-:W-:-:S07]  /*b680*/  LOP3.LUT R7, R7, R144, RZ, 0xc0, !PT ;  /* 0x0000009007077212 */ /* 0x000fce00078ec0ff */
[C---:B-1----:R-:W-:Y:S06]  /*b690*/  HMMA.16816.F32.BF16 R112, R4.reuse, R24, R112 ;  /* 0x000000180470723c */ /* 0x042fec0000041870 */
[C---:B------:R-:W-:Y:S01]  /*b6a0*/  HMMA.16816.F32.BF16 R108, R4.reuse, R26, R108 ;  /* 0x0000001a046c723c */ /* 0x040fe2000004186c */
[----:B------:R-:W1:Y:S05]  /*b6b0*/  LDSM.16.MT88.4 R24, [R189+0x11800] ;  /* 0x01180000bd18783b */ /* 0x000e6a0000004200 */
[C---:B-----5:R-:W-:Y:S06]  /*b6c0*/  HMMA.16816.F32.BF16 R60, R4.reuse, R16, R60 ;  /* 0x00000010043c723c */ /* 0x060fec000004183c */
[C---:B------:R-:W-:Y:S01]  /*b6d0*/  HMMA.16816.F32.BF16 R64, R4.reuse, R18, R64 ;  /* 0x000000120440723c */ /* 0x040fe20000041840 */
[----:B------:R-:W3:Y:S05]  /*b6e0*/  LDSM.16.MT88.4 R16, [R188+0x11800] ;  /* 0x01180000bc10783b */ /* 0x000eea0000004200 */
[C---:B------:R-:W-:Y:S06]  /*b6f0*/  HMMA.16816.F32.BF16 R128, R4.reuse, R140, R128 ;  /* 0x0000008c0480723c */ /* 0x040fec0000041880 */
[C---:B--2---:R-:W-:Y:S06]  /*b700*/  HMMA.16816.F32.BF16 R76, R4.reuse, R8, R76 ;  /* 0x00000008044c723c */ /* 0x044fec000004184c */
        /* <DEDUP_REMOVED lines=8> */
[----:B------:R-:W-:Y:S01]  /*b790*/  HMMA.16816.F32.BF16 R100, R4, R134, R100 ;  /* 0x000000860464723c */ /* 0x000fe20000041864 */
[----:B------:R-:W-:Y:S02]  /*b7a0*/  IMAD.MOV.U32 R3, RZ, RZ, R155 ;  /* 0x000000ffff037224 */ /* 0x000fe400078e009b */
[----:B------:R-:W-:-:S03]  /*b7b0*/  FADD.FTZ R229, R229, R204 ;  /* 0x000000cce5e57221 */ /* 0x000fc60000010000 */
        /* <DEDUP_REMOVED lines=8> */
[----:B------:R-:W-:Y:S03]  /*b840*/  HMMA.16816.F32.BF16 R48, R4, R30, R48 ;  /* 0x0000001e0430723c */ /* 0x000fe60000041830 */
[----:B------:R-:W-:-:S03]  /*b850*/  FADD.FTZ R225, R160, R163 ;  /* 0x000000a3a0e17221 */ /* 0x000fc60000010000 */
[C---:B------:R-:W-:Y:S06]  /*b860*/  HMMA.16816.F32.BF16 R52, R4.reuse, R20, R52 ;  /* 0x000000140434723c */ /* 0x040fec0000041834 */
[C---:B------:R-:W-:Y:S06]  /*b870*/  HMMA.16816.F32.BF16 R56, R4.reuse, R22, R56 ;  /* 0x000000160438723c */ /* 0x040fec0000041838 */
[C---:B------:R-:W-:Y:S06]  /*b880*/  HMMA.16816.F32.BF16 R68, R4.reuse, R12, R68 ;  /* 0x0000000c0444723c */ /* 0x040fec0000041844 */
[C---:B------:R-:W-:Y:S06]  /*b890*/  HMMA.16816.F32.BF16 R72, R4.reuse, R14, R72 ;  /* 0x0000000e0448723c */ /* 0x040fec0000041848 */
[C---:B------:R-:W-:Y:S06]  /*b8a0*/  HMMA.16816.F32.BF16 R80, R4.reuse, R10, R80 ;  /* 0x0000000a0450723c */ /* 0x040fec0000041850 */
[C---:B-1----:R-:W-:Y:S06]  /*b8b0*/  HMMA.16816.F32.BF16 R84, R4.reuse, R24, R84 ;  /* 0x000000180454723c */ /* 0x042fec0000041854 */
[C---:B------:R-:W-:Y:S06]  /*b8c0*/  HMMA.16816.F32.BF16 R88, R4.reuse, R26, R88 ;  /* 0x0000001a0458723c */ /* 0x040fec0000041858 */
[C---:B---3--:R-:W-:Y:S06]  /*b8d0*/  HMMA.16816.F32.BF16 R92, R4.reuse, R16, R92 ;  /* 0x00000010045c723c */ /* 0x048fec000004185c */
[C---:B------:R-:W-:Y:S06]  /*b8e0*/  HMMA.16816.F32.BF16 R96, R4.reuse, R18, R96 ;  /* 0x000000120460723c */ /* 0x040fec0000041860 */
[----:B------:R-:W-:Y:S07]  /*b8f0*/  HMMA.16816.F32.BF16 R104, R4, R132, R104 ;  /* 0x000000840468723c */ /* 0x000fee0000041868 */
[----:B------:R-:W-:-:S15]  /*b900*/  IMAD.MOV.U32 R132, RZ, RZ, R156 ;  /* 0x000000ffff847224 */ /* 0x000fde00078e009c */
[----:B------:R-:W-:-:S02]  /*b910*/  NOP ;  /* 0x0000000000007918 */ /* 0x000fc40000000000 */
.L_x_706:
[----:B------:R-:W-:-:S06]  /*b920*/  UISETP.GT.AND UP0, UPT, UR17, UR12, UPT ;  /* 0x0000000c1100728c */ /* 0x000fcc000bf04270 */
[----:B------:R-:W-:-:S13]  /*b930*/  PLOP3.LUT P0, PT, PT, PT, UP0, 0x80, 0x0 ;  /* 0x000000000000781c */ /* 0x000fda0003f0f008 */
[----:B------:R-:W-:Y:S05]  /*b940*/  @!P0 BRA `(.L_x_710) ;  /* 0x0000004000fc8947 */ /* 0x000fea0003800000 */
[----:B------:R-:W-:Y:S01]  /*b950*/  ULDC UR4, c[0x0][0x2d0] ;  /* 0x0000b40000047ab9 */ /* 0x000fe20000000800 */
[----:B------:R-:W-:Y:S01]  /*b960*/  IMAD.WIDE.U32 R228, R219, -0x326172a9, RZ ;  /* 0xcd9e8d57dbe47825 */ /* 0x000fe200078e00ff */
[----:B------:R-:W-:Y:S01]  /*b970*/  ISETP.GE.AND P2, PT, R200, UR4, PT ;  /* 0x00000004c8007c0c */ /* 0x000fe2000bf46270 */
[----:B------:R-:W-:Y:S01]  /*b980*/  ULDC UR5, c[0x0][0x2d0] ;  /* 0x0000b40000057ab9 */ /* 0x000fe20000000800 */
[----:B------:R-:W-:Y:S01]  /*b990*/  PRMT R219, R2, 0x7054, R2 ;  /* 0x0000705402db7816 */ /* 0x000fe20000000002 */
[----:B------:R-:W-:Y:S01]  /*b9a0*/  IMAD.WIDE.U32 R230, R222, -0x2daee0ad, RZ ;  /* 0xd2511f53dee67825 */ /* 0x000fe200078e00ff */
[----:B------:R-:W-:Y:S01]  /*b9b0*/  LOP3.LUT R223, R229, R223, RZ, 0x3c, !PT ;  /* 0x000000dfe5df7212 */ /* 0x000fe200078e3cff */
[----:B------:R-:W-:Y:S01]  /*b9c0*/  ULDC UR4, c[0x0][0x2ec] ;  /* 0x0000bb0000047ab9 */ /* 0x000fe20000000800 */
[----:B------:R-:W-:Y:S01]  /*b9d0*/  MOV R2, R3 ;  /* 0x0000000300027202 */ /* 0x000fe20000000f00 */
[----:B------:R-:W-:Y:S01]  /*b9e0*/  ULDC.64 UR6, c[0x0][0x248] ;  /* 0x0000920000067ab9 */ /* 0x000fe20000000a00 */
[----:B------:R-:W-:Y:S01]  /*b9f0*/  MOV R0, R132 ;  /* 0x0000008400007202 */ /* 0x000fe20000000f00 */
[----:B------:R-:W-:Y:S01]  /*ba00*/  IMAD.WIDE.U32 R222, R223, -0x2daee0ad, RZ ;  /* 0xd2511f53dfde7825 */ /* 0x000fe200078e00ff */
[----:B------:R-:W-:-:S03]  /*ba10*/  MOV R233, R235 ;  /* 0x000000eb00e97202 */ /* 0x000fc60000000f00 */
[----:B------:R-:W1:Y:S08]  /*ba20*/  @!P2 LDC.64 R206, c[0x0][0x220] ;  /* 0x00008800ffceab82 */ /* 0x000e700000000a00 */
[----:B------:R-:W2:Y:S08]  /*ba30*/  @!P2 LDC.64 R204, c[0x0][0x220] ;  /* 0x00008800ffccab82 */ /* 0x000eb00000000a00 */
[----:B------:R-:W3:Y:S08]  /*ba40*/  @!P2 LDC.64 R202, c[0x0][0x220] ;  /* 0x00008800ffcaab82 */ /* 0x000ef00000000a00 */
[----:B------:R-:W4:Y:S01]  /*ba50*/  @!P2 LDC.64 R200, c[0x0][0x220] ;  /* 0x00008800ffc8ab82 */ /* 0x000f220000000a00 */
[----:B------:R-:W-:Y:S05]  /*ba60*/  BRA `(.L_x_711) ;  /* 0x0000000400cc7947 */ /* 0x000fea0003800000 */
.L_x_713:
        /* <DEDUP_REMOVED lines=12> */
[----:B------:R-:W-:Y:S04]  /*bb30*/  LEA R21, P0, R21, R210, 0x6 ;  /* 0x000000d215157211 */ /* 0x000fe800078030ff */
[----:B------:R-:W-:Y:S01]  /*bb40*/  IMAD.U32 R5, RZ, RZ, UR9 ;  /* 0x00000009ff057e24 */ /* 0x000fe2000f8e00ff */
[----:B------:R-:W5:Y:S04]  /*bb50*/  @!P2 LDC.64 R6, c[0x0][0x218] ;  /* 0x00008600ff06ab82 */ /* 0x000f680000000a00 */
[----:B------:R-:W-:Y:S04]  /*bb60*/  LEA.HI.X R22, R22, R213, R5, 0x6, P0 ;  /* 0x000000d516167211 */ /* 0x000fe800000f3405 */
        /* <DEDUP_REMOVED lines=8> */
[C---:B----4-:R-:W-:Y:S01]  /*bbf0*/  @!P3 LEA R28, P0, R21.reuse, R8, 0x1 ;  /* 0x00000008151cb211 */ /* 0x050fe200078008ff */
[----:B------:R-:W-:Y:S01]  /*bc00*/  @!PT LDS RZ, [RZ] ;  /* 0x00000000fffff984 */ /* 0x000fe20000000800 */
[----:B------:R-:W-:Y:S01]  /*bc10*/  @!PT LDS RZ, [RZ] ;  /* 0x00000000fffff984 */ /* 0x000fe20000000800 */
[----:B------:R-:W-:Y:S01]  /*bc20*/  @!PT LDS RZ, [RZ] ;  /* 0x00000000fffff984 */ /* 0x000fe20000000800 */
[----:B------:R1:W-:Y:S03]  /*bc30*/  @!P2 LDGSTS.E.BYPASS.LTC128B.128 [R209+0x6000], desc[UR22][R26.64] ;  /* 0x060000001ad1afae */ /* 0x0003e6000b901d56 */
[C---:B------:R-:W-:Y:S01]  /*bc40*/  @!P3 LEA.HI.X R29, R21.reuse, R9, R22, 0x1, P0 ;  /* 0x00000009151db211 */ /* 0x040fe200000f0c16 */
[----:B------:R3:W-:Y:S01]  /*bc50*/  @P4 STS.128 [R209+0x8000], RZ ;  /* 0x008000ffd1004388 */ /* 0x0007e20000000c00 */
[----:B------:R-:W-:Y:S01]  /*bc60*/  IADD3 R20, P0, R21, UR27, RZ ;  /* 0x0000001b15147c10 */ /* 0x000fe2000ff1e0ff */
[----:B------:R-:W4:Y:S02]  /*bc70*/  @!P3 LDC.64 R10, c[0x0][0x218] ;  /* 0x00008600ff0abb82 */ /* 0x000f240000000a00 */
[----:B------:R-:W-:Y:S01]  /*bc80*/  @!PT LDS RZ, [RZ] ;  /* 0x00000000fffff984 */ /* 0x000fe20000000800 */
[----:B------:R-:W-:Y:S01]  /*bc90*/  @!PT LDS RZ, [RZ] ;  /* 0x00000000fffff984 */ /* 0x000fe20000000800 */
[----:B------:R-:W-:Y:S01]  /*bca0*/  @!PT LDS RZ, [RZ] ;  /* 0x00000000fffff984 */ /* 0x000fe20000000800 */
[----:B------:R-:W-:Y:S01]  /*bcb0*/  @!P4 LDGSTS.E.BYPASS.LTC128B.128 [R209+0x8000], desc[UR22][R30.64+0x80] ;  /* 0x080000801ed1cfae */ /* 0x000fe2000b901d56 */
[----:B-----5:R-:W-:Y:S02]  /*bcc0*/  @!P2 LEA R24, P1, R20, R6, 0x1 ;  /* 0x000000061418a211 */ /* 0x020fe400078208ff */
[----:B------:R-:W-:Y:S01]  /*bcd0*/  IADD3.X R21, R22, UR26, RZ, P0, !PT ;  /* 0x0000001a16157c10 */ /* 0x000fe200087fe4ff */
[----:B------:R3:W-:Y:S02]  /*bce0*/  @P3 STS.128 [R209+0xa000], RZ ;  /* 0x00a000ffd1003388 */ /* 0x0007e40000000c00 */
[----:B------:R-:W5:Y:S01]  /*bcf0*/  @!P2 LDC.64 R8, c[0x0][0x218] ;  /* 0x00008600ff08ab82 */ /* 0x000f620000000a00 */
[C-C-:B------:R-:W-:Y:S01]  /*bd00*/  @!P2 LEA.HI.X R25, R20.reuse, R7, R21.reuse, 0x1, P1 ;  /* 0x000000071419a211 */ /* 0x140fe200008f0c15 */
[----:B------:R-:W-:Y:S01]  /*bd10*/  @!PT LDS RZ, [RZ] ;  /* 0x00000000fffff984 */ /* 0x000fe20000000800 */
[----:B------:R-:W-:Y:S01]  /*bd20*/  @!PT LDS RZ, [RZ] ;  /* 0x00000000fffff984 */ /* 0x000fe20000000800 */
[----:B------:R-:W-:Y:S01]  /*bd30*/  @!PT LDS RZ, [RZ] ;  /* 0x00000000fffff984 */ /* 0x000fe20000000800 */
[----:B------:R3:W-:Y:S01]  /*bd40*/  @!P3 LDGSTS.E.BYPASS.LTC128B.128 [R209+0xa000], desc[UR22][R28.64+0x100] ;  /* 0x0a0001001cd1bfae */ /* 0x0007e2000b901d56 */
[C---:B------:R-:W-:Y:S03]  /*bd50*/  IADD3 R22, P1, R20.reuse, UR27, RZ ;  /* 0x0000001b14167c10 */ /* 0x040fe6000ff3e0ff */
[----:B------:R2:W-:Y:S02]  /*bd60*/  @P2 STS.128 [R209+0x6800], RZ ;  /* 0x006800ffd1002388 */ /* 0x0005e40000000c00 */
[----:B------:R-:W5:Y:S02]  /*bd70*/  @!P4 LDC.64 R6, c[0x0][0x218] ;  /* 0x00008600ff06cb82 */ /* 0x000f640000000a00 */
[----:B------:R-:W-:Y:S01]  /*bd80*/  @!PT LDS RZ, [RZ] ;  /* 0x00000000fffff984 */ /* 0x000fe20000000800 */
[----:B------:R-:W-:Y:S01]  /*bd90*/  @!PT LDS RZ, [RZ] ;  /* 0x00000000fffff984 */ /* 0x000fe20000000800 */
[----:B------:R-:W-:Y:S01]  /*bda0*/  @!PT LDS RZ, [RZ] ;  /* 0x00000000fffff984 */ /* 0x000fe20000000800 */
[----:B------:R2:W-:Y:S01]  /*bdb0*/  @!P2 LDGSTS.E.BYPASS.LTC128B.128 [R209+0x6800], desc[UR22][R24.64] ;  /* 0x0680000018d1afae */ /* 0x0005e2000b901d56 */
[C---:B-1----:R-:W-:Y:S03]  /*bdc0*/  @!P4 LEA R26, P0, R20.reuse, R4, 0x1 ;  /* 0x00000004141ac211 */ /* 0x042fe600078008ff */
[----:B------:R1:W-:Y:S01]  /*bdd0*/  @P4 STS.128 [R209+0x8800], RZ ;  /* 0x008800ffd1004388 */ /* 0x0003e20000000c00 */
[C-C-:B------:R-:W-:Y:S02]  /*bde0*/  @!P4 LEA.HI.X R27, R20.reuse, R5, R21.reuse, 0x1, P0 ;  /* 0x00000005141bc211 */ /* 0x140fe400000f0c15 */
[C---:B------:R-:W-:Y:S01]  /*bdf0*/  @!P3 LEA R16, P0, R20.reuse, R16, 0x1 ;  /* 0x000000101410b211 */ /* 0x040fe200078008ff */
[----:B------:R-:W1:Y:S02]  /*be00*/  @!P3 LDC.64 R4, c[0x0][0x218] ;  /* 0x00008600ff04bb82 */ /* 0x000e640000000a00 */
[----:B------:R-:W-:Y:S01]  /*be10*/  @!PT LDS RZ, [RZ] ;  /* 0x00000000fffff984 */ /* 0x000fe20000000800 */
[----:B------:R-:W-:Y:S01]  /*be20*/  @!PT LDS RZ, [RZ] ;  /* 0x00000000fffff984 */ /* 0x000fe20000000800 */
[----:B------:R-:W-:Y:S01]  /*be30*/  @!PT LDS RZ, [RZ] ;  /* 0x00000000fffff984 */ /* 0x000fe20000000800 */
[----:B------:R1:W-:Y:S01]  /*be40*/  @!P4 LDGSTS.E.BYPASS.LTC128B.128 [R209+0x8800], desc[UR22][R26.64+0x80] ;  /* 0x088000801ad1cfae */ /* 0x0003e2000b901d56 */
[----:B------:R-:W-:Y:S02]  /*be50*/  @!P3 LEA.HI.X R17, R20, R17, R21, 0x1, P0 ;  /* 0x000000111411b211 */ /* 0x000fe400000f0c15 */
[----:B------:R-:W-:Y:S01]  /*be60*/  IADD3.X R21, R21, UR26, RZ, P1, !PT ;  /* 0x0000001a15157c10 */ /* 0x000fe20008ffe4ff */
[----:B------:R1:W-:Y:S01]  /*be70*/  @P3 STS.128 [R209+0xa800], RZ ;  /* 0x00a800ffd1003388 */ /* 0x0003e20000000c00 */
[C---:B---3--:R-:W-:Y:S03]  /*be80*/  @!P2 LEA R28, P0, R22.reuse, R14, 0x1 ;  /* 0x0000000e161ca211 */ /* 0x048fe600078008ff */
[----:B------:R-:W-:Y:S01]  /*be90*/  @!PT LDS RZ, [RZ] ;  /* 0x00000000fffff984 */ /* 0x000fe20000000800 */
[----:B------:R-:W-:Y:S01]  /*bea0*/  @!PT LDS RZ, [RZ] ;  /* 0x00000000fffff984 */ /* 0x000fe20000000800 */
[----:B------:R-:W-:Y:S01]  /*beb0*/  @!PT LDS RZ, [RZ] ;  /* 0x00000000fffff984 */ /* 0x000fe20000000800 */
[----:B------:R3:W-:Y:S01]  /*bec0*/  @!P3 LDGSTS.E.BYPASS.LTC128B.128 [R209+0xa800], desc[UR22][R16.64+0x100] ;  /* 0x0a80010010d1bfae */ /* 0x0007e2000b901d56 */
[C---:B------:R-:W-:Y:S02]  /*bed0*/  IADD3 R14, P1, R22.reuse, UR27, RZ ;  /* 0x0000001b160e7c10 */ /* 0x040fe4000ff3e0ff */
[C-C-:B------:R-:W-:Y:S01]  /*bee0*/  @!P2 LEA.HI.X R29, R22.reuse, R15, R21.reuse, 0x1, P0 ;  /* 0x0000000f161da211 */ /* 0x140fe200000f0c15 */
[----:B------:R3:W-:Y:S01]  /*bef0*/  @P2 STS.128 [R209+0x7000], RZ ;  /* 0x007000ffd1002388 */ /* 0x0007e20000000c00 */
[C---:B--2---:R-:W-:Y:S03]  /*bf00*/  @!P4 LEA R12, P0, R22.reuse, R12, 0x1 ;  /* 0x0000000c160cc211 */ /* 0x044fe600078008ff */
[----:B------:R-:W-:Y:S01]  /*bf10*/  @!PT LDS RZ, [RZ] ;  /* 0x00000000fffff984 */ /* 0x000fe20000000800 */
[----:B------:R-:W-:Y:S01]  /*bf20*/  @!PT LDS RZ, [RZ] ;  /* 0x00000000fffff984 */ /* 0x000fe20000000800 */
[----:B------:R-:W-:Y:S01]  /*bf30*/  @!PT LDS RZ, [RZ] ;  /* 0x00000000fffff984 */ /* 0x000fe20000000800 */
[----:B------:R3:W-:Y:S01]  /*bf40*/  @!P2 LDGSTS.E.BYPASS.LTC128B.128 [R209+0x7000], desc[UR22][R28.64] ;  /* 0x070000001cd1afae */ /* 0x0007e2000b901d56 */
[C-C-:B------:R-:W-:Y:S02]  /*bf50*/  @!P4 LEA.HI.X R13, R22.reuse, R13, R21.reuse, 0x1, P0 ;  /* 0x0000000d160dc211 */ /* 0x140fe400000f0c15 */
[C---:B----4-:R-:W-:Y:S01]  /*bf60*/  @!P3 LEA R20, P0, R22.reuse, R10, 0x1 ;  /* 0x0000000a1614b211 */ /* 0x050fe200078008ff */
[----:B------:R3:W-:Y:S01]  /*bf70*/  @P4 STS.128 [R209+0x9000], RZ ;  /* 0x009000ffd1004388 */ /* 0x0007e20000000c00 */
[----:B------:R-:W-:Y:S02]  /*bf80*/  IADD3.X R10, R21, UR26, RZ, P1, !PT ;  /* 0x0000001a150a7c10 */ /* 0x000fe40008ffe4ff */
[----:B------:R-:W-:Y:S01]  /*bf90*/  @!P3 LEA.HI.X R21, R22, R11, R21, 0x1, P0 ;  /* 0x0000000b1615b211 */ /* 0x000fe200000f0c15 */
[----:B------:R-:W-:Y:S01]  /*bfa0*/  @!PT LDS RZ, [RZ] ;  /* 0x00000000fffff984 */ /* 0x000fe20000000800 */
[----:B------:R-:W-:Y:S01]  /*bfb0*/  @!PT LDS RZ, [RZ] ;  /* 0x00000000fffff984 */ /* 0x000fe20000000800 */
[----:B------:R-:W-:Y:S01]  /*bfc0*/  @!PT LDS RZ, [RZ] ;  /* 0x00000000fffff984 */ /* 0x000fe20000000800 */
[----:B------:R3:W-:Y:S01]  /*bfd0*/  @!P4 LDGSTS.E.BYPASS.LTC128B.128 [R209+0x9000], desc[UR22][R12.64+0x80] ;  /* 0x090000800cd1cfae */ /* 0x0007e2000b901d56 */
[C---:B-----5:R-:W-:Y:S02]  /*bfe0*/  @!P2 LEA R8, P1, R14.reuse, R8, 0x1 ;  /* 0x000000080e08a211 */ /* 0x060fe400078208ff */
[C---:B-1----:R-:W-:Y:S01]  /*bff0*/  @!P3 LEA R4, P0, R14.reuse, R4, 0x1 ;  /* 0x000000040e04b211 */ /* 0x042fe200078008ff */
[----:B------:R3:W-:Y:S01]  /*c000*/  @P3 STS.128 [R209+0xb000], RZ ;  /* 0x00b000ffd1003388 */ /* 0x0007e20000000c00 */
[C-C-:B------:R-:W-:Y:S02]  /*c010*/  @!P2 LEA.HI.X R9, R14.reuse, R9, R10.reuse, 0x1, P1 ;  /* 0x000000090e09a211 */ /* 0x140fe400008f0c0a */
        /* <DEDUP_REMOVED lines=24> */
.L_x_711:
        /* <DEDUP_REMOVED lines=12> */
[C---:B-1----:R-:W-:Y:S04]  /*c260*/  @!P2 LEA R244, P1, R240.reuse, R206, 0x1 ;  /* 0x000000cef0f4a211 */ /* 0x042fe800078208ff */
[C-C-:B------:R-:W-:Y:S01]  /*c270*/  @!P2 LEA.HI.X R245, R240.reuse, R207, R224.reuse, 0x1, P1 ;  /* 0x000000cff0f5a211 */ /* 0x140fe200008f0ce0 */
[----:B------:R-:W1:Y:S01]  /*c280*/  @!P4 LDC.64 R238, c[0x0][0x220] ;  /* 0x00008800ffeecb82 */ /* 0x000e620000000a00 */
[----:B------:R-:W-:Y:S01]  /*c290*/  @P2 STS.128 [R209+0xc000], RZ ;  /* 0x00c000ffd1002388 */ /* 0x000fe20000000c00 */
[C---:B------:R-:W-:Y:S04]  /*c2a0*/  IADD3 R3, P1, R240.reuse, UR31, RZ ;  /* 0x0000001ff0037c10 */ /* 0x040fe8000ff3e0ff */
[----:B------:R-:W-:Y:S01]  /*c2b0*/  @!PT LDS RZ, [RZ] ;  /* 0x00000000fffff984 */ /* 0x000fe20000000800 */
[----:B------:R-:W-:Y:S01]  /*c2c0*/  @!PT LDS RZ, [RZ] ;  /* 0x00000000fffff984 */ /* 0x000fe20000000800 */
[----:B------:R-:W-:Y:S01]  /*c2d0*/  @!PT LDS RZ, [RZ] ;  /* 0x00000000fffff984 */ /* 0x000fe20000000800 */
[----:B------:R5:W-:Y:S02]  /*c2e0*/  @!P2 LDGSTS.E.BYPASS.LTC128B.128 [R209+0xc000], desc[UR22][R244.64] ;  /* 0x0c000000f4d1afae */ /* 0x000be4000b901d56 */
        /* <DEDUP_REMOVED lines=11> */
[----:B------:R-:W-:Y:S01]  /*c3a0*/  @!P4 LDGSTS.E.BYPASS.LTC128B.128 [R209+0xe000], desc[UR22][R250.64+0x80] ;  /* 0x0e000080fad1cfae */ /* 0x000fe2000b901d56 */
[----:B------:R-:W-:Y:S04]  /*c3b0*/  @!P3 LEA.HI.X R249, R240, R237, R224, 0x1, P0 ;  /* 0x000000edf0f9b211 */ /* 0x000fe800000f0ce0 */
[----:B------:R-:W-:Y:S01]  /*c3c0*/  @P3 STS.128 [R209+0x10000], RZ ;  /* 0x010000ffd1003388 */ /* 0x000fe20000000c00 */
[----:B------:R-:W-:Y:S02]  /*c3d0*/  IADD3.X R224, R224, UR30, RZ, P1, !PT ;  /* 0x0000001ee0e07c10 */ /* 0x000fe40008ffe4ff */
[C---:B------:R-:W-:Y:S02]  /*c3e0*/  @!P2 LEA R246, P1, R3.reuse, R204, 0x1 ;  /* 0x000000cc03f6a211 */ /* 0x040fe400078208ff */
[----:B------:R-:W-:Y:S01]  /*c3f0*/  @!PT LDS RZ, [RZ] ;  /* 0x00000000fffff984 */ /* 0x000fe20000000800 */
[----:B------:R-:W-:Y:S01]  /*c400*/  @!PT LDS RZ, [RZ] ;  /* 0x00000000fffff984 */ /* 0x000fe20000000800 */
[----:B------:R-:W-:Y:S01]  /*c410*/  @!PT LDS RZ, [RZ] ;  /* 0x00000000fffff984 */ /* 0x000fe20000000800 */
[----:B------:R2:W-:Y:S01]  /*c420*/  @!P3 LDGSTS.E.BYPASS.LTC128B.128 [R209+0x10000], desc[UR22][R248.64+0x100] ;  /* 0x10000100f8d1bfae */ /* 0x0005e2000b901d56 */
[----:B------:R-:W4:Y:S01]  /*c430*/  @!P4 LDC.64 R240, c[0x0][0x220] ;  /* 0x00008800fff0cb82 */ /* 0x000f220000000a00 */
[C---:B-----5:R-:W-:Y:S02]  /*c440*/  @!P4 LEA R244, P0, R3.reuse, R234, 0x1 ;  /* 0x000000ea03f4c211 */ /* 0x060fe400078008ff */
[C-C-:B------:R-:W-:Y:S01]  /*c450*/  @!P2 LEA.HI.X R247, R3.reuse, R205, R224.reuse, 0x1, P1 ;  /* 0x000000cd03f7a211 */ /* 0x140fe200008f0ce0 */
[----:B------:R-:W-:Y:S01]  /*c460*/  @P2 STS.128 [R209+0xc800], RZ ;  /* 0x00c800ffd1002388 */ /* 0x000fe20000000c00 */
[C-C-:B------:R-:W-:Y:S02]  /*c470*/  @!P4 LEA.HI.X R245, R3.reuse, R235, R224.reuse, 0x1, P0 ;  /* 0x000000eb03f5c211 */ /* 0x140fe400000f0ce0 */
[C---:B---3--:R-:W-:Y:S02]  /*c480*/  @!P3 LEA R242, P0, R3.reuse, R242, 0x1 ;  /* 0x000000f203f2b211 */ /* 0x048fe400078008ff */
[----:B------:R-:W-:Y:S01]  /*c490*/  @!PT LDS RZ, [RZ] ;  /* 0x00000000fffff984 */ /* 0x000fe20000000800 */
[----:B------:R-:W-:Y:S01]  /*c4a0*/  @!PT LDS RZ, [RZ] ;  /* 0x00000000fffff984 */ /* 0x000fe20000000800 */
[----:B------:R-:W-:Y:S01]  /*c4b0*/  @!PT LDS RZ, [RZ] ;  /* 0x00000000fffff984 */ /* 0x000fe20000000800 */
[----:B------:R-:W-:Y:S01]  /*c4c0*/  @!P2 LDGSTS.E.BYPASS.LTC128B.128 [R209+0xc800], desc[UR22][R246.64] ;  /* 0x0c800000f6d1afae */ /* 0x000fe2000b901d56 */
[C---:B------:R-:W-:Y:S01]  /*c4d0*/  IADD3 R226, P1, R3.reuse, UR31, RZ ;  /* 0x0000001f03e27c10 */ /* 0x040fe2000ff3e0ff */
[----:B------:R-:W3:Y:S01]  /*c4e0*/  @!P4 LDC.64 R236, c[0x0][0x220] ;  /* 0x00008800ffeccb82 */ /* 0x000ee20000000a00 */
[----:B------:R-:W-:Y:S02]  /*c4f0*/  @!P3 LEA.HI.X R243, R3, R243, R224, 0x1, P0 ;  /* 0x000000f303f3b211 */ /* 0x000fe400000f0ce0 */
[----:B------:R-:W-:Y:S01]  /*c500*/  @P4 STS.128 [R209+0xe800], RZ ;  /* 0x00e800ffd1004388 */ /* 0x000fe20000000c00 */
[----:B------:R-:W-:Y:S02]  /*c510*/  IADD3.X R224, R224, UR30, RZ, P1, !PT ;  /* 0x0000001ee0e07c10 */ /* 0x000fe40008ffe4ff */
[C---:B------:R-:W-:Y:S02]  /*c520*/  IADD3 R3, P5, R226.reuse, UR31, RZ ;  /* 0x0000001fe2037c10 */ /* 0x040fe4000ffbe0ff */
[----:B------:R-:W-:Y:S01]  /*c530*/  @!PT LDS RZ, [RZ] ;  /* 0x00000000fffff984 */ /* 0x000fe20000000800 */
[----:B------:R-:W-:Y:S01]  /*c540*/  @!PT LDS RZ, [RZ] ;  /* 0x00000000fffff984 */ /* 0x000fe20000000800 */
[----:B------:R-:W-:Y:S01]  /*c550*/  @!PT LDS RZ, [RZ] ;  /* 0x00000000fffff984 */ /* 0x000fe20000000800 */
[----:B------:R5:W-:Y:S01]  /*c560*/  @!P4 LDGSTS.E.BYPASS.LTC128B.128 [R209+0xe800], desc[UR22][R244.64+0x80] ;  /* 0x0e800080f4d1cfae */ /* 0x000be2000b901d56 */
[----:B------:R-:W5:Y:S04]  /*c570*/  @!P3 LDC.64 R234, c[0x0][0x220] ;  /* 0x00008800ffeabb82 */ /* 0x000f680000000a00 */
[----:B------:R-:W-:Y:S05]  /*c580*/  @P3 STS.128 [R209+0x10800], RZ ;  /* 0x010800ffd1003388 */ /* 0x000fea0000000c00 */
[----:B------:R-:W-:Y:S01]  /*c590*/  @!PT LDS RZ, [RZ] ;  /* 0x00000000fffff984 */ /* 0x000fe20000000800 */
[----:B------:R-:W-:Y:S01]  /*c5a0*/  @!PT LDS RZ, [RZ] ;  /* 0x00000000fffff984 */ /* 0x000fe20000000800 */
[----:B------:R-:W-:Y:S01]  /*c5b0*/  @!PT LDS RZ, [RZ] ;  /* 0x00000000fffff984 */ /* 0x000fe20000000800 */
[----:B------:R-:W-:Y:S01]  /*c5c0*/  @!P3 LDGSTS.E.BYPASS.LTC128B.128 [R209+0x10800], desc[UR22][R242.64+0x100] ;  /* 0x10800100f2d1bfae */ /* 0x000fe2000b901d56 */
[C---:B----4-:R-:W-:Y:S02]  /*c5d0*/  @!P4 LEA R240, P1, R226.reuse, R240, 0x1 ;  /* 0x000000f0e2f0c211 */ /* 0x050fe400078208ff */
[C---:B--2---:R-:W-:Y:S02]  /*c5e0*/  @!P2 LEA R248, P0, R226.reuse, R202, 0x1 ;  /* 0x000000cae2f8a211 */ /* 0x044fe400078008ff */
[----:B------:R-:W-:Y:S01]  /*c5f0*/  @P2 STS.128 [R209+0xd000], RZ ;  /* 0x00d000ffd1002388 */ /* 0x000fe20000000c00 */
[C-C-:B------:R-:W-:Y:S02]  /*c600*/  @!P4 LEA.HI.X R241, R226.reuse, R241, R224.reuse, 0x1, P1 ;  /* 0x000000f1e2f1c211 */ /* 0x140fe400008f0ce0 */
[C-C-:B------:R-:W-:Y:S02]  /*c610*/  @!P2 LEA.HI.X R249, R226.reuse, R203, R224.reuse, 0x1, P0 ;  /* 0x000000cbe2f9a211 */ /* 0x140fe400000f0ce0 */
[C---:B-1----:R-:W-:Y:S02]  /*c620*/  @!P3 LEA R238, P0, R226.reuse, R238, 0x1 ;  /* 0x000000eee2eeb211 */ /* 0x042fe400078008ff */
[C---:B---3--:R-:W-:Y:S01]  /*c630*/  @!P4 LEA R236, P1, R3.reuse, R236, 0x1 ;  /* 0x000000ec03ecc211 */ /* 0x048fe200078208ff */
[----:B------:R-:W-:Y:S01]  /*c640*/  @!PT LDS RZ, [RZ] ;  /* 0x00000000fffff984 */ /* 0x000fe20000000800 */
[----:B------:R-:W-:Y:S01]  /*c650*/  @!PT LDS RZ, [RZ] ;  /* 0x00000000fffff984 */ /* 0x000fe20000000800 */
[----:B------:R-:W-:Y:S01]  /*c660*/  @!PT LDS RZ, [RZ] ;  /* 0x00000000fffff984 */ /* 0x000fe20000000800 */
[----:B------:R-:W-:Y:S01]  /*c670*/  @!P2 LDGSTS.E.BYPASS.LTC128B.128 [R209+0xd000], desc[UR22][R248.64] ;  /* 0x0d000000f8d1afae */ /* 0x000fe2000b901d56 */
[----:B------:R-:W-:Y:S02]  /*c680*/  @!P3 LEA.HI.X R239, R226, R239, R224, 0x1, P0 ;  /* 0x000000efe2efb211 */ /* 0x000fe400000f0ce0 */
[----:B------:R-:W-:Y:S02]  /*c690*/  IADD3.X R224, R224, UR30, RZ, P5, !PT ;  /* 0x0000001ee0e07c10 */ /* 0x000fe4000affe4ff */
[----:B------:R-:W-:Y:S01]  /*c6a0*/  @P4 STS.128 [R209+0xf000], RZ ;  /* 0x00f000ffd1004388 */ /* 0x000fe20000000c00 */
[C---:B-----5:R-:W-:Y:S04]  /*c6b0*/  @!P3 LEA R234, P0, R3.reuse, R234, 0x1 ;  /* 0x000000ea03eab211 */ /* 0x060fe800078008ff */
[----:B------:R-:W-:Y:S01]  /*c6c0*/  @!PT LDS RZ, [RZ] ;  /* 0x00000000fffff984 */ /* 0x000fe20000000800 */
[----:B------:R-:W-:Y:S01]  /*c6d0*/  @!PT LDS RZ, [RZ] ;  /* 0x00000000fffff984 */ /* 0x000fe20000000800 */
[----:B------:R-:W-:Y:S01]  /*c6e0*/  @!PT LDS RZ, [RZ] ;  /* 0x00000000fffff984 */ /* 0x000fe20000000800 */
[----:B------:R-:W-:Y:S01]  /*c6f0*/  @!P4 LDGSTS.E.BYPASS.LTC128B.128 [R209+0xf000], desc[UR22][R240.64+0x80] ;  /* 0x0f000080f0d1cfae */ /* 0x000fe2000b901d56 */
[C---:B------:R-:W-:Y:S02]  /*c700*/  @!P2 LEA R244, P5, R3.reuse, R200, 0x1 ;  /* 0x000000c803f4a211 */ /* 0x040fe400078a08ff */
[C-C-:B------:R-:W-:Y:S02]  /*c710*/  @!P4 LEA.HI.X R237, R3.reuse, R237, R224.reuse, 0x1, P1 ;  /* 0x000000ed03edc211 */ /* 0x140fe400008f0ce0 */
[----:B------:R-:W-:Y:S01]  /*c720*/  @P3 STS.128 [R209+0x11000], RZ ;  /* 0x011000ffd1003388 */ /* 0x000fe20000000c00 */
[C-C-:B------:R-:W-:Y:S02]  /*c730*/  @!P2 LEA.HI.X R245, R3.reuse, R201, R224.reuse, 0x1, P5 ;  /* 0x000000c903f5a211 */ /* 0x140fe400028f0ce0 */
[----:B------:R-:W-:Y:S02]  /*c740*/  @!P3 LEA.HI.X R235, R3, R235, R224, 0x1, P0 ;  /* 0x000000eb03ebb211 */ /* 0x000fe400000f0ce0 */
[----:B------:R-:W-:Y:S01]  /*c750*/  @!PT LDS RZ, [RZ] ;  /* 0x00000000fffff984 */ /* 0x000fe20000000800 */
[----:B------:R-:W-:Y:S01]  /*c760*/  @!PT LDS RZ, [RZ] ;  /* 0x00000000fffff984 */ /* 0x000fe20000000800 */
[----:B------:R-:W-:Y:S01]  /*c770*/  @!PT LDS RZ, [RZ] ;  /* 0x00000000fffff984 */ /* 0x000fe20000000800 */
[----:B------:R-:W-:Y:S01]  /*c780*/  @!P3 LDGSTS.E.BYPASS.LTC128B.128 [R209+0x11000], desc[UR22][R238.64+0x100] ;  /* 0x11000100eed1bfae */ /* 0x000fe2000b901d56 */
[----:B------:R-:W-:Y:S04]  /*c790*/  IMAD.U32 R3, RZ, RZ, UR8 ;  /* 0x00000008ff037e24 */ /* 0x000fe8000f8e00ff */
[----:B------:R-:W-:Y:S01]  /*c7a0*/  @P2 STS.128 [R209+0xd800], RZ ;  /* 0x00d800ffd1002388 */ /* 0x000fe20000000c00 */
[----:B------:R-:W-:Y:S04]  /*c7b0*/  IMAD R3, R3, 0x40, R218 ;  /* 0x0000004003037824 */ /* 0x000fe800078e02da */
[----:B------:R-:W-:Y:S01]  /*c7c0*/  @!PT LDS RZ, [RZ] ;  /* 0x00000000fffff984 */ /* 0x000fe20000000800 */
[----:B------:R-:W-:Y:S01]  /*c7d0*/  @!PT LDS RZ, [RZ] ;  /* 0x00000000fffff984 */ /* 0x000fe20000000800 */
[----:B------:R-:W-:Y:S01]  /*c7e0*/  @!PT LDS RZ, [RZ] ;  /* 0x00000000fffff984 */ /* 0x000fe20000000800 */
[----:B------:R-:W-:Y:S01]  /*c7f0*/  @!P2 LDGSTS.E.BYPASS.LTC128B.128 [R209+0xd800], desc[UR22][R244.64] ;  /* 0x0d800000f4d1afae */ /* 0x000fe2000b901d56 */
[C---:B------:R-:W-:Y:S01]  /*c800*/  VIADD R224, R3.reuse, 0x1 ;  /* 0x0000000103e07836 */ /* 0x040fe20000000000 */
[C---:B------:R-:W-:Y:S01]  /*c810*/  ISETP.GE.AND P6, PT, R3.reuse, R217, PT ;  /* 0x000000d90300720c */ /* 0x040fe20003fc6270 */
[C---:B------:R-:W-:Y:S02]  /*c820*/  VIADD R226, R3.reuse, 0x9 ;  /* 0x0000000903e27836 */ /* 0x040fe40000000000 */
[----:B------:R-:W-:Y:S01]  /*c830*/  @P4 STS.128 [R209+0xf800], RZ ;  /* 0x00f800ffd1004388 */ /* 0x000fe20000000c00 */
[C---:B------:R-:W-:Y:S02]  /*c840*/  ISETP.GE.AND P1, PT, R3.reuse, R215, PT ;  /* 0x000000d70300720c */ /* 0x040fe40003f26270 */
[C---:B------:R-:W-:Y:S02]  /*c850*/  ISETP.GE.AND P5, PT, R224.reuse, R217, PT ;  /* 0x000000d9e000720c */ /* 0x040fe40003fa6270 */
[----:B------:R-:W-:Y:S01]  /*c860*/  @!PT LDS RZ, [RZ] ;  /* 0x00000000fffff984 */ /* 0x000fe20000000800 */
[----:B------:R-:W-:Y:S01]  /*c870*/  @!PT LDS RZ, [RZ] ;  /* 0x00000000fffff984 */ /* 0x000fe20000000800 */
[----:B------:R-:W-:Y:S01]  /*c880*/  @!PT LDS RZ, [RZ] ;  /* 0x00000000fffff984 */ /* 0x000fe20000000800 */
[----:B------:R-:W-:Y:S01]  /*c890*/  @!P4 LDGSTS.E.BYPASS.LTC128B.128 [R209+0xf800], desc[UR22][R236.64+0x80] ;  /* 0x0f800080ecd1cfae */ /* 0x000fe2000b901d56 */
[C---:B------:R-:W-:Y:S02]  /*c8a0*/  ISETP.GE.AND P0, PT, R224.reuse, R215, PT ;  /* 0x000000d7e000720c */ /* 0x040fe40003f06270 */
[C---:B------:R-:W-:Y:S02]  /*c8b0*/  ISETP.GE.OR P5, PT, R224.reuse, R216, !P5 ;  /* 0x000000d8e000720c */ /* 0x040fe40006fa6670 */
[----:B------:R-:W-:Y:S01]  /*c8c0*/  @P3 STS.128 [R209+0x11800], RZ ;  /* 0x011800ffd1003388 */ /* 0x000fe20000000c00 */
[----:B------:R-:W-:Y:S01]  /*c8d0*/  ISETP.GE.OR P0, PT, R224, R214, !P0 ;  /* 0x000000d6e000720c */ /* 0x000fe20004706670 */
[C---:B------:R-:W-:Y:S01]  /*c8e0*/  VIADD R224, R3.reuse, 0x8 ;  /* 0x0000000803e07836 */ /* 0x040fe20000000000 */
[C---:B------:R-:W-:Y:S02]  /*c8f0*/  ISETP.GE.OR P6, PT, R3.reuse, R216, !P6 ;  /* 0x000000d80300720c */ /* 0x040fe400077c6670 */
[----:B------:R-:W-:Y:S01]  /*c900*/  @!PT LDS RZ, [RZ] ;  /* 0x00000000fffff984 */ /* 0x000fe20000000800 */
[----:B------:R-:W-:Y:S01]  /*c910*/  @!PT LDS RZ, [RZ] ;  /* 0x00000000fffff984 */ /* 0x000fe20000000800 */
[----:B------:R-:W-:Y:S01]  /*c920*/  @!PT LDS RZ, [RZ] ;  /* 0x00000000fffff984 */ /* 0x000fe20000000800 */
[----:B------:R1:W-:Y:S01]  /*c930*/  @!P3 LDGSTS.E.BYPASS.LTC128B.128 [R209+0x11800], desc[UR22][R234.64+0x100] ;  /* 0x11800100ead1bfae */ /* 0x0003e2000b901d56 */
[C---:B------:R-:W-:Y:S04]  /*c940*/  ISETP.GE.OR P1, PT, R3.reuse, R214, !P1 ;  /* 0x000000d60300720c */ /* 0x040fe80004f26670 */
[----:B------:R-:W-:Y:S05]  /*c950*/  LDSM.16.M88.4 R132, [R198] ;  /* 0x00000000c684783b */ /* 0x000fea0000000200 */
[----:B------:R-:W2:Y:S05]  /*c960*/  LDSM.16.M88.4 R136, [R197+0x6000] ;  /* 0x00600000c588783b */ /* 0x000eaa0000000200 */
[----:B------:R-:W3:Y:S05]  /*c970*/  LDSM.16.M88.4 R140, [R197+0x6800] ;  /* 0x00680000c58c783b */ /* 0x000eea0000000200 */
[----:B------:R-:W4:Y:S05]  /*c980*/  LDSM.16.M88.4 R144, [R197+0x7000] ;  /* 0x00700000c590783b */ /* 0x000f2a0000000200 */
[----:B------:R-:W5:Y:S01]  /*c990*/  LDSM.16.M88.4 R148, [R197+0x7800] ;  /* 0x00780000c594783b */ /* 0x000f620000000200 */
[----:B-1----:R-:W-:Y:S04]  /*c9a0*/  VIADD R234, R3, 0x28 ;  /* 0x0000002803ea7836 */ /* 0x002fe80000000000 */
        /* <DEDUP_REMOVED lines=13> */
[C---:B----4-:R-:W-:Y:S06]  /*ca80*/  HMMA.16816.F32.BF16 R20, R132.reuse, R144, RZ ;  /* 0x000000908414723c */ /* 0x050fec00000418ff */
[C---:B------:R-:W-:Y:S01]  /*ca90*/  HMMA.16816.F32.BF16 R24, R132.reuse, R146, RZ ;  /* 0x000000928418723c */ /* 0x040fe200000418ff */
[----:B------:R-:W-:Y:S05]  /*caa0*/  LDSM.16.M88.4 R144, [R191+0x7800] ;  /* 0x00780000bf90783b */ /* 0x000fea0000000200 */
[C---:B-----5:R-:W-:Y:S06]  /*cab0*/  HMMA.16816.F32.BF16 R28, R132.reuse, R148, RZ ;  /* 0x00000094841c723c */ /* 0x060fec00000418ff */
[----:B------:R-:W-:Y:S01]  /*cac0*/  HMMA.16816.F32.BF16 R32, R132, R150, RZ ;  /* 0x000000968420723c */ /* 0x000fe200000418ff */
[----:B------:R-:W4:Y:S05]  /*cad0*/  LDSM.16.M88.4 R132, [R191+0x6800] ;  /* 0x00680000bf84783b */ /* 0x000f2a0000000200 */
[C---:B-1----:R-:W-:Y:S01]  /*cae0*/  HMMA.16816.F32.BF16 R4, R152.reuse, R156, R4 ;  /* 0x0000009c9804723c */ /* 0x042fe20000041804 */
[----:B------:R-:W-:Y:S05]  /*caf0*/  LDSM.16.M88.4 R148, [R193] ;  /* 0x00000000c194783b */ /* 0x000fea0000000200 */
[C---:B------:R-:W-:Y:S01]  /*cb00*/  HMMA.16816.F32.BF16 R8, R152.reuse, R158, R8 ;  /* 0x0000009e9808723c */ /* 0x040fe20000041808 */
[----:B------:R-:W1:Y:S05]  /*cb10*/  LDSM.16.M88.4 R156, [R184] ;  /* 0x00000000b89c783b */ /* 0x000e6a0000000200 */
        /* <DEDUP_REMOVED lines=10> */
[----:B------:R-:W-:Y:S05]  /*cbc0*/  LDSM.16.M88.4 R168, [R198+0x2000] ;  /* 0x00200000c6a8783b */ /* 0x000fea0000000200 */
[C---:B------:R-:W-:Y:S01]  /*cbd0*/  HMMA.16816.F32.BF16 R8, R136.reuse, R174, R8 ;  /* 0x000000ae8808723c */ /* 0x040fe20000041808 */
[----:B------:R-:W3:Y:S05]  /*cbe0*/  LDSM.16.M88.4 R172, [R197+0x8000] ;  /* 0x00800000c5ac783b */ /* 0x000eea0000000200 */
[C---:B----4-:R-:W-:Y:S06]  /*cbf0*/  HMMA.16816.F32.BF16 R12, R136.reuse, R132, R12 ;  /* 0x00000084880c723c */ /* 0x050fec000004180c */
        /* <DEDUP_REMOVED lines=8> */
[C---:B-1----:R-:W-:Y:S01]  /*cc80*/  HMMA.16816.F32.BF16 R4, R148.reuse, R156, R4 ;  /* 0x0000009c9404723c */ /* 0x042fe20000041804 */
[----:B------:R-:W-:Y:S05]  /*cc90*/  LDSM.16.M88.4 R144, [R196+0x2000] ;  /* 0x00200000c490783b */ /* 0x000fea0000000200 */
[C---:B------:R-:W-:Y:S01]  /*cca0*/  HMMA.16816.F32.BF16 R8, R148.reuse, R158, R8 ;  /* 0x0000009e9408723c */ /* 0x040fe20000041808 */
[----:B------:R-:W1:Y:S05]  /*ccb0*/  LDSM.16.M88.4 R156, [R183] ;  /* 0x00000000b79c783b */ /* 0x000e6a0000000200 */
[C---:B--2---:R-:W-:Y:S06]  /*ccc0*/  HMMA.16816.F32.BF16 R12, R148.reuse, R152, R12 ;  /* 0x00000098940c723c */ /* 0x044fec000004180c */
[C---:B------:R-:W-:Y:S01]  /*ccd0*/  HMMA.16816.F32.BF16 R16, R148.reuse, R154, R16 ;  /* 0x0000009a9410723c */ /* 0x040fe20000041810 */
[----:B------:R-:W-:Y:S05]  /*cce0*/  LDSM.16.M88.4 R152, [R181] ;  /* 0x00000000b598783b */ /* 0x000fea0000000200 */
[C---:B------:R-:W-:Y:S06]  /*ccf0*/  HMMA.16816.F32.BF16 R20, R148.reuse, R160, R20 ;  /* 0x000000a09414723c */ /* 0x040fec0000041814 */
[C---:B------:R-:W-:Y:S01]  /*cd00*/  HMMA.16816.F32.BF16 R24, R148.reuse, R162, R24 ;  /* 0x000000a29418723c */ /* 0x040fe20000041818 */
[----:B------:R-:W-:Y:S05]  /*cd10*/  LDSM.16.M88.4 R160, [R180] ;  /* 0x00000000b4a0783b */ /* 0x000fea0000000200 */
[C---:B------:R-:W-:Y:S06]  /*cd20*/  HMMA.16816.F32.BF16 R28, R148.reuse, R164, R28 ;  /* 0x000000a4941c723c */ /* 0x040fec000004181c */
[----:B------:R-:W-:Y:S01]  /*cd30*/  HMMA.16816.F32.BF16 R32, R148, R166, R32 ;  /* 0x000000a69420723c */ /* 0x000fe20000041820 */
[----:B------:R-:W2:Y:S05]  /*cd40*/  LDSM.16.M88.4 R148, [R182] ;  /* 0x00000000b694783b */ /* 0x000eaa0000000200 */
[C---:B---3--:R-:W-:Y:S01]  /*cd50*/  HMMA.16816.F32.BF16 R4, R168.reuse, R172, R4 ;  /* 0x000000aca804723c */ /* 0x048fe20000041804 */
[----:B------:R-:W-:Y:S05]  /*cd60*/  LDSM.16.M88.4 R164, [R194+0x2000] ;  /* 0x00200000c2a4783b */ /* 0x000fea0000000200 */
[C---:B------:R-:W-:Y:S01]  /*cd70*/  HMMA.16816.F32.BF16 R8, R168.reuse, R174, R8 ;  /* 0x000000aea808723c */ /* 0x040fe20000041808 */
[----:B------:R-:W3:Y:S05]  /*cd80*/  LDSM.16.M88.4 R172, [R191+0x8000] ;  /* 0x00800000bfac783b */ /* 0x000eea0000000200 */
        /* <DEDUP_REMOVED lines=10> */
[----:B------:R-:W-:Y:S05]  /*ce30*/  LDSM.16.M88.4 R168, [R184+0x2000] ;  /* 0x00200000b8a8783b */ /* 0x000fea0000000200 */
[C---:B------:R-:W-:Y:S01]  /*ce40*/  HMMA.16816.F32.BF16 R8, R144.reuse, R158, R8 ;  /* 0x0000009e9008723c */ /* 0x040fe20000041808 */
[----:B------:R-:W1:Y:S05]  /*ce50*/  LDSM.16.M88.4 R156, [R193+0x2000] ;  /* 0x00200000c19c783b */ /* 0x000e6a0000000200 */
[C---:B--2---:R-:W-:Y:S06]  /*ce60*/  HMMA.16816.F32.BF16 R12, R144.reuse, R148, R12 ;  /* 0x00000094900c723c */ /* 0x044fec000004180c */
[C---:B------:R-:W-:Y:S01]  /*ce70*/  HMMA.16816.F32.BF16 R16, R144.reuse, R150, R16 ;  /* 0x000000969010723c */ /* 0x040fe20000041810 */
[----:B------:R-:W-:Y:S05]  /*ce80*/  LDSM.16.M88.4 R148, [R184+0x3000] ;  /* 0x00300000b894783b */ /* 0x000fea0000000200 */
[C---:B------:R-:W-:Y:S06]  /*ce90*/  HMMA.16816.F32.BF16 R20, R144.reuse, R152, R20 ;  /* 0x000000989014723c */ /* 0x040fec0000041814 */
[C---:B------:R-:W-:Y:S01]  /*cea0*/  HMMA.16816.F32.BF16 R24, R144.reuse, R154, R24 ;  /* 0x0000009a9018723c */ /* 0x040fe20000041818 */
[----:B------:R-:W-:Y:S05]  /*ceb0*/  LDSM.16.M88.4 R152, [R184+0x3800] ;  /* 0x00380000b898783b */ /* 0x000fea0000000200 */
[C---:B------:R-:W-:Y:S06]  /*cec0*/  HMMA.16816.F32.BF16 R28, R144.reuse, R160, R28 ;  /* 0x000000a0901c723c */ /* 0x040fec000004181c */
        /* <DEDUP_REMOVED lines=47> */
[----:B------:R-:W2:Y:S05]  /*d1c0*/  LDSM.16.M88.4 R144, [R184+0x4800] ;  /* 0x00480000b890783b */ /* 0x000eaa0000000200 */
        /* <DEDUP_REMOVED lines=13> */
[----:B------:R-:W-:Y:S01]  /*d2a0*/  BAR.SYNC.DEFER_BLOCKING 0x0 ;  /* 0x0000000000007b1d */ /* 0x000fe20000010000 */
[C---:B------:R-:W-:Y:S06]  /*d2b0*/  HMMA.16816.F32.BF16 R28, R156.reuse, R140, R28 ;  /* 0x0000008c9c1c723c */ /* 0x040fec000004181c */
[----:B------:R-:W-:Y:S06]  /*d2c0*/  HMMA.16816.F32.BF16 R32, R156, R142, R32 ;  /* 0x0000008e9c20723c */ /* 0x000fec0000041820 */
[C---:B-1----:R-:W-:Y:S06]  /*d2d0*/  HMMA.16816.F32.BF16 R4, R160.reuse, R168, R4 ;  /* 0x000000a8a004723c */ /* 0x042fec0000041804 */
[C---:B------:R-:W-:Y:S06]  /*d2e0*/  HMMA.16816.F32.BF16 R8, R160.reuse, R170, R8 ;  /* 0x000000aaa008723c */ /* 0x040fec0000041808 */
[C---:B--2---:R-:W-:Y:S06]  /*d2f0*/  HMMA.16816.F32.BF16 R12, R160.reuse, R144, R12 ;  /* 0x00000090a00c723c */ /* 0x044fec000004180c */
[C---:B------:R-:W-:Y:S06]  /*d300*/  HMMA.16816.F32.BF16 R16, R160.reuse, R146, R16 ;  /* 0x00000092a010723c */ /* 0x040fec0000041810 */
[----:B------:R-:W-:Y:S01]  /*d310*/  FSEL R169, R4, -INF , !P6 ;  /* 0xff80000004a97808 */ /* 0x000fe20007000000 */
[C---:B---3--:R-:W-:Y:S03]  /*d320*/  HMMA.16816.F32.BF16 R20, R160.reuse, R132, R20 ;  /* 0x00000084a014723c */ /* 0x048fe60000041814 */
[----:B------:R-:W-:Y:S02]  /*d330*/  ISETP.GE.AND P6, PT, R224, R217, PT ;  /* 0x000000d9e000720c */ /* 0x000fe40003fc6270 */
[----:B------:R-:W-:Y:S01]  /*d340*/  FSEL R167, R6, -INF , !P1 ;  /* 0xff80000006a77808 */ /* 0x000fe20004800000 */
[C---:B------:R-:W-:Y:S03]  /*d350*/  HMMA.16816.F32.BF16 R24, R160.reuse, R134, R24 ;  /* 0x00000086a018723c */ /* 0x040fe60000041818 */
[----:B------:R-:W-:Y:S02]  /*d360*/  ISETP.GE.AND P1, PT, R224, R215, PT ;  /* 0x000000d7e000720c */ /* 0x000fe40003f26270 */
[----:B------:R-:W-:Y:S01]  /*d370*/  FSEL R166, R5, -INF , !P5 ;  /* 0xff80000005a67808 */ /* 0x000fe20006800000 */
[C---:B----4-:R-:W-:Y:S03]  /*d380*/  HMMA.16816.F32.BF16 R28, R160.reuse, R136, R28 ;  /* 0x00000088a01c723c */ /* 0x050fe6000004181c */
[C---:B------:R-:W-:Y:S02]  /*d390*/  ISETP.GE.AND P5, PT, R226.reuse, R217, PT ;  /* 0x000000d9e200720c */ /* 0x040fe40003fa6270 */
        /* <DEDUP_REMOVED lines=28> */
[----:B------:R-:W-:Y:S02]  /*d560*/  FSEL R237, R15, -INF , !P0 ;  /* 0xff8000000fed7808 */ /* 0x000fe40004000000 */
        /* <DEDUP_REMOVED lines=10> */
[C---:B------:R-:W-:Y:S02]  /*d610*/  ISETP.GE.AND P5, PT, R224.reuse, R217, PT ;  /* 0x000000d9e000720c */ /* 0x040fe40003fa6270 */
[----:B------:R-:W-:Y:S02]  /*d620*/  ISETP.GE.AND P1, PT, R224, R215, PT ;  /* 0x000000d7e000720c */ /* 0x000fe40003f26270 */
[----:B------:R-:W-:Y:S02]  /*d630*/  FSEL R249, R18, -INF , !P6 ;  /* 0xff80000012f97808 */ /* 0x000fe40007000000 */
[----:B------:R-:W-:Y:S02]  /*d640*/  ISETP.GE.AND P6, PT, R226, R217, PT ;  /* 0x000000d9e200720c */ /* 0x000fe40003fc6270 */
[C---:B------:R-:W-:Y:S02]  /*d650*/  ISETP.GE.OR P5, PT, R224.reuse, R216, !P5 ;  /* 0x000000d8e000720c */ /* 0x040fe40006fa6670 */
[----:B------:R-:W-:Y:S01]  /*d660*/  ISETP.GE.OR P1, PT, R224, R214, !P1 ;  /* 0x000000d6e000720c */ /* 0x000fe20004f26670 */
[----:B------:R-:W-:Y:S01]  /*d670*/  VIADD R224, R3, 0x29 ;  /* 0x0000002903e07836 */ /* 0x000fe20000000000 */
[C---:B------:R-:W-:Y:S02]  /*d680*/  ISETP.GE.OR P6, PT, R226.reuse, R216, !P6 ;  /* 0x000000d8e200720c */ /* 0x040fe400077c6670 */
[----:B------:R-:W-:Y:S02]  /*d690*/  FSEL R247, R19, -INF , !P0 ;  /* 0xff80000013f77808 */ /* 0x000fe40004000000 */
[----:B------:R-:W-:Y:S02]  /*d6a0*/  ISETP.GE.AND P0, PT, R226, R215, PT ;  /* 0x000000d7e200720c */ /* 0x000fe40003f06270 */
[----:B------:R-:W-:Y:S02]  /*d6b0*/  FSEL R241, R20, -INF , !P5 ;  /* 0xff80000014f17808 */ /* 0x000fe40006800000 */
[----:B------:R-:W-:Y:S02]  /*d6c0*/  FSEL R250, R22, -INF , !P1 ;  /* 0xff80000016fa7808 */ /* 0x000fe40004800000 */
[-C--:B------:R-:W-:Y:S02]  /*d6d0*/  ISETP.GE.AND P5, PT, R234, R217.reuse, PT ;  /* 0x000000d9ea00720c */ /* 0x080fe40003fa6270 */
[----:B------:R-:W-:Y:S02]  /*d6e0*/  FSEL R239, R21, -INF , !P6 ;  /* 0xff80000015ef7808 */ /* 0x000fe40007000000 */
[----:B------:R-:W-:Y:S02]  /*d6f0*/  ISETP.GE.AND P1, PT, R224, R217, PT ;  /* 0x000000d9e000720c */ /* 0x000fe40003f26270 */
[----:B------:R-:W-:Y:S02]  /*d700*/  ISETP.GE.AND P6, PT, R234, R215, PT ;  /* 0x000000d7ea00720c */ /* 0x000fe40003fc6270 */
[----:B------:R-:W-:Y:S01]  /*d710*/  ISETP.GE.OR P0, PT, R226, R214, !P0 ;  /* 0x000000d6e200720c */ /* 0x000fe20004706670 */
[----:B------:R-:W-:Y:S01]  /*d720*/  VIADD R226, R3, 0x30 ;  /* 0x0000003003e27836 */ /* 0x000fe20000000000 */
[-C--:B------:R-:W-:Y:S02]  /*d730*/  ISETP.GE.OR P5, PT, R234, R216.reuse, !P5 ;  /* 0x000000d8ea00720c */ /* 0x080fe40006fa6670 */
[----:B------:R-:W-:Y:S02]  /*d740*/  ISETP.GE.OR P1, PT, R224, R216, !P1 ;  /* 0x000000d8e000720c */ /* 0x000fe40004f26670 */
[----:B------:R-:W-:Y:S02]  /*d750*/  ISETP.GE.OR P6, PT, R234, R214, !P6 ;  /* 0x000000d6ea00720c */ /* 0x000fe400077c6670 */
[----:B------:R-:W-:Y:S02]  /*d760*/  FMNMX.FTZ R234, R169, R0, !PT ;  /* 0x00000000a9ea7209 */ /* 0x000fe40007810000 */
[----:B------:R-:W-:Y:S02]  /*d770*/  FSEL R252, R24, -INF , !P5 ;  /* 0xff80000018fc7808 */ /* 0x000fe40006800000 */
[----:B------:R-:W-:Y:S02]  /*d780*/  FSEL R246, R25, -INF , !P1 ;  /* 0xff80000019f67808 */ /* 0x000fe40004800000 */
[----:B------:R-:W-:Y:S02]  /*d790*/  FSEL R248, R23, -INF , !P0 ;  /* 0xff80000017f87808 */ /* 0x000fe40004000000 */
[C---:B------:R-:W-:Y:S02]  /*d7a0*/  ISETP.GE.AND P5, PT, R226.reuse, R217, PT ;  /* 0x000000d9e200720c */ /* 0x040fe40003fa6270 */
[-C--:B------:R-:W-:Y:S02]  /*d7b0*/  ISETP.GE.AND P1, PT, R226, R215.reuse, PT ;  /* 0x000000d7e200720c */ /* 0x080fe40003f26270 */
[----:B------:R-:W-:Y:S02]  /*d7c0*/  ISETP.GE.AND P0, PT, R224, R215, PT ;  /* 0x000000d7e000720c */ /* 0x000fe40003f06270 */
[----:B------:R-:W-:Y:S02]  /*d7d0*/  FMNMX.FTZ R234, R166, R234, !PT ;  /* 0x000000eaa6ea7209 */ /* 0x000fe40007810000 */
[C---:B------:R-:W-:Y:S02]  /*d7e0*/  ISETP.GE.OR P5, PT, R226.reuse, R216, !P5 ;  /* 0x000000d8e200720c */ /* 0x040fe40006fa6670 */
[-C--:B------:R-:W-:Y:S02]  /*d7f0*/  ISETP.GE.OR P1, PT, R226, R214.reuse, !P1 ;  /* 0x000000d6e200720c */ /* 0x080fe40004f26670 */
[----:B------:R-:W-:Y:S01]  /*d800*/  ISETP.GE.OR P0, PT, R224, R214, !P0 ;  /* 0x000000d6e000720c */ /* 0x000fe20004706670 */
[----:B------:R-:W-:Y:S01]  /*d810*/  VIADD R224, R3, 0x31 ;  /* 0x0000003103e07836 */ /* 0x000fe20000000000 */
[----:B------:R-:W-:Y:S02]  /*d820*/  FMNMX.FTZ R226, R165, R234, !PT ;  /* 0x000000eaa5e27209 */ /* 0x000fe40007810000 */
[----:B------:R-:W-:Y:S02]  /*d830*/  FSEL R244, R26, -INF , !P6 ;  /* 0xff8000001af47808 */ /* 0x000fe40007000000 */
[----:B------:R-:W-:Y:S02]  /*d840*/  FMNMX.FTZ R226, R175, R226, !PT ;  /* 0x000000e2afe27209 */ /* 0x000fe40007810000 */
[----:B------:R-:W-:Y:S02]  /*d850*/  FSEL R242, R27, -INF , !P0 ;  /* 0xff8000001bf27808 */ /* 0x000fe40004000000 */
[C---:B------:R-:W-:Y:S02]  /*d860*/  ISETP.GE.AND P6, PT, R224.reuse, R217, PT ;  /* 0x000000d9e000720c */ /* 0x040fe40003fc6270 */
[C---:B------:R-:W-:Y:S02]  /*d870*/  ISETP.GE.AND P0, PT, R224.reuse, R215, PT ;  /* 0x000000d7e000720c */ /* 0x040fe40003f06270 */
[----:B------:R-:W-:Y:S02]  /*d880*/  FMNMX.FTZ R234, R167, R2, !PT ;  /* 0x00000002a7ea7209 */ /* 0x000fe40007810000 */
[----:B------:R-:W-:Y:S02]  /*d890*/  FMNMX.FTZ R226, R235, R226, !PT ;  /* 0x000000e2ebe27209 */ /* 0x000fe40007810000 */
[C---:B------:R-:W-:Y:S02]  /*d8a0*/  ISETP.GE.OR P6, PT, R224.reuse, R216, !P6 ;  /* 0x000000d8e000720c */ /* 0x040fe400077c6670 */
[----:B------:R-:W-:Y:S02]  /*d8b0*/  ISETP.GE.OR P0, PT, R224, R214, !P0 ;  /* 0x000000d6e000720c */ /* 0x000fe40004706670 */
[----:B------:R-:W-:Y:S02]  /*d8c0*/  FMNMX.FTZ R224, R174, R234, !PT ;  /* 0x000000eaaee07209 */ /* 0x000fe40007810000 */
[----:B------:R-:W-:Y:S01]  /*d8d0*/  FMNMX.FTZ R234, R243, R226, !PT ;  /* 0x000000e2f3ea7209 */ /* 0x000fe20007810000 */
[----:B------:R-:W-:Y:S01]  /*d8e0*/  VIADD R226, R3, 0x38 ;  /* 0x0000003803e27836 */ /* 0x000fe20000000000 */
[----:B------:R-:W-:Y:S01]  /*d8f0*/  FMNMX.FTZ R224, R173, R224, !PT ;  /* 0x000000e0ade07209 */ /* 0x000fe20007810000 */
[----:B------:R-:W-:Y:S01]  /*d900*/  VIADD R3, R3, 0x39 ;  /* 0x0000003903037836 */ /* 0x000fe20000000000 */
[----:B------:R-:W-:Y:S02]  /*d910*/  FMNMX.FTZ R234, R170, R234, !PT ;  /* 0x000000eaaaea7209 */ /* 0x000fe40007810000 */
        /* <DEDUP_REMOVED lines=11> */
[----:B------:R-:W-:Y:S02]  /*d9d0*/  FMNMX.FTZ R226, R239, R234, !PT ;  /* 0x000000eaefe27209 */ /* 0x000fe40007810000 */
[----:B------:R-:W-:Y:S02]  /*d9e0*/  FMNMX.FTZ R224, R249, R224, !PT ;  /* 0x000000e0f9e07209 */ /* 0x000fe40007810000 */
[----:B------:R-:W-:Y:S02]  /*d9f0*/  FMNMX.FTZ R226, R252, R226, !PT ;  /* 0x000000e2fce27209 */ /* 0x000fe40007810000 */
[----:B------:R-:W-:Y:S02]  /*da00*/  FMNMX.FTZ R224, R247, R224, !PT ;  /* 0x000000e0f7e07209 */ /* 0x000fe40007810000 */
[----:B------:R-:W-:Y:S02]  /*da10*/  FSEL R234, R31, -INF , !P0 ;  /* 0xff8000001fea7808 */ /* 0x000fe40004000000 */
[----:B------:R-:W-:Y:S02]  /*da20*/  FMNMX.FTZ R226, R246, R226, !PT ;  /* 0x000000e2f6e27209 */ /* 0x000fe40007810000 */
[----:B------:R-:W-:Y:S02]  /*da30*/  PLOP3.LUT P0, PT, PT, PT, UP0, 0x80, 0x0 ;  /* 0x000000000000781c */ /* 0x000fe40003f0f008 */
[----:B------:R-:W-:Y:S02]  /*da40*/  FSEL R236, R30, -INF , !P1 ;  /* 0xff8000001eec7808 */ /* 0x000fe40004800000 */
[----:B------:R-:W-:Y:S02]  /*da50*/  FMNMX.FTZ R13, R250, R224, !PT ;  /* 0x000000e0fa0d7209 */ /* 0x000fe40007810000 */
[C---:B------:R-:W-:Y:S02]  /*da60*/  ISETP.GE.AND P1, PT, R3.reuse, R217, PT ;  /* 0x000000d90300720c */ /* 0x040fe40003f26270 */
[----:B------:R-:W-:Y:S02]  /*da70*/  FMNMX.FTZ R224, R240, R226, !PT ;  /* 0x000000e2f0e07209 */ /* 0x000fe40007810000 */
[----:B------:R-:W-:Y:S02]  /*da80*/  ISETP.GE.OR P1, PT, R3, R216, !P1 ;  /* 0x000000d80300720c */ /* 0x000fe40004f26670 */
[----:B------:R-:W-:Y:S02]  /*da90*/  FSEL R226, R32, -INF , !P5 ;  /* 0xff80000020e27808 */ /* 0x000fe40006800000 */
[----:B------:R-:W-:Y:S02]  /*daa0*/  FMNMX.FTZ R13, R248, R13, !PT ;  /* 0x0000000df80d7209 */ /* 0x000fe40007810000 */
[----:B------:R-:W-:Y:S02]  /*dab0*/  FMNMX.FTZ R15, R238, R224, !PT ;  /* 0x000000e0ee0f7209 */ /* 0x000fe40007810000 */
[----:B------:R-:W-:Y:S02]  /*dac0*/  FSEL R224, R33, -INF , !P1 ;  /* 0xff80000021e07808 */ /* 0x000fe40004800000 */
[----:B------:R-:W-:Y:S02]  /*dad0*/  FMNMX.FTZ R13, R244, R13, !PT ;  /* 0x0000000df40d7209 */ /* 0x000fe40007810000 */
[----:B------:R-:W-:Y:S02]  /*dae0*/  FMNMX.FTZ R15, R226, R15, !PT ;  /* 0x0000000fe20f7209 */ /* 0x000fe40007810000 */
[----:B------:R-:W-:Y:S02]  /*daf0*/  ISETP.GE.AND P5, PT, R3, R215, PT ;  /* 0x000000d70300720c */ /* 0x000fe40003fa6270 */
[----:B------:R-:W-:Y:S02]  /*db00*/  FMNMX.FTZ R19, R242, R13, !PT ;  /* 0x0000000df2137209 */ /* 0x000fe40007810000 */
[----:B------:R-:W-:Y:S01]  /*db10*/  FMNMX.FTZ R18, R224, R15, !PT ;  /* 0x0000000fe0127209 */ /* 0x000fe20007810000 */
[----:B------:R-:W-:Y:S08]  /*db20*/  @P0 BRA `(.L_x_713) ;  /* 0xffffffdc00d00947 */ /* 0x000ff0000383ffff */
.L_x_712:
[----:B------:R-:W-:Y:S01]  /*db30*/  FMNMX.FTZ R19, R236, R19, !PT ;  /* 0x00000013ec137209 */ /* 0x000fe20007810000 */
[----:B---3--:R-:W1:Y:S01]  /*db40*/  SHFL.BFLY PT, R5, R18, 0x2, 0x1f ;  /* 0x0c401f0012057f89 */ /* 0x008e6200000e0000 */
[----:B------:R-:W-:Y:S01]  /*db50*/  FSEL R152, R34, -INF , !P6 ;  /* 0xff80000022987808 */ /* 0x000fe20007000000 */
[----:B------:R-:W-:Y:S01]  /*db60*/  USHF.L.U32 UR9, UR8, 0x1, URZ ;  /* 0x0000000108097899 */ /* 0x000fe2000800063f */
[----:B------:R-:W-:Y:S05]  /*db70*/  FMNMX.FTZ R19, R234, R19, !PT ;  /* 0x00000013ea137209 */ /* 0x000fea0007810000 */
[----:B------:R-:W-:Y:S01]  /*db80*/  LDSM.16.MT88.4 R24, [R190+0xc000] ;  /* 0x00c00000be18783b */ /* 0x000fe20000004200 */
[----:B------:R-:W-:Y:S01]  /*db90*/  ISETP.GE.OR P5, PT, R3, R214, !P5 ;  /* 0x000000d60300720c */ /* 0x000fe20006fa6670 */
[----:B------:R-:W-:Y:S01]  /*dba0*/  UISETP.GT.AND UP0, UPT, UR8, UR12, UPT ;  /* 0x0000000c0800728c */ /* 0x000fe2000bf04270 */
[----:B------:R-:W-:Y:S01]  /*dbb0*/  FMNMX.FTZ R8, R152, R19, !PT ;  /* 0x0000001398087209 */ /* 0x000fe20007810000 */
[----:B------:R-:W-:Y:S01]  /*dbc0*/  UMOV UR17, UR8 ;  /* 0x0000000800117c82 */ /* 0x000fe20008000000 */
[----:B------:R-:W-:Y:S02]  /*dbd0*/  FSEL R133, R35, -INF , !P5 ;  /* 0xff80000023857808 */ /* 0x000fe40006800000 */
[----:B------:R-:W-:Y:S01]  /*dbe0*/  IADD3 R7, R221, -0x4498517b, RZ ;  /* 0xbb67ae85dd077810 */ /* 0x000fe20007ffe0ff */
[----:B------:R-:W-:Y:S01]  /*dbf0*/  LDSM.16.MT88.4 R32, [R189+0xc000] ;  /* 0x00c00000bd20783b */ /* 0x000fe20000004200 */
[----:B------:R-:W-:Y:S02]  /*dc00*/  FMNMX.FTZ R6, R133, R8, !PT ;  /* 0x0000000885067209 */ /* 0x000fe40007810000 */
[----:B------:R-:W-:Y:S02]  /*dc10*/  LOP3.LUT R146, R223, R230, R7, 0x96, !PT ;  /* 0x000000e6df927212 */ /* 0x000fe400078e9607 */
[C---:B------:R-:W-:Y:S02]  /*dc20*/  IADD3 R151, R220.reuse, 0x3c6ef372, RZ ;  /* 0x3c6ef372dc977810 */ /* 0x040fe40007ffe0ff */
[----:B------:R-:W-:Y:S01]  /*dc30*/  IADD3 R157, R220, -0x61c88647, RZ ;  /* 0x9e3779b9dc9d7810 */ /* 0x000fe20007ffe0ff */
[----:B------:R-:W2:Y:S01]  /*dc40*/  SHFL.BFLY PT, R3, R6, 0x2, 0x1f ;  /* 0x0c401f0006037f89 */ /* 0x000ea200000e0000 */
[----:B------:R-:W-:Y:S01]  /*dc50*/  IMAD.WIDE.U32 R146, R146, -0x326172a9, RZ ;  /* 0xcd9e8d5792927825 */ /* 0x000fe200078e00ff */
[C---:B------:R-:W-:Y:S02]  /*dc60*/  IADD3 R149, R221.reuse, 0x76cf5d0a, RZ ;  /* 0x76cf5d0add957810 */ /* 0x040fe40007ffe0ff */
[C---:B------:R-:W-:Y:S02]  /*dc70*/  IADD3 R145, R221.reuse, 0x32370b8f, RZ ;  /* 0x32370b8fdd917810 */ /* 0x040fe40007ffe0ff */
[C---:B------:R-:W-:Y:S02]  /*dc80*/  IADD3 R143, R220.reuse, 0x78dde6e4, RZ ;  /* 0x78dde6e4dc8f7810 */ /* 0x040fe40007ffe0ff */
[C---:B------:R-:W-:Y:S02]  /*dc90*/  IADD3 R144, R220.reuse, -0x255992d5, RZ ;  /* 0xdaa66d2bdc907810 */ /* 0x040fe40007ffe0ff */
[C---:B------:R-:W-:Y:S02]  /*dca0*/  IADD3 R142, R221.reuse, -0x56f99767, RZ ;  /* 0xa9066899dd8e7810 */ /* 0x040fe40007ffe0ff */
[C---:B------:R-:W-:Y:S02]  /*dcb0*/  IADD3 R141, R221.reuse, -0x126145ec, RZ ;  /* 0xed9eba14dd8d7810 */ /* 0x040fe40007ffe0ff */
[C---:B------:R-:W-:Y:S02]  /*dcc0*/  IADD3 R140, R220.reuse, -0x4ab325aa, RZ ;  /* 0xb54cda56dc8c7810 */ /* 0x040fe40007ffe0ff */
[----:B------:R-:W-:Y:S02]  /*dcd0*/  IADD3 R154, R220, 0x1715609d, RZ ;  /* 0x1715609ddc9a7810 */ /* 0x000fe40007ffe0ff */
[----:B------:R-:W-:Y:S02]  /*dce0*/  IADD3 R156, R221, 0x646e171e, RZ ;  /* 0x646e171edd9c7810 */ /* 0x000fe40007ffe0ff */
[----:B-1----:R-:W-:Y:S02]  /*dcf0*/  FMNMX.FTZ R9, R18, R5, !PT ;  /* 0x0000000512097209 */ /* 0x002fe40007810000 */
[----:B------:R-:W-:Y:S01]  /*dd00*/  LOP3.LUT R5, R231, UR9, R221, 0x96, !PT ;  /* 0x00000009e7057c12 */ /* 0x000fe2000f8e96dd */
[----:B------:R-:W-:Y:S01]  /*dd10*/  LDSM.16.MT88.4 R16, [R192+0xc000] ;  /* 0x00c00000c010783b */ /* 0x000fe20000004200 */
[----:B--2---:R-:W-:Y:S01]  /*dd20*/  FMNMX.FTZ R4, R6, R3, !PT ;  /* 0x0000000306047209 */ /* 0x004fe20007810000 */
[----:B------:R-:W-:Y:S02]  /*dd30*/  UIADD3 UR9, UR9, 0x1, URZ ;  /* 0x0000000109097890 */ /* 0x000fe4000fffe03f */
[----:B------:R-:W-:Y:S04]  /*dd40*/  IMAD.WIDE.U32 R160, R5, -0x326172a9, RZ ;  /* 0xcd9e8d5705a07825 */ /* 0x000fe800078e00ff */
[----:B------:R-:W1:Y:S01]  /*dd50*/  SHFL.BFLY PT, R3, R4, 0x1, 0x1f ;  /* 0x0c201f0004037f89 */ /* 0x000e6200000e0000 */
[----:B------:R-:W-:Y:S02]  /*dd60*/  LOP3.LUT R160, R147, R160, R151, 0x96, !PT ;  /* 0x000000a093a07212 */ /* 0x000fe400078e9697 */
[----:B------:R-:W-:Y:S05]  /*dd70*/  LOP3.LUT R5, R161, R228, R157, 0x96, !PT ;  /* 0x000000e4a1057212 */ /* 0x000fea00078e969d */
[----:B------:R-:W2:Y:S01]  /*dd80*/  SHFL.BFLY PT, R132, R9, 0x1, 0x1f ;  /* 0x0c201f0009847f89 */ /* 0x000ea200000e0000 */
[----:B------:R-:W-:Y:S04]  /*dd90*/  IMAD.WIDE.U32 R160, R160, -0x2daee0ad, RZ ;  /* 0xd2511f53a0a07825 */ /* 0x000fe800078e00ff */
[----:B------:R-:W-:Y:S03]  /*dda0*/  IMAD.WIDE.U32 R162, R5, -0x2daee0ad, RZ ;  /* 0xd2511f5305a27825 */ /* 0x000fe600078e00ff */
[----:B------:R-:W-:Y:S02]  /*ddb0*/  LOP3.LUT R162, R161, R162, R145, 0x96, !PT ;  /* 0x000000a2a1a27212 */ /* 0x000fe400078e9691 */
[----:B-1----:R-:W-:Y:S02]  /*ddc0*/  FMNMX.FTZ R3, R4, R3, !PT ;  /* 0x0000000304037209 */ /* 0x002fe40007810000 */
[----:B------:R-:W-:Y:S01]  /*ddd0*/  LOP3.LUT R4, R163, R222, R149, 0x96, !PT ;  /* 0x000000dea3047212 */ /* 0x000fe200078e9695 */
[----:B------:R-:W-:Y:S01]  /*dde0*/  IMAD.WIDE.U32 R162, R162, -0x326172a9, RZ ;  /* 0xcd9e8d57a2a27825 */ /* 0x000fe200078e00ff */
[----:B--2---:R-:W-:Y:S03]  /*ddf0*/  FMNMX.FTZ R132, R9, R132, !PT ;  /* 0x0000008409847209 */ /* 0x004fe60007810000 */
[C---:B------:R-:W-:Y:S01]  /*de00*/  FMUL.FTZ R153, R3.reuse, UR4 ;  /* 0x0000000403997c20 */ /* 0x040fe20008410000 */
[----:B------:R-:W-:Y:S01]  /*de10*/  IMAD.WIDE.U32 R158, R4, -0x326172a9, RZ ;  /* 0xcd9e8d57049e7825 */ /* 0x000fe200078e00ff */
[----:B------:R-:W-:Y:S03]  /*de20*/  FSETP.NEU.FTZ.AND P0, PT, R3, -INF , PT ;  /* 0xff8000000300780b */ /* 0x000fe60003f1d000 */
[C---:B------:R-:W-:Y:S01]  /*de30*/  FMUL.FTZ R155, R132.reuse, UR4 ;  /* 0x00000004849b7c20 */ /* 0x040fe20008410000 */
[----:B------:R-:W-:Y:S02]  /*de40*/  FSETP.NEU.FTZ.AND P1, PT, R132, -INF , PT ;  /* 0xff8000008400780b */ /* 0x000fe40003f3d000 */
[----:B------:R-:W-:Y:S02]  /*de50*/  LOP3.LUT R4, R159, R146, R144, 0x96, !PT ;  /* 0x000000929f047212 */ /* 0x000fe400078e9690 */
[----:B------:R-:W-:Y:S02]  /*de60*/  LOP3.LUT R158, R163, R158, R143, 0x96, !PT ;  /* 0x0000009ea39e7212 */ /* 0x000fe400078e968f */
[----:B------:R-:W-:Y:S01]  /*de70*/  FSEL R153, R153, RZ, P0 ;  /* 0x000000ff99997208 */ /* 0x000fe20000000000 */
[----:B------:R-:W-:Y:S01]  /*de80*/  IMAD.WIDE.U32 R4, R4, -0x2daee0ad, RZ ;  /* 0xd2511f5304047825 */ /* 0x000fe200078e00ff */
[----:B------:R-:W-:Y:S03]  /*de90*/  FSEL R155, R155, RZ, P1 ;  /* 0x000000ff9b9b7208 */ /* 0x000fe60000800000 */
[----:B------:R-:W-:Y:S01]  /*dea0*/  IMAD.WIDE.U32 R158, R158, -0x2daee0ad, RZ ;  /* 0xd2511f539e9e7825 */ /* 0x000fe200078e00ff */
[----:B------:R-:W-:Y:S02]  /*deb0*/  LOP3.LUT R160, R5, R160, R141, 0x96, !PT ;  /* 0x000000a005a07212 */ /* 0x000fe400078e968d */
[----:B------:R-:W-:Y:S01]  /*dec0*/  FSEL R5, R3, RZ, P0 ;  /* 0x000000ff03057208 */ /* 0x000fe20000000000 */
[----:B------:R-:W-:Y:S01]  /*ded0*/  FFMA.FTZ R134, R171, UR4, -R153 ;  /* 0x00000004ab867c23 */ /* 0x000fe20008010899 */
[----:B------:R-:W-:Y:S01]  /*dee0*/  LOP3.LUT R6, R159, R4, R142, 0x96, !PT ;  /* 0x000000049f067212 */ /* 0x000fe200078e968e */
[----:B------:R-:W-:Y:S04]  /*def0*/  IMAD.WIDE.U32 R160, R160, -0x326172a9, RZ ;  /* 0xcd9e8d57a0a07825 */ /* 0x000fe800078e00ff */
[----:B------:R-:W-:Y:S01]  /*df00*/  FFMA.FTZ R171, R169, UR4, -R155 ;  /* 0x00000004a9ab7c23 */ /* 0x000fe2000801089b */
[----:B------:R-:W-:Y:S01]  /*df10*/  PLOP3.LUT P0, PT, PT, PT, UP0, 0x80, 0x0 ;  /* 0x000000000000781c */ /* 0x000fe20003f0f008 */
[----:B------:R-:W-:Y:S01]  /*df20*/  FFMA.FTZ R169, R167, UR4, -R153 ;  /* 0x00000004a7a97c23 */ /* 0x000fe20008010899 */
[----:B------:R-:W-:Y:S04]  /*df30*/  IMAD.WIDE.U32 R6, R6, -0x326172a9, RZ ;  /* 0xcd9e8d5706067825 */ /* 0x000fe800078e00ff */
[--C-:B------:R-:W-:Y:S01]  /*df40*/  FFMA.FTZ R165, R165, UR4, -R155.reuse ;  /* 0x00000004a5a57c23 */ /* 0x100fe2000801089b */
[----:B------:R-:W-:Y:S01]  /*df50*/  MUFU.EX2 R134, R134 ;  /* 0x0000008600867308 */ /* 0x000fe20000000800 */
[----:B------:R-:W-:Y:S01]  /*df60*/  FFMA.FTZ R164, R175, UR4, -R155 ;  /* 0x00000004afa47c23 */ /* 0x000fe2000801089b */
[----:B------:R-:W-:Y:S01]  /*df70*/  FFMA.FTZ R135, R173, UR4, -R153 ;  /* 0x00000004ad877c23 */ /* 0x000fe20008010899 */
[----:B------:R-:W-:Y:S01]  /*df80*/  LOP3.LUT R4, R7, R160, R140, 0x96, !PT ;  /* 0x000000a007047212 */ /* 0x000fe200078e968c */
[----:B------:R-:W-:Y:S01]  /*df90*/  FFMA.FTZ R166, R166, UR4, -R155 ;  /* 0x00000004a6a67c23 */ /* 0x000fe2000801089b */
[----:B------:R-:W-:Y:S01]  /*dfa0*/  LOP3.LUT R11, R6, 0xffff, RZ, 0xc0, !PT ;  /* 0x0000ffff060b7812 */ /* 0x000fe200078ec0ff */
[----:B------:R-:W-:Y:S01]  /*dfb0*/  FFMA.FTZ R167, R174, UR4, -R153 ;  /* 0x00000004aea77c23 */ /* 0x000fe20008010899 */
[----:B------:R-:W-:Y:S01]  /*dfc0*/  FSEL R7, R132, RZ, P1 ;  /* 0x000000ff84077208 */ /* 0x000fe20000800000 */
[----:B------:R-:W-:Y:S02]  /*dfd0*/  FADD.FTZ R5, -R5, R2 ;  /* 0x0000000205057221 */ /* 0x000fe40000010100 */
[----:B------:R-:W-:Y:S01]  /*dfe0*/  MUFU.EX2 R165, R165 ;  /* 0x000000a500a57308 */ /* 0x000fe20000000800 */
[----:B------:R-:W-:Y:S01]  /*dff0*/  SHF.R.U32.HI R8, RZ, 0x10, R6 ;  /* 0x00000010ff087819 */ /* 0x000fe20000011606 */
[--C-:B------:R-:W-:Y:S01]  /*e000*/  FFMA.FTZ R168, R170, UR4, -R155.reuse ;  /* 0x00000004aaa87c23 */ /* 0x100fe2000801089b */
[----:B------:R-:W-:Y:S01]  /*e010*/  FADD.FTZ R0, -R7, R0 ;  /* 0x0000000007007221 */ /* 0x000fe20000010100 */
[----:B------:R-:W-:Y:S01]  /*e020*/  LOP3.LUT R13, R4, 0xffff, RZ, 0xc0, !PT ;  /* 0x0000ffff040d7812 */ /* 0x000fe200078ec0ff */
[----:B------:R-:W-:Y:S01]  /*e030*/  FFMA.FTZ R173, R251, UR4, -R155 ;  /* 0x00000004fbad7c23 */ /* 0x000fe2000801089b */
[--C-:B------:R-:W-:Y:S01]  /*e040*/  SHF.R.U32.HI R9, RZ, 0x10, R4.reuse ;  /* 0x00000010ff097819 */ /* 0x100fe20000011604 */
[----:B------:R-:W-:Y:S01]  /*e050*/  FMUL.FTZ R2, R0, UR4 ;  /* 0x0000000400027c20 */ /* 0x000fe20008410000 */
[----:B------:R-:W-:Y:S02]  /*e060*/  FMUL.FTZ R0, R5, UR4 ;  /* 0x0000000405007c20 */ /* 0x000fe40008410000 */
[----:B------:R-:W1:Y:S01]  /*e070*/  MUFU.EX2 R164, R164 ;  /* 0x000000a400a47308 */ /* 0x000e620000000800 */
[----:B------:R-:W-:Y:S01]  /*e080*/  LOP3.LUT R138, R6, 0xff, RZ, 0xc0, !PT ;  /* 0x000000ff068a7812 */ /* 0x000fe200078ec0ff */
[--C-:B------:R-:W-:Y:S01]  /*e090*/  FFMA.FTZ R175, R249, UR4, -R153.reuse ;  /* 0x00000004f9af7c23 */ /* 0x100fe20008010899 */
[----:B------:R-:W-:Y:S01]  /*e0a0*/  LOP3.LUT R136, R4, 0xff, RZ, 0xc0, !PT ;  /* 0x000000ff04887812 */ /* 0x000fe200078ec0ff */
[----:B------:R-:W-:Y:S01]  /*e0b0*/  FFMA.FTZ R170, R247, UR4, -R153 ;  /* 0x00000004f7aa7c23 */ /* 0x000fe20008010899 */
[----:B------:R-:W-:Y:S01]  /*e0c0*/  SHF.R.U32.HI R11, RZ, 0x8, R11 ;  /* 0x00000008ff0b7819 */ /* 0x000fe2000001160b */
[----:B------:R-:W-:Y:S01]  /*e0d0*/  FFMA.FTZ R235, R235, UR4, -R155 ;  /* 0x00000004ebeb7c23 */ /* 0x000fe2000801089b */
[----:B------:R-:W-:Y:S03]  /*e0e0*/  LOP3.LUT R7, R8, 0xff, RZ, 0xc0, !PT ;  /* 0x000000ff08077812 */ /* 0x000fe600078ec0ff */
[----:B------:R-:W2:Y:S01]  /*e0f0*/  MUFU.EX2 R135, R135 ;  /* 0x0000008700877308 */ /* 0x000ea20000000800 */
[----:B------:R-:W-:Y:S01]  /*e100*/  SHF.R.U32.HI R13, RZ, 0x8, R13 ;  /* 0x00000008ff0d7819 */ /* 0x000fe2000001160d */
[----:B------:R-:W-:Y:S01]  /*e110*/  FFMA.FTZ R172, R243, UR4, -R155 ;  /* 0x00000004f3ac7c23 */ /* 0x000fe2000801089b */
[----:B------:R-:W-:Y:S01]  /*e120*/  LOP3.LUT R9, R9, 0xff, RZ, 0xc0, !PT ;  /* 0x000000ff09097812 */ /* 0x000fe200078ec0ff */
[--C-:B------:R-:W-:Y:S01]  /*e130*/  FFMA.FTZ R174, R245, UR4, -R153.reuse ;  /* 0x00000004f5ae7c23 */ /* 0x100fe20008010899 */
[----:B------:R-:W-:Y:S01]  /*e140*/  SHF.R.U32.HI R4, RZ, 0x18, R4 ;  /* 0x00000018ff047819 */ /* 0x000fe20000011604 */
[----:B------:R-:W-:Y:S01]  /*e150*/  FFMA.FTZ R237, R237, UR4, -R153 ;  /* 0x00000004eded7c23 */ /* 0x000fe20008010899 */
[----:B------:R-:W-:Y:S03]  /*e160*/  SHF.R.U32.HI R6, RZ, 0x18, R6 ;  /* 0x00000018ff067819 */ /* 0x000fe60000011606 */
[----:B------:R-:W-:Y:S01]  /*e170*/  MUFU.EX2 R171, R171 ;  /* 0x000000ab00ab7308 */ /* 0x000fe20000000800 */
[----:B------:R-:W-:Y:S01]  /*e180*/  PRMT R138, R138, 0x5410, R11 ;  /* 0x000054108a8a7816 */ /* 0x000fe2000000000b */
[----:B------:R-:W-:Y:S01]  /*e190*/  FFMA.FTZ R241, R241, UR4, -R155 ;  /* 0x00000004f1f17c23 */ /* 0x000fe2000801089b */
[----:B------:R-:W-:Y:S01]  /*e1a0*/  PRMT R136, R136, 0x5410, R13 ;  /* 0x0000541088887816 */ /* 0x000fe2000000000d */
[----:B------:R-:W-:Y:S01]  /*e1b0*/  FFMA.FTZ R239, R239, UR4, -R155 ;  /* 0x00000004efef7c23 */ /* 0x000fe2000801089b */
[----:B------:R-:W-:Y:S01]  /*e1c0*/  PRMT R4, R9, 0x5410, R4 ;  /* 0x0000541009047816 */ /* 0x000fe20000000004 */
[--C-:B------:R-:W-:Y:S01]  /*e1d0*/  FFMA.FTZ R243, R250, UR4, -R153.reuse ;  /* 0x00000004faf37c23 */ /* 0x100fe20008010899 */
[----:B------:R-:W-:Y:S03]  /*e1e0*/  PRMT R6, R7, 0x5410, R6 ;  /* 0x0000541007067816 */ /* 0x000fe60000000006 */
[----:B------:R-:W3:Y:S01]  /*e1f0*/  MUFU.EX2 R166, R166 ;  /* 0x000000a600a67308 */ /* 0x000ee20000000800 */
[--C-:B------:R-:W-:Y:S01]  /*e200*/  HSET2.LE.AND R138, R138, R219.reuse, PT ;  /* 0x000000db8a8a7233 */ /* 0x100fe20003803000 */
[----:B------:R-:W-:Y:S01]  /*e210*/  FFMA.FTZ R248, R248, UR4, -R153 ;  /* 0x00000004f8f87c23 */ /* 0x000fe20008010899 */
[--C-:B------:R-:W-:Y:S01]  /*e220*/  HSET2.LE.AND R136, R136, R219.reuse, PT ;  /* 0x000000db88887233 */ /* 0x100fe20003803000 */
[--C-:B------:R-:W-:Y:S01]  /*e230*/  FFMA.FTZ R245, R252, UR4, -R155.reuse ;  /* 0x00000004fcf57c23 */ /* 0x100fe2000801089b */
[--C-:B------:R-:W-:Y:S01]  /*e240*/  HSET2.LE.AND R139, R6, R219.reuse, PT ;  /* 0x000000db068b7233 */ /* 0x100fe20003803000 */
[----:B------:R-:W-:Y:S01]  /*e250*/  FFMA.FTZ R246, R246, UR4, -R155 ;  /* 0x00000004f6f67c23 */ /* 0x000fe2000801089b */
[--C-:B------:R-:W-:Y:S03]  /*e260*/  HSET2.LE.AND R137, R4, R219.reuse, PT ;  /* 0x000000db04897233 */ /* 0x100fe60003803000 */
[----:B------:R-:W-:Y:S01]  /*e270*/  MUFU.EX2 R169, R169 ;  /* 0x000000a900a97308 */ /* 0x000fe20000000800 */
[----:B-1----:R-:W-:Y:S01]  /*e280*/  F2FP.BF16.F32.PACK_AB R7, R164, R165 ;  /* 0x000000a5a407723e */ /* 0x002fe200000010ff */
[--C-:B------:R-:W-:Y:S01]  /*e290*/  FFMA.FTZ R247, R244, UR4, -R153.reuse ;  /* 0x00000004f4f77c23 */ /* 0x100fe20008010899 */
[----:B--2---:R-:W-:Y:S01]  /*e2a0*/  F2FP.BF16.F32.PACK_AB R6, R134, R135 ;  /* 0x000000878606723e */ /* 0x004fe200000010ff */
[--C-:B------:R-:W-:Y:S01]  /*e2b0*/  FFMA.FTZ R242, R242, UR4, -R153.reuse ;  /* 0x00000004f2f27c23 */ /* 0x100fe20008010899 */
[----:B------:R-:W-:Y:S01]  /*e2c0*/  LOP3.LUT R138, R138, R7, RZ, 0xc0, !PT ;  /* 0x000000078a8a7212 */ /* 0x000fe200078ec0ff */
[--C-:B------:R-:W-:Y:S01]  /*e2d0*/  FFMA.FTZ R251, R234, UR4, -R153.reuse ;  /* 0x00000004eafb7c23 */ /* 0x100fe20008010899 */
[----:B------:R-:W-:Y:S03]  /*e2e0*/  LOP3.LUT R139, R139, R6, RZ, 0xc0, !PT ;  /* 0x000000068b8b7212 */ /* 0x000fe600078ec0ff */
[----:B------:R-:W1:Y:S01]  /*e2f0*/  MUFU.EX2 R167, R167 ;  /* 0x000000a700a77308 */ /* 0x000e620000000800 */
[----:B---3--:R-:W-:Y:S01]  /*e300*/  F2FP.BF16.F32.PACK_AB R5, R166, R171 ;  /* 0x000000aba605723e */ /* 0x008fe200000010ff */
[----:B------:R-:W-:Y:S01]  /*e310*/  FFMA.FTZ R234, R152, UR4, -R153 ;  /* 0x0000000498ea7c23 */ /* 0x000fe20008010899 */
[--C-:B------:R-:W-:Y:S01]  /*e320*/  FFMA.FTZ R240, R240, UR4, -R155.reuse ;  /* 0x00000004f0f07c23 */ /* 0x100fe2000801089b */
[----:B------:R-:W-:Y:S01]  /*e330*/  FFMA.FTZ R249, R238, UR4, -R155 ;  /* 0x00000004eef97c23 */ /* 0x000fe2000801089b */
[----:B------:R-:W-:Y:S01]  /*e340*/  LOP3.LUT R136, R136, R5, RZ, 0xc0, !PT ;  /* 0x0000000588887212 */ /* 0x000fe200078ec0ff */
[--C-:B------:R-:W-:Y:S01]  /*e350*/  FFMA.FTZ R236, R236, UR4, -R153.reuse ;  /* 0x00000004ecec7c23 */ /* 0x100fe20008010899 */
[----:B------:R-:W-:Y:S03]  /*e360*/  FFMA.FTZ R153, R133, UR4, -R153 ;  /* 0x0000000485997c23 */ /* 0x000fe60008010899 */
[----:B------:R-:W2:Y:S01]  /*e370*/  MUFU.EX2 R2, R2 ;  /* 0x0000000200027308 */ /* 0x000ea20000000800 */
[--C-:B------:R-:W-:Y:S01]  /*e380*/  FFMA.FTZ R226, R226, UR4, -R155.reuse ;  /* 0x00000004e2e27c23 */ /* 0x100fe2000801089b */
[----:B------:R-:W-:Y:S08]  /*e390*/  FFMA.FTZ R155, R224, UR4, -R155 ;  /* 0x00000004e09b7c23 */ /* 0x000ff0000801089b */
[----:B------:R-:W3:Y:S01]  /*e3a0*/  MUFU.EX2 R0, R0 ;  /* 0x0000000000007308 */ /* 0x000ee20000000800 */
[----:B-1----:R-:W-:Y:S04]  /*e3b0*/  F2FP.BF16.F32.PACK_AB R4, R167, R169 ;  /* 0x000000a9a704723e */ /* 0x002fe800000010ff */
[----:B------:R-:W-:Y:S05]  /*e3c0*/  LOP3.LUT R137, R137, R4, RZ, 0xc0, !PT ;  /* 0x0000000489897212 */ /* 0x000fea00078ec0ff */
[----:B------:R-:W-:Y:S01]  /*e3d0*/  MUFU.EX2 R224, R155 ;  /* 0x0000009b00e07308 */ /* 0x000fe20000000800 */
        /* <DEDUP_REMOVED lines=9> */
[C---:B------:R-:W-:Y:S01]  /*e470*/  FMUL.FTZ R7, R0.reuse, R131 ;  /* 0x0000008300077220 */ /* 0x040fe20000410000 */
[C---:B------:R-:W-:Y:S01]  /*e480*/  FMUL.FTZ R10, R0.reuse, R126 ;  /* 0x0000007e000a7220 */ /* 0x040fe20000410000 */
[C---:B------:R-:W-:Y:S01]  /*e490*/  FMUL.FTZ R11, R0.reuse, R127 ;  /* 0x0000007f000b7220 */ /* 0x040fe20000410000 */
[----:B------:R-:W1:Y:S01]  /*e4a0*/  LDSM.16.MT88.4 R128, [R188+0xc000] ;  /* 0x00c00000bc80783b */ /* 0x000e620000004200 */
[C---:B------:R-:W-:Y:S01]  /*e4b0*/  FMUL.FTZ R14, R0.reuse, R122 ;  /* 0x0000007a000e7220 */ /* 0x040fe20000410000 */
[C---:B------:R-:W-:Y:S01]  /*e4c0*/  FMUL.FTZ R15, R0.reuse, R123 ;  /* 0x0000007b000f7220 */ /* 0x040fe20000410000 */
[C---:B------:R-:W-:Y:S01]  /*e4d0*/  FMUL.FTZ R22, R0.reuse, R114 ;  /* 0x0000007200167220 */ /* 0x040fe20000410000 */
[C---:B------:R-:W-:Y:S01]  /*e4e0*/  HMMA.16816.F32.BF16 R4, R136.reuse, R16, R4 ;  /* 0x000000108804723c */ /* 0x040fe20000041804 */
[----:B------:R-:W-:Y:S03]  /*e4f0*/  MUFU.EX2 R133, R153 ;  /* 0x0000009900857308 */ /* 0x000fe60000000800 */
[----:B------:R-:W2:Y:S01]  /*e500*/  LDSM.16.MT88.4 R120, [R192+0xe000] ;  /* 0x00e00000c078783b */ /* 0x000ea20000004200 */
[----:B------:R-:W-:Y:S01]  /*e510*/  FMUL.FTZ R23, R0, R115 ;  /* 0x0000007300177220 */ /* 0x000fe20000410000 */
[C---:B------:R-:W-:Y:S05]  /*e520*/  HMMA.16816.F32.BF16 R8, R136.reuse, R18, R8 ;  /* 0x000000128808723c */ /* 0x040fea0000041808 */
[----:B------:R-:W-:Y:S01]  /*e530*/  MUFU.EX2 R175, R175 ;  /* 0x000000af00af7308 */ /* 0x000fe20000000800 */
[----:B------:R-:W-:Y:S01]  /*e540*/  FMUL.FTZ R17, R2, R117 ;  /* 0x0000007502117220 */ /* 0x000fe20000410000 */
[C---:B------:R-:W-:Y:S01]  /*e550*/  HMMA.16816.F32.BF16 R12, R136.reuse, R24, R12 ;  /* 0x00000018880c723c */ /* 0x040fe2000004180c */
[----:B------:R-:W3:Y:S03]  /*e560*/  LDSM.16.MT88.4 R112, [R190+0xe000] ;  /* 0x00e00000be70783b */ /* 0x000ee60000004200 */
[C---:B------:R-:W-:Y:S01]  /*e570*/  FMUL.FTZ R18, R0.reuse, R118 ;  /* 0x0000007600127220 */ /* 0x040fe20000410000 */
[----:B------:R-:W-:Y:S01]  /*e580*/  FMUL.FTZ R19, R0, R119 ;  /* 0x0000007700137220 */ /* 0x000fe20000410000 */
[C---:B------:R-:W-:Y:S01]  /*e590*/  FMUL.FTZ R16, R2.reuse, R116 ;  /* 0x0000007402107220 */ /* 0x040fe20000410000 */
[C---:B------:R-:W-:Y:S02]  /*e5a0*/  FMUL.FTZ R24, R2.reuse, R108 ;  /* 0x0000006c02187220 */ /* 0x040fe40000410000 */
[----:B------:R-:W-:Y:S01]  /*e5b0*/  LDSM.16.MT88.4 R124, [R188+0xc800] ;  /* 0x00c80000bc7c783b */ /* 0x000fe20000004200 */
[----:B------:R-:W-:Y:S01]  /*e5c0*/  MUFU.EX2 R170, R170 ;  /* 0x000000aa00aa7308 */ /* 0x000fe20000000800 */
[C---:B------:R-:W-:Y:S01]  /*e5d0*/  FMUL.FTZ R25, R2.reuse, R109 ;  /* 0x0000006d02197220 */ /* 0x040fe20000410000 */
[C---:B------:R-:W-:Y:S01]  /*e5e0*/  FMUL.FTZ R28, R2.reuse, R104 ;  /* 0x00000068021c7220 */ /* 0x040fe20000410000 */
[----:B------:R-:W-:Y:S01]  /*e5f0*/  FMUL.FTZ R29, R2, R105 ;  /* 0x00000069021d7220 */ /* 0x000fe20000410000 */
[C---:B------:R-:W-:Y:S03]  /*e600*/  HMMA.16816.F32.BF16 R16, R136.reuse, R26, R16 ;  /* 0x0000001a8810723c */ /* 0x040fe60000041810 */
[C---:B------:R-:W-:Y:S01]  /*e610*/  FMUL.FTZ R30, R0.reuse, R106 ;  /* 0x0000006a001e7220 */ /* 0x040fe20000410000 */
[----:B------:R-:W-:Y:S01]  /*e620*/  FMUL.FTZ R31, R0, R107 ;  /* 0x0000006b001f7220 */ /* 0x000fe20000410000 */
[----:B------:R-:W-:Y:S01]  /*e630*/  FMUL.FTZ R36, R2, R36 ;  /* 0x0000002402247220 */ /* 0x000fe20000410000 */
[C---:B------:R-:W-:Y:S01]  /*e640*/  HMMA.16816.F32.BF16 R20, R136.reuse, R32, R20 ;  /* 0x000000208814723c */ /* 0x040fe20000041814 */
[----:B------:R-:W4:Y:S01]  /*e650*/  LDSM.16.MT88.4 R104, [R189+0xe000] ;  /* 0x00e00000bd68783b */ /* 0x000f220000004200 */
[----:B------:R-:W-:Y:S03]  /*e660*/  MUFU.EX2 R235, R235 ;  /* 0x000000eb00eb7308 */ /* 0x000fe60000000800 */
[C---:B------:R-:W-:Y:S01]  /*e670*/  FMUL.FTZ R26, R0.reuse, R110 ;  /* 0x0000006e001a7220 */ /* 0x040fe20000410000 */
[----:B------:R-:W-:Y:S01]  /*e680*/  FMUL.FTZ R27, R0, R111 ;  /* 0x0000006f001b7220 */ /* 0x000fe20000410000 */
[C---:B------:R-:W-:Y:S01]  /*e690*/  FMUL.FTZ R32, R2.reuse, R100 ;  /* 0x0000006402207220 */ /* 0x040fe20000410000 */
[C---:B------:R-:W-:Y:S01]  /*e6a0*/  FMUL.FTZ R33, R2.reuse, R101 ;  /* 0x0000006502217220 */ /* 0x040fe20000410000 */
[----:B------:R-:W-:Y:S03]  /*e6b0*/  LDSM.16.MT88.4 R108, [R192+0x10000] ;  /* 0x01000000c06c783b */ /* 0x000fe60000004200 */
[----:B------:R-:W-:Y:S01]  /*e6c0*/  MUFU.EX2 R172, R172 ;  /* 0x000000ac00ac7308 */ /* 0x000fe20000000800 */
[----:B------:R-:W-:Y:S01]  /*e6d0*/  FMUL.FTZ R37, R2, R37 ;  /* 0x0000002502257220 */ /* 0x000fe20000410000 */
[C---:B------:R-:W-:Y:S01]  /*e6e0*/  FMUL.FTZ R38, R0.reuse, R38 ;  /* 0x0000002600267220 */ /* 0x040fe20000410000 */
[C---:B------:R-:W-:Y:S03]  /*e6f0*/  HMMA.16816.F32.BF16 R24, R136.reuse, R34, R24 ;  /* 0x000000228818723c */ /* 0x040fe60000041818 */
[----:B------:R-:W-:Y:S01]  /*e700*/  FMUL.FTZ R39, R0, R39 ;  /* 0x0000002700277220 */ /* 0x000fe20000410000 */
[C---:B------:R-:W-:Y:S01]  /*e710*/  FMUL.FTZ R40, R2.reuse, R40 ;  /* 0x0000002802287220 */ /* 0x040fe20000410000 */
[----:B------:R-:W-:Y:S01]  /*e720*/  FMUL.FTZ R41, R2, R41 ;  /* 0x0000002902297220 */ /* 0x000fe20000410000 */
[C---:B-1----:R-:W-:Y:S01]  /*e730*/  HMMA.16816.F32.BF16 R28, R136.reuse, R128, R28 ;  /* 0x00000080881c723c */ /* 0x042fe2000004181c */
[----:B------:R-:W-:Y:S04]  /*e740*/  MUFU.EX2 R174, R174 ;  /* 0x000000ae00ae7308 */ /* 0x000fe80000000800 */
[C---:B------:R-:W-:Y:S01]  /*e750*/  FMUL.FTZ R34, R0.reuse, R102 ;  /* 0x0000006600227220 */ /* 0x040fe20000410000 */
[C---:B------:R-:W-:Y:S01]  /*e760*/  FMUL.FTZ R35, R0.reuse, R103 ;  /* 0x0000006700237220 */ /* 0x040fe20000410000 */
[C---:B------:R-:W-:Y:S01]  /*e770*/  FMUL.FTZ R42, R0.reuse, R42 ;  /* 0x0000002a002a7220 */ /* 0x040fe20000410000 */
[----:B------:R-:W1:Y:S03]  /*e780*/  LDSM.16.MT88.4 R100, [R188+0xe000] ;  /* 0x00e00000bc64783b */ /* 0x000e660000004200 */
[----:B------:R-:W-:Y:S01]  /*e790*/  MUFU.EX2 R237, R237 ;  /* 0x000000ed00ed7308 */ /* 0x000fe20000000800 */
[----:B------:R-:W-:Y:S01]  /*e7a0*/  FMUL.FTZ R43, R0, R43 ;  /* 0x0000002b002b7220 */ /* 0x000fe20000410000 */
[C---:B------:R-:W-:Y:S01]  /*e7b0*/  FMUL.FTZ R44, R2.reuse, R44 ;  /* 0x0000002c022c7220 */ /* 0x040fe20000410000 */
[C---:B------:R-:W-:Y:S03]  /*e7c0*/  HMMA.16816.F32.BF16 R32, R136.reuse, R130, R32 ;  /* 0x000000828820723c */ /* 0x040fe60000041820 */
[----:B------:R-:W-:Y:S01]  /*e7d0*/  FMUL.FTZ R45, R2, R45 ;  /* 0x0000002d022d7220 */ /* 0x000fe20000410000 */
[C---:B------:R-:W-:Y:S01]  /*e7e0*/  FMUL.FTZ R46, R0.reuse, R46 ;  /* 0x0000002e002e7220 */ /* 0x040fe20000410000 */
[----:B------:R-:W-:Y:S01]  /*e7f0*/  FMUL.FTZ R47, R0, R47 ;  /* 0x0000002f002f7220 */ /* 0x000fe20000410000 */
[C---:B--2---:R-:W-:Y:S01]  /*e800*/  HMMA.16816.F32.BF16 R36, R136.reuse, R120, R36 ;  /* 0x000000788824723c */ /* 0x044fe20000041824 */
[----:B------:R-:W-:Y:S04]  /*e810*/  MUFU.EX2 R245, R245 ;  /* 0x000000f500f57308 */ /* 0x000fe80000000800 */
[C---:B------:R-:W-:Y:S01]  /*e820*/  FMUL.FTZ R48, R2.reuse, R48 ;  /* 0x0000003002307220 */ /* 0x040fe20000410000 */
[C---:B------:R-:W-:Y:S01]  /*e830*/  HMMA.16816.F32.BF16 R40, R136.reuse, R122, R40 ;  /* 0x0000007a8828723c */ /* 0x040fe20000041828 */
[----:B------:R-:W-:Y:S04]  /*e840*/  LDSM.16.MT88.4 R120, [R189+0xc800] ;  /* 0x00c80000bd78783b */ /* 0x000fe80000004200 */
[----:B------:R-:W-:Y:S01]  /*e850*/  MUFU.EX2 R246, R246 ;  /* 0x000000f600f67308 */ /* 0x000fe20000000800 */
[----:B------:R-:W-:Y:S01]  /*e860*/  FMUL.FTZ R49, R2, R49 ;  /* 0x0000003102317220 */ /* 0x000fe20000410000 */
[C---:B---3--:R-:W-:Y:S04]  /*e870*/  HMMA.16816.F32.BF16 R44, R136.reuse, R112, R44 ;  /* 0x00000070882c723c */ /* 0x048fe8000004182c */
[C---:B------:R-:W-:Y:S01]  /*e880*/  FMUL.FTZ R50, R0.reuse, R50 ;  /* 0x0000003200327220 */ /* 0x040fe20000410000 */
[----:B------:R-:W-:Y:S01]  /*e890*/  FMUL.FTZ R51, R0, R51 ;  /* 0x0000003300337220 */ /* 0x000fe20000410000 */
[C---:B------:R-:W-:Y:S01]  /*e8a0*/  FMUL.FTZ R52, R2.reuse, R52 ;  /* 0x0000003402347220 */ /* 0x040fe20000410000 */
[----:B------:R-:W-:Y:S01]  /*e8b0*/  FMUL.FTZ R53, R2, R53 ;  /* 0x0000003502357220 */ /* 0x000fe20000410000 */
[----:B------:R-:W-:Y:S03]  /*e8c0*/  MUFU.EX2 R247, R247 ;  /* 0x000000f700f77308 */ /* 0x000fe60000000800 */
[C---:B------:R-:W-:Y:S01]  /*e8d0*/  FMUL.FTZ R54, R0.reuse, R54 ;  /* 0x0000003600367220 */ /* 0x040fe20000410000 */
[----:B------:R-:W-:Y:S01]  /*e8e0*/  FMUL.FTZ R55, R0, R55 ;  /* 0x0000003700377220 */ /* 0x000fe20000410000 */
[C---:B------:R-:W-:Y:S01]  /*e8f0*/  HMMA.16816.F32.BF16 R48, R136.reuse, R114, R48 ;  /* 0x000000728830723c */ /* 0x040fe20000041830 */
[----:B------:R-:W2:Y:S02]  /*e900*/  LDSM.16.MT88.4 R112, [R190+0x10000] ;  /* 0x01000000be70783b */ /* 0x000ea40000004200 */
[C---:B------:R-:W-:Y:S01]  /*e910*/  FMUL.FTZ R56, R2.reuse, R56 ;  /* 0x0000003802387220 */ /* 0x040fe20000410000 */
[----:B------:R-:W-:Y:S01]  /*e920*/  FMUL.FTZ R57, R2, R57 ;  /* 0x0000003902397220 */ /* 0x000fe20000410000 */
[C---:B------:R-:W-:Y:S01]  /*e930*/  FMUL.FTZ R58, R0.reuse, R58 ;  /* 0x0000003a003a7220 */ /* 0x040fe20000410000 */
[C---:B----4-:R-:W-:Y:S01]  /*e940*/  HMMA.16816.F32.BF16 R52, R136.reuse, R104, R52 ;  /* 0x000000688834723c */ /* 0x050fe20000041834 */
[----:B------:R-:W-:Y:S04]  /*e950*/  MUFU.EX2 R168, R168 ;  /* 0x000000a800a87308 */ /* 0x000fe80000000800 */
[----:B------:R-:W-:Y:S01]  /*e960*/  FMUL.FTZ R59, R0, R59 ;  /* 0x0000003b003b7220 */ /* 0x000fe20000410000 */
[C---:B------:R-:W-:Y:S01]  /*e970*/  FMUL.FTZ R60, R2.reuse, R60 ;  /* 0x0000003c023c7220 */ /* 0x040fe20000410000 */
[----:B------:R-:W-:Y:S01]  /*e980*/  FMUL.FTZ R61, R2, R61 ;  /* 0x0000003d023d7220 */ /* 0x000fe20000410000 */
[C---:B------:R-:W-:Y:S03]  /*e990*/  FMUL.FTZ R62, R0.reuse, R62 ;  /* 0x0000003e003e7220 */ /* 0x040fe60000410000 */
[----:B------:R-:W-:Y:S01]  /*e9a0*/  MUFU.EX2 R242, R242 ;  /* 0x000000f200f27308 */ /* 0x000fe20000000800 */
[----:B------:R-:W-:Y:S01]  /*e9b0*/  FMUL.FTZ R63, R0, R63 ;  /* 0x0000003f003f7220 */ /* 0x000fe20000410000 */
[C---:B------:R-:W-:Y:S03]  /*e9c0*/  HMMA.16816.F32.BF16 R56, R136.reuse, R106, R56 ;  /* 0x0000006a8838723c */ /* 0x040fe60000041838 */
[C---:B------:R-:W-:Y:S01]  /*e9d0*/  FMUL.FTZ R64, R2.reuse, R64 ;  /* 0x0000004002407220 */ /* 0x040fe20000410000 */
[----:B------:R-:W-:Y:S01]  /*e9e0*/  FMUL.FTZ R65, R2, R65 ;  /* 0x0000004102417220 */ /* 0x000fe20000410000 */
[C---:B------:R-:W-:Y:S01]  /*e9f0*/  FMUL.FTZ R66, R0.reuse, R66 ;  /* 0x0000004200427220 */ /* 0x040fe20000410000 */
[C---:B-1----:R-:W-:Y:S02]  /*ea00*/  HMMA.16816.F32.BF16 R60, R136.reuse, R100, R60 ;  /* 0x00000064883c723c */ /* 0x042fe4000004183c */
[----:B------:R-:W1:Y:S03]  /*ea10*/  MUFU.EX2 R173, R173 ;  /* 0x000000ad00ad7308 */ /* 0x000e660000000800 */
[----:B------:R-:W-:Y:S01]  /*ea20*/  FMUL.FTZ R67, R0, R67 ;  /* 0x0000004300437220 */ /* 0x000fe20000410000 */
[C---:B------:R-:W-:Y:S01]  /*ea30*/  FMUL.FTZ R68, R2.reuse, R68 ;  /* 0x0000004402447220 */ /* 0x040fe20000410000 */
[----:B------:R-:W-:Y:S01]  /*ea40*/  FMUL.FTZ R69, R2, R69 ;  /* 0x0000004502457220 */ /* 0x000fe20000410000 */
[C---:B------:R-:W-:Y:S04]  /*ea50*/  FMUL.FTZ R70, R0.reuse, R70 ;  /* 0x0000004600467220 */ /* 0x040fe80000410000 */
[----:B------:R-:W-:Y:S01]  /*ea60*/  MUFU.EX2 R241, R241 ;  /* 0x000000f100f17308 */ /* 0x000fe20000000800 */
[----:B------:R-:W-:Y:S01]  /*ea70*/  FMUL.FTZ R71, R0, R71 ;  /* 0x0000004700477220 */ /* 0x000fe20000410000 */
[C---:B------:R-:W-:Y:S01]  /*ea80*/  HMMA.16816.F32.BF16 R64, R136.reuse, R102, R64 ;  /* 0x000000668840723c */ /* 0x040fe20000041840 */
[----:B------:R-:W3:Y:S02]  /*ea90*/  LDSM.16.MT88.4 R100, [R189+0x10000] ;  /* 0x01000000bd64783b */ /* 0x000ee40000004200 */
[C---:B------:R-:W-:Y:S01]  /*eaa0*/  FMUL.FTZ R72, R2.reuse, R72 ;  /* 0x0000004802487220 */ /* 0x040fe20000410000 */
[----:B------:R-:W-:Y:S01]  /*eab0*/  FMUL.FTZ R73, R2, R73 ;  /* 0x0000004902497220 */ /* 0x000fe20000410000 */
[C---:B------:R-:W-:Y:S01]  /*eac0*/  FMUL.FTZ R74, R0.reuse, R74 ;  /* 0x0000004a004a7220 */ /* 0x040fe20000410000 */
[C---:B------:R-:W-:Y:S02]  /*ead0*/  HMMA.16816.F32.BF16 R68, R136.reuse, R108, R68 ;  /* 0x0000006c8844723c */ /* 0x040fe40000041844 */
[----:B------:R-:W4:Y:S03]  /*eae0*/  MUFU.EX2 R239, R239 ;  /* 0x000000ef00ef7308 */ /* 0x000f260000000800 */
[----:B------:R-:W-:Y:S01]  /*eaf0*/  FMUL.FTZ R75, R0, R75 ;  /* 0x0000004b004b7220 */ /* 0x000fe20000410000 */
[----:B------:R-:W-:Y:S01]  /*eb00*/  LOP3.LUT R128, R161, R162, R154, 0x96, !PT ;  /* 0x000000a2a1807212 */ /* 0x000fe200078e969a */
[C---:B------:R-:W-:Y:S01]  /*eb10*/  FMUL.FTZ R76, R2.reuse, R76 ;  /* 0x0000004c024c7220 */ /* 0x040fe20000410000 */
[----:B------:R-:W-:Y:S04]  /*eb20*/  FMUL.FTZ R77, R2, R77 ;  /* 0x0000004d024d7220 */ /* 0x000fe80000410000 */
[----:B------:R-:W-:Y:S01]  /*eb30*/  MUFU.EX2 R243, R243 ;  /* 0x000000f300f37308 */ /* 0x000fe20000000800 */
[----:B------:R-:W-:Y:S01]  /*eb40*/  IMAD.WIDE.U32 R128, R128, -0x2daee0ad, RZ ;  /* 0xd2511f5380807825 */ /* 0x000fe200078e00ff */
[C---:B------:R-:W-:Y:S03]  /*eb50*/  HMMA.16816.F32.BF16 R72, R136.reuse, R110, R72 ;  /* 0x0000006e8848723c */ /* 0x040fe60000041848 */
[----:B------:R-:W-:Y:S01]  /*eb60*/  FMUL.FTZ R78, R0, R78 ;  /* 0x0000004e004e7220 */ /* 0x000fe20000410000 */
[----:B------:R-:W-:Y:S01]  /*eb70*/  LOP3.LUT R105, R128, 0xffff, RZ, 0xc0, !PT ;  /* 0x0000ffff80697812 */ /* 0x000fe200078ec0ff */
[----:B------:R-:W-:Y:S01]  /*eb80*/  FMUL.FTZ R79, R0, R79 ;  /* 0x0000004f004f7220 */ /* 0x000fe20000410000 */
[--C-:B------:R-:W-:Y:S01]  /*eb90*/  SHF.R.U32.HI R104, RZ, 0x10, R128.reuse ;  /* 0x00000010ff687819 */ /* 0x100fe20000011680 */
[----:B------:R-:W-:Y:S01]  /*eba0*/  FMUL.FTZ R80, R2, R80 ;  /* 0x0000005002507220 */ /* 0x000fe20000410000 */
[----:B------:R-:W-:Y:S01]  /*ebb0*/  LOP3.LUT R110, R128, 0xff, RZ, 0xc0, !PT ;  /* 0x000000ff806e7812 */ /* 0x000fe200078ec0ff */
[----:B------:R-:W5:Y:S02]  /*ebc0*/  MUFU.EX2 R248, R248 ;  /* 0x000000f800f87308 */ /* 0x000f640000000800 */
[----:B------:R-:W-:Y:S01]  /*ebd0*/  SHF.R.U32.HI R116, RZ, 0x18, R128 ;  /* 0x00000018ff747819 */ /* 0x000fe20000011680 */
[C---:B--2---:R-:W-:Y:S03]  /*ebe0*/  HMMA.16816.F32.BF16 R76, R136.reuse, R112, R76 ;  /* 0x00000070884c723c */ /* 0x044fe6000004184c */
[----:B------:R-:W-:Y:S01]  /*ebf0*/  SHF.R.U32.HI R105, RZ, 0x8, R105 ;  /* 0x00000008ff697819 */ /* 0x000fe20000011669 */
[----:B------:R-:W-:Y:S01]  /*ec00*/  FMUL.FTZ R81, R2, R81 ;  /* 0x0000005102517220 */ /* 0x000fe20000410000 */
[----:B------:R-:W-:Y:S01]  /*ec10*/  LOP3.LUT R128, R129, R158, R156, 0x96, !PT ;  /* 0x0000009e81807212 */ /* 0x000fe200078e969c */
[----:B------:R-:W-:Y:S01]  /*ec20*/  FMUL.FTZ R82, R0, R82 ;  /* 0x0000005200527220 */ /* 0x000fe20000410000 */
[----:B------:R-:W-:Y:S01]  /*ec30*/  PRMT R110, R110, 0x5410, R105 ;  /* 0x000054106e6e7816 */ /* 0x000fe20000000069 */
[----:B------:R-:W-:Y:S01]  /*ec40*/  FMUL.FTZ R83, R0, R83 ;  /* 0x0000005300537220 */ /* 0x000fe20000410000 */
[----:B------:R-:W-:Y:S02]  /*ec50*/  MUFU.EX2 R240, R240 ;  /* 0x000000f000f07308 */ /* 0x000fe40000000800 */
[----:B------:R-:W-:Y:S01]  /*ec60*/  LOP3.LUT R105, R128, 0xffff, RZ, 0xc0, !PT ;  /* 0x0000ffff80697812 */ /* 0x000fe200078ec0ff */
[----:B------:R-:W-:Y:S01]  /*ec70*/  FMUL.FTZ R84, R2, R84 ;  /* 0x0000005402547220 */ /* 0x000fe20000410000 */
[----:B------:R-:W-:Y:S01]  /*ec80*/  LOP3.LUT R107, R104, 0xff, RZ, 0xc0, !PT ;  /* 0x000000ff686b7812 */ /* 0x000fe200078ec0ff */
[----:B------:R-:W-:Y:S01]  /*ec90*/  FMUL.FTZ R85, R2, R85 ;  /* 0x0000005502557220 */ /* 0x000fe20000410000 */
[C---:B------:R-:W-:Y:S01]  /*eca0*/  HMMA.16816.F32.BF16 R80, R136.reuse, R114, R80 ;  /* 0x000000728850723c */ /* 0x040fe20000041850 */
[----:B------:R-:W-:Y:S03]  /*ecb0*/  LDSM.16.MT88.4 R112, [R192+0xc800] ;  /* 0x00c80000c070783b */ /* 0x000fe60000004200 */
[----:B------:R-:W2:Y:S01]  /*ecc0*/  MUFU.EX2 R249, R249 ;  /* 0x000000f900f97308 */ /* 0x000ea20000000800 */
[----:B------:R-:W-:Y:S01]  /*ecd0*/  SHF.R.U32.HI R105, RZ, 0x8, R105 ;  /* 0x00000008ff697819 */ /* 0x000fe20000011669 */
[----:B------:R-:W-:Y:S01]  /*ece0*/  FMUL.FTZ R86, R0, R86 ;  /* 0x0000005600567220 */ /* 0x000fe20000410000 */
[----:B------:R-:W-:Y:S01]  /*ecf0*/  LOP3.LUT R108, R128, 0xff, RZ, 0xc0, !PT ;  /* 0x000000ff806c7812 */ /* 0x000fe200078ec0ff */
[----:B------:R-:W-:Y:S03]  /*ed00*/  FMUL.FTZ R87, R0, R87 ;  /* 0x0000005700577220 */ /* 0x000fe60000410000 */
[----:B------:R-:W-:Y:S01]  /*ed10*/  PRMT R116, R107, 0x5410, R116 ;  /* 0x000054106b747816 */ /* 0x000fe20000000074 */
[----:B------:R-:W-:Y:S02]  /*ed20*/  FMUL.FTZ R88, R2, R88 ;  /* 0x0000005802587220 */ /* 0x000fe40000410000 */
[----:B------:R-:W-:Y:S01]  /*ed30*/  MUFU.EX2 R236, R236 ;  /* 0x000000ec00ec7308 */ /* 0x000fe20000000800 */
[----:B------:R-:W-:Y:S01]  /*ed40*/  PRMT R108, R108, 0x5410, R105 ;  /* 0x000054106c6c7816 */ /* 0x000fe20000000069 */
[----:B------:R-:W-:Y:S01]  /*ed50*/  FMUL.FTZ R89, R2, R89 ;  /* 0x0000005902597220 */ /* 0x000fe20000410000 */
[C---:B---3--:R-:W-:Y:S01]  /*ed60*/  HMMA.16816.F32.BF16 R84, R136.reuse, R100, R84 ;  /* 0x000000648854723c */ /* 0x048fe20000041854 */
[----:B------:R-:W3:Y:S02]  /*ed70*/  LDSM.16.MT88.4 R104, [R188+0x10000] ;  /* 0x01000000bc68783b */ /* 0x000ee40000004200 */
[--C-:B------:R-:W-:Y:S01]  /*ed80*/  HSET2.LE.AND R111, R116, R219.reuse, PT ;  /* 0x000000db746f7233 */ /* 0x100fe20003803000 */
[C---:B------:R-:W-:Y:S01]  /*ed90*/  FMUL.FTZ R90, R0.reuse, R90 ;  /* 0x0000005a005a7220 */ /* 0x040fe20000410000 */
[--C-:B------:R-:W-:Y:S01]  /*eda0*/  SHF.R.U32.HI R109, RZ, 0x10, R128.reuse ;  /* 0x00000010ff6d7819 */ /* 0x100fe20000011680 */
[----:B------:R-:W-:Y:S01]  /*edb0*/  FMUL.FTZ R91, R0, R91 ;  /* 0x0000005b005b7220 */ /* 0x000fe20000410000 */
[----:B------:R-:W-:Y:S01]  /*edc0*/  SHF.R.U32.HI R128, RZ, 0x18, R128 ;  /* 0x00000018ff807819 */ /* 0x000fe20000011680 */
[C---:B------:R-:W-:Y:S01]  /*edd0*/  FMUL.FTZ R92, R2.reuse, R92 ;  /* 0x0000005c025c7220 */ /* 0x040fe20000410000 */
[----:B------:R-:W4:Y:S01]  /*ede0*/  LDSM.16.MT88.4 R116, [R190+0xc800] ;  /* 0x00c80000be74783b */ /* 0x000f220000004200 */
[----:B------:R-:W2:Y:S01]  /*edf0*/  MUFU.EX2 R251, R251 ;  /* 0x000000fb00fb7308 */ /* 0x000ea20000000800 */
[----:B------:R-:W-:Y:S01]  /*ee00*/  LOP3.LUT R109, R109, 0xff, RZ, 0xc0, !PT ;  /* 0x000000ff6d6d7812 */ /* 0x000fe200078ec0ff */
[----:B------:R-:W-:Y:S01]  /*ee10*/  FMUL.FTZ R93, R2, R93 ;  /* 0x0000005d025d7220 */ /* 0x000fe20000410000 */
[C---:B------:R-:W-:Y:S03]  /*ee20*/  HMMA.16816.F32.BF16 R88, R136.reuse, R102, R88 ;  /* 0x000000668858723c */ /* 0x040fe60000041858 */
[C---:B------:R-:W-:Y:S01]  /*ee30*/  FMUL.FTZ R94, R0.reuse, R94 ;  /* 0x0000005e005e7220 */ /* 0x040fe20000410000 */
[----:B------:R-:W-:Y:S01]  /*ee40*/  FMUL.FTZ R95, R0, R95 ;  /* 0x0000005f005f7220 */ /* 0x000fe20000410000 */
[----:B------:R-:W-:Y:S01]  /*ee50*/  PRMT R128, R109, 0x5410, R128 ;  /* 0x000054106d807816 */ /* 0x000fe20000000080 */
[C---:B------:R-:W-:Y:S01]  /*ee60*/  FMUL.FTZ R96, R2.reuse, R96 ;  /* 0x0000006002607220 */ /* 0x040fe20000410000 */
[--C-:B------:R-:W-:Y:S01]  /*ee70*/  HSET2.LE.AND R110, R110, R219.reuse, PT ;  /* 0x000000db6e6e7233 */ /* 0x100fe20003803000 */
[----:B------:R-:W-:Y:S01]  /*ee80*/  FMUL.FTZ R97, R2, R97 ;  /* 0x0000006102617220 */ /* 0x000fe20000410000 */
[----:B------:R-:W2:Y:S02]  /*ee90*/  MUFU.EX2 R226, R226 ;  /* 0x000000e200e27308 */ /* 0x000ea40000000800 */
[----:B-1----:R-:W-:Y:S01]  /*eea0*/  F2FP.BF16.F32.PACK_AB R109, R173, R168 ;  /* 0x000000a8ad6d723e */ /* 0x002fe200000010ff */
[C---:B------:R-:W-:Y:S01]  /*eeb0*/  FMUL.FTZ R98, R0.reuse, R98 ;  /* 0x0000006200627220 */ /* 0x040fe20000410000 */
[----:B------:R-:W-:Y:S01]  /*eec0*/  FMUL.FTZ R99, R0, R99 ;  /* 0x0000006300637220 */ /* 0x000fe20000410000 */
[----:B------:R-:W-:Y:S01]  /*eed0*/  F2FP.BF16.F32.PACK_AB R100, R170, R175 ;  /* 0x000000afaa64723e */ /* 0x000fe200000010ff */
[----:B------:R-:W-:Y:S01]  /*eee0*/  FFMA.FTZ R171, R2, R227, R171 ;  /* 0x000000e302ab7223 */ /* 0x000fe200000100ab */
[----:B------:R-:W-:Y:S03]  /*eef0*/  LOP3.LUT R110, R110, R109, RZ, 0xc0, !PT ;  /* 0x0000006d6e6e7212 */ /* 0x000fe600078ec0ff */
[----:B------:R-:W1:Y:S01]  /*ef00*/  MUFU.EX2 R234, R234 ;  /* 0x000000ea00ea7308 */ /* 0x000e620000000800 */
[----:B------:R-:W-:Y:S01]  /*ef10*/  F2FP.BF16.F32.PACK_AB R101, R172, R235 ;  /* 0x000000ebac65723e */ /* 0x000fe200000010ff */
[----:B------:R-:W-:Y:S01]  /*ef20*/  FFMA.FTZ R169, R0, R225, R169 ;  /* 0x000000e100a97223 */ /* 0x000fe200000100a9 */
[----:B------:R-:W-:Y:S01]  /*ef30*/  LOP3.LUT R111, R111, R100, RZ, 0xc0, !PT ;  /* 0x000000646f6f7212 */ /* 0x000fe200078ec0ff */
[----:B------:R-:W-:Y:S01]  /*ef40*/  FADD.FTZ R166, R166, R171 ;  /* 0x000000aba6a67221 */ /* 0x000fe20000010000 */
[--C-:B------:R-:W-:Y:S01]  /*ef50*/  HSET2.LE.AND R108, R108, R219.reuse, PT ;  /* 0x000000db6c6c7233 */ /* 0x100fe20003803000 */
[----:B------:R-:W-:Y:S01]  /*ef60*/  FADD.FTZ R0, R167, R169 ;  /* 0x000000a9a7007221 */ /* 0x000fe20000010000 */
[--C-:B------:R-:W-:Y:S01]  /*ef70*/  HSET2.LE.AND R109, R128, R219.reuse, PT ;  /* 0x000000db806d7233 */ /* 0x100fe20003803000 */
[----:B------:R-:W-:Y:S01]  /*ef80*/  FADD.FTZ R165, R165, R166 ;  /* 0x000000a6a5a57221 */ /* 0x000fe20000010000 */
[----:B------:R-:W-:Y:S01]  /*ef90*/  F2FP.BF16.F32.PACK_AB R128, R237, R174 ;  /* 0x000000aeed80723e */ /* 0x000fe200000010ff */
[----:B------:R-:W-:Y:S01]  /*efa0*/  FADD.FTZ R135, R135, R0 ;  /* 0x0000000087877221 */ /* 0x000fe20000010000 */
[C---:B---3--:R-:W-:Y:S03]  /*efb0*/  HMMA.16816.F32.BF16 R92, R136.reuse, R104, R92 ;  /* 0x00000068885c723c */ /* 0x048fe6000004185c */
[----:B------:R-:W-:Y:S01]  /*efc0*/  LOP3.LUT R108, R108, R101, RZ, 0xc0, !PT ;  /* 0x000000656c6c7212 */ /* 0x000fe200078ec0ff */
[----:B------:R-:W-:Y:S01]  /*efd0*/  FADD.FTZ R164, R164, R165 ;  /* 0x000000a5a4a47221 */ /* 0x000fe20000010000 */
[----:B------:R-:W-:Y:S01]  /*efe0*/  LOP3.LUT R109, R109, R128, RZ, 0xc0, !PT ;  /* 0x000000806d6d7212 */ /* 0x000fe200078ec0ff */
[----:B------:R-:W-:Y:S01]  /*eff0*/  HMMA.16816.F32.BF16 R96, R136, R106, R96 ;  /* 0x0000006a8860723c */ /* 0x000fe20000041860 */
[----:B------:R-:W3:Y:S04]  /*f000*/  LDSM.16.MT88.4 R100, [R192+0xe800] ;  /* 0x00e80000c064783b */ /* 0x000ee80000004200 */
[----:B------:R-:W-:Y:S01]  /*f010*/  MOV R2, R3 ;  /* 0x0000000300027202 */ /* 0x000fe20000000f00 */
[C---:B------:R-:W-:Y:S03]  /*f020*/  HMMA.16816.F32.BF16 R4, R108.reuse, R112, R4 ;  /* 0x000000706c04723c */ /* 0x040fe60000041804 */
[----:B------:R-:W5:Y:S02]  /*f030*/  LDSM.16.MT88.4 R104, [R190+0xe800] ;  /* 0x00e80000be68783b */ /* 0x000f640000004200 */
[----:B------:R-:W-:Y:S01]  /*f040*/  FADD.FTZ R135, R134, R135 ;  /* 0x0000008786877221 */ /* 0x000fe20000010000 */
[C---:B------:R-:W-:Y:S05]  /*f050*/  HMMA.16816.F32.BF16 R8, R108.reuse, R114, R8 ;  /* 0x000000726c08723c */ /* 0x040fea0000041808 */
[----:B------:R-:W2:Y:S01]  /*f060*/  LDSM.16.MT88.4 R112, [R189+0xe800] ;  /* 0x00e80000bd70783b */ /* 0x000ea20000004200 */
[C---:B----4-:R-:W-:Y:S05]  /*f070*/  HMMA.16816.F32.BF16 R12, R108.reuse, R116, R12 ;  /* 0x000000746c0c723c */ /* 0x050fea000004180c */
[----:B------:R-:W-:Y:S01]  /*f080*/  FADD.FTZ R235, R235, R164 ;  /* 0x000000a4ebeb7221 */ /* 0x000fe20000010000 */
[C---:B------:R-:W-:Y:S01]  /*f090*/  HMMA.16816.F32.BF16 R16, R108.reuse, R118, R16 ;  /* 0x000000766c10723c */ /* 0x040fe20000041810 */
[----:B------:R-:W4:Y:S04]  /*f0a0*/  LDSM.16.MT88.4 R116, [R188+0xe800] ;  /* 0x00e80000bc74783b */ /* 0x000f280000004200 */
[----:B------:R-:W-:Y:S01]  /*f0b0*/  FADD.FTZ R174, R174, R135 ;  /* 0x00000087aeae7221 */ /* 0x000fe20000010000 */
[C---:B------:R-:W-:Y:S03]  /*f0c0*/  HMMA.16816.F32.BF16 R20, R108.reuse, R120, R20 ;  /* 0x000000786c14723c */ /* 0x040fe60000041814 */
[----:B------:R-:W-:Y:S02]  /*f0d0*/  LDSM.16.MT88.4 R128, [R188+0xd000] ;  /* 0x00d00000bc80783b */ /* 0x000fe40000004200 */
[----:B------:R-:W-:Y:S01]  /*f0e0*/  FADD.FTZ R235, R172, R235 ;  /* 0x000000ebaceb7221 */ /* 0x000fe20000010000 */
[C---:B------:R-:W-:Y:S05]  /*f0f0*/  HMMA.16816.F32.BF16 R24, R108.reuse, R122, R24 ;  /* 0x0000007a6c18723c */ /* 0x040fea0000041818 */
[----:B------:R-:W-:Y:S01]  /*f100*/  LOP3.LUT R120, R231, UR9, R221, 0x96, !PT ;  /* 0x00000009e7787c12 */ /* 0x000fe2000f8e96dd */
[C---:B------:R-:W-:Y:S05]  /*f110*/  HMMA.16816.F32.BF16 R28, R108.reuse, R124, R28 ;  /* 0x0000007c6c1c723c */ /* 0x040fea000004181c */
[----:B------:R-:W-:Y:S01]  /*f120*/  FADD.FTZ R174, R237, R174 ;  /* 0x000000aeedae7221 */ /* 0x000fe20000010000 */
[C---:B------:R-:W-:Y:S05]  /*f130*/  HMMA.16816.F32.BF16 R32, R108.reuse, R126, R32 ;  /* 0x0000007e6c20723c */ /* 0x040fea0000041820 */
[----:B------:R-:W-:Y:S01]  /*f140*/  IMAD.WIDE.U32 R124, R120, -0x326172a9, RZ ;  /* 0xcd9e8d57787c7825 */ /* 0x000fe200078e00ff */
[C---:B---3--:R-:W-:Y:S01]  /*f150*/  HMMA.16816.F32.BF16 R36, R108.reuse, R100, R36 ;  /* 0x000000646c24723c */ /* 0x048fe20000041824 */
[----:B------:R-:W3:Y:S04]  /*f160*/  LDSM.16.MT88.4 R120, [R192+0x10800] ;  /* 0x01080000c078783b */ /* 0x000ee80000004200 */
[----:B------:R-:W-:Y:S01]  /*f170*/  LOP3.LUT R157, R125, R228, R157, 0x96, !PT ;  /* 0x000000e47d9d7212 */ /* 0x000fe200078e969d */
[C---:B------:R-:W-:Y:S03]  /*f180*/  HMMA.16816.F32.BF16 R40, R108.reuse, R102, R40 ;  /* 0x000000666c28723c */ /* 0x040fe60000041828 */
[----:B------:R-:W1:Y:S02]  /*f190*/  LDSM.16.MT88.4 R100, [R190+0x10800] ;  /* 0x01080000be64783b */ /* 0x000e640000004200 */
[----:B------:R-:W-:Y:S01]  /*f1a0*/  LOP3.LUT R124, R147, R124, R151, 0x96, !PT ;  /* 0x0000007c937c7212 */ /* 0x000fe200078e9697 */
[C---:B-----5:R-:W-:Y:S05]  /*f1b0*/  HMMA.16816.F32.BF16 R44, R108.reuse, R104, R44 ;  /* 0x000000686c2c723c */ /* 0x060fea000004182c */
[----:B------:R-:W-:Y:S01]  /*f1c0*/  IMAD.WIDE.U32 R158, R157, -0x2daee0ad, RZ ;  /* 0xd2511f539d9e7825 */ /* 0x000fe200078e00ff */
[C---:B------:R-:W-:Y:S01]  /*f1d0*/  HMMA.16816.F32.BF16 R48, R108.reuse, R106, R48 ;  /* 0x0000006a6c30723c */ /* 0x040fe20000041830 */
[----:B------:R-:W5:Y:S04]  /*f1e0*/  LDSM.16.MT88.4 R104, [R189+0x10800] ;  /* 0x01080000bd68783b */ /* 0x000f680000004200 */
[----:B------:R-:W-:Y:S01]  /*f1f0*/  IMAD.WIDE.U32 R124, R124, -0x2daee0ad, RZ ;  /* 0xd2511f537c7c7825 */ /* 0x000fe200078e00ff */
[C---:B--2---:R-:W-:Y:S05]  /*f200*/  HMMA.16816.F32.BF16 R52, R108.reuse, R112, R52 ;  /* 0x000000706c34723c */ /* 0x044fea0000041834 */
[----:B------:R-:W-:Y:S01]  /*f210*/  LOP3.LUT R149, R159, R222, R149, 0x96, !PT ;  /* 0x000000de9f957212 */ /* 0x000fe200078e9695 */
[C---:B------:R-:W-:Y:S05]  /*f220*/  HMMA.16816.F32.BF16 R56, R108.reuse, R114, R56 ;  /* 0x000000726c38723c */ /* 0x040fea0000041838 */
[----:B------:R-:W-:Y:S01]  /*f230*/  LOP3.LUT R158, R125, R158, R145, 0x96, !PT ;  /* 0x0000009e7d9e7212 */ /* 0x000fe200078e9691 */
[C---:B----4-:R-:W-:Y:S05]  /*f240*/  HMMA.16816.F32.BF16 R60, R108.reuse, R116, R60 ;  /* 0x000000746c3c723c */ /* 0x050fea000004183c */
[----:B------:R-:W-:Y:S01]  /*f250*/  IMAD.WIDE.U32 R160, R149, -0x326172a9, RZ ;  /* 0xcd9e8d5795a07825 */ /* 0x000fe200078e00ff */
[C---:B------:R-:W-:Y:S01]  /*f260*/  HMMA.16816.F32.BF16 R64, R108.reuse, R118, R64 ;  /* 0x000000766c40723c */ /* 0x040fe20000041840 */
[----:B------:R-:W-:Y:S04]  /*f270*/  LDSM.16.MT88.4 R116, [R192+0xd000] ;  /* 0x00d00000c074783b */ /* 0x000fe80000004200 */
[----:B------:R-:W-:Y:S01]  /*f280*/  IMAD.WIDE.U32 R158, R158, -0x326172a9, RZ ;  /* 0xcd9e8d579e9e7825 */ /* 0x000fe200078e00ff */
[C---:B---3--:R-:W-:Y:S05]  /*f290*/  HMMA.16816.F32.BF16 R68, R108.reuse, R120, R68 ;  /* 0x000000786c44723c */ /* 0x048fea0000041844 */
[----:B------:R-:W-:Y:S01]  /*f2a0*/  LOP3.LUT R144, R161, R146, R144, 0x96, !PT ;  /* 0x00000092a1907212 */ /* 0x000fe200078e9690 */
[C---:B------:R-:W-:Y:S01]  /*f2b0*/  HMMA.16816.F32.BF16 R72, R108.reuse, R122, R72 ;  /* 0x0000007a6c48723c */ /* 0x040fe20000041848 */
[----:B------:R-:W-:Y:S04]  /*f2c0*/  LDSM.16.MT88.4 R120, [R190+0xd000] ;  /* 0x00d00000be78783b */ /* 0x000fe80000004200 */
[----:B------:R-:W-:Y:S01]  /*f2d0*/  LOP3.LUT R160, R159, R160, R143, 0x96, !PT ;  /* 0x000000a09fa07212 */ /* 0x000fe200078e968f */
[C---:B-1----:R-:W-:Y:S05]  /*f2e0*/  HMMA.16816.F32.BF16 R76, R108.reuse, R100, R76 ;  /* 0x000000646c4c723c */ /* 0x042fea000004184c */
[----:B------:R-:W-:Y:S01]  /*f2f0*/  IMAD.WIDE.U32 R144, R144, -0x2daee0ad, RZ ;  /* 0xd2511f5390907825 */ /* 0x000fe200078e00ff */
[C---:B------:R-:W-:Y:S05]  /*f300*/  HMMA.16816.F32.BF16 R80, R108.reuse, R102, R80 ;  /* 0x000000666c50723c */ /* 0x040fea0000041850 */
[----:B------:R-:W-:Y:S01]  /*f310*/  IMAD.WIDE.U32 R160, R160, -0x2daee0ad, RZ ;  /* 0xd2511f53a0a07825 */ /* 0x000fe200078e00ff */
[C---:B-----5:R-:W-:Y:S05]  /*f320*/  HMMA.16816.F32.BF16 R84, R108.reuse, R104, R84 ;  /* 0x000000686c54723c */ /* 0x060fea0000041854 */
[----:B------:R-:W-:Y:S01]  /*f330*/  LOP3.LUT R136, R161, R144, R142, 0x96, !PT ;  /* 0x00000090a1887212 */ /* 0x000fe200078e968e */
[C---:B------:R-:W-:Y:S05]  /*f340*/  HMMA.16816.F32.BF16 R88, R108.reuse, R106, R88 ;  /* 0x0000006a6c58723c */ /* 0x040fea0000041858 */
[----:B------:R-:W-:Y:S01]  /*f350*/  IMAD.WIDE.U32 R136, R136, -0x326172a9, RZ ;  /* 0xcd9e8d5788887825 */ /* 0x000fe200078e00ff */
[----:B------:R-:W-:Y:S02]  /*f360*/  LOP3.LUT R162, R145, R124, R141, 0x96, !PT ;  /* 0x0000007c91a27212 */ /* 0x000fe400078e968d */
[----:B------:R-:W-:Y:S01]  /*f370*/  F2FP.BF16.F32.PACK_AB R103, R239, R241 ;  /* 0x000000f1ef67723e */ /* 0x000fe200000010ff */
[----:B------:R-:W-:Y:S02]  /*f380*/  LDSM.16.MT88.4 R124, [R189+0xd000] ;  /* 0x00d00000bd7c783b */ /* 0x000fe40000004200 */
[----:B------:R-:W-:Y:S01]  /*f390*/  LOP3.LUT R115, R136, 0xffff, RZ, 0xc0, !PT ;  /* 0x0000ffff88737812 */ /* 0x000fe200078ec0ff */
[----:B------:R-:W-:Y:S01]  /*f3a0*/  IMAD.WIDE.U32 R162, R162, -0x326172a9, RZ ;  /* 0xcd9e8d57a2a27825 */ /* 0x000fe200078e00ff */
[--C-:B------:R-:W-:Y:S02]  /*f3b0*/  SHF.R.U32.HI R148, RZ, 0x10, R136.reuse ;  /* 0x00000010ff947819 */ /* 0x100fe40000011688 */
[----:B------:R-:W-:Y:S01]  /*f3c0*/  SHF.R.U32.HI R113, RZ, 0x18, R136 ;  /* 0x00000018ff717819 */ /* 0x000fe20000011688 */
[----:B------:R-:W-:Y:S01]  /*f3d0*/  FADD.FTZ R168, R168, R235 ;  /* 0x000000eba8a87221 */ /* 0x000fe20000010000 */
[----:B------:R-:W-:Y:S01]  /*f3e0*/  SHF.R.U32.HI R115, RZ, 0x8, R115 ;  /* 0x00000008ff737819 */ /* 0x000fe20000011673 */
[----:B------:R-:W-:Y:S01]  /*f3f0*/  LDSM.16.MT88.4 R144, [R189+0xf000] ;  /* 0x00f00000bd90783b */ /* 0x000fe20000004200 */
[----:B------:R-:W-:Y:S01]  /*f400*/  LOP3.LUT R150, R136, 0xff, RZ, 0xc0, !PT ;  /* 0x000000ff88967812 */ /* 0x000fe200078ec0ff */
[----:B------:R-:W-:Y:S01]  /*f410*/  FADD.FTZ R175, R175, R174 ;  /* 0x000000aeafaf7221 */ /* 0x000fe20000010000 */
[----:B------:R-:W-:Y:S01]  /*f420*/  LOP3.LUT R148, R148, 0xff, RZ, 0xc0, !PT ;  /* 0x000000ff94947812 */ /* 0x000fe200078ec0ff */
[----:B------:R-:W-:Y:S01]  /*f430*/  FADD.FTZ R168, R173, R168 ;  /* 0x000000a8ada87221 */ /* 0x000fe20000010000 */
[----:B------:R-:W-:Y:S01]  /*f440*/  PRMT R150, R150, 0x5410, R115 ;  /* 0x0000541096967816 */ /* 0x000fe20000000073 */
[----:B------:R-:W-:Y:S01]  /*f450*/  FADD.FTZ R170, R170, R175 ;  /* 0x000000afaaaa7221 */ /* 0x000fe20000010000 */
[----:B------:R-:W-:Y:S01]  /*f460*/  PRMT R148, R148, 0x5410, R113 ;  /* 0x0000541094947816 */ /* 0x000fe20000000071 */
[----:B------:R-:W-:Y:S01]  /*f470*/  FADD.FTZ R0, R241, R168 ;  /* 0x000000a8f1007221 */ /* 0x000fe20000010000 */
[----:B------:R-:W1:Y:S01]  /*f480*/  LDSM.16.MT88.4 R112, [R188+0x10800] ;  /* 0x01080000bc70783b */ /* 0x000e620000004200 */
[----:B------:R-:W-:Y:S02]  /*f490*/  LOP3.LUT R136, R137, R162, R140, 0x96, !PT ;  /* 0x000000a289887212 */ /* 0x000fe400078e968c */
[----:B------:R-:W-:Y:S01]  /*f4a0*/  F2FP.BF16.F32.PACK_AB R102, R248, R243 ;  /* 0x000000f3f866723e */ /* 0x000fe200000010ff */
[----:B------:R-:W-:Y:S01]  /*f4b0*/  FADD.FTZ R243, R243, R170 ;  /* 0x000000aaf3f37221 */ /* 0x000fe20000010000 */
[C---:B------:R-:W-:Y:S01]  /*f4c0*/  LOP3.LUT R137, R136.reuse, 0xffff, RZ, 0xc0, !PT ;  /* 0x0000ffff88897812 */ /* 0x040fe200078ec0ff */
[----:B------:R-:W-:Y:S01]  /*f4d0*/  FADD.FTZ R0, R239, R0 ;  /* 0x00000000ef007221 */ /* 0x000fe20000010000 */
[--C-:B------:R-:W-:Y:S01]  /*f4e0*/  SHF.R.U32.HI R101, RZ, 0x10, R136.reuse ;  /* 0x00000010ff657819 */ /* 0x100fe20000011688 */
[----:B------:R-:W-:Y:S01]  /*f4f0*/  LDSM.16.MT88.4 R140, [R190+0xf000] ;  /* 0x00f00000be8c783b */ /* 0x000fe20000004200 */
[----:B------:R-:W-:Y:S01]  /*f500*/  LOP3.LUT R100, R136, 0xff, RZ, 0xc0, !PT ;  /* 0x000000ff88647812 */ /* 0x000fe200078ec0ff */
[----:B------:R-:W-:Y:S01]  /*f510*/  FADD.FTZ R248, R248, R243 ;  /* 0x000000f3f8f87221 */ /* 0x000fe20000010000 */
[----:B------:R-:W-:Y:S02]  /*f520*/  SHF.R.U32.HI R137, RZ, 0x8, R137 ;  /* 0x00000008ff897819 */ /* 0x000fe40000011689 */
[----:B------:R-:W-:Y:S02]  /*f530*/  SHF.R.U32.HI R136, RZ, 0x18, R136 ;  /* 0x00000018ff887819 */ /* 0x000fe40000011688 */
[----:B------:R-:W-:Y:S02]  /*f540*/  LOP3.LUT R101, R101, 0xff, RZ, 0xc0, !PT ;  /* 0x000000ff65657812 */ /* 0x000fe400078ec0ff */
[----:B------:R-:W-:Y:S02]  /*f550*/  PRMT R100, R100, 0x5410, R137 ;  /* 0x0000541064647816 */ /* 0x000fe40000000089 */
[----:B------:R-:W-:Y:S02]  /*f560*/  PRMT R136, R101, 0x5410, R136 ;  /* 0x0000541065887816 */ /* 0x000fe40000000088 */
[C---:B------:R-:W-:Y:S01]  /*f570*/  F2FP.BF16.F32.PACK_AB R105, R246.reuse, R245 ;  /* 0x000000f5f669723e */ /* 0x040fe200000010ff */
[----:B------:R-:W-:Y:S01]  /*f580*/  FADD.FTZ R245, R245, R0 ;  /* 0x00000000f5f57221 */ /* 0x000fe20000010000 */
[--C-:B------:R-:W-:Y:S02]  /*f590*/  HSET2.LE.AND R100, R100, R219.reuse, PT ;  /* 0x000000db64647233 */ /* 0x100fe40003803000 */
[--C-:B------:R-:W-:Y:S01]  /*f5a0*/  HSET2.LE.AND R101, R136, R219.reuse, PT ;  /* 0x000000db88657233 */ /* 0x100fe20003803000 */
[----:B------:R-:W-:Y:S01]  /*f5b0*/  FADD.FTZ R245, R246, R245 ;  /* 0x000000f5f6f57221 */ /* 0x000fe20000010000 */
[----:B------:R-:W2:Y:S01]  /*f5c0*/  LDSM.16.MT88.4 R136, [R192+0xf000] ;  /* 0x00f00000c088783b */ /* 0x000ea20000004200 */
[----:B------:R-:W-:Y:S02]  /*f5d0*/  LOP3.LUT R100, R100, R103, RZ, 0xc0, !PT ;  /* 0x0000006764647212 */ /* 0x000fe400078ec0ff */
[----:B------:R-:W-:Y:S02]  /*f5e0*/  LOP3.LUT R101, R101, R102, RZ, 0xc0, !PT ;  /* 0x0000006665657212 */ /* 0x000fe400078ec0ff */
[--C-:B------:R-:W-:Y:S02]  /*f5f0*/  HSET2.LE.AND R102, R150, R219.reuse, PT ;  /* 0x000000db96667233 */ /* 0x100fe40003803000 */
[--C-:B------:R-:W-:Y:S02]  /*f600*/  HSET2.LE.AND R103, R148, R219.reuse, PT ;  /* 0x000000db94677233 */ /* 0x100fe40003803000 */
[----:B------:R-:W3:Y:S01]  /*f610*/  LDSM.16.MT88.4 R148, [R188+0xf000] ;  /* 0x00f00000bc94783b */ /* 0x000ee20000004200 */
[----:B------:R-:W-:Y:S01]  /*f620*/  F2FP.BF16.F32.PACK_AB R104, R242, R247 ;  /* 0x000000f7f268723e */ /* 0x000fe200000010ff */
[----:B------:R-:W-:Y:S01]  /*f630*/  FADD.FTZ R247, R247, R248 ;  /* 0x000000f8f7f77221 */ /* 0x000fe20000010000 */
[----:B------:R-:W-:Y:S01]  /*f640*/  LOP3.LUT R102, R102, R105, RZ, 0xc0, !PT ;  /* 0x0000006966667212 */ /* 0x000fe200078ec0ff */
[C---:B-1----:R-:W-:Y:S03]  /*f650*/  HMMA.16816.F32.BF16 R92, R108.reuse, R112, R92 ;  /* 0x000000706c5c723c */ /* 0x042fe6000004185c */
[----:B------:R-:W-:Y:S01]  /*f660*/  LOP3.LUT R103, R103, R104, RZ, 0xc0, !PT ;  /* 0x0000006867677212 */ /* 0x000fe200078ec0ff */
[----:B------:R-:W-:Y:S01]  /*f670*/  FADD.FTZ R247, R242, R247 ;  /* 0x000000f7f2f77221 */ /* 0x000fe20000010000 */
[----:B------:R-:W1:Y:S01]  /*f680*/  LDSM.16.MT88.4 R104, [R192+0x11000] ;  /* 0x01100000c068783b */ /* 0x000e620000004200 */
[----:B------:R-:W-:Y:S05]  /*f690*/  HMMA.16816.F32.BF16 R96, R108, R114, R96 ;  /* 0x000000726c60723c */ /* 0x000fea0000041860 */
[----:B------:R-:W-:Y:S01]  /*f6a0*/  LOP3.LUT R154, R163, R158, R154, 0x96, !PT ;  /* 0x0000009ea39a7212 */ /* 0x000fe200078e969a */
[C---:B------:R-:W-:Y:S01]  /*f6b0*/  HMMA.16816.F32.BF16 R4, R100.reuse, R116, R4 ;  /* 0x000000746404723c */ /* 0x040fe20000041804 */
[----:B------:R-:W4:Y:S04]  /*f6c0*/  LDSM.16.MT88.4 R108, [R190+0x11000] ;  /* 0x01100000be6c783b */ /* 0x000f280000004200 */
[----:B------:R-:W-:Y:S01]  /*f6d0*/  MOV R0, R132 ;  /* 0x0000008400007202 */ /* 0x000fe20000000f00 */
[C---:B------:R-:W-:Y:S03]  /*f6e0*/  HMMA.16816.F32.BF16 R8, R100.reuse, R118, R8 ;  /* 0x000000766408723c */ /* 0x040fe60000041808 */
[----:B------:R-:W5:Y:S03]  /*f6f0*/  LDSM.16.MT88.4 R112, [R189+0x11000] ;  /* 0x01100000bd70783b */ /* 0x000f660000004200 */
[C---:B------:R-:W-:Y:S05]  /*f700*/  HMMA.16816.F32.BF16 R12, R100.reuse, R120, R12 ;  /* 0x00000078640c723c */ /* 0x040fea000004180c */
[----:B------:R-:W-:Y:S01]  /*f710*/  LDSM.16.MT88.4 R116, [R190+0xd800] ;  /* 0x00d80000be74783b */ /* 0x000fe20000004200 */
[C---:B------:R-:W-:Y:S06]  /*f720*/  HMMA.16816.F32.BF16 R16, R100.reuse, R122, R16 ;  /* 0x0000007a6410723c */ /* 0x040fec0000041810 */
[C---:B------:R-:W-:Y:S06]  /*f730*/  HMMA.16816.F32.BF16 R20, R100.reuse, R124, R20 ;  /* 0x0000007c6414723c */ /* 0x040fec0000041814 */
[C---:B------:R-:W-:Y:S01]  /*f740*/  HMMA.16816.F32.BF16 R24, R100.reuse, R126, R24 ;  /* 0x0000007e6418723c */ /* 0x040fe20000041818 */
[----:B------:R-:W-:Y:S05]  /*f750*/  LDSM.16.MT88.4 R124, [R192+0xd800] ;  /* 0x00d80000c07c783b */ /* 0x000fea0000004200 */
[C---:B------:R-:W-:Y:S06]  /*f760*/  HMMA.16816.F32.BF16 R28, R100.reuse, R128, R28 ;  /* 0x00000080641c723c */ /* 0x040fec000004181c */
[C---:B------:R-:W-:Y:S06]  /*f770*/  HMMA.16816.F32.BF16 R32, R100.reuse, R130, R32 ;  /* 0x000000826420723c */ /* 0x040fec0000041820 */
[C---:B--2---:R-:W-:Y:S06]  /*f780*/  HMMA.16816.F32.BF16 R36, R100.reuse, R136, R36 ;  /* 0x000000886424723c */ /* 0x044fec0000041824 */
[C---:B------:R-:W-:Y:S06]  /*f790*/  HMMA.16816.F32.BF16 R40, R100.reuse, R138, R40 ;  /* 0x0000008a6428723c */ /* 0x040fec0000041828 */
        /* <DEDUP_REMOVED lines=8> */
[----:B------:R-:W-:Y:S05]  /*f820*/  LDSM.16.MT88.4 R148, [R190+0xf800] ;  /* 0x00f80000be94783b */ /* 0x000fea0000004200 */
[C---:B-1----:R-:W-:Y:S06]  /*f830*/  HMMA.16816.F32.BF16 R68, R100.reuse, R104, R68 ;  /* 0x000000686444723c */ /* 0x042fec0000041844 */
[C---:B------:R-:W-:Y:S01]  /*f840*/  HMMA.16816.F32.BF16 R72, R100.reuse, R106, R72 ;  /* 0x0000006a6448723c */ /* 0x040fe20000041848 */
[----:B------:R-:W1:Y:S05]  /*f850*/  LDSM.16.MT88.4 R104, [R188+0x11000] ;  /* 0x01100000bc68783b */ /* 0x000e6a0000004200 */
[C---:B----4-:R-:W-:Y:S06]  /*f860*/  HMMA.16816.F32.BF16 R76, R100.reuse, R108, R76 ;  /* 0x0000006c644c723c */ /* 0x050fec000004184c */
[C---:B------:R-:W-:Y:S05]  /*f870*/  HMMA.16816.F32.BF16 R80, R100.reuse, R110, R80 ;  /* 0x0000006e6450723c */ /* 0x040fea0000041850 */
[----:B------:R-:W-:Y:S01]  /*f880*/  IMAD.WIDE.U32 R108, R154, -0x2daee0ad, RZ ;  /* 0xd2511f539a6c7825 */ /* 0x000fe200078e00ff */
[C---:B-----5:R-:W-:Y:S01]  /*f890*/  HMMA.16816.F32.BF16 R84, R100.reuse, R112, R84 ;  /* 0x000000706454723c */ /* 0x060fe20000041854 */
[----:B------:R-:W-:Y:S04]  /*f8a0*/  LDSM.16.MT88.4 R152, [R189+0xf800] ;  /* 0x00f80000bd98783b */ /* 0x000fe80000004200 */
[----:B------:R-:W-:Y:S01]  /*f8b0*/  LOP3.LUT R156, R109, R160, R156, 0x96, !PT ;  /* 0x000000a06d9c7212 */ /* 0x000fe200078e969c */
[C---:B------:R-:W-:Y:S03]  /*f8c0*/  HMMA.16816.F32.BF16 R88, R100.reuse, R114, R88 ;  /* 0x000000726458723c */ /* 0x040fe60000041858 */
[----:B------:R-:W-:Y:S02]  /*f8d0*/  LDSM.16.MT88.4 R160, [R192+0x11800] ;  /* 0x01180000c0a0783b */ /* 0x000fe40000004200 */
[----:B------:R-:W-:Y:S02]  /*f8e0*/  LOP3.LUT R110, R108, 0xffff, RZ, 0xc0, !PT ;  /* 0x0000ffff6c6e7812 */ /* 0x000fe400078ec0ff */
[----:B------:R-:W-:Y:S04]  /*f8f0*/  SHF.R.U32.HI R121, RZ, 0x10, R108 ;  /* 0x00000010ff797819 */ /* 0x000fe8000001166c */
[----:B------:R-:W-:Y:S02]  /*f900*/  LOP3.LUT R115, R156, 0xffff, RZ, 0xc0, !PT ;  /* 0x0000ffff9c737812 */ /* 0x000fe400078ec0ff */
[----:B------:R-:W-:Y:S02]  /*f910*/  SHF.R.U32.HI R113, RZ, 0x10, R156 ;  /* 0x00000010ff717819 */ /* 0x000fe4000001169c */
[----:B------:R-:W-:Y:S01]  /*f920*/  LOP3.LUT R138, R108, 0xff, RZ, 0xc0, !PT ;  /* 0x000000ff6c8a7812 */ /* 0x000fe200078ec0ff */
[C---:B-1----:R-:W-:Y:S03]  /*f930*/  HMMA.16816.F32.BF16 R92, R100.reuse, R104, R92 ;  /* 0x00000068645c723c */ /* 0x042fe6000004185c */
[----:B------:R-:W-:Y:S02]  /*f940*/  SHF.R.U32.HI R109, RZ, 0x8, R110 ;  /* 0x00000008ff6d7819 */ /* 0x000fe4000001166e */
[----:B------:R-:W-:Y:S01]  /*f950*/  SHF.R.U32.HI R112, RZ, 0x18, R108 ;  /* 0x00000018ff707819 */ /* 0x000fe2000001166c */
[----:B------:R-:W-:Y:S05]  /*f960*/  HMMA.16816.F32.BF16 R96, R100, R106, R96 ;  /* 0x0000006a6460723c */ /* 0x000fea0000041860 */
[----:B------:R-:W-:Y:S02]  /*f970*/  LOP3.LUT R121, R121, 0xff, RZ, 0xc0, !PT ;  /* 0x000000ff79797812 */ /* 0x000fe400078ec0ff */
[----:B------:R-:W-:Y:S04]  /*f980*/  LOP3.LUT R136, R156, 0xff, RZ, 0xc0, !PT ;  /* 0x000000ff9c887812 */ /* 0x000fe800078ec0ff */
[----:B------:R-:W-:Y:S02]  /*f990*/  SHF.R.U32.HI R156, RZ, 0x18, R156 ;  /* 0x00000018ff9c7819 */ /* 0x000fe4000001169c */
[----:B------:R-:W-:Y:S02]  /*f9a0*/  LOP3.LUT R113, R113, 0xff, RZ, 0xc0, !PT ;  /* 0x000000ff71717812 */ /* 0x000fe400078ec0ff */
[----:B------:R-:W-:Y:S02]  /*f9b0*/  SHF.R.U32.HI R115, RZ, 0x8, R115 ;  /* 0x00000008ff737819 */ /* 0x000fe40000011673 */
[----:B------:R-:W-:Y:S02]  /*f9c0*/  PRMT R138, R138, 0x5410, R109 ;  /* 0x000054108a8a7816 */ /* 0x000fe4000000006d */
[----:B------:R-:W-:Y:S01]  /*f9d0*/  PRMT R114, R121, 0x5410, R112 ;  /* 0x0000541079727816 */ /* 0x000fe20000000070 */
[----:B------:R-:W1:Y:S01]  /*f9e0*/  LDSM.16.MT88.4 R108, [R189+0xd800] ;  /* 0x00d80000bd6c783b */ /* 0x000e620000004200 */
[----:B------:R-:W-:Y:S02]  /*f9f0*/  PRMT R112, R113, 0x5410, R156 ;  /* 0x0000541071707816 */ /* 0x000fe4000000009c */
[----:B------:R-:W-:Y:S02]  /*fa00*/  PRMT R136, R136, 0x5410, R115 ;  /* 0x0000541088887816 */ /* 0x000fe40000000073 */
[--C-:B------:R-:W-:Y:S02]  /*fa10*/  HSET2.LE.AND R138, R138, R219.reuse, PT ;  /* 0x000000db8a8a7233 */ /* 0x100fe40003803000 */
[--C-:B------:R-:W-:Y:S01]  /*fa20*/  HSET2.LE.AND R139, R114, R219.reuse, PT ;  /* 0x000000db728b7233 */ /* 0x100fe20003803000 */
[----:B------:R-:W2:Y:S01]  /*fa30*/  LDSM.16.MT88.4 R156, [R188+0xf800] ;  /* 0x00f80000bc9c783b */ /* 0x000ea20000004200 */
[--C-:B------:R-:W-:Y:S02]  /*fa40*/  HSET2.LE.AND R136, R136, R219.reuse, PT ;  /* 0x000000db88887233 */ /* 0x100fe40003803000 */
[----:B------:R-:W-:Y:S02]  /*fa50*/  HSET2.LE.AND R137, R112, R219, PT ;  /* 0x000000db70897233 */ /* 0x000fe40003803000 */
[----:B------:R-:W-:Y:S01]  /*fa60*/  F2FP.BF16.F32.PACK_AB R113, R249, R240 ;  /* 0x000000f0f971723e */ /* 0x000fe200000010ff */
[----:B------:R-:W-:Y:S01]  /*fa70*/  FADD.FTZ R240, R240, R245 ;  /* 0x000000f5f0f07221 */ /* 0x000fe20000010000 */
[----:B------:R-:W-:Y:S01]  /*fa80*/  F2FP.BF16.F32.PACK_AB R112, R251, R236 ;  /* 0x000000ecfb70723e */ /* 0x000fe200000010ff */
[----:B------:R-:W-:Y:S01]  /*fa90*/  FADD.FTZ R236, R236, R247 ;  /* 0x000000f7ecec7221 */ /* 0x000fe20000010000 */
[----:B------:R-:W-:Y:S01]  /*faa0*/  F2FP.BF16.F32.PACK_AB R105, R224, R226 ;  /* 0x000000e2e069723e */ /* 0x000fe200000010ff */
[----:B------:R-:W-:Y:S01]  /*fab0*/  FADD.FTZ R249, R249, R240 ;  /* 0x000000f0f9f97221 */ /* 0x000fe20000010000 */
[----:B------:R-:W-:Y:S01]  /*fac0*/  F2FP.BF16.F32.PACK_AB R104, R133, R234 ;  /* 0x000000ea8568723e */ /* 0x000fe200000010ff */
[----:B------:R-:W-:Y:S01]  /*fad0*/  FADD.FTZ R251, R251, R236 ;  /* 0x000000ecfbfb7221 */ /* 0x000fe20000010000 */
[----:B------:R-:W-:Y:S01]  /*fae0*/  LOP3.LUT R136, R136, R113, RZ, 0xc0, !PT ;  /* 0x0000007188887212 */ /* 0x000fe200078ec0ff */
[----:B------:R-:W-:Y:S01]  /*faf0*/  FADD.FTZ R249, R226, R249 ;  /* 0x000000f9e2f97221 */ /* 0x000fe20000010000 */
[----:B------:R-:W-:Y:S01]  /*fb00*/  LOP3.LUT R137, R137, R112, RZ, 0xc0, !PT ;  /* 0x0000007089897212 */ /* 0x000fe200078ec0ff */
[----:B------:R-:W-:Y:S01]  /*fb10*/  FADD.FTZ R234, R234, R251 ;  /* 0x000000fbeaea7221 */ /* 0x000fe20000010000 */
[----:B------:R-:W-:Y:S01]  /*fb20*/  LOP3.LUT R138, R138, R105, RZ, 0xc0, !PT ;  /* 0x000000698a8a7212 */ /* 0x000fe200078ec0ff */
[----:B------:R-:W-:Y:S01]  /*fb30*/  FADD.FTZ R227, R224, R249 ;  /* 0x000000f9e0e37221 */ /* 0x000fe20000010000 */
[----:B------:R-:W-:Y:S01]  /*fb40*/  LOP3.LUT R139, R139, R104, RZ, 0xc0, !PT ;  /* 0x000000688b8b7212 */ /* 0x000fe200078ec0ff */
[----:B------:R-:W-:Y:S06]  /*fb50*/  FADD.FTZ R225, R133, R234 ;  /* 0x000000ea85e17221 */ /* 0x000fec0000010000 */
[C---:B------:R-:W-:Y:S01]  /*fb60*/  HMMA.16816.F32.BF16 R128, R136.reuse, R124, R4 ;  /* 0x0000007c8880723c */ /* 0x040fe20000041804 */
[----:B------:R-:W3:Y:S05]  /*fb70*/  LDSM.16.MT88.4 R4, [R190+0x11800] ;  /* 0x01180000be04783b */ /* 0x000eea0000004200 */
[C---:B------:R-:W-:Y:S03]  /*fb80*/  HMMA.16816.F32.BF16 R124, R136.reuse, R126, R8 ;  /* 0x0000007e887c723c */ /* 0x040fe60000041808 */
[----:B------:R-:W4:Y:S03]  /*fb90*/  LDSM.16.MT88.4 R8, [R189+0x11800] ;  /* 0x01180000bd08783b */ /* 0x000f260000004200 */
[C---:B------:R-:W-:Y:S05]  /*fba0*/  HMMA.16816.F32.BF16 R120, R136.reuse, R116, R12 ;  /* 0x000000748878723c */ /* 0x040fea000004180c */
[----:B------:R-:W5:Y:S01]  /*fbb0*/  LDSM.16.MT88.4 R12, [R188+0x11800] ;  /* 0x01180000bc0c783b */ /* 0x000f620000004200 */
        /* <DEDUP_REMOVED lines=13> */
[C---:B------:R-:W-:Y:S06]  /*fc90*/  HMMA.16816.F32.BF16 R68, R136.reuse, R160, R68 ;  /* 0x000000a08844723c */ /* 0x040fec0000041844 */
[C---:B------:R-:W-:Y:S06]  /*fca0*/  HMMA.16816.F32.BF16 R72, R136.reuse, R162, R72 ;  /* 0x000000a28848723c */ /* 0x040fec0000041848 */
[C---:B---3--:R-:W-:Y:S06]  /*fcb0*/  HMMA.16816.F32.BF16 R76, R136.reuse, R4, R76 ;  /* 0x00000004884c723c */ /* 0x048fec000004184c */
[C---:B------:R-:W-:Y:S06]  /*fcc0*/  HMMA.16816.F32.BF16 R80, R136.reuse, R6, R80 ;  /* 0x000000068850723c */ /* 0x040fec0000041850 */
[C---:B----4-:R-:W-:Y:S06]  /*fcd0*/  HMMA.16816.F32.BF16 R84, R136.reuse, R8, R84 ;  /* 0x000000088854723c */ /* 0x050fec0000041854 */
[C---:B------:R-:W-:Y:S06]  /*fce0*/  HMMA.16816.F32.BF16 R88, R136.reuse, R10, R88 ;  /* 0x0000000a8858723c */ /* 0x040fec0000041858 */
[C---:B-----5:R-:W-:Y:S06]  /*fcf0*/  HMMA.16816.F32.BF16 R92, R136.reuse, R12, R92 ;  /* 0x0000000c885c723c */ /* 0x060fec000004185c */
[----:B------:R-:W-:Y:S01]  /*fd00*/  HMMA.16816.F32.BF16 R96, R136, R14, R96 ;  /* 0x0000000e8860723c */ /* 0x000fe20000041860 */
[----:B------:R-:W-:Y:S11]  /*fd10*/  @!UPT UIADD3 URZ, URZ, URZ, URZ ;  /* 0x0000003f3f3ff290 */ /* 0x000ff6000fffe03f */
[----:B------:R-:W-:Y:S01]  /*fd20*/  @!UPT UIADD3 URZ, URZ, URZ, URZ ;  /* 0x0000003f3f3ff290 */ /* 0x000fe2000fffe03f */
[----:B------:R-:W-:Y:S11]  /*fd30*/  @P0 BRA `(.L_x_711) ;  /* 0xffffffc400180947 */ /* 0x000ff6000383ffff */
.L_x_710:
[----:B------:R-:W1:Y:S01]  /*fd40*/  SHFL.BFLY PT, R2, R227, 0x2, 0x1f ;  /* 0x0c401f00e3027f89 */ /* 0x000e6200000e0000 */
[----:B------:R-:W-:Y:S01]  /*fd50*/  MOV R9, 0x3f800000 ;  /* 0x3f80000000097802 */ /* 0x000fe20000000f00 */
[----:B------:R-:W-:Y:S01]  /*fd60*/  ULDC UR4, c[0x0][0x38c] ;  /* 0x0000e30000047ab9 */ /* 0x000fe20000000800 */
[----:B------:R-:W-:Y:S01]  /*fd70*/  MOV R10, 0x3f800000 ;  /* 0x3f800000000a7802 */ /* 0x000fe20000000f00 */
[----:B------:R-:W2:Y:S01]  /*fd80*/  SHFL.BFLY PT, R0, R225, 0x2, 0x1f ;  /* 0x0c401f00e1007f89 */ /* 0x000ea200000e0000 */
[----:B------:R-:W-:Y:S01]  /*fd90*/  UMOV UR5, 0x400 ;  /* 0x0000040000057882 */ /* 0x000fe20000000000 */
[----:B------:R-:W-:Y:S01]  /*fda0*/  UISETP.NE.AND UP0, UPT, UR13, -0x1, UPT ;  /* 0xffffffff0d00788c */ /* 0x000fe2000bf05270 */
[----:B------:R-:W3:Y:S01]  /*fdb0*/  S2R R5, SR_TID.X ;  /* 0x0000000000057919 */ /* 0x000ee20000002100 */
[----:B-1----:R-:W-:Y:S01]  /*fdc0*/  FADD.FTZ R11, R2, R227 ;  /* 0x000000e3020b7221 */ /* 0x002fe20000010000 */
[----:B--2---:R-:W-:-:S04]  /*fdd0*/  FADD.FTZ R7, R0, R225 ;  /* 0x000000e100077221 */ /* 0x004fc80000010000 */
[----:B------:R-:W1:Y:S04]  /*fde0*/  SHFL.BFLY PT, R4, R11, 0x1, 0x1f ;  /* 0x0c201f000b047f89 */ /* 0x000e6800000e0000 */
[----:B------:R-:W2:Y:S01]  /*fdf0*/  SHFL.BFLY PT, R2, R7, 0x1, 0x1f ;  /* 0x0c201f0007027f89 */ /* 0x000ea200000e0000 */
[----:B---3--:R-:W-:-:S04]  /*fe00*/  SHF.R.S32.HI R0, RZ, 0x1f, R5 ;  /* 0x0000001fff007819 */ /* 0x008fc80000011405 */
[----:B------:R-:W-:-:S04]  /*fe10*/  LEA.HI R8, R0, R5, RZ, 0x2 ;  /* 0x0000000500087211 */ /* 0x000fc800078f10ff */
[----:B------:R-:W-:Y:S01]  /*fe20*/  SHF.R.S32.HI R6, RZ, 0x1f, R8 ;  /* 0x0000001fff067819 */ /* 0x000fe20000011408 */
[----:B-1----:R-:W-:Y:S01]  /*fe30*/  FADD.FTZ R4, R11, R4 ;  /* 0x000000040b047221 */ /* 0x002fe20000010000 */
[----:B--2---:R-:W-:-:S04]  /*fe40*/  FADD.FTZ R2, R7, R2 ;  /* 0x0000000207027221 */ /* 0x004fc80000010000 */
[----:B------:R-:W-:Y:S02]  /*fe50*/  FSETP.NE.FTZ.AND P4, PT, R4, RZ, PT ;  /* 0x000000ff0400720b */ /* 0x000fe40003f95000 */
[----:B------:R-:W-:Y:S02]  /*fe60*/  SHF.R.S32.HI R7, RZ, 0x2, R8 ;  /* 0x00000002ff077819 */ /* 0x000fe40000011408 */
[----:B------:R-:W-:Y:S02]  /*fe70*/  FSETP.NE.FTZ.AND P3, PT, R2, RZ, PT ;  /* 0x000000ff0200720b */ /* 0x000fe40003f75000 */
[----:B------:R-:W-:Y:S02]  /*fe80*/  LEA.HI R6, R6, R7, RZ, 0x3 ;  /* 0x0000000706067211 */ /* 0x000fe400078f18ff */
[----:B------:R-:W-:Y:S02]  /*fe90*/  LOP3.LUT R8, R8, 0x3ffffffc, RZ, 0xc0, !PT ;  /* 0x3ffffffc08087812 */ /* 0x000fe400078ec0ff */
[----:B------:R-:W-:-:S02]  /*fea0*/  LOP3.LUT R6, R6, 0xfffffff8, RZ, 0xc0, !PT ;  /* 0xfffffff806067812 */ /* 0x000fc400078ec0ff */
[-C--:B------:R-:W-:Y:S01]  /*feb0*/  IADD3 R13, -R8, R5.reuse, RZ ;  /* 0x00000005080d7210 */ /* 0x080fe20007ffe1ff */
[----:B------:R-:W1:Y:S01]  /*fec0*/  @P4 MUFU.RCP R9, R4 ;  /* 0x0000000400094308 */ /* 0x000e620000001000 */
[----:B------:R-:W-:Y:S02]  /*fed0*/  IADD3 R6, R7, -R6, RZ ;  /* 0x8000000607067210 */ /* 0x000fe40007ffe0ff */
[----:B------:R-:W-:Y:S02]  /*fee0*/  LEA.HI R7, R0, R5, RZ, 0x5 ;  /* 0x0000000500077211 */ /* 0x000fe400078f28ff */
[C---:B------:R-:W-:Y:S02]  /*fef0*/  SHF.L.U32 R11, R6.reuse, 0x6, RZ ;  /* 0x00000006060b7819 */ /* 0x040fe400000006ff */
[----:B------:R-:W-:Y:S01]  /*ff00*/  R2P PR, R6, 0x6 ;  /* 0x0000000606007804 */ /* 0x000fe20000000000 */
[----:B------:R-:W2:Y:S01]  /*ff10*/  @P3 MUFU.RCP R10, R2 ;  /* 0x00000002000a3308 */ /* 0x000ea20000001000 */
[----:B------:R-:W-:-:S02]  /*ff20*/  LOP3.LUT R11, R11, 0x1c0, RZ, 0xc0, !PT ;  /* 0x000001c00b0b7812 */ /* 0x000fc400078ec0ff */
[----:B------:R-:W-:Y:S02]  /*ff30*/  LOP3.LUT R6, R6, 0x1, RZ, 0xc0, !PT ;  /* 0x0000000106067812 */ /* 0x000fe400078ec0ff */
[----:B------:R-:W-:Y:S02]  /*ff40*/  LEA.HI R8, R11, R11, RZ, 0x1d ;  /* 0x0000000b0b087211 */ /* 0x000fe400078fe8ff */
[----:B------:R-:W-:Y:S01]  /*ff50*/  ISETP.NE.U32.AND P0, PT, R6, 0x1, PT ;  /* 0x000000010600780c */ /* 0x000fe20003f05070 */
[----:B-1----:R-:W-:Y:S01]  /*ff60*/  FMUL.FTZ R9, R9, UR4 ;  /* 0x0000000409097c20 */ /* 0x002fe20008410000 */
[----:B------:R-:W-:-:S03]  /*ff70*/  MOV R6, 0x20 ;  /* 0x0000002000067802 */ /* 0x000fc60000000f00 */
[C---:B------:R-:W-:Y:S01]  /*ff80*/  FMUL.FTZ R128, R9.reuse, R128 ;  /* 0x0000008009807220 */ /* 0x040fe20000410000 */
[C---:B------:R-:W-:Y:S01]  /*ff90*/  FMUL.FTZ R129, R9.reuse, R129 ;  /* 0x0000008109817220 */ /* 0x040fe20000410000 */
[C---:B------:R-:W-:Y:S01]  /*ffa0*/  FMUL.FTZ R124, R9.reuse, R124 ;  /* 0x0000007c097c7220 */ /* 0x040fe20000410000 */
[C---:B------:R-:W-:Y:S01]  /*ffb0*/  FMUL.FTZ R125, R9.reuse, R125 ;  /* 0x0000007d097d7220 */ /* 0x040fe20000410000 */
        /* <DEDUP_REMOVED lines=52> */
[----:B------:R-:W-:Y:S01]  /*10300*/  SHF.R.S32.HI R10, RZ, 0x5, R7 ;  /* 0x00000005ff0a7819 */ /* 0x000fe20000011407 */
[----:B-1----:R-:W-:Y:S01]  /*10310*/  ULEA UR4, UR4, UR5, 0x18 ;  /* 0x0000000504047291 */ /* 0x002fe2000f8ec03f */
[C---:B------:R-:W-:Y:S01]  /*10320*/  FMUL.FTZ R116, R9.reuse, R116 ;  /* 0x0000007409747220 */ /* 0x040fe20000410000 */
[C---:B------:R-:W-:Y:S01]  /*10330*/  FMUL.FTZ R117, R9.reuse, R117 ;  /* 0x0000007509757220 */ /* 0x040fe20000410000 */
[----:B------:R-:W-:Y:S01]  /*10340*/  LEA R13, R10, R13, 0x9 ;  /* 0x0000000d0a0d7211 */ /* 0x000fe200078e48ff */
[C---:B------:R-:W-:Y:S01]  /*10350*/  FMUL.FTZ R112, R9.reuse, R112 ;  /* 0x0000007009707220 */ /* 0x040fe20000410000 */
[----:B------:R-:W-:Y:S01]  /*10360*/  SEL R6, R6, 0xffffffe0, !P1 ;  /* 0xffffffe006067807 */ /* 0x000fe20004800000 */
[----:B------:R-:W-:Y:S01]  /*10370*/  FMUL.FTZ R113, R9, R113 ;  /* 0x0000007109717220 */ /* 0x000fe20000410000 */
[----:B------:R-:W-:Y:S01]  /*10380*/  LEA R8, R13, R8, 0x1 ;  /* 0x000000080d087211 */ /* 0x000fe200078e08ff */
[C---:B------:R-:W-:Y:S01]  /*10390*/  FMUL.FTZ R108, R9.reuse, R108 ;  /* 0x0000006c096c7220 */ /* 0x040fe20000410000 */
[----:B------:R-:W-:Y:S01]  /*103a0*/  FMUL.FTZ R109, R9, R109 ;  /* 0x0000006d096d7220 */ /* 0x000fe20000410000 */
[----:B------:R-:W-:Y:S01]  /*103b0*/  F2FP.BF16.F32.PACK_AB R128, R129, R128 ;  /* 0x000000808180723e */ /* 0x000fe200000010ff */
[C---:B------:R-:W-:Y:S01]  /*103c0*/  FMUL.FTZ R104, R9.reuse, R104 ;  /* 0x0000006809687220 */ /* 0x040fe20000410000 */
        /* <DEDUP_REMOVED lines=9> */
[C---:B------:R-:W-:Y:S01]  /*10460*/  FMUL.FTZ R37, R9.reuse, R37 ;  /* 0x0000002509257220 */ /* 0x040fe20000410000 */
[----:B------:R-:W-:Y:S01]  /*10470*/  SEL R8, R8, 0xffffffc0, !P2 ;  /* 0xffffffc008087807 */ /* 0x000fe20005000000 */
[----:B------:R-:W-:Y:S01]  /*10480*/  FMUL.FTZ R40, R9, R40 ;  /* 0x0000002809287220 */ /* 0x000fe20000410000 */
[----:B------:R-:W-:Y:S01]  /*10490*/  F2FP.BF16.F32.PACK_AB R124, R125, R124 ;  /* 0x0000007c7d7c723e */ /* 0x000fe200000010ff */
[----:B------:R-:W-:Y:S01]  /*104a0*/  FMUL.FTZ R41, R9, R41 ;  /* 0x0000002909297220 */ /* 0x000fe20000410000 */
[----:B------:R-:W-:Y:S01]  /*104b0*/  F2FP.BF16.F32.PACK_AB R126, R127, R126 ;  /* 0x0000007e7f7e723e */ /* 0x000fe200000010ff */
[----:B------:R-:W-:Y:S01]  /*104c0*/  FMUL.FTZ R44, R9, R44 ;  /* 0x0000002c092c7220 */ /* 0x000fe20000410000 */
        /* <DEDUP_REMOVED lines=37> */
[----:B------:R-:W-:Y:S01]  /*10720*/  @UP0 ULDC.64 UR4, c[0x0][0x298] ;  /* 0x0000a60000040ab9 */ /* 0x000fe20000000a00 */
[----:B------:R-:W-:Y:S01]  /*10730*/  F2FP.BF16.F32.PACK_AB R38, R39, R38 ;  /* 0x000000262726723e */ /* 0x000fe200000010ff */
[----:B------:R1:W-:Y:S01]  /*10740*/  STS [R19+0x400], R114 ;  /* 0x0004007213007388 */ /* 0x0003e20000000800 */
[----:B------:R-:W-:Y:S01]  /*10750*/  F2FP.BF16.F32.PACK_AB R40, R41, R40 ;  /* 0x000000282928723e */ /* 0x000fe200000010ff */
[----:B------:R-:W-:Y:S01]  /*10760*/  @UP0 UIMAD.WIDE.U32 UR10, UR13, UR4, URZ ;  /* 0x000000040d0a02a5 */ /* 0x000fe2000f8e003f */
[----:B------:R-:W-:Y:S01]  /*10770*/  F2FP.BF16.F32.PACK_AB R42, R43, R42 ;  /* 0x0000002a2b2a723e */ /* 0x000fe200000010ff */
        /* <DEDUP_REMOVED lines=21> */
[----:B------:R-:W-:Y:S01]  /*108d0*/  PLOP3.LUT P0, PT, PT, PT, UP0, 0x80, 0x0 ;  /* 0x000000000000781c */ /* 0x000fe20003f0f008 */
[C---:B------:R-:W-:Y:S01]  /*108e0*/  FMUL.FTZ R73, R9.reuse, R73 ;  /* 0x0000004909497220 */ /* 0x040fe20000410000 */
[C---:B------:R-:W-:Y:S01]  /*108f0*/  FMUL.FTZ R76, R9.reuse, R76 ;  /* 0x0000004c094c7220 */ /* 0x040fe20000410000 */
[----:B------:R1:W-:Y:S01]  /*10900*/  STS [R11+0x2000], R36 ;  /* 0x002000240b007388 */ /* 0x0003e20000000800 */
[C---:B------:R-:W-:Y:S01]  /*10910*/  FMUL.FTZ R77, R9.reuse, R77 ;  /* 0x0000004d094d7220 */ /* 0x040fe20000410000 */
        /* <DEDUP_REMOVED lines=12> */
[----:B------:R-:W-:Y:S01]  /*109e0*/  FMUL.FTZ R9, R9, R97 ;  /* 0x0000006109097220 */ /* 0x000fe20000410000 */
[----:B------:R-:W-:Y:S01]  /*109f0*/  @UP0 UIMAD UR7, UR13, UR5, UR11 ;  /* 0x000000050d0702a4 */ /* 0x000fe2000f8e020b */
[----:B------:R1:W-:Y:S01]  /*10a00*/  STS [R15+0x2000], R44 ;  /* 0x0020002c0f007388 */ /* 0x0003e20000000800 */
[----:B------:R-:W-:-:S02]  /*10a10*/  F2FP.BF16.F32.PACK_AB R64, R65, R64 ;  /* 0x000000404140723e */ /* 0x000fc400000010ff */
[----:B------:R-:W-:Y:S01]  /*10a20*/  F2FP.BF16.F32.PACK_AB R66, R67, R66 ;  /* 0x000000424342723e */ /* 0x000fe200000010ff */
[----:B------:R1:W-:Y:S01]  /*10a30*/  STS [R15+0x2400], R46 ;  /* 0x0024002e0f007388 */ /* 0x0003e20000000800 */
[----:B------:R-:W-:Y:S02]  /*10a40*/  F2FP.BF16.F32.PACK_AB R68, R69, R68 ;  /* 0x000000444544723e */ /* 0x000fe400000010ff */
[----:B------:R-:W-:Y:S01]  /*10a50*/  F2FP.BF16.F32.PACK_AB R70, R71, R70 ;  /* 0x000000464746723e */ /* 0x000fe200000010ff */
[----:B------:R1:W-:Y:S01]  /*10a60*/  STS [R17+0x2000], R48 ;  /* 0x0020003011007388 */ /* 0x0003e20000000800 */
[----:B------:R-:W-:Y:S02]  /*10a70*/  F2FP.BF16.F32.PACK_AB R72, R73, R72 ;  /* 0x000000484948723e */ /* 0x000fe400000010ff */
[----:B------:R-:W-:Y:S01]  /*10a80*/  F2FP.BF16.F32.PACK_AB R74, R75, R74 ;  /* 0x0000004a4b4a723e */ /* 0x000fe200000010ff */
        /* <DEDUP_REMOVED lines=19> */
[----:B------:R-:W-:Y:S05]  /*10bc0*/  @P0 BRA `(.L_x_714) ;  /* 0x00000000001c0947 */ /* 0x000fea0003800000 */
[----:B------:R-:W2:Y:S01]  /*10bd0*/  S2UR UR7, SR_CTAID.Y ;  /* 0x00000000000779c3 */ /* 0x000ea20000002600 */
[----:B------:R-:W-:Y:S01]  /*10be0*/  ULDC.64 UR4, c[0x0][0x290] ;  /* 0x0000a40000047ab9 */ /* 0x000fe20000000a00 */
[----:B--2---:R-:W-:Y:S02]  /*10bf0*/  USHF.R.S32.HI UR6, URZ, 0x1f, UR7 ;  /* 0x0000001f3f067899 */ /* 0x004fe40008011407 */
[----:B------:R-:W-:Y:S02]  /*10c00*/  UIMAD.WIDE.U32 UR10, UR7, UR4, URZ ;  /* 0x00000004070a72a5 */ /* 0x000fe4000f8e003f */
[----:B------:R-:W-:-:S04]  /*10c10*/  UIMAD UR6, UR6, UR4, URZ ;  /* 0x00000004060672a4 */ /* 0x000fc8000f8e023f */
[----:B------:R-:W-:-:S04]  /*10c20*/  UIMAD UR5, UR7, UR5, UR6 ;  /* 0x00000005070572a4 */ /* 0x000fc8000f8e0206 */
[----:B------:R-:W-:-:S12]  /*10c30*/  UIADD3 UR7, UR11, UR5, URZ ;  /* 0x000000050b077290 */ /* 0x000fd8000fffe03f */
.L_x_714:
[----:B------:R-:W2:Y:S01]  /*10c40*/  S2R R6, SR_TID.X ;  /* 0x0000000000067919 */ /* 0x000ea20000002100 */
[----:B------:R-:W-:Y:S01]  /*10c50*/  ULDC.U8 UR5, c[0x0][0x3d9] ;  /* 0x0000f64000057ab9 */ /* 0x000fe20000000000 */
[----:B------:R-:W3:Y:S01]  /*10c60*/  S2UR UR4, SR_CTAID.X ;  /* 0x00000000000479c3 */ /* 0x000ee20000002500 */
[----:B------:R-:W-:Y:S01]  /*10c70*/  ISETP.NE.AND P1, PT, RZ, UR5, PT ;  /* 0x00000005ff007c0c */ /* 0x000fe2000bf25270 */
[----:B------:R-:W-:Y:S01]  /*10c80*/  STS [R25+0x2000], R64 ;  /* 0x0020004019007388 */ /* 0x000fe20000000800 */
[----:B------:R-:W-:Y:S01]  /*10c90*/  ULDC.U8 UR9, c[0x0][0x3d8] ;  /* 0x0000f60000097ab9 */ /* 0x000fe20000000000 */
[----:B------:R-:W4:Y:S01]  /*10ca0*/  @P4 MUFU.LG2 R4, R4 ;  /* 0x0000000400044308 */ /* 0x000f220000000c00 */
[----:B------:R-:W-:Y:S01]  /*10cb0*/  ISETP.NE.AND P0, PT, RZ, UR9, PT ;  /* 0x00000009ff007c0c */ /* 0x000fe2000bf05270 */
[----:B------:R-:W-:Y:S01]  /*10cc0*/  STS [R25+0x2400], R66 ;  /* 0x0024004219007388 */ /* 0x000fe20000000800 */
[----:B------:R-:W-:Y:S01]  /*10cd0*/  LOP3.LUT R12, R7, 0xffffffe0, RZ, 0xc0, !PT ;  /* 0xffffffe0070c7812 */ /* 0x000fe200078ec0ff */
[----:B------:R-:W4:Y:S01]  /*10ce0*/  @P4 LDC R27, c[0x0][0x2e8] ;  /* 0x0000ba00ff1b4b82 */ /* 0x000f220000000800 */
[----:B------:R-:W-:Y:S01]  /*10cf0*/  ISETP.EQ.AND P0, PT, RZ, UR5, P0 ;  /* 0x00000005ff007c0c */ /* 0x000fe20008702270 */
[----:B------:R-:W-:Y:S01]  /*10d00*/  STS [R11+0x4000], R68 ;  /* 0x004000440b007388 */ /* 0x000fe20000000800 */
[----:B------:R-:W-:Y:S01]  /*10d10*/  LEA.HI R0, R0, R5, RZ, 0x3 ;  /* 0x0000000500007211 */ /* 0x000fe200078f18ff */
[----:B------:R-:W-:-:S02]  /*10d20*/  IMAD.IADD R5, R5, 0x1, -R12 ;  /* 0x0000000105057824 */ /* 0x000fc400078e0a0c */
[----:B------:R1:W-:Y:S02]  /*10d30*/  STS [R11+0x4400], R70 ;  /* 0x004400460b007388 */ /* 0x0003e40000000800 */
[----:B------:R-:W5:Y:S01]  /*10d40*/  @P1 LDC.64 R8, c[0x0][0x2c0] ;  /* 0x0000b000ff081b82 */ /* 0x000f620000000a00 */
[----:B------:R-:W4:Y:S01]  /*10d50*/  S2R R20, SR_CTAID.Y ;  /* 0x0000000000147919 */ /* 0x000f220000002600 */
[----:B------:R-:W-:Y:S04]  /*10d60*/  STS [R13+0x4000], R72 ;  /* 0x004000480d007388 */ /* 0x000fe80000000800 */
[----:B------:R-:W-:Y:S02]  /*10d70*/  @!P0 PLOP3.LUT P2, PT, PT, PT, PT, 0x8, 0x0 ;  /* 0x000000000000881c */ /* 0x000fe40003f4e170 */
[----:B------:R-:W4:Y:S01]  /*10d80*/  @P1 LDC R22, c[0x0][0x2c0] ;  /* 0x0000b000ff161b82 */ /* 0x000f220000000800 */
[----:B---3--:R-:W-:Y:S01]  /*10d90*/  UIMAD UR6, UR4, -0x40, UR15 ;  /* 0xffffffc0040678a4 */ /* 0x008fe2000f8e020f */
[----:B------:R-:W-:Y:S01]  /*10da0*/  STS [R13+0x4400], R74 ;  /* 0x0044004a0d007388 */ /* 0x000fe20000000800 */
[----:B------:R-:W-:-:S02]  /*10db0*/  @!P0 CS2R R30, SRZ ;  /* 0x00000000001e8805 */ /* 0x000fc4000001ff00 */
[----:B--2---:R-:W-:Y:S01]  /*10dc0*/  SHF.R.S32.HI R7, RZ, 0x1f, R6 ;  /* 0x0000001fff077819 */ /* 0x004fe20000011406 */
[----:B------:R-:W-:Y:S03]  /*10dd0*/  STS [R15+0x4000], R76 ;  /* 0x0040004c0f007388 */ /* 0x000fe60000000800 */
[CC--:B------:R-:W-:Y:S01]  /*10de0*/  LEA.HI R29, R7.reuse, R6.reuse, RZ, 0x5 ;  /* 0x00000006071d7211 */ /* 0x0c0fe200078f28ff */
[----:B------:R-:W-:Y:S01]  /*10df0*/  STS [R15+0x4400], R78 ;  /* 0x0044004e0f007388 */ /* 0x000fe20000000800 */
[----:B------:R-:W-:Y:S02]  /*10e00*/  LEA.HI R7, R7, R6, RZ, 0x3 ;  /* 0x0000000607077211 */ /* 0x000fe400078f18ff */
[----:B------:R-:W-:Y:S01]  /*10e10*/  LOP3.LUT R29, R29, 0xffffffe0, RZ, 0xc0, !PT ;  /* 0xffffffe01d1d7812 */ /* 0x000fe200078ec0ff */
[----:B-1----:R-:W1:Y:S01]  /*10e20*/  S2R R11, SR_CTAID.Z ;  /* 0x00000000000b7919 */ /* 0x002e620000002700 */
[----:B-----5:R-:W-:Y:S01]  /*10e30*/  @P1 IMAD R24, R9, R8, RZ ;  /* 0x0000000809181224 */ /* 0x020fe200078e02ff */
[----:B------:R-:W-:Y:S01]  /*10e40*/  LOP3.LUT R9, R7, 0xfffffff8, RZ, 0xc0, !PT ;  /* 0xfffffff807097812 */ /* 0x000fe200078ec0ff */
[----:B------:R-:W-:Y:S04]  /*10e50*/  STS [R17+0x4000], R80 ;  /* 0x0040005011007388 */ /* 0x000fe80000000800 */
        /* <DEDUP_REMOVED lines=8> */
[----:B------:R3:W-:Y:S01]  /*10ee0*/  STS [R25+0x4400], R98 ;  /* 0x0044006219007388 */ /* 0x0007e20000000800 */
[----:B--2---:R-:W-:Y:S01]  /*10ef0*/  SHF.R.S32.HI R21, RZ, 0x3, R0 ;  /* 0x00000003ff157819 */ /* 0x004fe20000011400 */
[----:B---3--:R-:W-:Y:S01]  /*10f00*/  @P1 IMAD.MOV.U32 R25, RZ, RZ, 0x1 ;  /* 0x00000001ff191424 */ /* 0x008fe200078e00ff */
[----:B-1--4-:R-:W-:Y:S06]  /*10f10*/  @!P0 BRA `(.L_x_715) ;  /* 0x00000000001c8947 */ /* 0x012fec0003800000 */
[----:B------:R-:W1:Y:S01]  /*10f20*/  S2UR UR8, SR_CTAID.Y ;  /* 0x00000000000879c3 */ /* 0x000e620000002600 */
[----:B------:R-:W-:Y:S01]  /*10f30*/  ULDC UR5, c[0x0][0x2c4] ;  /* 0x0000b10000057ab9 */ /* 0x000fe20000000800 */
[----:B------:R-:W-:Y:S01]  /*10f40*/  PLOP3.LUT P2, PT, PT, PT, PT, 0x80, 0x0 ;  /* 0x000000000000781c */ /* 0x000fe20003f4f070 */
[----:B-1----:R-:W-:-:S04]  /*10f50*/  @!UP0 UIMAD UR13, UR8, UR5, URZ ;  /* 0x00000005080d82a4 */ /* 0x002fc8000f8e023f */
[----:B------:R-:W-:Y:S02]  /*10f60*/  USHF.R.S32.HI UR5, URZ, 0x1f, UR13 ;  /* 0x0000001f3f057899 */ /* 0x000fe4000801140d */
[----:B------:R-:W-:-:S04]  /*10f70*/  IMAD.U32 R30, RZ, RZ, UR13 ;  /* 0x0000000dff1e7e24 */ /* 0x000fc8000f8e00ff */
[----:B------:R-:W-:Y:S02]  /*10f80*/  MOV R31, UR5 ;  /* 0x00000005001f7c02 */ /* 0x000fe40008000f00 */
.L_x_715:
[----:B------:R-:W-:Y:S05]  /*10f90*/  @P1 BRA `(.L_x_716) ;  /* 0x0000000000181947 */ /* 0x000fea0003800000 */
[----:B------:R-:W1:Y:S01]  /*10fa0*/  LDC R24, c[0x0][0x2c4] ;  /* 0x0000b100ff187b82 */ /* 0x000e620000000800 */
[----:B------:R-:W-:Y:S02]  /*10fb0*/  ISETP.NE.AND P0, PT, RZ, UR9, PT ;  /* 0x00000009ff007c0c */ /* 0x000fe4000bf05270 */
[----:B------:R-:W-:-:S05]  /*10fc0*/  MOV R22, 0x1 ;  /* 0x0000000100167802 */ /* 0x000fca0000000f00 */
[----:B------:R-:W2:Y:S08]  /*10fd0*/  LDC R25, c[0x0][0x270] ;  /* 0x00009c00ff197b82 */ /* 0x000eb00000000800 */
[----:B-1----:R-:W2:Y:S02]  /*10fe0*/  @P0 LDC R24, c[0x0][0x2e4] ;  /* 0x0000b900ff180b82 */ /* 0x002ea40000000800 */
[----:B--2---:R-:W-:-:S07]  /*10ff0*/  IMAD R25, R24, R25, RZ ;  /* 0x0000001918197224 */ /* 0x004fce00078e02ff */
.L_x_716:
[----:B------:R-:W-:Y:S01]  /*11000*/  BAR.SYNC.DEFER_BLOCKING 0x0 ;  /* 0x0000000000007b1d */ /* 0x000fe20000010000 */
[----:B------:R-:W-:Y:S01]  /*11010*/  LEA.HI.SX32 R23, R0, 0x10, 0x1d ;  /* 0x0000001000177811 */ /* 0x000fe200078feaff */
[C---:B------:R-:W-:Y:S01]  /*11020*/  IMAD.IADD R8, R6.reuse, 0x1, -R29 ;  /* 0x0000000106087824 */ /* 0x040fe200078e0a1d */
[----:B------:R-:W-:Y:S01]  /*11030*/  ISETP.GE.AND P0, PT, R21, UR6, PT ;  /* 0x0000000615007c0c */ /* 0x000fe2000bf06270 */
[----:B------:R-:W-:Y:S01]  /*11040*/  IMAD.IADD R9, R6, 0x1, -R9 ;  /* 0x0000000106097824 */ /* 0x000fe200078e0a09 */
[----:B------:R-:W-:-:S03]  /*11050*/  ISETP.GE.AND P6, PT, R23, UR6, PT ;  /* 0x0000000617007c0c */ /* 0x000fc6000bfc6270 */
[----:B------:R-:W1:Y:S01]  /*11060*/  @P3 LDC R6, c[0x0][0x2e8] ;  /* 0x0000ba00ff063b82 */ /* 0x000e620000000800 */
[----:B------:R-:W-:Y:S01]  /*11070*/  SHF.R.S32.HI R23, RZ, 0x1f, R10 ;  /* 0x0000001fff177819 */ /* 0x000fe2000001140a */
[----:B------:R-:W2:Y:S01]  /*11080*/  @P3 MUFU.LG2 R2, R2 ;  /* 0x0000000200023308 */ /* 0x000ea20000000c00 */
[----:B------:R-:W-:Y:S01]  /*11090*/  LEA.HI.SX32 R21, R0, 0x20, 0x1d ;  /* 0x0000002000157811 */ /* 0x000fe200078feaff */
[----:B------:R-:W-:Y:S01]  /*110a0*/  IMAD R25, R20, R25, RZ ;  /* 0x0000001914197224 */ /* 0x000fe200078e02ff */
[----:B------:R-:W-:Y:S01]  /*110b0*/  LEA.HI R23, R23, R10, RZ, 0x2 ;  /* 0x0000000a17177211 */ /* 0x000fe200078f10ff */
[----:B------:R-:W-:Y:S01]  /*110c0*/  IMAD.MOV.U32 R20, RZ, RZ, 0x7f800000 ;  /* 0x7f800000ff147424 */ /* 0x000fe200078e00ff */
[----:B------:R-:W-:Y:S01]  /*110d0*/  ISETP.GE.AND P5, PT, R21, UR6, PT ;  /* 0x0000000615007c0c */ /* 0x000fe2000bfa6270 */
[----:B------:R-:W-:Y:S01]  /*110e0*/  @P4 FMUL.FTZ R21, R4, 0.69314718246459960938 ;  /* 0x3f31721804154820 */ /* 0x000fe20000410000 */
[----:B------:R-:W-:Y:S01]  /*110f0*/  LOP3.LUT R23, R23, 0xffffffc, RZ, 0xc0, !PT ;  /* 0x0ffffffc17177812 */ /* 0x000fe200078ec0ff */
[----:B------:R-:W-:Y:S01]  /*11100*/  IMAD R4, R22, UR4, RZ ;  /* 0x0000000416047c24 */ /* 0x000fe2000f8e02ff */
[----:B------:R-:W-:Y:S01]  /*11110*/  LOP3.LUT P1, RZ, R5, 0x3, RZ, 0xc0, !PT ;  /* 0x0000000305ff7812 */ /* 0x000fe2000782c0ff */
[----:B------:R-:W-:Y:S01]  /*11120*/  @P4 FFMA.FTZ R20, R132, R27, R21 ;  /* 0x0000001b84144223 */ /* 0x000fe20000010015 */
[----:B------:R-:W-:Y:S01]  /*11130*/  SHF.R.S32.HI R5, RZ, 0x1f, R8 ;  /* 0x0000001fff057819 */ /* 0x000fe20000011408 */
[----:B------:R-:W-:Y:S01]  /*11140*/  IMAD.IADD R23, R10, 0x1, -R23 ;  /* 0x000000010a177824 */ /* 0x000fe200078e0a17 */
[----:B------:R-:W-:Y:S01]  /*11150*/  SEL R25, R25, RZ, !P2 ;  /* 0x000000ff19197207 */ /* 0x000fe20005000000 */
[----:B------:R-:W-:Y:S01]  /*11160*/  IMAD.SHL.U32 R10, R4, 0x40, RZ ;  /* 0x00000040040a7824 */ /* 0x000fe200078e00ff */
[----:B------:R-:W-:Y:S01]  /*11170*/  LEA.HI R5, R5, R8, RZ, 0x2 ;  /* 0x0000000805057211 */ /* 0x000fe200078f10ff */
[----:B------:R3:W4:Y:S01]  /*11180*/  LDS.128 R16, [R209+0x1800] ;  /* 0x00180000d1107984 */ /* 0x0007220000000c00 */
[----:B--2---:R-:W-:Y:S01]  /*11190*/  @P3 FMUL.FTZ R2, R2, 0.69314718246459960938 ;  /* 0x3f31721802023820 */ /* 0x004fe20000410000 */
[----:B------:R-:W-:Y:S01]  /*111a0*/  IMAD R25, R11, R24, R25 ;  /* 0x000000180b197224 */ /* 0x000fe200078e0219 */
[----:B------:R-:W-:Y:S01]  /*111b0*/  SHF.R.S32.HI R4, RZ, 0x2, R5 ;  /* 0x00000002ff047819 */ /* 0x000fe20000011405 */
[----:B------:R3:W2:Y:S01]  /*111c0*/  LDS.128 R12, [R209+0x3800] ;  /* 0x00380000d10c7984 */ /* 0x0006a20000000c00 */
[----:B------:R-:W-:Y:S01]  /*111d0*/  SHF.R.S32.HI R5, RZ, 0x1f, R10 ;  /* 0x0000001fff057819 */ /* 0x000fe2000001140a */
[----:B------:R-:W-:Y:S01]  /*111e0*/  BSSY B0, `(.L_x_717) ;  /* 0x000001b000007945 */ /* 0x000fe20003800000 */
[--C-:B------:R-:W-:Y:S01]  /*111f0*/  IADD3 R10, P4, P2, R10, R30, R25.reuse ;  /* 0x0000001e0a0a7210 */ /* 0x100fe20007a9e019 */
[----:B------:R-:W-:Y:S01]  /*11200*/  IMAD.MOV.U32 R8, RZ, RZ, 0x7f800000 ;  /* 0x7f800000ff087424 */ /* 0x000fe200078e00ff */
[----:B------:R-:W-:Y:S01]  /*11210*/  SHF.R.S32.HI R30, RZ, 0x1f, R25 ;  /* 0x0000001fff1e7819 */ /* 0x000fe20000011419 */
[----:B-1----:R-:W-:Y:S01]  /*11220*/  @P3 FFMA.FTZ R8, R3, R6, R2 ;  /* 0x0000000603083223 */ /* 0x002fe20000010002 */
[----:B------:R-:W-:-:S02]  /*11230*/  IMAD R23, R23, 0x10, R4 ;  /* 0x0000001017177824 */ /* 0x000fc400078e0204 */
[----:B------:R-:W-:Y:S01]  /*11240*/  IMAD.SHL.U32 R6, R9, 0x8, RZ ;  /* 0x0000000809067824 */ /* 0x000fe200078e00ff */
[----:B------:R-:W-:Y:S01]  /*11250*/  IADD3.X R30, R5, R31, R30, P4, P2 ;  /* 0x0000001f051e7210 */ /* 0x000fe200027e441e */
[----:B---3--:R-:W-:Y:S06]  /*11260*/  @P1 BRA `(.L_x_718) ;  /* 0x0000000000481947 */ /* 0x008fec0003800000 */
[----:B------:R-:W-:Y:S01]  /*11270*/  UIMAD UR5, UR4, -0x40, UR15 ;  /* 0xffffffc0040578a4 */ /* 0x000fe2000f8e020f */
[----:B------:R-:W-:-:S05]  /*11280*/  VIADD R9, R23, 0x8 ;  /* 0x0000000817097836 */ /* 0x000fca0000000000 */
[----:B------:R-:W-:Y:S02]  /*11290*/  ISETP.GE.AND P4, PT, R23, UR5, PT ;  /* 0x0000000517007c0c */ /* 0x000fe4000bf86270 */
[----:B------:R-:W-:-:S11]  /*112a0*/  ISETP.GE.AND P3, PT, R9, UR5, PT ;  /* 0x0000000509007c0c */ /* 0x000fd6000bf66270 */
[----:B------:R-:W1:Y:S01]  /*112b0*/  @!P4 LDC.64 R4, c[0x0][0x2b0] ;  /* 0x0000ac00ff04cb82 */ /* 0x000e620000000a00 */
[-C--:B------:R-:W-:Y:S02]  /*112c0*/  @!P4 IMAD R23, R23, R22.reuse, RZ ;  /* 0x000000161717c224 */ /* 0x080fe400078e02ff */
[----:B------:R-:W-:-:S03]  /*112d0*/  @!P3 IMAD R21, R9, R22, RZ ;  /* 0x000000160915b224 */ /* 0x000fc600078e02ff */
[-C--:B------:R-:W-:Y:S02]  /*112e0*/  @!P4 IADD3 R9, P2, R23, R10.reuse, RZ ;  /* 0x0000000a1709c210 */ /* 0x080fe40007f5e0ff */
[----:B------:R-:W3:Y:S01]  /*112f0*/  @!P3 LDC.64 R2, c[0x0][0x2b0] ;  /* 0x0000ac00ff02bb82 */ /* 0x000ee20000000a00 */
[----:B------:R-:W-:Y:S02]  /*11300*/  @!P3 IADD3 R10, P1, R21, R10, RZ ;  /* 0x0000000a150ab210 */ /* 0x000fe40007f3e0ff */
        /* <DEDUP_REMOVED lines=8> */
.L_x_718:
[----:B------:R-:W-:Y:S05]  /*11390*/  BSYNC B0 ;  /* 0x0000000000007941 */ /* 0x000fea0003800000 */
.L_x_717:
[----:B-1----:R-:W-:Y:S01]  /*113a0*/  SHF.R.S32.HI R3, RZ, 0x1f, R11 ;  /* 0x0000001fff037819 */ /* 0x002fe2000001140b */
[----:B------:R-:W-:Y:S01]  /*113b0*/  ULDC.64 UR4, c[0x0][0x2a0] ;  /* 0x0000a80000047ab9 */ /* 0x000fe20000000a00 */
[----:B------:R-:W-:Y:S01]  /*113c0*/  SHF.R.S32.HI R2, RZ, 0x1f, R6 ;  /* 0x0000001fff027819 */ /* 0x000fe20000011406 */
[----:B------:R1:W3:Y:S01]  /*113d0*/  LDS.128 R24, [R209] ;  /* 0x00000000d1187984 */ /* 0x0002e20000000c00 */
[----:B------:R-:W-:Y:S01]  /*113e0*/  IADD3 R28, P1, R6, UR10, RZ ;  /* 0x0000000a061c7c10 */ /* 0x000fe2000ff3e0ff */
[----:B------:R-:W-:Y:S01]  /*113f0*/  BSSY B0, `(.L_x_719) ;  /* 0x000001f000007945 */ /* 0x000fe20003800000 */
[----:B------:R-:W-:Y:S01]  /*11400*/  LEA.HI.SX32 R0, R0, 0x30, 0x1d ;  /* 0x0000003000007811 */ /* 0x000fe200078feaff */
[----:B------:R1:W1:Y:S01]  /*11410*/  LDS.128 R20, [R209+0x2000] ;  /* 0x00200000d1147984 */ /* 0x0002620000000c00 */
[----:B------:R-:W-:Y:S01]  /*11420*/  IADD3.X R29, R2, UR7, RZ, P1, !PT ;  /* 0x00000007021d7c10 */ /* 0x000fe20008ffe4ff */
[----:B------:R-:W-:Y:S01]  /*11430*/  IMAD.U32 R2, RZ, RZ, UR14 ;  /* 0x0000000eff027e24 */ /* 0x000fe2000f8e00ff */
[----:B------:R-:W-:Y:S01]  /*11440*/  ISETP.GE.AND P4, PT, R0, UR6, PT ;  /* 0x0000000600007c0c */ /* 0x000fe2000bf86270 */
[----:B------:R-:W-:Y:S01]  /*11450*/  IMAD R0, R3, UR4, RZ ;  /* 0x0000000403007c24 */ /* 0x000fe2000f8e02ff */
[----:B------:R-:W-:Y:S01]  /*11460*/  SHF.R.S32.HI R4, RZ, 0x3, R7 ;  /* 0x00000003ff047819 */ /* 0x000fe20000011407 */
[----:B------:R-:W-:-:S03]  /*11470*/  IMAD.WIDE.U32 R28, R11, UR4, R28 ;  /* 0x000000040b1c7c25 */ /* 0x000fc6000f8e001c */
[----:B------:R-:W-:Y:S01]  /*11480*/  SHF.R.S32.HI R5, RZ, 0x1f, R4 ;  /* 0x0000001fff057819 */ /* 0x000fe20000011404 */
[----:B------:R-:W-:Y:S02]  /*11490*/  IMAD R31, R11, UR5, R0 ;  /* 0x000000050b1f7c24 */ /* 0x000fe4000f8e0200 */
[----:B------:R1:W1:Y:S01]  /*114a0*/  LDS.128 R8, [R209+0x4000] ;  /* 0x00400000d1087984 */ /* 0x0002620000000c00 */
[----:B------:R-:W-:-:S04]  /*114b0*/  IMAD.WIDE R2, R2, 0x40, R4 ;  /* 0x0000004002027825 */ /* 0x000fc800078e0204 */
[----:B------:R-:W-:Y:S01]  /*114c0*/  IMAD.IADD R31, R31, 0x1, R29 ;  /* 0x000000011f1f7824 */ /* 0x000fe200078e021d */
[----:B------:R-:W-:Y:S06]  /*114d0*/  @P0 BRA `(.L_x_720) ;  /* 0x0000000000400947 */ /* 0x000fec0003800000 */
        /* <DEDUP_REMOVED lines=14> */
[----:B-1----:R3:W-:Y:S04]  /*115c0*/  @!P1 STG.E.128 desc[UR22][R4.64+0x80], R20 ;  /* 0x0000801404009986 */ /* 0x0027e8000c101d16 */
[----:B------:R3:W-:Y:S02]  /*115d0*/  @!P0 STG.E.128 desc[UR22][R4.64+0x100], R8 ;  /* 0x0001000804008986 */ /* 0x0007e4000c101d16 */
.L_x_720:
[----:B------:R-:W-:Y:S05]  /*115e0*/  BSYNC B0 ;  /* 0x0000000000007941 */ /* 0x000fea0003800000 */
.L_x_719:
[----:B---3--:R3:W2:Y:S01]  /*115f0*/  LDS.128 R24, [R209+0x800] ;  /* 0x00080000d1187984 */ /* 0x0086a20000000c00 */
[----:B------:R-:W-:Y:S03]  /*11600*/  BSSY B0, `(.L_x_721) ;  /* 0x0000017000007945 */ /* 0x000fe60003800000 */
[----:B-1----:R3:W1:Y:S04]  /*11610*/  LDS.128 R20, [R209+0x2800] ;  /* 0x00280000d1147984 */ /* 0x0026680000000c00 */
[----:B------:R3:W1:Y:S01]  /*11620*/  LDS.128 R8, [R209+0x4800] ;  /* 0x00480000d1087984 */ /* 0x0006620000000c00 */
        /* <DEDUP_REMOVED lines=17> */
[----:B--2---:R2:W-:Y:S04]  /*11740*/  @!P2 STG.E.128 desc[UR22][R4.64], R24 ;  /* 0x000000180400a986 */ /* 0x0045e8000c101d16 */
[----:B-1----:R2:W-:Y:S04]  /*11750*/  @!P1 STG.E.128 desc[UR22][R4.64+0x80], R20 ;  /* 0x0000801404009986 */ /* 0x0025e8000c101d16 */
[----:B------:R2:W-:Y:S02]  /*11760*/  @!P0 STG.E.128 desc[UR22][R4.64+0x100], R8 ;  /* 0x0001000804008986 */ /* 0x0005e4000c101d16 */
.L_x_722:
[----:B------:R-:W-:Y:S05]  /*11770*/  BSYNC B0 ;  /* 0x0000000000007941 */ /* 0x000fea0003800000 */
.L_x_721:
[----:B--2---:R2:W2:Y:S01]  /*11780*/  LDS.128 R24, [R209+0x1000] ;  /* 0x00100000d1187984 */ /* 0x0044a20000000c00 */
        /* <DEDUP_REMOVED lines=23> */
.L_x_724:
[----:B------:R-:W-:Y:S05]  /*11900*/  BSYNC B0 ;  /* 0x0000000000007941 */ /* 0x000fea0003800000 */
.L_x_723:
        /* <DEDUP_REMOVED lines=18> */
[----:B----4-:R4:W-:Y:S04]  /*11a30*/  @!P2 STG.E.128 desc[UR22][R2.64], R16 ;  /* 0x000000100200a986 */ /* 0x0109e8000c101d16 */
[----:B------:R4:W-:Y:S01]  /*11a40*/  @!P1 STG.E.128 desc[UR22][R2.64+0x80], R12 ;  /* 0x0000800c02009986 */ /* 0x0009e2000c101d16 */
[----:B------:R-:W-:Y:S05]  /*11a50*/  @P0 EXIT ;  /* 0x000000000000094d */ /* 0x000fea0003800000 */
[----:B--2---:R-:W-:Y:S01]  /*11a60*/  STG.E.128 desc[UR22][R2.64+0x100], R8 ;  /* 0x0001000802007986 */ /* 0x004fe2000c101d16 */
[----:B------:R-:W-:Y:S05]  /*11a70*/  EXIT ;  /* 0x000000000000794d */ /* 0x000fea0003800000 */
.L_x_725:
        /* <DEDUP_REMOVED lines=16> */
.L_x_1521:


//--------------------- .text._ZN5flash16flash_fwd_kernelI23Flash_fwd_kernel_traitsILi192ELi64ELi64ELi4ELb0ELb0EN7cutlass10bfloat16_tE19Flash_kernel_traitsILi192ELi64ELi64ELi4ES3_EELb1ELb0ELb0ELb0ELb0ELb1ELb0ELb0EEEvNS_16Flash_fwd_paramsE --------------------------
	.section	.text._ZN5flash16flash_fwd_kernelI23Flash_fwd_kernel_traitsILi192ELi64ELi64ELi4ELb0ELb0EN7cutlass10bfloat16_tE19Flash_kernel_traitsILi192ELi64ELi64ELi4ES3_EELb1ELb0ELb0ELb0ELb0ELb1ELb0ELb0EEEvNS_16Flash_fwd_paramsE,"ax",@progbits
	.align	128
        .global         _ZN5flash16flash_fwd_kernelI23Flash_fwd_kernel_traitsILi192ELi64ELi64ELi4ELb0ELb0EN7cutlass10bfloat16_tE19Flash_kernel_traitsILi192ELi64ELi64ELi4ES3_EELb1ELb0ELb0ELb0ELb0ELb1ELb0ELb0EEEvNS_16Flash_fwd_paramsE
        .type           _ZN5flash16flash_fwd_kernelI23Flash_fwd_kernel_traitsILi192ELi64ELi64ELi4ELb0ELb0EN7cutlass10bfloat16_tE19Flash_kernel_traitsILi192ELi64ELi64ELi4ES3_EELb1ELb0ELb0ELb0ELb0ELb1ELb0ELb0EEEvNS_16Flash_fwd_paramsE,@function
        .size           _ZN5flash16flash_fwd_kernelI23Flash_fwd_kernel_traitsILi192ELi64ELi64ELi4ELb0ELb0EN7cutlass10bfloat16_tE19Flash_kernel_traitsILi192ELi64ELi64ELi4ES3_EELb1ELb0ELb0ELb0ELb0ELb1ELb0ELb0EEEvNS_16Flash_fwd_paramsE,(.L_x_1522 - _ZN5flash16flash_fwd_kernelI23Flash_fwd_kernel_traitsILi192ELi64ELi64ELi4ELb0ELb0EN7cutlass10bfloat16_tE19Flash_kernel_traitsILi192ELi64ELi64ELi4ES3_EELb1ELb0ELb0ELb0ELb0ELb1ELb0ELb0EEEvNS_16Flash_fwd_paramsE)
        .other          _ZN5flash16flash_fwd_kernelI23Flash_fwd_kernel_traitsILi192ELi64ELi64ELi4ELb0ELb0EN7cutlass10bfloat16_tE19Flash_kernel_traitsILi192ELi64ELi64ELi4ES3_EELb1ELb0ELb0ELb0ELb0ELb1ELb0ELb0EEEvNS_16Flash_fwd_paramsE,@"STO_CUDA_ENTRY STV_DEFAULT"
_ZN5flash16flash_fwd_kernelI23Flash_fwd_kernel_traitsILi192ELi64ELi64ELi4ELb0ELb0EN7cutlass10bfloat16_tE19Flash_kernel_traitsILi192ELi64ELi64ELi4ES3_EELb1ELb0ELb0ELb0ELb0ELb1ELb0ELb0EEEvNS_16Flash_fwd_paramsE:
.text._ZN5flash16flash_fwd_kernelI23Flash_fwd_kernel_traitsILi192ELi64ELi64ELi4ELb0ELb0EN7cutlass10bfloat16_tE19Flash_kernel_traitsILi192ELi64ELi64ELi4ES3_EELb1ELb0ELb0ELb0ELb0ELb1ELb0ELb0EEEvNS_16Flash_fwd_paramsE:
[----:B------:R-:W-:Y:S08]  /*0000*/  LDC R1, c[0x0][0x28] ;  /* 0x00000a00ff017b82 */ /* 0x000ff00000000800 */
[----:B------:R-:W1:Y:S01]  /*0010*/  LDC R2, c[0x0][0x3a8] ;  /* 0x0000ea00ff027b82 */ /* 0x000e620000000800 */
[----:B------:R-:W-:Y:S01]  /*0020*/  ULDC.U8 UR4, c[0x0][0x3b4] ;  /* 0x0000ed0000047ab9 */ /* 0x000fe20000000000 */
[----:B------:R-:W-:Y:S01]  /*0030*/  ULDC.64 UR32, c[0x0][0x3a0] ;  /* 0x0000e80000207ab9 */ /* 0x000fe20000000a00 */
[----:B------:R-:W-:Y:S01]  /*0040*/  ISETP.NE.AND P2, PT, RZ, UR4, PT ;  /* 0x00000004ff007c0c */ /* 0x000fe2000bf45270 */
[----:B------:R-:W-:Y:S01]  /*0050*/  IMAD.U32 R6, RZ, RZ, UR32 ;  /* 0x00000020ff067e24 */ /* 0x000fe2000f8e00ff */
[----:B------:R-:W-:Y:S01]  /*0060*/  ULDC.64 UR28, c[0x0][0x208] ;  /* 0x00008200001c7ab9 */ /* 0x000fe20000000a00 */
[----:B------:R-:W-:-:S02]  /*0070*/  IMAD.U32 R7, RZ, RZ, UR33 ;  /* 0x00000021ff077e24 */ /* 0x000fc4000f8e00ff */
[----:B------:R-:W1:Y:S01]  /*0080*/  LDC R3, c[0x0][0x3ac] ;  /* 0x0000eb00ff037b82 */ /* 0x000e620000000800 */
[----:B------:R-:W2:Y:S01]  /*0090*/  S2R R80, SR_TID.X ;  /* 0x0000000000507919 */ /* 0x000ea20000002100 */
[----:B------:R-:W-:Y:S01]  /*00a0*/  ULDC.64 UR6, c[0x0][0x2f0] ;  /* 0x0000bc0000067ab9 */ /* 0x000fe20000000a00 */
[----:B------:R-:W-:-:S05]  /*00b0*/  ULDC.64 UR10, c[0x0][0x2f0] ;  /* 0x0000bc00000a7ab9 */ /* 0x000fca0000000a00 */
[----:B------:R-:W3:Y:S01]  /*00c0*/  @P2 LDG.E.64 R6, desc[UR28][R6.64] ;  /* 0x0000001c06062981 */ /* 0x000ee2000c1e1b00 */
[----:B------:R-:W-:Y:S08]  /*00d0*/  S2UR UR24, SR_CTAID.X ;  /* 0x00000000001879c3 */ /* 0x000ff00000002500 */
[----:B------:R-:W4:Y:S01]  /*00e0*/  S2UR UR13, SR_CTAID.Y ;  /* 0x00000000000d79c3 */ /* 0x000f220000002600 */
[----:B-1----:R-:W5:Y:S07]  /*00f0*/  @P2 LDG.E.64 R4, desc[UR28][R2.64] ;  /* 0x0000001c02042981 */ /* 0x002f6e000c1e1b00 */
[----:B------:R-:W1:Y:S01]  /*0100*/  S2UR UR9, SR_CTAID.Z ;  /* 0x00000000000979c3 */ /* 0x000e620000002700 */
[----:B------:R-:W-:-:S03]  /*0110*/  UISETP.NE.U32.AND UP2, UPT, UR6, URZ, UPT ;  /* 0x0000003f0600728c */ /* 0x000fc6000bf45070 */
[----:B------:R-:W-:Y:S01]  /*0120*/  ULDC.U8 UR6, c[0x0][0x3c2] ;  /* 0x0000f08000067ab9 */ /* 0x000fe20000000000 */
[----:B------:R-:W-:Y:S02]  /*0130*/  UISETP.NE.AND.EX UP2, UPT, UR7, URZ, UPT, UP2 ;  /* 0x0000003f0700728c */ /* 0x000fe4000bf45320 */
[----:B------:R-:W-:Y:S01]  /*0140*/  UISETP.NE.AND UP3, UPT, UR6, URZ, UPT ;  /* 0x0000003f0600728c */ /* 0x000fe2000bf65270 */
[----:B------:R-:W5:Y:S02]  /*0150*/  @P2 LDC R0, c[0x0][0x3b0] ;  /* 0x0000ec00ff002b82 */ /* 0x000f640000000800 */
[----:B------:R-:W-:Y:S01]  /*0160*/  ULDC.64 UR6, c[0x0][0x2f8] ;  /* 0x0000be0000067ab9 */ /* 0x000fe20000000a00 */
[----:B------:R-:W-:Y:S01]  /*0170*/  PLOP3.LUT P0, PT, PT, PT, UP2, 0x80, 0x0 ;  /* 0x000000000000781c */ /* 0x000fe20003f0f028 */
[----:B----4-:R-:W-:Y:S02]  /*0180*/  UIMAD.WIDE UR10, UR13, 0x4, UR10 ;  /* 0x000000040d0a78a5 */ /* 0x010fe4000f8e020a */
[----:B-1----:R-:W-:-:S04]  /*0190*/  ULOP3.LUT UR4, UR9, UR24, UR13, 0xfe, !UPT ;  /* 0x0000001809047292 */ /* 0x002fc8000f8efe0d */
[----:B------:R-:W-:Y:S01]  /*01a0*/  IMAD.U32 R14, RZ, RZ, UR10 ;  /* 0x0000000aff0e7e24 */ /* 0x000fe2000f8e00ff */
[----:B------:R-:W-:Y:S01]  /*01b0*/  UIMAD.WIDE UR6, UR13, 0x4, UR6 ;  /* 0x000000040d0678a5 */ /* 0x000fe2000f8e0206 */
[----:B------:R-:W-:Y:S01]  /*01c0*/  IMAD.U32 R15, RZ, RZ, UR11 ;  /* 0x0000000bff0f7e24 */ /* 0x000fe2000f8e00ff */
[----:B--2---:R-:W-:Y:S01]  /*01d0*/  LOP3.LUT P3, RZ, R80, UR4, RZ, 0xfc, !PT ;  /* 0x0000000450ff7c12 */ /* 0x004fe2000f86fcff */
[----:B------:R-:W-:Y:S02]  /*01e0*/  ULDC.64 UR4, c[0x0][0x300] ;  /* 0x0000c00000047ab9 */ /* 0x000fe40000000a00 */
[----:B------:R-:W-:-:S04]  /*01f0*/  UISETP.NE.U32.AND UP1, UPT, UR4, URZ, UPT ;  /* 0x0000003f0400728c */ /* 0x000fc8000bf25070 */
[----:B------:R-:W-:-:S03]  /*0200*/  UISETP.NE.AND.EX UP1, UPT, UR5, URZ, UPT, UP1 ;  /* 0x0000003f0500728c */ /* 0x000fc6000bf25310 */
[----:B------:R-:W-:Y:S02]  /*0210*/  ULDC.64 UR4, c[0x0][0x2f8] ;  /* 0x0000be0000047ab9 */ /* 0x000fe40000000a00 */
[----:B------:R-:W-:Y:S01]  /*0220*/  UISETP.EQ.U32.AND UP0, UPT, UR4, URZ, UPT ;  /* 0x0000003f0400728c */ /* 0x000fe2000bf02070 */
[----:B------:R-:W1:Y:S03]  /*0230*/  @!P3 LDC.64 R10, c[0x0][0x3b8] ;  /* 0x0000ee00ff0abb82 */ /* 0x000e660000000a00 */
[----:B------:R-:W-:Y:S02]  /*0240*/  UISETP.EQ.OR.EX UP0, UPT, UR5, URZ, !UP3, UP0 ;  /* 0x0000003f0500728c */ /* 0x000fe4000df02700 */
[----:B------:R-:W-:Y:S02]  /*0250*/  @UP1 ULDC.64 UR10, c[0x0][0x300] ;  /* 0x0000c000000a1ab9 */ /* 0x000fe40000000a00 */
[----:B------:R-:W-:Y:S01]  /*0260*/  @UP1 UIMAD.WIDE UR10, UR13, 0x4, UR10 ;  /* 0x000000040d0a18a5 */ /* 0x000fe2000f8e020a */
[----:B---3--:R-:W-:-:S02]  /*0270*/  @P2 R2UR UR32, R6 ;  /* 0x00000000062022ca */ /* 0x008fc400000e0000 */
[----:B------:R-:W-:-:S11]  /*0280*/  @P2 R2UR UR33, R7 ;  /* 0x00000000072122ca */ /* 0x000fd600000e0000 */
[----:B------:R-:W-:Y:S02]  /*0290*/  IMAD.U32 R12, RZ, RZ, UR32 ;  /* 0x00000020ff0c7e24 */ /* 0x000fe4000f8e00ff */
[----:B------:R-:W-:Y:S01]  /*02a0*/  IMAD.U32 R13, RZ, RZ, UR33 ;  /* 0x00000021ff0d7e24 */ /* 0x000fe2000f8e00ff */
[----:B-----5:R-:W-:-:S04]  /*02b0*/  @P2 IADD3 R2, P1, R4, R0, RZ ;  /* 0x0000000004022210 */ /* 0x020fc80007f3e0ff */
[----:B-1----:R1:W-:Y:S01]  /*02c0*/  @!P3 STG.E.64 desc[UR28][R10.64], R12 ;  /* 0x0000000c0a00b986 */ /* 0x0023e2000c101b1c */
[----:B------:R-:W-:Y:S01]  /*02d0*/  @P2 IMAD.X R3, RZ, RZ, R5, P1 ;  /* 0x000000ffff032224 */ /* 0x000fe200008e0605 */
[----:B------:R-:W-:Y:S02]  /*02e0*/  PLOP3.LUT P2, PT, PT, PT, UP0, 0x80, 0x0 ;  /* 0x000000000000781c */ /* 0x000fe40003f4f008 */
[----:B------:R-:W-:Y:S02]  /*02f0*/  PLOP3.LUT P1, PT, PT, PT, UP1, 0x80, 0x0 ;  /* 0x000000000000781c */ /* 0x000fe40003f2f018 */
[----:B------:R2:W-:Y:S01]  /*0300*/  @!P3 STG.E.64 desc[UR28][R10.64+0x8], R2 ;  /* 0x000008020a00b986 */ /* 0x0005e2000c101b1c */
[----:B------:R-:W-:Y:S01]  /*0310*/  IMAD.U32 R4, RZ, RZ, UR6 ;  /* 0x00000006ff047e24 */ /* 0x000fe2000f8e00ff */
[----:B------:R-:W-:Y:S01]  /*0320*/  SHF.R.S32.HI R23, RZ, 0x1f, R80 ;  /* 0x0000001fff177819 */ /* 0x000fe20000011450 */
[----:B------:R-:W-:Y:S01]  /*0330*/  IMAD.U32 R5, RZ, RZ, UR7 ;  /* 0x00000007ff057e24 */ /* 0x000fe2000f8e00ff */
[----:B------:R-:W3:Y:S01]  /*0340*/  @P0 LDG.E R8, desc[UR28][R14.64] ;  /* 0x0000001c0e080981 */ /* 0x000ee2000c1e1900 */
[----:B------:R-:W-:Y:S01]  /*0350*/  UMOV UR23, 0xffffffff ;  /* 0xffffffff00177882 */ /* 0x000fe20000000000 */
[----:B------:R-:W-:-:S02]  /*0360*/  ULDC UR6, c[0x0][0x270] ;  /* 0x00009c0000067ab9 */ /* 0x000fc40000000800 */
[----:B------:R4:W5:Y:S04]  /*0370*/  @P0 LDG.E R7, desc[UR28][R14.64+0x4] ;  /* 0x0000041c0e070981 */ /* 0x000968000c1e1900 */
[----:B------:R-:W2:Y:S01]  /*0380*/  @!P2 LDG.E R6, desc[UR28][R4.64] ;  /* 0x0000001c0406a981 */ /* 0x000ea2000c1e1900 */
[----:B-1----:R-:W-:Y:S02]  /*0390*/  IMAD.U32 R12, RZ, RZ, UR10 ;  /* 0x0000000aff0c7e24 */ /* 0x002fe4000f8e00ff */
[----:B------:R-:W-:-:S05]  /*03a0*/  IMAD.U32 R13, RZ, RZ, UR11 ;  /* 0x0000000bff0d7e24 */ /* 0x000fca000f8e00ff */
[----:B------:R-:W2:Y:S01]  /*03b0*/  @P1 LDG.E R0, desc[UR28][R12.64] ;  /* 0x0000001c0c001981 */ /* 0x000ea2000c1e1900 */
[----:B----4-:R-:W-:Y:S01]  /*03c0*/  LEA.HI R14, R23, R80, RZ, 0x5 ;  /* 0x00000050170e7211 */ /* 0x010fe200078f28ff */
[----:B------:R-:W-:Y:S01]  /*03d0*/  UIMAD UR7, UR13, UR6, UR9 ;  /* 0x000000060d0772a4 */ /* 0x000fe2000f8e0209 */
[----:B------:R-:W-:Y:S01]  /*03e0*/  UMOV UR8, 0xffffffff ;  /* 0xffffffff00087882 */ /* 0x000fe20000000000 */
[----:B------:R-:W-:Y:S01]  /*03f0*/  UMOV UR14, URZ ;  /* 0x0000003f000e7c82 */ /* 0x000fe20008000000 */
[----:B---3--:R-:W-:Y:S02]  /*0400*/  @P0 R2UR UR23, R8 ;  /* 0x00000000081702ca */ /* 0x008fe400000e0000 */
[----:B-----5:R-:W-:Y:S02]  /*0410*/  @P0 R2UR UR25, R7 ;  /* 0x00000000071902ca */ /* 0x020fe400000e0000 */
[----:B------:R-:W-:Y:S02]  /*0420*/  ISETP.NE.U32.AND P0, PT, RZ, UR4, PT ;  /* 0x00000004ff007c0c */ /* 0x000fe4000bf05070 */
[----:B------:R-:W-:-:S02]  /*0430*/  LOP3.LUT R7, R14, 0xffffffe0, RZ, 0xc0, !PT ;  /* 0xffffffe00e077812 */ /* 0x000fc400078ec0ff */
[----:B--2---:R-:W-:Y:S01]  /*0440*/  @!P2 R2UR UR8, R6 ;  /* 0x000000000608a2ca */ /* 0x004fe200000e0000 */
[----:B------:R-:W-:Y:S01]  /*0450*/  USHF.L.U32 UR4, UR7, 0x5, URZ ;  /* 0x0000000507047899 */ /* 0x000fe2000800063f */
[----:B------:R-:W-:-:S03]  /*0460*/  ISETP.NE.AND.EX P2, PT, RZ, UR5, PT, P0 ;  /* 0x00000005ff007c0c */ /* 0x000fc6000bf45300 */
[----:B------:R-:W-:Y:S02]  /*0470*/  USHF.R.S32.HI UR5, URZ, 0x1f, UR4 ;  /* 0x0000001f3f057899 */ /* 0x000fe40008011404 */
[----:B------:R-:W-:Y:S01]  /*0480*/  @UP2 UIADD3 UR25, UR25, -UR23, URZ ;  /* 0x8000001719192290 */ /* 0x000fe2000fffe03f */
[----:B------:R-:W-:Y:S01]  /*0490*/  @P1 R2UR UR14, R0 ;  /* 0x00000000000e12ca */ /* 0x000fe200000e0000 */
[----:B------:R-:W-:-:S05]  /*04a0*/  IMAD.IADD R0, R80, 0x1, -R7 ;  /* 0x0000000150007824 */ /* 0x000fca00078e0a07 */
[--C-:B------:R-:W-:Y:S02]  /*04b0*/  IADD3 R2, P1, P0, R2, UR4, R0.reuse ;  /* 0x0000000402027c10 */ /* 0x100fe4000f83e000 */
[----:B------:R-:W-:Y:S01]  /*04c0*/  SHF.R.S32.HI R0, RZ, 0x1f, R0 ;  /* 0x0000001fff007819 */ /* 0x000fe20000011400 */
[----:B------:R-:W-:-:S03]  /*04d0*/  @!UP2 ULDC UR25, c[0x0][0x2c4] ;  /* 0x0000b1000019aab9 */ /* 0x000fc60000000800 */
[----:B------:R-:W-:Y:S01]  /*04e0*/  IADD3.X R3, R3, UR5, R0, P1, P0 ;  /* 0x0000000503037c10 */ /* 0x000fe20008fe0400 */
        /* <DEDUP_REMOVED lines=8> */
.L_x_726:
[----:B------:R-:W-:-:S05]  /*0570*/  ULDC UR7, c[0x0][0x2c8] ;  /* 0x0000b20000077ab9 */ /* 0x000fca0000000800 */
.L_x_727:
        /* <DEDUP_REMOVED lines=19> */
[----:B------:R-:W-:Y:S01]  /*06b0*/  @!UP2 UIADD3 UR12, UR4, UR7, -UR14 ;  /* 0x00000007040ca290 */ /* 0x000fe2000fffe80e */
[----:B------:R-:W-:Y:S11]  /*06c0*/  @!P0 EXIT ;  /* 0x000000000000894d */ /* 0x000ff60003800000 */
[----:B------:R-:W-:Y:S02]  /*06d0*/  UISETP.GE.AND UP0, UPT, UR12, 0x1, UPT ;  /* 0x000000010c00788c */ /* 0x000fe4000bf06270 */
[----:B------:R-:W-:-:S04]  /*06e0*/  UIADD3 UR4, UR12, 0x3f, URZ ;  /* 0x0000003f0c047890 */ /* 0x000fc8000fffe03f */
[----:B------:R-:W-:Y:S01]  /*06f0*/  PLOP3.LUT P0, PT, PT, PT, UP0, 0x80, 0x0 ;  /* 0x000000000000781c */ /* 0x000fe20003f0f008 */
[----:B------:R-:W-:-:S04]  /*0700*/  USHF.R.S32.HI UR38, URZ, 0x1f, UR4 ;  /* 0x0000001f3f267899 */ /* 0x000fc80008011404 */
[----:B------:R-:W-:-:S08]  /*0710*/  ULEA.HI UR38, UR38, UR4, URZ, 0x6 ;  /* 0x0000000426267291 */ /* 0x000fd0000f8f303f */
[----:B------:R-:W-:Y:S05]  /*0720*/  @!P0 BRA `(.L_x_728) ;  /* 0x00000094008c8947 */ /* 0x000fea0003800000 */
[----:B------:R-:W1:Y:S01]  /*0730*/  LDC R27, c[0x0][0x278] ;  /* 0x00009e00ff1b7b82 */ /* 0x000e620000000800 */
[----:B------:R-:W2:Y:S01]  /*0740*/  S2R R4, SR_CTAID.Z ;  /* 0x0000000000047919 */ /* 0x000ea20000002700 */
[----:B------:R-:W-:Y:S01]  /*0750*/  UISETP.NE.AND UP0, UPT, UR23, -0x1, UPT ;  /* 0xffffffff1700788c */ /* 0x000fe2000bf05270 */
[----:B------:R-:W-:Y:S01]  /*0760*/  LEA.HI R7, R23, R80, RZ, 0x3 ;  /* 0x0000005017077211 */ /* 0x000fe200078f18ff */
[----:B------:R-:W-:-:S03]  /*0770*/  UIADD3 UR22, -UR22, UR25, URZ ;  /* 0x0000001916167290 */ /* 0x000fc6000fffe13f */
[----:B------:R-:W-:Y:S02]  /*0780*/  SHF.R.S32.HI R24, RZ, 0x3, R7 ;  /* 0x00000003ff187819 */ /* 0x000fe40000011407 */
[----:B------:R-:W-:Y:S02]  /*0790*/  LOP3.LUT R7, R7, 0xfffffff8, RZ, 0xc0, !PT ;  /* 0xfffffff807077812 */ /* 0x000fe400078ec0ff */
[C---:B------:R-:W-:Y:S01]  /*07a0*/  ISETP.GE.AND P4, PT, R24.reuse, UR22, PT ;  /* 0x0000001618007c0c */ /* 0x040fe2000bf86270 */
[C---:B------:R-:W-:Y:S01]  /*07b0*/  VIADD R12, R24.reuse, 0x10 ;  /* 0x00000010180c7836 */ /* 0x040fe20000000000 */
[----:B------:R-:W-:Y:S01]  /*07c0*/  @!UP0 USHF.R.S32.HI UR10, URZ, 0x1f, UR13 ;  /* 0x0000001f3f0a8899 */ /* 0x000fe2000801140d */
[----:B------:R-:W-:Y:S01]  /*07d0*/  VIADD R22, R24, 0x20 ;  /* 0x0000002018167836 */ /* 0x000fe20000000000 */
[----:B------:R-:W-:Y:S01]  /*07e0*/  @UP0 ULDC.64 UR6, c[0x0][0x240] ;  /* 0x0000900000060ab9 */ /* 0x000fe20000000a00 */
[----:B------:R-:W-:Y:S01]  /*07f0*/  @!UP0 ULDC.64 UR4, c[0x0][0x228] ;  /* 0x00008a0000048ab9 */ /* 0x000fe20000000a00 */
[----:B------:R-:W-:Y:S01]  /*0800*/  @UP0 UIMAD.WIDE.U32 UR16, UR23, UR6, URZ ;  /* 0x00000006171002a5 */ /* 0x000fe2000f8e003f */
[----:B------:R-:W-:Y:S01]  /*0810*/  ISETP.GE.AND P3, PT, R12, UR22, PT ;  /* 0x000000160c007c0c */ /* 0x000fe2000bf66270 */
[----:B------:R-:W-:Y:S01]  /*0820*/  @!UP0 UIMAD UR6, UR10, UR4, URZ ;  /* 0x000000040a0682a4 */ /* 0x000fe2000f8e023f */
[----:B------:R-:W-:Y:S01]  /*0830*/  IMAD.SHL.U32 R15, R24, 0x40, RZ ;  /* 0x00000040180f7824 */ /* 0x000fe200078e00ff */
[----:B------:R-:W-:Y:S01]  /*0840*/  @!UP0 UIMAD.WIDE.U32 UR18, UR13, UR4, URZ ;  /* 0x000000040d1282a5 */ /* 0x000fe2000f8e003f */
[----:B------:R-:W-:Y:S01]  /*0850*/  ISETP.GE.AND P1, PT, R22, UR22, PT ;  /* 0x0000001616007c0c */ /* 0x000fe2000bf26270 */
[----:B------:R-:W-:Y:S01]  /*0860*/  USHF.R.S32.HI UR4, URZ, 0x1f, UR9 ;  /* 0x0000001f3f047899 */ /* 0x000fe20008011409 */
[----:B-1----:R-:W-:Y:S01]  /*0870*/  IABS R10, R27 ;  /* 0x0000001b000a7213 */ /* 0x002fe20000000000 */
[----:B------:R-:W-:Y:S01]  /*0880*/  @UP0 UIMAD UR10, UR23, UR7, UR17 ;  /* 0x00000007170a02a4 */ /* 0x000fe2000f8e0211 */
[----:B------:R-:W-:Y:S01]  /*0890*/  SHF.R.S32.HI R25, RZ, 0x1f, R24 ;  /* 0x0000001fff197819 */ /* 0x000fe20000011418 */
[----:B------:R-:W-:Y:S01]  /*08a0*/  @!UP0 UIMAD UR5, UR13, UR5, UR6 ;  /* 0x000000050d0582a4 */ /* 0x000fe2000f8e0206 */
[----:B------:R-:W1:Y:S01]  /*08b0*/  I2F.RP R5, R10 ;  /* 0x0000000a00057306 */ /* 0x000e620000209400 */
[----:B------:R-:W-:Y:S01]  /*08c0*/  @!UP0 UMOV UR16, UR18 ;  /* 0x0000001200108c82 */ /* 0x000fe20008000000 */
[----:B------:R-:W-:Y:S01]  /*08d0*/  ULDC.64 UR6, c[0x0][0x258] ;  /* 0x0000960000067ab9 */ /* 0x000fe20000000a00 */
[----:B------:R-:W-:Y:S01]  /*08e0*/  @!UP0 UIADD3 UR10, UR19, UR5, URZ ;  /* 0x00000005130a8290 */ /* 0x000fe2000fffe03f */
[----:B------:R-:W-:Y:S01]  /*08f0*/  IMAD.U32 R38, RZ, RZ, UR6 ;  /* 0x00000006ff267e24 */ /* 0x000fe2000f8e00ff */
[----:B--2---:R-:W-:Y:S01]  /*0900*/  IABS R4, R4 ;  /* 0x0000000400047213 */ /* 0x004fe20000000000 */
[----:B------:R-:W-:Y:S01]  /*0910*/  UIMAD UR4, UR4, UR6, URZ ;  /* 0x00000006040472a4 */ /* 0x000fe2000f8e023f */
[----:B------:R-:W-:Y:S01]  /*0920*/  LOP3.LUT R15, R15, 0x1c0, RZ, 0xc0, !PT ;  /* 0x000001c00f0f7812 */ /* 0x000fe200078ec0ff */
[----:B------:R-:W-:Y:S01]  /*0930*/  ULEA.HI.SX32 UR5, UR38, 0xffffffff, 0x1a ;  /* 0xffffffff26057891 */ /* 0x000fe2000f8fd23f */
[----:B------:R-:W2:Y:S01]  /*0940*/  @!P3 S2R R30, SR_CgaCtaId ;  /* 0x00000000001eb919 */ /* 0x000ea20000008800 */
[----:B------:R-:W-:Y:S01]  /*0950*/  UIMAD UR7, UR9, UR7, UR4 ;  /* 0x00000007090772a4 */ /* 0x000fe2000f8e0204 */
[----:B------:R-:W-:Y:S01]  /*0960*/  VIADD R19, R24, 0x30 ;  /* 0x0000003018137836 */ /* 0x000fe20000000000 */
[----:B------:R-:W-:Y:S01]  /*0970*/  UIMAD UR15, UR5, -0x40, UR12 ;  /* 0xffffffc0050f78a4 */ /* 0x000fe2000f8e020c */
[----:B------:R-:W3:Y:S01]  /*0980*/  @!P1 S2R R28, SR_CgaCtaId ;  /* 0x00000000001c9919 */ /* 0x000ee20000008800 */
[----:B------:R-:W-:Y:S01]  /*0990*/  UMOV UR6, 0x400 ;  /* 0x0000040000067882 */ /* 0x000fe20000000000 */
[----:B-1----:R-:W1:Y:S01]  /*09a0*/  MUFU.RCP R8, R5 ;  /* 0x0000000500087308 */ /* 0x002e620000001000 */
[----:B------:R-:W-:Y:S01]  /*09b0*/  UISETP.NE.AND UP0, UPT, UR8, -0x1, UPT ;  /* 0xffffffff0800788c */ /* 0x000fe2000bf05270 */
[----:B------:R-:W4:Y:S01]  /*09c0*/  S2UR UR4, SR_CgaCtaId ;  /* 0x00000000000479c3 */ /* 0x000f220000008800 */
[----:B------:R-:W-:-:S02]  /*09d0*/  ISETP.GE.AND P5, PT, R12, UR15, PT ;  /* 0x0000000f0c007c0c */ /* 0x000fc4000bfa6270 */
[----:B------:R-:W-:-:S07]  /*09e0*/  ISETP.GE.AND P2, PT, R12, UR15, PT ;  /* 0x0000000f0c007c0c */ /* 0x000fce000bf46270 */
[----:B------:R-:W-:Y:S02]  /*09f0*/  @UP0 UIADD3 UR17, UR14, UR8, URZ ;  /* 0x000000080e110290 */ /* 0x000fe4000fffe03f */
[----:B------:R-:W-:Y:S01]  /*0a00*/  @UP0 UIADD3 UR8, UR14, UR8, URZ ;  /* 0x000000080e080290 */ /* 0x000fe2000fffe03f */
[----:B-1----:R-:W-:-:S04]  /*0a10*/  VIADD R8, R8, 0xffffffe ;  /* 0x0ffffffe08087836 */ /* 0x002fc80000000000 */
[----:B------:R-:W1:Y:S01]  /*0a20*/  F2I.FTZ.U32.TRUNC.NTZ R9, R8 ;  /* 0x0000000800097305 */ /* 0x000e62000021f000 */
[----:B----4-:R-:W-:Y:S01]  /*0a30*/  ULEA UR4, UR4, UR6, 0x18 ;  /* 0x0000000604047291 */ /* 0x010fe2000f8ec03f */
[----:B-1----:R-:W-:Y:S02]  /*0a40*/  IMAD.MOV R0, RZ, RZ, -R9 ;  /* 0x000000ffff007224 */ /* 0x002fe400078e0a09 */
[----:B------:R-:W-:Y:S02]  /*0a50*/  IMAD.MOV.U32 R8, RZ, RZ, RZ ;  /* 0x000000ffff087224 */ /* 0x000fe400078e00ff */
[----:B------:R-:W-:Y:S02]  /*0a60*/  IMAD R5, R0, R10, RZ ;  /* 0x0000000a00057224 */ /* 0x000fe400078e02ff */
[----:B------:R-:W-:Y:S02]  /*0a70*/  IMAD.IADD R0, R80, 0x1, -R7 ;  /* 0x0000000150007824 */ /* 0x000fe400078e0a07 */
[----:B------:R-:W-:Y:S01]  /*0a80*/  IMAD.HI.U32 R5, R9, R5, R8 ;  /* 0x0000000509057227 */ /* 0x000fe200078e0008 */
[----:B------:R-:W1:Y:S03]  /*0a90*/  @!P4 LDC.64 R6, c[0x0][0x240] ;  /* 0x00009000ff06cb82 */ /* 0x000e660000000a00 */
[----:B------:R-:W-:-:S02]  /*0aa0*/  IMAD.SHL.U32 R20, R0, 0x8, RZ ;  /* 0x0000000800147824 */ /* 0x000fc400078e00ff */
[----:B------:R-:W-:-:S03]  /*0ab0*/  IMAD.HI.U32 R18, R5, R4, RZ ;  /* 0x0000000405127227 */ /* 0x000fc600078e00ff */
[----:B------:R-:W-:Y:S01]  /*0ac0*/  SHF.R.S32.HI R21, RZ, 0x1f, R20 ;  /* 0x0000001fff157819 */ /* 0x000fe20000011414 */
[----:B------:R-:W-:Y:S01]  /*0ad0*/  IMAD.MOV R13, RZ, RZ, -R18 ;  /* 0x000000ffff0d7224 */ /* 0x000fe200078e0a12 */
[----:B------:R-:W-:Y:S01]  /*0ae0*/  IADD3 R16, P0, R20, UR16, RZ ;  /* 0x0000001014107c10 */ /* 0x000fe2000ff1e0ff */
[----:B------:R-:W-:Y:S02]  /*0af0*/  IMAD.U32 R9, RZ, RZ, UR24 ;  /* 0x00000018ff097e24 */ /* 0x000fe4000f8e00ff */
[C---:B------:R-:W-:Y:S01]  /*0b00*/  IMAD R13, R10.reuse, R13, R4 ;  /* 0x0000000d0a0d7224 */ /* 0x040fe200078e0204 */
[----:B------:R-:W-:Y:S01]  /*0b10*/  IADD3.X R17, R21, UR10, RZ, P0, !PT ;  /* 0x0000000a15117c10 */ /* 0x000fe200087fe4ff */
[----:B------:R-:W4:Y:S01]  /*0b20*/  @!P4 LDC.64 R4, c[0x0][0x210] ;  /* 0x00008400ff04cb82 */ /* 0x000f220000000a00 */
[----:B------:R-:W-:Y:S01]  /*0b30*/  IMAD.WIDE R8, R9, 0x40, R24 ;  /* 0x0000004009087825 */ /* 0x000fe200078e0218 */
[----:B------:R-:W-:Y:S01]  /*0b40*/  @UP0 ULDC.64 UR10, c[0x0][0x248] ;  /* 0x00009200000a0ab9 */ /* 0x000fe20000000a00 */
[----:B------:R-:W-:Y:S01]  /*0b50*/  ISETP.GT.U32.AND P6, PT, R10, R13, PT ;  /* 0x0000000d0a00720c */ /* 0x000fe20003fc4070 */
[----:B------:R-:W-:Y:S01]  /*0b60*/  @UP0 UIMAD.WIDE.U32 UR20, UR17, UR10, URZ ;  /* 0x0000000a111402a5 */ /* 0x000fe2000f8e003f */
[----:B------:R-:W-:Y:S01]  /*0b70*/  IMAD.WIDE.U32 R38, R38, UR9, R16 ;  /* 0x0000000926267c25 */ /* 0x000fe2000f8e0010 */
[----:B------:R-:W-:Y:S01]  /*0b80*/  LOP3.LUT R16, R15, 0x38, R20, 0xf8, !PT ;  /* 0x000000380f107812 */ /* 0x000fe200078ef814 */
[----:B------:R-:W-:Y:S01]  /*0b90*/  @UP0 UIMAD UR17, UR17, UR11, URZ ;  /* 0x0000000b111102a4 */ /* 0x000fe2000f8e023f */
[----:B------:R-:W-:Y:S01]  /*0ba0*/  SHF.R.U32.HI R15, RZ, 0x3, R15 ;  /* 0x00000003ff0f7819 */ /* 0x000fe2000001160f */
[--C-:B------:R-:W-:Y:S01]  /*0bb0*/  @!P4 IMAD.MOV.U32 R40, RZ, RZ, R38.reuse ;  /* 0x000000ffff28c224 */ /* 0x100fe200078e0026 */
[----:B------:R-:W-:Y:S01]  /*0bc0*/  IADD3 R41, R39, UR7, RZ ;  /* 0x0000000727297c10 */ /* 0x000fe2000fffe0ff */
[-C--:B-1----:R-:W-:Y:S01]  /*0bd0*/  @!P4 IMAD R11, R9, R6.reuse, RZ ;  /* 0x00000006090bc224 */ /* 0x082fe200078e02ff */
[----:B------:R-:W-:Y:S01]  /*0be0*/  LOP3.LUT R15, R16, R15, RZ, 0x3c, !PT ;  /* 0x0000000f100f7212 */ /* 0x000fe200078e3cff */
[----:B------:R-:W-:Y:S01]  /*0bf0*/  @UP0 ULDC.64 UR6, c[0x0][0x250] ;  /* 0x0000940000060ab9 */ /* 0x000fe20000000a00 */
[----:B------:R-:W-:Y:S01]  /*0c00*/  @!P3 IMAD.MOV.U32 R36, RZ, RZ, R38 ;  /* 0x000000ffff24b224 */ /* 0x000fe200078e0026 */
[----:B------:R-:W-:Y:S01]  /*0c10*/  @UP0 UIMAD.WIDE.U32 UR18, UR8, UR6, URZ ;  /* 0x00000006081202a5 */ /* 0x000fe2000f8e003f */
[----:B------:R-:W-:Y:S01]  /*0c20*/  @!P6 IMAD.IADD R13, R13, 0x1, -R10 ;  /* 0x000000010d0de824 */ /* 0x000fe200078e0a0a */
[----:B------:R-:W-:Y:S01]  /*0c30*/  @UP0 UIMAD UR16, UR8, UR7, URZ ;  /* 0x00000007081002a4 */ /* 0x000fe2000f8e023f */
[C---:B------:R-:W-:Y:S01]  /*0c40*/  @!P4 IMAD.WIDE.U32 R16, R8.reuse, R6, R40 ;  /* 0x000000060810c225 */ /* 0x040fe200078e0028 */
[----:B------:R-:W-:Y:S01]  /*0c50*/  LOP3.LUT R6, R27, UR9, RZ, 0x3c, !PT ;  /* 0x000000091b067c12 */ /* 0x000fe2000f8e3cff */
[----:B------:R-:W-:Y:S01]  /*0c60*/  @UP0 UIADD3 UR17, UR21, UR17, URZ ;  /* 0x0000001115110290 */ /* 0x000fe2000fffe03f */
[----:B------:R-:W-:Y:S01]  /*0c70*/  ISETP.GE.U32.AND P0, PT, R13, R10, PT ;  /* 0x0000000a0d00720c */ /* 0x000fe20003f06070 */
[----:B------:R-:W-:Y:S01]  /*0c80*/  @!P4 IMAD R11, R8, R7, R11 ;  /* 0x00000007080bc224 */ /* 0x000fe200078e020b */
[----:B------:R-:W-:Y:S01]  /*0c90*/  LEA.HI R10, R23, R80, RZ, 0x6 ;  /* 0x00000050170a7211 */ /* 0x000fe200078f30ff */
[----:B------:R-:W-:Y:S01]  /*0ca0*/  @!P6 VIADD R18, R18, 0x1 ;  /* 0x000000011212e836 */ /* 0x000fe20000000000 */
[----:B------:R-:W-:Y:S01]  /*0cb0*/  ISETP.GE.AND P6, PT, R6, RZ, PT ;  /* 0x000000ff0600720c */ /* 0x000fe20003fc6270 */
[----:B------:R-:W-:Y:S01]  /*0cc0*/  @!P4 IMAD.IADD R6, R17, 0x1, R11 ;  /* 0x000000011106c824 */ /* 0x000fe200078e020b */
[----:B------:R-:W-:Y:S01]  /*0cd0*/  @!P3 MOV R7, 0x400 ;  /* 0x000004000007b802 */ /* 0x000fe20000000f00 */
[----:B------:R-:W-:Y:S01]  /*0ce0*/  IMAD.SHL.U32 R10, R10, 0x8, RZ ;  /* 0x000000080a0a7824 */ /* 0x000fe200078e00ff */
[----:B------:R-:W-:-:S02]  /*0cf0*/  @UP0 UIADD3 UR16, UR19, UR16, URZ ;  /* 0x0000001013100290 */ /* 0x000fc4000fffe03f */
[----:B--2---:R-:W-:Y:S02]  /*0d00*/  @!P3 LEA R30, R30, R7, 0x18 ;  /* 0x000000071e1eb211 */ /* 0x004fe400078ec0ff */
[----:B------:R-:W-:Y:S01]  /*0d10*/  LOP3.LUT R15, R15, 0xfffffe00, R10, 0xf8, !PT ;  /* 0xfffffe000f0f7812 */ /* 0x000fe200078ef80a */
[----:B------:R-:W-:Y:S01]  /*0d20*/  @P0 VIADD R18, R18, 0x1 ;  /* 0x0000000112120836 */ /* 0x000fe20000000000 */
[C---:B----4-:R-:W-:Y:S01]  /*0d30*/  @!P4 LEA R12, P0, R16.reuse, R4, 0x1 ;  /* 0x00000004100cc211 */ /* 0x050fe200078008ff */
[----:B------:R-:W1:Y:S01]  /*0d40*/  @!P1 LDC.64 R10, c[0x0][0x240] ;  /* 0x00009000ff0a9b82 */ /* 0x000e620000000a00 */
[----:B------:R-:W-:Y:S02]  /*0d50*/  LEA R204, R15, UR4, 0x1 ;  /* 0x000000040fcc7c11 */ /* 0x000fe4000f8e08ff */
[----:B------:R-:W-:Y:S02]  /*0d60*/  @!P4 LEA.HI.X R13, R16, R5, R6, 0x1, P0 ;  /* 0x00000005100dc211 */ /* 0x000fe400000f0c06 */
[----:B------:R-:W-:-:S02]  /*0d70*/  ISETP.GE.AND P0, PT, R19, UR22, PT ;  /* 0x0000001613007c0c */ /* 0x000fc4000bf06270 */
[----:B------:R-:W-:Y:S01]  /*0d80*/  @!P6 IADD3 R18, -R18, RZ, RZ ;  /* 0x000000ff1212e210 */ /* 0x000fe20007ffe1ff */
[----:B------:R-:W-:Y:S01]  /*0d90*/  @!PT LDS RZ, [RZ] ;  /* 0x00000000fffff984 */ /* 0x000fe20000000800 */
[----:B------:R-:W-:Y:S01]  /*0da0*/  @!PT LDS RZ, [RZ] ;  /* 0x00000000fffff984 */ /* 0x000fe20000000800 */
[----:B------:R-:W-:Y:S01]  /*0db0*/  @!PT LDS RZ, [RZ] ;  /* 0x00000000fffff984 */ /* 0x000fe20000000800 */
[----:B------:R-:W-:Y:S01]  /*0dc0*/  @!P4 LDGSTS.E.BYPASS.LTC128B.128 [R204], desc[UR28][R12.64] ;  /* 0x000000000ccccfae */ /* 0x000fe2000b901d5c */
[----:B------:R-:W2:Y:S01]  /*0dd0*/  @!P3 LDC.64 R16, c[0x0][0x240] ;  /* 0x00009000ff10bb82 */ /* 0x000ea20000000a00 */
[C---:B------:R-:W-:Y:S02]  /*0de0*/  @!P3 IADD3 R29, P6, R8.reuse, 0x10, RZ ;  /* 0x00000010081db810 */ /* 0x040fe40007fde0ff */
[----:B------:R-:W-:Y:S01]  /*0df0*/  @!P4 LDGSTS.E.BYPASS.LTC128B.128 [R204+0x2000], desc[UR28][R12.64+0x80] ;  /* 0x020000800ccccfae */ /* 0x000fe2000b901d5c */
[----:B------:R-:W-:Y:S02]  /*0e00*/  @!P1 MOV R5, 0x400 ;  /* 0x0000040000059802 */ /* 0x000fe40000000f00 */
[--C-:B------:R-:W-:Y:S01]  /*0e10*/  @!P3 IMAD.X R37, RZ, RZ, R9.reuse, P6 ;  /* 0x000000ffff25b224 */ /* 0x100fe200030e0609 */
[----:B------:R4:W-:Y:S01]  /*0e20*/  @!P4 LDGSTS.E.BYPASS.LTC128B.128 [R204+0x4000], desc[UR28][R12.64+0x100] ;  /* 0x040001000ccccfae */ /* 0x0009e2000b901d5c */
[----:B------:R-:W-:Y:S01]  /*0e30*/  @!P1 IADD3 R33, P4, R8, 0x20, RZ ;  /* 0x0000002008219810 */ /* 0x000fe20007f9e0ff */
[----:B------:R-:W1:Y:S01]  /*0e40*/  @!P0 LDC.64 R6, c[0x0][0x240] ;  /* 0x00009000ff068b82 */ /* 0x000e620000000a00 */
[----:B---3--:R-:W-:Y:S01]  /*0e50*/  @!P1 LEA R28, R28, R5, 0x18 ;  /* 0x000000051c1c9211 */ /* 0x008fe200078ec0ff */
[----:B------:R-:W3:Y:S01]  /*0e60*/  @!P0 S2R R26, SR_CgaCtaId ;  /* 0x00000000001a8919 */ /* 0x000ee20000008800 */
[----:B------:R-:W-:Y:S01]  /*0e70*/  ISETP.NE.AND P6, PT, R27, RZ, PT ;  /* 0x000000ff1b00720c */ /* 0x000fe20003fc5270 */
[----:B------:R-:W-:Y:S01]  /*0e80*/  @!P1 IMAD.X R31, RZ, RZ, R9, P4 ;  /* 0x000000ffff1f9224 */ /* 0x000fe200020e0609 */
[----:B------:R-:W-:-:S03]  /*0e90*/  @!P0 IADD3 R34, P4, R8, 0x30, RZ ;  /* 0x0000003008228810 */ /* 0x000fc60007f9e0ff */
[----:B------:R-:W3:Y:S02]  /*0ea0*/  @!P0 LDC.64 R4, c[0x0][0x210] ;  /* 0x00008400ff048b82 */ /* 0x000ee40000000a00 */
[----:B------:R-:W-:Y:S01]  /*0eb0*/  @!P0 IMAD.X R35, RZ, RZ, R9, P4 ;  /* 0x000000ffff238224 */ /* 0x000fe200020e0609 */
[----:B------:R-:W-:Y:S01]  /*0ec0*/  PLOP3.LUT P4, PT, PT, PT, UP0, 0x80, 0x0 ;  /* 0x000000000000781c */ /* 0x000fe20003f8f008 */
[----:B--2---:R-:W-:-:S04]  /*0ed0*/  @!P3 IMAD R32, R37, R16, RZ ;  /* 0x000000102520b224 */ /* 0x004fc800078e02ff */
[----:B------:R-:W2:Y:S01]  /*0ee0*/  @!P1 LDC.64 R8, c[0x0][0x210] ;  /* 0x00008400ff089b82 */ /* 0x000ea20000000a00 */
[----:B------:R-:W-:Y:S01]  /*0ef0*/  @!P3 IMAD.MOV.U32 R37, RZ, RZ, R41 ;  /* 0x000000ffff25b224 */ /* 0x000fe200078e0029 */
[----:B------:R-:W-:Y:S01]  /*0f00*/  @!P6 LOP3.LUT R18, RZ, R27, RZ, 0x33, !PT ;  /* 0x0000001bff12e212 */ /* 0x000fe200078e33ff */
[----:B------:R-:W-:Y:S02]  /*0f10*/  @!P3 IMAD R17, R29, R17, R32 ;  /* 0x000000111d11b224 */ /* 0x000fe400078e0220 */
[----:B-1----:R-:W-:Y:S02]  /*0f20*/  @!P1 IMAD R32, R31, R10, RZ ;  /* 0x0000000a1f209224 */ /* 0x002fe400078e02ff */
[----:B------:R-:W-:Y:S01]  /*0f30*/  @!P3 IMAD.WIDE.U32 R36, R29, R16, R36 ;  /* 0x000000101d24b225 */ /* 0x000fe200078e0024 */
[----:B----4-:R-:W1:Y:S03]  /*0f40*/  @!P3 LDC.64 R12, c[0x0][0x210] ;  /* 0x00008400ff0cbb82 */ /* 0x010e660000000a00 */
[----:B------:R-:W-:Y:S01]  /*0f50*/  @!P1 IMAD R11, R33, R11, R32 ;  /* 0x0000000b210b9224 */ /* 0x000fe200078e0220 */
        /* <DEDUP_REMOVED lines=13> */
.L_x_729:
[----:B------:R-:W-:Y:S05]  /*1030*/  @P4 BRA `(.L_x_730) ;  /* 0x0000000000304947 */ /* 0x000fea0003800000 */
        /* <DEDUP_REMOVED lines=12> */
.L_x_730:
[----:B------:R-:W-:Y:S01]  /*1100*/  @!P1 IMAD.MOV.U32 R39, RZ, RZ, R41 ;  /* 0x000000ffff279224 */ /* 0x000fe200078e0029 */
[C---:B-1----:R-:W-:Y:S01]  /*1110*/  @!P3 LEA R12, P4, R36.reuse, R12, 0x1 ;  /* 0x0000000c240cb211 */ /* 0x042fe200078808ff */
[----:B------:R-:W-:Y:S01]  /*1120*/  @!P3 IMAD.IADD R16, R37, 0x1, R17 ;  /* 0x000000012510b824 */ /* 0x000fe200078e0211 */
[----:B------:R-:W-:Y:S01]  /*1130*/  @!P0 MOV R17, 0x400 ;  /* 0x0000040000118802 */ /* 0x000fe20000000f00 */
[----:B------:R-:W-:Y:S01]  /*1140*/  @!P1 IMAD.WIDE.U32 R32, R33, R10, R38 ;  /* 0x0000000a21209225 */ /* 0x000fe200078e0026 */
[----:B------:R-:W-:Y:S01]  /*1150*/  SHF.R.S32.HI R10, RZ, 0x1f, R18 ;  /* 0x0000001fff0a7819 */ /* 0x000fe20000011412 */
[----:B------:R-:W-:Y:S01]  /*1160*/  ULDC.64 UR8, c[0x0][0x260] ;  /* 0x0000980000087ab9 */ /* 0x000fe20000000a00 */
[----:B------:R-:W-:Y:S01]  /*1170*/  @!P3 LEA.HI.X R13, R36, R13, R16, 0x1, P4 ;  /* 0x0000000d240db211 */ /* 0x000fe200020f0c10 */
[----:B------:R-:W-:Y:S01]  /*1180*/  @!P1 IMAD.IADD R11, R33, 0x1, R11 ;  /* 0x00000001210b9824 */ /* 0x000fe200078e020b */
[----:B--2---:R-:W-:Y:S01]  /*1190*/  @!P1 LEA R16, P6, R32, R8, 0x1 ;  /* 0x0000000820109211 */ /* 0x004fe200078c08ff */
[-C--:B------:R-:W-:Y:S01]  /*11a0*/  @!P0 IMAD R35, R35, R6.reuse, RZ ;  /* 0x0000000623238224 */ /* 0x080fe200078e02ff */
[----:B---3--:R-:W-:Y:S01]  /*11b0*/  @!P0 LEA R26, R26, R17, 0x18 ;  /* 0x000000111a1a8211 */ /* 0x008fe200078ec0ff */
[----:B------:R-:W-:Y:S01]  /*11c0*/  @!P0 IMAD.MOV.U32 R39, RZ, RZ, R41 ;  /* 0x000000ffff278224 */ /* 0x000fe200078e0029 */
[----:B------:R-:W-:Y:S01]  /*11d0*/  @!P1 LEA.HI.X R17, R32, R9, R11, 0x1, P6 ;  /* 0x0000000920119211 */ /* 0x000fe200030f0c0b */
[----:B------:R-:W-:Y:S01]  /*11e0*/  @!P3 IMAD R9, R15, 0x2, R30 ;  /* 0x000000020f09b824 */ /* 0x000fe200078e021e */
[----:B------:R-:W-:Y:S01]  /*11f0*/  ISETP.GE.AND P6, PT, R24, UR15, PT ;  /* 0x0000000f18007c0c */ /* 0x000fe2000bfc6270 */
[C---:B------:R-:W-:Y:S01]  /*1200*/  @!P0 IMAD R7, R34.reuse, R7, R35 ;  /* 0x0000000722078224 */ /* 0x040fe200078e0223 */
[----:B------:R-:W-:Y:S01]  /*1210*/  USHF.L.U64.HI UR14, UR10, 0x6, UR11 ;  /* 0x000000060a0e7899 */ /* 0x000fe2000801020b */
[----:B------:R-:W-:Y:S01]  /*1220*/  @!P0 IMAD.WIDE.U32 R38, R34, R6, R38 ;  /* 0x0000000622268225 */ /* 0x000fe200078e0026 */
[----:B------:R-:W-:Y:S01]  /*1230*/  @!PT LDS RZ, [RZ] ;  /* 0x00000000fffff984 */ /* 0x000fe20000000800 */
[----:B------:R-:W-:Y:S01]  /*1240*/  @!PT LDS RZ, [RZ] ;  /* 0x00000000fffff984 */ /* 0x000fe20000000800 */
[----:B------:R-:W-:Y:S01]  /*1250*/  @!PT LDS RZ, [RZ] ;  /* 0x00000000fffff984 */ /* 0x000fe20000000800 */
[----:B------:R-:W-:Y:S01]  /*1260*/  @!P3 LDGSTS.E.BYPASS.LTC128B.128 [R9+0x800], desc[UR28][R12.64] ;  /* 0x008000000c09bfae */ /* 0x000fe2000b901d5c */
[----:B------:R-:W-:-:S02]  /*1270*/  USHF.R.S32.HI UR13, URZ, 0x1f, UR5 ;  /* 0x0000001f3f0d7899 */ /* 0x000fc40008011405 */
[----:B------:R-:W-:Y:S01]  /*1280*/  IMAD R27, R25, UR10, RZ ;  /* 0x0000000a191b7c24 */ /* 0x000fe2000f8e02ff */
[----:B------:R-:W-:Y:S01]  /*1290*/  @!P3 LDGSTS.E.BYPASS.LTC128B.128 [R9+0x2800], desc[UR28][R12.64+0x80] ;  /* 0x028000800c09bfae */ /* 0x000fe2000b901d5c */
[----:B------:R-:W-:-:S03]  /*12a0*/  IMAD.WIDE.U32 R42, R24, UR10, R20 ;  /* 0x0000000a182a7c25 */ /* 0x000fc6000f8e0014 */
[----:B------:R1:W-:Y:S01]  /*12b0*/  @!P3 LDGSTS.E.BYPASS.LTC128B.128 [R9+0x4800], desc[UR28][R12.64+0x100] ;  /* 0x048001000c09bfae */ /* 0x0003e2000b901d5c */
[----:B------:R-:W-:Y:S01]  /*12c0*/  @!P0 IMAD.IADD R6, R39, 0x1, R7 ;  /* 0x0000000127068824 */ /* 0x000fe200078e0207 */
[----:B------:R-:W-:Y:S01]  /*12d0*/  @!P0 LEA R30, P3, R38, R4, 0x1 ;  /* 0x00000004261e8211 */ /* 0x000fe200078608ff */
[----:B------:R-:W-:Y:S01]  /*12e0*/  IMAD R27, R24, UR11, R27 ;  /* 0x0000000b181b7c24 */ /* 0x000fe2000f8e021b */
[----:B------:R-:W-:Y:S01]  /*12f0*/  IADD3 R208, P4, R42, UR20, RZ ;  /* 0x000000142ad07c10 */ /* 0x000fe2000ff9e0ff */
[----:B------:R-:W-:Y:S01]  /*1300*/  IMAD R211, R10, UR8, RZ ;  /* 0x000000080ad37c24 */ /* 0x000fe2000f8e02ff */
[----:B------:R-:W-:Y:S01]  /*1310*/  @!P0 LEA.HI.X R31, R38, R5, R6, 0x1, P3 ;  /* 0x00000005261f8211 */ /* 0x000fe200018f0c06 */
[----:B------:R-:W-:Y:S01]  /*1320*/  @!P1 IMAD R11, R15, 0x2, R28 ;  /* 0x000000020f0b9824 */ /* 0x000fe200078e021c */
[----:B------:R-:W2:Y:S01]  /*1330*/  @!P6 LDC.64 R4, c[0x0][0x218] ;  /* 0x00008600ff04eb82 */ /* 0x000ea20000000a00 */
[----:B------:R-:W-:Y:S01]  /*1340*/  IADD3.X R209, R43, UR17, R27, P4, !PT ;  /* 0x000000112bd17c10 */ /* 0x000fe2000a7fe41b */
[----:B------:R-:W-:Y:S01]  /*1350*/  USHF.L.U32 UR17, UR10, 0x6, URZ ;  /* 0x000000060a117899 */ /* 0x000fe2000800063f */
[----:B------:R-:W-:Y:S01]  /*1360*/  ISETP.GE.AND P4, PT, R22, UR15, PT ;  /* 0x0000000f16007c0c */ /* 0x000fe2000bf86270 */
[C---:B------:R-:W-:Y:S01]  /*1370*/  IMAD R211, R18.reuse, UR9, R211 ;  /* 0x0000000912d37c24 */ /* 0x040fe2000f8e02d3 */
[----:B------:R-:W-:Y:S01]  /*1380*/  ISETP.GE.AND P3, PT, R19, UR15, PT ;  /* 0x0000000f13007c0c */ /* 0x000fe2000bf66270 */
[----:B------:R-:W-:Y:S01]  /*1390*/  IMAD.WIDE.U32 R208, R18, UR8, R208 ;  /* 0x0000000812d07c25 */ /* 0x000fe2000f8e00d0 */
[----:B------:R-:W-:Y:S01]  /*13a0*/  UIMAD UR8, UR14, UR5, URZ ;  /* 0x000000050e0872a4 */ /* 0x000fe2000f8e023f */
[----:B------:R-:W3:Y:S01]  /*13b0*/  @!P5 S2R R28, SR_CgaCtaId ;  /* 0x00000000001cd919 */ /* 0x000ee20000008800 */
[----:B------:R-:W4:Y:S01]  /*13c0*/  @!P5 LDC.64 R6, c[0x0][0x218] ;  /* 0x00008600ff06db82 */ /* 0x000f220000000a00 */
[----:B------:R-:W-:Y:S01]  /*13d0*/  IMAD.IADD R211, R209, 0x1, R211 ;  /* 0x00000001d1d37824 */ /* 0x000fe200078e02d3 */
[----:B------:R-:W-:Y:S01]  /*13e0*/  UIMAD UR8, UR13, UR17, UR8 ;  /* 0x000000110d0872a4 */ /* 0x000fe2000f8e0208 */
[----:B------:R-:W-:Y:S01]  /*13f0*/  IMAD.U32 R83, RZ, RZ, UR17 ;  /* 0x00000011ff537e24 */ /* 0x000fe2000f8e00ff */
[----:B------:R-:W-:Y:S01]  /*1400*/  @!P1 LDGSTS.E.BYPASS.LTC128B.128 [R11+0x1000], desc[UR28][R16.64] ;  /* 0x01000000100b9fae */ /* 0x000fe2000b901d5c */
[----:B------:R-:W-:-:S02]  /*1410*/  IMAD.MOV.U32 R210, RZ, RZ, R208 ;  /* 0x000000ffffd27224 */ /* 0x000fc400078e00d0 */
[----:B------:R-:W-:Y:S01]  /*1420*/  IMAD.WIDE.U32 R20, R24, UR6, R20 ;  /* 0x0000000618147c25 */ /* 0x000fe2000f8e0014 */
[----:B------:R-:W5:Y:S01]  /*1430*/  @!P4 S2R R8, SR_CgaCtaId ;  /* 0x000000000008c919 */ /* 0x000f620000008800 */
[----:B------:R-:W-:Y:S02]  /*1440*/  VOTEU.ALL UP0, P3 ;  /* 0x00000000003f7886 */ /* 0x000fe40001800000 */
[----:B-1----:R-:W-:Y:S01]  /*1450*/  @!P0 IMAD R13, R15, 0x2, R26 ;  /* 0x000000020f0d8824 */ /* 0x002fe200078e021a */
[----:B------:R-:W1:Y:S01]  /*1460*/  @!P6 S2R R9, SR_CgaCtaId ;  /* 0x000000000009e919 */ /* 0x000e620000008800 */
[----:B------:R-:W-:Y:S01]  /*1470*/  IMAD.WIDE.U32 R26, R83, UR5, R210 ;  /* 0x00000005531a7c25 */ /* 0x000fe2000f8e00d2 */
[----:B------:R-:W-:Y:S03]  /*1480*/  @!P1 LDGSTS.E.BYPASS.LTC128B.128 [R11+0x3000], desc[UR28][R16.64+0x80] ;  /* 0x03000080100b9fae */ /* 0x000fe6000b901d5c */
[----:B------:R-:W-:Y:S01]  /*1490*/  VIADD R27, R27, UR8 ;  /* 0x000000081b1b7c36 */ /* 0x000fe20008000000 */
[----:B------:R-:W-:Y:S01]  /*14a0*/  ULDC.64 UR8, c[0x0][0x268] ;  /* 0x00009a0000087ab9 */ /* 0x000fe20000000a00 */
[----:B------:R3:W-:Y:S01]  /*14b0*/  @!P1 LDGSTS.E.BYPASS.LTC128B.128 [R11+0x5000], desc[UR28][R16.64+0x100] ;  /* 0x05000100100b9fae */ /* 0x0007e2000b901d5c */
[----:B--2---:R-:W-:Y:S01]  /*14c0*/  @!P6 LEA R34, P1, R26, R4, 0x1 ;  /* 0x000000041a22e211 */ /* 0x004fe200078208ff */
[----:B------:R-:W-:Y:S01]  /*14d0*/  IMAD R203, R10, UR8, RZ ;  /* 0x000000080acb7c24 */ /* 0x000fe2000f8e02ff */
[----:B------:R-:W-:Y:S01]  /*14e0*/  @!P6 MOV R4, 0x400 ;  /* 0x000004000004e802 */ /* 0x000fe20000000f00 */
[----:B------:R-:W2:Y:S01]  /*14f0*/  @!P3 S2R R12, SR_CgaCtaId ;  /* 0x00000000000cb919 */ /* 0x000ea20000008800 */
[----:B------:R-:W-:Y:S01]  /*1500*/  @!P6 LEA.HI.X R35, R26, R5, R27, 0x1, P1 ;  /* 0x000000051a23e211 */ /* 0x000fe200008f0c1b */
[----:B------:R-:W-:Y:S01]  /*1510*/  IMAD R203, R18, UR9, R203 ;  /* 0x0000000912cb7c24 */ /* 0x000fe2000f8e02cb */
[----:B------:R-:W-:Y:S01]  /*1520*/  ISETP.GE.AND P1, PT, R19, UR15, PT ;  /* 0x0000000f13007c0c */ /* 0x000fe2000bf26270 */
[----:B------:R-:W-:Y:S01]  /*1530*/  @!P0 LDGSTS.E.BYPASS.LTC128B.128 [R13+0x1800], desc[UR28][R30.64] ;  /* 0x018000001e0d8fae */ /* 0x000fe2000b901d5c */
[----:B------:R-:W-:-:S03]  /*1540*/  UIMAD UR9, UR13, UR6, URZ ;  /* 0x000000060d0972a4 */ /* 0x000fc6000f8e023f */
[----:B------:R-:W-:Y:S01]  /*1550*/  @!P0 LDGSTS.E.BYPASS.LTC128B.128 [R13+0x3800], desc[UR28][R30.64+0x80] ;  /* 0x038000801e0d8fae */ /* 0x000fe2000b901d5c */
[----:B------:R-:W-:-:S03]  /*1560*/  UIMAD UR9, UR5, UR7, UR9 ;  /* 0x00000007050972a4 */ /* 0x000fc6000f8e0209 */
[----:B------:R5:W-:Y:S01]  /*1570*/  @!P0 LDGSTS.E.BYPASS.LTC128B.128 [R13+0x5800], desc[UR28][R30.64+0x100] ;  /* 0x058001001e0d8fae */ /* 0x000be2000b901d5c */
[----:B------:R-:W-:Y:S02]  /*1580*/  ISETP.GE.AND P0, PT, R22, UR15, PT ;  /* 0x0000000f16007c0c */ /* 0x000fe4000bf06270 */
[----:B-1----:R-:W-:Y:S02]  /*1590*/  @!P6 LEA R4, R9, R4, 0x18 ;  /* 0x000000040904e211 */ /* 0x002fe400078ec0ff */
[----:B---3--:R-:W-:Y:S01]  /*15a0*/  LEA.HI R16, R23, R80, RZ, 0x4 ;  /* 0x0000005017107211 */ /* 0x008fe200078f20ff */
[----:B------:R-:W-:Y:S02]  /*15b0*/  IMAD.U32 R17, RZ, RZ, UR11 ;  /* 0x0000000bff117e24 */ /* 0x000fe4000f8e00ff */
[----:B------:R-:W-:Y:S01]  /*15c0*/  @!P6 IMAD R19, R15, 0x2, R4 ;  /* 0x000000020f13e824 */ /* 0x000fe200078e0204 */
[----:B------:R-:W-:Y:S01]  /*15d0*/  SHF.R.S32.HI R201, RZ, 0x4, R16 ;  /* 0x00000004ffc97819 */ /* 0x000fe20000011410 */
[----:B------:R-:W-:Y:S01]  /*15e0*/  IMAD.U32 R4, RZ, RZ, UR10 ;  /* 0x0000000aff047e24 */ /* 0x000fe2000f8e00ff */
[C---:B------:R-:W-:Y:S01]  /*15f0*/  LOP3.LUT R11, R16.reuse, 0xfffffff0, RZ, 0xc0, !PT ;  /* 0xfffffff0100b7812 */ /* 0x040fe200078ec0ff */
[----:B------:R-:W-:Y:S01]  /*1600*/  IMAD.U32 R23, RZ, RZ, UR6 ;  /* 0x00000006ff177e24 */ /* 0x000fe2000f8e00ff */
[----:B------:R-:W-:Y:S01]  /*1610*/  @!P6 LDGSTS.E.BYPASS.LTC128B.128 [R19+0x6000], desc[UR28][R34.64] ;  /* 0x060000002213efae */ /* 0x000fe2000b901d5c */
[----:B------:R-:W-:-:S02]  /*1620*/  LEA.HI R5, R16, R201, RZ, 0x1 ;  /* 0x000000c910057211 */ /* 0x000fc400078f08ff */
[----:B------:R-:W-:Y:S01]  /*1630*/  IMAD.IADD R32, R80, 0x1, -R11 ;  /* 0x0000000150207824 */ /* 0x000fe200078e0a0b */
[----:B------:R-:W-:Y:S01]  /*1640*/  @!P6 LDGSTS.E.BYPASS.LTC128B.128 [R19+0x8000], desc[UR28][R34.64+0x80] ;  /* 0x080000802213efae */ /* 0x000fe2000b901d5c */
[----:B------:R-:W-:Y:S02]  /*1650*/  LOP3.LUT R16, R5, 0xfffffffe, RZ, 0xc0, !PT ;  /* 0xfffffffe05107812 */ /* 0x000fe400078ec0ff */
[----:B------:R-:W-:Y:S01]  /*1660*/  @!P5 MOV R5, 0x400 ;  /* 0x000004000005d802 */ /* 0x000fe20000000f00 */
[----:B------:R-:W-:Y:S01]  /*1670*/  @!P6 LDGSTS.E.BYPASS.LTC128B.128 [R19+0xa000], desc[UR28][R34.64+0x100] ;  /* 0x0a0001002213efae */ /* 0x000fe2000b901d5c */
[C---:B------:R-:W-:Y:S01]  /*1680*/  @!P5 LEA R9, P6, R4.reuse, R26, 0x4 ;  /* 0x0000001a0409d211 */ /* 0x040fe200078c20ff */
[----:B------:R-:W-:Y:S01]  /*1690*/  IMAD.IADD R201, R201, 0x1, -R16 ;  /* 0x00000001c9c97824 */ /* 0x000fe200078e0a10 */
[----:B-----5:R-:W-:Y:S02]  /*16a0*/  @!P4 MOV R13, 0x400 ;  /* 0x00000400000dc802 */ /* 0x020fe40000000f00 */
[----:B------:R-:W-:-:S02]  /*16b0*/  @!P5 LEA.HI.X R30, R4, R27, R17, 0x4, P6 ;  /* 0x0000001b041ed211 */ /* 0x000fc400030f2411 */
[----:B----4-:R-:W-:Y:S01]  /*16c0*/  @!P5 LEA R36, P6, R9, R6, 0x1 ;  /* 0x000000060924d211 */ /* 0x010fe200078c08ff */
[----:B------:R-:W-:Y:S01]  /*16d0*/  IMAD.SHL.U32 R6, R0, 0x40, RZ ;  /* 0x0000004000067824 */ /* 0x000fe200078e00ff */
[----:B------:R-:W-:Y:S01]  /*16e0*/  @!P4 LEA R22, R8, R13, 0x18 ;  /* 0x0000000d0816c211 */ /* 0x000fe200078ec0ff */
[----:B------:R-:W-:Y:S01]  /*16f0*/  IMAD R13, R25, UR6, RZ ;  /* 0x00000006190d7c24 */ /* 0x000fe2000f8e02ff */
[----:B------:R-:W-:Y:S02]  /*1700*/  @!P5 LEA.HI.X R37, R9, R7, R30, 0x1, P6 ;  /* 0x000000070925d211 */ /* 0x000fe400030f0c1e */
[----:B------:R-:W-:Y:S01]  /*1710*/  @!P5 LEA R28, R28, R5, 0x18 ;  /* 0x000000051c1cd211 */ /* 0x000fe200078ec0ff */
[C---:B------:R-:W-:Y:S01]  /*1720*/  IMAD R13, R24.reuse, UR7, R13 ;  /* 0x00000007180d7c24 */ /* 0x040fe2000f8e020d */
[----:B------:R-:W-:Y:S01]  /*1730*/  @!P3 MOV R11, 0x400 ;  /* 0x00000400000bb802 */ /* 0x000fe20000000f00 */
[----:B------:R-:W1:Y:S01]  /*1740*/  @!P4 LDC.64 R8, c[0x0][0x218] ;  /* 0x00008600ff08cb82 */ /* 0x000e620000000a00 */
[C---:B------:R-:W-:Y:S01]  /*1750*/  ISETP.GE.AND P6, PT, R24.reuse, UR15, PT ;  /* 0x0000000f18007c0c */ /* 0x040fe2000bfc6270 */
[----:B------:R-:W-:Y:S01]  /*1760*/  IMAD.SHL.U32 R24, R24, 0x8, RZ ;  /* 0x0000000818187824 */ /* 0x000fe200078e00ff */
[----:B------:R-:W-:Y:S01]  /*1770*/  LOP3.LUT R7, R6, 0x1c0, RZ, 0xc0, !PT ;  /* 0x000001c006077812 */ /* 0x000fe200078ec0ff */
[----:B------:R-:W-:Y:S01]  /*1780*/  USHF.L.U32 UR15, UR11, 0x5, URZ ;  /* 0x000000050b0f7899 */ /* 0x000fe2000800063f */
[----:B--2---:R-:W-:Y:S01]  /*1790*/  @!P3 LEA R12, R12, R11, 0x18 ;  /* 0x0000000b0c0cb211 */ /* 0x004fe200078ec0ff */
[----:B------:R-:W-:Y:S01]  /*17a0*/  @!P5 IMAD R11, R15, 0x2, R28 ;  /* 0x000000020f0bd824 */ /* 0x000fe200078e021c */
[----:B------:R-:W-:-:S02]  /*17b0*/  LOP3.LUT R24, R7, 0x8, R24, 0xf8, !PT ;  /* 0x0000000807187812 */ /* 0x000fc400078ef818 */
[----:B------:R-:W-:Y:S02]  /*17c0*/  SHF.R.U32.HI R17, RZ, 0x3, R7 ;  /* 0x00000003ff117819 */ /* 0x000fe40000011607 */
[----:B------:R-:W2:Y:S01]  /*17d0*/  @!P3 LDC.64 R6, c[0x0][0x218] ;  /* 0x00008600ff06bb82 */ /* 0x000ea20000000a00 */
[----:B------:R-:W-:Y:S01]  /*17e0*/  @!P5 LDGSTS.E.BYPASS.LTC128B.128 [R11+0x6800], desc[UR28][R36.64] ;  /* 0x06800000240bdfae */ /* 0x000fe2000b901d5c */
[----:B------:R-:W-:-:S03]  /*17f0*/  SHF.R.S32.HI R5, RZ, 0x1f, R32 ;  /* 0x0000001fff057819 */ /* 0x000fc60000011420 */
[----:B------:R-:W-:Y:S01]  /*1800*/  @!P5 LDGSTS.E.BYPASS.LTC128B.128 [R11+0x8800], desc[UR28][R36.64+0x80] ;  /* 0x08800080240bdfae */ /* 0x000fe2000b901d5c */
[----:B------:R-:W-:-:S03]  /*1810*/  LEA.HI R16, R5, R32, RZ, 0x3 ;  /* 0x0000002005107211 */ /* 0x000fc600078f18ff */
[----:B------:R3:W-:Y:S01]  /*1820*/  @!P5 LDGSTS.E.BYPASS.LTC128B.128 [R11+0xa800], desc[UR28][R36.64+0x100] ;  /* 0x0a800100240bdfae */ /* 0x0007e2000b901d5c */
[----:B------:R-:W-:Y:S01]  /*1830*/  IADD3 R206, P5, R20, UR18, RZ ;  /* 0x0000001214ce7c10 */ /* 0x000fe2000ffbe0ff */
[----:B------:R-:W-:Y:S01]  /*1840*/  UIMAD.WIDE.U32 UR18, UR10, 0x20, URZ ;  /* 0x000000200a1278a5 */ /* 0x000fe2000f8e003f */
[----:B------:R-:W-:Y:S01]  /*1850*/  LOP3.LUT R20, R24, R17, RZ, 0x3c, !PT ;  /* 0x0000001118147212 */ /* 0x000fe200078e3cff */
[----:B------:R-:W-:Y:S01]  /*1860*/  IMAD.U32 R17, RZ, RZ, UR6 ;  /* 0x00000006ff117e24 */ /* 0x000fe2000f8e00ff */
[----:B------:R-:W-:Y:S01]  /*1870*/  IADD3.X R207, R21, UR16, R13, P5, !PT ;  /* 0x0000001015cf7c10 */ /* 0x000fe2000affe40d */
[C---:B------:R-:W-:Y:S01]  /*1880*/  @!P4 IMAD R21, R15.reuse, 0x2, R22 ;  /* 0x000000020f15c824 */ /* 0x040fe200078e0216 */
[----:B------:R-:W-:Y:S01]  /*1890*/  LOP3.LUT R5, R16, 0xfffffff8, RZ, 0xc0, !PT ;  /* 0xfffffff810057812 */ /* 0x000fe200078ec0ff */
[----:B------:R-:W-:Y:S01]  /*18a0*/  @!P3 IMAD R15, R15, 0x2, R12 ;  /* 0x000000020f0fb824 */ /* 0x000fe200078e020c */
[----:B------:R-:W-:Y:S01]  /*18b0*/  @!P4 IADD3 R10, P5, R26, UR18, RZ ;  /* 0x000000121a0acc10 */ /* 0x000fe2000ffbe0ff */
[----:B------:R-:W-:Y:S01]  /*18c0*/  IMAD.WIDE.U32 R206, R18, UR8, R206 ;  /* 0x0000000812ce7c25 */ /* 0x000fe2000f8e00ce */
[----:B------:R-:W-:Y:S01]  /*18d0*/  @!UP0 UIMAD UR8, UR11, 0x30, URZ ;  /* 0x000000300b0888a4 */ /* 0x000fe2000f8e023f */
[----:B------:R-:W-:-:S02]  /*18e0*/  VOTEU.ALL UP0, P1 ;  /* 0x00000000003f7886 */ /* 0x000fc40000800000 */
[----:B------:R-:W-:Y:S02]  /*18f0*/  IMAD.IADD R5, R32, 0x1, -R5 ;  /* 0x0000000120057824 */ /* 0x000fe400078e0a05 */
[----:B------:R-:W-:Y:S02]  /*1900*/  IMAD.SHL.U32 R13, R201, 0x8, RZ ;  /* 0x00000008c90d7824 */ /* 0x000fe400078e00ff */
[----:B------:R-:W-:Y:S02]  /*1910*/  IMAD.IADD R203, R207, 0x1, R203 ;  /* 0x00000001cfcb7824 */ /* 0x000fe400078e02cb */
[----:B------:R-:W-:Y:S02]  /*1920*/  IMAD R201, R201, 0x200, R20 ;  /* 0x00000200c9c97824 */ /* 0x000fe400078e0214 */
[----:B------:R-:W-:Y:S02]  /*1930*/  IMAD.U32 R20, RZ, RZ, UR6 ;  /* 0x00000006ff147e24 */ /* 0x000fe4000f8e00ff */
[----:B------:R-:W-:Y:S01]  /*1940*/  IMAD.SHL.U32 R81, R16, 0x40, RZ ;  /* 0x0000004010517824 */ /* 0x000fe200078e00ff */
[----:B------:R-:W-:Y:S01]  /*1950*/  LEA R201, R201, UR4, 0x1 ;  /* 0x00000004c9c97c11 */ /* 0x000fe2000f8e08ff */
[----:B---3--:R-:W-:-:S03]  /*1960*/  IMAD.U32 R11, RZ, RZ, UR15 ;  /* 0x0000000fff0b7e24 */ /* 0x008fc6000f8e00ff */
[----:B------:R-:W-:Y:S01]  /*1970*/  LOP3.LUT R81, R81, 0xfffffe00, RZ, 0xc0, !PT ;  /* 0xfffffe0051517812 */ /* 0x000fe200078ec0ff */
[----:B------:R-:W-:Y:S01]  /*1980*/  VIADD R199, R201, 0x6020 ;  /* 0x00006020c9c77836 */ /* 0x000fe20000000000 */
[----:B------:R-:W-:Y:S01]  /*1990*/  @!P4 IADD3.X R11, R27, UR19, R11, P5, !PT ;  /* 0x000000131b0bcc10 */ /* 0x000fe2000affe40b */
[----:B------:R-:W-:Y:S01]  /*19a0*/  @!P3 IMAD.WIDE.U32 R26, R4, 0x30, R26 ;  /* 0x00000030041ab825 */ /* 0x000fe200078e001a */
[C---:B-1----:R-:W-:Y:S01]  /*19b0*/  @!P4 LEA R8, P5, R10.reuse, R8, 0x1 ;  /* 0x000000080a08c211 */ /* 0x042fe200078a08ff */
[----:B------:R-:W-:Y:S02]  /*19c0*/  UIMAD.WIDE.U32 UR18, UR5, UR6, URZ ;  /* 0x00000006051272a5 */ /* 0x000fe4000f8e003f */
[----:B------:R-:W-:Y:S01]  /*19d0*/  IMAD.SHL.U32 R4, R5, 0x40, RZ ;  /* 0x0000004005047824 */ /* 0x000fe200078e00ff */
[----:B------:R-:W-:Y:S01]  /*19e0*/  @!P4 LEA.HI.X R9, R10, R9, R11, 0x1, P5 ;  /* 0x000000090a09c211 */ /* 0x000fe200028f0c0b */
[----:B------:R-:W-:Y:S01]  /*19f0*/  @!P3 VIADD R10, R27, UR8 ;  /* 0x000000081b0abc36 */ /* 0x000fe20008000000 */
[----:B--2---:R-:W-:Y:S01]  /*1a00*/  @!P3 LEA R24, P5, R26, R6, 0x1 ;  /* 0x000000061a18b211 */ /* 0x004fe200078a08ff */
[----:B------:R-:W-:Y:S01]  /*1a10*/  UIADD3 UR9, UR19, UR9, URZ ;  /* 0x0000000913097290 */ /* 0x000fe2000fffe03f */
[----:B------:R-:W-:Y:S01]  /*1a20*/  LOP3.LUT R4, R4, 0x1c0, RZ, 0xc0, !PT ;  /* 0x000001c004047812 */ /* 0x000fe200078ec0ff */
[----:B------:R-:W-:Y:S01]  /*1a30*/  @!P4 LDGSTS.E.BYPASS.LTC128B.128 [R21+0x7000], desc[UR28][R8.64] ;  /* 0x070000000815cfae */ /* 0x000fe2000b901d5c */
[----:B------:R-:W-:Y:S01]  /*1a40*/  @!P3 LEA.HI.X R25, R26, R7, R10, 0x1, P5 ;  /* 0x000000071a19b211 */ /* 0x000fe200028f0c0a */
[----:B------:R-:W-:Y:S01]  /*1a50*/  IMAD.U32 R10, RZ, RZ, UR18 ;  /* 0x00000012ff0a7e24 */ /* 0x000fe2000f8e00ff */
[----:B------:R-:W-:Y:S01]  /*1a60*/  LOP3.LUT R7, R4, 0x8, R13, 0xf8, !PT ;  /* 0x0000000804077812 */ /* 0x000fe200078ef80d */
[----:B------:R-:W-:Y:S01]  /*1a70*/  @!P4 LDGSTS.E.BYPASS.LTC128B.128 [R21+0x9000], desc[UR28][R8.64+0x80] ;  /* 0x090000800815cfae */ /* 0x000fe2000b901d5c */
[----:B------:R-:W-:Y:S01]  /*1a80*/  IMAD.U32 R6, RZ, RZ, UR9 ;  /* 0x00000009ff067e24 */ /* 0x000fe2000f8e00ff */
[----:B------:R-:W-:Y:S01]  /*1a90*/  SHF.R.U32.HI R4, RZ, 0x3, R4 ;  /* 0x00000003ff047819 */ /* 0x000fe20000011604 */
[----:B------:R-:W-:Y:S01]  /*1aa0*/  IMAD.U32 R11, RZ, RZ, UR19 ;  /* 0x00000013ff0b7e24 */ /* 0x000fe2000f8e00ff */
[----:B------:R1:W-:Y:S01]  /*1ab0*/  @!P4 LDGSTS.E.BYPASS.LTC128B.128 [R21+0xb000], desc[UR28][R8.64+0x100] ;  /* 0x0b0001000815cfae */ /* 0x0003e2000b901d5c */
[C---:B------:R-:W-:Y:S01]  /*1ac0*/  LEA R18, P5, R10.reuse, R206, 0x6 ;  /* 0x000000ce0a127211 */ /* 0x040fe200078a30ff */
[----:B------:R-:W2:Y:S01]  /*1ad0*/  @!P6 LDC.64 R12, c[0x0][0x220] ;  /* 0x00008800ff0ceb82 */ /* 0x000ea20000000a00 */
[----:B------:R-:W-:Y:S01]  /*1ae0*/  LOP3.LUT R4, R7, R4, RZ, 0x3c, !PT ;  /* 0x0000000407047212 */ /* 0x000fe200078e3cff */
[----:B------:R-:W-:Y:S01]  /*1af0*/  @!P3 LDGSTS.E.BYPASS.LTC128B.128 [R15+0x7800], desc[UR28][R24.64] ;  /* 0x07800000180fbfae */ /* 0x000fe2000b901d5c */
[----:B------:R-:W-:Y:S01]  /*1b00*/  LEA.HI.X R19, R10, R203, R6, 0x6, P5 ;  /* 0x000000cb0a137211 */ /* 0x000fe200028f3406 */
[----:B------:R-:W-:Y:S01]  /*1b10*/  USHF.L.U32 UR8, UR7, 0x5, URZ ;  /* 0x0000000507087899 */ /* 0x000fe2000800063f */
[----:B------:R-:W-:Y:S01]  /*1b20*/  IMAD.U32 R27, RZ, RZ, UR7 ;  /* 0x00000007ff1b7e24 */ /* 0x000fe2000f8e00ff */
[----:B------:R-:W-:Y:S01]  /*1b30*/  @!P3 LDGSTS.E.BYPASS.LTC128B.128 [R15+0x9800], desc[UR28][R24.64+0x80] ;  /* 0x09800080180fbfae */ /* 0x000fe2000b901d5c */
[----:B------:R-:W-:Y:S01]  /*1b40*/  UIMAD.WIDE.U32 UR18, UR6, 0x20, URZ ;  /* 0x00000020061278a5 */ /* 0x000fe2000f8e003f */
[----:B------:R-:W3:Y:S01]  /*1b50*/  @!P2 LDC.64 R6, c[0x0][0x220] ;  /* 0x00008800ff06ab82 */ /* 0x000ee20000000a00 */
[----:B------:R-:W-:Y:S01]  /*1b60*/  @!P1 IMAD.WIDE.U32 R22, R23, 0x30, R18 ;  /* 0x0000003017169825 */ /* 0x000fe200078e0012 */
[----:B------:R4:W-:Y:S01]  /*1b70*/  @!P3 LDGSTS.E.BYPASS.LTC128B.128 [R15+0xb800], desc[UR28][R24.64+0x100] ;  /* 0x0b800100180fbfae */ /* 0x0009e2000b901d5c */
[----:B------:R-:W-:-:S03]  /*1b80*/  @!P2 LEA R17, P3, R17, R18, 0x4 ;  /* 0x000000121111a211 */ /* 0x000fc600078620ff */
[----:B------:R-:W0:Y:S01]  /*1b90*/  LDGDEPBAR ;  /* 0x00000000000079af */ /* 0x000e220000000000 */
[----:B------:R-:W-:Y:S01]  /*1ba0*/  @!P2 LEA.HI.X R20, R20, R19, R27, 0x4, P3 ;  /* 0x000000131414a211 */ /* 0x000fe200018f241b */
[----:B------:R-:W5:Y:S08]  /*1bb0*/  @!P0 LDC.64 R10, c[0x0][0x220] ;  /* 0x00008800ff0a8b82 */ /* 0x000f700000000a00 */
[----:B-1----:R-:W1:Y:S01]  /*1bc0*/  @!P1 LDC.64 R8, c[0x0][0x220] ;  /* 0x00008800ff089b82 */ /* 0x002e620000000a00 */
[----:B------:R-:W-:Y:S01]  /*1bd0*/  IMAD.U32 R21, RZ, RZ, UR8 ;  /* 0x00000008ff157e24 */ /* 0x000fe2000f8e00ff */
[----:B------:R-:W-:-:S02]  /*1be0*/  @!UP0 UIMAD UR8, UR7, 0x30, URZ ;  /* 0x00000030070888a4 */ /* 0x000fc4000f8e023f */
[----:B------:R-:W-:Y:S01]  /*1bf0*/  UISETP.GE.AND UP0, UPT, UR12, 0x41, UPT ;  /* 0x000000410c00788c */ /* 0x000fe2000bf06270 */
[C---:B---3--:R-:W-:Y:S02]  /*1c00*/  @!P2 LEA R16, P4, R17.reuse, R6, 0x1 ;  /* 0x000000061110a211 */ /* 0x048fe400078808ff */
[----:B------:R-:W-:Y:S02]  /*1c10*/  SHF.R.S32.HI R6, RZ, 0x5, R14 ;  /* 0x00000005ff067819 */ /* 0x000fe4000001140e */
[----:B------:R-:W-:Y:S01]  /*1c20*/  @!P2 LEA.HI.X R17, R17, R7, R20, 0x1, P4 ;  /* 0x000000071111a211 */ /* 0x000fe200020f0c14 */
[----:B------:R-:W-:Y:S01]  /*1c30*/  @!P1 VIADD R7, R23, UR8 ;  /* 0x0000000817079c36 */ /* 0x000fe20008000000 */
[----:B------:R-:W-:-:S04]  /*1c40*/  DEPBAR.LE SB0, 0x0 ;  /* 0x000080000000791a */ /* 0x000fc80000000000 */
[----:B------:R-:W-:Y:S01]  /*1c50*/  BAR.SYNC.DEFER_BLOCKING 0x0 ;  /* 0x0000000000007b1d */ /* 0x000fe20000010000 */
[C---:B----4-:R-:W-:Y:S02]  /*1c60*/  @!P0 IADD3 R15, P3, R18.reuse, UR18, RZ ;  /* 0x00000012120f8c10 */ /* 0x050fe4000ff7e0ff */
[C---:B--2---:R-:W-:Y:S02]  /*1c70*/  @!P6 LEA R24, P5, R18.reuse, R12, 0x1 ;  /* 0x0000000c1218e211 */ /* 0x044fe400078a08ff */
[----:B------:R-:W-:Y:S02]  /*1c80*/  @!P0 IADD3.X R12, R19, UR19, R21, P3, !PT ;  /* 0x00000013130c8c10 */ /* 0x000fe40009ffe415 */
[----:B------:R-:W-:Y:S02]  /*1c90*/  @!P6 LEA.HI.X R25, R18, R13, R19, 0x1, P5 ;  /* 0x0000000d1219e211 */ /* 0x000fe400028f0c13 */
[----:B-----5:R-:W-:-:S04]  /*1ca0*/  @!P0 LEA R14, P3, R15, R10, 0x1 ;  /* 0x0000000a0f0e8211 */ /* 0x020fc800078608ff */
[----:B------:R-:W-:Y:S01]  /*1cb0*/  @!P0 LEA.HI.X R15, R15, R11, R12, 0x1, P3 ;  /* 0x0000000b0f0f8211 */ /* 0x000fe200018f0c0c */
[----:B------:R-:W-:Y:S01]  /*1cc0*/  IMAD R11, R6, 0x400, R81 ;  /* 0x00000400060b7824 */ /* 0x000fe200078e0251 */
[----:B-1----:R-:W-:-:S03]  /*1cd0*/  @!P1 LEA R8, P3, R22, R8, 0x1 ;  /* 0x0000000816089211 */ /* 0x002fc600078608ff */
[----:B------:R-:W-:Y:S01]  /*1ce0*/  IMAD.IADD R202, R4, 0x1, R11 ;  /* 0x0000000104ca7824 */ /* 0x000fe200078e020b */
[----:B------:R-:W-:Y:S01]  /*1cf0*/  @!P1 LEA.HI.X R9, R22, R9, R7, 0x1, P3 ;  /* 0x0000000916099211 */ /* 0x000fe200018f0c07 */
[----:B------:R-:W-:-:S03]  /*1d00*/  IMAD.MOV.U32 R7, RZ, RZ, 0x10 ;  /* 0x00000010ff077424 */ /* 0x000fc600078e00ff */
[----:B------:R-:W-:Y:S01]  /*1d10*/  LEA R202, R202, UR4, 0x1 ;  /* 0x00000004caca7c11 */ /* 0x000fe2000f8e08ff */
[----:B------:R-:W-:Y:S04]  /*1d20*/  @P6 STS.128 [R204+0xc000], RZ ;  /* 0x00c000ffcc006388 */ /* 0x000fe80000000c00 */
[----:B------:R-:W-:Y:S04]  /*1d30*/  @P6 STS.128 [R204+0xe000], RZ ;  /* 0x00e000ffcc006388 */ /* 0x000fe80000000c00 */
[----:B------:R-:W-:Y:S04]  /*1d40*/  @P6 STS.128 [R204+0x10000], RZ ;  /* 0x010000ffcc006388 */ /* 0x000fe80000000c00 */
[----:B------:R-:W-:Y:S01]  /*1d50*/  @!PT LDS RZ, [RZ] ;  /* 0x00000000fffff984 */ /* 0x000fe20000000800 */
[----:B------:R-:W-:Y:S01]  /*1d60*/  @!PT LDS RZ, [RZ] ;  /* 0x00000000fffff984 */ /* 0x000fe20000000800 */
[----:B------:R-:W-:Y:S01]  /*1d70*/  @!PT LDS RZ, [RZ] ;  /* 0x00000000fffff984 */ /* 0x000fe20000000800 */
[----:B------:R-:W-:Y:S04]  /*1d80*/  @!P6 LDGSTS.E.BYPASS.LTC128B.128 [R204+0xc000], desc[UR28][R24.64] ;  /* 0x0c00000018ccefae */ /* 0x000fe8000b901d5c */
[----:B------:R-:W-:Y:S04]  /*1d90*/  @!P6 LDGSTS.E.BYPASS.LTC128B.128 [R204+0xe000], desc[UR28][R24.64+0x80] ;  /* 0x0e00008018ccefae */ /* 0x000fe8000b901d5c */
[----:B------:R1:W-:Y:S04]  /*1da0*/  @!P6 LDGSTS.E.BYPASS.LTC128B.128 [R204+0x10000], desc[UR28][R24.64+0x100] ;  /* 0x1000010018ccefae */ /* 0x0003e8000b901d5c */
        /* <DEDUP_REMOVED lines=26> */
[----:B------:R4:W-:Y:S01]  /*1f50*/  @!P1 LDGSTS.E.BYPASS.LTC128B.128 [R204+0x11800], desc[UR28][R8.64+0x100] ;  /* 0x1180010008cc9fae */ /* 0x0009e2000b901d5c */
[----:B------:R-:W-:Y:S01]  /*1f60*/  R2P PR, R5, 0x6 ;  /* 0x0000000605007804 */ /* 0x000fe20000000000 */
[----:B------:R-:W-:-:S02]  /*1f70*/  IMAD.MOV.U32 R5, RZ, RZ, 0x20 ;  /* 0x00000020ff057424 */ /* 0x000fc400078e00ff */
[----:B------:R-:W-:Y:S02]  /*1f80*/  LDSM.16.M88.4 R68, [R202] ;  /* 0x00000000ca44783b */ /* 0x000fe40000000200 */
[----:B------:R-:W-:Y:S02]  /*1f90*/  SEL R7, R7, 0xfffffff0, !P1 ;  /* 0xfffffff007077807 */ /* 0x000fe40004800000 */
[----:B-1----:R-:W1:Y:S01]  /*1fa0*/  LDSM.16.M88.4 R24, [R201+0x6000] ;  /* 0x00600000c918783b */ /* 0x002e620000000200 */
[----:B------:R-:W-:Y:S02]  /*1fb0*/  SEL R5, R5, 0xffffffe0, !P2 ;  /* 0xffffffe005057807 */ /* 0x000fe40005000000 */
[----:B------:R-:W-:Y:S01]  /*1fc0*/  R2P PR, R0, 0x6 ;  /* 0x0000000600007804 */ /* 0x000fe20000000000 */
[----:B------:R-:W-:Y:S01]  /*1fd0*/  VIADD R0, R201, 0x6000 ;  /* 0x00006000c9007836 */ /* 0x000fe20000000000 */
[----:B--2---:R-:W2:Y:S01]  /*1fe0*/  LDSM.16.M88.4 R16, [R201+0x6800] ;  /* 0x00680000c910783b */ /* 0x004ea20000000200 */
[----:B------:R-:W-:-:S02]  /*1ff0*/  IMAD R200, R7, 0x2, R202 ;  /* 0x0000000207c87824 */ /* 0x000fc400078e02ca */
[C---:B------:R-:W-:Y:S01]  /*2000*/  IMAD R198, R5.reuse, 0x2, R202 ;  /* 0x0000000205c67824 */ /* 0x040fe200078e02ca */
[----:B------:R-:W5:Y:S01]  /*2010*/  LDSM.16.M88.4 R60, [R201+0x7000] ;  /* 0x00700000c93c783b */ /* 0x000f620000000200 */
[----:B------:R-:W-:-:S03]  /*2020*/  IMAD R197, R5, 0x2, R200 ;  /* 0x0000000205c57824 */ /* 0x000fc600078e02c8 */
[----:B------:R-:W5:Y:S03]  /*2030*/  LDSM.16.M88.4 R32, [R201+0x7800] ;  /* 0x00780000c920783b */ /* 0x000f660000000200 */
[----:B------:R-:W-:Y:S01]  /*2040*/  @P1 VIADD R199, R0, 0xffffffe0 ;  /* 0xffffffe000c71836 */ /* 0x000fe20000000000 */
[----:B------:R-:W-:Y:S01]  /*2050*/  LDSM.16.M88.4 R40, [R200] ;  /* 0x00000000c828783b */ /* 0x000fe20000000200 */
[----:B------:R-:W-:-:S03]  /*2060*/  IMAD.MOV.U32 R0, RZ, RZ, 0x40 ;  /* 0x00000040ff007424 */ /* 0x000fc600078e00ff */
[----:B---3--:R-:W3:Y:S02]  /*2070*/  LDSM.16.M88.4 R12, [R199] ;  /* 0x00000000c70c783b */ /* 0x008ee40000000200 */
[----:B------:R-:W-:Y:S02]  /*2080*/  SEL R0, R0, 0xffffffc0, !P2 ;  /* 0xffffffc000007807 */ /* 0x000fe40005000000 */
[----:B------:R-:W3:Y:S03]  /*2090*/  LDSM.16.M88.4 R44, [R199+0x800] ;  /* 0x00080000c72c783b */ /* 0x000ee60000000200 */
[----:B------:R-:W-:Y:S01]  /*20a0*/  IMAD.IADD R195, R201, 0x1, R0 ;  /* 0x00000001c9c37824 */ /* 0x000fe200078e0200 */
[----:B------:R-:W3:Y:S01]  /*20b0*/  LDSM.16.M88.4 R36, [R199+0x1000] ;  /* 0x00100000c724783b */ /* 0x000ee20000000200 */
[----:B------:R-:W-:Y:S02]  /*20c0*/  IMAD.IADD R188, R0, 0x1, R199 ;  /* 0x0000000100bc7824 */ /* 0x000fe400078e02c7 */
[----:B------:R-:W-:Y:S01]  /*20d0*/  IMAD.U32 R0, RZ, RZ, UR5 ;  /* 0x00000005ff007e24 */ /* 0x000fe2000f8e00ff */
[----:B------:R-:W3:Y:S04]  /*20e0*/  LDSM.16.M88.4 R48, [R199+0x1800] ;  /* 0x00180000c730783b */ /* 0x000ee80000000200 */
[----:B------:R-:W-:Y:S01]  /*20f0*/  LDSM.16.M88.4 R52, [R198] ;  /* 0x00000000c634783b */ /* 0x000fe20000000200 */
[C---:B-1----:R-:W-:Y:S03]  /*2100*/  HMMA.16816.F32.BF16 R28, R68.reuse, R24, RZ ;  /* 0x00000018441c723c */ /* 0x042fe600000418ff */
[----:B----4-:R-:W1:Y:S04]  /*2110*/  LDSM.16.M88.4 R8, [R195+0x6000] ;  /* 0x00600000c308783b */ /* 0x010e680000000200 */
[----:B------:R-:W-:Y:S01]  /*2120*/  LDSM.16.M88.4 R72, [R195+0x7800] ;  /* 0x00780000c348783b */ /* 0x000fe20000000200 */
[C---:B------:R-:W-:Y:S03]  /*2130*/  HMMA.16816.F32.BF16 R24, R68.reuse, R26, RZ ;  /* 0x0000001a4418723c */ /* 0x040fe600000418ff */
[----:B------:R-:W-:Y:S03]  /*2140*/  LDSM.16.M88.4 R76, [R202+0x4000] ;  /* 0x00400000ca4c783b */ /* 0x000fe60000000200 */
[C---:B--2---:R-:W-:Y:S01]  /*2150*/  HMMA.16816.F32.BF16 R20, R68.reuse, R16, RZ ;  /* 0x000000104414723c */ /* 0x044fe200000418ff */
[----:B------:R-:W0:Y:S05]  /*2160*/  LDGDEPBAR ;  /* 0x00000000000079af */ /* 0x000e2a0000000000 */
[C---:B-----5:R-:W-:Y:S06]  /*2170*/  HMMA.16816.F32.BF16 R64, R68.reuse, R60, RZ ;  /* 0x0000003c4440723c */ /* 0x060fec00000418ff */
[C---:B------:R-:W-:Y:S06]  /*2180*/  HMMA.16816.F32.BF16 R16, R68.reuse, R18, RZ ;  /* 0x000000124410723c */ /* 0x040fec00000418ff */
[C---:B------:R-:W-:Y:S06]  /*2190*/  HMMA.16816.F32.BF16 R60, R68.reuse, R62, RZ ;  /* 0x0000003e443c723c */ /* 0x040fec00000418ff */
[C---:B------:R-:W-:Y:S06]  /*21a0*/  HMMA.16816.F32.BF16 R56, R68.reuse, R32, RZ ;  /* 0x000000204438723c */ /* 0x040fec00000418ff */
[----:B------:R-:W-:Y:S01]  /*21b0*/  HMMA.16816.F32.BF16 R68, R68, R34, RZ ;  /* 0x000000224444723c */ /* 0x000fe200000418ff */
[----:B------:R-:W2:Y:S05]  /*21c0*/  LDSM.16.M88.4 R32, [R195+0x6800] ;  /* 0x00680000c320783b */ /* 0x000eaa0000000200 */
[C---:B---3--:R-:W-:Y:S06]  /*21d0*/  HMMA.16816.F32.BF16 R28, R40.reuse, R12, R28 ;  /* 0x0000000c281c723c */ /* 0x048fec000004181c */
[C---:B------:R-:W-:Y:S01]  /*21e0*/  HMMA.16816.F32.BF16 R24, R40.reuse, R14, R24 ;  /* 0x0000000e2818723c */ /* 0x040fe20000041818 */
[----:B------:R-:W3:Y:S05]  /*21f0*/  LDSM.16.M88.4 R12, [R195+0x7000] ;  /* 0x00700000c30c783b */ /* 0x000eea0000000200 */
[C---:B------:R-:W-:Y:S06]  /*2200*/  HMMA.16816.F32.BF16 R20, R40.reuse, R44, R20 ;  /* 0x0000002c2814723c */ /* 0x040fec0000041814 */
[C---:B------:R-:W-:Y:S01]  /*2210*/  HMMA.16816.F32.BF16 R16, R40.reuse, R46, R16 ;  /* 0x0000002e2810723c */ /* 0x040fe20000041810 */
[----:B------:R-:W-:Y:S05]  /*2220*/  LDSM.16.M88.4 R44, [R197] ;  /* 0x00000000c52c783b */ /* 0x000fea0000000200 */
[C---:B------:R-:W-:Y:S06]  /*2230*/  HMMA.16816.F32.BF16 R64, R40.reuse, R36, R64 ;  /* 0x000000242840723c */ /* 0x040fec0000041840 */
[C---:B------:R-:W-:Y:S01]  /*2240*/  HMMA.16816.F32.BF16 R60, R40.reuse, R38, R60 ;  /* 0x00000026283c723c */ /* 0x040fe2000004183c */
[----:B------:R-:W4:Y:S05]  /*2250*/  LDSM.16.M88.4 R36, [R188] ;  /* 0x00000000bc24783b */ /* 0x000f2a0000000200 */
        /* <DEDUP_REMOVED lines=15> */
[----:B------:R-:W3:Y:S04]  /*2350*/  LDSM.16.M88.4 R68, [R201+0x8800] ;  /* 0x00880000c944783b */ /* 0x000ee80000000200 */
[----:B------:R-:W-:Y:S01]  /*2360*/  LDSM.16.M88.4 R72, [R201+0x9800] ;  /* 0x00980000c948783b */ /* 0x000fe20000000200 */
[C---:B----4-:R-:W-:Y:S06]  /*2370*/  HMMA.16816.F32.BF16 R28, R44.reuse, R36, R28 ;  /* 0x000000242c1c723c */ /* 0x050fec000004181c */
[C---:B------:R-:W-:Y:S01]  /*2380*/  HMMA.16816.F32.BF16 R24, R44.reuse, R38, R24 ;  /* 0x000000262c18723c */ /* 0x040fe20000041818 */
[----:B------:R-:W4:Y:S05]  /*2390*/  LDSM.16.M88.4 R36, [R201+0x9000] ;  /* 0x00900000c924783b */ /* 0x000f2a0000000200 */
[C---:B-----5:R-:W-:Y:S06]  /*23a0*/  HMMA.16816.F32.BF16 R20, R44.reuse, R40, R20 ;  /* 0x000000282c14723c */ /* 0x060fec0000041814 */
[C---:B------:R-:W-:Y:S01]  /*23b0*/  HMMA.16816.F32.BF16 R16, R44.reuse, R42, R16 ;  /* 0x0000002a2c10723c */ /* 0x040fe20000041810 */
[----:B------:R-:W-:Y:S05]  /*23c0*/  LDSM.16.M88.4 R40, [R200+0x2000] ;  /* 0x00200000c828783b */ /* 0x000fea0000000200 */
[C---:B-1----:R-:W-:Y:S06]  /*23d0*/  HMMA.16816.F32.BF16 R64, R44.reuse, R8, R64 ;  /* 0x000000082c40723c */ /* 0x042fec0000041840 */
[C---:B------:R-:W-:Y:S01]  /*23e0*/  HMMA.16816.F32.BF16 R60, R44.reuse, R10, R60 ;  /* 0x0000000a2c3c723c */ /* 0x040fe2000004183c */
[----:B------:R-:W1:Y:S05]  /*23f0*/  LDSM.16.M88.4 R8, [R199+0x2000] ;  /* 0x00200000c708783b */ /* 0x000e6a0000000200 */
[C---:B------:R-:W-:Y:S06]  /*2400*/  HMMA.16816.F32.BF16 R56, R44.reuse, R48, R56 ;  /* 0x000000302c38723c */ /* 0x040fec0000041838 */
[----:B------:R-:W-:Y:S01]  /*2410*/  HMMA.16816.F32.BF16 R52, R44, R50, R52 ;  /* 0x000000322c34723c */ /* 0x000fe20000041834 */
[----:B------:R-:W5:Y:S04]  /*2420*/  LDSM.16.M88.4 R48, [R199+0x2800] ;  /* 0x00280000c730783b */ /* 0x000f680000000200 */
[----:B------:R-:W-:Y:S01]  /*2430*/  LDSM.16.M88.4 R44, [R199+0x3800] ;  /* 0x00380000c72c783b */ /* 0x000fe20000000200 */
[C---:B--2---:R-:W-:Y:S06]  /*2440*/  HMMA.16816.F32.BF16 R28, R12.reuse, R32, R28 ;  /* 0x000000200c1c723c */ /* 0x044fec000004181c */
[C---:B------:R-:W-:Y:S01]  /*2450*/  HMMA.16816.F32.BF16 R24, R12.reuse, R34, R24 ;  /* 0x000000220c18723c */ /* 0x040fe20000041818 */
[----:B------:R-:W2:Y:S05]  /*2460*/  LDSM.16.M88.4 R32, [R199+0x3000] ;  /* 0x00300000c720783b */ /* 0x000eaa0000000200 */
        /* <DEDUP_REMOVED lines=15> */
[----:B------:R-:W-:Y:S05]  /*2560*/  LDSM.16.M88.4 R48, [R188+0x2000] ;  /* 0x00200000bc30783b */ /* 0x000fea0000000200 */
[C---:B--2---:R-:W-:Y:S06]  /*2570*/  HMMA.16816.F32.BF16 R64, R40.reuse, R32, R64 ;  /* 0x000000202840723c */ /* 0x044fec0000041840 */
[C---:B------:R-:W-:Y:S01]  /*2580*/  HMMA.16816.F32.BF16 R60, R40.reuse, R34, R60 ;  /* 0x00000022283c723c */ /* 0x040fe2000004183c */
[----:B------:R-:W2:Y:S05]  /*2590*/  LDSM.16.M88.4 R32, [R197+0x2000] ;  /* 0x00200000c520783b */ /* 0x000eaa0000000200 */
[C---:B------:R-:W-:Y:S06]  /*25a0*/  HMMA.16816.F32.BF16 R56, R40.reuse, R44, R56 ;  /* 0x0000002c2838723c */ /* 0x040fec0000041838 */
[----:B------:R-:W-:Y:S01]  /*25b0*/  HMMA.16816.F32.BF16 R52, R40, R46, R52 ;  /* 0x0000002e2834723c */ /* 0x000fe20000041834 */
[----:B------:R-:W5:Y:S04]  /*25c0*/  LDSM.16.M88.4 R44, [R188+0x2800] ;  /* 0x00280000bc2c783b */ /* 0x000f680000000200 */
[----:B------:R-:W5:Y:S01]  /*25d0*/  LDSM.16.M88.4 R40, [R188+0x3000] ;  /* 0x00300000bc28783b */ /* 0x000f620000000200 */
[C---:B---3--:R-:W-:Y:S06]  /*25e0*/  HMMA.16816.F32.BF16 R28, R68.reuse, R36, R28 ;  /* 0x00000024441c723c */ /* 0x048fec000004181c */
[C---:B------:R-:W-:Y:S01]  /*25f0*/  HMMA.16816.F32.BF16 R24, R68.reuse, R38, R24 ;  /* 0x000000264418723c */ /* 0x040fe20000041818 */
[----:B------:R-:W3:Y:S05]  /*2600*/  LDSM.16.M88.4 R36, [R188+0x3800] ;  /* 0x00380000bc24783b */ /* 0x000eea0000000200 */
        /* <DEDUP_REMOVED lines=13> */
[C---:B-----5:R-:W-:Y:S06]  /*26e0*/  HMMA.16816.F32.BF16 R20, R32.reuse, R44, R20 ;  /* 0x0000002c2014723c */ /* 0x060fec0000041814 */
[C---:B------:R-:W-:Y:S01]  /*26f0*/  HMMA.16816.F32.BF16 R16, R32.reuse, R46, R16 ;  /* 0x0000002e2010723c */ /* 0x040fe20000041810 */
[----:B------:R-:W2:Y:S05]  /*2700*/  LDSM.16.M88.4 R44, [R199+0x4000] ;  /* 0x00400000c72c783b */ /* 0x000eaa0000000200 */
[C---:B------:R-:W-:Y:S06]  /*2710*/  HMMA.16816.F32.BF16 R64, R32.reuse, R40, R64 ;  /* 0x000000282040723c */ /* 0x040fec0000041840 */
[C---:B------:R-:W-:Y:S01]  /*2720*/  HMMA.16816.F32.BF16 R60, R32.reuse, R42, R60 ;  /* 0x0000002a203c723c */ /* 0x040fe2000004183c */
[----:B------:R-:W5:Y:S05]  /*2730*/  LDSM.16.M88.4 R40, [R199+0x4800] ;  /* 0x00480000c728783b */ /* 0x000f6a0000000200 */
[C---:B---3--:R-:W-:Y:S06]  /*2740*/  HMMA.16816.F32.BF16 R56, R32.reuse, R36, R56 ;  /* 0x000000242038723c */ /* 0x048fec0000041838 */
[----:B------:R-:W-:Y:S01]  /*2750*/  HMMA.16816.F32.BF16 R52, R32, R38, R52 ;  /* 0x000000262034723c */ /* 0x000fe20000041834 */
[----:B------:R-:W3:Y:S04]  /*2760*/  LDSM.16.M88.4 R32, [R199+0x5800] ;  /* 0x00580000c720783b */ /* 0x000ee80000000200 */
[----:B------:R-:W-:Y:S01]  /*2770*/  LDSM.16.M88.4 R36, [R199+0x5000] ;  /* 0x00500000c724783b */ /* 0x000fe20000000200 */
        /* <DEDUP_REMOVED lines=8> */
[----:B------:R-:W4:Y:S05]  /*2800*/  LDSM.16.M88.4 R52, [R195+0xa800] ;  /* 0x00a80000c334783b */ /* 0x000f2a0000000200 */
[C---:B--2---:R-:W-:Y:S06]  /*2810*/  HMMA.16816.F32.BF16 R28, R48.reuse, R44, R28 ;  /* 0x0000002c301c723c */ /* 0x044fec000004181c */
[----:B------:R-:W-:Y:S06]  /*2820*/  HMMA.16816.F32.BF16 R24, R48, R46, R24 ;  /* 0x0000002e3018723c */ /* 0x000fec0000041818 */
[----:B------:R-:W-:Y:S06]  /*2830*/  HMMA.16816.F32.BF16 R64, R76, R72, R64 ;  /* 0x000000484c40723c */ /* 0x000fec0000041840 */
[C---:B-----5:R-:W-:Y:S06]  /*2840*/  HMMA.16816.F32.BF16 R20, R48.reuse, R40, R20 ;  /* 0x000000283014723c */ /* 0x060fec0000041814 */
[----:B------:R-:W-:Y:S01]  /*2850*/  HMMA.16816.F32.BF16 R44, R48, R42, R16 ;  /* 0x0000002a302c723c */ /* 0x000fe20000041810 */
[----:B------:R-:W-:Y:S04]  /*2860*/  LDSM.16.M88.4 R40, [R197+0x4000] ;  /* 0x00400000c528783b */ /* 0x000fe80000000200 */
[----:B------:R-:W2:Y:S01]  /*2870*/  LDSM.16.M88.4 R16, [R188+0x4000] ;  /* 0x00400000bc10783b */ /* 0x000ea20000000200 */
[----:B------:R-:W-:Y:S03]  /*2880*/  HMMA.16816.F32.BF16 R60, R76, R74, R60 ;  /* 0x0000004a4c3c723c */ /* 0x000fe6000004183c */
[----:B------:R-:W5:Y:S03]  /*2890*/  LDSM.16.M88.4 R72, [R195+0xb000] ;  /* 0x00b00000c348783b */ /* 0x000f660000000200 */
[C---:B---3--:R-:W-:Y:S06]  /*28a0*/  HMMA.16816.F32.BF16 R56, R48.reuse, R32, R56 ;  /* 0x000000203038723c */ /* 0x048fec0000041838 */
[----:B------:R-:W-:Y:S01]  /*28b0*/  HMMA.16816.F32.BF16 R68, R48, R34, R68 ;  /* 0x000000223044723c */ /* 0x000fe20000041844 */
[----:B------:R-:W3:Y:S05]  /*28c0*/  LDSM.16.M88.4 R32, [R188+0x4800] ;  /* 0x00480000bc20783b */ /* 0x000eea0000000200 */
[C---:B-1----:R-:W-:Y:S06]  /*28d0*/  HMMA.16816.F32.BF16 R28, R12.reuse, R8, R28 ;  /* 0x000000080c1c723c */ /* 0x042fec000004181c */
[----:B------:R-:W-:Y:S01]  /*28e0*/  HMMA.16816.F32.BF16 R24, R12, R10, R24 ;  /* 0x0000000a0c18723c */ /* 0x000fe20000041818 */
[----:B------:R-:W1:Y:S05]  /*28f0*/  LDSM.16.M88.4 R8, [R195+0xb800] ;  /* 0x00b80000c308783b */ /* 0x000e6a0000000200 */
[C---:B------:R-:W-:Y:S06]  /*2900*/  HMMA.16816.F32.BF16 R64, R48.reuse, R36, R64 ;  /* 0x000000243040723c */ /* 0x040fec0000041840 */
[----:B------:R-:W-:Y:S01]  /*2910*/  HMMA.16816.F32.BF16 R60, R48, R38, R60 ;  /* 0x00000026303c723c */ /* 0x000fe2000004183c */
[----:B------:R-:W1:Y:S05]  /*2920*/  LDSM.16.M88.4 R36, [R188+0x5000] ;  /* 0x00500000bc24783b */ /* 0x000e6a0000000200 */
[----:B----4-:R-:W-:Y:S01]  /*2930*/  HMMA.16816.F32.BF16 R20, R12, R52, R20 ;  /* 0x000000340c14723c */ /* 0x010fe20000041814 */
[----:B------:R-:W-:-:S05]  /*2940*/  IMAD.SHL.U32 R49, R80, 0x2, RZ ;  /* 0x0000000250317824 */ /* 0x000fca00078e00ff */
[----:B------:R-:W-:Y:S01]  /*2950*/  LOP3.LUT R49, R49, 0x6, RZ, 0xc0, !PT ;  /* 0x0000000631317812 */ /* 0x000fe200078ec0ff */
[----:B--2---:R-:W-:Y:S04]  /*2960*/  HMMA.16816.F32.BF16 R28, R40, R16, R28 ;  /* 0x00000010281c723c */ /* 0x004fe8000004181c */
[----:B------:R-:W-:Y:S02]  /*2970*/  IMAD R0, R0, 0x40, R49 ;  /* 0x0000004000007824 */ /* 0x000fe400078e0231 */
[----:B------:R-:W-:Y:S02]  /*2980*/  HMMA.16816.F32.BF16 R44, R12, R54, R44 ;  /* 0x000000360c2c723c */ /* 0x000fe4000004182c */
[C---:B------:R-:W-:Y:S01]  /*2990*/  VIADD R17, R0.reuse, 0x1 ;  /* 0x0000000100117836 */ /* 0x040fe20000000000 */
[C---:B------:R-:W-:Y:S01]  /*29a0*/  ISETP.GE.AND P2, PT, R0.reuse, UR12, PT ;  /* 0x0000000c00007c0c */ /* 0x040fe2000bf46270 */
[----:B------:R-:W-:-:S02]  /*29b0*/  VIADD R16, R0, 0x8 ;  /* 0x0000000800107836 */ /* 0x000fc40000000000 */
[----:B-----5:R-:W-:Y:S01]  /*29c0*/  HMMA.16816.F32.BF16 R64, R12, R72, R64 ;  /* 0x000000480c40723c */ /* 0x020fe20000041840 */
[----:B------:R-:W-:Y:S01]  /*29d0*/  ISETP.GE.AND P1, PT, R17, UR12, PT ;  /* 0x0000000c11007c0c */ /* 0x000fe2000bf26270 */
[----:B------:R-:W-:Y:S01]  /*29e0*/  VIADD R17, R0, 0x11 ;  /* 0x0000001100117836 */ /* 0x000fe20000000000 */
[----:B------:R-:W-:Y:S01]  /*29f0*/  ISETP.GE.AND P0, PT, R16, UR12, PT ;  /* 0x0000000c10007c0c */ /* 0x000fe2000bf06270 */
[----:B------:R-:W-:Y:S02]  /*2a00*/  VIADD R16, R0, 0x18 ;  /* 0x0000001800107836 */ /* 0x000fe40000000000 */
[----:B------:R-:W-:Y:S01]  /*2a10*/  HMMA.16816.F32.BF16 R24, R40, R18, R24 ;  /* 0x000000122818723c */ /* 0x000fe20000041818 */
[----:B------:R-:W-:Y:S02]  /*2a20*/  ISETP.GE.AND P4, PT, R17, UR12, PT ;  /* 0x0000000c11007c0c */ /* 0x000fe4000bf86270 */
[----:B------:R-:W-:-:S03]  /*2a30*/  ISETP.GE.AND P3, PT, R16, UR12, PT ;  /* 0x0000000c10007c0c */ /* 0x000fc6000bf66270 */
[----:B---3--:R-:W-:Y:S01]  /*2a40*/  HMMA.16816.F32.BF16 R20, R40, R32, R20 ;  /* 0x000000202814723c */ /* 0x008fe20000041814 */
[----:B------:R-:W-:Y:S01]  /*2a50*/  VIADD R19, R0, 0x9 ;  /* 0x0000000900137836 */ /* 0x000fe20000000000 */
[----:B------:R-:W-:Y:S01]  /*2a60*/  FSEL R50, R30, -INF , !P2 ;  /* 0xff8000001e327808 */ /* 0x000fe20005000000 */
[----:B------:R-:W-:Y:S01]  /*2a70*/  VIADD R18, R0, 0x10 ;  /* 0x0000001000127836 */ /* 0x000fe20000000000 */
[----:B------:R-:W-:Y:S02]  /*2a80*/  FSEL R49, R28, -INF , !P2 ;  /* 0xff8000001c317808 */ /* 0x000fe40005000000 */
[----:B------:R-:W-:Y:S01]  /*2a90*/  ISETP.GE.AND P6, PT, R19, UR12, PT ;  /* 0x0000000c13007c0c */ /* 0x000fe2000bfc6270 */
[----:B------:R-:W-:Y:S01]  /*2aa0*/  HMMA.16816.F32.BF16 R60, R12, R74, R60 ;  /* 0x0000004a0c3c723c */ /* 0x000fe2000004183c */
[----:B------:R-:W-:Y:S02]  /*2ab0*/  ISETP.GE.AND P5, PT, R18, UR12, PT ;  /* 0x0000000c12007c0c */ /* 0x000fe4000bfa6270 */
[----:B------:R-:W2:Y:S01]  /*2ac0*/  LDSM.16.M88.4 R16, [R188+0x5800] ;  /* 0x00580000bc10783b */ /* 0x000ea20000000200 */
[----:B------:R-:W-:Y:S01]  /*2ad0*/  FSEL R53, R29, -INF , !P1 ;  /* 0xff8000001d357808 */ /* 0x000fe20004800000 */
[----:B------:R-:W-:-:S04]  /*2ae0*/  DEPBAR.LE SB0, 0x0 ;  /* 0x000080000000791a */ /* 0x000fc80000000000 */
[----:B-1----:R-:W-:Y:S01]  /*2af0*/  HMMA.16816.F32.BF16 R56, R12, R8, R56 ;  /* 0x000000080c38723c */ /* 0x002fe20000041838 */
[----:B------:R-:W-:Y:S02]  /*2b00*/  FSEL R48, R31, -INF , !P1 ;  /* 0xff8000001f307808 */ /* 0x000fe40004800000 */
[----:B------:R-:W-:Y:S02]  /*2b10*/  FSEL R26, R26, -INF , !P0 ;  /* 0xff8000001a1a7808 */ /* 0x000fe40004000000 */
[----:B------:R-:W-:Y:S01]  /*2b20*/  FSEL R51, R24, -INF , !P0 ;  /* 0xff80000018337808 */ /* 0x000fe20004000000 */
[----:B------:R-:W-:Y:S01]  /*2b30*/  HMMA.16816.F32.BF16 R44, R40, R34, R44 ;  /* 0x00000022282c723c */ /* 0x000fe2000004182c */
[C---:B------:R-:W-:Y:S01]  /*2b40*/  VIADD R8, R0.reuse, 0x19 ;  /* 0x0000001900087836 */ /* 0x040fe20000000000 */
[----:B------:R-:W-:Y:S01]  /*2b50*/  FSEL R24, R27, -INF , !P6 ;  /* 0xff8000001b187808 */ /* 0x000fe20007000000 */
[----:B------:R-:W-:Y:S01]  /*2b60*/  VIADD R9, R0, 0x20 ;  /* 0x0000002000097836 */ /* 0x000fe20000000000 */
[----:B------:R-:W-:-:S02]  /*2b70*/  FSEL R27, R25, -INF , !P6 ;  /* 0xff800000191b7808 */ /* 0x000fc40007000000 */
[----:B------:R-:W-:Y:S01]  /*2b80*/  ISETP.GE.AND P2, PT, R8, UR12, PT ;  /* 0x0000000c08007c0c */ /* 0x000fe2000bf46270 */
[C---:B------:R-:W-:Y:S01]  /*2b90*/  VIADD R8, R0.reuse, 0x21 ;  /* 0x0000002100087836 */ /* 0x040fe20000000000 */
[----:B------:R-:W-:Y:S01]  /*2ba0*/  HMMA.16816.F32.BF16 R64, R40, R36, R64 ;  /* 0x000000242840723c */ /* 0x000fe20000041840 */
[----:B------:R-:W-:Y:S01]  /*2bb0*/  BAR.SYNC.DEFER_BLOCKING 0x0 ;  /* 0x0000000000007b1d */ /* 0x000fe20000010000 */
[----:B------:R-:W-:Y:S01]  /*2bc0*/  ISETP.GE.AND P1, PT, R9, UR12, PT ;  /* 0x0000000c09007c0c */ /* 0x000fe2000bf26270 */
[----:B------:R-:W-:Y:S01]  /*2bd0*/  VIADD R9, R0, 0x29 ;  /* 0x0000002900097836 */ /* 0x000fe20000000000 */
[----:B------:R-:W-:Y:S01]  /*2be0*/  ISETP.GE.AND P0, PT, R8, UR12, PT ;  /* 0x0000000c08007c0c */ /* 0x000fe2000bf06270 */
[----:B------:R-:W-:Y:S01]  /*2bf0*/  VIADD R8, R0, 0x28 ;  /* 0x0000002800087836 */ /* 0x000fe20000000000 */
[----:B------:R-:W-:Y:S01]  /*2c00*/  HMMA.16816.F32.BF16 R68, R12, R10, R68 ;  /* 0x0000000a0c44723c */ /* 0x000fe20000041844 */
[----:B------:R-:W-:Y:S02]  /*2c10*/  FSEL R25, R20, -INF , !P5 ;  /* 0xff80000014197808 */ /* 0x000fe40006800000 */
[----:B------:R-:W-:-:S02]  /*2c20*/  FSEL R21, R21, -INF , !P4 ;  /* 0xff80000015157808 */ /* 0x000fc40006000000 */
[----:B------:R-:W-:Y:S01]  /*2c30*/  ISETP.GE.AND P6, PT, R8, UR12, PT ;  /* 0x0000000c08007c0c */ /* 0x000fe2000bfc6270 */
[C---:B------:R-:W-:Y:S01]  /*2c40*/  HMMA.16816.F32.BF16 R60, R40.reuse, R38, R60 ;  /* 0x00000026283c723c */ /* 0x040fe2000004183c */
[----:B------:R-:W-:Y:S01]  /*2c50*/  FMNMX.FTZ R12, R49, R53, !PT ;  /* 0x00000035310c7209 */ /* 0x000fe20007810000 */
[----:B------:R-:W-:Y:S01]  /*2c60*/  VIADD R13, R0, 0x38 ;  /* 0x00000038000d7836 */ /* 0x000fe20000000000 */
[----:B------:R-:W-:Y:S02]  /*2c70*/  FSEL R8, R22, -INF , !P5 ;  /* 0xff80000016087808 */ /* 0x000fe40006800000 */
[----:B------:R-:W-:Y:S02]  /*2c80*/  FMNMX.FTZ R12, R51, R12, !PT ;  /* 0x0000000c330c7209 */ /* 0x000fe40007810000 */
[----:B------:R-:W-:Y:S01]  /*2c90*/  ISETP.GE.AND P5, PT, R9, UR12, PT ;  /* 0x0000000c09007c0c */ /* 0x000fe2000bfa6270 */
[----:B------:R-:W-:Y:S01]  /*2ca0*/  VIADD R9, R0, 0x30 ;  /* 0x0000003000097836 */ /* 0x000fe20000000000 */
[----:B------:R-:W-:Y:S01]  /*2cb0*/  FMNMX.FTZ R12, R27, R12, !PT ;  /* 0x0000000c1b0c7209 */ /* 0x000fe20007810000 */
[----:B--2---:R-:W-:Y:S01]  /*2cc0*/  HMMA.16816.F32.BF16 R56, R40, R16, R56 ;  /* 0x000000102838723c */ /* 0x004fe20000041838 */
[----:B------:R-:W-:-:S02]  /*2cd0*/  FSEL R10, R23, -INF , !P4 ;  /* 0xff800000170a7808 */ /* 0x000fc40006000000 */
[----:B------:R-:W-:Y:S02]  /*2ce0*/  FMNMX.FTZ R20, R25, R12, !PT ;  /* 0x0000000c19147209 */ /* 0x000fe40007810000 */
[----:B------:R-:W-:Y:S01]  /*2cf0*/  ISETP.GE.AND P4, PT, R9, UR12, PT ;  /* 0x0000000c09007c0c */ /* 0x000fe2000bf86270 */
[----:B------:R-:W-:Y:S01]  /*2d00*/  VIADD R9, R0, 0x31 ;  /* 0x0000003100097836 */ /* 0x000fe20000000000 */
[----:B------:R-:W-:Y:S01]  /*2d10*/  FSEL R11, R44, -INF , !P3 ;  /* 0xff8000002c0b7808 */ /* 0x000fe20005800000 */
[----:B------:R-:W-:Y:S01]  /*2d20*/  HMMA.16816.F32.BF16 R68, R40, R18, R68 ;  /* 0x000000122844723c */ /* 0x000fe20000041844 */
[----:B------:R-:W-:Y:S02]  /*2d30*/  FMNMX.FTZ R20, R21, R20, !PT ;  /* 0x0000001415147209 */ /* 0x000fe40007810000 */
[----:B------:R-:W-:Y:S02]  /*2d40*/  FSEL R14, R46, -INF , !P3 ;  /* 0xff8000002e0e7808 */ /* 0x000fe40005800000 */
[----:B------:R-:W-:-:S02]  /*2d50*/  ISETP.GE.AND P3, PT, R9, UR12, PT ;  /* 0x0000000c09007c0c */ /* 0x000fc4000bf66270 */
[----:B------:R-:W-:Y:S02]  /*2d60*/  FSEL R9, R45, -INF , !P2 ;  /* 0xff8000002d097808 */ /* 0x000fe40005000000 */
[----:B------:R-:W-:Y:S02]  /*2d70*/  FMNMX.FTZ R16, R11, R20, !PT ;  /* 0x000000140b107209 */ /* 0x000fe40007810000 */
[----:B------:R-:W-:Y:S02]  /*2d80*/  FSEL R32, R67, -INF , !P0 ;  /* 0xff80000043207808 */ /* 0x000fe40004000000 */
[----:B------:R-:W-:Y:S02]  /*2d90*/  FSEL R33, R65, -INF , !P0 ;  /* 0xff80000041217808 */ /* 0x000fe40004000000 */
[----:B------:R-:W-:Y:S02]  /*2da0*/  PLOP3.LUT P0, PT, PT, PT, UP0, 0x80, 0x0 ;  /* 0x000000000000781c */ /* 0x000fe40003f0f008 */
[----:B------:R-:W-:-:S02]  /*2db0*/  FSEL R35, R64, -INF , !P1 ;  /* 0xff80000040237808 */ /* 0x000fc40004800000 */
[----:B------:R-:W-:Y:S02]  /*2dc0*/  FMNMX.FTZ R16, R9, R16, !PT ;  /* 0x0000001009107209 */ /* 0x000fe40007810000 */
[----:B------:R-:W-:Y:S02]  /*2dd0*/  FSEL R12, R47, -INF , !P2 ;  /* 0xff8000002f0c7808 */ /* 0x000fe40005000000 */
[----:B------:R-:W-:Y:S02]  /*2de0*/  FMNMX.FTZ R16, R35, R16, !PT ;  /* 0x0000001023107209 */ /* 0x000fe40007810000 */
[----:B------:R-:W-:Y:S02]  /*2df0*/  ISETP.GE.AND P2, PT, R13, UR12, PT ;  /* 0x0000000c0d007c0c */ /* 0x000fe4000bf46270 */
[----:B------:R-:W-:Y:S02]  /*2e00*/  FSEL R31, R60, -INF , !P6 ;  /* 0xff8000003c1f7808 */ /* 0x000fe40007000000 */
[----:B------:R-:W-:-:S02]  /*2e10*/  FMNMX.FTZ R13, R50, R48, !PT ;  /* 0x00000030320d7209 */ /* 0x000fc40007810000 */
[----:B------:R-:W-:Y:S02]  /*2e20*/  FMNMX.FTZ R16, R33, R16, !PT ;  /* 0x0000001021107209 */ /* 0x000fe40007810000 */
[----:B------:R-:W-:Y:S02]  /*2e30*/  FSEL R34, R66, -INF , !P1 ;  /* 0xff80000042227808 */ /* 0x000fe40004800000 */
[----:B------:R-:W-:Y:S02]  /*2e40*/  FSEL R29, R61, -INF , !P5 ;  /* 0xff8000003d1d7808 */ /* 0x000fe40006800000 */
[----:B------:R-:W-:Y:S02]  /*2e50*/  FMNMX.FTZ R13, R26, R13, !PT ;  /* 0x0000000d1a0d7209 */ /* 0x000fe40007810000 */
[----:B------:R-:W-:Y:S01]  /*2e60*/  FMNMX.FTZ R16, R31, R16, !PT ;  /* 0x000000101f107209 */ /* 0x000fe20007810000 */
[----:B------:R-:W-:Y:S06]  /*2e70*/  @!P0 BRA `(.L_x_731) ;  /* 0x0000000000848947 */ /* 0x000fec0003800000 */
[----:B------:R-:W-:Y:S02]  /*2e80*/  ULEA.HI.SX32 UR9, UR38, 0xfffffffe, 0x1a ;  /* 0xfffffffe26097891 */ /* 0x000fe4000f8fd23f */
[----:B------:R-:W-:Y:S02]  /*2e90*/  USHF.L.U32 UR13, UR10, 0x5, URZ ;  /* 0x000000050a0d7899 */ /* 0x000fe4000800063f */
[----:B------:R-:W-:Y:S02]  /*2ea0*/  USHF.R.S32.HI UR8, URZ, 0x1f, UR9 ;  /* 0x0000001f3f087899 */ /* 0x000fe40008011409 */
[----:B------:R-:W-:Y:S01]  /*2eb0*/  UIMAD UR14, UR14, UR9, URZ ;  /* 0x000000090e0e72a4 */ /* 0x000fe2000f8e023f */
[----:B------:R-:W-:Y:S01]  /*2ec0*/  IMAD.WIDE.U32 R22, R83, UR9, R210 ;  /* 0x0000000953167c25 */ /* 0x000fe2000f8e00d2 */
[----:B------:R-:W-:Y:S02]  /*2ed0*/  USHF.L.U64.HI UR10, UR10, 0x5, UR11 ;  /* 0x000000050a0a7899 */ /* 0x000fe4000801020b */
[----:B------:R-:W-:-:S03]  /*2ee0*/  UIMAD UR14, UR8, UR17, UR14 ;  /* 0x00000011080e72a4 */ /* 0x000fc6000f8e020e */
[----:B------:R-:W-:Y:S02]  /*2ef0*/  ULDC.64 UR8, c[0x0][0x218] ;  /* 0x0000860000087ab9 */ /* 0x000fe40000000a00 */
[----:B------:R-:W-:Y:S01]  /*2f00*/  LEA R18, P1, R22, UR8, 0x1 ;  /* 0x0000000816127c11 */ /* 0x000fe2000f8208ff */
[----:B------:R-:W-:-:S05]  /*2f10*/  VIADD R15, R23, UR14 ;  /* 0x0000000e170f7c36 */ /* 0x000fca0008000000 */
[----:B------:R-:W-:Y:S02]  /*2f20*/  LEA.HI.X R19, R22, UR9, R15, 0x1, P1 ;  /* 0x0000000916137c11 */ /* 0x000fe400088f0c0f */
[----:B------:R-:W-:-:S03]  /*2f30*/  IADD3 R38, P1, R18, UR13, RZ ;  /* 0x0000000d12267c10 */ /* 0x000fc6000ff3e0ff */
[----:B------:R-:W-:Y:S01]  /*2f40*/  @!PT LDS RZ, [RZ] ;  /* 0x00000000fffff984 */ /* 0x000fe20000000800 */
[----:B------:R-:W-:Y:S01]  /*2f50*/  @!PT LDS RZ, [RZ] ;  /* 0x00000000fffff984 */ /* 0x000fe20000000800 */
[----:B------:R-:W-:Y:S01]  /*2f60*/  @!PT LDS RZ, [RZ] ;  /* 0x00000000fffff984 */ /* 0x000fe20000000800 */
[----:B------:R1:W-:Y:S01]  /*2f70*/  LDGSTS.E.BYPASS.LTC128B.128 [R204+0x6000], desc[UR28][R18.64] ;  /* 0x0600000012cc7fae */ /* 0x0003e2000b901d5c */
[----:B------:R-:W-:Y:S02]  /*2f80*/  IADD3.X R39, R19, UR10, RZ, P1, !PT ;  /* 0x0000000a13277c10 */ /* 0x000fe40008ffe4ff */
[----:B------:R-:W-:Y:S01]  /*2f90*/  IADD3 R36, P1, R38, UR13, RZ ;  /* 0x0000000d26247c10 */ /* 0x000fe2000ff3e0ff */
[----:B------:R1:W-:Y:S03]  /*2fa0*/  LDGSTS.E.BYPASS.LTC128B.128 [R204+0x8000], desc[UR28][R18.64+0x80] ;  /* 0x0800008012cc7fae */ /* 0x0003e6000b901d5c */
[----:B------:R-:W-:Y:S01]  /*2fb0*/  IADD3.X R37, R39, UR10, RZ, P1, !PT ;  /* 0x0000000a27257c10 */ /* 0x000fe20008ffe4ff */
[----:B------:R1:W-:Y:S01]  /*2fc0*/  LDGSTS.E.BYPASS.LTC128B.128 [R204+0xa000], desc[UR28][R18.64+0x100] ;  /* 0x0a00010012cc7fae */ /* 0x0003e2000b901d5c */
[----:B------:R-:W-:-:S03]  /*2fd0*/  IADD3 R22, P1, R36, UR13, RZ ;  /* 0x0000000d24167c10 */ /* 0x000fc6000ff3e0ff */
[----:B------:R1:W-:Y:S01]  /*2fe0*/  LDGSTS.E.BYPASS.LTC128B.128 [R204+0x6800], desc[UR28][R38.64] ;  /* 0x0680000026cc7fae */ /* 0x0003e2000b901d5c */
[----:B------:R-:W-:-:S03]  /*2ff0*/  IADD3.X R23, R37, UR10, RZ, P1, !PT ;  /* 0x0000000a25177c10 */ /* 0x000fc60008ffe4ff */
[----:B------:R1:W-:Y:S04]  /*3000*/  LDGSTS.E.BYPASS.LTC128B.128 [R204+0x8800], desc[UR28][R38.64+0x80] ;  /* 0x0880008026cc7fae */ /* 0x0003e8000b901d5c */
[----:B------:R1:W-:Y:S04]  /*3010*/  LDGSTS.E.BYPASS.LTC128B.128 [R204+0xa800], desc[UR28][R38.64+0x100] ;  /* 0x0a80010026cc7fae */ /* 0x0003e8000b901d5c */
[----:B------:R1:W-:Y:S04]  /*3020*/  LDGSTS.E.BYPASS.LTC128B.128 [R204+0x7000], desc[UR28][R36.64] ;  /* 0x0700000024cc7fae */ /* 0x0003e8000b901d5c */
[----:B------:R1:W-:Y:S04]  /*3030*/  LDGSTS.E.BYPASS.LTC128B.128 [R204+0x9000], desc[UR28][R36.64+0x80] ;  /* 0x0900008024cc7fae */ /* 0x0003e8000b901d5c */
[----:B------:R1:W-:Y:S04]  /*3040*/  LDGSTS.E.BYPASS.LTC128B.128 [R204+0xb000], desc[UR28][R36.64+0x100] ;  /* 0x0b00010024cc7fae */ /* 0x0003e8000b901d5c */
[----:B------:R1:W-:Y:S04]  /*3050*/  LDGSTS.E.BYPASS.LTC128B.128 [R204+0x7800], desc[UR28][R22.64] ;  /* 0x0780000016cc7fae */ /* 0x0003e8000b901d5c */
[----:B------:R1:W-:Y:S04]  /*3060*/  LDGSTS.E.BYPASS.LTC128B.128 [R204+0x9800], desc[UR28][R22.64+0x80] ;  /* 0x0980008016cc7fae */ /* 0x0003e8000b901d5c */
[----:B------:R1:W-:Y:S04]  /*3070*/  LDGSTS.E.BYPASS.LTC128B.128 [R204+0xb800], desc[UR28][R22.64+0x100] ;  /* 0x0b80010016cc7fae */ /* 0x0003e8000b901d5c */
[----:B------:R-:W0:Y:S02]  /*3080*/  LDGDEPBAR ;  /* 0x00000000000079af */ /* 0x000e240000000000 */
.L_x_731:
[----:B------:R-:W-:Y:S01]  /*3090*/  FMNMX.FTZ R13, R24, R13, !PT ;  /* 0x0000000d180d7209 */ /* 0x000fe20007810000 */
[----:B------:R-:W-:Y:S01]  /*30a0*/  VIADD R0, R0, 0x39 ;  /* 0x0000003900007836 */ /* 0x000fe20000000000 */
[----:B------:R-:W-:Y:S01]  /*30b0*/  FSEL R185, R56, -INF , !P4 ;  /* 0xff80000038b97808 */ /* 0x000fe20006000000 */
[----:B------:R-:W-:Y:S01]  /*30c0*/  IMAD.U32 R17, RZ, RZ, UR24 ;  /* 0x00000018ff117e24 */ /* 0x000fe2000f8e00ff */
[----:B------:R-:W-:Y:S01]  /*30d0*/  FMNMX.FTZ R16, R29, R16, !PT ;  /* 0x000000101d107209 */ /* 0x000fe20007810000 */
[----:B------:R-:W-:Y:S01]  /*30e0*/  USHF.L.U32 UR10, UR5, 0x1, URZ ;  /* 0x00000001050a7899 */ /* 0x000fe2000800063f */
[----:B------:R-:W-:Y:S01]  /*30f0*/  FMNMX.FTZ R13, R8, R13, !PT ;  /* 0x0000000d080d7209 */ /* 0x000fe20007810000 */
[----:B------:R-:W-:Y:S01]  /*3100*/  IMAD.WIDE.U32 R146, R2, -0x2daee0ad, RZ ;  /* 0xd2511f5302927825 */ /* 0x000fe200078e00ff */
[----:B------:R-:W-:Y:S01]  /*3110*/  FSEL R183, R57, -INF , !P3 ;  /* 0xff80000039b77808 */ /* 0x000fe20005800000 */
[----:B------:R-:W-:Y:S01]  /*3120*/  UIADD3 UR21, UR32, -0x61c88647, URZ ;  /* 0x9e3779b920157890 */ /* 0x000fe2000fffe03f */
[----:B------:R-:W-:Y:S01]  /*3130*/  FMNMX.FTZ R16, R185, R16, !PT ;  /* 0x00000010b9107209 */ /* 0x000fe20007810000 */
[----:B------:R-:W-:Y:S01]  /*3140*/  UIADD3 UR20, UR33, -0x4498517b, URZ ;  /* 0xbb67ae8521147890 */ /* 0x000fe2000fffe03f */
[----:B------:R-:W-:Y:S01]  /*3150*/  FMNMX.FTZ R13, R10, R13, !PT ;  /* 0x0000000d0a0d7209 */ /* 0x000fe20007810000 */
[----:B------:R-:W-:Y:S01]  /*3160*/  UIADD3 UR19, UR32, 0x3c6ef372, URZ ;  /* 0x3c6ef37220137890 */ /* 0x000fe2000fffe03f */
[----:B------:R-:W-:Y:S01]  /*3170*/  ISETP.GE.AND P1, PT, R0, UR12, PT ;  /* 0x0000000c00007c0c */ /* 0x000fe2000bf26270 */
[----:B------:R-:W-:Y:S01]  /*3180*/  IMAD R0, R17, 0x4, R6 ;  /* 0x0000000411007824 */ /* 0x000fe200078e0206 */
[----:B------:R-:W-:Y:S01]  /*3190*/  FSEL R181, R68, -INF , !P2 ;  /* 0xff80000044b57808 */ /* 0x000fe20005000000 */
[----:B------:R-:W-:Y:S01]  /*31a0*/  UIADD3 UR18, UR33, 0x76cf5d0a, URZ ;  /* 0x76cf5d0a21127890 */ /* 0x000fe2000fffe03f */
[----:B------:R-:W-:Y:S01]  /*31b0*/  FMNMX.FTZ R16, R183, R16, !PT ;  /* 0x00000010b7107209 */ /* 0x000fe20007810000 */
[----:B------:R-:W-:Y:S01]  /*31c0*/  IMAD.WIDE.U32 R144, R0, -0x326172a9, RZ ;  /* 0xcd9e8d5700907825 */ /* 0x000fe200078e00ff */
[----:B------:R-:W-:Y:S01]  /*31d0*/  FMNMX.FTZ R13, R14, R13, !PT ;  /* 0x0000000d0e0d7209 */ /* 0x000fe20007810000 */
[----:B------:R-:W-:Y:S01]  /*31e0*/  UIADD3 UR16, UR33, 0x32370b8f, URZ ;  /* 0x32370b8f21107890 */ /* 0x000fe2000fffe03f */
[----:B------:R-:W-:Y:S01]  /*31f0*/  FSEL R179, R69, -INF , !P1 ;  /* 0xff80000045b37808 */ /* 0x000fe20004800000 */
[----:B------:R-:W-:Y:S01]  /*3200*/  ULDC UR9, c[0x0][0x2ec] ;  /* 0x0000bb0000097ab9 */ /* 0x000fe20000000800 */
[----:B------:R-:W-:Y:S01]  /*3210*/  FMNMX.FTZ R16, R181, R16, !PT ;  /* 0x00000010b5107209 */ /* 0x000fe20007810000 */
[----:B------:R-:W-:Y:S01]  /*3220*/  UIADD3 UR17, UR32, -0x255992d5, URZ ;  /* 0xdaa66d2b20117890 */ /* 0x000fe2000fffe03f */
[----:B------:R-:W-:Y:S01]  /*3230*/  FMNMX.FTZ R15, R12, R13, !PT ;  /* 0x0000000d0c0f7209 */ /* 0x000fe20007810000 */
[----:B------:R-:W-:Y:S01]  /*3240*/  UIADD3 UR15, UR32, 0x78dde6e4, URZ ;  /* 0x78dde6e4200f7890 */ /* 0x000fe2000fffe03f */
[----:B------:R-:W-:Y:S01]  /*3250*/  FMNMX.FTZ R13, R179, R16, !PT ;  /* 0x00000010b30d7209 */ /* 0x000fe20007810000 */
[----:B------:R-:W-:Y:S01]  /*3260*/  UIADD3 UR5, UR33, -0x56f99767, URZ ;  /* 0xa906689921057890 */ /* 0x000fe2000fffe03f */
[----:B------:R-:W-:Y:S01]  /*3270*/  FMNMX.FTZ R15, R34, R15, !PT ;  /* 0x0000000f220f7209 */ /* 0x000fe20007810000 */
[----:B------:R-:W-:Y:S01]  /*3280*/  UIADD3 UR14, UR33, -0x126145ec, URZ ;  /* 0xed9eba14210e7890 */ /* 0x000fe2000fffe03f */
[----:B------:R-:W-:Y:S01]  /*3290*/  FSEL R30, R62, -INF , !P6 ;  /* 0xff8000003e1e7808 */ /* 0x000fe20007000000 */
[----:B------:R-:W2:Y:S01]  /*32a0*/  SHFL.BFLY PT, R132, R13, 0x2, 0x1f ;  /* 0x0c401f000d847f89 */ /* 0x000ea200000e0000 */
[----:B------:R-:W-:Y:S01]  /*32b0*/  FMNMX.FTZ R15, R32, R15, !PT ;  /* 0x0000000f200f7209 */ /* 0x000fe20007810000 */
[----:B------:R-:W-:Y:S01]  /*32c0*/  IMAD.IADD R196, R81, 0x1, R4 ;  /* 0x0000000151c47824 */ /* 0x000fe200078e0204 */
[----:B------:R-:W-:Y:S01]  /*32d0*/  FSEL R28, R63, -INF , !P5 ;  /* 0xff8000003f1c7808 */ /* 0x000fe20006800000 */
[----:B------:R-:W-:Y:S01]  /*32e0*/  UIADD3 UR8, UR32, -0x4ab325aa, URZ ;  /* 0xb54cda5620087890 */ /* 0x000fe2000fffe03f */
[----:B------:R-:W-:Y:S01]  /*32f0*/  FMNMX.FTZ R15, R30, R15, !PT ;  /* 0x0000000f1e0f7209 */ /* 0x000fe20007810000 */
[----:B------:R-:W-:Y:S01]  /*3300*/  ULDC.U8 UR27, c[0x0][0x388] ;  /* 0x0000e200001b7ab9 */ /* 0x000fe20000000000 */
[----:B------:R-:W-:Y:S01]  /*3310*/  FSEL R180, R58, -INF , !P4 ;  /* 0xff8000003ab47808 */ /* 0x000fe20006000000 */
[----:B------:R-:W-:Y:S01]  /*3320*/  IMAD.U32 R170, RZ, RZ, UR27 ;  /* 0x0000001bffaa7e24 */ /* 0x000fe2000f8e00ff */
[----:B------:R-:W-:Y:S01]  /*3330*/  FMNMX.FTZ R15, R28, R15, !PT ;  /* 0x0000000f1c0f7209 */ /* 0x000fe20007810000 */
[----:B------:R-:W-:Y:S01]  /*3340*/  UIADD3 UR26, UR32, 0x1715609d, URZ ;  /* 0x1715609d201a7890 */ /* 0x000fe2000fffe03f */
[----:B------:R-:W-:Y:S01]  /*3350*/  FSEL R178, R59, -INF , !P3 ;  /* 0xff8000003bb27808 */ /* 0x000fe20005800000 */
[C---:B------:R-:W-:Y:S01]  /*3360*/  VIADD R189, R199.reuse, 0x1800 ;  /* 0x00001800c7bd7836 */ /* 0x040fe20000000000 */
[----:B------:R-:W-:Y:S01]  /*3370*/  FMNMX.FTZ R15, R180, R15, !PT ;  /* 0x0000000fb40f7209 */ /* 0x000fe20007810000 */
[----:B------:R-:W-:Y:S01]  /*3380*/  VIADD R184, R199, 0x3800 ;  /* 0x00003800c7b87836 */ /* 0x000fe20000000000 */
[----:B------:R-:W-:-:S02]  /*3390*/  FSEL R176, R70, -INF , !P2 ;  /* 0xff80000046b07808 */ /* 0x000fc40005000000 */
[----:B------:R-:W-:Y:S02]  /*33a0*/  FMNMX.FTZ R15, R178, R15, !PT ;  /* 0x0000000fb20f7209 */ /* 0x000fe40007810000 */
[----:B------:R-:W-:Y:S02]  /*33b0*/  FSEL R175, R71, -INF , !P1 ;  /* 0xff80000047af7808 */ /* 0x000fe40004800000 */
[----:B------:R-:W-:Y:S02]  /*33c0*/  FMNMX.FTZ R6, R176, R15, !PT ;  /* 0x0000000fb0067209 */ /* 0x000fe40007810000 */
[----:B------:R-:W-:Y:S01]  /*33d0*/  LOP3.LUT R135, R3, UR32, RZ, 0x3c, !PT ;  /* 0x0000002003877c12 */ /* 0x000fe2000f8e3cff */
[----:B------:R-:W-:Y:S01]  /*33e0*/  IMAD.U32 R3, RZ, RZ, UR10 ;  /* 0x0000000aff037e24 */ /* 0x000fe2000f8e00ff */
[----:B--2---:R-:W-:Y:S01]  /*33f0*/  FMNMX.FTZ R132, R13, R132, !PT ;  /* 0x000000840d847209 */ /* 0x004fe20007810000 */
[----:B------:R-:W-:Y:S01]  /*3400*/  UIADD3 UR10, UR10, 0x1, URZ ;  /* 0x000000010a0a7890 */ /* 0x000fe2000fffe03f */
[----:B------:R-:W-:-:S02]  /*3410*/  FMNMX.FTZ R13, R175, R6, !PT ;  /* 0x00000006af0d7209 */ /* 0x000fc40007810000 */
[----:B------:R-:W-:Y:S01]  /*3420*/  LOP3.LUT R3, R147, UR33, R3, 0x96, !PT ;  /* 0x0000002193037c12 */ /* 0x000fe2000f8e9603 */
[----:B------:R-:W2:Y:S01]  /*3430*/  SHFL.BFLY PT, R15, R132, 0x1, 0x1f ;  /* 0x0c201f00840f7f89 */ /* 0x000ea200000e0000 */
[----:B------:R-:W-:Y:S02]  /*3440*/  LOP3.LUT R138, R145, R135, RZ, 0x3c, !PT ;  /* 0x00000087918a7212 */ /* 0x000fe400078e3cff */
[----:B------:R-:W-:Y:S01]  /*3450*/  LEA R196, R196, UR4, 0x1 ;  /* 0x00000004c4c47c11 */ /* 0x000fe2000f8e08ff */
[----:B------:R-:W3:Y:S01]  /*3460*/  SHFL.BFLY PT, R6, R13, 0x2, 0x1f ;  /* 0x0c401f000d067f89 */ /* 0x000ee200000e0000 */
[----:B-1----:R-:W-:Y:S01]  /*3470*/  IMAD.WIDE.U32 R22, R3, -0x326172a9, RZ ;  /* 0xcd9e8d5703167825 */ /* 0x002fe200078e00ff */
[----:B------:R-:W-:Y:S01]  /*3480*/  LEA R170, R170, UR27, 0x10 ;  /* 0x0000001baaaa7c11 */ /* 0x000fe2000f8e80ff */
[----:B------:R-:W-:Y:S01]  /*3490*/  UIADD3 UR4, UR33, 0x646e171e, URZ ;  /* 0x646e171e21047890 */ /* 0x000fe2000fffe03f */
[----:B------:R-:W-:Y:S01]  /*34a0*/  LDSM.16.MT88.4 R124, [R196+0xc000] ;  /* 0x00c00000c47c783b */ /* 0x000fe20000004200 */
[----:B------:R-:W-:Y:S01]  /*34b0*/  IMAD.WIDE.U32 R138, R138, -0x2daee0ad, RZ ;  /* 0xd2511f538a8a7825 */ /* 0x000fe200078e00ff */
[----:B------:R-:W-:-:S02]  /*34c0*/  LOP3.LUT R3, R23, UR21, R144, 0x96, !PT ;  /* 0x0000001517037c12 */ /* 0x000fc4000f8e9690 */
[----:B------:R-:W-:Y:S01]  /*34d0*/  LDSM.16.MT88.4 R64, [R196+0xe000] ;  /* 0x00e00000c440783b */ /* 0x000fe20000004200 */
[----:B------:R-:W-:Y:S01]  /*34e0*/  IMAD R194, R7, 0x2, R196 ;  /* 0x0000000207c27824 */ /* 0x000fe200078e02c4 */
[----:B------:R-:W-:Y:S01]  /*34f0*/  LOP3.LUT R136, R139, UR20, R146, 0x96, !PT ;  /* 0x000000148b887c12 */ /* 0x000fe2000f8e9692 */
[----:B------:R-:W-:Y:S01]  /*3500*/  IMAD.WIDE.U32 R18, R3, -0x2daee0ad, RZ ;  /* 0xd2511f5303127825 */ /* 0x000fe200078e00ff */
[----:B------:R-:W-:Y:S03]  /*3510*/  LDSM.16.MT88.4 R96, [R196+0x10000] ;  /* 0x01000000c460783b */ /* 0x000fe60000004200 */
[----:B------:R-:W-:Y:S01]  /*3520*/  IMAD.WIDE.U32 R136, R136, -0x326172a9, RZ ;  /* 0xcd9e8d5788887825 */ /* 0x000fe200078e00ff */
[----:B------:R-:W-:Y:S03]  /*3530*/  LDSM.16.MT88.4 R40, [R194+0xc000] ;  /* 0x00c00000c228783b */ /* 0x000fe60000004200 */
[----:B------:R-:W-:Y:S01]  /*3540*/  IMAD R193, R5, 0x2, R196 ;  /* 0x0000000205c17824 */ /* 0x000fe200078e02c4 */
[----:B------:R-:W-:Y:S01]  /*3550*/  LOP3.LUT R22, R137, UR19, R22, 0x96, !PT ;  /* 0x0000001389167c12 */ /* 0x000fe2000f8e9616 */
[----:B------:R-:W-:Y:S01]  /*3560*/  IMAD R192, R5, 0x2, R194 ;  /* 0x0000000205c07824 */ /* 0x000fe200078e02c2 */
[----:B--2---:R-:W-:Y:S01]  /*3570*/  FMNMX.FTZ R132, R132, R15, !PT ;  /* 0x0000000f84847209 */ /* 0x004fe20007810000 */
[----:B------:R-:W-:Y:S01]  /*3580*/  LDSM.16.MT88.4 R72, [R194+0xe000] ;  /* 0x00e00000c248783b */ /* 0x000fe20000004200 */
[----:B---3--:R-:W-:Y:S01]  /*3590*/  FMNMX.FTZ R6, R13, R6, !PT ;  /* 0x000000060d067209 */ /* 0x008fe20007810000 */
[----:B------:R-:W-:Y:S01]  /*35a0*/  IMAD.WIDE.U32 R22, R22, -0x2daee0ad, RZ ;  /* 0xd2511f5316167825 */ /* 0x000fe200078e00ff */
[----:B------:R-:W-:-:S03]  /*35b0*/  LOP3.LUT R13, R19, UR18, R138, 0x96, !PT ;  /* 0x00000012130d7c12 */ /* 0x000fc6000f8e968a */
[C---:B------:R-:W-:Y:S01]  /*35c0*/  FMUL.FTZ R182, R132.reuse, UR9 ;  /* 0x0000000984b67c20 */ /* 0x040fe20008410000 */
[----:B------:R-:W-:Y:S01]  /*35d0*/  FSETP.NEU.FTZ.AND P1, PT, R132, -INF , PT ;  /* 0xff8000008400780b */ /* 0x000fe20003f3d000 */
[----:B------:R-:W1:Y:S01]  /*35e0*/  SHFL.BFLY PT, R3, R6, 0x1, 0x1f ;  /* 0x0c201f0006037f89 */ /* 0x000e6200000e0000 */
[----:B------:R-:W-:Y:S01]  /*35f0*/  LOP3.LUT R18, R23, UR16, R18, 0x96, !PT ;  /* 0x0000001017127c12 */ /* 0x000fe2000f8e9612 */
[----:B------:R-:W-:Y:S01]  /*3600*/  IMAD.WIDE.U32 R16, R13, -0x326172a9, RZ ;  /* 0xcd9e8d570d107825 */ /* 0x000fe200078e00ff */
[----:B------:R-:W-:Y:S01]  /*3610*/  FSEL R182, R182, RZ, P1 ;  /* 0x000000ffb6b67208 */ /* 0x000fe20000800000 */
[----:B------:R-:W2:Y:S02]  /*3620*/  LDSM.16.MT88.4 R56, [R192+0xc000] ;  /* 0x00c00000c038783b */ /* 0x000ea40000004200 */
[----:B------:R-:W-:Y:S01]  /*3630*/  IMAD.WIDE.U32 R18, R18, -0x326172a9, RZ ;  /* 0xcd9e8d5712127825 */ /* 0x000fe200078e00ff */
[----:B------:R-:W-:-:S03]  /*3640*/  LOP3.LUT R13, R17, UR17, R136, 0x96, !PT ;  /* 0x00000011110d7c12 */ /* 0x000fc6000f8e9688 */
[--C-:B------:R-:W-:Y:S01]  /*3650*/  FFMA.FTZ R161, R51, UR9, -R182.reuse ;  /* 0x0000000933a17c23 */ /* 0x100fe200080108b6 */
[--C-:B------:R-:W-:Y:S01]  /*3660*/  FFMA.FTZ R158, R27, UR9, -R182.reuse ;  /* 0x000000091b9e7c23 */ /* 0x100fe200080108b6 */
[----:B------:R-:W-:Y:S01]  /*3670*/  FFMA.FTZ R163, R49, UR9, -R182 ;  /* 0x0000000931a37c23 */ /* 0x000fe200080108b6 */
[----:B------:R-:W-:Y:S01]  /*3680*/  LOP3.LUT R16, R19, UR15, R16, 0x96, !PT ;  /* 0x0000000f13107c12 */ /* 0x000fe2000f8e9610 */
[----:B------:R-:W-:-:S04]  /*3690*/  IMAD.WIDE.U32 R36, R13, -0x2daee0ad, RZ ;  /* 0xd2511f530d247825 */ /* 0x000fc800078e00ff */
[--C-:B------:R-:W-:Y:S01]  /*36a0*/  FFMA.FTZ R162, R53, UR9, -R182.reuse ;  /* 0x0000000935a27c23 */ /* 0x100fe200080108b6 */
[----:B------:R-:W-:Y:S01]  /*36b0*/  MUFU.EX2 R161, R161 ;  /* 0x000000a100a17308 */ /* 0x000fe20000000800 */
[----:B------:R-:W-:Y:S01]  /*36c0*/  FFMA.FTZ R153, R11, UR9, -R182 ;  /* 0x000000090b997c23 */ /* 0x000fe200080108b6 */
[----:B------:R-:W-:Y:S01]  /*36d0*/  IMAD.WIDE.U32 R16, R16, -0x2daee0ad, RZ ;  /* 0xd2511f5310107825 */ /* 0x000fe200078e00ff */
[----:B------:R-:W-:Y:S01]  /*36e0*/  LOP3.LUT R22, R37, UR14, R22, 0x96, !PT ;  /* 0x0000000e25167c12 */ /* 0x000fe2000f8e9616 */
[----:B------:R-:W-:Y:S02]  /*36f0*/  LDSM.16.MT88.4 R80, [R193+0xe000] ;  /* 0x00e00000c150783b */ /* 0x000fe40000004200 */
[--C-:B------:R-:W-:Y:S01]  /*3700*/  FFMA.FTZ R152, R9, UR9, -R182.reuse ;  /* 0x0000000909987c23 */ /* 0x100fe200080108b6 */
[----:B------:R-:W-:Y:S01]  /*3710*/  FFMA.FTZ R156, R25, UR9, -R182 ;  /* 0x00000009199c7c23 */ /* 0x000fe200080108b6 */
[----:B------:R-:W-:Y:S01]  /*3720*/  LOP3.LUT R4, R17, UR5, R36, 0x96, !PT ;  /* 0x0000000511047c12 */ /* 0x000fe2000f8e9624 */
[----:B------:R-:W-:Y:S01]  /*3730*/  IMAD.WIDE.U32 R22, R22, -0x326172a9, RZ ;  /* 0xcd9e8d5716167825 */ /* 0x000fe200078e00ff */
[----:B------:R-:W3:Y:S01]  /*3740*/  MUFU.EX2 R158, R158 ;  /* 0x0000009e009e7308 */ /* 0x000ee20000000800 */
[----:B-1----:R-:W-:Y:S01]  /*3750*/  FMNMX.FTZ R3, R6, R3, !PT ;  /* 0x0000000306037209 */ /* 0x002fe20007810000 */
[----:B------:R-:W-:Y:S01]  /*3760*/  LDSM.16.MT88.4 R88, [R192+0xe000] ;  /* 0x00e00000c058783b */ /* 0x000fe20000004200 */
[----:B------:R-:W-:-:S04]  /*3770*/  IMAD.WIDE.U32 R36, R4, -0x326172a9, RZ ;  /* 0xcd9e8d5704247825 */ /* 0x000fc800078e00ff */
[----:B------:R-:W-:Y:S01]  /*3780*/  FFMA.FTZ R155, R21, UR9, -R182 ;  /* 0x00000009159b7c23 */ /* 0x000fe200080108b6 */
[C---:B------:R-:W-:Y:S01]  /*3790*/  FSETP.NEU.FTZ.AND P1, PT, R3.reuse, -INF , PT ;  /* 0xff8000000300780b */ /* 0x040fe20003f3d000 */
[----:B------:R-:W-:Y:S01]  /*37a0*/  FMUL.FTZ R177, R3, UR9 ;  /* 0x0000000903b17c20 */ /* 0x000fe20008410000 */
[----:B------:R-:W-:Y:S01]  /*37b0*/  LDSM.16.MT88.4 R100, [R194+0x10000] ;  /* 0x01000000c264783b */ /* 0x000fe20000004200 */
[----:B------:R-:W-:Y:S01]  /*37c0*/  SHF.R.U32.HI R20, RZ, 0x10, R36 ;  /* 0x00000010ff147819 */ /* 0x000fe20000011624 */
[----:B------:R-:W-:Y:S01]  /*37d0*/  MUFU.EX2 R163, R163 ;  /* 0x000000a300a37308 */ /* 0x000fe20000000800 */
[----:B------:R-:W-:Y:S01]  /*37e0*/  LOP3.LUT R6, R37, UR8, R22, 0x96, !PT ;  /* 0x0000000825067c12 */ /* 0x000fe2000f8e9616 */
[----:B------:R-:W-:Y:S01]  /*37f0*/  LDSM.16.MT88.4 R116, [R193+0x10000] ;  /* 0x01000000c174783b */ /* 0x000fe20000004200 */
[----:B------:R-:W-:Y:S01]  /*3800*/  FSEL R177, R177, RZ, P1 ;  /* 0x000000ffb1b17208 */ /* 0x000fe20000800000 */
[----:B------:R-:W-:Y:S01]  /*3810*/  FFMA.FTZ R166, R35, UR9, -R182 ;  /* 0x0000000923a67c23 */ /* 0x000fe200080108b6 */
[----:B------:R-:W-:Y:S01]  /*3820*/  SHF.R.U32.HI R115, RZ, 0x18, R36 ;  /* 0x00000018ff737819 */ /* 0x000fe20000011624 */
[----:B------:R-:W-:Y:S01]  /*3830*/  LDSM.16.MT88.4 R148, [R193+0x10800] ;  /* 0x01080000c194783b */ /* 0x000fe20000004200 */
[----:B------:R-:W-:Y:S01]  /*3840*/  LOP3.LUT R20, R20, 0xff, RZ, 0xc0, !PT ;  /* 0x000000ff14147812 */ /* 0x000fe200078ec0ff */
[--C-:B------:R-:W-:Y:S01]  /*3850*/  FFMA.FTZ R160, R26, UR9, -R177.reuse ;  /* 0x000000091aa07c23 */ /* 0x100fe200080108b1 */
[--C-:B------:R-:W-:Y:S01]  /*3860*/  FFMA.FTZ R159, R24, UR9, -R177.reuse ;  /* 0x00000009189f7c23 */ /* 0x100fe200080108b1 */
[--C-:B------:R-:W-:Y:S01]  /*3870*/  FFMA.FTZ R164, R50, UR9, -R177.reuse ;  /* 0x0000000932a47c23 */ /* 0x100fe200080108b1 */
[--C-:B------:R-:W-:Y:S01]  /*3880*/  FFMA.FTZ R165, R48, UR9, -R177.reuse ;  /* 0x0000000930a57c23 */ /* 0x100fe200080108b1 */
[----:B------:R-:W-:Y:S01]  /*3890*/  LOP3.LUT R13, R36, 0xffff, RZ, 0xc0, !PT ;  /* 0x0000ffff240d7812 */ /* 0x000fe200078ec0ff */
[----:B------:R-:W-:Y:S01]  /*38a0*/  MUFU.EX2 R162, R162 ;  /* 0x000000a200a27308 */ /* 0x000fe20000000800 */
[--C-:B------:R-:W-:Y:S01]  /*38b0*/  SHF.R.U32.HI R113, RZ, 0x10, R6.reuse ;  /* 0x00000010ff717819 */ /* 0x100fe20000011606 */
[--C-:B------:R-:W-:Y:S01]  /*38c0*/  FFMA.FTZ R133, R12, UR9, -R177.reuse ;  /* 0x000000090c857c23 */ /* 0x100fe200080108b1 */
[C---:B------:R-:W-:Y:S01]  /*38d0*/  LOP3.LUT R22, R6.reuse, 0xffff, RZ, 0xc0, !PT ;  /* 0x0000ffff06167812 */ /* 0x040fe200078ec0ff */
[----:B------:R-:W1:Y:S01]  /*38e0*/  LDSM.16.MT88.4 R48, [R193+0xc000] ;  /* 0x00c00000c130783b */ /* 0x000e620000004200 */
[----:B------:R-:W-:Y:S01]  /*38f0*/  LOP3.LUT R5, R6, 0xff, RZ, 0xc0, !PT ;  /* 0x000000ff06057812 */ /* 0x000fe200078ec0ff */
[----:B------:R-:W-:Y:S01]  /*3900*/  FFMA.FTZ R134, R14, UR9, -R177 ;  /* 0x000000090e867c23 */ /* 0x000fe200080108b1 */
[----:B------:R-:W-:Y:S01]  /*3910*/  PRMT R115, R20, 0x5410, R115 ;  /* 0x0000541014737816 */ /* 0x000fe20000000073 */
[----:B------:R-:W-:Y:S01]  /*3920*/  MUFU.EX2 R160, R160 ;  /* 0x000000a000a07308 */ /* 0x000fe20000000800 */
[----:B------:R-:W-:Y:S01]  /*3930*/  LOP3.LUT R4, R36, 0xff, RZ, 0xc0, !PT ;  /* 0x000000ff24047812 */ /* 0x000fe200078ec0ff */
[----:B------:R-:W-:Y:S01]  /*3940*/  FFMA.FTZ R157, R8, UR9, -R177 ;  /* 0x00000009089d7c23 */ /* 0x000fe200080108b1 */
[----:B------:R-:W-:Y:S01]  /*3950*/  SHF.R.U32.HI R7, RZ, 0x8, R13 ;  /* 0x00000008ff077819 */ /* 0x000fe2000001160d */
[----:B------:R-:W-:Y:S01]  /*3960*/  FFMA.FTZ R154, R10, UR9, -R177 ;  /* 0x000000090a9a7c23 */ /* 0x000fe200080108b1 */
[----:B------:R-:W-:Y:S01]  /*3970*/  SHF.R.U32.HI R6, RZ, 0x18, R6 ;  /* 0x00000018ff067819 */ /* 0x000fe20000011606 */
[--C-:B------:R-:W-:Y:S01]  /*3980*/  FFMA.FTZ R167, R33, UR9, -R182.reuse ;  /* 0x0000000921a77c23 */ /* 0x100fe200080108b6 */
[----:B------:R-:W-:Y:S01]  /*3990*/  LOP3.LUT R113, R113, 0xff, RZ, 0xc0, !PT ;  /* 0x000000ff71717812 */ /* 0x000fe200078ec0ff */
[----:B------:R-:W4:Y:S01]  /*39a0*/  MUFU.EX2 R159, R159 ;  /* 0x0000009f009f7308 */ /* 0x000f220000000800 */
[----:B------:R-:W-:Y:S01]  /*39b0*/  PRMT R7, R4, 0x5410, R7 ;  /* 0x0000541004077816 */ /* 0x000fe20000000007 */
[----:B------:R-:W-:Y:S01]  /*39c0*/  FFMA.FTZ R168, R31, UR9, -R182 ;  /* 0x000000091fa87c23 */ /* 0x000fe200080108b6 */
[----:B------:R-:W-:Y:S01]  /*39d0*/  PRMT R113, R113, 0x5410, R6 ;  /* 0x0000541071717816 */ /* 0x000fe20000000006 */
[----:B------:R-:W-:Y:S01]  /*39e0*/  FFMA.FTZ R169, R29, UR9, -R182 ;  /* 0x000000091da97c23 */ /* 0x000fe200080108b6 */
[--C-:B------:R-:W-:Y:S01]  /*39f0*/  HSET2.LE.AND R115, R115, R170.reuse, PT ;  /* 0x000000aa73737233 */ /* 0x100fe20003803000 */
[--C-:B------:R-:W-:Y:S01]  /*3a00*/  FFMA.FTZ R171, R34, UR9, -R177.reuse ;  /* 0x0000000922ab7c23 */ /* 0x100fe200080108b1 */
[--C-:B------:R-:W-:Y:S01]  /*3a10*/  HSET2.LE.AND R114, R7, R170.reuse, PT ;  /* 0x000000aa07727233 */ /* 0x100fe20003803000 */
[----:B------:R-:W-:Y:S01]  /*3a20*/  MUFU.EX2 R164, R164 ;  /* 0x000000a400a47308 */ /* 0x000fe20000000800 */
[----:B---3--:R-:W-:Y:S01]  /*3a30*/  F2FP.BF16.F32.PACK_AB R7, R158, R161 ;  /* 0x000000a19e07723e */ /* 0x008fe200000010ff */
[--C-:B------:R-:W-:Y:S01]  /*3a40*/  FFMA.FTZ R172, R32, UR9, -R177.reuse ;  /* 0x0000000920ac7c23 */ /* 0x100fe200080108b1 */
[----:B------:R-:W-:Y:S01]  /*3a50*/  SHF.R.U32.HI R22, RZ, 0x8, R22 ;  /* 0x00000008ff167819 */ /* 0x000fe20000011616 */
[--C-:B------:R-:W-:Y:S01]  /*3a60*/  FFMA.FTZ R174, R30, UR9, -R177.reuse ;  /* 0x000000091eae7c23 */ /* 0x100fe200080108b1 */
[--C-:B------:R-:W-:Y:S01]  /*3a70*/  HSET2.LE.AND R113, R113, R170.reuse, PT ;  /* 0x000000aa71717233 */ /* 0x100fe20003803000 */
[--C-:B------:R-:W-:Y:S01]  /*3a80*/  FFMA.FTZ R173, R28, UR9, -R177.reuse ;  /* 0x000000091cad7c23 */ /* 0x100fe200080108b1 */
[----:B------:R-:W-:Y:S01]  /*3a90*/  LOP3.LUT R114, R114, R7, RZ, 0xc0, !PT ;  /* 0x0000000772727212 */ /* 0x000fe200078ec0ff */
[----:B------:R-:W3:Y:S01]  /*3aa0*/  MUFU.EX2 R165, R165 ;  /* 0x000000a500a57308 */ /* 0x000ee20000000800 */
[----:B----4-:R-:W-:Y:S01]  /*3ab0*/  F2FP.BF16.F32.PACK_AB R6, R159, R160 ;  /* 0x000000a09f06723e */ /* 0x010fe200000010ff */
[----:B------:R-:W-:Y:S01]  /*3ac0*/  LDSM.16.MT88.4 R24, [R196+0xc800] ;  /* 0x00c80000c418783b */ /* 0x000fe20000004200 */
[----:B------:R-:W-:Y:S01]  /*3ad0*/  PRMT R5, R5, 0x5410, R22 ;  /* 0x0000541005057816 */ /* 0x000fe20000000016 */
[----:B------:R-:W-:Y:S01]  /*3ae0*/  FFMA.FTZ R217, R179, UR9, -R182 ;  /* 0x00000009b3d97c23 */ /* 0x000fe200080108b6 */
[----:B------:R-:W-:Y:S01]  /*3af0*/  LOP3.LUT R115, R115, R6, RZ, 0xc0, !PT ;  /* 0x0000000673737212 */ /* 0x000fe200078ec0ff */
[----:B------:R-:W-:Y:S01]  /*3b00*/  FFMA.FTZ R178, R178, UR9, -R177 ;  /* 0x00000009b2b27c23 */ /* 0x000fe200080108b1 */
[----:B------:R-:W-:Y:S01]  /*3b10*/  LOP3.LUT R6, R23, UR26, R18, 0x96, !PT ;  /* 0x0000001a17067c12 */ /* 0x000fe2000f8e9612 */
[----:B------:R-:W-:Y:S01]  /*3b20*/  MUFU.EX2 R153, R153 ;  /* 0x0000009900997308 */ /* 0x000fe20000000800 */
[----:B------:R-:W-:Y:S01]  /*3b30*/  HSET2.LE.AND R112, R5, R170, PT ;  /* 0x000000aa05707233 */ /* 0x000fe20003803000 */
[----:B------:R-:W-:Y:S01]  /*3b40*/  LDSM.16.MT88.4 R20, [R193+0xc800] ;  /* 0x00c80000c114783b */ /* 0x000fe20000004200 */
[----:B------:R-:W-:Y:S01]  /*3b50*/  F2FP.BF16.F32.PACK_AB R5, R162, R163 ;  /* 0x000000a3a205723e */ /* 0x000fe200000010ff */
[----:B------:R-:W-:-:S04]  /*3b60*/  IMAD.WIDE.U32 R6, R6, -0x2daee0ad, RZ ;  /* 0xd2511f5306067825 */ /* 0x000fc800078e00ff */
[--C-:B------:R-:W-:Y:S01]  /*3b70*/  FFMA.FTZ R176, R176, UR9, -R177.reuse ;  /* 0x00000009b0b07c23 */ /* 0x100fe200080108b1 */
[----:B------:R-:W-:Y:S01]  /*3b80*/  FFMA.FTZ R215, R175, UR9, -R177 ;  /* 0x00000009afd77c23 */ /* 0x000fe200080108b1 */
[----:B------:R-:W-:Y:S01]  /*3b90*/  LOP3.LUT R112, R112, R5, RZ, 0xc0, !PT ;  /* 0x0000000570707212 */ /* 0x000fe200078ec0ff */
[----:B------:R-:W4:Y:S01]  /*3ba0*/  MUFU.EX2 R152, R152 ;  /* 0x0000009800987308 */ /* 0x000f220000000800 */
[----:B---3--:R-:W-:Y:S01]  /*3bb0*/  F2FP.BF16.F32.PACK_AB R4, R165, R164 ;  /* 0x000000a4a504723e */ /* 0x008fe200000010ff */
[----:B------:R-:W-:Y:S01]  /*3bc0*/  LDSM.16.MT88.4 R32, [R193+0xd000] ;  /* 0x00d00000c120783b */ /* 0x000fe20000004200 */
[C---:B------:R-:W-:Y:S01]  /*3bd0*/  LOP3.LUT R11, R6.reuse, 0xff, RZ, 0xc0, !PT ;  /* 0x000000ff060b7812 */ /* 0x040fe200078ec0ff */
[----:B------:R-:W-:Y:S01]  /*3be0*/  FADD.FTZ R162, R163, R162 ;  /* 0x000000a2a3a27221 */ /* 0x000fe20000010000 */
[----:B------:R-:W-:Y:S01]  /*3bf0*/  LOP3.LUT R113, R113, R4, RZ, 0xc0, !PT ;  /* 0x0000000471717212 */ /* 0x000fe200078ec0ff */
[----:B------:R-:W-:Y:S01]  /*3c00*/  LDSM.16.MT88.4 R28, [R196+0xf000] ;  /* 0x00f00000c41c783b */ /* 0x000fe20000004200 */
[----:B------:R-:W-:Y:S01]  /*3c10*/  LOP3.LUT R4, R6, 0xffff, RZ, 0xc0, !PT ;  /* 0x0000ffff06047812 */ /* 0x000fe200078ec0ff */
[----:B------:R-:W-:Y:S01]  /*3c20*/  MUFU.EX2 R134, R134 ;  /* 0x0000008600867308 */ /* 0x000fe20000000800 */
[----:B------:R-:W-:Y:S01]  /*3c30*/  LOP3.LUT R141, R7, UR4, R16, 0x96, !PT ;  /* 0x00000004078d7c12 */ /* 0x000fe2000f8e9610 */
[----:B------:R-:W-:Y:S01]  /*3c40*/  FADD.FTZ R165, R164, R165 ;  /* 0x000000a5a4a57221 */ /* 0x000fe20000010000 */
[----:B------:R-:W-:Y:S01]  /*3c50*/  SHF.R.U32.HI R4, RZ, 0x8, R4 ;  /* 0x00000008ff047819 */ /* 0x000fe20000011604 */
[C---:B--2---:R-:W-:Y:S01]  /*3c60*/  HMMA.16816.F32.BF16 R52, R112.reuse, R56, RZ ;  /* 0x000000387034723c */ /* 0x044fe200000418ff */
[--C-:B------:R-:W-:Y:S01]  /*3c70*/  SHF.R.U32.HI R143, RZ, 0x10, R6.reuse ;  /* 0x00000010ff8f7819 */ /* 0x100fe20000011606 */
[----:B------:R-:W-:Y:S01]  /*3c80*/  LDSM.16.MT88.4 R16, [R194+0xc800] ;  /* 0x00c80000c210783b */ /* 0x000fe20000004200 */
[----:B------:R-:W-:Y:S01]  /*3c90*/  SHF.R.U32.HI R12, RZ, 0x18, R6 ;  /* 0x00000018ff0c7819 */ /* 0x000fe20000011606 */
[----:B------:R-:W2:Y:S01]  /*3ca0*/  MUFU.EX2 R133, R133 ;  /* 0x0000008500857308 */ /* 0x000ea20000000800 */
[----:B------:R-:W-:Y:S01]  /*3cb0*/  PRMT R11, R11, 0x5410, R4 ;  /* 0x000054100b0b7816 */ /* 0x000fe20000000004 */
[C---:B------:R-:W-:Y:S01]  /*3cc0*/  HMMA.16816.F32.BF16 R56, R112.reuse, R58, RZ ;  /* 0x0000003a7038723c */ /* 0x040fe200000418ff */
[----:B------:R-:W3:Y:S01]  /*3cd0*/  LDSM.16.MT88.4 R4, [R192+0x10000] ;  /* 0x01000000c004783b */ /* 0x000ee20000004200 */
[----:B------:R-:W-:Y:S01]  /*3ce0*/  LOP3.LUT R13, R141, 0xffff, RZ, 0xc0, !PT ;  /* 0x0000ffff8d0d7812 */ /* 0x000fe200078ec0ff */
[----:B------:R-:W-:Y:S01]  /*3cf0*/  FADD.FTZ R161, R161, R162 ;  /* 0x000000a2a1a17221 */ /* 0x000fe20000010000 */
[----:B------:R-:W-:Y:S01]  /*3d00*/  LOP3.LUT R143, R143, 0xff, RZ, 0xc0, !PT ;  /* 0x000000ff8f8f7812 */ /* 0x000fe200078ec0ff */
[----:B------:R-:W-:Y:S01]  /*3d10*/  FADD.FTZ R160, R160, R165 ;  /* 0x000000a5a0a07221 */ /* 0x000fe20000010000 */
[----:B------:R-:W-:Y:S01]  /*3d20*/  SHF.R.U32.HI R8, RZ, 0x8, R13 ;  /* 0x00000008ff087819 */ /* 0x000fe2000001160d */
[----:B------:R-:W-:Y:S01]  /*3d30*/  MUFU.EX2 R156, R156 ;  /* 0x0000009c009c7308 */ /* 0x000fe20000000800 */
[----:B------:R-:W-:Y:S01]  /*3d40*/  PRMT R143, R143, 0x5410, R12 ;  /* 0x000054108f8f7816 */ /* 0x000fe2000000000c */
[C---:B------:R-:W-:Y:S01]  /*3d50*/  HMMA.16816.F32.BF16 R128, R112.reuse, R124, RZ ;  /* 0x0000007c7080723c */ /* 0x040fe200000418ff */
[----:B------:R-:W5:Y:S01]  /*3d60*/  LDSM.16.MT88.4 R12, [R192+0xc800] ;  /* 0x00c80000c00c783b */ /* 0x000f620000004200 */
[----:B------:R-:W-:Y:S01]  /*3d70*/  LOP3.LUT R9, R141, 0xff, RZ, 0xc0, !PT ;  /* 0x000000ff8d097812 */ /* 0x000fe200078ec0ff */
[----:B------:R-:W-:Y:S01]  /*3d80*/  FADD.FTZ R161, R158, R161 ;  /* 0x000000a19ea17221 */ /* 0x000fe20000010000 */
[----:B------:R-:W-:Y:S01]  /*3d90*/  SHF.R.U32.HI R10, RZ, 0x10, R141 ;  /* 0x00000010ff0a7819 */ /* 0x000fe2000001168d */
[----:B------:R-:W-:Y:S01]  /*3da0*/  FADD.FTZ R160, R159, R160 ;  /* 0x000000a09fa07221 */ /* 0x000fe20000010000 */
[----:B------:R-:W3:Y:S01]  /*3db0*/  MUFU.EX2 R155, R155 ;  /* 0x0000009b009b7308 */ /* 0x000ee20000000800 */
[----:B------:R-:W-:Y:S01]  /*3dc0*/  PRMT R9, R9, 0x5410, R8 ;  /* 0x0000541009097816 */ /* 0x000fe20000000008 */
[----:B------:R-:W-:Y:S01]  /*3dd0*/  HMMA.16816.F32.BF16 R36, R112, R40, RZ ;  /* 0x000000287024723c */ /* 0x000fe200000418ff */
[----:B------:R-:W-:-:S02]  /*3de0*/  HSET2.LE.AND R142, R11, R170, PT ;  /* 0x000000aa0b8e7233 */ /* 0x000fc40003803000 */
[----:B------:R-:W-:Y:S02]  /*3df0*/  LOP3.LUT R10, R10, 0xff, RZ, 0xc0, !PT ;  /* 0x000000ff0a0a7812 */ /* 0x000fe400078ec0ff */
[----:B------:R-:W-:Y:S01]  /*3e00*/  HSET2.LE.AND R143, R143, R170, PT ;  /* 0x000000aa8f8f7233 */ /* 0x000fe20003803000 */
[----:B------:R-:W-:Y:S01]  /*3e10*/  MUFU.EX2 R157, R157 ;  /* 0x0000009d009d7308 */ /* 0x000fe20000000800 */
[----:B----4-:R-:W-:Y:S01]  /*3e20*/  F2FP.BF16.F32.PACK_AB R11, R152, R153 ;  /* 0x00000099980b723e */ /* 0x010fe200000010ff */
[C---:B-1----:R-:W-:Y:S01]  /*3e30*/  HMMA.16816.F32.BF16 R44, R112.reuse, R48, RZ ;  /* 0x00000030702c723c */ /* 0x042fe200000418ff */
[----:B--2---:R-:W-:Y:S02]  /*3e40*/  F2FP.BF16.F32.PACK_AB R8, R133, R134 ;  /* 0x000000868508723e */ /* 0x004fe400000010ff */
[----:B------:R-:W-:Y:S02]  /*3e50*/  SHF.R.U32.HI R141, RZ, 0x18, R141 ;  /* 0x00000018ff8d7819 */ /* 0x000fe4000001168d */
[----:B------:R-:W-:Y:S01]  /*3e60*/  LOP3.LUT R142, R142, R11, RZ, 0xc0, !PT ;  /* 0x0000000b8e8e7212 */ /* 0x000fe200078ec0ff */
[----:B------:R-:W1:Y:S01]  /*3e70*/  MUFU.EX2 R154, R154 ;  /* 0x0000009a009a7308 */ /* 0x000e620000000800 */
[----:B------:R-:W-:Y:S01]  /*3e80*/  PRMT R141, R10, 0x5410, R141 ;  /* 0x000054100a8d7816 */ /* 0x000fe2000000008d */
[----:B------:R-:W-:Y:S01]  /*3e90*/  HMMA.16816.F32.BF16 R60, R112, R64, RZ ;  /* 0x00000040703c723c */ /* 0x000fe200000418ff */
[----:B------:R-:W-:-:S02]  /*3ea0*/  LOP3.LUT R143, R143, R8, RZ, 0xc0, !PT ;  /* 0x000000088f8f7212 */ /* 0x000fc400078ec0ff */
[--C-:B------:R-:W-:Y:S02]  /*3eb0*/  HSET2.LE.AND R140, R9, R170.reuse, PT ;  /* 0x000000aa098c7233 */ /* 0x100fe40003803000 */
[----:B------:R-:W2:Y:S01]  /*3ec0*/  LDSM.16.MT88.4 R8, [R196+0xe800] ;  /* 0x00e80000c408783b */ /* 0x000ea20000004200 */
[----:B------:R-:W-:Y:S01]  /*3ed0*/  HSET2.LE.AND R141, R141, R170, PT ;  /* 0x000000aa8d8d7233 */ /* 0x000fe20003803000 */
[C---:B------:R-:W-:Y:S01]  /*3ee0*/  HMMA.16816.F32.BF16 R68, R112.reuse, R72, RZ ;  /* 0x000000487044723c */ /* 0x040fe200000418ff */
[C---:B---3--:R-:W-:Y:S01]  /*3ef0*/  F2FP.BF16.F32.PACK_AB R109, R155.reuse, R156 ;  /* 0x0000009c9b6d723e */ /* 0x048fe200000010ff */
[----:B------:R-:W-:Y:S01]  /*3f00*/  MUFU.EX2 R166, R166 ;  /* 0x000000a600a67308 */ /* 0x000fe20000000800 */
[----:B------:R-:W-:Y:S02]  /*3f10*/  FADD.FTZ R156, R156, R161 ;  /* 0x000000a19c9c7221 */ /* 0x000fe40000010000 */
[----:B------:R-:W-:Y:S01]  /*3f20*/  LOP3.LUT R140, R140, R109, RZ, 0xc0, !PT ;  /* 0x0000006d8c8c7212 */ /* 0x000fe200078ec0ff */
[C---:B------:R-:W-:Y:S01]  /*3f30*/  HMMA.16816.F32.BF16 R76, R112.reuse, R80, RZ ;  /* 0x00000050704c723c */ /* 0x040fe200000418ff */
[----:B------:R-:W-:Y:S01]  /*3f40*/  FADD.FTZ R156, R155, R156 ;  /* 0x0000009c9b9c7221 */ /* 0x000fe20000010000 */
[C---:B-1----:R-:W-:Y:S01]  /*3f50*/  F2FP.BF16.F32.PACK_AB R108, R154.reuse, R157 ;  /* 0x0000009d9a6c723e */ /* 0x042fe200000010ff */
[----:B------:R-:W-:Y:S01]  /*3f60*/  FADD.FTZ R157, R157, R160 ;  /* 0x000000a09d9d7221 */ /* 0x000fe20000010000 */
[----:B------:R-:W1:Y:S02]  /*3f70*/  MUFU.EX2 R167, R167 ;  /* 0x000000a700a77308 */ /* 0x000e640000000800 */
[----:B------:R-:W-:Y:S01]  /*3f80*/  HMMA.16816.F32.BF16 R84, R112, R88, RZ ;  /* 0x000000587054723c */ /* 0x000fe200000418ff */
[----:B------:R-:W-:Y:S01]  /*3f90*/  LOP3.LUT R141, R141, R108, RZ, 0xc0, !PT ;  /* 0x0000006c8d8d7212 */ /* 0x000fe200078ec0ff */
[----:B------:R-:W-:-:S04]  /*3fa0*/  FADD.FTZ R157, R154, R157 ;  /* 0x0000009d9a9d7221 */ /* 0x000fc80000010000 */
        /* <DEDUP_REMOVED lines=8> */
[----:B------:R-:W3:Y:S05]  /*4030*/  MUFU.EX2 R172, R172 ;  /* 0x000000ac00ac7308 */ /* 0x000eea0000000800 */
        /* <DEDUP_REMOVED lines=13> */
[----:B------:R-:W-:Y:S05]  /*4110*/  MUFU.EX2 R215, R215 ;  /* 0x000000d700d77308 */ /* 0x000fea0000000800 */
[C---:B------:R-:W-:Y:S06]  /*4120*/  HMMA.16816.F32.BF16 R108, R112.reuse, R4, RZ ;  /* 0x00000004706c723c */ /* 0x040fec00000418ff */
[----:B------:R-:W-:Y:S01]  /*4130*/  HMMA.16816.F32.BF16 R112, R112, R6, RZ ;  /* 0x000000067070723c */ /* 0x000fe200000418ff */
[----:B------:R-:W1:Y:S05]  /*4140*/  LDSM.16.MT88.4 R4, [R194+0xe800] ;  /* 0x00e80000c204783b */ /* 0x000e6a0000004200 */
[C---:B-----5:R-:W-:Y:S06]  /*4150*/  HMMA.16816.F32.BF16 R52, R140.reuse, R12, R52 ;  /* 0x0000000c8c34723c */ /* 0x060fec0000041834 */
[----:B------:R-:W-:Y:S01]  /*4160*/  HMMA.16816.F32.BF16 R56, R140, R14, R56 ;  /* 0x0000000e8c38723c */ /* 0x000fe20000041838 */
[----:B------:R-:W-:-:S05]  /*4170*/  IMAD.U32 R13, RZ, RZ, UR10 ;  /* 0x0000000aff0d7e24 */ /* 0x000fca000f8e00ff */
[----:B------:R-:W-:Y:S01]  /*4180*/  LOP3.LUT R146, R147, UR33, R13, 0x96, !PT ;  /* 0x0000002193927c12 */ /* 0x000fe2000f8e960d */
[C---:B--2---:R-:W-:Y:S01]  /*4190*/  HMMA.16816.F32.BF16 R60, R140.reuse, R8, R60 ;  /* 0x000000088c3c723c */ /* 0x044fe2000004183c */
[----:B------:R-:W2:Y:S03]  /*41a0*/  LDSM.16.MT88.4 R12, [R192+0xe800] ;  /* 0x00e80000c00c783b */ /* 0x000ea60000004200 */
[----:B------:R-:W-:Y:S02]  /*41b0*/  IMAD.WIDE.U32 R146, R146, -0x326172a9, RZ ;  /* 0xcd9e8d5792927825 */ /* 0x000fe400078e00ff */
[----:B------:R-:W-:Y:S01]  /*41c0*/  HMMA.16816.F32.BF16 R64, R140, R10, R64 ;  /* 0x0000000a8c40723c */ /* 0x000fe20000041840 */
[----:B------:R-:W5:Y:S02]  /*41d0*/  LDSM.16.MT88.4 R8, [R196+0x10800] ;  /* 0x01080000c408783b */ /* 0x000f640000004200 */
[----:B------:R-:W-:-:S03]  /*41e0*/  LOP3.LUT R144, R147, UR21, R144, 0x96, !PT ;  /* 0x0000001593907c12 */ /* 0x000fc6000f8e9690 */
[----:B------:R-:W-:Y:S02]  /*41f0*/  HMMA.16816.F32.BF16 R36, R140, R16, R36 ;  /* 0x000000108c24723c */ /* 0x000fe40000041824 */
[----:B------:R-:W-:-:S04]  /*4200*/  IMAD.WIDE.U32 R144, R144, -0x2daee0ad, RZ ;  /* 0xd2511f5390907825 */ /* 0x000fc800078e00ff */
[----:B------:R-:W-:Y:S01]  /*4210*/  HMMA.16816.F32.BF16 R40, R140, R18, R40 ;  /* 0x000000128c28723c */ /* 0x000fe20000041828 */
[----:B------:R-:W3:Y:S01]  /*4220*/  LDSM.16.MT88.4 R16, [R193+0xe800] ;  /* 0x00e80000c110783b */ /* 0x000ee20000004200 */
[----:B------:R-:W-:-:S04]  /*4230*/  LOP3.LUT R138, R145, UR18, R138, 0x96, !PT ;  /* 0x00000012918a7c12 */ /* 0x000fc8000f8e968a */
[----:B------:R-:W-:Y:S01]  /*4240*/  HMMA.16816.F32.BF16 R44, R140, R20, R44 ;  /* 0x000000148c2c723c */ /* 0x000fe2000004182c */
[----:B------:R-:W-:-:S05]  /*4250*/  IMAD.WIDE.U32 R138, R138, -0x326172a9, RZ ;  /* 0xcd9e8d578a8a7825 */ /* 0x000fca00078e00ff */
[----:B-1----:R-:W-:Y:S01]  /*4260*/  HMMA.16816.F32.BF16 R68, R140, R4, R68 ;  /* 0x000000048c44723c */ /* 0x002fe20000041844 */
[----:B------:R-:W-:Y:S02]  /*4270*/  LOP3.LUT R20, R137, UR19, R146, 0x96, !PT ;  /* 0x0000001389147c12 */ /* 0x000fe4000f8e9692 */
[----:B------:R-:W-:-:S03]  /*4280*/  LOP3.LUT R136, R139, UR17, R136, 0x96, !PT ;  /* 0x000000118b887c12 */ /* 0x000fc6000f8e9688 */
[----:B------:R-:W-:Y:S01]  /*4290*/  IMAD.WIDE.U32 R20, R20, -0x2daee0ad, RZ ;  /* 0xd2511f5314147825 */ /* 0x000fe200078e00ff */
[C---:B------:R-:W-:Y:S01]  /*42a0*/  HMMA.16816.F32.BF16 R72, R140.reuse, R6, R72 ;  /* 0x000000068c48723c */ /* 0x040fe20000041848 */
[----:B------:R-:W1:Y:S02]  /*42b0*/  LDSM.16.MT88.4 R4, [R194+0x10800] ;  /* 0x01080000c204783b */ /* 0x000e640000004200 */
[----:B------:R-:W-:Y:S01]  /*42c0*/  IMAD.WIDE.U32 R136, R136, -0x2daee0ad, RZ ;  /* 0xd2511f5388887825 */ /* 0x000fe200078e00ff */
[----:B------:R-:W-:Y:S02]  /*42d0*/  LOP3.LUT R190, R21, UR16, R144, 0x96, !PT ;  /* 0x0000001015be7c12 */ /* 0x000fe4000f8e9690 */
[----:B--2---:R-:W-:Y:S01]  /*42e0*/  HMMA.16816.F32.BF16 R84, R140, R12, R84 ;  /* 0x0000000c8c54723c */ /* 0x004fe20000041854 */
[----:B------:R-:W2:Y:S01]  /*42f0*/  LDSM.16.MT88.4 R144, [R192+0x10800] ;  /* 0x01080000c090783b */ /* 0x000ea20000004200 */
[----:B------:R-:W-:Y:S01]  /*4300*/  LOP3.LUT R212, R137, UR14, R20, 0x96, !PT ;  /* 0x0000000e89d47c12 */ /* 0x000fe2000f8e9614 */
[----:B------:R-:W-:Y:S01]  /*4310*/  IMAD.WIDE.U32 R190, R190, -0x326172a9, RZ ;  /* 0xcd9e8d57bebe7825 */ /* 0x000fe200078e00ff */
[----:B------:R-:W-:-:S02]  /*4320*/  F2FP.BF16.F32.PACK_AB R20, R167, R166 ;  /* 0x000000a6a714723e */ /* 0x000fc400000010ff */
[----:B-----5:R-:W-:Y:S01]  /*4330*/  HMMA.16816.F32.BF16 R92, R140, R8, R92 ;  /* 0x000000088c5c723c */ /* 0x020fe2000004185c */
[----:B------:R-:W-:Y:S01]  /*4340*/  IMAD.WIDE.U32 R212, R212, -0x326172a9, RZ ;  /* 0xcd9e8d57d4d47825 */ /* 0x000fe200078e00ff */
[----:B------:R-:W-:-:S03]  /*4350*/  LOP3.LUT R186, R191, UR15, R138, 0x96, !PT ;  /* 0x0000000fbfba7c12 */ /* 0x000fc6000f8e968a */
[----:B------:R-:W-:Y:S01]  /*4360*/  VIADD R191, R199, 0x800 ;  /* 0x00000800c7bf7836 */ /* 0x000fe20000000000 */
[----:B------:R-:W-:Y:S01]  /*4370*/  HMMA.16816.F32.BF16 R88, R140, R14, R88 ;  /* 0x0000000e8c58723c */ /* 0x000fe20000041858 */
[----:B------:R-:W-:Y:S01]  /*4380*/  IMAD.WIDE.U32 R186, R186, -0x2daee0ad, RZ ;  /* 0xd2511f53baba7825 */ /* 0x000fe200078e00ff */
[----:B------:R-:W-:-:S04]  /*4390*/  LOP3.LUT R190, R213, UR26, R190, 0x96, !PT ;  /* 0x0000001ad5be7c12 */ /* 0x000fc8000f8e96be */
[----:B------:R-:W-:Y:S01]  /*43a0*/  LOP3.LUT R12, R187, UR5, R136, 0x96, !PT ;  /* 0x00000005bb0c7c12 */ /* 0x000fe2000f8e9688 */
[C---:B---3--:R-:W-:Y:S01]  /*43b0*/  HMMA.16816.F32.BF16 R76, R140.reuse, R16, R76 ;  /* 0x000000108c4c723c */ /* 0x048fe2000004184c */
[----:B------:R-:W-:Y:S01]  /*43c0*/  LDSM.16.MT88.4 R136, [R196+0xd000] ;  /* 0x00d00000c488783b */ /* 0x000fe20000004200 */
[----:B------:R-:W-:Y:S02]  /*43d0*/  VIADD R187, R199, 0x2000 ;  /* 0x00002000c7bb7836 */ /* 0x000fe40000000000 */
[----:B------:R-:W-:Y:S02]  /*43e0*/  IMAD.WIDE.U32 R12, R12, -0x326172a9, RZ ;  /* 0xcd9e8d570c0c7825 */ /* 0x000fe400078e00ff */
[----:B------:R-:W-:Y:S03]  /*43f0*/  HMMA.16816.F32.BF16 R80, R140, R18, R80 ;  /* 0x000000128c50723c */ /* 0x000fe60000041850 */
[----:B------:R-:W-:-:S02]  /*4400*/  LOP3.LUT R8, R13, UR8, R212, 0x96, !PT ;  /* 0x000000080d087c12 */ /* 0x000fc4000f8e96d4 */
[C---:B------:R-:W-:Y:S01]  /*4410*/  LOP3.LUT R16, R12.reuse, 0xff, RZ, 0xc0, !PT ;  /* 0x000000ff0c107812 */ /* 0x040fe200078ec0ff */
[C---:B------:R-:W-:Y:S01]  /*4420*/  HMMA.16816.F32.BF16 R96, R140.reuse, R10, R96 ;  /* 0x0000000a8c60723c */ /* 0x040fe20000041860 */
[----:B------:R-:W-:Y:S02]  /*4430*/  LOP3.LUT R19, R12, 0xffff, RZ, 0xc0, !PT ;  /* 0x0000ffff0c137812 */ /* 0x000fe400078ec0ff */
[--C-:B------:R-:W-:Y:S02]  /*4440*/  SHF.R.U32.HI R9, RZ, 0x10, R12.reuse ;  /* 0x00000010ff097819 */ /* 0x100fe4000001160c */
[----:B------:R-:W-:Y:S01]  /*4450*/  SHF.R.U32.HI R17, RZ, 0x18, R12 ;  /* 0x00000018ff117819 */ /* 0x000fe2000001160c */
[----:B-1----:R-:W-:Y:S01]  /*4460*/  HMMA.16816.F32.BF16 R120, R140, R4, R120 ;  /* 0x000000048c78723c */ /* 0x002fe20000041878 */
[----:B------:R-:W1:Y:S01]  /*4470*/  LDSM.16.MT88.4 R12, [R194+0xd000] ;  /* 0x00d00000c20c783b */ /* 0x000e620000004200 */
[C---:B------:R-:W-:Y:S02]  /*4480*/  LOP3.LUT R11, R8.reuse, 0xffff, RZ, 0xc0, !PT ;  /* 0x0000ffff080b7812 */ /* 0x040fe400078ec0ff */
[----:B------:R-:W-:-:S02]  /*4490*/  LOP3.LUT R10, R8, 0xff, RZ, 0xc0, !PT ;  /* 0x000000ff080a7812 */ /* 0x000fc400078ec0ff */
[----:B------:R-:W-:Y:S01]  /*44a0*/  SHF.R.U32.HI R11, RZ, 0x8, R11 ;  /* 0x00000008ff0b7819 */ /* 0x000fe2000001160b */
[C---:B------:R-:W-:Y:S01]  /*44b0*/  HMMA.16816.F32.BF16 R100, R140.reuse, R6, R100 ;  /* 0x000000068c64723c */ /* 0x040fe20000041864 */
[--C-:B------:R-:W-:Y:S02]  /*44c0*/  SHF.R.U32.HI R21, RZ, 0x18, R8.reuse ;  /* 0x00000018ff157819 */ /* 0x100fe40000011608 */
[----:B------:R-:W-:Y:S02]  /*44d0*/  PRMT R5, R10, 0x5410, R11 ;  /* 0x000054100a057816 */ /* 0x000fe4000000000b */
[----:B------:R-:W-:Y:S01]  /*44e0*/  LOP3.LUT R4, R9, 0xff, RZ, 0xc0, !PT ;  /* 0x000000ff09047812 */ /* 0x000fe200078ec0ff */
[----:B------:R-:W-:Y:S01]  /*44f0*/  HMMA.16816.F32.BF16 R48, R140, R22, R48 ;  /* 0x000000168c30723c */ /* 0x000fe20000041830 */
[----:B------:R-:W-:Y:S02]  /*4500*/  SHF.R.U32.HI R6, RZ, 0x10, R8 ;  /* 0x00000010ff067819 */ /* 0x000fe40000011608 */
[----:B------:R-:W3:Y:S01]  /*4510*/  LDSM.16.MT88.4 R8, [R192+0xd000] ;  /* 0x00d00000c008783b */ /* 0x000ee20000004200 */
[----:B------:R-:W-:-:S02]  /*4520*/  HSET2.LE.AND R5, R5, R170, PT ;  /* 0x000000aa05057233 */ /* 0x000fc40003803000 */
[----:B------:R-:W-:Y:S01]  /*4530*/  LOP3.LUT R6, R6, 0xff, RZ, 0xc0, !PT ;  /* 0x000000ff06067812 */ /* 0x000fe200078ec0ff */
[C---:B------:R-:W-:Y:S01]  /*4540*/  HMMA.16816.F32.BF16 R104, R140.reuse, R148, R104 ;  /* 0x000000948c68723c */ /* 0x040fe20000041868 */
[----:B------:R-:W-:Y:S02]  /*4550*/  SHF.R.U32.HI R19, RZ, 0x8, R19 ;  /* 0x00000008ff137819 */ /* 0x000fe40000011613 */
[----:B------:R-:W-:Y:S02]  /*4560*/  PRMT R17, R4, 0x5410, R17 ;  /* 0x0000541004117816 */ /* 0x000fe40000000011 */
[----:B------:R-:W-:Y:S01]  /*4570*/  PRMT R21, R6, 0x5410, R21 ;  /* 0x0000541006157816 */ /* 0x000fe20000000015 */
[C---:B------:R-:W-:Y:S01]  /*4580*/  HMMA.16816.F32.BF16 R128, R140.reuse, R24, R128 ;  /* 0x000000188c80723c */ /* 0x040fe20000041880 */
[----:B------:R-:W-:Y:S01]  /*4590*/  LOP3.LUT R20, R5, R20, RZ, 0xc0, !PT ;  /* 0x0000001405147212 */ /* 0x000fe200078ec0ff */
[----:B------:R-:W-:Y:S01]  /*45a0*/  FFMA.FTZ R149, R183, UR9, -R182 ;  /* 0x00000009b7957c23 */ /* 0x000fe200080108b6 */
[----:B------:R-:W5:Y:S01]  /*45b0*/  LDSM.16.MT88.4 R4, [R193+0xf000] ;  /* 0x00f00000c104783b */ /* 0x000f620000004200 */
[----:B------:R-:W-:Y:S01]  /*45c0*/  PRMT R19, R16, 0x5410, R19 ;  /* 0x0000541010137816 */ /* 0x000fe20000000013 */
[----:B------:R-:W-:Y:S01]  /*45d0*/  VIADD R183, R199, 0x4000 ;  /* 0x00004000c7b77836 */ /* 0x000fe20000000000 */
[--C-:B------:R-:W-:Y:S01]  /*45e0*/  HSET2.LE.AND R21, R21, R170.reuse, PT ;  /* 0x000000aa15157233 */ /* 0x100fe20003803000 */
[C---:B------:R-:W-:Y:S01]  /*45f0*/  HMMA.16816.F32.BF16 R124, R140.reuse, R26, R124 ;  /* 0x0000001a8c7c723c */ /* 0x040fe2000004187c */
[--C-:B------:R-:W-:Y:S01]  /*4600*/  HSET2.LE.AND R23, R17, R170.reuse, PT ;  /* 0x000000aa11177233 */ /* 0x100fe20003803000 */
[----:B------:R-:W-:Y:S01]  /*4610*/  LDSM.16.MT88.4 R24, [R194+0xf000] ;  /* 0x00f00000c218783b */ /* 0x000fe20000004200 */
[----:B------:R-:W-:Y:S01]  /*4620*/  HSET2.LE.AND R19, R19, R170, PT ;  /* 0x000000aa13137233 */ /* 0x000fe20003803000 */
[----:B------:R-:W-:Y:S01]  /*4630*/  MUFU.EX2 R149, R149 ;  /* 0x0000009500957308 */ /* 0x000fe20000000800 */
[----:B------:R-:W-:Y:S01]  /*4640*/  F2FP.BF16.F32.PACK_AB R16, R172, R171 ;  /* 0x000000abac10723e */ /* 0x000fe200000010ff */
[----:B--2---:R-:W-:Y:S01]  /*4650*/  HMMA.16816.F32.BF16 R108, R140, R144, R108 ;  /* 0x000000908c6c723c */ /* 0x004fe2000004186c */
[----:B------:R-:W-:-:S02]  /*4660*/  F2FP.BF16.F32.PACK_AB R22, R169, R168 ;  /* 0x000000a8a916723e */ /* 0x000fc400000010ff */
[----:B----4-:R-:W-:Y:S02]  /*4670*/  F2FP.BF16.F32.PACK_AB R148, R173, R174 ;  /* 0x000000aead94723e */ /* 0x010fe400000010ff */
[----:B------:R-:W-:Y:S01]  /*4680*/  LOP3.LUT R21, R21, R16, RZ, 0xc0, !PT ;  /* 0x0000001015157212 */ /* 0x000fe200078ec0ff */
[C---:B------:R-:W-:Y:S01]  /*4690*/  HMMA.16816.F32.BF16 R112, R140.reuse, R146, R112 ;  /* 0x000000928c70723c */ /* 0x040fe20000041870 */
[----:B------:R-:W-:Y:S01]  /*46a0*/  LOP3.LUT R22, R19, R22, RZ, 0xc0, !PT ;  /* 0x0000001613167212 */ /* 0x000fe200078ec0ff */
[----:B------:R-:W-:Y:S01]  /*46b0*/  LDSM.16.MT88.4 R144, [R192+0x11000] ;  /* 0x01100000c090783b */ /* 0x000fe20000004200 */
[----:B------:R-:W-:Y:S01]  /*46c0*/  LOP3.LUT R23, R23, R148, RZ, 0xc0, !PT ;  /* 0x0000009417177212 */ /* 0x000fe200078ec0ff */
[--C-:B------:R-:W-:Y:S01]  /*46d0*/  FFMA.FTZ R148, R185, UR9, -R182.reuse ;  /* 0x00000009b9947c23 */ /* 0x100fe200080108b6 */
[----:B------:R-:W-:Y:S01]  /*46e0*/  VIADD R185, R199, 0x3000 ;  /* 0x00003000c7b97836 */ /* 0x000fe20000000000 */
[----:B------:R-:W2:Y:S01]  /*46f0*/  LDSM.16.MT88.4 R16, [R192+0xf000] ;  /* 0x00f00000c010783b */ /* 0x000ea20000004200 */
[----:B------:R-:W-:Y:S03]  /*4700*/  HMMA.16816.F32.BF16 R116, R140, R150, R116 ;  /* 0x000000968c74723c */ /* 0x000fe60000041874 */
[----:B------:R-:W4:Y:S01]  /*4710*/  MUFU.EX2 R148, R148 ;  /* 0x0000009400947308 */ /* 0x000f220000000800 */
[----:B------:R-:W-:Y:S02]  /*4720*/  LDSM.16.MT88.4 R140, [R194+0xd800] ;  /* 0x00d80000c28c783b */ /* 0x000fe40000004200 */
[----:B-1----:R-:W-:Y:S01]  /*4730*/  HMMA.16816.F32.BF16 R36, R20, R12, R36 ;  /* 0x0000000c1424723c */ /* 0x002fe20000041824 */
[----:B------:R-:W-:Y:S01]  /*4740*/  FFMA.FTZ R150, R181, UR9, -R182 ;  /* 0x00000009b5967c23 */ /* 0x000fe200080108b6 */
[----:B------:R-:W-:Y:S01]  /*4750*/  FFMA.FTZ R151, R180, UR9, -R177 ;  /* 0x00000009b4977c23 */ /* 0x000fe200080108b1 */
[----:B------:R-:W-:-:S02]  /*4760*/  VIADD R182, R199, 0x4800 ;  /* 0x00004800c7b67836 */ /* 0x000fc40000000000 */
[C---:B------:R-:W-:Y:S01]  /*4770*/  VIADD R181, R199.reuse, 0x5000 ;  /* 0x00005000c7b57836 */ /* 0x040fe20000000000 */
[----:B------:R-:W-:Y:S01]  /*4780*/  HMMA.16816.F32.BF16 R40, R20, R14, R40 ;  /* 0x0000000e1428723c */ /* 0x000fe20000041828 */
[----:B------:R-:W1:Y:S01]  /*4790*/  LDSM.16.MT88.4 R12, [R196+0x11000] ;  /* 0x01100000c40c783b */ /* 0x000e620000004200 */
[----:B------:R-:W-:Y:S01]  /*47a0*/  MUFU.EX2 R150, R150 ;  /* 0x0000009600967308 */ /* 0x000fe20000000800 */
[----:B------:R-:W-:-:S03]  /*47b0*/  VIADD R180, R199, 0x5800 ;  /* 0x00005800c7b47836 */ /* 0x000fc60000000000 */
[----:B---3--:R-:W-:Y:S01]  /*47c0*/  HMMA.16816.F32.BF16 R52, R20, R8, R52 ;  /* 0x000000081434723c */ /* 0x008fe20000041834 */
[----:B----4-:R-:W-:-:S03]  /*47d0*/  F2FP.BF16.F32.PACK_AB R175, R149, R148 ;  /* 0x0000009495af723e */ /* 0x010fc600000010ff */
[----:B------:R-:W3:Y:S02]  /*47e0*/  MUFU.EX2 R151, R151 ;  /* 0x0000009700977308 */ /* 0x000ee40000000800 */
[C---:B------:R-:W-:Y:S01]  /*47f0*/  HMMA.16816.F32.BF16 R56, R20.reuse, R10, R56 ;  /* 0x0000000a1438723c */ /* 0x040fe20000041838 */
[----:B------:R-:W4:Y:S05]  /*4800*/  LDSM.16.MT88.4 R8, [R194+0x11000] ;  /* 0x01100000c208783b */ /* 0x000f2a0000004200 */
[C---:B-----5:R-:W-:Y:S06]  /*4810*/  HMMA.16816.F32.BF16 R76, R20.reuse, R4, R76 ;  /* 0x00000004144c723c */ /* 0x060fec000004184c */
[C---:B------:R-:W-:Y:S01]  /*4820*/  HMMA.16816.F32.BF16 R80, R20.reuse, R6, R80 ;  /* 0x000000061450723c */ /* 0x040fe20000041850 */
[----:B------:R-:W5:Y:S05]  /*4830*/  LDSM.16.MT88.4 R4, [R193+0x11000] ;  /* 0x01100000c104783b */ /* 0x000f6a0000004200 */
[C---:B--2---:R-:W-:Y:S06]  /*4840*/  HMMA.16816.F32.BF16 R84, R20.reuse, R16, R84 ;  /* 0x000000101454723c */ /* 0x044fec0000041854 */
[C---:B------:R-:W-:Y:S01]  /*4850*/  HMMA.16816.F32.BF16 R88, R20.reuse, R18, R88 ;  /* 0x000000121458723c */ /* 0x040fe20000041858 */
[----:B------:R-:W2:Y:S05]  /*4860*/  LDSM.16.MT88.4 R16, [R196+0xd800] ;  /* 0x00d80000c410783b */ /* 0x000eaa0000004200 */
[C---:B-1----:R-:W-:Y:S06]  /*4870*/  HMMA.16816.F32.BF16 R96, R20.reuse, R14, R96 ;  /* 0x0000000e1460723c */ /* 0x042fec0000041860 */
[----:B------:R-:W-:Y:S01]  /*4880*/  HMMA.16816.F32.BF16 R92, R20, R12, R92 ;  /* 0x0000000c145c723c */ /* 0x000fe2000004185c */
[----:B------:R-:W-:-:S04]  /*4890*/  IMAD.WIDE.U32 R14, R190, -0x2daee0ad, RZ ;  /* 0xd2511f53be0e7825 */ /* 0x000fc800078e00ff */
[----:B------:R-:W-:Y:S01]  /*48a0*/  VIADD R190, R199, 0x1000 ;  /* 0x00001000c7be7836 */ /* 0x000fe20000000000 */
[C---:B----4-:R-:W-:Y:S01]  /*48b0*/  HMMA.16816.F32.BF16 R120, R20.reuse, R8, R120 ;  /* 0x000000081478723c */ /* 0x050fe20000041878 */
[C---:B------:R-:W-:Y:S02]  /*48c0*/  LOP3.LUT R13, R14.reuse, 0xffff, RZ, 0xc0, !PT ;  /* 0x0000ffff0e0d7812 */ /* 0x040fe400078ec0ff */
[----:B------:R-:W-:Y:S02]  /*48d0*/  LOP3.LUT R12, R14, 0xff, RZ, 0xc0, !PT ;  /* 0x000000ff0e0c7812 */ /* 0x000fe400078ec0ff */
[----:B------:R-:W-:Y:S01]  /*48e0*/  SHF.R.U32.HI R13, RZ, 0x8, R13 ;  /* 0x00000008ff0d7819 */ /* 0x000fe2000001160d */
[----:B------:R-:W-:Y:S01]  /*48f0*/  HMMA.16816.F32.BF16 R100, R20, R10, R100 ;  /* 0x0000000a1464723c */ /* 0x000fe20000041864 */
[--C-:B------:R-:W-:Y:S02]  /*4900*/  SHF.R.U32.HI R8, RZ, 0x10, R14.reuse ;  /* 0x00000010ff087819 */ /* 0x100fe4000001160e */
[----:B------:R-:W-:-:S02]  /*4910*/  SHF.R.U32.HI R9, RZ, 0x18, R14 ;  /* 0x00000018ff097819 */ /* 0x000fc4000001160e */
[----:B------:R-:W-:Y:S01]  /*4920*/  LOP3.LUT R186, R15, UR4, R186, 0x96, !PT ;  /* 0x000000040fba7c12 */ /* 0x000fe2000f8e96ba */
[C---:B-----5:R-:W-:Y:S01]  /*4930*/  HMMA.16816.F32.BF16 R104, R20.reuse, R4, R104 ;  /* 0x000000041468723c */ /* 0x060fe20000041868 */
[----:B------:R-:W-:Y:S02]  /*4940*/  PRMT R11, R12, 0x5410, R13 ;  /* 0x000054100c0b7816 */ /* 0x000fe4000000000d */
[----:B------:R-:W1:Y:S01]  /*4950*/  LDSM.16.MT88.4 R12, [R192+0xd800] ;  /* 0x00d80000c00c783b */ /* 0x000e620000004200 */
[----:B------:R-:W-:Y:S02]  /*4960*/  LOP3.LUT R8, R8, 0xff, RZ, 0xc0, !PT ;  /* 0x000000ff08087812 */ /* 0x000fe400078ec0ff */
[----:B------:R-:W-:Y:S01]  /*4970*/  HMMA.16816.F32.BF16 R128, R20, R136, R128 ;  /* 0x000000881480723c */ /* 0x000fe20000041880 */
[----:B------:R-:W-:Y:S02]  /*4980*/  SHF.R.U32.HI R5, RZ, 0x10, R186 ;  /* 0x00000010ff057819 */ /* 0x000fe400000116ba */
[----:B------:R-:W-:-:S02]  /*4990*/  PRMT R9, R8, 0x5410, R9 ;  /* 0x0000541008097816 */ /* 0x000fc40000000009 */
[----:B------:R-:W-:Y:S01]  /*49a0*/  LOP3.LUT R8, R186, 0xffff, RZ, 0xc0, !PT ;  /* 0x0000ffffba087812 */ /* 0x000fe200078ec0ff */
[C---:B------:R-:W-:Y:S01]  /*49b0*/  HMMA.16816.F32.BF16 R124, R20.reuse, R138, R124 ;  /* 0x0000008a147c723c */ /* 0x040fe2000004187c */
[----:B------:R-:W-:Y:S01]  /*49c0*/  SHF.R.U32.HI R4, RZ, 0x18, R186 ;  /* 0x00000018ff047819 */ /* 0x000fe200000116ba */
[----:B------:R-:W-:Y:S01]  /*49d0*/  LDSM.16.MT88.4 R136, [R193+0xd800] ;  /* 0x00d80000c188783b */ /* 0x000fe20000004200 */
[----:B------:R-:W-:Y:S02]  /*49e0*/  SHF.R.U32.HI R8, RZ, 0x8, R8 ;  /* 0x00000008ff087819 */ /* 0x000fe40000011608 */
[----:B------:R-:W-:Y:S01]  /*49f0*/  LOP3.LUT R5, R5, 0xff, RZ, 0xc0, !PT ;  /* 0x000000ff05057812 */ /* 0x000fe200078ec0ff */
[----:B------:R-:W-:Y:S03]  /*4a00*/  HMMA.16816.F32.BF16 R68, R20, R24, R68 ;  /* 0x000000181444723c */ /* 0x000fe60000041844 */
[----:B------:R-:W-:-:S03]  /*4a10*/  PRMT R5, R5, 0x5410, R4 ;  /* 0x0000541005057816 */ /* 0x000fc60000000004 */
[C---:B------:R-:W-:Y:S01]  /*4a20*/  HMMA.16816.F32.BF16 R116, R20.reuse, R6, R116 ;  /* 0x000000061474723c */ /* 0x040fe20000041874 */
[----:B------:R-:W-:Y:S01]  /*4a30*/  LOP3.LUT R25, R186, 0xff, RZ, 0xc0, !PT ;  /* 0x000000ffba197812 */ /* 0x000fe200078ec0ff */
[----:B------:R-:W-:Y:S01]  /*4a40*/  VIADD R186, R199, 0x2800 ;  /* 0x00002800c7ba7836 */ /* 0x000fe20000000000 */
[--C-:B------:R-:W-:Y:S02]  /*4a50*/  HSET2.LE.AND R5, R5, R170.reuse, PT ;  /* 0x000000aa05057233 */ /* 0x100fe40003803000 */
[----:B------:R-:W-:Y:S01]  /*4a60*/  PRMT R25, R25, 0x5410, R8 ;  /* 0x0000541019197816 */ /* 0x000fe20000000008 */
[C---:B------:R-:W-:Y:S01]  /*4a70*/  HMMA.16816.F32.BF16 R108, R20.reuse, R144, R108 ;  /* 0x00000090146c723c */ /* 0x040fe2000004186c */
[--C-:B------:R-:W-:Y:S02]  /*4a80*/  HSET2.LE.AND R6, R11, R170.reuse, PT ;  /* 0x000000aa0b067233 */ /* 0x100fe40003803000 */
[--C-:B------:R-:W-:Y:S02]  /*4a90*/  HSET2.LE.AND R7, R9, R170.reuse, PT ;  /* 0x000000aa09077233 */ /* 0x100fe40003803000 */
[----:B------:R-:W4:Y:S01]  /*4aa0*/  LDSM.16.MT88.4 R8, [R192+0xf800] ;  /* 0x00f80000c008783b */ /* 0x000f220000004200 */
[----:B------:R-:W-:Y:S01]  /*4ab0*/  HSET2.LE.AND R4, R25, R170, PT ;  /* 0x000000aa19047233 */ /* 0x000fe20003803000 */
[----:B------:R-:W-:Y:S01]  /*4ac0*/  HMMA.16816.F32.BF16 R44, R20, R32, R44 ;  /* 0x00000020142c723c */ /* 0x000fe2000004182c */
[----:B---3--:R-:W-:-:S02]  /*4ad0*/  F2FP.BF16.F32.PACK_AB R170, R178, R151 ;  /* 0x00000097b2aa723e */ /* 0x008fc400000010ff */
[----:B------:R-:W-:Y:S02]  /*4ae0*/  F2FP.BF16.F32.PACK_AB R145, R217, R150 ;  /* 0x00000096d991723e */ /* 0x000fe400000010ff */
[----:B------:R-:W-:Y:S01]  /*4af0*/  F2FP.BF16.F32.PACK_AB R144, R215, R176 ;  /* 0x000000b0d790723e */ /* 0x000fe200000010ff */
[C---:B------:R-:W-:Y:S01]  /*4b00*/  HMMA.16816.F32.BF16 R48, R20.reuse, R34, R48 ;  /* 0x000000221430723c */ /* 0x040fe20000041830 */
[----:B------:R-:W-:Y:S01]  /*4b10*/  LOP3.LUT R4, R4, R175, RZ, 0xc0, !PT ;  /* 0x000000af04047212 */ /* 0x000fe200078ec0ff */
[----:B------:R-:W-:Y:S01]  /*4b20*/  LDSM.16.MT88.4 R32, [R196+0xf800] ;  /* 0x00f80000c420783b */ /* 0x000fe20000004200 */
[----:B------:R-:W-:Y:S02]  /*4b30*/  LOP3.LUT R5, R5, R170, RZ, 0xc0, !PT ;  /* 0x000000aa05057212 */ /* 0x000fe400078ec0ff */
[----:B------:R-:W-:Y:S01]  /*4b40*/  LOP3.LUT R6, R6, R145, RZ, 0xc0, !PT ;  /* 0x0000009106067212 */ /* 0x000fe200078ec0ff */
[----:B------:R-:W-:Y:S01]  /*4b50*/  HMMA.16816.F32.BF16 R60, R20, R28, R60 ;  /* 0x0000001c143c723c */ /* 0x000fe2000004183c */
[----:B------:R-:W-:-:S05]  /*4b60*/  LOP3.LUT R7, R7, R144, RZ, 0xc0, !PT ;  /* 0x0000009007077212 */ /* 0x000fca00078ec0ff */
[----:B------:R-:W-:Y:S01]  /*4b70*/  HMMA.16816.F32.BF16 R64, R20, R30, R64 ;  /* 0x0000001e1440723c */ /* 0x000fe20000041840 */
[----:B------:R-:W-:Y:S05]  /*4b80*/  LDSM.16.MT88.4 R28, [R194+0xf800] ;  /* 0x00f80000c21c783b */ /* 0x000fea0000004200 */
[C---:B--2---:R-:W-:Y:S06]  /*4b90*/  HMMA.16816.F32.BF16 R128, R4.reuse, R16, R128 ;  /* 0x000000100480723c */ /* 0x044fec0000041880 */
[C---:B------:R-:W-:Y:S01]  /*4ba0*/  HMMA.16816.F32.BF16 R124, R4.reuse, R18, R124 ;  /* 0x00000012047c723c */ /* 0x040fe2000004187c */
[----:B------:R-:W2:Y:S05]  /*4bb0*/  LDSM.16.MT88.4 R16, [R194+0x11800] ;  /* 0x01180000c210783b */ /* 0x000eaa0000004200 */
[C---:B-1----:R-:W-:Y:S06]  /*4bc0*/  HMMA.16816.F32.BF16 R52, R4.reuse, R12, R52 ;  /* 0x0000000c0434723c */ /* 0x042fec0000041834 */
[C---:B------:R-:W-:Y:S01]  /*4bd0*/  HMMA.16816.F32.BF16 R56, R4.reuse, R14, R56 ;  /* 0x0000000e0438723c */ /* 0x040fe20000041838 */
[----:B------:R-:W1:Y:S05]  /*4be0*/  LDSM.16.MT88.4 R12, [R193+0x11800] ;  /* 0x01180000c10c783b */ /* 0x000e6a0000004200 */
[C---:B----4-:R-:W-:Y:S06]  /*4bf0*/  HMMA.16816.F32.BF16 R84, R4.reuse, R8, R84 ;  /* 0x000000080454723c */ /* 0x050fec0000041854 */
[----:B------:R-:W-:Y:S01]  /*4c00*/  HMMA.16816.F32.BF16 R88, R4, R10, R88 ;  /* 0x0000000a0458723c */ /* 0x000fe20000041858 */
[----:B------:R-:W3:Y:S05]  /*4c10*/  LDSM.16.MT88.4 R8, [R192+0x11800] ;  /* 0x01180000c008783b */ /* 0x000eea0000004200 */
[C---:B------:R-:W-:Y:S01]  /*4c20*/  HMMA.16816.F32.BF16 R72, R20.reuse, R26, R72 ;  /* 0x0000001a1448723c */ /* 0x040fe20000041848 */
[----:B------:R-:W4:Y:S05]  /*4c30*/  LDSM.16.MT88.4 R24, [R193+0xf800] ;  /* 0x00f80000c118783b */ /* 0x000f2a0000004200 */
[----:B------:R-:W-:Y:S01]  /*4c40*/  HMMA.16816.F32.BF16 R112, R20, R146, R112 ;  /* 0x000000921470723c */ /* 0x000fe20000041870 */
[----:B------:R-:W5:Y:S05]  /*4c50*/  LDSM.16.MT88.4 R20, [R196+0x11800] ;  /* 0x01180000c414783b */ /* 0x000f6a0000004200 */
[C---:B--2---:R-:W-:Y:S06]  /*4c60*/  HMMA.16816.F32.BF16 R120, R4.reuse, R16, R120 ;  /* 0x000000100478723c */ /* 0x044fec0000041878 */
[----:B------:R-:W-:Y:S01]  /*4c70*/  HMMA.16816.F32.BF16 R36, R4, R140, R36 ;  /* 0x0000008c0424723c */ /* 0x000fe20000041824 */
[----:B------:R-:W-:Y:S01]  /*4c80*/  FADD.FTZ R17, R153, R156 ;  /* 0x0000009c99117221 */ /* 0x000fe20000010000 */
[----:B------:R-:W-:-:S03]  /*4c90*/  FADD.FTZ R16, R134, R157 ;  /* 0x0000009d86107221 */ /* 0x000fc60000010000 */
[----:B------:R-:W-:Y:S01]  /*4ca0*/  FADD.FTZ R17, R152, R17 ;  /* 0x0000001198117221 */ /* 0x000fe20000010000 */
[----:B------:R-:W-:Y:S01]  /*4cb0*/  FADD.FTZ R16, R133, R16 ;  /* 0x0000001085107221 */ /* 0x000fe20000010000 */
[----:B-1----:R-:W-:Y:S02]  /*4cc0*/  HMMA.16816.F32.BF16 R104, R4, R12, R104 ;  /* 0x0000000c0468723c */ /* 0x002fe40000041868 */
[----:B------:R-:W-:-:S04]  /*4cd0*/  FADD.FTZ R166, R166, R17 ;  /* 0x00000011a6a67221 */ /* 0x000fc80000010000 */
[----:B------:R-:W-:Y:S01]  /*4ce0*/  FADD.FTZ R167, R167, R166 ;  /* 0x000000a6a7a77221 */ /* 0x000fe20000010000 */
[----:B------:R-:W-:Y:S01]  /*4cf0*/  FADD.FTZ R13, R171, R16 ;  /* 0x00000010ab0d7221 */ /* 0x000fe20000010000 */
[----:B------:R-:W-:Y:S02]  /*4d00*/  HMMA.16816.F32.BF16 R40, R4, R142, R40 ;  /* 0x0000008e0428723c */ /* 0x000fe40000041828 */
[----:B------:R-:W-:Y:S01]  /*4d10*/  FADD.FTZ R168, R168, R167 ;  /* 0x000000a7a8a87221 */ /* 0x000fe20000010000 */
[----:B------:R-:W-:-:S03]  /*4d20*/  FADD.FTZ R13, R172, R13 ;  /* 0x0000000dac0d7221 */ /* 0x000fc60000010000 */
[----:B------:R-:W-:Y:S01]  /*4d30*/  FADD.FTZ R169, R169, R168 ;  /* 0x000000a8a9a97221 */ /* 0x000fe20000010000 */
[----:B------:R-:W-:Y:S01]  /*4d40*/  FADD.FTZ R12, R174, R13 ;  /* 0x0000000dae0c7221 */ /* 0x000fe20000010000 */
[----:B---3--:R-:W-:Y:S02]  /*4d50*/  HMMA.16816.F32.BF16 R108, R4, R8, R108 ;  /* 0x00000008046c723c */ /* 0x008fe4000004186c */
        /* <DEDUP_REMOVED lines=8> */
[----:B------:R-:W-:Y:S01]  /*4de0*/  FADD.FTZ R176, R176, R9 ;  /* 0x00000009b0b07221 */ /* 0x000fe20000010000 */
[----:B------:R-:W-:-:S03]  /*4df0*/  FADD.FTZ R217, R217, R150 ;  /* 0x00000096d9d97221 */ /* 0x000fc60000010000 */
[----:B------:R-:W-:Y:S01]  /*4e00*/  FADD.FTZ R215, R215, R176 ;  /* 0x000000b0d7d77221 */ /* 0x000fe20000010000 */
[C---:B------:R-:W-:Y:S06]  /*4e10*/  HMMA.16816.F32.BF16 R60, R4.reuse, R32, R60 ;  /* 0x00000020043c723c */ /* 0x040fec000004183c */
[C---:B------:R-:W-:Y:S06]  /*4e20*/  HMMA.16816.F32.BF16 R64, R4.reuse, R34, R64 ;  /* 0x000000220440723c */ /* 0x040fec0000041840 */
[C---:B------:R-:W-:Y:S06]  /*4e30*/  HMMA.16816.F32.BF16 R68, R4.reuse, R28, R68 ;  /* 0x0000001c0444723c */ /* 0x040fec0000041844 */
[C---:B------:R-:W-:Y:S06]  /*4e40*/  HMMA.16816.F32.BF16 R72, R4.reuse, R30, R72 ;  /* 0x0000001e0448723c */ /* 0x040fec0000041848 */
[C---:B----4-:R-:W-:Y:S06]  /*4e50*/  HMMA.16816.F32.BF16 R76, R4.reuse, R24, R76 ;  /* 0x00000018044c723c */ /* 0x050fec000004184c */
[C---:B------:R-:W-:Y:S06]  /*4e60*/  HMMA.16816.F32.BF16 R80, R4.reuse, R26, R80 ;  /* 0x0000001a0450723c */ /* 0x040fec0000041850 */
[C---:B-----5:R-:W-:Y:S06]  /*4e70*/  HMMA.16816.F32.BF16 R92, R4.reuse, R20, R92 ;  /* 0x00000014045c723c */ /* 0x060fec000004185c */
[C---:B------:R-:W-:Y:S06]  /*4e80*/  HMMA.16816.F32.BF16 R96, R4.reuse, R22, R96 ;  /* 0x000000160460723c */ /* 0x040fec0000041860 */
[C---:B------:R-:W-:Y:S06]  /*4e90*/  HMMA.16816.F32.BF16 R100, R4.reuse, R18, R100 ;  /* 0x000000120464723c */ /* 0x040fec0000041864 */
[C---:B------:R-:W-:Y:S06]  /*4ea0*/  HMMA.16816.F32.BF16 R116, R4.reuse, R14, R116 ;  /* 0x0000000e0474723c */ /* 0x040fec0000041874 */
[----:B------:R-:W-:Y:S01]  /*4eb0*/  HMMA.16816.F32.BF16 R112, R4, R10, R112 ;  /* 0x0000000a0470723c */ /* 0x000fe20000041870 */
[----:B------:R-:W-:-:S08]  /*4ec0*/  NOP ;  /* 0x0000000000007918 */ /* 0x000fd00000000000 */
[----:B------:R-:W-:-:S15]  /*4ed0*/  @!P0 BRA `(.L_x_732) ;  /* 0x0000003000a88947 */ /* 0x000fde0003800000 */
[----:B------:R-:W-:Y:S01]  /*4ee0*/  IMAD.WIDE.U32 R218, R0, -0x326172a9, RZ ;  /* 0xcd9e8d5700da7825 */ /* 0x000fe200078e00ff */
[----:B------:R-:W-:Y:S01]  /*4ef0*/  MOV R0, R3 ;  /* 0x0000000300007202 */ /* 0x000fe20000000f00 */
[----:B------:R-:W-:Y:S01]  /*4f00*/  ULDC.64 UR8, c[0x0][0x248] ;  /* 0x0000920000087ab9 */ /* 0x000fe20000000a00 */
[----:B------:R-:W-:Y:S01]  /*4f10*/  MOV R133, R132 ;  /* 0x0000008400857202 */ /* 0x000fe20000000f00 */
[----:B------:R-:W-:Y:S01]  /*4f20*/  IMAD.WIDE.U32 R220, R2, -0x2daee0ad, RZ ;  /* 0xd2511f5302dc7825 */ /* 0x000fe200078e00ff */
[----:B------:R-:W-:Y:S01]  /*4f30*/  LOP3.LUT R212, R219, R135, RZ, 0x3c, !PT ;  /* 0x00000087dbd47212 */ /* 0x000fe200078e3cff */
[----:B------:R-:W-:Y:S01]  /*4f40*/  USHF.L.U64.HI UR30, UR6, 0x5, UR7 ;  /* 0x00000005061e7899 */ /* 0x000fe20008010207 */
[----:B------:R-:W-:Y:S01]  /*4f50*/  MOV R205, 0x7054 ;  /* 0x0000705400cd7802 */ /* 0x000fe20000000f00 */
[----:B------:R-:W-:Y:S02]  /*4f60*/  USHF.L.U32 UR36, UR6, 0x5, URZ ;  /* 0x0000000506247899 */ /* 0x000fe4000800063f */
[----:B------:R-:W-:Y:S01]  /*4f70*/  IMAD.WIDE.U32 R212, R212, -0x2daee0ad, RZ ;  /* 0xd2511f53d4d47825 */ /* 0x000fe200078e00ff */
[----:B------:R-:W-:Y:S01]  /*4f80*/  ULEA.HI.SX32 UR38, UR38, 0xfffffffe, 0x1a ;  /* 0xfffffffe26267891 */ /* 0x000fe2000f8fd23f */
[----:B------:R-:W-:Y:S01]  /*4f90*/  ULDC UR4, c[0x0][0x2ec] ;  /* 0x0000bb0000047ab9 */ /* 0x000fe20000000800 */
[----:B------:R-:W-:-:S02]  /*4fa0*/  USHF.L.U64.HI UR34, UR8, 0x5, UR9 ;  /* 0x0000000508227899 */ /* 0x000fc40008010209 */
[----:B------:R-:W-:Y:S01]  /*4fb0*/  USHF.L.U32 UR31, UR8, 0x5, URZ ;  /* 0x00000005081f7899 */ /* 0x000fe2000800063f */
[----:B------:R-:W-:Y:S01]  /*4fc0*/  ULDC.64 UR12, c[0x0][0x250] ;  /* 0x00009400000c7ab9 */ /* 0x000fe20000000a00 */
[----:B------:R-:W-:Y:S01]  /*4fd0*/  ULDC.64 UR6, c[0x0][0x218] ;  /* 0x0000860000067ab9 */ /* 0x000fe20000000a00 */
[----:B------:R-:W-:Y:S01]  /*4fe0*/  ULDC.64 UR10, c[0x0][0x220] ;  /* 0x00008800000a7ab9 */ /* 0x000fe20000000a00 */
[----:B------:R-:W-:Y:S08]  /*4ff0*/  BRA `(.L_x_733) ;  /* 0x0000000000907947 */ /* 0x000ff00003800000 */
.L_x_735:
        /* <DEDUP_REMOVED lines=13> */
[----:B------:R-:W-:Y:S02]  /*50d0*/  LEA.HI.X R137, R134, UR7, R3, 0x1, P2 ;  /* 0x0000000786897c11 */ /* 0x000fe400090f0c03 */
[----:B------:R-:W-:Y:S02]  /*50e0*/  IADD3 R140, P2, R138, UR31, RZ ;  /* 0x0000001f8a8c7c10 */ /* 0x000fe4000ff5e0ff */
[----:B------:R-:W-:Y:S01]  /*50f0*/  IADD3.X R139, R137, UR34, RZ, P1, !PT ;  /* 0x00000022898b7c10 */ /* 0x000fe20008ffe4ff */
[----:B------:R-:W-:Y:S01]  /*5100*/  @!PT LDS RZ, [RZ] ;  /* 0x00000000fffff984 */ /* 0x000fe20000000800 */
[----:B------:R-:W-:Y:S01]  /*5110*/  @!PT LDS RZ, [RZ] ;  /* 0x00000000fffff984 */ /* 0x000fe20000000800 */
[----:B------:R-:W-:Y:S01]  /*5120*/  @!PT LDS RZ, [RZ] ;  /* 0x00000000fffff984 */ /* 0x000fe20000000800 */
[----:B------:R1:W-:Y:S01]  /*5130*/  LDGSTS.E.BYPASS.LTC128B.128 [R204+0x6000], desc[UR28][R136.64] ;  /* 0x0600000088cc7fae */ /* 0x0003e2000b901d5c */
[----:B------:R-:W-:Y:S02]  /*5140*/  IADD3 R134, P1, R140, UR31, RZ ;  /* 0x0000001f8c867c10 */ /* 0x000fe4000ff3e0ff */
[----:B------:R-:W-:Y:S01]  /*5150*/  IADD3.X R141, R139, UR34, RZ, P2, !PT ;  /* 0x000000228b8d7c10 */ /* 0x000fe200097fe4ff */
[----:B------:R1:W-:Y:S03]  /*5160*/  LDGSTS.E.BYPASS.LTC128B.128 [R204+0x8000], desc[UR28][R136.64+0x80] ;  /* 0x0800008088cc7fae */ /* 0x0003e6000b901d5c */
[----:B------:R-:W-:Y:S01]  /*5170*/  IADD3.X R135, R141, UR34, RZ, P1, !PT ;  /* 0x000000228d877c10 */ /* 0x000fe20008ffe4ff */
        /* <DEDUP_REMOVED lines=12> */
.L_x_733:
[----:B------:R-:W-:Y:S01]  /*5240*/  USHF.R.S32.HI UR35, URZ, 0x1f, UR38 ;  /* 0x0000001f3f237899 */ /* 0x000fe20008011426 */
[----:B------:R-:W-:Y:S04]  /*5250*/  DEPBAR.LE SB0, 0x0 ;  /* 0x000080000000791a */ /* 0x000fe80000000000 */
[----:B------:R-:W-:Y:S01]  /*5260*/  UIMAD UR35, UR35, UR12, URZ ;  /* 0x0000000c232372a4 */ /* 0x000fe2000f8e023f */
[----:B------:R-:W-:Y:S01]  /*5270*/  BAR.SYNC.DEFER_BLOCKING 0x0 ;  /* 0x0000000000007b1d */ /* 0x000fe20000010000 */
[----:B------:R-:W-:Y:S02]  /*5280*/  UIMAD.WIDE.U32 UR40, UR38, UR12, URZ ;  /* 0x0000000c262872a5 */ /* 0x000fe4000f8e003f */
[----:B------:R-:W-:Y:S04]  /*5290*/  UIMAD UR35, UR38, UR13, UR35 ;  /* 0x0000000d262372a4 */ /* 0x000fe8000f8e0223 */
[----:B------:R-:W-:Y:S01]  /*52a0*/  UIADD3 UR35, UR41, UR35, URZ ;  /* 0x0000002329237290 */ /* 0x000fe2000fffe03f */
[----:B------:R-:W-:Y:S02]  /*52b0*/  IMAD.U32 R222, RZ, RZ, UR40 ;  /* 0x00000028ffde7e24 */ /* 0x000fe4000f8e00ff */
[----:B------:R-:W-:Y:S03]  /*52c0*/  IMAD.U32 R223, RZ, RZ, UR41 ;  /* 0x00000029ffdf7e24 */ /* 0x000fe6000f8e00ff */
[----:B------:R-:W-:Y:S01]  /*52d0*/  IMAD.U32 R2, RZ, RZ, UR35 ;  /* 0x00000023ff027e24 */ /* 0x000fe2000f8e00ff */
[C---:B------:R-:W-:Y:S04]  /*52e0*/  LEA R3, P0, R222.reuse, R206, 0x6 ;  /* 0x000000cede037211 */ /* 0x040fe800078030ff */
[C---:B------:R-:W-:Y:S02]  /*52f0*/  LEA R134, P1, R3.reuse, UR10, 0x1 ;  /* 0x0000000a03867c11 */ /* 0x040fe4000f8208ff */
        /* <DEDUP_REMOVED lines=8> */
[----:B------:R-:W-:Y:S01]  /*5380*/  LDGSTS.E.BYPASS.LTC128B.128 [R204+0xc000], desc[UR28][R134.64] ;  /* 0x0c00000086cc7fae */ /* 0x000fe2000b901d5c */
[----:B------:R-:W-:Y:S02]  /*5390*/  IADD3 R2, P0, R224, UR36, RZ ;  /* 0x00000024e0027c10 */ /* 0x000fe4000ff1e0ff */
[----:B------:R-:W-:Y:S01]  /*53a0*/  IADD3.X R225, R223, UR30, RZ, P1, !PT ;  /* 0x0000001edfe17c10 */ /* 0x000fe20008ffe4ff */
[----:B------:R-:W-:Y:S03]  /*53b0*/  LDGSTS.E.BYPASS.LTC128B.128 [R204+0xe000], desc[UR28][R134.64+0x80] ;  /* 0x0e00008086cc7fae */ /* 0x000fe6000b901d5c */
[----:B------:R-:W-:Y:S01]  /*53c0*/  IADD3.X R3, R225, UR30, RZ, P0, !PT ;  /* 0x0000001ee1037c10 */ /* 0x000fe200087fe4ff */
[----:B------:R-:W-:Y:S01]  /*53d0*/  LDGSTS.E.BYPASS.LTC128B.128 [R204+0x10000], desc[UR28][R134.64+0x100] ;  /* 0x1000010086cc7fae */ /* 0x000fe2000b901d5c */
[----:B------:R-:W-:Y:S03]  /*53e0*/  ISETP.LT.AND P0, PT, RZ, UR38, PT ;  /* 0x00000026ff007c0c */ /* 0x000fe6000bf01270 */
[----:B------:R-:W-:Y:S04]  /*53f0*/  LDGSTS.E.BYPASS.LTC128B.128 [R204+0xc800], desc[UR28][R222.64] ;  /* 0x0c800000decc7fae */ /* 0x000fe8000b901d5c */
[----:B------:R-:W-:Y:S04]  /*5400*/  LDGSTS.E.BYPASS.LTC128B.128 [R204+0xe800], desc[UR28][R222.64+0x80] ;  /* 0x0e800080decc7fae */ /* 0x000fe8000b901d5c */
[----:B------:R-:W-:Y:S04]  /*5410*/  LDGSTS.E.BYPASS.LTC128B.128 [R204+0x10800], desc[UR28][R222.64+0x100] ;  /* 0x10800100decc7fae */ /* 0x000fe8000b901d5c */
        /* <DEDUP_REMOVED lines=16> */
[----:B------:R-:W-:Y:S01]  /*5520*/  LDSM.16.M88.4 R172, [R198] ;  /* 0x00000000c6ac783b */ /* 0x000fe20000000200 */
[C---:B--2---:R-:W-:Y:S03]  /*5530*/  HMMA.16816.F32.BF16 R4, R136.reuse, R140, RZ ;  /* 0x0000008c8804723c */ /* 0x044fe600000418ff */
[----:B------:R-:W-:Y:S03]  /*5540*/  LDSM.16.M88.4 R176, [R195+0x6000] ;  /* 0x00600000c3b0783b */ /* 0x000fe60000000200 */
[C---:B------:R-:W-:Y:S01]  /*5550*/  HMMA.16816.F32.BF16 R8, R136.reuse, R142, RZ ;  /* 0x0000008e8808723c */ /* 0x040fe200000418ff */
[----:B------:R-:W2:Y:S05]  /*5560*/  LDSM.16.M88.4 R140, [R190] ;  /* 0x00000000be8c783b */ /* 0x000eaa0000000200 */
[C---:B---3--:R-:W-:Y:S06]  /*5570*/  HMMA.16816.F32.BF16 R12, R136.reuse, R144, RZ ;  /* 0x00000090880c723c */ /* 0x048fec00000418ff */
[C---:B------:R-:W-:Y:S01]  /*5580*/  HMMA.16816.F32.BF16 R16, R136.reuse, R146, RZ ;  /* 0x000000928810723c */ /* 0x040fe200000418ff */
[----:B------:R-:W3:Y:S05]  /*5590*/  LDSM.16.M88.4 R144, [R195+0x6800] ;  /* 0x00680000c390783b */ /* 0x000eea0000000200 */
[C---:B----4-:R-:W-:Y:S06]  /*55a0*/  HMMA.16816.F32.BF16 R20, R136.reuse, R148, RZ ;  /* 0x000000948814723c */ /* 0x050fec00000418ff */
[C---:B------:R-:W-:Y:S01]  /*55b0*/  HMMA.16816.F32.BF16 R24, R136.reuse, R150, RZ ;  /* 0x000000968818723c */ /* 0x040fe200000418ff */
[----:B------:R-:W-:Y:S05]  /*55c0*/  LDSM.16.M88.4 R148, [R195+0x7800] ;  /* 0x00780000c394783b */ /* 0x000fea0000000200 */
[C---:B-----5:R-:W-:Y:S06]  /*55d0*/  HMMA.16816.F32.BF16 R28, R136.reuse, R152, RZ ;  /* 0x00000098881c723c */ /* 0x060fec00000418ff */
[----:B------:R-:W-:Y:S01]  /*55e0*/  HMMA.16816.F32.BF16 R32, R136, R154, RZ ;  /* 0x0000009a8820723c */ /* 0x000fe200000418ff */
[----:B------:R-:W4:Y:S04]  /*55f0*/  LDSM.16.M88.4 R136, [R195+0x7000] ;  /* 0x00700000c388783b */ /* 0x000f280000000200 */
[----:B------:R-:W-:Y:S01]  /*5600*/  LDSM.16.M88.4 R152, [R197] ;  /* 0x00000000c598783b */ /* 0x000fe20000000200 */
[C---:B-1----:R-:W-:Y:S06]  /*5610*/  HMMA.16816.F32.BF16 R4, R156.reuse, R160, R4 ;  /* 0x000000a09c04723c */ /* 0x042fec0000041804 */
[C---:B------:R-:W-:Y:S01]  /*5620*/  HMMA.16816.F32.BF16 R8, R156.reuse, R162, R8 ;  /* 0x000000a29c08723c */ /* 0x040fe20000041808 */
[----:B------:R-:W1:Y:S05]  /*5630*/  LDSM.16.M88.4 R160, [R188] ;  /* 0x00000000bca0783b */ /* 0x000e6a0000000200 */
[C---:B------:R-:W-:Y:S06]  /*5640*/  HMMA.16816.F32.BF16 R12, R156.reuse, R164, R12 ;  /* 0x000000a49c0c723c */ /* 0x040fec000004180c */
[C---:B------:R-:W-:Y:S01]  /*5650*/  HMMA.16816.F32.BF16 R16, R156.reuse, R166, R16 ;  /* 0x000000a69c10723c */ /* 0x040fe20000041810 */
[----:B------:R-:W5:Y:S05]  /*5660*/  LDSM.16.M88.4 R164, [R188+0x800] ;  /* 0x00080000bca4783b */ /* 0x000f6a0000000200 */
[C---:B--2---:R-:W-:Y:S06]  /*5670*/  HMMA.16816.F32.BF16 R20, R156.reuse, R140, R20 ;  /* 0x0000008c9c14723c */ /* 0x044fec0000041814 */
[C---:B------:R-:W-:Y:S01]  /*5680*/  HMMA.16816.F32.BF16 R24, R156.reuse, R142, R24 ;  /* 0x0000008e9c18723c */ /* 0x040fe20000041818 */
[----:B------:R-:W2:Y:S05]  /*5690*/  LDSM.16.M88.4 R140, [R188+0x1000] ;  /* 0x00100000bc8c783b */ /* 0x000eaa0000000200 */
[C---:B------:R-:W-:Y:S06]  /*56a0*/  HMMA.16816.F32.BF16 R28, R156.reuse, R168, R28 ;  /* 0x000000a89c1c723c */ /* 0x040fec000004181c */
[----:B------:R-:W-:Y:S01]  /*56b0*/  HMMA.16816.F32.BF16 R32, R156, R170, R32 ;  /* 0x000000aa9c20723c */ /* 0x000fe20000041820 */
[----:B------:R-:W2:Y:S04]  /*56c0*/  LDSM.16.M88.4 R156, [R188+0x1800] ;  /* 0x00180000bc9c783b */ /* 0x000ea80000000200 */
[----:B------:R-:W-:Y:S01]  /*56d0*/  LDSM.16.M88.4 R168, [R202+0x2000] ;  /* 0x00200000caa8783b */ /* 0x000fe20000000200 */
[C---:B------:R-:W-:Y:S06]  /*56e0*/  HMMA.16816.F32.BF16 R4, R172.reuse, R176, R4 ;  /* 0x000000b0ac04723c */ /* 0x040fec0000041804 */
[C---:B------:R-:W-:Y:S01]  /*56f0*/  HMMA.16816.F32.BF16 R8, R172.reuse, R178, R8 ;  /* 0x000000b2ac08723c */ /* 0x040fe20000041808 */
[----:B------:R-:W2:Y:S05]  /*5700*/  LDSM.16.M88.4 R176, [R201+0x8000] ;  /* 0x00800000c9b0783b */ /* 0x000eaa0000000200 */
        /* <DEDUP_REMOVED lines=9> */
[----:B------:R-:W-:Y:S01]  /*57a0*/  LDSM.16.M88.4 R172, [R187] ;  /* 0x00000000bbac783b */ /* 0x000fe20000000200 */
[C---:B-1----:R-:W-:Y:S06]  /*57b0*/  HMMA.16816.F32.BF16 R4, R152.reuse, R160, R4 ;  /* 0x000000a09804723c */ /* 0x042fec0000041804 */
[C---:B------:R-:W-:Y:S01]  /*57c0*/  HMMA.16816.F32.BF16 R8, R152.reuse, R162, R8 ;  /* 0x000000a29808723c */ /* 0x040fe20000041808 */
[----:B------:R-:W1:Y:S05]  /*57d0*/  LDSM.16.M88.4 R160, [R200+0x2000] ;  /* 0x00200000c8a0783b */ /* 0x000e6a0000000200 */
[C---:B-----5:R-:W-:Y:S06]  /*57e0*/  HMMA.16816.F32.BF16 R12, R152.reuse, R164, R12 ;  /* 0x000000a4980c723c */ /* 0x060fec000004180c */
[C---:B------:R-:W-:Y:S01]  /*57f0*/  HMMA.16816.F32.BF16 R16, R152.reuse, R166, R16 ;  /* 0x000000a69810723c */ /* 0x040fe20000041810 */
[----:B------:R-:W5:Y:S05]  /*5800*/  LDSM.16.M88.4 R164, [R186] ;  /* 0x00000000baa4783b */ /* 0x000f6a0000000200 */
[C---:B--2---:R-:W-:Y:S06]  /*5810*/  HMMA.16816.F32.BF16 R20, R152.reuse, R140, R20 ;  /* 0x0000008c9814723c */ /* 0x044fec0000041814 */
[C---:B------:R-:W-:Y:S01]  /*5820*/  HMMA.16816.F32.BF16 R24, R152.reuse, R142, R24 ;  /* 0x0000008e9818723c */ /* 0x040fe20000041818 */
[----:B------:R-:W2:Y:S05]  /*5830*/  LDSM.16.M88.4 R140, [R185] ;  /* 0x00000000b98c783b */ /* 0x000eaa0000000200 */
[C---:B------:R-:W-:Y:S06]  /*5840*/  HMMA.16816.F32.BF16 R28, R152.reuse, R156, R28 ;  /* 0x0000009c981c723c */ /* 0x040fec000004181c */
[----:B------:R-:W-:Y:S01]  /*5850*/  HMMA.16816.F32.BF16 R32, R152, R158, R32 ;  /* 0x0000009e9820723c */ /* 0x000fe20000041820 */
[----:B------:R-:W2:Y:S04]  /*5860*/  LDSM.16.M88.4 R152, [R184] ;  /* 0x00000000b898783b */ /* 0x000ea80000000200 */
        /* <DEDUP_REMOVED lines=42> */
[----:B------:R-:W1:Y:S05]  /*5b10*/  LDSM.16.M88.4 R172, [R183] ;  /* 0x00000000b7ac783b */ /* 0x000e6a0000000200 */
        /* <DEDUP_REMOVED lines=11> */
[C---:B------:R-:W-:Y:S06]  /*5bd0*/  HMMA.16816.F32.BF16 R8, R160.reuse, R178, R8 ;  /* 0x000000b2a008723c */ /* 0x040fec0000041808 */
        /* <DEDUP_REMOVED lines=16> */
[C---:B--2---:R-:W-:Y:S06]  /*5ce0*/  HMMA.16816.F32.BF16 R20, R156.reuse, R140, R20 ;  /* 0x0000008c9c14723c */ /* 0x044fec0000041814 */
[C---:B------:R-:W-:Y:S01]  /*5cf0*/  HMMA.16816.F32.BF16 R24, R156.reuse, R142, R24 ;  /* 0x0000008e9c18723c */ /* 0x040fe20000041818 */
[----:B------:R-:W2:Y:S05]  /*5d00*/  LDSM.16.M88.4 R140, [R188+0x4800] ;  /* 0x00480000bc8c783b */ /* 0x000eaa0000000200 */
[C---:B------:R-:W-:Y:S06]  /*5d10*/  HMMA.16816.F32.BF16 R28, R156.reuse, R152, R28 ;  /* 0x000000989c1c723c */ /* 0x040fec000004181c */
[----:B------:R-:W-:Y:S06]  /*5d20*/  HMMA.16816.F32.BF16 R32, R156, R154, R32 ;  /* 0x0000009a9c20723c */ /* 0x000fec0000041820 */
[C---:B---3--:R-:W-:Y:S06]  /*5d30*/  HMMA.16816.F32.BF16 R4, R144.reuse, R168, R4 ;  /* 0x000000a89004723c */ /* 0x048fec0000041804 */
[C---:B------:R-:W-:Y:S06]  /*5d40*/  HMMA.16816.F32.BF16 R8, R144.reuse, R170, R8 ;  /* 0x000000aa9008723c */ /* 0x040fec0000041808 */
[C---:B----4-:R-:W-:Y:S06]  /*5d50*/  HMMA.16816.F32.BF16 R12, R144.reuse, R136, R12 ;  /* 0x00000088900c723c */ /* 0x050fec000004180c */
[C---:B------:R-:W-:Y:S01]  /*5d60*/  HMMA.16816.F32.BF16 R16, R144.reuse, R138, R16 ;  /* 0x0000008a9010723c */ /* 0x040fe20000041810 */
[----:B------:R-:W3:Y:S05]  /*5d70*/  LDSM.16.M88.4 R136, [R188+0x5000] ;  /* 0x00500000bc88783b */ /* 0x000eea0000000200 */
[C---:B------:R-:W-:Y:S06]  /*5d80*/  HMMA.16816.F32.BF16 R20, R144.reuse, R148, R20 ;  /* 0x000000949014723c */ /* 0x040fec0000041814 */
[C---:B------:R-:W-:Y:S06]  /*5d90*/  HMMA.16816.F32.BF16 R24, R144.reuse, R150, R24 ;  /* 0x000000969018723c */ /* 0x040fec0000041818 */
[C---:B------:R-:W-:Y:S06]  /*5da0*/  HMMA.16816.F32.BF16 R28, R144.reuse, R160, R28 ;  /* 0x000000a0901c723c */ /* 0x040fec000004181c */
[----:B------:R-:W-:Y:S01]  /*5db0*/  HMMA.16816.F32.BF16 R32, R144, R162, R32 ;  /* 0x000000a29020723c */ /* 0x000fe20000041820 */
[----:B------:R-:W4:Y:S01]  /*5dc0*/  LDSM.16.M88.4 R144, [R188+0x5800] ;  /* 0x00580000bc90783b */ /* 0x000f220000000200 */
[----:B------:R-:W-:Y:S04]  /*5dd0*/  DEPBAR.LE SB0, 0x0 ;  /* 0x000080000000791a */ /* 0x000fe80000000000 */
[C---:B-1----:R-:W-:Y:S01]  /*5de0*/  HMMA.16816.F32.BF16 R4, R164.reuse, R172, R4 ;  /* 0x000000aca404723c */ /* 0x042fe20000041804 */
[----:B------:R-:W-:Y:S05]  /*5df0*/  BAR.SYNC.DEFER_BLOCKING 0x0 ;  /* 0x0000000000007b1d */ /* 0x000fea0000010000 */
        /* <DEDUP_REMOVED lines=34> */
[----:B------:R-:W-:Y:S04]  /*6020*/  FMNMX.FTZ R132, R32, R135, !PT ;  /* 0x0000008720847209 */ /* 0x000fe80007810000 */
[----:B------:R-:W-:Y:S01]  /*6030*/  FMNMX.FTZ R223, R33, R132, !PT ;  /* 0x0000008421df7209 */ /* 0x000fe20007810000 */
[----:B------:R-:W-:Y:S06]  /*6040*/  @P0 BRA `(.L_x_735) ;  /* 0xffffffec00ec0947 */ /* 0x000fec000383ffff */
.L_x_734:
[----:B------:R-:W2:Y:S01]  /*6050*/  SHFL.BFLY PT, R132, R223, 0x2, 0x1f ;  /* 0x0c401f00df847f89 */ /* 0x000ea200000e0000 */
[----:B------:R-:W-:Y:S01]  /*6060*/  FMNMX.FTZ R3, R31, R2, !PT ;  /* 0x000000021f037209 */ /* 0x000fe20007810000 */
[----:B------:R-:W-:Y:S01]  /*6070*/  USHF.L.U32 UR39, UR38, 0x1, URZ ;  /* 0x0000000126277899 */ /* 0x000fe2000800063f */
[----:B------:R-:W-:Y:S05]  /*6080*/  LOP3.LUT R152, R213, UR20, R220, 0x96, !PT ;  /* 0x00000014d5987c12 */ /* 0x000fea000f8e96dc */
[----:B-1----:R-:W-:Y:S01]  /*6090*/  LDSM.16.MT88.4 R140, [R196+0xc000] ;  /* 0x00c00000c48c783b */ /* 0x002fe20000004200 */
[----:B------:R-:W-:Y:S01]  /*60a0*/  FMNMX.FTZ R2, R34, R3, !PT ;  /* 0x0000000322027209 */ /* 0x000fe20007810000 */
[----:B------:R-:W-:Y:S01]  /*60b0*/  UIADD3 UR35, UR32, -0x4ab325aa, URZ ;  /* 0xb54cda5620237890 */ /* 0x000fe2000fffe03f */
[----:B------:R-:W-:Y:S01]  /*60c0*/  MOV R3, UR33 ;  /* 0x0000002100037c02 */ /* 0x000fe20008000f00 */
[----:B------:R-:W-:Y:S01]  /*60d0*/  IMAD.WIDE.U32 R152, R152, -0x326172a9, RZ ;  /* 0xcd9e8d5798987825 */ /* 0x000fe200078e00ff */
[----:B------:R-:W-:Y:S01]  /*60e0*/  FMNMX.FTZ R135, R35, R2, !PT ;  /* 0x0000000223877209 */ /* 0x000fe20007810000 */
[----:B------:R-:W-:Y:S01]  /*60f0*/  UIADD3 UR37, UR33, 0x646e171e, URZ ;  /* 0x646e171e21257890 */ /* 0x000fe2000fffe03f */
[----:B------:R-:W-:Y:S01]  /*6100*/  MOV R166, UR27 ;  /* 0x0000001b00a67c02 */ /* 0x000fe20008000f00 */
[----:B------:R-:W-:Y:S01]  /*6110*/  LDSM.16.MT88.4 R144, [R194+0xc000] ;  /* 0x00c00000c290783b */ /* 0x000fe20000004200 */
[----:B------:R-:W-:Y:S02]  /*6120*/  UIADD3 UR38, UR38, -0x1, URZ ;  /* 0xffffffff26267890 */ /* 0x000fe4000fffe03f */
[----:B------:R-:W-:Y:S05]  /*6130*/  PRMT R166, R166, R205, UR27 ;  /* 0x0000001ba6a67e16 */ /* 0x000fea00080000cd */
[----:B------:R-:W1:Y:S08]  /*6140*/  SHFL.BFLY PT, R2, R135, 0x2, 0x1f ;  /* 0x0c401f0087027f89 */ /* 0x000e7000000e0000 */
[----:B------:R-:W-:Y:S01]  /*6150*/  LDSM.16.MT88.4 R148, [R193+0xc000] ;  /* 0x00c00000c194783b */ /* 0x000fe20000004200 */
[----:B--2---:R-:W-:Y:S07]  /*6160*/  FMNMX.FTZ R137, R223, R132, !PT ;  /* 0x00000084df897209 */ /* 0x004fee0007810000 */
[----:B------:R-:W2:Y:S01]  /*6170*/  SHFL.BFLY PT, R132, R137, 0x1, 0x1f ;  /* 0x0c201f0089847f89 */ /* 0x000ea200000e0000 */
[----:B-1----:R-:W-:Y:S02]  /*6180*/  FMNMX.FTZ R134, R135, R2, !PT ;  /* 0x0000000287867209 */ /* 0x002fe40007810000 */
[----:B------:R-:W-:Y:S01]  /*6190*/  LOP3.LUT R2, R221, UR39, R3, 0x96, !PT ;  /* 0x00000027dd027c12 */ /* 0x000fe2000f8e9603 */
[----:B------:R-:W-:Y:S04]  /*61a0*/  UIADD3 UR39, UR39, 0x1, URZ ;  /* 0x0000000127277890 */ /* 0x000fe8000fffe03f */
[----:B------:R-:W1:Y:S01]  /*61b0*/  SHFL.BFLY PT, R3, R134, 0x1, 0x1f ;  /* 0x0c201f0086037f89 */ /* 0x000e6200000e0000 */
[----:B------:R-:W-:Y:S01]  /*61c0*/  IMAD.WIDE.U32 R158, R2, -0x326172a9, RZ ;  /* 0xcd9e8d57029e7825 */ /* 0x000fe200078e00ff */
[----:B--2---:R-:W-:Y:S02]  /*61d0*/  FMNMX.FTZ R132, R137, R132, !PT ;  /* 0x0000008489847209 */ /* 0x004fe40007810000 */
[----:B------:R-:W-:Y:S02]  /*61e0*/  LOP3.LUT R158, R153, UR19, R158, 0x96, !PT ;  /* 0x00000013999e7c12 */ /* 0x000fe4000f8e969e */
[----:B------:R-:W-:Y:S01]  /*61f0*/  LOP3.LUT R2, R159, UR21, R218, 0x96, !PT ;  /* 0x000000159f027c12 */ /* 0x000fe2000f8e96da */
[C---:B------:R-:W-:Y:S01]  /*6200*/  FADD.FTZ R133, -R132.reuse, R133 ;  /* 0x0000008584857221 */ /* 0x040fe20000010100 */
[----:B------:R-:W-:Y:S01]  /*6210*/  FMUL.FTZ R168, R132, UR4 ;  /* 0x0000000484a87c20 */ /* 0x000fe20008410000 */
[----:B------:R-:W-:Y:S01]  /*6220*/  IMAD.WIDE.U32 R158, R158, -0x2daee0ad, RZ ;  /* 0xd2511f539e9e7825 */ /* 0x000fe200078e00ff */
[----:B------:R-:W-:Y:S03]  /*6230*/  FSETP.NEU.FTZ.AND P1, PT, R132, -INF , PT ;  /* 0xff8000008400780b */ /* 0x000fe60003f3d000 */
[----:B------:R-:W-:Y:S04]  /*6240*/  IMAD.WIDE.U32 R156, R2, -0x2daee0ad, RZ ;  /* 0xd2511f53029c7825 */ /* 0x000fe800078e00ff */
[----:B------:R-:W-:Y:S01]  /*6250*/  FMUL.FTZ R2, R133, UR4 ;  /* 0x0000000485027c20 */ /* 0x000fe20008410000 */
[----:B------:R-:W-:Y:S02]  /*6260*/  FSEL R168, R168, RZ, P1 ;  /* 0x000000ffa8a87208 */ /* 0x000fe40000800000 */
[----:B------:R-:W-:Y:S02]  /*6270*/  LOP3.LUT R133, R157, UR18, R212, 0x96, !PT ;  /* 0x000000129d857c12 */ /* 0x000fe4000f8e96d4 */
[----:B------:R-:W-:Y:S01]  /*6280*/  LOP3.LUT R156, R159, UR16, R156, 0x96, !PT ;  /* 0x000000109f9c7c12 */ /* 0x000fe2000f8e969c */
[--C-:B------:R-:W-:Y:S01]  /*6290*/  FFMA.FTZ R135, R8, UR4, -R168.reuse ;  /* 0x0000000408877c23 */ /* 0x100fe200080108a8 */
[----:B-1----:R-:W-:Y:S01]  /*62a0*/  FMNMX.FTZ R3, R134, R3, !PT ;  /* 0x0000000386037209 */ /* 0x002fe20007810000 */
[----:B------:R-:W-:Y:S04]  /*62b0*/  IMAD.WIDE.U32 R154, R133, -0x326172a9, RZ ;  /* 0xcd9e8d57859a7825 */ /* 0x000fe800078e00ff */
[----:B------:R-:W-:Y:S01]  /*62c0*/  FFMA.FTZ R160, R9, UR4, -R168 ;  /* 0x0000000409a07c23 */ /* 0x000fe200080108a8 */
[----:B------:R-:W1:Y:S01]  /*62d0*/  MUFU.EX2 R2, R2 ;  /* 0x0000000200027308 */ /* 0x000e620000000800 */
[C---:B------:R-:W-:Y:S01]  /*62e0*/  FSETP.NEU.FTZ.AND P1, PT, R3.reuse, -INF , PT ;  /* 0xff8000000300780b */ /* 0x040fe20003f3d000 */
[----:B------:R-:W-:Y:S04]  /*62f0*/  IMAD.WIDE.U32 R156, R156, -0x326172a9, RZ ;  /* 0xcd9e8d579c9c7825 */ /* 0x000fe800078e00ff */
[----:B------:R-:W-:Y:S01]  /*6300*/  FMUL.FTZ R169, R3, UR4 ;  /* 0x0000000403a97c20 */ /* 0x000fe20008410000 */
[----:B------:R-:W-:Y:S01]  /*6310*/  LOP3.LUT R8, R155, UR17, R152, 0x96, !PT ;  /* 0x000000119b087c12 */ /* 0x000fe2000f8e9698 */
[----:B------:R-:W-:Y:S01]  /*6320*/  FFMA.FTZ R165, R4, UR4, -R168 ;  /* 0x0000000404a57c23 */ /* 0x000fe200080108a8 */
[----:B------:R-:W-:Y:S01]  /*6330*/  LOP3.LUT R154, R157, UR15, R154, 0x96, !PT ;  /* 0x0000000f9d9a7c12 */ /* 0x000fe2000f8e969a */
[--C-:B------:R-:W-:Y:S01]  /*6340*/  FFMA.FTZ R163, R5, UR4, -R168.reuse ;  /* 0x0000000405a37c23 */ /* 0x100fe200080108a8 */
[----:B------:R-:W-:Y:S01]  /*6350*/  FSEL R169, R169, RZ, P1 ;  /* 0x000000ffa9a97208 */ /* 0x000fe20000800000 */
[----:B------:R-:W-:Y:S01]  /*6360*/  IMAD.WIDE.U32 R8, R8, -0x2daee0ad, RZ ;  /* 0xd2511f5308087825 */ /* 0x000fe200078e00ff */
[----:B------:R-:W-:Y:S03]  /*6370*/  MUFU.EX2 R135, R135 ;  /* 0x0000008700877308 */ /* 0x000fe60000000800 */
[----:B------:R-:W-:Y:S01]  /*6380*/  FFMA.FTZ R170, R16, UR4, -R168 ;  /* 0x0000000410aa7c23 */ /* 0x000fe200080108a8 */
[----:B------:R-:W-:Y:S04]  /*6390*/  IMAD.WIDE.U32 R154, R154, -0x2daee0ad, RZ ;  /* 0xd2511f539a9a7825 */ /* 0x000fe800078e00ff */
[--C-:B------:R-:W-:Y:S01]  /*63a0*/  FFMA.FTZ R161, R10, UR4, -R169.reuse ;  /* 0x000000040aa17c23 */ /* 0x100fe200080108a9 */
[--C-:B------:R-:W-:Y:S01]  /*63b0*/  FFMA.FTZ R162, R11, UR4, -R169.reuse ;  /* 0x000000040ba27c23 */ /* 0x100fe200080108a9 */
[----:B------:R-:W-:Y:S01]  /*63c0*/  LOP3.LUT R158, R9, UR14, R158, 0x96, !PT ;  /* 0x0000000e099e7c12 */ /* 0x000fe2000f8e969e */
[--C-:B------:R-:W-:Y:S01]  /*63d0*/  FFMA.FTZ R167, R6, UR4, -R169.reuse ;  /* 0x0000000406a77c23 */ /* 0x100fe200080108a9 */
[----:B------:R-:W-:Y:S01]  /*63e0*/  LOP3.LUT R10, R155, UR5, R8, 0x96, !PT ;  /* 0x000000059b0a7c12 */ /* 0x000fe2000f8e9608 */
[----:B------:R-:W-:Y:S01]  /*63f0*/  FFMA.FTZ R164, R7, UR4, -R169 ;  /* 0x0000000407a47c23 */ /* 0x000fe200080108a9 */
[----:B------:R-:W2:Y:S01]  /*6400*/  MUFU.EX2 R160, R160 ;  /* 0x000000a000a07308 */ /* 0x000ea20000000800 */
[----:B------:R-:W-:Y:S04]  /*6410*/  IMAD.WIDE.U32 R158, R158, -0x326172a9, RZ ;  /* 0xcd9e8d579e9e7825 */ /* 0x000fe800078e00ff */
[C---:B-1----:R-:W-:Y:S01]  /*6420*/  FMUL.FTZ R9, R2.reuse, R125 ;  /* 0x0000007d02097220 */ /* 0x042fe20000410000 */
[----:B------:R-:W-:Y:S01]  /*6430*/  FMUL.FTZ R36, R2, R36 ;  /* 0x0000002402247220 */ /* 0x000fe20000410000 */
[----:B------:R-:W-:Y:S04]  /*6440*/  IMAD.WIDE.U32 R10, R10, -0x326172a9, RZ ;  /* 0xcd9e8d570a0a7825 */ /* 0x000fe800078e00ff */
[C---:B------:R-:W-:Y:S01]  /*6450*/  FMUL.FTZ R37, R2.reuse, R37 ;  /* 0x0000002502257220 */ /* 0x040fe20000410000 */
[----:B------:R-:W-:Y:S01]  /*6460*/  MUFU.EX2 R161, R161 ;  /* 0x000000a100a17308 */ /* 0x000fe20000000800 */
[----:B------:R-:W-:Y:S01]  /*6470*/  FMUL.FTZ R40, R2, R40 ;  /* 0x0000002802287220 */ /* 0x000fe20000410000 */
[----:B------:R-:W-:Y:S01]  /*6480*/  LOP3.LUT R4, R10, 0xffff, RZ, 0xc0, !PT ;  /* 0x0000ffff0a047812 */ /* 0x000fe200078ec0ff */
[----:B------:R-:W-:Y:S01]  /*6490*/  FMUL.FTZ R41, R2, R41 ;  /* 0x0000002902297220 */ /* 0x000fe20000410000 */
[----:B------:R-:W-:Y:S01]  /*64a0*/  LOP3.LUT R5, R10, 0xff, RZ, 0xc0, !PT ;  /* 0x000000ff0a057812 */ /* 0x000fe200078ec0ff */
[C---:B------:R-:W-:Y:S01]  /*64b0*/  FMUL.FTZ R44, R2.reuse, R44 ;  /* 0x0000002c022c7220 */ /* 0x040fe20000410000 */
[----:B------:R-:W-:Y:S01]  /*64c0*/  SHF.R.U32.HI R4, RZ, 0x8, R4 ;  /* 0x00000008ff047819 */ /* 0x000fe20000011604 */
[C---:B------:R-:W-:Y:S01]  /*64d0*/  FMUL.FTZ R45, R2.reuse, R45 ;  /* 0x0000002d022d7220 */ /* 0x040fe20000410000 */
[----:B------:R-:W-:Y:S02]  /*64e0*/  LOP3.LUT R137, R11, UR35, R158, 0x96, !PT ;  /* 0x000000230b897c12 */ /* 0x000fe4000f8e969e */
[----:B------:R-:W1:Y:S01]  /*64f0*/  MUFU.EX2 R162, R162 ;  /* 0x000000a200a27308 */ /* 0x000e620000000800 */
[----:B------:R-:W-:Y:S01]  /*6500*/  PRMT R5, R5, 0x5410, R4 ;  /* 0x0000541005057816 */ /* 0x000fe20000000004 */
[----:B------:R-:W-:Y:S01]  /*6510*/  FADD.FTZ R4, -R3, R0 ;  /* 0x0000000003047221 */ /* 0x000fe20000010100 */
[--C-:B------:R-:W-:Y:S01]  /*6520*/  SHF.R.U32.HI R8, RZ, 0x10, R10.reuse ;  /* 0x00000010ff087819 */ /* 0x100fe2000001160a */
[----:B------:R-:W-:Y:S01]  /*6530*/  FMUL.FTZ R48, R2, R48 ;  /* 0x0000003002307220 */ /* 0x000fe20000410000 */
[----:B------:R-:W-:Y:S01]  /*6540*/  SHF.R.U32.HI R139, RZ, 0x18, R10 ;  /* 0x00000018ff8b7819 */ /* 0x000fe2000001160a */
[----:B------:R-:W-:Y:S01]  /*6550*/  FMUL.FTZ R0, R4, UR4 ;  /* 0x0000000404007c20 */ /* 0x000fe20008410000 */
[C---:B------:R-:W-:Y:S03]  /*6560*/  LOP3.LUT R10, R137.reuse, 0xffff, RZ, 0xc0, !PT ;  /* 0x0000ffff890a7812 */ /* 0x040fe600078ec0ff */
[----:B------:R-:W-:Y:S01]  /*6570*/  MUFU.EX2 R165, R165 ;  /* 0x000000a500a57308 */ /* 0x000fe20000000800 */
[--C-:B------:R-:W-:Y:S01]  /*6580*/  SHF.R.U32.HI R6, RZ, 0x10, R137.reuse ;  /* 0x00000010ff067819 */ /* 0x100fe20000011689 */
[C---:B------:R-:W-:Y:S01]  /*6590*/  FMUL.FTZ R49, R2.reuse, R49 ;  /* 0x0000003102317220 */ /* 0x040fe20000410000 */
[----:B------:R-:W-:Y:S01]  /*65a0*/  LOP3.LUT R7, R137, 0xff, RZ, 0xc0, !PT ;  /* 0x000000ff89077812 */ /* 0x000fe200078ec0ff */
[----:B------:R-:W-:Y:S01]  /*65b0*/  FMUL.FTZ R52, R2, R52 ;  /* 0x0000003402347220 */ /* 0x000fe20000410000 */
[----:B------:R-:W-:Y:S01]  /*65c0*/  LOP3.LUT R8, R8, 0xff, RZ, 0xc0, !PT ;  /* 0x000000ff08087812 */ /* 0x000fe200078ec0ff */
[----:B------:R-:W-:Y:S01]  /*65d0*/  FMUL.FTZ R53, R2, R53 ;  /* 0x0000003502357220 */ /* 0x000fe20000410000 */
[----:B------:R-:W-:Y:S03]  /*65e0*/  SHF.R.U32.HI R10, RZ, 0x8, R10 ;  /* 0x00000008ff0a7819 */ /* 0x000fe6000001160a */
[----:B------:R-:W3:Y:S01]  /*65f0*/  MUFU.EX2 R163, R163 ;  /* 0x000000a300a37308 */ /* 0x000ee20000000800 */
[----:B------:R-:W-:Y:S01]  /*6600*/  LOP3.LUT R6, R6, 0xff, RZ, 0xc0, !PT ;  /* 0x000000ff06067812 */ /* 0x000fe200078ec0ff */
[C---:B------:R-:W-:Y:S01]  /*6610*/  FMUL.FTZ R56, R2.reuse, R56 ;  /* 0x0000003802387220 */ /* 0x040fe20000410000 */
[----:B------:R-:W-:Y:S01]  /*6620*/  SHF.R.U32.HI R137, RZ, 0x18, R137 ;  /* 0x00000018ff897819 */ /* 0x000fe20000011689 */
[----:B------:R-:W-:Y:S01]  /*6630*/  FMUL.FTZ R57, R2, R57 ;  /* 0x0000003902397220 */ /* 0x000fe20000410000 */
[----:B------:R-:W-:Y:S01]  /*6640*/  PRMT R139, R8, 0x5410, R139 ;  /* 0x00005410088b7816 */ /* 0x000fe2000000008b */
[----:B------:R-:W-:Y:S01]  /*6650*/  FMUL.FTZ R8, R2, R124 ;  /* 0x0000007c02087220 */ /* 0x000fe20000410000 */
[----:B------:R-:W-:Y:S03]  /*6660*/  PRMT R7, R7, 0x5410, R10 ;  /* 0x0000541007077816 */ /* 0x000fe6000000000a */
[----:B------:R-:W-:Y:S01]  /*6670*/  MUFU.EX2 R167, R167 ;  /* 0x000000a700a77308 */ /* 0x000fe20000000800 */
[----:B------:R-:W-:Y:S01]  /*6680*/  PRMT R137, R6, 0x5410, R137 ;  /* 0x0000541006897816 */ /* 0x000fe20000000089 */
[C---:B------:R-:W-:Y:S01]  /*6690*/  FMUL.FTZ R60, R2.reuse, R60 ;  /* 0x0000003c023c7220 */ /* 0x040fe20000410000 */
[--C-:B------:R-:W-:Y:S01]  /*66a0*/  HSET2.LE.AND R138, R5, R166.reuse, PT ;  /* 0x000000a6058a7233 */ /* 0x100fe20003803000 */
[C---:B------:R-:W-:Y:S01]  /*66b0*/  FMUL.FTZ R61, R2.reuse, R61 ;  /* 0x0000003d023d7220 */ /* 0x040fe20000410000 */
[--C-:B------:R-:W-:Y:S01]  /*66c0*/  HSET2.LE.AND R139, R139, R166.reuse, PT ;  /* 0x000000a68b8b7233 */ /* 0x100fe20003803000 */
[C---:B------:R-:W-:Y:S01]  /*66d0*/  FMUL.FTZ R64, R2.reuse, R64 ;  /* 0x0000004002407220 */ /* 0x040fe20000410000 */
[--C-:B------:R-:W-:Y:S03]  /*66e0*/  HSET2.LE.AND R136, R7, R166.reuse, PT ;  /* 0x000000a607887233 */ /* 0x100fe60003803000 */
[----:B------:R-:W4:Y:S01]  /*66f0*/  MUFU.EX2 R164, R164 ;  /* 0x000000a400a47308 */ /* 0x000f220000000800 */
[--C-:B------:R-:W-:Y:S01]  /*6700*/  HSET2.LE.AND R137, R137, R166.reuse, PT ;  /* 0x000000a689897233 */ /* 0x100fe20003803000 */
[----:B------:R-:W-:Y:S01]  /*6710*/  FMUL.FTZ R65, R2, R65 ;  /* 0x0000004102417220 */ /* 0x000fe20000410000 */
[----:B--2---:R-:W-:Y:S01]  /*6720*/  F2FP.BF16.F32.PACK_AB R7, R160, R135 ;  /* 0x00000087a007723e */ /* 0x004fe200000010ff */
[----:B------:R-:W-:Y:S01]  /*6730*/  FMUL.FTZ R68, R2, R68 ;  /* 0x0000004402447220 */ /* 0x000fe20000410000 */
[----:B-1----:R-:W-:Y:S01]  /*6740*/  F2FP.BF16.F32.PACK_AB R6, R162, R161 ;  /* 0x000000a1a206723e */ /* 0x002fe200000010ff */
[----:B------:R-:W-:Y:S01]  /*6750*/  FMUL.FTZ R69, R2, R69 ;  /* 0x0000004502457220 */ /* 0x000fe20000410000 */
[----:B---3--:R-:W-:Y:S03]  /*6760*/  F2FP.BF16.F32.PACK_AB R5, R163, R165 ;  /* 0x000000a5a305723e */ /* 0x008fe600000010ff */
[----:B------:R-:W1:Y:S01]  /*6770*/  MUFU.EX2 R0, R0 ;  /* 0x0000000000007308 */ /* 0x000e620000000800 */
[----:B------:R-:W-:Y:S01]  /*6780*/  LOP3.LUT R138, R138, R7, RZ, 0xc0, !PT ;  /* 0x000000078a8a7212 */ /* 0x000fe200078ec0ff */
[C---:B------:R-:W-:Y:S01]  /*6790*/  FMUL.FTZ R72, R2.reuse, R72 ;  /* 0x0000004802487220 */ /* 0x040fe20000410000 */
[----:B------:R-:W-:Y:S01]  /*67a0*/  LOP3.LUT R139, R139, R6, RZ, 0xc0, !PT ;  /* 0x000000068b8b7212 */ /* 0x000fe200078ec0ff */
[----:B------:R-:W-:Y:S01]  /*67b0*/  FMUL.FTZ R73, R2, R73 ;  /* 0x0000004902497220 */ /* 0x000fe20000410000 */
[----:B------:R-:W-:Y:S01]  /*67c0*/  LOP3.LUT R136, R136, R5, RZ, 0xc0, !PT ;  /* 0x0000000588887212 */ /* 0x000fe200078ec0ff */
        /* <DEDUP_REMOVED lines=8> */
[C---:B------:R-:W-:Y:S01]  /*6850*/  FMUL.FTZ R4, R2.reuse, R128 ;  /* 0x0000008002047220 */ /* 0x040fe20000410000 */
[----:B------:R-:W-:Y:S01]  /*6860*/  FMUL.FTZ R85, R2, R85 ;  /* 0x0000005502557220 */ /* 0x000fe20000410000 */
[--C-:B------:R-:W-:Y:S01]  /*6870*/  FFMA.FTZ R178, R26, UR4, -R169.reuse ;  /* 0x000000041ab27c23 */ /* 0x100fe200080108a9 */
[C---:B-1----:R-:W-:Y:S01]  /*6880*/  FMUL.FTZ R6, R0.reuse, R130 ;  /* 0x0000008200067220 */ /* 0x042fe20000410000 */
[C---:B------:R-:W-:Y:S01]  /*6890*/  FMUL.FTZ R7, R0.reuse, R131 ;  /* 0x0000008300077220 */ /* 0x040fe20000410000 */
[C---:B------:R-:W-:Y:S01]  /*68a0*/  FMUL.FTZ R10, R0.reuse, R126 ;  /* 0x0000007e000a7220 */ /* 0x040fe20000410000 */
[C---:B------:R-:W-:Y:S01]  /*68b0*/  FMUL.FTZ R11, R0.reuse, R127 ;  /* 0x0000007f000b7220 */ /* 0x040fe20000410000 */
[----:B------:R-:W-:Y:S01]  /*68c0*/  LDSM.16.MT88.4 R128, [R196+0xe000] ;  /* 0x00e00000c480783b */ /* 0x000fe20000004200 */
[--C-:B------:R-:W-:Y:S01]  /*68d0*/  FFMA.FTZ R179, R27, UR4, -R169.reuse ;  /* 0x000000041bb37c23 */ /* 0x100fe200080108a9 */
[--C-:B------:R-:W-:Y:S01]  /*68e0*/  FFMA.FTZ R216, R23, UR4, -R169.reuse ;  /* 0x0000000417d87c23 */ /* 0x100fe200080108a9 */
[C---:B------:R-:W-:Y:S01]  /*68f0*/  FMUL.FTZ R38, R0.reuse, R38 ;  /* 0x0000002600267220 */ /* 0x040fe20000410000 */
[C---:B------:R-:W-:Y:S01]  /*6900*/  HMMA.16816.F32.BF16 R4, R136.reuse, R140, R4 ;  /* 0x0000008c8804723c */ /* 0x040fe20000041804 */
[----:B------:R-:W-:Y:S03]  /*6910*/  MUFU.EX2 R170, R170 ;  /* 0x000000aa00aa7308 */ /* 0x000fe60000000800 */
[----:B------:R-:W1:Y:S01]  /*6920*/  LDSM.16.MT88.4 R124, [R192+0xc000] ;  /* 0x00c00000c07c783b */ /* 0x000e620000004200 */
[C---:B------:R-:W-:Y:S01]  /*6930*/  FMUL.FTZ R39, R0.reuse, R39 ;  /* 0x0000002700277220 */ /* 0x040fe20000410000 */
[C---:B------:R-:W-:Y:S05]  /*6940*/  HMMA.16816.F32.BF16 R8, R136.reuse, R142, R8 ;  /* 0x0000008e8808723c */ /* 0x040fea0000041808 */
[----:B------:R-:W-:Y:S01]  /*6950*/  MUFU.EX2 R216, R216 ;  /* 0x000000d800d87308 */ /* 0x000fe20000000800 */
[C---:B------:R-:W-:Y:S01]  /*6960*/  FMUL.FTZ R42, R0.reuse, R42 ;  /* 0x0000002a002a7220 */ /* 0x040fe20000410000 */
[C---:B------:R-:W-:Y:S01]  /*6970*/  HMMA.16816.F32.BF16 R36, R136.reuse, R144, R36 ;  /* 0x000000908824723c */ /* 0x040fe20000041824 */
[----:B------:R-:W2:Y:S03]  /*6980*/  LDSM.16.MT88.4 R140, [R194+0xe000] ;  /* 0x00e00000c28c783b */ /* 0x000ea60000004200 */
[C---:B------:R-:W-:Y:S01]  /*6990*/  FMUL.FTZ R43, R0.reuse, R43 ;  /* 0x0000002b002b7220 */ /* 0x040fe20000410000 */
[C---:B------:R-:W-:Y:S01]  /*69a0*/  FMUL.FTZ R46, R0.reuse, R46 ;  /* 0x0000002e002e7220 */ /* 0x040fe20000410000 */
[C---:B------:R-:W-:Y:S01]  /*69b0*/  FMUL.FTZ R47, R0.reuse, R47 ;  /* 0x0000002f002f7220 */ /* 0x040fe20000410000 */
[C---:B------:R-:W-:Y:S01]  /*69c0*/  FMUL.FTZ R50, R0.reuse, R50 ;  /* 0x0000003200327220 */ /* 0x040fe20000410000 */
[----:B------:R-:W-:Y:S03]  /*69d0*/  MUFU.EX2 R178, R178 ;  /* 0x000000b200b27308 */ /* 0x000fe60000000800 */
[C---:B------:R-:W-:Y:S01]  /*69e0*/  FMUL.FTZ R51, R0.reuse, R51 ;  /* 0x0000003300337220 */ /* 0x040fe20000410000 */
[C---:B------:R-:W-:Y:S01]  /*69f0*/  HMMA.16816.F32.BF16 R40, R136.reuse, R146, R40 ;  /* 0x000000928828723c */ /* 0x040fe20000041828 */
[----:B------:R-:W-:Y:S02]  /*6a00*/  LDSM.16.MT88.4 R144, [R193+0xc800] ;  /* 0x00c80000c190783b */ /* 0x000fe40000004200 */
[C---:B------:R-:W-:Y:S01]  /*6a10*/  FMUL.FTZ R54, R0.reuse, R54 ;  /* 0x0000003600367220 */ /* 0x040fe20000410000 */
[C---:B------:R-:W-:Y:S01]  /*6a20*/  FMUL.FTZ R55, R0.reuse, R55 ;  /* 0x0000003700377220 */ /* 0x040fe20000410000 */
[C---:B------:R-:W-:Y:S01]  /*6a30*/  FMUL.FTZ R58, R0.reuse, R58 ;  /* 0x0000003a003a7220 */ /* 0x040fe20000410000 */
[C---:B------:R-:W-:Y:S01]  /*6a40*/  HMMA.16816.F32.BF16 R44, R136.reuse, R148, R44 ;  /* 0x00000094882c723c */ /* 0x040fe2000004182c */
[----:B------:R-:W-:Y:S04]  /*6a50*/  MUFU.EX2 R179, R179 ;  /* 0x000000b300b37308 */ /* 0x000fe80000000800 */
[C---:B------:R-:W-:Y:S01]  /*6a60*/  FMUL.FTZ R59, R0.reuse, R59 ;  /* 0x0000003b003b7220 */ /* 0x040fe20000410000 */
[C---:B------:R-:W-:Y:S05]  /*6a70*/  HMMA.16816.F32.BF16 R48, R136.reuse, R150, R48 ;  /* 0x000000968830723c */ /* 0x040fea0000041830 */
[C---:B------:R-:W-:Y:S01]  /*6a80*/  FMUL.FTZ R62, R0.reuse, R62 ;  /* 0x0000003e003e7220 */ /* 0x040fe20000410000 */
[C---:B------:R-:W-:Y:S01]  /*6a90*/  FMUL.FTZ R63, R0.reuse, R63 ;  /* 0x0000003f003f7220 */ /* 0x040fe20000410000 */
[C---:B------:R-:W-:Y:S01]  /*6aa0*/  FMUL.FTZ R66, R0.reuse, R66 ;  /* 0x0000004200427220 */ /* 0x040fe20000410000 */
[C---:B-1----:R-:W-:Y:S03]  /*6ab0*/  HMMA.16816.F32.BF16 R52, R136.reuse, R124, R52 ;  /* 0x0000007c8834723c */ /* 0x042fe60000041834 */
[C---:B------:R-:W-:Y:S01]  /*6ac0*/  FMUL.FTZ R67, R0.reuse, R67 ;  /* 0x0000004300437220 */ /* 0x040fe20000410000 */
[C---:B------:R-:W-:Y:S01]  /*6ad0*/  FMUL.FTZ R70, R0.reuse, R70 ;  /* 0x0000004600467220 */ /* 0x040fe20000410000 */
[C---:B------:R-:W-:Y:S01]  /*6ae0*/  FMUL.FTZ R71, R0.reuse, R71 ;  /* 0x0000004700477220 */ /* 0x040fe20000410000 */
[C---:B------:R-:W-:Y:S01]  /*6af0*/  HMMA.16816.F32.BF16 R56, R136.reuse, R126, R56 ;  /* 0x0000007e8838723c */ /* 0x040fe20000041838 */
[----:B------:R-:W1:Y:S04]  /*6b00*/  LDSM.16.MT88.4 R124, [R193+0xe000] ;  /* 0x00e00000c17c783b */ /* 0x000e680000004200 */
[C---:B------:R-:W-:Y:S01]  /*6b10*/  FMUL.FTZ R74, R0.reuse, R74 ;  /* 0x0000004a004a7220 */ /* 0x040fe20000410000 */
[C---:B------:R-:W-:Y:S05]  /*6b20*/  HMMA.16816.F32.BF16 R60, R136.reuse, R128, R60 ;  /* 0x00000080883c723c */ /* 0x040fea000004183c */
[C---:B------:R-:W-:Y:S01]  /*6b30*/  FMUL.FTZ R75, R0.reuse, R75 ;  /* 0x0000004b004b7220 */ /* 0x040fe20000410000 */
[C---:B------:R-:W-:Y:S01]  /*6b40*/  HMMA.16816.F32.BF16 R64, R136.reuse, R130, R64 ;  /* 0x000000828840723c */ /* 0x040fe20000041840 */
[----:B------:R-:W3:Y:S04]  /*6b50*/  LDSM.16.MT88.4 R128, [R192+0xe000] ;  /* 0x00e00000c080783b */ /* 0x000ee80000004200 */
        /* <DEDUP_REMOVED lines=8> */
[----:B------:R-:W-:Y:S03]  /*6be0*/  FMUL.FTZ R87, R0, R87 ;  /* 0x0000005700577220 */ /* 0x000fe60000410000 */
[C---:B------:R-:W-:Y:S01]  /*6bf0*/  FMUL.FTZ R88, R2.reuse, R88 ;  /* 0x0000005802587220 */ /* 0x040fe20000410000 */
[----:B------:R-:W-:Y:S01]  /*6c00*/  FMUL.FTZ R89, R2, R89 ;  /* 0x0000005902597220 */ /* 0x000fe20000410000 */
[C---:B------:R-:W-:Y:S01]  /*6c10*/  FMUL.FTZ R90, R0.reuse, R90 ;  /* 0x0000005a005a7220 */ /* 0x040fe20000410000 */
[----:B------:R-:W-:Y:S01]  /*6c20*/  FMUL.FTZ R91, R0, R91 ;  /* 0x0000005b005b7220 */ /* 0x000fe20000410000 */
[----:B------:R-:W-:Y:S01]  /*6c30*/  LOP3.LUT R156, R159, UR26, R156, 0x96, !PT ;  /* 0x0000001a9f9c7c12 */ /* 0x000fe2000f8e969c */
[----:B------:R-:W-:Y:S01]  /*6c40*/  FMUL.FTZ R92, R2, R92 ;  /* 0x0000005c025c7220 */ /* 0x000fe20000410000 */
[C---:B-1----:R-:W-:Y:S03]  /*6c50*/  HMMA.16816.F32.BF16 R76, R136.reuse, R124, R76 ;  /* 0x0000007c884c723c */ /* 0x042fe6000004184c */
[----:B------:R-:W-:Y:S04]  /*6c60*/  IMAD.WIDE.U32 R156, R156, -0x2daee0ad, RZ ;  /* 0xd2511f539c9c7825 */ /* 0x000fe800078e00ff */
[----:B------:R-:W-:Y:S01]  /*6c70*/  FMUL.FTZ R93, R2, R93 ;  /* 0x0000005d025d7220 */ /* 0x000fe20000410000 */
[C---:B------:R-:W-:Y:S01]  /*6c80*/  HMMA.16816.F32.BF16 R80, R136.reuse, R126, R80 ;  /* 0x0000007e8850723c */ /* 0x040fe20000041850 */
[----:B------:R-:W1:Y:S02]  /*6c90*/  LDSM.16.MT88.4 R124, [R194+0x10000] ;  /* 0x01000000c27c783b */ /* 0x000e640000004200 */
[C---:B------:R-:W-:Y:S03]  /*6ca0*/  LOP3.LUT R134, R156.reuse, 0xffff, RZ, 0xc0, !PT ;  /* 0x0000ffff9c867812 */ /* 0x040fe600078ec0ff */
[C---:B---3--:R-:W-:Y:S05]  /*6cb0*/  HMMA.16816.F32.BF16 R84, R136.reuse, R128, R84 ;  /* 0x000000808854723c */ /* 0x048fea0000041854 */
[----:B------:R-:W-:Y:S01]  /*6cc0*/  LOP3.LUT R133, R156, 0xff, RZ, 0xc0, !PT ;  /* 0x000000ff9c857812 */ /* 0x000fe200078ec0ff */
[C---:B------:R-:W-:Y:S01]  /*6cd0*/  HMMA.16816.F32.BF16 R88, R136.reuse, R130, R88 ;  /* 0x000000828858723c */ /* 0x040fe20000041858 */
[----:B------:R-:W3:Y:S04]  /*6ce0*/  LDSM.16.MT88.4 R128, [R193+0x10000] ;  /* 0x01000000c180783b */ /* 0x000ee80000004200 */
[C---:B------:R-:W-:Y:S01]  /*6cf0*/  FMUL.FTZ R94, R0.reuse, R94 ;  /* 0x0000005e005e7220 */ /* 0x040fe20000410000 */
[----:B------:R-:W-:Y:S01]  /*6d00*/  FMUL.FTZ R95, R0, R95 ;  /* 0x0000005f005f7220 */ /* 0x000fe20000410000 */
[----:B------:R-:W-:Y:S01]  /*6d10*/  SHF.R.U32.HI R16, RZ, 0x8, R134 ;  /* 0x00000008ff107819 */ /* 0x000fe20000011686 */
[C---:B------:R-:W-:Y:S03]  /*6d20*/  FMUL.FTZ R96, R2.reuse, R96 ;  /* 0x0000006002607220 */ /* 0x040fe60000410000 */
[----:B------:R-:W-:Y:S01]  /*6d30*/  FMUL.FTZ R97, R2, R97 ;  /* 0x0000006102617220 */ /* 0x000fe20000410000 */
[C---:B------:R-:W-:Y:S01]  /*6d40*/  FMUL.FTZ R98, R0.reuse, R98 ;  /* 0x0000006200627220 */ /* 0x040fe20000410000 */
[C---:B--2---:R-:W-:Y:S03]  /*6d50*/  HMMA.16816.F32.BF16 R92, R136.reuse, R140, R92 ;  /* 0x0000008c885c723c */ /* 0x044fe6000004185c */
[----:B------:R-:W-:Y:S01]  /*6d60*/  FMUL.FTZ R99, R0, R99 ;  /* 0x0000006300637220 */ /* 0x000fe20000410000 */
[----:B------:R-:W-:Y:S01]  /*6d70*/  FFMA.FTZ R171, R17, UR4, -R168 ;  /* 0x0000000411ab7c23 */ /* 0x000fe200080108a8 */
[----:B------:R-:W-:Y:S01]  /*6d80*/  PRMT R133, R133, 0x5410, R16 ;  /* 0x0000541085857816 */ /* 0x000fe20000000010 */
[--C-:B------:R-:W-:Y:S01]  /*6d90*/  FFMA.FTZ R172, R18, UR4, -R169.reuse ;  /* 0x0000000412ac7c23 */ /* 0x100fe200080108a9 */
[--C-:B------:R-:W-:Y:S01]  /*6da0*/  FFMA.FTZ R173, R19, UR4, -R169.reuse ;  /* 0x0000000413ad7c23 */ /* 0x100fe200080108a9 */
[C---:B------:R-:W-:Y:S02]  /*6db0*/  FMUL.FTZ R16, R2.reuse, R120 ;  /* 0x0000007802107220 */ /* 0x040fe40000410000 */
[C---:B------:R-:W-:Y:S01]  /*6dc0*/  HMMA.16816.F32.BF16 R96, R136.reuse, R142, R96 ;  /* 0x0000008e8860723c */ /* 0x040fe20000041860 */
[----:B------:R-:W-:Y:S02]  /*6dd0*/  MUFU.EX2 R171, R171 ;  /* 0x000000ab00ab7308 */ /* 0x000fe40000000800 */
[----:B------:R-:W-:Y:S01]  /*6de0*/  FMUL.FTZ R17, R2, R121 ;  /* 0x0000007902117220 */ /* 0x000fe20000410000 */
[C---:B------:R-:W-:Y:S01]  /*6df0*/  FMUL.FTZ R18, R0.reuse, R122 ;  /* 0x0000007a00127220 */ /* 0x040fe20000410000 */
[----:B------:R-:W-:Y:S01]  /*6e00*/  FMUL.FTZ R19, R0, R123 ;  /* 0x0000007b00137220 */ /* 0x000fe20000410000 */
[C---:B------:R-:W-:Y:S01]  /*6e10*/  FMUL.FTZ R100, R2.reuse, R100 ;  /* 0x0000006402647220 */ /* 0x040fe20000410000 */
[----:B------:R-:W2:Y:S01]  /*6e20*/  LDSM.16.MT88.4 R120, [R192+0x10000] ;  /* 0x01000000c078783b */ /* 0x000ea20000004200 */
[----:B------:R-:W-:Y:S03]  /*6e30*/  FMUL.FTZ R101, R2, R101 ;  /* 0x0000006502657220 */ /* 0x000fe60000410000 */
[----:B------:R-:W-:Y:S01]  /*6e40*/  MUFU.EX2 R172, R172 ;  /* 0x000000ac00ac7308 */ /* 0x000fe20000000800 */
[C---:B------:R-:W-:Y:S01]  /*6e50*/  FMUL.FTZ R102, R0.reuse, R102 ;  /* 0x0000006600667220 */ /* 0x040fe20000410000 */
[C---:B-1----:R-:W-:Y:S03]  /*6e60*/  HMMA.16816.F32.BF16 R16, R136.reuse, R124, R16 ;  /* 0x0000007c8810723c */ /* 0x042fe60000041810 */
[----:B------:R-:W-:Y:S01]  /*6e70*/  FMUL.FTZ R103, R0, R103 ;  /* 0x0000006700677220 */ /* 0x000fe20000410000 */
[C---:B------:R-:W-:Y:S01]  /*6e80*/  FMUL.FTZ R104, R2.reuse, R104 ;  /* 0x0000006802687220 */ /* 0x040fe20000410000 */
[----:B------:R-:W-:Y:S01]  /*6e90*/  FMUL.FTZ R105, R2, R105 ;  /* 0x0000006902697220 */ /* 0x000fe20000410000 */
[C---:B------:R-:W-:Y:S01]  /*6ea0*/  FMUL.FTZ R106, R0.reuse, R106 ;  /* 0x0000006a006a7220 */ /* 0x040fe20000410000 */
[----:B------:R-:W-:Y:S01]  /*6eb0*/  FMUL.FTZ R107, R0, R107 ;  /* 0x0000006b006b7220 */ /* 0x000fe20000410000 */
[----:B------:R-:W-:Y:S01]  /*6ec0*/  SHF.R.U32.HI R140, RZ, 0x10, R156 ;  /* 0x00000010ff8c7819 */ /* 0x000fe2000001169c */
[----:B------:R-:W-:Y:S01]  /*6ed0*/  MUFU.EX2 R173, R173 ;  /* 0x000000ad00ad7308 */ /* 0x000fe20000000800 */
[C---:B------:R-:W-:Y:S01]  /*6ee0*/  HMMA.16816.F32.BF16 R100, R136.reuse, R126, R100 ;  /* 0x0000007e8864723c */ /* 0x040fe20000041864 */
[----:B------:R-:W1:Y:S02]  /*6ef0*/  LDSM.16.MT88.4 R124, [R196+0xc800] ;  /* 0x00c80000c47c783b */ /* 0x000e640000004200 */
[----:B------:R-:W-:Y:S01]  /*6f00*/  LOP3.LUT R154, R157, UR37, R154, 0x96, !PT ;  /* 0x000000259d9a7c12 */ /* 0x000fe2000f8e969a */
[----:B------:R-:W-:Y:S01]  /*6f10*/  FFMA.FTZ R174, R12, UR4, -R168 ;  /* 0x000000040cae7c23 */ /* 0x000fe200080108a8 */
[----:B------:R-:W-:Y:S01]  /*6f20*/  SHF.R.U32.HI R134, RZ, 0x18, R156 ;  /* 0x00000018ff867819 */ /* 0x000fe2000001169c */
[C---:B---3--:R-:W-:Y:S04]  /*6f30*/  HMMA.16816.F32.BF16 R104, R136.reuse, R128, R104 ;  /* 0x000000808868723c */ /* 0x048fe80000041868 */
[----:B------:R-:W-:Y:S01]  /*6f40*/  MUFU.EX2 R174, R174 ;  /* 0x000000ae00ae7308 */ /* 0x000fe20000000800 */
[----:B------:R-:W-:Y:S01]  /*6f50*/  FFMA.FTZ R175, R13, UR4, -R168 ;  /* 0x000000040daf7c23 */ /* 0x000fe200080108a8 */
[--C-:B------:R-:W-:Y:S01]  /*6f60*/  FFMA.FTZ R176, R14, UR4, -R169.reuse ;  /* 0x000000040eb07c23 */ /* 0x100fe200080108a9 */
[----:B------:R-:W-:Y:S01]  /*6f70*/  FFMA.FTZ R177, R15, UR4, -R169 ;  /* 0x000000040fb17c23 */ /* 0x000fe200080108a9 */
[C---:B------:R-:W-:Y:S03]  /*6f80*/  FMUL.FTZ R12, R2.reuse, R116 ;  /* 0x00000074020c7220 */ /* 0x040fe60000410000 */
[----:B------:R-:W-:Y:S01]  /*6f90*/  FMUL.FTZ R13, R2, R117 ;  /* 0x00000075020d7220 */ /* 0x000fe20000410000 */
[C---:B------:R-:W-:Y:S01]  /*6fa0*/  FMUL.FTZ R14, R0.reuse, R118 ;  /* 0x00000076000e7220 */ /* 0x040fe20000410000 */
[----:B------:R-:W-:Y:S01]  /*6fb0*/  FMUL.FTZ R15, R0, R119 ;  /* 0x00000077000f7220 */ /* 0x000fe20000410000 */
[----:B------:R-:W-:Y:S01]  /*6fc0*/  LOP3.LUT R129, R140, 0xff, RZ, 0xc0, !PT ;  /* 0x000000ff8c817812 */ /* 0x000fe200078ec0ff */
[----:B------:R-:W3:Y:S01]  /*6fd0*/  MUFU.EX2 R175, R175 ;  /* 0x000000af00af7308 */ /* 0x000ee20000000800 */
[----:B------:R-:W4:Y:S01]  /*6fe0*/  LDSM.16.MT88.4 R140, [R194+0xc800] ;  /* 0x00c80000c28c783b */ /* 0x000f220000004200 */
[----:B------:R-:W-:Y:S01]  /*6ff0*/  LOP3.LUT R151, R154, 0xffff, RZ, 0xc0, !PT ;  /* 0x0000ffff9a977812 */ /* 0x000fe200078ec0ff */
[C---:B------:R-:W-:Y:S01]  /*7000*/  FMUL.FTZ R108, R2.reuse, R108 ;  /* 0x0000006c026c7220 */ /* 0x040fe20000410000 */
[--C-:B------:R-:W-:Y:S01]  /*7010*/  SHF.R.U32.HI R148, RZ, 0x10, R154.reuse ;  /* 0x00000010ff947819 */ /* 0x100fe2000001169a */
[C---:B------:R-:W-:Y:S05]  /*7020*/  HMMA.16816.F32.BF16 R12, R136.reuse, R130, R12 ;  /* 0x00000082880c723c */ /* 0x040fea000004180c */
[----:B------:R-:W-:Y:S01]  /*7030*/  MUFU.EX2 R176, R176 ;  /* 0x000000b000b07308 */ /* 0x000fe20000000800 */
[----:B------:R-:W-:Y:S01]  /*7040*/  FMUL.FTZ R109, R2, R109 ;  /* 0x0000006d026d7220 */ /* 0x000fe20000410000 */
[C---:B------:R-:W-:Y:S01]  /*7050*/  FMUL.FTZ R110, R0.reuse, R110 ;  /* 0x0000006e006e7220 */ /* 0x040fe20000410000 */
[----:B------:R-:W-:Y:S03]  /*7060*/  FMUL.FTZ R111, R0, R111 ;  /* 0x0000006f006f7220 */ /* 0x000fe60000410000 */
[----:B------:R-:W-:Y:S01]  /*7070*/  LOP3.LUT R128, R154, 0xff, RZ, 0xc0, !PT ;  /* 0x000000ff9a807812 */ /* 0x000fe200078ec0ff */
[----:B------:R-:W-:Y:S03]  /*7080*/  FMUL.FTZ R112, R2, R112 ;  /* 0x0000007002707220 */ /* 0x000fe60000410000 */
[----:B------:R-:W5:Y:S01]  /*7090*/  MUFU.EX2 R177, R177 ;  /* 0x000000b100b17308 */ /* 0x000f620000000800 */
[----:B------:R-:W-:Y:S01]  /*70a0*/  SHF.R.U32.HI R149, RZ, 0x18, R154 ;  /* 0x00000018ff957819 */ /* 0x000fe2000001169a */
[C---:B--2---:R-:W-:Y:S03]  /*70b0*/  HMMA.16816.F32.BF16 R108, R136.reuse, R120, R108 ;  /* 0x00000078886c723c */ /* 0x044fe6000004186c */
[----:B------:R-:W-:Y:S01]  /*70c0*/  LOP3.LUT R148, R148, 0xff, RZ, 0xc0, !PT ;  /* 0x000000ff94947812 */ /* 0x000fe200078ec0ff */
[----:B------:R-:W-:Y:S01]  /*70d0*/  FMUL.FTZ R113, R2, R113 ;  /* 0x0000007102717220 */ /* 0x000fe20000410000 */
[----:B------:R-:W-:Y:S01]  /*70e0*/  SHF.R.U32.HI R151, RZ, 0x8, R151 ;  /* 0x00000008ff977819 */ /* 0x000fe20000011697 */
[C---:B------:R-:W-:Y:S01]  /*70f0*/  FMUL.FTZ R114, R0.reuse, R114 ;  /* 0x0000007200727220 */ /* 0x040fe20000410000 */
[----:B------:R-:W-:Y:S01]  /*7100*/  PRMT R119, R129, 0x5410, R134 ;  /* 0x0000541081777816 */ /* 0x000fe20000000086 */
[----:B------:R-:W-:Y:S03]  /*7110*/  FMUL.FTZ R115, R0, R115 ;  /* 0x0000007300737220 */ /* 0x000fe60000410000 */
[----:B------:R-:W-:Y:S01]  /*7120*/  PRMT R151, R128, 0x5410, R151 ;  /* 0x0000541080977816 */ /* 0x000fe20000000097 */
[--C-:B------:R-:W-:Y:S01]  /*7130*/  FFMA.FTZ R24, R24, UR4, -R168.reuse ;  /* 0x0000000418187c23 */ /* 0x100fe200080108a8 */
[----:B------:R-:W-:Y:S01]  /*7140*/  PRMT R117, R148, 0x5410, R149 ;  /* 0x0000541094757816 */ /* 0x000fe20000000095 */
[----:B------:R-:W2:Y:S01]  /*7150*/  LDSM.16.MT88.4 R128, [R192+0xc800] ;  /* 0x00c80000c080783b */ /* 0x000ea20000004200 */
[----:B------:R-:W-:Y:S03]  /*7160*/  HMMA.16816.F32.BF16 R112, R136, R122, R112 ;  /* 0x0000007a8870723c */ /* 0x000fe60000041870 */
[--C-:B------:R-:W-:Y:S01]  /*7170*/  HSET2.LE.AND R116, R151, R166.reuse, PT ;  /* 0x000000a697747233 */ /* 0x100fe20003803000 */
[----:B------:R-:W-:Y:S01]  /*7180*/  FFMA.FTZ R214, R20, UR4, -R168 ;  /* 0x0000000414d67c23 */ /* 0x000fe200080108a8 */
[--C-:B------:R-:W-:Y:S01]  /*7190*/  HSET2.LE.AND R118, R133, R166.reuse, PT ;  /* 0x000000a685767233 */ /* 0x100fe20003803000 */
[----:B------:R-:W-:Y:S01]  /*71a0*/  FFMA.FTZ R165, R2, R217, R165 ;  /* 0x000000d902a57223 */ /* 0x000fe200000100a5 */
[--C-:B------:R-:W-:Y:S01]  /*71b0*/  HSET2.LE.AND R119, R119, R166.reuse, PT ;  /* 0x000000a677777233 */ /* 0x100fe20003803000 */
[----:B------:R-:W2:Y:S02]  /*71c0*/  LDSM.16.MT88.4 R148, [R196+0xe800] ;  /* 0x00e80000c494783b */ /* 0x000ea40000004200 */
[----:B------:R-:W-:Y:S01]  /*71d0*/  MUFU.EX2 R214, R214 ;  /* 0x000000d600d67308 */ /* 0x000fe20000000800 */
[--C-:B------:R-:W-:Y:S01]  /*71e0*/  HSET2.LE.AND R117, R117, R166.reuse, PT ;  /* 0x000000a675757233 */ /* 0x100fe20003803000 */
[----:B------:R-:W-:Y:S01]  /*71f0*/  FFMA.FTZ R167, R0, R215, R167 ;  /* 0x000000d700a77223 */ /* 0x000fe200000100a7 */
[----:B---3--:R-:W-:Y:S01]  /*7200*/  F2FP.BF16.F32.PACK_AB R121, R175, R174 ;  /* 0x000000aeaf79723e */ /* 0x008fe200000010ff */
[----:B------:R-:W-:Y:S01]  /*7210*/  FADD.FTZ R0, R163, R165 ;  /* 0x000000a5a3007221 */ /* 0x000fe20000010000 */
[----:B-----5:R-:W-:Y:S01]  /*7220*/  F2FP.BF16.F32.PACK_AB R120, R177, R176 ;  /* 0x000000b0b178723e */ /* 0x020fe200000010ff */
[----:B------:R-:W-:Y:S01]  /*7230*/  LDSM.16.MT88.4 R136, [R192+0xe800] ;  /* 0x00e80000c088783b */ /* 0x000fe20000004200 */
[----:B------:R-:W-:Y:S01]  /*7240*/  F2FP.BF16.F32.PACK_AB R133, R171, R170 ;  /* 0x000000aaab85723e */ /* 0x000fe200000010ff */
[----:B------:R-:W-:Y:S01]  /*7250*/  FADD.FTZ R164, R164, R167 ;  /* 0x000000a7a4a47221 */ /* 0x000fe20000010000 */
[----:B------:R-:W-:Y:S01]  /*7260*/  F2FP.BF16.F32.PACK_AB R134, R173, R172 ;  /* 0x000000acad86723e */ /* 0x000fe200000010ff */
[----:B------:R-:W-:Y:S01]  /*7270*/  FADD.FTZ R135, R135, R0 ;  /* 0x0000000087877221 */ /* 0x000fe20000010000 */
[----:B------:R-:W-:Y:S01]  /*7280*/  LOP3.LUT R118, R118, R133, RZ, 0xc0, !PT ;  /* 0x0000008576767212 */ /* 0x000fe200078ec0ff */
[----:B------:R-:W-:Y:S01]  /*7290*/  FADD.FTZ R161, R161, R164 ;  /* 0x000000a4a1a17221 */ /* 0x000fe20000010000 */
[----:B------:R-:W-:Y:S01]  /*72a0*/  LOP3.LUT R119, R119, R134, RZ, 0xc0, !PT ;  /* 0x0000008677777212 */ /* 0x000fe200078ec0ff */
[----:B------:R-:W-:Y:S01]  /*72b0*/  FFMA.FTZ R134, R25, UR4, -R168 ;  /* 0x0000000419867c23 */ /* 0x000fe200080108a8 */
[----:B------:R-:W-:Y:S01]  /*72c0*/  LOP3.LUT R116, R116, R121, RZ, 0xc0, !PT ;  /* 0x0000007974747212 */ /* 0x000fe200078ec0ff */
[----:B------:R-:W-:Y:S01]  /*72d0*/  FADD.FTZ R135, R160, R135 ;  /* 0x00000087a0877221 */ /* 0x000fe20000010000 */
[----:B------:R-:W-:Y:S01]  /*72e0*/  LOP3.LUT R117, R117, R120, RZ, 0xc0, !PT ;  /* 0x0000007875757212 */ /* 0x000fe200078ec0ff */
[----:B------:R-:W-:Y:S01]  /*72f0*/  FADD.FTZ R161, R162, R161 ;  /* 0x000000a1a2a17221 */ /* 0x000fe20000010000 */
[----:B------:R-:W3:Y:S01]  /*7300*/  LDSM.16.MT88.4 R120, [R194+0xe800] ;  /* 0x00e80000c278783b */ /* 0x000ee20000004200 */
[----:B------:R-:W-:Y:S01]  /*7310*/  MUFU.EX2 R134, R134 ;  /* 0x0000008600867308 */ /* 0x000fe20000000800 */
[----:B------:R-:W-:Y:S01]  /*7320*/  MOV R0, R3 ;  /* 0x0000000300007202 */ /* 0x000fe20000000f00 */
[----:B------:R-:W-:Y:S01]  /*7330*/  FADD.FTZ R174, R174, R135 ;  /* 0x00000087aeae7221 */ /* 0x000fe20000010000 */
[----:B------:R-:W-:Y:S01]  /*7340*/  FADD.FTZ R176, R176, R161 ;  /* 0x000000a1b0b07221 */ /* 0x000fe20000010000 */
[C---:B-1----:R-:W-:Y:S05]  /*7350*/  HMMA.16816.F32.BF16 R4, R116.reuse, R124, R4 ;  /* 0x0000007c7404723c */ /* 0x042fea0000041804 */
[----:B------:R-:W-:Y:S01]  /*7360*/  FADD.FTZ R175, R175, R174 ;  /* 0x000000aeafaf7221 */ /* 0x000fe20000010000 */
[C---:B------:R-:W-:Y:S01]  /*7370*/  HMMA.16816.F32.BF16 R8, R116.reuse, R126, R8 ;  /* 0x0000007e7408723c */ /* 0x040fe20000041808 */
[----:B------:R-:W1:Y:S04]  /*7380*/  LDSM.16.MT88.4 R124, [R193+0xe800] ;  /* 0x00e80000c17c783b */ /* 0x000e680000004200 */
[----:B------:R-:W-:Y:S01]  /*7390*/  FADD.FTZ R177, R177, R176 ;  /* 0x000000b0b1b17221 */ /* 0x000fe20000010000 */
[C---:B----4-:R-:W-:Y:S05]  /*73a0*/  HMMA.16816.F32.BF16 R36, R116.reuse, R140, R36 ;  /* 0x0000008c7424723c */ /* 0x050fea0000041824 */
[----:B------:R-:W-:Y:S01]  /*73b0*/  FADD.FTZ R170, R170, R175 ;  /* 0x000000afaaaa7221 */ /* 0x000fe20000010000 */
[C---:B------:R-:W-:Y:S05]  /*73c0*/  HMMA.16816.F32.BF16 R40, R116.reuse, R142, R40 ;  /* 0x0000008e7428723c */ /* 0x040fea0000041828 */
[----:B------:R-:W-:Y:S01]  /*73d0*/  FADD.FTZ R172, R172, R177 ;  /* 0x000000b1acac7221 */ /* 0x000fe20000010000 */
[C---:B------:R-:W-:Y:S05]  /*73e0*/  HMMA.16816.F32.BF16 R44, R116.reuse, R144, R44 ;  /* 0x00000090742c723c */ /* 0x040fea000004182c */
[----:B------:R-:W-:Y:S01]  /*73f0*/  FADD.FTZ R171, R171, R170 ;  /* 0x000000aaabab7221 */ /* 0x000fe20000010000 */
[C---:B------:R-:W-:Y:S01]  /*7400*/  HMMA.16816.F32.BF16 R48, R116.reuse, R146, R48 ;  /* 0x000000927430723c */ /* 0x040fe20000041830 */
[----:B------:R-:W-:Y:S04]  /*7410*/  LDSM.16.MT88.4 R144, [R196+0xf000] ;  /* 0x00f00000c490783b */ /* 0x000fe80000004200 */
[----:B------:R-:W-:Y:S01]  /*7420*/  FADD.FTZ R172, R173, R172 ;  /* 0x000000acadac7221 */ /* 0x000fe20000010000 */
[C---:B--2---:R-:W-:Y:S06]  /*7430*/  HMMA.16816.F32.BF16 R52, R116.reuse, R128, R52 ;  /* 0x000000807434723c */ /* 0x044fec0000041834 */
[C---:B------:R-:W-:Y:S01]  /*7440*/  HMMA.16816.F32.BF16 R56, R116.reuse, R130, R56 ;  /* 0x000000827438723c */ /* 0x040fe20000041838 */
[----:B------:R-:W-:Y:S04]  /*7450*/  MOV R129, UR39 ;  /* 0x0000002700817c02 */ /* 0x000fe80008000f00 */
[----:B------:R-:W-:Y:S01]  /*7460*/  LOP3.LUT R129, R221, UR33, R129, 0x96, !PT ;  /* 0x00000021dd817c12 */ /* 0x000fe2000f8e9681 */
[C---:B------:R-:W-:Y:S05]  /*7470*/  HMMA.16816.F32.BF16 R60, R116.reuse, R148, R60 ;  /* 0x00000094743c723c */ /* 0x040fea000004183c */
[----:B------:R-:W-:Y:S01]  /*7480*/  IMAD.WIDE.U32 R140, R129, -0x326172a9, RZ ;  /* 0xcd9e8d57818c7825 */ /* 0x000fe200078e00ff */
[C---:B------:R-:W-:Y:S01]  /*7490*/  HMMA.16816.F32.BF16 R64, R116.reuse, R150, R64 ;  /* 0x000000967440723c */ /* 0x040fe20000041840 */
[----:B------:R-:W2:Y:S04]  /*74a0*/  LDSM.16.MT88.4 R128, [R196+0x10800] ;  /* 0x01080000c480783b */ /* 0x000ea80000004200 */
[----:B------:R-:W-:Y:S01]  /*74b0*/  LOP3.LUT R133, R141, UR21, R218, 0x96, !PT ;  /* 0x000000158d857c12 */ /* 0x000fe2000f8e96da */
[C---:B---3--:R-:W-:Y:S05]  /*74c0*/  HMMA.16816.F32.BF16 R68, R116.reuse, R120, R68 ;  /* 0x000000787444723c */ /* 0x048fea0000041844 */
[----:B------:R-:W-:Y:S01]  /*74d0*/  LOP3.LUT R140, R153, UR19, R140, 0x96, !PT ;  /* 0x00000013998c7c12 */ /* 0x000fe2000f8e968c */
[C---:B------:R-:W-:Y:S01]  /*74e0*/  HMMA.16816.F32.BF16 R72, R116.reuse, R122, R72 ;  /* 0x0000007a7448723c */ /* 0x040fe20000041848 */
[----:B------:R-:W3:Y:S04]  /*74f0*/  LDSM.16.MT88.4 R120, [R194+0x10800] ;  /* 0x01080000c278783b */ /* 0x000ee80000004200 */
[----:B------:R-:W-:Y:S01]  /*7500*/  IMAD.WIDE.U32 R222, R133, -0x2daee0ad, RZ ;  /* 0xd2511f5385de7825 */ /* 0x000fe200078e00ff */
[C---:B-1----:R-:W-:Y:S05]  /*7510*/  HMMA.16816.F32.BF16 R76, R116.reuse, R124, R76 ;  /* 0x0000007c744c723c */ /* 0x042fea000004184c */
[----:B------:R-:W-:Y:S01]  /*7520*/  IMAD.WIDE.U32 R140, R140, -0x2daee0ad, RZ ;  /* 0xd2511f538c8c7825 */ /* 0x000fe200078e00ff */
[C---:B------:R-:W-:Y:S05]  /*7530*/  HMMA.16816.F32.BF16 R80, R116.reuse, R126, R80 ;  /* 0x0000007e7450723c */ /* 0x040fea0000041850 */
[----:B------:R-:W-:Y:S01]  /*7540*/  LOP3.LUT R133, R223, UR18, R212, 0x96, !PT ;  /* 0x00000012df857c12 */ /* 0x000fe2000f8e96d4 */
[C---:B------:R-:W-:Y:S05]  /*7550*/  HMMA.16816.F32.BF16 R84, R116.reuse, R136, R84 ;  /* 0x000000887454723c */ /* 0x040fea0000041854 */
[----:B------:R-:W-:Y:S01]  /*7560*/  LOP3.LUT R222, R141, UR16, R222, 0x96, !PT ;  /* 0x000000108dde7c12 */ /* 0x000fe2000f8e96de */
[C---:B------:R-:W-:Y:S05]  /*7570*/  HMMA.16816.F32.BF16 R88, R116.reuse, R138, R88 ;  /* 0x0000008a7458723c */ /* 0x040fea0000041858 */
[----:B------:R-:W-:Y:S01]  /*7580*/  IMAD.WIDE.U32 R224, R133, -0x326172a9, RZ ;  /* 0xcd9e8d5785e07825 */ /* 0x000fe200078e00ff */
[C---:B--2---:R-:W-:Y:S01]  /*7590*/  HMMA.16816.F32.BF16 R92, R116.reuse, R128, R92 ;  /* 0x00000080745c723c */ /* 0x044fe2000004185c */
[----:B------:R1:W2:Y:S04]  /*75a0*/  MUFU.EX2 R133, R24 ;  /* 0x0000001800857308 */ /* 0x0002a80000000800 */
[----:B------:R-:W-:Y:S01]  /*75b0*/  IMAD.WIDE.U32 R222, R222, -0x326172a9, RZ ;  /* 0xcd9e8d57dede7825 */ /* 0x000fe200078e00ff */
[C---:B------:R-:W-:Y:S05]  /*75c0*/  HMMA.16816.F32.BF16 R96, R116.reuse, R130, R96 ;  /* 0x000000827460723c */ /* 0x040fea0000041860 */
[----:B------:R-:W-:Y:S01]  /*75d0*/  LOP3.LUT R152, R225, UR17, R152, 0x96, !PT ;  /* 0x00000011e1987c12 */ /* 0x000fe2000f8e9698 */
[C---:B---3--:R-:W-:Y:S05]  /*75e0*/  HMMA.16816.F32.BF16 R16, R116.reuse, R120, R16 ;  /* 0x000000787410723c */ /* 0x048fea0000041810 */
[----:B------:R-:W-:Y:S01]  /*75f0*/  LOP3.LUT R224, R223, UR15, R224, 0x96, !PT ;  /* 0x0000000fdfe07c12 */ /* 0x000fe2000f8e96e0 */
[C---:B------:R-:W-:Y:S05]  /*7600*/  HMMA.16816.F32.BF16 R100, R116.reuse, R122, R100 ;  /* 0x0000007a7464723c */ /* 0x040fea0000041864 */
[----:B------:R-:W-:Y:S06]  /*7610*/  IMAD.WIDE.U32 R152, R152, -0x2daee0ad, RZ ;  /* 0xd2511f5398987825 */ /* 0x000fec00078e00ff */
[----:B------:R-:W-:Y:S01]  /*7620*/  FFMA.FTZ R223, R21, UR4, -R168 ;  /* 0x0000000415df7c23 */ /* 0x000fe200080108a8 */
[----:B------:R-:W-:Y:S01]  /*7630*/  IMAD.WIDE.U32 R224, R224, -0x2daee0ad, RZ ;  /* 0xd2511f53e0e07825 */ /* 0x000fe200078e00ff */
[----:B------:R-:W-:Y:S04]  /*7640*/  LOP3.LUT R226, R153, UR14, R140, 0x96, !PT ;  /* 0x0000000e99e27c12 */ /* 0x000fe8000f8e968c */
[----:B------:R-:W3:Y:S01]  /*7650*/  MUFU.EX2 R223, R223 ;  /* 0x000000df00df7308 */ /* 0x000ee20000000800 */
[----:B------:R-:W-:Y:S01]  /*7660*/  LDSM.16.MT88.4 R140, [R192+0xd000] ;  /* 0x00d00000c08c783b */ /* 0x000fe20000004200 */
[----:B-1----:R-:W-:Y:S01]  /*7670*/  LOP3.LUT R24, R225, UR5, R152, 0x96, !PT ;  /* 0x00000005e1187c12 */ /* 0x002fe2000f8e9698 */
[----:B------:R-:W-:Y:S01]  /*7680*/  FFMA.FTZ R225, R22, UR4, -R169 ;  /* 0x0000000416e17c23 */ /* 0x000fe200080108a9 */
[----:B------:R-:W-:Y:S04]  /*7690*/  IMAD.WIDE.U32 R226, R226, -0x326172a9, RZ ;  /* 0xcd9e8d57e2e27825 */ /* 0x000fe800078e00ff */
[----:B------:R-:W-:Y:S02]  /*76a0*/  IMAD.WIDE.U32 R148, R24, -0x326172a9, RZ ;  /* 0xcd9e8d5718947825 */ /* 0x000fe400078e00ff */
[----:B------:R-:W1:Y:S01]  /*76b0*/  MUFU.EX2 R225, R225 ;  /* 0x000000e100e17308 */ /* 0x000e620000000800 */
[----:B------:R-:W4:Y:S01]  /*76c0*/  LDSM.16.MT88.4 R24, [R193+0x10800] ;  /* 0x01080000c118783b */ /* 0x000f220000004200 */
[C---:B------:R-:W-:Y:S02]  /*76d0*/  LOP3.LUT R125, R148.reuse, 0xffff, RZ, 0xc0, !PT ;  /* 0x0000ffff947d7812 */ /* 0x040fe400078ec0ff */
[----:B------:R-:W-:Y:S02]  /*76e0*/  LOP3.LUT R20, R148, 0xff, RZ, 0xc0, !PT ;  /* 0x000000ff94147812 */ /* 0x000fe400078ec0ff */
[----:B------:R-:W-:Y:S03]  /*76f0*/  SHF.R.U32.HI R125, RZ, 0x8, R125 ;  /* 0x00000008ff7d7819 */ /* 0x000fe6000001167d */
[----:B------:R-:W-:Y:S01]  /*7700*/  LDSM.16.MT88.4 R152, [R193+0xf000] ;  /* 0x00f00000c198783b */ /* 0x000fe20000004200 */
[----:B------:R-:W-:Y:S02]  /*7710*/  SHF.R.U32.HI R128, RZ, 0x10, R148 ;  /* 0x00000010ff807819 */ /* 0x000fe40000011694 */
[----:B------:R-:W-:Y:S02]  /*7720*/  PRMT R121, R20, 0x5410, R125 ;  /* 0x0000541014797816 */ /* 0x000fe4000000007d */
[----:B------:R-:W-:Y:S02]  /*7730*/  LOP3.LUT R123, R128, 0xff, RZ, 0xc0, !PT ;  /* 0x000000ff807b7812 */ /* 0x000fe400078ec0ff */
[----:B------:R-:W-:Y:S01]  /*7740*/  LOP3.LUT R136, R149, UR35, R226, 0x96, !PT ;  /* 0x0000002395887c12 */ /* 0x000fe2000f8e96e2 */
[----:B------:R-:W5:Y:S01]  /*7750*/  LDSM.16.MT88.4 R20, [R192+0x10800] ;  /* 0x01080000c014783b */ /* 0x000f620000004200 */
[----:B------:R-:W-:Y:S02]  /*7760*/  SHF.R.U32.HI R148, RZ, 0x18, R148 ;  /* 0x00000018ff947819 */ /* 0x000fe40000011694 */
[C---:B------:R-:W-:Y:S02]  /*7770*/  LOP3.LUT R150, R136.reuse, 0xffff, RZ, 0xc0, !PT ;  /* 0x0000ffff88967812 */ /* 0x040fe400078ec0ff */
[----:B------:R-:W-:Y:S02]  /*7780*/  SHF.R.U32.HI R157, RZ, 0x10, R136 ;  /* 0x00000010ff9d7819 */ /* 0x000fe40000011688 */
[----:B------:R-:W-:Y:S01]  /*7790*/  PRMT R123, R123, 0x5410, R148 ;  /* 0x000054107b7b7816 */ /* 0x000fe20000000094 */
[----:B------:R-:W1:Y:S01]  /*77a0*/  LDSM.16.MT88.4 R124, [R196+0xd000] ;  /* 0x00d00000c47c783b */ /* 0x000e620000004200 */
[----:B------:R-:W-:Y:S02]  /*77b0*/  LOP3.LUT R159, R136, 0xff, RZ, 0xc0, !PT ;  /* 0x000000ff889f7812 */ /* 0x000fe400078ec0ff */
[----:B------:R-:W-:Y:S02]  /*77c0*/  SHF.R.U32.HI R120, RZ, 0x18, R136 ;  /* 0x00000018ff787819 */ /* 0x000fe40000011688 */
[----:B------:R-:W-:Y:S02]  /*77d0*/  SHF.R.U32.HI R150, RZ, 0x8, R150 ;  /* 0x00000008ff967819 */ /* 0x000fe40000011696 */
[----:B------:R-:W-:Y:S01]  /*77e0*/  LOP3.LUT R157, R157, 0xff, RZ, 0xc0, !PT ;  /* 0x000000ff9d9d7812 */ /* 0x000fe200078ec0ff */
[----:B------:R-:W1:Y:S01]  /*77f0*/  LDSM.16.MT88.4 R128, [R194+0xd000] ;  /* 0x00d00000c280783b */ /* 0x000e620000004200 */
[----:B------:R-:W-:Y:S02]  /*7800*/  PRMT R159, R159, 0x5410, R150 ;  /* 0x000054109f9f7816 */ /* 0x000fe40000000096 */
[----:B------:R-:W-:Y:S02]  /*7810*/  PRMT R157, R157, 0x5410, R120 ;  /* 0x000054109d9d7816 */ /* 0x000fe40000000078 */
[--C-:B------:R-:W-:Y:S02]  /*7820*/  HSET2.LE.AND R122, R121, R166.reuse, PT ;  /* 0x000000a6797a7233 */ /* 0x100fe40003803000 */
[--C-:B------:R-:W-:Y:S01]  /*7830*/  HSET2.LE.AND R120, R159, R166.reuse, PT ;  /* 0x000000a69f787233 */ /* 0x100fe20003803000 */
[C---:B----4-:R-:W-:Y:S01]  /*7840*/  HMMA.16816.F32.BF16 R104, R116.reuse, R24, R104 ;  /* 0x000000187468723c */ /* 0x050fe20000041868 */
[----:B------:R-:W4:Y:S02]  /*7850*/  LDSM.16.MT88.4 R136, [R193+0xd000] ;  /* 0x00d00000c188783b */ /* 0x000f240000004200 */
[----:B--2---:R-:W-:Y:S02]  /*7860*/  F2FP.BF16.F32.PACK_AB R121, R134, R133 ;  /* 0x000000858679723e */ /* 0x004fe400000010ff */
[--C-:B------:R-:W-:Y:S01]  /*7870*/  HSET2.LE.AND R123, R123, R166.reuse, PT ;  /* 0x000000a67b7b7233 */ /* 0x100fe20003803000 */
[C---:B------:R-:W-:Y:S03]  /*7880*/  HMMA.16816.F32.BF16 R12, R116.reuse, R26, R12 ;  /* 0x0000001a740c723c */ /* 0x040fe6000004180c */
[----:B------:R-:W2:Y:S02]  /*7890*/  LDSM.16.MT88.4 R148, [R194+0xf000] ;  /* 0x00f00000c294783b */ /* 0x000ea40000004200 */
[----:B------:R-:W-:Y:S02]  /*78a0*/  F2FP.BF16.F32.PACK_AB R24, R179, R178 ;  /* 0x000000b2b318723e */ /* 0x000fe400000010ff */
[----:B------:R-:W-:Y:S01]  /*78b0*/  LOP3.LUT R122, R122, R121, RZ, 0xc0, !PT ;  /* 0x000000797a7a7212 */ /* 0x000fe200078ec0ff */
[C---:B-----5:R-:W-:Y:S03]  /*78c0*/  HMMA.16816.F32.BF16 R108, R116.reuse, R20, R108 ;  /* 0x00000014746c723c */ /* 0x060fe6000004186c */
[--C-:B------:R-:W-:Y:S02]  /*78d0*/  HSET2.LE.AND R121, R157, R166.reuse, PT ;  /* 0x000000a69d797233 */ /* 0x100fe40003803000 */
[----:B------:R-:W-:Y:S01]  /*78e0*/  LOP3.LUT R123, R123, R24, RZ, 0xc0, !PT ;  /* 0x000000187b7b7212 */ /* 0x000fe200078ec0ff */
[----:B------:R-:W-:Y:S01]  /*78f0*/  HMMA.16816.F32.BF16 R112, R116, R22, R112 ;  /* 0x000000167470723c */ /* 0x000fe20000041870 */
[----:B------:R-:W5:Y:S04]  /*7900*/  LDSM.16.MT88.4 R156, [R192+0xf000] ;  /* 0x00f00000c09c783b */ /* 0x000f680000004200 */
[----:B---3--:R-:W-:Y:S01]  /*7910*/  F2FP.BF16.F32.PACK_AB R25, R223, R214 ;  /* 0x000000d6df19723e */ /* 0x008fe200000010ff */
[----:B------:R-:W-:Y:S01]  /*7920*/  FADD.FTZ R214, R214, R171 ;  /* 0x000000abd6d67221 */ /* 0x000fe20000010000 */
[----:B-1----:R-:W-:Y:S01]  /*7930*/  F2FP.BF16.F32.PACK_AB R24, R216, R225 ;  /* 0x000000e1d818723e */ /* 0x002fe200000010ff */
[----:B------:R-:W-:Y:S01]  /*7940*/  FADD.FTZ R225, R225, R172 ;  /* 0x000000ace1e17221 */ /* 0x000fe20000010000 */
[----:B------:R-:W1:Y:S02]  /*7950*/  LDSM.16.MT88.4 R20, [R196+0x11000] ;  /* 0x01100000c414783b */ /* 0x000e640000004200 */
[----:B------:R-:W-:Y:S01]  /*7960*/  LOP3.LUT R120, R120, R25, RZ, 0xc0, !PT ;  /* 0x0000001978787212 */ /* 0x000fe200078ec0ff */
[----:B------:R-:W-:Y:S01]  /*7970*/  FADD.FTZ R214, R223, R214 ;  /* 0x000000d6dfd67221 */ /* 0x000fe20000010000 */
[----:B------:R-:W-:Y:S01]  /*7980*/  LOP3.LUT R121, R121, R24, RZ, 0xc0, !PT ;  /* 0x0000001879797212 */ /* 0x000fe200078ec0ff */
[----:B------:R-:W-:Y:S02]  /*7990*/  FADD.FTZ R225, R216, R225 ;  /* 0x000000e1d8e17221 */ /* 0x000fe40000010000 */
[----:B------:R-:W-:Y:S01]  /*79a0*/  FADD.FTZ R133, R133, R214 ;  /* 0x000000d685857221 */ /* 0x000fe20000010000 */
[----:B------:R-:W3:Y:S01]  /*79b0*/  LDSM.16.MT88.4 R24, [R194+0x11000] ;  /* 0x01100000c218783b */ /* 0x000ee20000004200 */
[----:B------:R-:W-:Y:S02]  /*79c0*/  FADD.FTZ R178, R178, R225 ;  /* 0x000000e1b2b27221 */ /* 0x000fe40000010000 */
[C---:B------:R-:W-:Y:S05]  /*79d0*/  HMMA.16816.F32.BF16 R4, R120.reuse, R124, R4 ;  /* 0x0000007c7804723c */ /* 0x040fea0000041804 */
[----:B------:R-:W3:Y:S01]  /*79e0*/  LDSM.16.MT88.4 R116, [R193+0x11000] ;  /* 0x01100000c174783b */ /* 0x000ee20000004200 */
[C---:B------:R-:W-:Y:S05]  /*79f0*/  HMMA.16816.F32.BF16 R8, R120.reuse, R126, R8 ;  /* 0x0000007e7808723c */ /* 0x040fea0000041808 */
[----:B------:R-:W-:Y:S01]  /*7a00*/  FADD.FTZ R133, R134, R133 ;  /* 0x0000008586857221 */ /* 0x000fe20000010000 */
[C---:B------:R-:W-:Y:S01]  /*7a10*/  HMMA.16816.F32.BF16 R36, R120.reuse, R128, R36 ;  /* 0x000000807824723c */ /* 0x040fe20000041824 */
[----:B------:R-:W-:Y:S04]  /*7a20*/  LDSM.16.MT88.4 R124, [R196+0xd800] ;  /* 0x00d80000c47c783b */ /* 0x000fe80000004200 */
[----:B------:R-:W-:Y:S01]  /*7a30*/  FADD.FTZ R179, R179, R178 ;  /* 0x000000b2b3b37221 */ /* 0x000fe20000010000 */
[C---:B------:R-:W-:Y:S06]  /*7a40*/  HMMA.16816.F32.BF16 R40, R120.reuse, R130, R40 ;  /* 0x000000827828723c */ /* 0x040fec0000041828 */
[C---:B----4-:R-:W-:Y:S06]  /*7a50*/  HMMA.16816.F32.BF16 R44, R120.reuse, R136, R44 ;  /* 0x00000088782c723c */ /* 0x050fec000004182c */
        /* <DEDUP_REMOVED lines=13> */
[C---:B------:R-:W-:Y:S04]  /*7b30*/  HMMA.16816.F32.BF16 R72, R120.reuse, R150, R72 ;  /* 0x000000967848723c */ /* 0x040fe80000041848 */
[----:B------:R-:W-:Y:S02]  /*7b40*/  FFMA.FTZ R144, R32, UR4, -R168 ;  /* 0x0000000420907c23 */ /* 0x000fe400080108a8 */
[C---:B------:R-:W-:Y:S02]  /*7b50*/  HMMA.16816.F32.BF16 R76, R120.reuse, R152, R76 ;  /* 0x00000098784c723c */ /* 0x040fe4000004184c */
[----:B------:R-:W-:Y:S03]  /*7b60*/  MUFU.EX2 R146, R146 ;  /* 0x0000009200927308 */ /* 0x000fe60000000800 */
[----:B------:R-:W-:Y:S01]  /*7b70*/  FFMA.FTZ R169, R35, UR4, -R169 ;  /* 0x0000000423a97c23 */ /* 0x000fe200080108a9 */
[C---:B------:R-:W-:Y:S06]  /*7b80*/  HMMA.16816.F32.BF16 R80, R120.reuse, R154, R80 ;  /* 0x0000009a7850723c */ /* 0x040fec0000041850 */
[----:B------:R-:W-:Y:S01]  /*7b90*/  MUFU.EX2 R144, R144 ;  /* 0x0000009000907308 */ /* 0x000fe20000000800 */
[----:B------:R-:W-:Y:S01]  /*7ba0*/  LOP3.LUT R28, R227, UR26, R222, 0x96, !PT ;  /* 0x0000001ae31c7c12 */ /* 0x000fe2000f8e96de */
[C---:B-----5:R-:W-:Y:S03]  /*7bb0*/  HMMA.16816.F32.BF16 R84, R120.reuse, R156, R84 ;  /* 0x0000009c7854723c */ /* 0x060fe60000041854 */
[--C-:B------:R-:W-:Y:S03]  /*7bc0*/  FFMA.FTZ R141, R29, UR4, -R168.reuse ;  /* 0x000000041d8d7c23 */ /* 0x100fe600080108a8 */
[C---:B------:R-:W-:Y:S02]  /*7bd0*/  HMMA.16816.F32.BF16 R88, R120.reuse, R158, R88 ;  /* 0x0000009e7858723c */ /* 0x040fe40000041858 */
[----:B------:R-:W-:Y:S03]  /*7be0*/  MUFU.EX2 R169, R169 ;  /* 0x000000a900a97308 */ /* 0x000fe60000000800 */
[----:B------:R-:W-:Y:S01]  /*7bf0*/  IMAD.WIDE.U32 R28, R28, -0x2daee0ad, RZ ;  /* 0xd2511f531c1c7825 */ /* 0x000fe200078e00ff */
[C---:B-1----:R-:W-:Y:S06]  /*7c00*/  HMMA.16816.F32.BF16 R92, R120.reuse, R20, R92 ;  /* 0x00000014785c723c */ /* 0x042fec000004185c */
[----:B------:R-:W-:Y:S01]  /*7c10*/  MUFU.EX2 R141, R141 ;  /* 0x0000008d008d7308 */ /* 0x000fe20000000800 */
[----:B------:R-:W-:Y:S01]  /*7c20*/  FFMA.FTZ R168, R33, UR4, -R168 ;  /* 0x0000000421a87c23 */ /* 0x000fe200080108a8 */
[C---:B------:R-:W-:Y:S01]  /*7c30*/  HMMA.16816.F32.BF16 R96, R120.reuse, R22, R96 ;  /* 0x000000167860723c */ /* 0x040fe20000041860 */
[----:B------:R-:W1:Y:S02]  /*7c40*/  LDSM.16.MT88.4 R20, [R192+0x11000] ;  /* 0x01100000c014783b */ /* 0x000e640000004200 */
[----:B------:R-:W-:Y:S03]  /*7c50*/  LOP3.LUT R224, R29, UR37, R224, 0x96, !PT ;  /* 0x000000251de07c12 */ /* 0x000fe6000f8e96e0 */
[C---:B---3--:R-:W-:Y:S02]  /*7c60*/  HMMA.16816.F32.BF16 R16, R120.reuse, R24, R16 ;  /* 0x000000187810723c */ /* 0x048fe40000041810 */
[----:B------:R-:W2:Y:S01]  /*7c70*/  MUFU.EX2 R145, R168 ;  /* 0x000000a800917308 */ /* 0x000ea20000000800 */
[----:B------:R-:W-:Y:S02]  /*7c80*/  LDSM.16.MT88.4 R32, [R193+0xd800] ;  /* 0x00d80000c120783b */ /* 0x000fe40000004200 */
[C---:B------:R-:W-:Y:S01]  /*7c90*/  LOP3.LUT R131, R28.reuse, 0xff, RZ, 0xc0, !PT ;  /* 0x000000ff1c837812 */ /* 0x040fe200078ec0ff */
[C---:B------:R-:W-:Y:S06]  /*7ca0*/  HMMA.16816.F32.BF16 R100, R120.reuse, R26, R100 ;  /* 0x0000001a7864723c */ /* 0x040fec0000041864 */
[----:B------:R-:W3:Y:S01]  /*7cb0*/  MUFU.EX2 R143, R143 ;  /* 0x0000008f008f7308 */ /* 0x000ee20000000800 */
[----:B------:R-:W-:Y:S01]  /*7cc0*/  LOP3.LUT R25, R28, 0xffff, RZ, 0xc0, !PT ;  /* 0x0000ffff1c197812 */ /* 0x000fe200078ec0ff */
[C---:B------:R-:W-:Y:S03]  /*7cd0*/  HMMA.16816.F32.BF16 R104, R120.reuse, R116, R104 ;  /* 0x000000747868723c */ /* 0x040fe60000041868 */
[--C-:B------:R-:W-:Y:S03]  /*7ce0*/  SHF.R.U32.HI R24, RZ, 0x10, R28.reuse ;  /* 0x00000010ff187819 */ /* 0x100fe6000001161c */
[C---:B------:R-:W-:Y:S05]  /*7cf0*/  HMMA.16816.F32.BF16 R12, R120.reuse, R118, R12 ;  /* 0x00000076780c723c */ /* 0x040fea000004180c */
[----:B------:R-:W-:Y:S02]  /*7d00*/  SHF.R.U32.HI R27, RZ, 0x18, R28 ;  /* 0x00000018ff1b7819 */ /* 0x000fe4000001161c */
[----:B------:R-:W4:Y:S01]  /*7d10*/  LDSM.16.MT88.4 R28, [R194+0xd800] ;  /* 0x00d80000c21c783b */ /* 0x000f220000004200 */
[----:B------:R-:W-:Y:S03]  /*7d20*/  SHF.R.U32.HI R116, RZ, 0x8, R25 ;  /* 0x00000008ff747819 */ /* 0x000fe60000011619 */
[C---:B------:R-:W-:Y:S02]  /*7d30*/  LOP3.LUT R26, R224.reuse, 0xffff, RZ, 0xc0, !PT ;  /* 0x0000ffffe01a7812 */ /* 0x040fe400078ec0ff */
[----:B------:R-:W-:Y:S02]  /*7d40*/  SHF.R.U32.HI R25, RZ, 0x10, R224 ;  /* 0x00000010ff197819 */ /* 0x000fe400000116e0 */
[----:B------:R-:W-:Y:S01]  /*7d50*/  LOP3.LUT R129, R224, 0xff, RZ, 0xc0, !PT ;  /* 0x000000ffe0817812 */ /* 0x000fe200078ec0ff */
[C---:B-1----:R-:W-:Y:S03]  /*7d60*/  HMMA.16816.F32.BF16 R108, R120.reuse, R20, R108 ;  /* 0x00000014786c723c */ /* 0x042fe6000004186c */
[----:B------:R-:W-:Y:S02]  /*7d70*/  SHF.R.U32.HI R26, RZ, 0x8, R26 ;  /* 0x00000008ff1a7819 */ /* 0x000fe4000001161a */
[----:B------:R-:W-:Y:S01]  /*7d80*/  LOP3.LUT R24, R24, 0xff, RZ, 0xc0, !PT ;  /* 0x000000ff18187812 */ /* 0x000fe200078ec0ff */
[----:B------:R-:W-:Y:S05]  /*7d90*/  HMMA.16816.F32.BF16 R112, R120, R22, R112 ;  /* 0x000000167870723c */ /* 0x000fea0000041870 */
[----:B------:R-:W-:Y:S02]  /*7da0*/  SHF.R.U32.HI R224, RZ, 0x18, R224 ;  /* 0x00000018ffe07819 */ /* 0x000fe400000116e0 */
[----:B------:R-:W-:Y:S04]  /*7db0*/  LOP3.LUT R25, R25, 0xff, RZ, 0xc0, !PT ;  /* 0x000000ff19197812 */ /* 0x000fe800078ec0ff */
[----:B------:R-:W-:Y:S02]  /*7dc0*/  PRMT R131, R131, 0x5410, R116 ;  /* 0x0000541083837816 */ /* 0x000fe40000000074 */
[----:B------:R-:W-:Y:S01]  /*7dd0*/  PRMT R27, R24, 0x5410, R27 ;  /* 0x00005410181b7816 */ /* 0x000fe2000000001b */
[----:B------:R-:W1:Y:S01]  /*7de0*/  LDSM.16.MT88.4 R116, [R192+0xd800] ;  /* 0x00d80000c074783b */ /* 0x000e620000004200 */
        /* <DEDUP_REMOVED lines=8> */
[----:B------:R-:W-:Y:S01]  /*7e70*/  F2FP.BF16.F32.PACK_AB R129, R141, R140 ;  /* 0x0000008c8d81723e */ /* 0x000fe200000010ff */
[----:B------:R-:W-:Y:S01]  /*7e80*/  FADD.FTZ R140, R140, R133 ;  /* 0x000000858c8c7221 */ /* 0x000fe20000010000 */
[----:B---3--:R-:W-:Y:S01]  /*7e90*/  F2FP.BF16.F32.PACK_AB R128, R143, R142 ;  /* 0x0000008e8f80723e */ /* 0x008fe200000010ff */
[----:B------:R-:W-:Y:S01]  /*7ea0*/  FADD.FTZ R142, R142, R179 ;  /* 0x000000b38e8e7221 */ /* 0x000fe20000010000 */
[----:B------:R-:W-:Y:S01]  /*7eb0*/  LOP3.LUT R26, R26, R21, RZ, 0xc0, !PT ;  /* 0x000000151a1a7212 */ /* 0x000fe200078ec0ff */
[----:B------:R-:W-:Y:S01]  /*7ec0*/  FADD.FTZ R141, R141, R140 ;  /* 0x0000008c8d8d7221 */ /* 0x000fe20000010000 */
[----:B------:R-:W-:Y:S01]  /*7ed0*/  LOP3.LUT R27, R27, R20, RZ, 0xc0, !PT ;  /* 0x000000141b1b7212 */ /* 0x000fe200078ec0ff */
[----:B------:R-:W-:Y:S01]  /*7ee0*/  FADD.FTZ R143, R143, R142 ;  /* 0x0000008e8f8f7221 */ /* 0x000fe20000010000 */
[----:B------:R-:W-:Y:S01]  /*7ef0*/  LOP3.LUT R24, R24, R129, RZ, 0xc0, !PT ;  /* 0x0000008118187212 */ /* 0x000fe200078ec0ff */
[----:B------:R-:W2:Y:S01]  /*7f00*/  LDSM.16.MT88.4 R20, [R194+0xf800] ;  /* 0x00f80000c214783b */ /* 0x000ea20000004200 */
[----:B------:R-:W-:Y:S01]  /*7f10*/  LOP3.LUT R25, R25, R128, RZ, 0xc0, !PT ;  /* 0x0000008019197212 */ /* 0x000fe200078ec0ff */
[----:B------:R-:W-:Y:S01]  /*7f20*/  FADD.FTZ R144, R144, R141 ;  /* 0x0000008d90907221 */ /* 0x000fe20000010000 */
[----:B------:R-:W-:Y:S01]  /*7f30*/  MOV R133, R132 ;  /* 0x0000008400857202 */ /* 0x000fe20000000f00 */
[----:B------:R-:W-:Y:S02]  /*7f40*/  FADD.FTZ R146, R146, R143 ;  /* 0x0000008f92927221 */ /* 0x000fe40000010000 */
[----:B------:R-:W-:Y:S02]  /*7f50*/  FADD.FTZ R217, R145, R144 ;  /* 0x0000009091d97221 */ /* 0x000fe40000010000 */
[C---:B------:R-:W-:Y:S01]  /*7f60*/  HMMA.16816.F32.BF16 R128, R24.reuse, R124, R4 ;  /* 0x0000007c1880723c */ /* 0x040fe20000041804 */
[----:B------:R-:W3:Y:S04]  /*7f70*/  LDSM.16.MT88.4 R4, [R193+0xf800] ;  /* 0x00f80000c104783b */ /* 0x000ee80000004200 */
[----:B------:R-:W-:Y:S01]  /*7f80*/  FADD.FTZ R215, R169, R146 ;  /* 0x00000092a9d77221 */ /* 0x000fe20000010000 */
[C---:B------:R-:W-:Y:S03]  /*7f90*/  HMMA.16816.F32.BF16 R124, R24.reuse, R126, R8 ;  /* 0x0000007e187c723c */ /* 0x040fe60000041808 */
[----:B------:R-:W5:Y:S03]  /*7fa0*/  LDSM.16.MT88.4 R8, [R192+0xf800] ;  /* 0x00f80000c008783b */ /* 0x000f660000004200 */
[C---:B----4-:R-:W-:Y:S06]  /*7fb0*/  HMMA.16816.F32.BF16 R36, R24.reuse, R28, R36 ;  /* 0x0000001c1824723c */ /* 0x050fec0000041824 */
[C---:B------:R-:W-:Y:S01]  /*7fc0*/  HMMA.16816.F32.BF16 R40, R24.reuse, R30, R40 ;  /* 0x0000001e1828723c */ /* 0x040fe20000041828 */
[----:B------:R-:W4:Y:S05]  /*7fd0*/  LDSM.16.MT88.4 R28, [R196+0x11800] ;  /* 0x01180000c41c783b */ /* 0x000f2a0000004200 */
[C---:B------:R-:W-:Y:S06]  /*7fe0*/  HMMA.16816.F32.BF16 R44, R24.reuse, R32, R44 ;  /* 0x00000020182c723c */ /* 0x040fec000004182c */
[C---:B------:R-:W-:Y:S01]  /*7ff0*/  HMMA.16816.F32.BF16 R48, R24.reuse, R34, R48 ;  /* 0x000000221830723c */ /* 0x040fe20000041830 */
[----:B------:R-:W4:Y:S05]  /*8000*/  LDSM.16.MT88.4 R32, [R194+0x11800] ;  /* 0x01180000c220783b */ /* 0x000f2a0000004200 */
[C---:B-1----:R-:W-:Y:S06]  /*8010*/  HMMA.16816.F32.BF16 R52, R24.reuse, R116, R52 ;  /* 0x000000741834723c */ /* 0x042fec0000041834 */
[C---:B------:R-:W-:Y:S01]  /*8020*/  HMMA.16816.F32.BF16 R56, R24.reuse, R118, R56 ;  /* 0x000000761838723c */ /* 0x040fe20000041838 */
[----:B------:R-:W1:Y:S05]  /*8030*/  LDSM.16.MT88.4 R116, [R193+0x11800] ;  /* 0x01180000c174783b */ /* 0x000e6a0000004200 */
[C---:B------:R-:W-:Y:S06]  /*8040*/  HMMA.16816.F32.BF16 R60, R24.reuse, R136, R60 ;  /* 0x00000088183c723c */ /* 0x040fec000004183c */
[C---:B------:R-:W-:Y:S06]  /*8050*/  HMMA.16816.F32.BF16 R64, R24.reuse, R138, R64 ;  /* 0x0000008a1840723c */ /* 0x040fec0000041840 */
[C---:B--2---:R-:W-:Y:S06]  /*8060*/  HMMA.16816.F32.BF16 R68, R24.reuse, R20, R68 ;  /* 0x000000141844723c */ /* 0x044fec0000041844 */
[C---:B------:R-:W-:Y:S01]  /*8070*/  HMMA.16816.F32.BF16 R72, R24.reuse, R22, R72 ;  /* 0x000000161848723c */ /* 0x040fe20000041848 */
[----:B------:R-:W2:Y:S05]  /*8080*/  LDSM.16.MT88.4 R20, [R192+0x11800] ;  /* 0x01180000c014783b */ /* 0x000eaa0000004200 */
[C---:B---3--:R-:W-:Y:S06]  /*8090*/  HMMA.16816.F32.BF16 R76, R24.reuse, R4, R76 ;  /* 0x00000004184c723c */ /* 0x048fec000004184c */
[C---:B------:R-:W-:Y:S06]  /*80a0*/  HMMA.16816.F32.BF16 R80, R24.reuse, R6, R80 ;  /* 0x000000061850723c */ /* 0x040fec0000041850 */
[C---:B-----5:R-:W-:Y:S06]  /*80b0*/  HMMA.16816.F32.BF16 R84, R24.reuse, R8, R84 ;  /* 0x000000081854723c */ /* 0x060fec0000041854 */
[C---:B------:R-:W-:Y:S06]  /*80c0*/  HMMA.16816.F32.BF16 R88, R24.reuse, R10, R88 ;  /* 0x0000000a1858723c */ /* 0x040fec0000041858 */
[C---:B----4-:R-:W-:Y:S06]  /*80d0*/  HMMA.16816.F32.BF16 R92, R24.reuse, R28, R92 ;  /* 0x0000001c185c723c */ /* 0x050fec000004185c */
[C---:B------:R-:W-:Y:S06]  /*80e0*/  HMMA.16816.F32.BF16 R96, R24.reuse, R30, R96 ;  /* 0x0000001e1860723c */ /* 0x040fec0000041860 */
[C---:B------:R-:W-:Y:S06]  /*80f0*/  HMMA.16816.F32.BF16 R120, R24.reuse, R32, R16 ;  /* 0x000000201878723c */ /* 0x040fec0000041810 */
[C---:B------:R-:W-:Y:S06]  /*8100*/  HMMA.16816.F32.BF16 R100, R24.reuse, R34, R100 ;  /* 0x000000221864723c */ /* 0x040fec0000041864 */
[C---:B-1----:R-:W-:Y:S06]  /*8110*/  HMMA.16816.F32.BF16 R104, R24.reuse, R116, R104 ;  /* 0x000000741868723c */ /* 0x042fec0000041868 */
[C---:B------:R-:W-:Y:S06]  /*8120*/  HMMA.16816.F32.BF16 R116, R24.reuse, R118, R12 ;  /* 0x000000761874723c */ /* 0x040fec000004180c */
[C---:B--2---:R-:W-:Y:S06]  /*8130*/  HMMA.16816.F32.BF16 R108, R24.reuse, R20, R108 ;  /* 0x00000014186c723c */ /* 0x044fec000004186c */
[----:B------:R-:W-:Y:S01]  /*8140*/  HMMA.16816.F32.BF16 R112, R24, R22, R112 ;  /* 0x000000161870723c */ /* 0x000fe20000041870 */
[----:B------:R-:W-:Y:S11]  /*8150*/  @!UPT UIADD3 URZ, URZ, URZ, URZ ;  /* 0x0000003f3f3ff290 */ /* 0x000ff6000fffe03f */
[----:B------:R-:W-:Y:S01]  /*8160*/  @!UPT UIADD3 URZ, URZ, URZ, URZ ;  /* 0x0000003f3f3ff290 */ /* 0x000fe2000fffe03f */
[----:B------:R-:W-:Y:S11]  /*8170*/  @P0 BRA `(.L_x_733) ;  /* 0xffffffd000300947 */ /* 0x000ff6000383ffff */
.L_x_732:
        /* <DEDUP_REMOVED lines=13> */
[CC--:B------:R-:W-:Y:S02]  /*8250*/  LEA.HI R8, R0.reuse, R5.reuse, RZ, 0x2 ;  /* 0x0000000500087211 */ /* 0x0c0fe400078f10ff */
[----:B------:R-:W-:Y:S02]  /*8260*/  LEA.HI R0, R0, R5, RZ, 0x5 ;  /* 0x0000000500007211 */ /* 0x000fe400078f28ff */
        /* <DEDUP_REMOVED lines=9> */
[----:B------:R-:W-:Y:S01]  /*8300*/  IADD3 R8, -R8, R5, RZ ;  /* 0x0000000508087210 */ /* 0x000fe20007ffe1ff */
[----:B------:R-:W1:Y:S01]  /*8310*/  @P3 MUFU.RCP R9, R4 ;  /* 0x0000000400093308 */ /* 0x000e620000001000 */
[----:B------:R-:W-:Y:S02]  /*8320*/  IADD3 R6, R7, -R6, RZ ;  /* 0x8000000607067210 */ /* 0x000fe40007ffe0ff */
[----:B------:R-:W-:Y:S02]  /*8330*/  SHF.R.S32.HI R7, RZ, 0x5, R0 ;  /* 0x00000005ff077819 */ /* 0x000fe40000011400 */
[----:B------:R-:W-:Y:S02]  /*8340*/  R2P PR, R6, 0x6 ;  /* 0x0000000606007804 */ /* 0x000fe40000000000 */
[----:B------:R-:W-:Y:S01]  /*8350*/  LEA R8, R7, R8, 0x9 ;  /* 0x0000000807087211 */ /* 0x000fe200078e48ff */
[----:B------:R-:W2:Y:S01]  /*8360*/  @P0 MUFU.RCP R10, R2 ;  /* 0x00000002000a0308 */ /* 0x000ea20000001000 */
[----:B-1----:R-:W-:-:S04]  /*8370*/  FMUL.FTZ R9, R9, UR4 ;  /* 0x0000000409097c20 */ /* 0x002fc80008410000 */
        /* <DEDUP_REMOVED lines=57> */
[----:B-1----:R-:W-:Y:S01]  /*8710*/  ULEA UR4, UR4, UR5, 0x18 ;  /* 0x0000000504047291 */ /* 0x002fe2000f8ec03f */
[----:B------:R-:W-:Y:S01]  /*8720*/  LOP3.LUT R6, R6, 0x1, RZ, 0xc0, !PT ;  /* 0x0000000106067812 */ /* 0x000fe200078ec0ff */
[C---:B------:R-:W-:Y:S01]  /*8730*/  FMUL.FTZ R40, R9.reuse, R40 ;  /* 0x0000002809287220 */ /* 0x040fe20000410000 */
[----:B------:R-:W-:Y:S01]  /*8740*/  LOP3.LUT R10, R10, 0x1c0, RZ, 0xc0, !PT ;  /* 0x000001c00a0a7812 */ /* 0x000fe200078ec0ff */
[C---:B------:R-:W-:Y:S01]  /*8750*/  FMUL.FTZ R41, R9.reuse, R41 ;  /* 0x0000002909297220 */ /* 0x040fe20000410000 */
[----:B------:R-:W-:Y:S01]  /*8760*/  ISETP.NE.U32.AND P4, PT, R6, 0x1, PT ;  /* 0x000000010600780c */ /* 0x000fe20003f85070 */
[C---:B------:R-:W-:Y:S01]  /*8770*/  FMUL.FTZ R44, R9.reuse, R44 ;  /* 0x0000002c092c7220 */ /* 0x040fe20000410000 */
[----:B------:R-:W-:Y:S01]  /*8780*/  LEA.HI R11, R10, R10, RZ, 0x1d ;  /* 0x0000000a0a0b7211 */ /* 0x000fe200078fe8ff */
[C---:B------:R-:W-:Y:S01]  /*8790*/  FMUL.FTZ R45, R9.reuse, R45 ;  /* 0x0000002d092d7220 */ /* 0x040fe20000410000 */
[----:B------:R-:W-:Y:S01]  /*87a0*/  MOV R6, 0x20 ;  /* 0x0000002000067802 */ /* 0x000fe20000000f00 */
[C---:B------:R-:W-:Y:S01]  /*87b0*/  FMUL.FTZ R48, R9.reuse, R48 ;  /* 0x0000003009307220 */ /* 0x040fe20000410000 */
[----:B------:R-:W-:Y:S01]  /*87c0*/  LEA R8, R8, R11, 0x1 ;  /* 0x0000000b08087211 */ /* 0x000fe200078e08ff */
[C---:B------:R-:W-:Y:S01]  /*87d0*/  FMUL.FTZ R49, R9.reuse, R49 ;  /* 0x0000003109317220 */ /* 0x040fe20000410000 */
[----:B------:R-:W-:Y:S01]  /*87e0*/  SEL R6, R6, 0xffffffe0, !P1 ;  /* 0xffffffe006067807 */ /* 0x000fe20004800000 */
        /* <DEDUP_REMOVED lines=101> */
[----:B------:R-:W-:Y:S01]  /*8e40*/  FMUL.FTZ R9, R9, R113 ;  /* 0x0000007109097220 */ /* 0x000fe20000410000 */
[----:B------:R-:W-:Y:S01]  /*8e50*/  @UP0 UIMAD UR6, UR23, UR5, UR11 ;  /* 0x00000005170602a4 */ /* 0x000fe2000f8e020b */
        /* <DEDUP_REMOVED lines=26> */
[----:B------:R-:W2:Y:S03]  /*9000*/  S2R R6, SR_TID.X ;  /* 0x0000000000067919 */ /* 0x000ea60000002100 */
[----:B------:R1:W-:Y:S01]  /*9010*/  STS [R25+0x2000], R88 ;  /* 0x0020005819007388 */ /* 0x0003e20000000800 */
[----:B------:R-:W-:Y:S05]  /*9020*/  @P1 BRA `(.L_x_736) ;  /* 0x00000000001c1947 */ /* 0x000fea0003800000 */
[----:B------:R-:W3:Y:S01]  /*9030*/  S2UR UR7, SR_CTAID.Y ;  /* 0x00000000000779c3 */ /* 0x000ee20000002600 */
[----:B------:R-:W-:Y:S01]  /*9040*/  ULDC.64 UR4, c[0x0][0x290] ;  /* 0x0000a40000047ab9 */ /* 0x000fe20000000a00 */
[----:B---3--:R-:W-:Y:S02]  /*9050*/  USHF.R.S32.HI UR6, URZ, 0x1f, UR7 ;  /* 0x0000001f3f067899 */ /* 0x008fe40008011407 */
[----:B------:R-:W-:Y:S02]  /*9060*/  UIMAD.WIDE.U32 UR10, UR7, UR4, URZ ;  /* 0x00000004070a72a5 */ /* 0x000fe4000f8e003f */
[----:B------:R-:W-:-:S04]  /*9070*/  UIMAD UR6, UR6, UR4, URZ ;  /* 0x00000004060672a4 */ /* 0x000fc8000f8e023f */
[----:B------:R-:W-:-:S04]  /*9080*/  UIMAD UR6, UR7, UR5, UR6 ;  /* 0x00000005070672a4 */ /* 0x000fc8000f8e0206 */
[----:B------:R-:W-:-:S12]  /*9090*/  UIADD3 UR6, UR11, UR6, URZ ;  /* 0x000000060b067290 */ /* 0x000fd8000fffe03f */
.L_x_736:
[----:B------:R-:W-:Y:S01]  /*90a0*/  ULDC.U8 UR5, c[0x0][0x3d9] ;  /* 0x0000f64000057ab9 */ /* 0x000fe20000000000 */
[----:B------:R-:W-:Y:S01]  /*90b0*/  STS [R25+0x2400], R90 ;  /* 0x0024005a19007388 */ /* 0x000fe20000000800 */
[----:B------:R-:W-:Y:S01]  /*90c0*/  ISETP.NE.AND P2, PT, RZ, UR5, PT ;  /* 0x00000005ff007c0c */ /* 0x000fe2000bf45270 */
[----:B------:R-:W-:Y:S01]  /*90d0*/  ULDC.U8 UR8, c[0x0][0x3d8] ;  /* 0x0000f60000087ab9 */ /* 0x000fe20000000000 */
[----:B------:R-:W3:Y:S01]  /*90e0*/  @P3 MUFU.LG2 R4, R4 ;  /* 0x0000000400043308 */ /* 0x000ee20000000c00 */
[----:B------:R-:W-:Y:S01]  /*90f0*/  STS [R11+0x4000], R92 ;  /* 0x0040005c0b007388 */ /* 0x000fe20000000800 */
[----:B------:R-:W-:Y:S01]  /*9100*/  ISETP.NE.AND P4, PT, RZ, UR8, PT ;  /* 0x00000008ff007c0c */ /* 0x000fe2000bf85270 */
[----:B------:R-:W4:Y:S01]  /*9110*/  S2UR UR4, SR_CTAID.X ;  /* 0x00000000000479c3 */ /* 0x000f220000002500 */
[----:B------:R-:W-:Y:S01]  /*9120*/  LOP3.LUT R0, R0, 0xffffffe0, RZ, 0xc0, !PT ;  /* 0xffffffe000007812 */ /* 0x000fe200078ec0ff */
[----:B------:R1:W-:Y:S01]  /*9130*/  STS [R11+0x4400], R94 ;  /* 0x0044005e0b007388 */ /* 0x0003e20000000800 */
[----:B------:R-:W-:Y:S01]  /*9140*/  ISETP.EQ.AND P4, PT, RZ, UR5, P4 ;  /* 0x00000005ff007c0c */ /* 0x000fe2000a782270 */
[----:B------:R-:W2:Y:S02]  /*9150*/  S2R R10, SR_CTAID.Z ;  /* 0x00000000000a7919 */ /* 0x000ea40000002700 */
[----:B------:R-:W-:-:S02]  /*9160*/  IMAD.IADD R5, R5, 0x1, -R0 ;  /* 0x0000000105057824 */ /* 0x000fc400078e0a00 */
[----:B------:R-:W5:Y:S01]  /*9170*/  @P2 LDC.64 R8, c[0x0][0x2c0] ;  /* 0x0000b000ff082b82 */ /* 0x000f620000000a00 */
[----:B------:R-:W-:Y:S01]  /*9180*/  @P2 IMAD.MOV.U32 R0, RZ, RZ, 0x1 ;  /* 0x00000001ff002424 */ /* 0x000fe200078e00ff */
[----:B------:R-:W-:Y:S04]  /*9190*/  STS [R13+0x4000], R96 ;  /* 0x004000600d007388 */ /* 0x000fe80000000800 */
[----:B------:R2:W-:Y:S02]  /*91a0*/  STS [R13+0x4400], R98 ;  /* 0x004400620d007388 */ /* 0x0005e40000000800 */
[----:B------:R-:W3:Y:S01]  /*91b0*/  @P2 LDC R24, c[0x0][0x2c0] ;  /* 0x0000b000ff182b82 */ /* 0x000ee20000000800 */
[----:B------:R-:W-:Y:S01]  /*91c0*/  @!P4 PLOP3.LUT P1, PT, PT, PT, PT, 0x8, 0x0 ;  /* 0x000000000000c81c */ /* 0x000fe20003f2e170 */
[----:B------:R-:W-:Y:S01]  /*91d0*/  STS [R15+0x4000], R120 ;  /* 0x004000780f007388 */ /* 0x000fe20000000800 */
[----:B------:R-:W-:-:S03]  /*91e0*/  @!P4 CS2R R32, SRZ ;  /* 0x000000000020c805 */ /* 0x000fc6000001ff00 */
[----:B------:R-:W-:Y:S04]  /*91f0*/  STS [R15+0x4400], R122 ;  /* 0x0044007a0f007388 */ /* 0x000fe80000000800 */
[----:B------:R-:W-:Y:S01]  /*9200*/  STS [R17+0x4000], R100 ;  /* 0x0040006411007388 */ /* 0x000fe20000000800 */
[----:B-1----:R-:W1:Y:S01]  /*9210*/  S2R R11, SR_CTAID.Y ;  /* 0x00000000000b7919 */ /* 0x002e620000002600 */
[----:B-----5:R-:W-:Y:S02]  /*9220*/  @P2 IMAD R9, R9, R8, RZ ;  /* 0x0000000809092224 */ /* 0x020fe400078e02ff */
[----:B------:R-:W-:Y:S04]  /*9230*/  STS [R17+0x4400], R102 ;  /* 0x0044006611007388 */ /* 0x000fe80000000800 */
[----:B------:R-:W-:Y:S01]  /*9240*/  STS [R19+0x4000], R104 ;  /* 0x0040006813007388 */ /* 0x000fe20000000800 */
[----:B--2---:R-:W-:-:S03]  /*9250*/  SHF.R.S32.HI R13, RZ, 0x1f, R6 ;  /* 0x0000001fff0d7819 */ /* 0x004fc60000011406 */
[----:B------:R-:W-:Y:S01]  /*9260*/  STS [R19+0x4400], R106 ;  /* 0x0044006a13007388 */ /* 0x000fe20000000800 */
[----:B------:R-:W-:-:S03]  /*9270*/  LEA.HI R30, R13, R6, RZ, 0x3 ;  /* 0x000000060d1e7211 */ /* 0x000fc600078f18ff */
[----:B------:R-:W-:Y:S04]  /*9280*/  STS [R21+0x4000], R116 ;  /* 0x0040007415007388 */ /* 0x000fe80000000800 */
[----:B------:R-:W-:Y:S04]  /*9290*/  STS [R21+0x4400], R118 ;  /* 0x0044007615007388 */ /* 0x000fe80000000800 */
[----:B------:R-:W-:Y:S04]  /*92a0*/  STS [R23+0x4000], R108 ;  /* 0x0040006c17007388 */ /* 0x000fe80000000800 */
[----:B------:R-:W-:Y:S04]  /*92b0*/  STS [R23+0x4400], R110 ;  /* 0x0044006e17007388 */ /* 0x000fe80000000800 */
[----:B------:R-:W-:Y:S04]  /*92c0*/  STS [R25+0x4000], R112 ;  /* 0x0040007019007388 */ /* 0x000fe80000000800 */
[----:B------:R2:W-:Y:S02]  /*92d0*/  STS [R25+0x4400], R114 ;  /* 0x0044007219007388 */ /* 0x0005e40000000800 */
[----:B--2---:R-:W-:Y:S01]  /*92e0*/  LOP3.LUT R25, R30, 0xfffffff8, RZ, 0xc0, !PT ;  /* 0xfffffff81e197812 */ /* 0x004fe200078ec0ff */
[----:B-1-34-:R-:W-:Y:S06]  /*92f0*/  @!P4 BRA `(.L_x_737) ;  /* 0x000000000020c947 */ /* 0x01afec0003800000 */
[----:B------:R-:W1:Y:S01]  /*9300*/  S2UR UR5, SR_CTAID.Y ;  /* 0x00000000000579c3 */ /* 0x000e620000002600 */
[----:B------:R-:W-:Y:S01]  /*9310*/  ULDC UR7, c[0x0][0x2c4] ;  /* 0x0000b10000077ab9 */ /* 0x000fe20000000800 */
[----:B------:R-:W-:Y:S01]  /*9320*/  PLOP3.LUT P1, PT, PT, PT, PT, 0x80, 0x0 ;  /* 0x000000000000781c */ /* 0x000fe20003f2f070 */
[----:B-1----:R-:W-:-:S04]  /*9330*/  UIMAD UR5, UR5, UR7, URZ ;  /* 0x00000007050572a4 */ /* 0x002fc8000f8e023f */
[----:B------:R-:W-:-:S04]  /*9340*/  USEL UR23, UR5, UR23, !UP0 ;  /* 0x0000001705177287 */ /* 0x000fc8000c000000 */
[----:B------:R-:W-:Y:S02]  /*9350*/  USHF.R.S32.HI UR5, URZ, 0x1f, UR23 ;  /* 0x0000001f3f057899 */ /* 0x000fe40008011417 */
[----:B------:R-:W-:-:S04]  /*9360*/  IMAD.U32 R32, RZ, RZ, UR23 ;  /* 0x00000017ff207e24 */ /* 0x000fc8000f8e00ff */
[----:B------:R-:W-:Y:S02]  /*9370*/  MOV R33, UR5 ;  /* 0x0000000500217c02 */ /* 0x000fe40008000f00 */
.L_x_737:
[----:B------:R-:W-:Y:S05]  /*9380*/  @P2 BRA `(.L_x_738) ;  /* 0x0000000000182947 */ /* 0x000fea0003800000 */
[----:B------:R-:W1:Y:S01]  /*9390*/  LDC R9, c[0x0][0x2c4] ;  /* 0x0000b100ff097b82 */ /* 0x000e620000000800 */
[----:B------:R-:W-:Y:S02]  /*93a0*/  ISETP.NE.AND P2, PT, RZ, UR8, PT ;  /* 0x00000008ff007c0c */ /* 0x000fe4000bf45270 */
[----:B------:R-:W-:-:S05]  /*93b0*/  MOV R24, 0x1 ;  /* 0x0000000100187802 */ /* 0x000fca0000000f00 */
[----:B------:R-:W2:Y:S08]  /*93c0*/  LDC R0, c[0x0][0x270] ;  /* 0x00009c00ff007b82 */ /* 0x000eb00000000800 */
[----:B-1----:R-:W2:Y:S02]  /*93d0*/  @P2 LDC R9, c[0x0][0x2e4] ;  /* 0x0000b900ff092b82 */ /* 0x002ea40000000800 */
[----:B--2---:R-:W-:-:S07]  /*93e0*/  IMAD R0, R9, R0, RZ ;  /* 0x0000000009007224 */ /* 0x004fce00078e02ff */
.L_x_738:
[----:B------:R-:W-:Y:S01]  /*93f0*/  BAR.SYNC.DEFER_BLOCKING 0x0 ;  /* 0x0000000000007b1d */ /* 0x000fe20000010000 */
[----:B------:R-:W-:Y:S01]  /*9400*/  SHF.R.S32.HI R28, RZ, 0x1f, R7 ;  /* 0x0000001fff1c7819 */ /* 0x000fe20000011407 */
[----:B------:R-:W-:Y:S01]  /*9410*/  IMAD.IADD R6, R6, 0x1, -R25 ;  /* 0x0000000106067824 */ /* 0x000fe200078e0a19 */
[----:B------:R-:W-:Y:S01]  /*9420*/  SHF.R.S32.HI R26, RZ, 0x1f, R5 ;  /* 0x0000001fff1a7819 */ /* 0x000fe20000011405 */
[----:B------:R-:W-:Y:S01]  /*9430*/  IMAD R0, R11, R0, RZ ;  /* 0x000000000b007224 */ /* 0x000fe200078e02ff */
[----:B------:R-:W-:-:S03]  /*9440*/  LEA.HI R28, R28, R7, RZ, 0x2 ;  /* 0x000000071c1c7211 */ /* 0x000fc600078f10ff */
[----:B------:R-:W1:Y:S01]  /*9450*/  @P3 LDC R25, c[0x0][0x2e8] ;  /* 0x0000ba00ff193b82 */ /* 0x000e620000000800 */
[----:B------:R-:W-:Y:S01]  /*9460*/  SHF.R.S32.HI R30, RZ, 0x3, R30 ;  /* 0x00000003ff1e7819 */ /* 0x000fe2000001141e */
[----:B------:R-:W2:Y:S01]  /*9470*/  @P0 MUFU.LG2 R2, R2 ;  /* 0x0000000200020308 */ /* 0x000ea20000000c00 */
[----:B------:R-:W-:Y:S01]  /*9480*/  LEA.HI R26, R26, R5, RZ, 0x2 ;  /* 0x000000051a1a7211 */ /* 0x000fe200078f10ff */
[----:B------:R-:W-:Y:S01]  /*9490*/  @P3 FMUL.FTZ R27, R4, 0.69314718246459960938 ;  /* 0x3f317218041b3820 */ /* 0x000fe20000410000 */
[----:B------:R-:W-:Y:S01]  /*94a0*/  LOP3.LUT R28, R28, 0xffffffc, RZ, 0xc0, !PT ;  /* 0x0ffffffc1c1c7812 */ /* 0x000fe200078ec0ff */
[----:B------:R-:W-:Y:S01]  /*94b0*/  BSSY B0, `(.L_x_739) ;  /* 0x000002e000007945 */ /* 0x000fe20003800000 */
[----:B------:R-:W-:Y:S01]  /*94c0*/  LOP3.LUT P6, RZ, R5, 0x3, RZ, 0xc0, !PT ;  /* 0x0000000305ff7812 */ /* 0x000fe200078cc0ff */
[----:B------:R-:W3:Y:S01]  /*94d0*/  @P0 LDC R8, c[0x0][0x2e8] ;  /* 0x0000ba00ff080b82 */ /* 0x000ee20000000800 */
[----:B------:R-:W-:Y:S01]  /*94e0*/  VIADD R5, R30, 0x20 ;  /* 0x000000201e057836 */ /* 0x000fe20000000000 */
[----:B------:R-:W-:Y:S01]  /*94f0*/  SHF.R.S32.HI R11, RZ, 0x2, R26 ;  /* 0x00000002ff0b7819 */ /* 0x000fe2000001141a */
[----:B------:R-:W-:Y:S01]  /*9500*/  IMAD R26, R24, UR4, RZ ;  /* 0x00000004181a7c24 */ /* 0x000fe2000f8e02ff */
[----:B------:R-:W-:Y:S01]  /*9510*/  SEL R0, R0, RZ, !P1 ;  /* 0x000000ff00007207 */ /* 0x000fe20004800000 */
[----:B------:R-:W-:Y:S01]  /*9520*/  IMAD.IADD R28, R7, 0x1, -R28 ;  /* 0x00000001071c7824 */ /* 0x000fe200078e0a1c */
[----:B------:R-:W-:Y:S01]  /*9530*/  ISETP.GE.AND P1, PT, R5, UR22, PT ;  /* 0x0000001605007c0c */ /* 0x000fe2000bf26270 */
[----:B------:R-:W-:-:S02]  /*9540*/  VIADD R7, R30, 0x10 ;  /* 0x000000101e077836 */ /* 0x000fc40000000000 */
[----:B------:R-:W-:Y:S01]  /*9550*/  IMAD R5, R10, R9, R0 ;  /* 0x000000090a057224 */ /* 0x000fe200078e0200 */
[----:B------:R4:W4:Y:S01]  /*9560*/  LDS.128 R20, [R204+0x1800] ;  /* 0x00180000cc147984 */ /* 0x0009220000000c00 */
[----:B------:R-:W-:Y:S01]  /*9570*/  IMAD.SHL.U32 R26, R26, 0x40, RZ ;  /* 0x000000401a1a7824 */ /* 0x000fe200078e00ff */
[----:B------:R-:W-:Y:S01]  /*9580*/  ISETP.GE.AND P2, PT, R7, UR22, PT ;  /* 0x0000001607007c0c */ /* 0x000fe2000bf46270 */
[----:B--2---:R-:W-:Y:S01]  /*9590*/  @P0 FMUL.FTZ R2, R2, 0.69314718246459960938 ;  /* 0x3f31721802020820 */ /* 0x004fe20000410000 */
[----:B------:R2:W2:Y:S01]  /*95a0*/  LDS.128 R16, [R204+0x3800] ;  /* 0x00380000cc107984 */ /* 0x0004a20000000c00 */
[----:B------:R-:W-:Y:S01]  /*95b0*/  LEA R7, R28, R11, 0x4 ;  /* 0x0000000b1c077211 */ /* 0x000fe200078e20ff */
[----:B------:R-:W-:Y:S01]  /*95c0*/  IMAD.MOV.U32 R0, RZ, RZ, 0x7f800000 ;  /* 0x7f800000ff007424 */ /* 0x000fe200078e00ff */
[----:B------:R-:W-:Y:S01]  /*95d0*/  IADD3 R11, P5, P4, R26, R32, R5 ;  /* 0x000000201a0b7210 */ /* 0x000fe20007cbe005 */
[----:B------:R2:W2:Y:S01]  /*95e0*/  LDS.128 R12, [R204+0x5800] ;  /* 0x00580000cc0c7984 */ /* 0x0004a20000000c00 */
[----:B------:R-:W-:Y:S01]  /*95f0*/  SHF.R.S32.HI R29, RZ, 0x1f, R26 ;  /* 0x0000001fff1d7819 */ /* 0x000fe2000001141a */
[----:B-1----:R-:W-:Y:S01]  /*9600*/  @P3 FFMA.FTZ R0, R132, R25, R27 ;  /* 0x0000001984003223 */ /* 0x002fe2000001001b */
[----:B------:R-:W-:Y:S01]  /*9610*/  SHF.R.S32.HI R32, RZ, 0x1f, R5 ;  /* 0x0000001fff207819 */ /* 0x000fe20000011405 */
[----:B------:R-:W-:Y:S01]  /*9620*/  IMAD.SHL.U32 R6, R6, 0x8, RZ ;  /* 0x0000000806067824 */ /* 0x000fe200078e00ff */
[----:B------:R-:W-:Y:S01]  /*9630*/  MOV R9, 0x7f800000 ;  /* 0x7f80000000097802 */ /* 0x000fe20000000f00 */
[----:B---3--:R-:W-:Y:S01]  /*9640*/  @P0 FFMA.FTZ R9, R3, R8, R2 ;  /* 0x0000000803090223 */ /* 0x008fe20000010002 */
[----:B------:R-:W-:Y:S01]  /*9650*/  IADD3.X R32, R29, R33, R32, P5, P4 ;  /* 0x000000211d207210 */ /* 0x000fe20002fe8420 */
[----:B----4-:R-:W-:Y:S06]  /*9660*/  @P6 BRA `(.L_x_740) ;  /* 0x0000000000486947 */ /* 0x010fec0003800000 */
        /* <DEDUP_REMOVED lines=18> */
.L_x_740:
[----:B------:R-:W-:Y:S05]  /*9790*/  BSYNC B0 ;  /* 0x0000000000007941 */ /* 0x000fea0003800000 */
.L_x_739:
[----:B-1----:R-:W-:Y:S01]  /*97a0*/  SHF.R.S32.HI R4, RZ, 0x1f, R10 ;  /* 0x0000001fff047819 */ /* 0x002fe2000001140a */
[----:B------:R-:W-:Y:S01]  /*97b0*/  ULDC.64 UR4, c[0x0][0x2a0] ;  /* 0x0000a80000047ab9 */ /* 0x000fe20000000a00 */
[----:B------:R-:W-:Y:S01]  /*97c0*/  SHF.R.S32.HI R2, RZ, 0x1f, R6 ;  /* 0x0000001fff027819 */ /* 0x000fe20000011406 */
[----:B------:R-:W-:Y:S01]  /*97d0*/  VIADD R0, R30, 0x30 ;  /* 0x000000301e007836 */ /* 0x000fe20000000000 */
[----:B------:R-:W-:Y:S01]  /*97e0*/  IADD3 R28, P3, R6, UR10, RZ ;  /* 0x0000000a061c7c10 */ /* 0x000fe2000ff7e0ff */
[----:B------:R-:W-:Y:S01]  /*97f0*/  IMAD R5, R4, UR4, RZ ;  /* 0x0000000404057c24 */ /* 0x000fe2000f8e02ff */
[----:B------:R1:W3:Y:S01]  /*9800*/  LDS.128 R24, [R204] ;  /* 0x00000000cc187984 */ /* 0x0002e20000000c00 */
[----:B------:R-:W-:Y:S01]  /*9810*/  SHF.R.S32.HI R31, RZ, 0x1f, R30 ;  /* 0x0000001fff1f7819 */ /* 0x000fe2000001141e */
[----:B------:R-:W-:Y:S01]  /*9820*/  IMAD.U32 R3, RZ, RZ, UR24 ;  /* 0x00000018ff037e24 */ /* 0x000fe2000f8e00ff */
[----:B------:R-:W-:Y:S01]  /*9830*/  IADD3.X R29, R2, UR6, RZ, P3, !PT ;  /* 0x00000006021d7c10 */ /* 0x000fe20009ffe4ff */
[----:B------:R-:W-:Y:S01]  /*9840*/  BSSY B0, `(.L_x_741) ;  /* 0x0000016000007945 */ /* 0x000fe20003800000 */
[----:B------:R-:W-:Y:S01]  /*9850*/  ISETP.GE.AND P0, PT, R0, UR22, PT ;  /* 0x0000001600007c0c */ /* 0x000fe2000bf06270 */
[----:B------:R-:W-:Y:S01]  /*9860*/  IMAD R0, R10, UR5, R5 ;  /* 0x000000050a007c24 */ /* 0x000fe2000f8e0205 */
[----:B------:R-:W-:Y:S01]  /*9870*/  ISETP.GE.AND P3, PT, R30, UR22, PT ;  /* 0x000000161e007c0c */ /* 0x000fe2000bf66270 */
[----:B------:R-:W-:Y:S01]  /*9880*/  IMAD.WIDE.U32 R28, R10, UR4, R28 ;  /* 0x000000040a1c7c25 */ /* 0x000fe2000f8e001c */
[----:B------:R1:W4:Y:S03]  /*9890*/  LDS.128 R4, [R204+0x4000] ;  /* 0x00400000cc047984 */ /* 0x0003260000000c00 */
[----:B------:R-:W-:Y:S01]  /*98a0*/  IMAD.WIDE R30, R3, 0x40, R30 ;  /* 0x00000040031e7825 */ /* 0x000fe200078e021e */
[----:B------:R1:W1:Y:S03]  /*98b0*/  LDS.128 R8, [R204+0x2000] ;  /* 0x00200000cc087984 */ /* 0x0002660000000c00 */
[----:B------:R-:W-:-:S04]  /*98c0*/  IMAD.IADD R33, R29, 0x1, R0 ;  /* 0x000000011d217824 */ /* 0x000fc800078e0200 */
        /* <DEDUP_REMOVED lines=10> */
[----:B---3--:R3:W-:Y:S04]  /*9970*/  STG.E.128 desc[UR28][R2.64], R24 ;  /* 0x0000001802007986 */ /* 0x0087e8000c101d1c */
[----:B-1----:R3:W-:Y:S04]  /*9980*/  STG.E.128 desc[UR28][R2.64+0x80], R8 ;  /* 0x0000800802007986 */ /* 0x0027e8000c101d1c */
[----:B----4-:R3:W-:Y:S02]  /*9990*/  STG.E.128 desc[UR28][R2.64+0x100], R4 ;  /* 0x0001000402007986 */ /* 0x0107e4000c101d1c */
.L_x_742:
[----:B------:R-:W-:Y:S05]  /*99a0*/  BSYNC B0 ;  /* 0x0000000000007941 */ /* 0x000fea0003800000 */
.L_x_741:
[----:B---3--:R3:W2:Y:S01]  /*99b0*/  LDS.128 R24, [R204+0x800] ;  /* 0x00080000cc187984 */ /* 0x0086a20000000c00 */
[----:B------:R-:W-:Y:S03]  /*99c0*/  BSSY B0, `(.L_x_743) ;  /* 0x0000013000007945 */ /* 0x000fe60003800000 */
[----:B-1----:R3:W1:Y:S04]  /*99d0*/  LDS.128 R8, [R204+0x2800] ;  /* 0x00280000cc087984 */ /* 0x0026680000000c00 */
        /* <DEDUP_REMOVED lines=14> */
[----:B--2---:R2:W-:Y:S04]  /*9ac0*/  STG.E.128 desc[UR28][R2.64], R24 ;  /* 0x0000001802007986 */ /* 0x0045e8000c101d1c */
[----:B-1----:R2:W-:Y:S04]  /*9ad0*/  STG.E.128 desc[UR28][R2.64+0x80], R8 ;  /* 0x0000800802007986 */ /* 0x0025e8000c101d1c */
[----:B----4-:R2:W-:Y:S02]  /*9ae0*/  STG.E.128 desc[UR28][R2.64+0x100], R4 ;  /* 0x0001000402007986 */ /* 0x0105e4000c101d1c */
.L_x_744:
[----:B------:R-:W-:Y:S05]  /*9af0*/  BSYNC B0 ;  /* 0x0000000000007941 */ /* 0x000fea0003800000 */
.L_x_743:
[----:B-12---:R1:W2:Y:S01]  /*9b00*/  LDS.128 R8, [R204+0x1000] ;  /* 0x00100000cc087984 */ /* 0x0062a20000000c00 */
[----:B------:R-:W-:Y:S03]  /*9b10*/  BSSY B0, `(.L_x_745) ;  /* 0x0000013000007945 */ /* 0x000fe60003800000 */
[----:B----4-:R1:W4:Y:S04]  /*9b20*/  LDS.128 R4, [R204+0x3000] ;  /* 0x00300000cc047984 */ /* 0x0103280000000c00 */
        /* <DEDUP_REMOVED lines=15> */
[----:B----4-:R2:W-:Y:S04]  /*9c20*/  STG.E.128 desc[UR28][R2.64+0x80], R4 ;  /* 0x0000800402007986 */ /* 0x0105e8000c101d1c */
[----:B-1----:R2:W-:Y:S02]  /*9c30*/  STG.E.128 desc[UR28][R2.64+0x100], R24 ;  /* 0x0001001802007986 */ /* 0x0025e4000c101d1c */
.L_x_746:
[----:B------:R-:W-:Y:S05]  /*9c40*/  BSYNC B0 ;  /* 0x0000000000007941 */ /* 0x000fea0003800000 */
.L_x_745:
[----:B------:R-:W-:Y:S05]  /*9c50*/  @P0 EXIT ;  /* 0x000000000000094d */ /* 0x000fea0003800000 */
[----:B------:R-:W-:Y:S01]  /*9c60*/  IADD3 R0, P0, R30, 0x30, RZ ;  /* 0x000000301e007810 */ /* 0x000fe20007f1e0ff */
[----:B------:R-:W-:Y:S01]  /*9c70*/  ULDC.64 UR4, c[0x0][0x298] ;  /* 0x0000a60000047ab9 */ /* 0x000fe20000000a00 */
[----:B--2-4-:R-:W-:Y:S01]  /*9c80*/  MOV R5, R33 ;  /* 0x0000002100057202 */ /* 0x014fe20000000f00 */
        /* <DEDUP_REMOVED lines=13> */
.L_x_728:
[----:B------:R-:W-:Y:S01]  /*9d60*/  ULDC.U8 UR7, c[0x0][0x3d9] ;  /* 0x0000f64000077ab9 */ /* 0x000fe20000000000 */
[----:B------:R-:W-:Y:S01]  /*9d70*/  UISETP.NE.AND UP0, UPT, UR23, -0x1, UPT ;  /* 0xffffffff1700788c */ /* 0x000fe2000bf05270 */
[----:B------:R-:W-:Y:S01]  /*9d80*/  LEA.HI R8, R23, R80, RZ, 0x3 ;  /* 0x0000005017087211 */ /* 0x000fe200078f18ff */
[----:B------:R-:W-:Y:S01]  /*9d90*/  UISETP.NE.AND UP3, UPT, UR7, URZ, UPT ;  /* 0x0000003f0700728c */ /* 0x000fe2000bf65270 */
[----:B------:R-:W-:Y:S01]  /*9da0*/  LOP3.LUT P3, RZ, R80, 0x7, RZ, 0xc0, !PT ;  /* 0x0000000750ff7812 */ /* 0x000fe2000786c0ff */
[----:B------:R-:W-:Y:S01]  /*9db0*/  UIADD3 UR25, -UR22, UR25, URZ ;  /* 0x0000001916197290 */ /* 0x000fe2000fffe13f */
[----:B------:R-:W-:Y:S01]  /*9dc0*/  LOP3.LUT R3, R8, 0x1ffffff8, RZ, 0xc0, !PT ;  /* 0x1ffffff808037812 */ /* 0x000fe200078ec0ff */
[----:B------:R-:W-:Y:S01]  /*9dd0*/  IMAD.U32 R7, RZ, RZ, UR24 ;  /* 0x00000018ff077e24 */ /* 0x000fe2000f8e00ff */
[----:B------:R-:W-:Y:S01]  /*9de0*/  SHF.R.S32.HI R8, RZ, 0x3, R8 ;  /* 0x00000003ff087819 */ /* 0x000fe20000011408 */
[----:B------:R-:W-:Y:S02]  /*9df0*/  BSSY B0, `(.L_x_747) ;  /* 0x000004a000007945 */ /* 0x000fe40003800000 */
[----:B------:R-:W-:Y:S01]  /*9e00*/  IMAD.IADD R0, R80, 0x1, -R3 ;  /* 0x0000000150007824 */ /* 0x000fe200078e0a03 */
[----:B------:R-:W-:Y:S01]  /*9e10*/  @!UP0 USHF.R.S32.HI UR12, URZ, 0x1f, UR13 ;  /* 0x0000001f3f0c8899 */ /* 0x000fe2000801140d */
[----:B------:R-:W-:Y:S01]  /*9e20*/  ISETP.GE.AND P4, PT, R8, UR25, PT ;  /* 0x0000001908007c0c */ /* 0x000fe2000bf86270 */
[----:B------:R-:W-:Y:S01]  /*9e30*/  @UP3 ULDC.64 UR4, c[0x0][0x2c0] ;  /* 0x0000b00000043ab9 */ /* 0x000fe20000000a00 */
[----:B------:R-:W-:Y:S01]  /*9e40*/  @UP0 ULDC.64 UR10, c[0x0][0x298] ;  /* 0x0000a600000a0ab9 */ /* 0x000fe20000000a00 */
[----:B------:R-:W-:Y:S01]  /*9e50*/  @UP3 UIMAD UR8, UR5, UR4, URZ ;  /* 0x00000004050832a4 */ /* 0x000fe2000f8e023f */
[----:B------:R-:W-:Y:S01]  /*9e60*/  IMAD.SHL.U32 R0, R0, 0x8, RZ ;  /* 0x0000000800007824 */ /* 0x000fe200078e00ff */
[----:B------:R-:W-:Y:S01]  /*9e70*/  @UP0 UIMAD.WIDE.U32 UR14, UR23, UR10, URZ ;  /* 0x0000000a170e02a5 */ /* 0x000fe2000f8e003f */
[--C-:B------:R-:W-:Y:S01]  /*9e80*/  SHF.R.S32.HI R9, RZ, 0x1f, R8.reuse ;  /* 0x0000001fff097819 */ /* 0x100fe20000011408 */
[----:B------:R-:W-:Y:S01]  /*9e90*/  @!UP0 ULDC.64 UR4, c[0x0][0x290] ;  /* 0x0000a40000048ab9 */ /* 0x000fe20000000a00 */
[C---:B------:R-:W-:Y:S01]  /*9ea0*/  VIADD R5, R8.reuse, 0x10 ;  /* 0x0000001008057836 */ /* 0x040fe20000000000 */
[----:B------:R-:W-:Y:S01]  /*9eb0*/  @!UP0 UIMAD UR10, UR12, UR4, URZ ;  /* 0x000000040c0a82a4 */ /* 0x000fe2000f8e023f */
[C---:B------:R-:W-:Y:S01]  /*9ec0*/  VIADD R4, R8.reuse, 0x20 ;  /* 0x0000002008047836 */ /* 0x040fe20000000000 */
[----:B------:R-:W-:Y:S01]  /*9ed0*/  @!UP0 UIMAD.WIDE.U32 UR16, UR13, UR4, URZ ;  /* 0x000000040d1082a5 */ /* 0x000fe2000f8e003f */
[----:B------:R-:W-:Y:S01]  /*9ee0*/  ISETP.GE.OR P6, PT, R8, UR25, P3 ;  /* 0x0000001908007c0c */ /* 0x000fe20009fc6670 */
[----:B------:R-:W-:Y:S01]  /*9ef0*/  @UP0 UIMAD UR11, UR23, UR11, UR15 ;  /* 0x0000000b170b02a4 */ /* 0x000fe2000f8e020f */
[----:B------:R-:W-:Y:S01]  /*9f00*/  ISETP.GE.OR P5, PT, R5, UR25, P3 ;  /* 0x0000001905007c0c */ /* 0x000fe20009fa6670 */
[----:B------:R-:W-:Y:S01]  /*9f10*/  @!UP0 UIMAD UR15, UR13, UR5, UR10 ;  /* 0x000000050d0f82a4 */ /* 0x000fe2000f8e020a */
[----:B------:R-:W-:Y:S01]  /*9f20*/  ISETP.GE.AND P2, PT, R4, UR25, PT ;  /* 0x0000001904007c0c */ /* 0x000fe2000bf46270 */
[----:B------:R-:W-:Y:S01]  /*9f30*/  ULDC.U8 UR12, c[0x0][0x3d8] ;  /* 0x0000f600000c7ab9 */ /* 0x000fe20000000000 */
[----:B------:R-:W-:Y:S01]  /*9f40*/  @!UP0 UMOV UR14, UR16 ;  /* 0x00000010000e8c82 */ /* 0x000fe20008000000 */
[----:B------:R-:W-:Y:S01]  /*9f50*/  @!UP0 UIADD3 UR11, UR17, UR15, URZ ;  /* 0x0000000f110b8290 */ /* 0x000fe2000fffe03f */
[----:B------:R-:W-:Y:S01]  /*9f60*/  IADD3 R2, P0, R0, UR14, RZ ;  /* 0x0000000e00027c10 */ /* 0x000fe2000ff1e0ff */
[----:B------:R-:W-:Y:S01]  /*9f70*/  UISETP.NE.AND UP0, UPT, UR12, URZ, !UP3 ;  /* 0x0000003f0c00728c */ /* 0x000fe2000df05270 */
[----:B------:R-:W-:Y:S01]  /*9f80*/  IMAD.WIDE R6, R7, 0x40, R8 ;  /* 0x0000004007067825 */ /* 0x000fe200078e0208 */
[----:B------:R-:W-:-:S02]  /*9f90*/  UISETP.NE.AND UP2, UPT, UR12, URZ, UPT ;  /* 0x0000003f0c00728c */ /* 0x000fc4000bf45270 */
[----:B------:R-:W-:Y:S01]  /*9fa0*/  USHF.R.S32.HI UR10, URZ, 0x1f, UR9 ;  /* 0x0000001f3f0a7899 */ /* 0x000fe20008011409 */
[----:B------:R-:W-:Y:S01]  /*9fb0*/  LEA.HI.X.SX32 R3, R0, UR11, 0x1, P0 ;  /* 0x0000000b00037c11 */ /* 0x000fe200080f0eff */
[----:B------:R-:W-:Y:S01]  /*9fc0*/  UISETP.EQ.AND UP2, UPT, UR7, URZ, UP2 ;  /* 0x0000003f0700728c */ /* 0x000fe20009742270 */
[----:B------:R-:W-:Y:S01]  /*9fd0*/  VIADD R0, R8, 0x30 ;  /* 0x0000003008007836 */ /* 0x000fe20000000000 */
[----:B------:R-:W-:Y:S01]  /*9fe0*/  ULDC.64 UR4, c[0x0][0x2a0] ;  /* 0x0000a80000047ab9 */ /* 0x000fe20000000a00 */
[----:B------:R-:W-:Y:S01]  /*9ff0*/  @!UP3 ULDC UR7, c[0x0][0x2c4] ;  /* 0x0000b1000007bab9 */ /* 0x000fe20000000800 */
[----:B------:R-:W-:Y:S01]  /*a000*/  UISETP.NE.OR UP1, UPT, UR23, -0x1, !UP2 ;  /* 0xffffffff1700788c */ /* 0x000fe2000d725670 */
[----:B------:R-:W-:Y:S01]  /*a010*/  IMAD.U32 R10, RZ, RZ, UR4 ;  /* 0x00000004ff0a7e24 */ /* 0x000fe2000f8e00ff */
[----:B------:R-:W-:Y:S01]  /*a020*/  @UP0 ULDC UR7, c[0x0][0x2e4] ;  /* 0x0000b90000070ab9 */ /* 0x000fe20000000800 */
[----:B------:R-:W-:Y:S01]  /*a030*/  UIMAD UR10, UR10, UR4, URZ ;  /* 0x000000040a0a72a4 */ /* 0x000fe2000f8e023f */
[----:B------:R-:W-:Y:S01]  /*a040*/  ISETP.GE.AND P0, PT, R5, UR25, PT ;  /* 0x0000001905007c0c */ /* 0x000fe2000bf06270 */
[----:B------:R-:W-:Y:S01]  /*a050*/  @UP3 UMOV UR11, 0x1 ;  /* 0x00000001000b3882 */ /* 0x000fe20000000000 */
[----:B------:R-:W-:Y:S01]  /*a060*/  @!UP3 UIMAD UR11, UR7, UR6, URZ ;  /* 0x00000006070bb2a4 */ /* 0x000fe2000f8e023f */
[----:B------:R-:W-:Y:S01]  /*a070*/  IMAD.WIDE.U32 R10, R10, UR9, R2 ;  /* 0x000000090a0a7c25 */ /* 0x000fe2000f8e0002 */
[----:B------:R-:W-:Y:S01]  /*a080*/  UIMAD UR5, UR9, UR5, UR10 ;  /* 0x00000005090572a4 */ /* 0x000fe2000f8e020a */
[----:B------:R-:W-:Y:S01]  /*a090*/  ISETP.GE.AND P1, PT, R0, UR25, PT ;  /* 0x0000001900007c0c */ /* 0x000fe2000bf26270 */
[----:B------:R-:W-:Y:S01]  /*a0a0*/  UIMAD UR11, UR13, UR11, URZ ;  /* 0x0000000b0d0b72a4 */ /* 0x000fe2000f8e023f */
[----:B------:R-:W-:Y:S01]  /*a0b0*/  @UP2 ULDC UR10, c[0x0][0x2c4] ;  /* 0x0000b100000a2ab9 */ /* 0x000fe20000000800 */
[----:B------:R-:W-:Y:S01]  /*a0c0*/  @UP3 ULDC UR4, c[0x0][0x2c0] ;  /* 0x0000b00000043ab9 */ /* 0x000fe20000000800 */
[----:B------:R-:W-:Y:S01]  /*a0d0*/  @!UP1 UIMAD UR23, UR13, UR10, URZ ;  /* 0x0000000a0d1792a4 */ /* 0x000fe2000f8e023f */
[----:B------:R-:W-:Y:S01]  /*a0e0*/  VIADD R13, R11, UR5 ;  /* 0x000000050b0d7c36 */ /* 0x000fe20008000000 */
[----:B------:R-:W-:Y:S01]  /*a0f0*/  USEL UR11, UR11, URZ, !UP2 ;  /* 0x0000003f0b0b7287 */ /* 0x000fe2000d000000 */
[----:B------:R-:W-:Y:S01]  /*a100*/  @!UP3 UMOV UR8, UR7 ;  /* 0x000000070008bc82 */ /* 0x000fe20008000000 */
[----:B------:R-:W-:-:S02]  /*a110*/  @!UP3 UMOV UR4, 0x1 ;  /* 0x000000010004b882 */ /* 0x000fc40000000000 */
[----:B------:R-:W-:Y:S02]  /*a120*/  UIMAD UR9, UR9, UR8, UR11 ;  /* 0x00000008090972a4 */ /* 0x000fe4000f8e020b */
[----:B------:R-:W-:Y:S01]  /*a130*/  UIMAD UR22, UR22, UR4, URZ ;  /* 0x00000004161672a4 */ /* 0x000fe2000f8e023f */
[----:B------:R-:W-:Y:S01]  /*a140*/  @!UP2 UMOV UR14, URZ ;  /* 0x0000003f000eac82 */ /* 0x000fe20008000000 */
[----:B------:R-:W-:Y:S01]  /*a150*/  @UP2 UMOV UR14, UR23 ;  /* 0x00000017000e2c82 */ /* 0x000fe20008000000 */
[----:B------:R-:W-:Y:S01]  /*a160*/  @!UP2 UMOV UR15, URZ ;  /* 0x0000003f000fac82 */ /* 0x000fe20008000000 */
[----:B------:R-:W-:Y:S02]  /*a170*/  USHF.R.S32.HI UR6, URZ, 0x1f, UR9 ;  /* 0x0000001f3f067899 */ /* 0x000fe40008011409 */
[----:B------:R-:W-:Y:S02]  /*a180*/  @UP2 USHF.R.S32.HI UR15, URZ, 0x1f, UR23 ;  /* 0x0000001f3f0f2899 */ /* 0x000fe40008011417 */
[----:B------:R-:W-:-:S02]  /*a190*/  USHF.R.S32.HI UR8, URZ, 0x1f, UR22 ;  /* 0x0000001f3f087899 */ /* 0x000fc40008011416 */
        /* <DEDUP_REMOVED lines=15> */
.L_x_748:
[----:B------:R-:W-:Y:S05]  /*a290*/  BSYNC B0 ;  /* 0x0000000000007941 */ /* 0x000fea0003800000 */
.L_x_747:
        /* <DEDUP_REMOVED lines=19> */
.L_x_750:
[----:B------:R-:W-:Y:S05]  /*a3d0*/  BSYNC B0 ;  /* 0x0000000000007941 */ /* 0x000fea0003800000 */
.L_x_749:
        /* <DEDUP_REMOVED lines=17> */
.L_x_752:
[----:B------:R-:W-:Y:S05]  /*a4f0*/  BSYNC B0 ;  /* 0x0000000000007941 */ /* 0x000fea0003800000 */
.L_x_751:
[----:B------:R-:W-:Y:S04]  /*a500*/  BSSY B0, `(.L_x_753) ;  /* 0x0000011000007945 */ /* 0x000fe80003800000 */
[----:B------:R-:W-:Y:S05]  /*a510*/  @P1 BRA `(.L_x_754) ;  /* 0x00000000003c1947 */ /* 0x000fea0003800000 */
[----:B------:R-:W-:Y:S01]  /*a520*/  IADD3 R2, P0, R6, 0x30, RZ ;  /* 0x0000003006027810 */ /* 0x000fe20007f1e0ff */
[----:B------:R-:W-:Y:S01]  /*a530*/  ULDC.64 UR6, c[0x0][0x298] ;  /* 0x0000a60000067ab9 */ /* 0x000fe20000000a00 */
[----:B------:R-:W-:-:S03]  /*a540*/  IMAD.MOV.U32 R6, RZ, RZ, R10 ;  /* 0x000000ffff067224 */ /* 0x000fc600078e000a */
[----:B------:R-:W-:Y:S01]  /*a550*/  IMAD.X R3, RZ, RZ, R7, P0 ;  /* 0x000000ffff037224 */ /* 0x000fe200000e0607 */
[----:B------:R-:W-:-:S03]  /*a560*/  MOV R7, R13 ;  /* 0x0000000d00077202 */ /* 0x000fc60000000f00 */
[----:B------:R-:W-:Y:S02]  /*a570*/  IMAD R3, R3, UR6, RZ ;  /* 0x0000000603037c24 */ /* 0x000fe4000f8e02ff */
        /* <DEDUP_REMOVED lines=9> */
.L_x_754:
[----:B------:R-:W-:Y:S05]  /*a610*/  BSYNC B0 ;  /* 0x0000000000007941 */ /* 0x000fea0003800000 */
.L_x_753:
[----:B------:R-:W-:Y:S04]  /*a620*/  BSSY B0, `(.L_x_755) ;  /* 0x000000a000007945 */ /* 0x000fe80003800000 */
[----:B------:R-:W-:Y:S05]  /*a630*/  @P6 BRA `(.L_x_756) ;  /* 0x0000000000206947 */ /* 0x000fea0003800000 */
[----:B----4-:R-:W-:Y:S01]  /*a640*/  IMAD R2, R8, UR4, RZ ;  /* 0x0000000408027c24 */ /* 0x010fe2000f8e02ff */
[----:B------:R-:W-:-:S04]  /*a650*/  ULDC.64 UR6, c[0x0][0x2b0] ;  /* 0x0000ac0000067ab9 */ /* 0x000fc80000000a00 */
[----:B------:R-:W-:-:S04]  /*a660*/  IADD3 R3, P0, R2, UR9, RZ ;  /* 0x0000000902037c10 */ /* 0x000fc8000ff1e0ff */
[----:B------:R-:W-:Y:S02]  /*a670*/  LEA.HI.X.SX32 R2, R2, UR8, 0x1, P0 ;  /* 0x0000000802027c11 */ /* 0x000fe400080f0eff */
[----:B------:R-:W-:-:S04]  /*a680*/  LEA R6, P0, R3, UR6, 0x2 ;  /* 0x0000000603067c11 */ /* 0x000fc8000f8010ff */
[----:B------:R-:W-:Y:S01]  /*a690*/  LEA.HI.X R7, R3, UR7, R2, 0x2, P0 ;  /* 0x0000000703077c11 */ /* 0x000fe200080f1402 */
[----:B------:R-:W-:-:S05]  /*a6a0*/  IMAD.MOV.U32 R3, RZ, RZ, 0x7f800000 ;  /* 0x7f800000ff037424 */ /* 0x000fca00078e00ff */
[----:B------:R4:W-:Y:S03]  /*a6b0*/  STG.E desc[UR28][R6.64], R3 ;  /* 0x0000000306007986 */ /* 0x0009e6000c10191c */
.L_x_756:
[----:B------:R-:W-:Y:S05]  /*a6c0*/  BSYNC B0 ;  /* 0x0000000000007941 */ /* 0x000fea0003800000 */
.L_x_755:
        /* <DEDUP_REMOVED lines=10> */
.L_x_758:
[----:B------:R-:W-:Y:S05]  /*a770*/  BSYNC B0 ;  /* 0x0000000000007941 */ /* 0x000fea0003800000 */
.L_x_757:
        /* <DEDUP_REMOVED lines=10> */
.L_x_760:
[----:B------:R-:W-:Y:S05]  /*a820*/  BSYNC B0 ;  /* 0x0000000000007941 */ /* 0x000fea0003800000 */
.L_x_759:
[----:B------:R-:W-:Y:S05]  /*a830*/  @P3 EXIT ;  /* 0x000000000000394d */ /* 0x000fea0003800000 */
[----:B------:R-:W-:Y:S01]  /*a840*/  IMAD R0, R0, UR4, RZ ;  /* 0x0000000400007c24 */ /* 0x000fe2000f8e02ff */
[----:B------:R-:W-:Y:S01]  /*a850*/  ULDC.64 UR6, c[0x0][0x2b0] ;  /* 0x0000ac0000067ab9 */ /* 0x000fe20000000a00 */
[----:B----4-:R-:W-:-:S03]  /*a860*/  IMAD.MOV.U32 R5, RZ, RZ, 0x7f800000 ;  /* 0x7f800000ff057424 */ /* 0x010fc600078e00ff */
[----:B------:R-:W-:-:S04]  /*a870*/  IADD3 R3, P0, R0, UR9, RZ ;  /* 0x0000000900037c10 */ /* 0x000fc8000ff1e0ff */
[----:B------:R-:W-:Y:S02]  /*a880*/  LEA.HI.X.SX32 R0, R0, UR8, 0x1, P0 ;  /* 0x0000000800007c11 */ /* 0x000fe400080f0eff */
[----:B------:R-:W-:-:S04]  /*a890*/  LEA R2, P0, R3, UR6, 0x2 ;  /* 0x0000000603027c11 */ /* 0x000fc8000f8010ff */
[----:B------:R-:W-:-:S05]  /*a8a0*/  LEA.HI.X R3, R3, UR7, R0, 0x2, P0 ;  /* 0x0000000703037c11 */ /* 0x000fca00080f1400 */
[----:B------:R-:W-:Y:S01]  /*a8b0*/  STG.E desc[UR28][R2.64], R5 ;  /* 0x0000000502007986 */ /* 0x000fe2000c10191c */
[----:B------:R-:W-:Y:S05]  /*a8c0*/  EXIT ;  /* 0x000000000000794d */ /* 0x000fea0003800000 */
.L_x_761:
        /* <DEDUP_REMOVED lines=11> */
.L_x_1522:


//--------------------- .text._ZN5flash16flash_fwd_kernelI23Flash_fwd_kernel_traitsILi192ELi64ELi64ELi4ELb0ELb0EN7cutlass10bfloat16_tE19Flash_kernel_traitsILi192ELi64ELi64ELi4ES3_EELb0ELb0ELb0ELb0ELb0ELb1ELb1ELb0EEEvNS_16Flash_fwd_paramsE --------------------------
	.section	.text._ZN5flash16flash_fwd_kernelI23Flash_fwd_kernel_traitsILi192ELi64ELi64ELi4ELb0ELb0EN7cutlass10bfloat16_tE19Flash_kernel_traitsILi192ELi64ELi64ELi4ES3_EELb0ELb0ELb0ELb0ELb0ELb1ELb1ELb0EEEvNS_16Flash_fwd_paramsE,"ax",@progbits
	.align	128
        .global         _ZN5flash16flash_fwd_kernelI23Flash_fwd_kernel_traitsILi192ELi64ELi64ELi4ELb0ELb0EN7cutlass10bfloat16_tE19Flash_kernel_traitsILi192ELi64ELi64ELi4ES3_EELb0ELb0ELb0ELb0ELb0ELb1ELb1ELb0EEEvNS_16Flash_fwd_paramsE
        .type           _ZN5flash16flash_fwd_kernelI23Flash_fwd_kernel_traitsILi192ELi64ELi64ELi4ELb0ELb0EN7cutlass10bfloat16_tE19Flash_kernel_traitsILi192ELi64ELi64ELi4ES3_EELb0ELb0ELb0ELb0ELb0ELb1ELb1ELb0EEEvNS_16Flash_fwd_paramsE,@function
        .size           _ZN5flash16flash_fwd_kernelI23Flash_fwd_kernel_traitsILi192ELi64ELi64ELi4ELb0ELb0EN7cutlass10bfloat16_tE19Flash_kernel_traitsILi192ELi64ELi64ELi4ES3_EELb0ELb0ELb0ELb0ELb0ELb1ELb1ELb0EEEvNS_16Flash_fwd_paramsE,(.L_x_1523 - _ZN5flash16flash_fwd_kernelI23Flash_fwd_kernel_traitsILi192ELi64ELi64ELi4ELb0ELb0EN7cutlass10bfloat16_tE19Flash_kernel_traitsILi192ELi64ELi64ELi4ES3_EELb0ELb0ELb0ELb0ELb0ELb1ELb1ELb0EEEvNS_16Flash_fwd_paramsE)
        .other          _ZN5flash16flash_fwd_kernelI23Flash_fwd_kernel_traitsILi192ELi64ELi64ELi4ELb0ELb0EN7cutlass10bfloat16_tE19Flash_kernel_traitsILi192ELi64ELi64ELi4ES3_EELb0ELb0ELb0ELb0ELb0ELb1ELb1ELb0EEEvNS_16Flash_fwd_paramsE,@"STO_CUDA_ENTRY STV_DEFAULT"
_ZN5flash16flash_fwd_kernelI23Flash_fwd_kernel_traitsILi192ELi64ELi64ELi4ELb0ELb0EN7cutlass10bfloat16_tE19Flash_kernel_traitsILi192ELi64ELi64ELi4ES3_EELb0ELb0ELb0ELb0ELb0ELb1ELb1ELb0EEEvNS_16Flash_fwd_paramsE:
.text._ZN5flash16flash_fwd_kernelI23Flash_fwd_kernel_traitsILi192ELi64ELi64ELi4ELb0ELb0EN7cutlass10bfloat16_tE19Flash_kernel_traitsILi192ELi64ELi64ELi4ES3_EELb0ELb0ELb0ELb0ELb0ELb1ELb1ELb0EEEvNS_16Flash_fwd_paramsE:
        /* <DEDUP_REMOVED lines=39> */
.L_x_762:
[----:B------:R-:W1:Y:S02]  /*0270*/  LDC R0, c[0x0][0x2c8] ;  /* 0x0000b200ff007b82 */ /* 0x000e640000000800 */
.L_x_763:
        /* <DEDUP_REMOVED lines=24> */
[----:B------:R-:W-:-:S11]  /*0400*/  ULDC.64 UR4, c[0x0][0x258] ;  /* 0x0000960000047ab9 */ /* 0x000fd60000000a00 */
[----:B------:R-:W2:Y:S08]  /*0410*/  @!P1 LDC.64 R8, c[0x0][0x228] ;  /* 0x00008a00ff089b82 */ /* 0x000eb00000000a00 */
[----:B------:R-:W3:Y:S01]  /*0420*/  @P1 LDC.64 R4, c[0x0][0x240] ;  /* 0x00009000ff041b82 */ /* 0x000ee20000000a00 */
[----:B-1----:R-:W-:-:S04]  /*0430*/  IABS R6, R14 ;  /* 0x0000000e00067213 */ /* 0x002fc80000000000 */
[----:B------:R-:W1:Y:S01]  /*0440*/  I2F.RP R7, R6 ;  /* 0x0000000600077306 */ /* 0x000e620000209400 */
[----:B--2---:R-:W-:-:S07]  /*0450*/  @!P1 IMAD.WIDE.U32 R16, R3, R8, RZ ;  /* 0x0000000803109225 */ /* 0x004fce00078e00ff */
[----:B-1----:R-:W1:Y:S01]  /*0460*/  MUFU.RCP R10, R7 ;  /* 0x00000007000a7308 */ /* 0x002e620000001000 */
[----:B---3--:R-:W-:-:S04]  /*0470*/  @P1 IMAD.WIDE.U32 R24, R209, R4, RZ ;  /* 0x00000004d1181225 */ /* 0x008fc800078e00ff */
[----:B------:R-:W-:Y:S02]  /*0480*/  @P1 IMAD.MOV.U32 R4, RZ, RZ, R24 ;  /* 0x000000ffff041224 */ /* 0x000fe400078e0018 */
[----:B------:R-:W-:Y:S02]  /*0490*/  @!P1 IMAD.MOV.U32 R4, RZ, RZ, R16 ;  /* 0x000000ffff049224 */ /* 0x000fe400078e0010 */
[----:B-1----:R-:W-:Y:S01]  /*04a0*/  VIADD R10, R10, 0xffffffe ;  /* 0x0ffffffe0a0a7836 */ /* 0x002fe20000000000 */
[----:B------:R-:W-:-:S03]  /*04b0*/  SHF.R.S32.HI R7, RZ, 0x1f, R90 ;  /* 0x0000001fff077819 */ /* 0x000fc6000001145a */
[----:B------:R-:W1:Y:S02]  /*04c0*/  F2I.FTZ.U32.TRUNC.NTZ R11, R10 ;  /* 0x0000000a000b7305 */ /* 0x000e64000021f000 */
[----:B-1----:R-:W-:Y:S02]  /*04d0*/  IMAD.MOV R0, RZ, RZ, -R11 ;  /* 0x000000ffff007224 */ /* 0x002fe400078e0a0b */
[----:B------:R-:W-:Y:S02]  /*04e0*/  IMAD.MOV.U32 R10, RZ, RZ, RZ ;  /* 0x000000ffff0a7224 */ /* 0x000fe400078e00ff */
[----:B------:R-:W-:Y:S01]  /*04f0*/  IMAD R15, R0, R6, RZ ;  /* 0x00000006000f7224 */ /* 0x000fe200078e02ff */
[----:B------:R-:W-:-:S03]  /*0500*/  IABS R0, R27 ;  /* 0x0000001b00007213 */ /* 0x000fc60000000000 */
[----:B------:R-:W-:Y:S01]  /*0510*/  IMAD.HI.U32 R15, R11, R15, R10 ;  /* 0x0000000f0b0f7227 */ /* 0x000fe200078e000a */
[----:B------:R-:W-:-:S05]  /*0520*/  @!P1 SHF.R.S32.HI R11, RZ, 0x1f, R3 ;  /* 0x0000001fff0b9819 */ /* 0x000fca0000011403 */
[----:B------:R-:W-:Y:S01]  /*0530*/  IMAD.HI.U32 R214, R15, R0, RZ ;  /* 0x000000000fd67227 */ /* 0x000fe200078e00ff */
[----:B------:R-:W-:-:S03]  /*0540*/  LEA.HI R15, R7, R90, RZ, 0x3 ;  /* 0x0000005a070f7211 */ /* 0x000fc600078f18ff */
[----:B------:R-:W-:Y:S01]  /*0550*/  @!P1 IMAD R10, R11, R8, RZ ;  /* 0x000000080b0a9224 */ /* 0x000fe200078e02ff */
[----:B------:R-:W-:Y:S02]  /*0560*/  IADD3 R11, -R214, RZ, RZ ;  /* 0x000000ffd60b7210 */ /* 0x000fe40007ffe1ff */
[----:B------:R-:W-:Y:S01]  /*0570*/  SHF.R.S32.HI R18, RZ, 0x3, R15 ;  /* 0x00000003ff127819 */ /* 0x000fe2000001140f */
[----:B------:R-:W-:Y:S01]  /*0580*/  @!P1 IMAD R10, R3, R9, R10 ;  /* 0x00000009030a9224 */ /* 0x000fe200078e020a */
[----:B------:R-:W-:Y:S01]  /*0590*/  LOP3.LUT R15, R15, 0xfffffff8, RZ, 0xc0, !PT ;  /* 0xfffffff80f0f7812 */ /* 0x000fe200078ec0ff */
[----:B------:R-:W-:Y:S01]  /*05a0*/  IMAD R9, R6, R11, R0 ;  /* 0x0000000b06097224 */ /* 0x000fe200078e0200 */
[C---:B------:R-:W-:Y:S01]  /*05b0*/  ISETP.GE.AND P0, PT, R18.reuse, R208, PT ;  /* 0x000000d01200720c */ /* 0x040fe20003f06270 */
[----:B------:R-:W-:Y:S01]  /*05c0*/  IMAD.SHL.U32 R11, R18, 0x40, RZ ;  /* 0x00000040120b7824 */ /* 0x000fe200078e00ff */
[--C-:B------:R-:W-:Y:S01]  /*05d0*/  SHF.R.S32.HI R19, RZ, 0x1f, R18.reuse ;  /* 0x0000001fff137819 */ /* 0x100fe20000011412 */
[----:B------:R-:W-:Y:S01]  /*05e0*/  IMAD.IADD R0, R90, 0x1, -R15 ;  /* 0x000000015a007824 */ /* 0x000fe200078e0a0f */
[----:B------:R-:W-:Y:S01]  /*05f0*/  ISETP.GT.U32.AND P2, PT, R6, R9, PT ;  /* 0x000000090600720c */ /* 0x000fe20003f44070 */
[----:B------:R-:W-:Y:S01]  /*0600*/  VIADD R22, R18, 0x10 ;  /* 0x0000001012167836 */ /* 0x000fe20000000000 */
[----:B------:R-:W-:Y:S01]  /*0610*/  LOP3.LUT R11, R11, 0x1c0, RZ, 0xc0, !PT ;  /* 0x000001c00b0b7812 */ /* 0x000fe200078ec0ff */
[----:B------:R-:W-:Y:S01]  /*0620*/  IMAD.WIDE R30, R210, 0x40, R18 ;  /* 0x00000040d21e7825 */ /* 0x000fe200078e0212 */
[----:B------:R-:W-:-:S02]  /*0630*/  SHF.L.U32 R20, R0, 0x3, RZ ;  /* 0x0000000300147819 */ /* 0x000fc400000006ff */
[----:B------:R-:W-:Y:S01]  /*0640*/  SHF.R.U32.HI R12, RZ, 0x3, R11 ;  /* 0x00000003ff0c7819 */ /* 0x000fe2000001160b */
[----:B------:R-:W-:Y:S01]  /*0650*/  VIADD R16, R18, 0x20 ;  /* 0x0000002012107836 */ /* 0x000fe20000000000 */
[----:B------:R-:W-:Y:S01]  /*0660*/  LOP3.LUT R13, R11, 0x38, R20, 0xf8, !PT ;  /* 0x000000380b0d7812 */ /* 0x000fe200078ef814 */
[----:B------:R-:W-:Y:S01]  /*0670*/  @P1 IMAD R11, R209, R5, R25 ;  /* 0x00000005d10b1224 */ /* 0x000fe200078e0219 */
[----:B------:R-:W-:Y:S01]  /*0680*/  SHF.R.S32.HI R5, RZ, 0x1f, R27 ;  /* 0x0000001fff057819 */ /* 0x000fe2000001141b */
[----:B------:R-:W-:Y:S01]  /*0690*/  @!P1 IMAD.IADD R11, R17, 0x1, R10 ;  /* 0x00000001110b9824 */ /* 0x000fe200078e020a */
[----:B------:R-:W-:Y:S01]  /*06a0*/  IADD3 R10, P1, R20, R4, RZ ;  /* 0x00000004140a7210 */ /* 0x000fe20007f3e0ff */
[----:B------:R-:W-:Y:S01]  /*06b0*/  @!P2 VIADD R214, R214, 0x1 ;  /* 0x00000001d6d6a836 */ /* 0x000fe20000000000 */
[----:B------:R-:W-:Y:S01]  /*06c0*/  ISETP.GE.AND P3, PT, R22, R208, PT ;  /* 0x000000d01600720c */ /* 0x000fe20003f66270 */
[----:B------:R-:W-:Y:S01]  /*06d0*/  IMAD R8, R5, UR4, RZ ;  /* 0x0000000405087c24 */ /* 0x000fe2000f8e02ff */
[----:B------:R-:W-:Y:S01]  /*06e0*/  SHF.R.S32.HI R21, RZ, 0x1f, R20 ;  /* 0x0000001fff157819 */ /* 0x000fe20000011414 */
[----:B------:R-:W1:Y:S01]  /*06f0*/  @!P0 LDC.64 R4, c[0x0][0x240] ;  /* 0x00009000ff048b82 */ /* 0x000e620000000a00 */
[----:B------:R-:W-:Y:S01]  /*0700*/  @!P2 IADD3 R9, R9, -R6, RZ ;  /* 0x800000060909a210 */ /* 0x000fe20007ffe0ff */
[----:B------:R-:W-:Y:S01]  /*0710*/  IMAD R29, R27, UR5, R8 ;  /* 0x000000051b1d7c24 */ /* 0x000fe2000f8e0208 */
[----:B------:R-:W-:Y:S01]  /*0720*/  LOP3.LUT R12, R13, R12, RZ, 0x3c, !PT ;  /* 0x0000000c0d0c7212 */ /* 0x000fe200078e3cff */
[----:B------:R-:W-:Y:S01]  /*0730*/  IMAD.X R11, R21, 0x1, R11, P1 ;  /* 0x00000001150b7824 */ /* 0x000fe200008e060b */
[----:B------:R-:W-:Y:S01]  /*0740*/  ISETP.GE.U32.AND P4, PT, R9, R6, PT ;  /* 0x000000060900720c */ /* 0x000fe20003f86070 */
[----:B------:R-:W-:Y:S01]  /*0750*/  UMOV UR5, 0x400 ;  /* 0x0000040000057882 */ /* 0x000fe20000000000 */
[C---:B------:R-:W-:Y:S01]  /*0760*/  LOP3.LUT R6, R27.reuse, R14, RZ, 0x3c, !PT ;  /* 0x0000000e1b067212 */ /* 0x040fe200078e3cff */
[----:B------:R-:W-:Y:S01]  /*0770*/  IMAD.WIDE.U32 R26, R27, UR4, R10 ;  /* 0x000000041b1a7c25 */ /* 0x000fe2000f8e000a */
[----:B------:R-:W-:Y:S01]  /*0780*/  ISETP.NE.AND P2, PT, R14, RZ, PT ;  /* 0x000000ff0e00720c */ /* 0x000fe20003f45270 */
[----:B------:R-:W2:Y:S01]  /*0790*/  @!P0 LDC.64 R10, c[0x0][0x210] ;  /* 0x00008400ff0a8b82 */ /* 0x000ea20000000a00 */
[----:B------:R-:W-:Y:S01]  /*07a0*/  ISETP.GE.AND P1, PT, R6, RZ, PT ;  /* 0x000000ff0600720c */ /* 0x000fe20003f26270 */
[----:B------:R-:W-:Y:S01]  /*07b0*/  IMAD.IADD R29, R27, 0x1, R29 ;  /* 0x000000011b1d7824 */ /* 0x000fe200078e021d */
[----:B------:R-:W-:-:S02]  /*07c0*/  LEA.HI.SX32 R6, R2, 0xffffffff, 0x1a ;  /* 0xffffffff02067811 */ /* 0x000fc400078fd2ff */
[----:B------:R-:W-:Y:S02]  /*07d0*/  @!P0 MOV R28, R26 ;  /* 0x0000001a001c8202 */ /* 0x000fe40000000f00 */
[----:B------:R-:W-:Y:S01]  /*07e0*/  LEA.HI R15, R7, R90, RZ, 0x6 ;  /* 0x0000005a070f7211 */ /* 0x000fe200078f30ff */
[----:B------:R-:W3:Y:S01]  /*07f0*/  @!P3 LDC.64 R8, c[0x0][0x240] ;  /* 0x00009000ff08bb82 */ /* 0x000ee20000000a00 */
[----:B------:R-:W-:Y:S01]  /*0800*/  @P4 IADD3 R214, R214, 0x1, RZ ;  /* 0x00000001d6d64810 */ /* 0x000fe20007ffe0ff */
[----:B------:R-:W-:Y:S01]  /*0810*/  IMAD R13, R6, -0x40, R95 ;  /* 0xffffffc0060d7824 */ /* 0x000fe200078e025f */
[----:B------:R-:W-:Y:S01]  /*0820*/  ISETP.NE.AND P4, PT, R34, -0x1, PT ;  /* 0xffffffff2200780c */ /* 0x000fe20003f85270 */
[----:B------:R-:W-:Y:S02]  /*0830*/  IMAD.SHL.U32 R15, R15, 0x8, RZ ;  /* 0x000000080f0f7824 */ /* 0x000fe400078e00ff */
[-C--:B-1----:R-:W-:Y:S01]  /*0840*/  @!P0 IMAD R32, R31, R4.reuse, RZ ;  /* 0x000000041f208224 */ /* 0x082fe200078e02ff */
[----:B------:R-:W-:Y:S01]  /*0850*/  ISETP.GE.AND P6, PT, R18, R13, PT ;  /* 0x0000000d1200720c */ /* 0x000fe20003fc6270 */
[----:B------:R-:W-:Y:S01]  /*0860*/  @!P0 IMAD.WIDE.U32 R36, R30, R4, R28 ;  /* 0x000000041e248225 */ /* 0x000fe200078e001c */
[----:B------:R-:W1:Y:S01]  /*0870*/  S2UR UR4, SR_CgaCtaId ;  /* 0x00000000000479c3 */ /* 0x000e620000008800 */
[----:B------:R-:W-:-:S02]  /*0880*/  LOP3.LUT R12, R12, 0xfffffe00, R15, 0xf8, !PT ;  /* 0xfffffe000c0c7812 */ /* 0x000fc400078ef80f */
[C---:B------:R-:W-:Y:S01]  /*0890*/  @!P0 IMAD R32, R30.reuse, R5, R32 ;  /* 0x000000051e208224 */ /* 0x040fe200078e0220 */
[----:B------:R-:W-:Y:S01]  /*08a0*/  P2R R24, PR, RZ, 0x40 ;  /* 0x00000040ff187803 */ /* 0x000fe20000000000 */
[----:B------:R-:W-:Y:S01]  /*08b0*/  @!P1 IMAD.MOV R214, RZ, RZ, -R214 ;  /* 0x000000ffffd69224 */ /* 0x000fe200078e0ad6 */
[----:B------:R-:W-:Y:S01]  /*08c0*/  @!P3 IADD3 R38, P1, R30, 0x10, RZ ;  /* 0x000000101e26b810 */ /* 0x000fe20007f3e0ff */
[----:B------:R-:W-:Y:S01]  /*08d0*/  @!P0 IMAD.IADD R32, R37, 0x1, R32 ;  /* 0x0000000125208824 */ /* 0x000fe200078e0220 */
[----:B------:R-:W4:Y:S01]  /*08e0*/  @!P3 LDC.64 R4, c[0x0][0x210] ;  /* 0x00008400ff04bb82 */ /* 0x000f220000000a00 */
[----:B--2---:R-:W-:Y:S01]  /*08f0*/  @!P0 LEA R40, P5, R36, R10, 0x1 ;  /* 0x0000000a24288211 */ /* 0x004fe200078a08ff */
[----:B------:R-:W-:Y:S01]  /*0900*/  @P4 IMAD.IADD R33, R23, 0x1, R34 ;  /* 0x0000000117214824 */ /* 0x000fe200078e0222 */
[----:B------:R-:W-:Y:S01]  /*0910*/  @!P3 IADD3.X R17, RZ, R31, RZ, P1, !PT ;  /* 0x0000001fff11b210 */ /* 0x000fe20000ffe4ff */
[----:B------:R-:W2:Y:S01]  /*0920*/  @!P6 S2R R15, SR_CgaCtaId ;  /* 0x00000000000fe919 */ /* 0x000ea20000008800 */
[----:B------:R-:W-:Y:S01]  /*0930*/  @!P2 LOP3.LUT R214, RZ, R14, RZ, 0x33, !PT ;  /* 0x0000000effd6a212 */ /* 0x000fe200078e33ff */
[----:B------:R-:W-:Y:S01]  /*0940*/  VIADD R14, R18, 0x30 ;  /* 0x00000030120e7836 */ /* 0x000fe20000000000 */
[----:B------:R-:W-:Y:S01]  /*0950*/  @!P0 LEA.HI.X R41, R36, R11, R32, 0x1, P5 ;  /* 0x0000000b24298211 */ /* 0x000fe200028f0c20 */
[----:B---3--:R-:W-:Y:S01]  /*0960*/  @!P3 IMAD R10, R17, R8, RZ ;  /* 0x00000008110ab224 */ /* 0x008fe200078e02ff */
[-C--:B------:R-:W-:Y:S01]  /*0970*/  ISETP.GE.AND P2, PT, R16, R208.reuse, PT ;  /* 0x000000d01000720c */ /* 0x080fe20003f46270 */
[----:B------:R-:W3:Y:S01]  /*0980*/  @!P3 S2R R17, SR_CgaCtaId ;  /* 0x000000000011b919 */ /* 0x000ee20000008800 */
[----:B------:R-:W-:Y:S01]  /*0990*/  @!P3 MOV R11, R29 ;  /* 0x0000001d000bb202 */ /* 0x000fe20000000f00 */
[----:B------:R-:W-:Y:S01]  /*09a0*/  @!P3 IMAD R9, R38, R9, R10 ;  /* 0x000000092609b224 */ /* 0x000fe200078e020a */
[----:B------:R-:W-:Y:S01]  /*09b0*/  ISETP.GE.AND P1, PT, R14, R208, PT ;  /* 0x000000d00e00720c */ /* 0x000fe20003f26270 */
[----:B------:R-:W-:Y:S01]  /*09c0*/  @!P3 IMAD.MOV.U32 R10, RZ, RZ, R26 ;  /* 0x000000ffff0ab224 */ /* 0x000fe200078e001a */
[----:B------:R-:W5:Y:S01]  /*09d0*/  @P4 LDC.64 R134, c[0x0][0x250] ;  /* 0x00009400ff864b82 */ /* 0x000f620000000a00 */
[----:B-1----:R-:W-:Y:S01]  /*09e0*/  ULEA UR4, UR4, UR5, 0x18 ;  /* 0x0000000504047291 */ /* 0x002fe2000f8ec03f */
[----:B------:R-:W-:Y:S01]  /*09f0*/  ISETP.GE.AND P6, PT, R22, R13, PT ;  /* 0x0000000d1600720c */ /* 0x000fe20003fc6270 */
[----:B------:R-:W-:-:S04]  /*0a00*/  @!P3 IMAD.WIDE.U32 R38, R38, R8, R10 ;  /* 0x000000082626b225 */ /* 0x000fc800078e000a */
[----:B------:R-:W-:Y:S01]  /*0a10*/  @!P3 IMAD.IADD R8, R39, 0x1, R9 ;  /* 0x000000012708b824 */ /* 0x000fe200078e0209 */
[----:B------:R-:W1:Y:S01]  /*0a20*/  @P4 LDC.64 R88, c[0x0][0x248] ;  /* 0x00009200ff584b82 */ /* 0x000e620000000a00 */
[----:B----4-:R-:W-:Y:S01]  /*0a30*/  @!P3 LEA R36, P5, R38, R4, 0x1 ;  /* 0x000000042624b211 */ /* 0x010fe200078a08ff */
[----:B------:R-:W4:Y:S01]  /*0a40*/  @!P2 S2R R32, SR_CgaCtaId ;  /* 0x000000000020a919 */ /* 0x000f220000008800 */
[----:B------:R-:W-:Y:S01]  /*0a50*/  LEA R211, R12, UR4, 0x1 ;  /* 0x000000040cd37c11 */ /* 0x000fe2000f8e08ff */
[----:B------:R-:W-:Y:S01]  /*0a60*/  @P4 IMAD.IADD R34, R23, 0x1, R34 ;  /* 0x0000000117224824 */ /* 0x000fe200078e0222 */
[----:B------:R-:W-:Y:S01]  /*0a70*/  @!P3 LEA.HI.X R37, R38, R5, R8, 0x1, P5 ;  /* 0x000000052625b211 */ /* 0x000fe200028f0c08 */
[----:B------:R-:W4:Y:S01]  /*0a80*/  @!P1 S2R R25, SR_CgaCtaId ;  /* 0x0000000000199919 */ /* 0x000f220000008800 */
[----:B------:R-:W-:Y:S01]  /*0a90*/  ISETP.NE.AND P5, PT, R24, RZ, PT ;  /* 0x000000ff1800720c */ /* 0x000fe20003fa5270 */
[----:B------:R-:W4:Y:S01]  /*0aa0*/  @!P2 LDC.64 R10, c[0x0][0x240] ;  /* 0x00009000ff0aab82 */ /* 0x000f220000000a00 */
[----:B------:R-:W-:Y:S01]  /*0ab0*/  @!PT LDS RZ, [RZ] ;  /* 0x00000000fffff984 */ /* 0x000fe20000000800 */
[----:B------:R-:W-:Y:S01]  /*0ac0*/  @!PT LDS RZ, [RZ] ;  /* 0x00000000fffff984 */ /* 0x000fe20000000800 */
[----:B------:R-:W-:Y:S01]  /*0ad0*/  @!PT LDS RZ, [RZ] ;  /* 0x00000000fffff984 */ /* 0x000fe20000000800 */
[----:B------:R-:W-:Y:S04]  /*0ae0*/  @!P0 LDGSTS.E.BYPASS.LTC128B.128 [R211], desc[UR16][R40.64] ;  /* 0x0000000028d38fae */ /* 0x000fe8000b901d50 */
[----:B------:R-:W-:Y:S03]  /*0af0*/  @!P0 LDGSTS.E.BYPASS.LTC128B.128 [R211+0x2000], desc[UR16][R40.64+0x80] ;  /* 0x0200008028d38fae */ /* 0x000fe6000b901d50 */
[----:B------:R-:W4:Y:S01]  /*0b00*/  @!P2 LDC.64 R8, c[0x0][0x210] ;  /* 0x00008400ff08ab82 */ /* 0x000f220000000a00 */
[----:B-----5:R-:W-:Y:S01]  /*0b10*/  @P4 IMAD.WIDE.U32 R44, R33, R134, RZ ;  /* 0x00000086212c4225 */ /* 0x020fe200078e00ff */
[----:B------:R5:W-:Y:S01]  /*0b20*/  @!P0 LDGSTS.E.BYPASS.LTC128B.128 [R211+0x4000], desc[UR16][R40.64+0x100] ;  /* 0x0400010028d38fae */ /* 0x000be2000b901d50 */
[----:B------:R-:W-:-:S02]  /*0b30*/  @!P2 IADD3 R35, P0, R30, 0x20, RZ ;  /* 0x000000201e23a810 */ /* 0x000fc40007f1e0ff */
[----:B------:R-:W-:Y:S02]  /*0b40*/  @!P5 MOV R38, 0x400 ;  /* 0x000004000026d802 */ /* 0x000fe40000000f00 */
[----:B------:R-:W-:Y:S01]  /*0b50*/  @!P2 IADD3.X R39, RZ, R31, RZ, P0, !PT ;  /* 0x0000001fff27a210 */ /* 0x000fe200007fe4ff */
[----:B------:R-:W5:Y:S01]  /*0b60*/  @!P1 LDC.64 R4, c[0x0][0x240] ;  /* 0x00009000ff049b82 */ /* 0x000f620000000a00 */
[----:B------:R-:W-:Y:S01]  /*0b70*/  ISETP.GE.AND P0, PT, R22, R13, PT ;  /* 0x0000000d1600720c */ /* 0x000fe20003f06270 */
[----:B-1----:R-:W-:Y:S01]  /*0b80*/  @P4 IMAD.WIDE.U32 R46, R34, R88, RZ ;  /* 0x00000058222e4225 */ /* 0x002fe200078e00ff */
[----:B------:R-:W-:Y:S02]  /*0b90*/  @!P3 MOV R22, 0x400 ;  /* 0x000004000016b802 */ /* 0x000fe40000000f00 */
[----:B--2---:R-:W-:Y:S01]  /*0ba0*/  @!P5 LEA R15, R15, R38, 0x18 ;  /* 0x000000260f0fd211 */ /* 0x004fe200078ec0ff */
[----:B------:R-:W-:Y:S01]  /*0bb0*/  @P4 IMAD R38, R33, R135, RZ ;  /* 0x0000008721264224 */ /* 0x000fe200078e02ff */
[----:B---3--:R-:W-:Y:S01]  /*0bc0*/  @!P3 LEA R33, R17, R22, 0x18 ;  /* 0x000000161121b211 */ /* 0x008fe200078ec0ff */
[----:B----4-:R-:W-:Y:S01]  /*0bd0*/  @!P2 IMAD R42, R39, R10, RZ ;  /* 0x0000000a272aa224 */ /* 0x010fe200078e02ff */
[----:B------:R-:W-:Y:S01]  /*0be0*/  @P4 MOV R22, R44 ;  /* 0x0000002c00164202 */ /* 0x000fe20000000f00 */
[----:B------:R-:W-:-:S02]  /*0bf0*/  @P4 IMAD.IADD R17, R45, 0x1, R38 ;  /* 0x000000012d114824 */ /* 0x000fc400078e0226 */
[----:B------:R-:W-:Y:S02]  /*0c00*/  @!P2 IMAD.MOV.U32 R38, RZ, RZ, R26 ;  /* 0x000000ffff26a224 */ /* 0x000fe400078e001a */
[----:B------:R-:W-:Y:S02]  /*0c10*/  @!P2 IMAD.MOV.U32 R39, RZ, RZ, R29 ;  /* 0x000000ffff27a224 */ /* 0x000fe400078e001d */
[C---:B------:R-:W-:Y:S02]  /*0c20*/  @!P2 IMAD R42, R35.reuse, R11, R42 ;  /* 0x0000000b232aa224 */ /* 0x040fe400078e022a */
[----:B------:R-:W-:-:S04]  /*0c30*/  @!P2 IMAD.WIDE.U32 R38, R35, R10, R38 ;  /* 0x0000000a2326a225 */ /* 0x000fc800078e0026 */
[----:B-----5:R-:W-:Y:S02]  /*0c40*/  @P4 IMAD R40, R34, R89, RZ ;  /* 0x0000005922284224 */ /* 0x020fe400078e02ff */
[----:B------:R-:W-:-:S03]  /*0c50*/  @P4 IMAD.MOV.U32 R34, RZ, RZ, R46 ;  /* 0x000000ffff224224 */ /* 0x000fc600078e002e */
[----:B------:R-:W-:Y:S01]  /*0c60*/  @P4 IADD3 R40, R47, R40, RZ ;  /* 0x000000282f284210 */ /* 0x000fe20007ffe0ff */
        /* <DEDUP_REMOVED lines=13> */
.L_x_765:
[----:B------:R-:W-:Y:S02]  /*0d40*/  @!P2 IADD3 R42, R39, R42, RZ ;  /* 0x0000002a272aa210 */ /* 0x000fe40007ffe0ff */
[----:B------:R-:W-:Y:S01]  /*0d50*/  @!P2 LEA R44, P5, R38, R8, 0x1 ;  /* 0x00000008262ca211 */ /* 0x000fe200078a08ff */
[----:B------:R-:W-:-:S12]  /*0d60*/  @P4 BRA `(.L_x_766) ;  /* 0x0000000000304947 */ /* 0x000fd80003800000 */
        /* <DEDUP_REMOVED lines=12> */
.L_x_766:
[----:B------:R-:W-:Y:S01]  /*0e30*/  @!P2 LEA.HI.X R45, R38, R9, R42, 0x1, P5 ;  /* 0x00000009262da211 */ /* 0x000fe200028f0c2a */
[-C--:B------:R-:W-:Y:S01]  /*0e40*/  IMAD R8, R19, R88.reuse, RZ ;  /* 0x0000005813087224 */ /* 0x080fe200078e02ff */
[----:B------:R-:W-:Y:S01]  /*0e50*/  @!P2 MOV R9, 0x400 ;  /* 0x000004000009a802 */ /* 0x000fe20000000f00 */
[----:B------:R-:W-:Y:S01]  /*0e60*/  IMAD.WIDE.U32 R38, R18, R88, R20 ;  /* 0x0000005812267225 */ /* 0x000fe200078e0014 */
[----:B------:R-:W-:Y:S01]  /*0e70*/  @!P1 IADD3 R3, P4, R30, 0x30, RZ ;  /* 0x000000301e039810 */ /* 0x000fe20007f9e0ff */
[----:B------:R-:W-:Y:S01]  /*0e80*/  ULDC.64 UR6, c[0x0][0x260] ;  /* 0x0000980000067ab9 */ /* 0x000fe20000000a00 */
[----:B------:R-:W-:Y:S01]  /*0e90*/  @!P2 LEA R9, R32, R9, 0x18 ;  /* 0x000000092009a211 */ /* 0x000fe200078ec0ff */
[----:B------:R-:W-:Y:S01]  /*0ea0*/  IMAD R11, R18, R89, R8 ;  /* 0x00000059120b7224 */ /* 0x000fe200078e0208 */
[----:B------:R-:W-:Y:S01]  /*0eb0*/  @!P1 MOV R10, 0x400 ;  /* 0x00000400000a9802 */ /* 0x000fe20000000f00 */
[----:B------:R-:W-:Y:S01]  /*0ec0*/  @!P1 IMAD.X R31, RZ, RZ, R31, P4 ;  /* 0x000000ffff1f9224 */ /* 0x000fe200020e061f */
[----:B------:R-:W-:Y:S01]  /*0ed0*/  IADD3 R216, P4, R34, R38, RZ ;  /* 0x0000002622d87210 */ /* 0x000fe20007f9e0ff */
[----:B------:R-:W-:Y:S01]  /*0ee0*/  @!P2 IMAD R27, R12, 0x2, R9 ;  /* 0x000000020c1ba824 */ /* 0x000fe200078e0209 */
[----:B------:R-:W-:Y:S01]  /*0ef0*/  @!P1 LEA R25, R25, R10, 0x18 ;  /* 0x0000000a19199211 */ /* 0x000fe200078ec0ff */
[----:B------:R-:W1:Y:S01]  /*0f00*/  @!P1 LDC.64 R8, c[0x0][0x210] ;  /* 0x00008400ff089b82 */ /* 0x000e620000000a00 */
[----:B------:R-:W-:Y:S01]  /*0f10*/  IADD3.X R217, R40, R39, R11, P4, !PT ;  /* 0x0000002728d97210 */ /* 0x000fe200027fe40b */
[----:B------:R-:W-:Y:S01]  /*0f20*/  @!P3 IMAD R33, R12, 0x2, R33 ;  /* 0x000000020c21b824 */ /* 0x000fe200078e0221 */
[----:B------:R-:W-:Y:S01]  /*0f30*/  ISETP.NE.AND P4, PT, R24, RZ, PT ;  /* 0x000000ff1800720c */ /* 0x000fe20003f85270 */
[----:B------:R-:W-:Y:S01]  /*0f40*/  @!P1 IMAD.MOV.U32 R28, RZ, RZ, R26 ;  /* 0x000000ffff1c9224 */ /* 0x000fe200078e001a */
[----:B------:R-:W-:Y:S01]  /*0f50*/  ISETP.GE.AND P5, PT, R16, R13, PT ;  /* 0x0000000d1000720c */ /* 0x000fe20003fa6270 */
[-C--:B------:R-:W-:Y:S01]  /*0f60*/  @!P1 IMAD R26, R31, R4.reuse, RZ ;  /* 0x000000041f1a9224 */ /* 0x080fe200078e02ff */
[----:B------:R-:W-:Y:S01]  /*0f70*/  @!PT LDS RZ, [RZ] ;  /* 0x00000000fffff984 */ /* 0x000fe20000000800 */
[----:B------:R-:W-:Y:S01]  /*0f80*/  @!PT LDS RZ, [RZ] ;  /* 0x00000000fffff984 */ /* 0x000fe20000000800 */
[----:B------:R-:W-:Y:S01]  /*0f90*/  @!PT LDS RZ, [RZ] ;  /* 0x00000000fffff984 */ /* 0x000fe20000000800 */
[----:B------:R-:W-:Y:S01]  /*0fa0*/  @!P3 LDGSTS.E.BYPASS.LTC128B.128 [R33+0x800], desc[UR16][R36.64] ;  /* 0x008000002421bfae */ /* 0x000fe2000b901d50 */
[C---:B------:R-:W-:Y:S01]  /*0fb0*/  @!P1 IMAD.WIDE.U32 R28, R3.reuse, R4, R28 ;  /* 0x00000004031c9225 */ /* 0x040fe200078e001c */
[----:B------:R-:W-:Y:S01]  /*0fc0*/  SHF.R.S32.HI R23, RZ, 0x1f, R214 ;  /* 0x0000001fff177819 */ /* 0x000fe200000114d6 */
[----:B------:R-:W-:Y:S01]  /*0fd0*/  ULDC UR5, c[0x0][0x39c] ;  /* 0x0000e70000057ab9 */ /* 0x000fe20000000800 */
[----:B------:R-:W-:Y:S01]  /*0fe0*/  @!P3 LDGSTS.E.BYPASS.LTC128B.128 [R33+0x2800], desc[UR16][R36.64+0x80] ;  /* 0x028000802421bfae */ /* 0x000fe2000b901d50 */
[----:B------:R-:W-:Y:S01]  /*0ff0*/  @!P1 IMAD R26, R3, R5, R26 ;  /* 0x00000005031a9224 */ /* 0x000fe200078e021a */
[----:B------:R-:W-:Y:S01]  /*1000*/  SHF.L.U64.HI R3, R88, 0x6, R89 ;  /* 0x0000000658037819 */ /* 0x000fe20000010259 */
[----:B------:R-:W2:Y:S01]  /*1010*/  @!P6 LDC.64 R4, c[0x0][0x218] ;  /* 0x00008600ff04eb82 */ /* 0x000ea20000000a00 */
[----:B------:R3:W-:Y:S01]  /*1020*/  @!P3 LDGSTS.E.BYPASS.LTC128B.128 [R33+0x4800], desc[UR16][R36.64+0x100] ;  /* 0x048001002421bfae */ /* 0x0007e2000b901d50 */
[----:B------:R-:W-:Y:S01]  /*1030*/  IMAD R219, R23, UR6, RZ ;  /* 0x0000000617db7c24 */ /* 0x000fe2000f8e02ff */
[----:B------:R-:W-:Y:S01]  /*1040*/  SHF.R.S32.HI R24, RZ, 0x1f, R6 ;  /* 0x0000001fff187819 */ /* 0x000fe20000011406 */
[----:B------:R-:W-:Y:S01]  /*1050*/  @!P1 IMAD.IADD R26, R29, 0x1, R26 ;  /* 0x000000011d1a9824 */ /* 0x000fe200078e021a */
[----:B------:R-:W-:Y:S01]  /*1060*/  @!P2 LDGSTS.E.BYPASS.LTC128B.128 [R27+0x1000], desc[UR16][R44.64] ;  /* 0x010000002c1bafae */ /* 0x000fe2000b901d50 */
[----:B------:R-:W-:-:S02]  /*1070*/  IMAD R219, R214, UR7, R219 ;  /* 0x00000007d6db7c24 */ /* 0x000fc4000f8e02db */
[----:B------:R-:W4:Y:S01]  /*1080*/  @!P4 LDC.64 R10, c[0x0][0x218] ;  /* 0x00008600ff0acb82 */ /* 0x000f220000000a00 */
[----:B------:R-:W-:Y:S01]  /*1090*/  @!P2 LDGSTS.E.BYPASS.LTC128B.128 [R27+0x3000], desc[UR16][R44.64+0x80] ;  /* 0x030000802c1bafae */ /* 0x000fe2000b901d50 */
[----:B------:R-:W-:Y:S01]  /*10a0*/  IMAD.WIDE.U32 R216, R214, UR6, R216 ;  /* 0x00000006d6d87c25 */ /* 0x000fe2000f8e00d8 */
[----:B------:R-:W-:Y:S02]  /*10b0*/  ULDC.64 UR6, c[0x0][0x268] ;  /* 0x00009a0000067ab9 */ /* 0x000fe40000000a00 */
[----:B------:R5:W-:Y:S01]  /*10c0*/  @!P2 LDGSTS.E.BYPASS.LTC128B.128 [R27+0x5000], desc[UR16][R44.64+0x100] ;  /* 0x050001002c1bafae */ /* 0x000be2000b901d50 */
[----:B-1----:R-:W-:Y:S01]  /*10d0*/  @!P1 LEA R34, P2, R28, R8, 0x1 ;  /* 0x000000081c229211 */ /* 0x002fe200078408ff */
[----:B------:R-:W-:Y:S01]  /*10e0*/  IMAD.SHL.U32 R93, R88, 0x40, RZ ;  /* 0x00000040585d7824 */ /* 0x000fe200078e00ff */
[----:B------:R-:W1:Y:S02]  /*10f0*/  @!P6 S2R R8, SR_CgaCtaId ;  /* 0x000000000008e919 */ /* 0x000e640000008800 */
[----:B------:R-:W-:Y:S01]  /*1100*/  @!P1 LEA.HI.X R35, R28, R9, R26, 0x1, P2 ;  /* 0x000000091c239211 */ /* 0x000fe200010f0c1a */
[----:B------:R-:W-:Y:S01]  /*1110*/  IMAD.IADD R219, R217, 0x1, R219 ;  /* 0x00000001d9db7824 */ /* 0x000fe200078e02db */
[----:B------:R-:W1:Y:S01]  /*1120*/  @!P5 S2R R9, SR_CgaCtaId ;  /* 0x000000000009d919 */ /* 0x000e620000008800 */
[----:B------:R-:W-:-:S02]  /*1130*/  IMAD.MOV.U32 R218, RZ, RZ, R216 ;  /* 0x000000ffffda7224 */ /* 0x000fc400078e00d8 */
[----:B------:R-:W-:Y:S02]  /*1140*/  @!P1 IMAD R25, R12, 0x2, R25 ;  /* 0x000000020c199824 */ /* 0x000fe400078e0219 */
[-C--:B------:R-:W-:Y:S02]  /*1150*/  IMAD R19, R19, R134.reuse, RZ ;  /* 0x0000008613137224 */ /* 0x080fe400078e02ff */
[----:B---3--:R-:W-:Y:S01]  /*1160*/  IMAD.WIDE.U32 R32, R18, R134, R20 ;  /* 0x0000008612207225 */ /* 0x008fe200078e0014 */
[----:B------:R-:W-:Y:S03]  /*1170*/  @!P1 LDGSTS.E.BYPASS.LTC128B.128 [R25+0x1800], desc[UR16][R34.64] ;  /* 0x0180000022199fae */ /* 0x000fe6000b901d50 */
[----:B------:R-:W-:Y:S01]  /*1180*/  IMAD R20, R3, R6, RZ ;  /* 0x0000000603147224 */ /* 0x000fe200078e02ff */
[----:B------:R-:W-:Y:S01]  /*1190*/  @!P1 LDGSTS.E.BYPASS.LTC128B.128 [R25+0x3800], desc[UR16][R34.64+0x80] ;  /* 0x0380008022199fae */ /* 0x000fe2000b901d50 */
[----:B------:R-:W-:Y:S01]  /*11a0*/  IMAD.WIDE.U32 R30, R6, R93, R218 ;  /* 0x0000005d061e7225 */ /* 0x000fe200078e00da */
[----:B------:R-:W-:-:S02]  /*11b0*/  IADD3 R26, P3, R22, R32, RZ ;  /* 0x00000020161a7210 */ /* 0x000fc40007f7e0ff */
[----:B------:R-:W-:Y:S01]  /*11c0*/  @!P1 LDGSTS.E.BYPASS.LTC128B.128 [R25+0x5800], desc[UR16][R34.64+0x100] ;  /* 0x0580010022199fae */ /* 0x000fe2000b901d50 */
[----:B------:R-:W-:Y:S02]  /*11d0*/  IMAD R20, R24, R93, R20 ;  /* 0x0000005d18147224 */ /* 0x000fe400078e0214 */
[----:B------:R-:W-:Y:S02]  /*11e0*/  IMAD R19, R18, R135, R19 ;  /* 0x0000008712137224 */ /* 0x000fe400078e0213 */
[----:B------:R-:W-:Y:S01]  /*11f0*/  IMAD.IADD R31, R31, 0x1, R20 ;  /* 0x000000011f1f7824 */ /* 0x000fe200078e0214 */
[----:B----4-:R-:W-:Y:S01]  /*1200*/  @!P4 LEA R20, P2, R30, R10, 0x1 ;  /* 0x0000000a1e14c211 */ /* 0x010fe200078408ff */
[----:B------:R-:W-:Y:S01]  /*1210*/  @!P4 IMAD R15, R12, 0x2, R15 ;  /* 0x000000020c0fc824 */ /* 0x000fe200078e020f */
[----:B------:R-:W-:Y:S01]  /*1220*/  @!P6 LEA R10, P1, R88, R30, 0x4 ;  /* 0x0000001e580ae211 */ /* 0x000fe200078220ff */
[----:B------:R-:W-:Y:S01]  /*1230*/  IMAD.SHL.U32 R205, R0, 0x40, RZ ;  /* 0x0000004000cd7824 */ /* 0x000fe200078e00ff */
[----:B-----5:R-:W-:Y:S01]  /*1240*/  IADD3.X R27, R17, R33, R19, P3, !PT ;  /* 0x00000021111b7210 */ /* 0x020fe20001ffe413 */
[----:B------:R-:W-:Y:S01]  /*1250*/  IMAD.WIDE.U32 R28, R88, 0x20, RZ ;  /* 0x00000020581c7825 */ /* 0x000fe200078e00ff */
[----:B------:R-:W-:-:S02]  /*1260*/  @!P4 LEA.HI.X R21, R30, R11, R31, 0x1, P2 ;  /* 0x0000000b1e15c211 */ /* 0x000fc400010f0c1f */
[----:B------:R-:W-:Y:S01]  /*1270*/  ISETP.GE.AND P2, PT, R14, R13, PT ;  /* 0x0000000d0e00720c */ /* 0x000fe20003f46270 */
[----:B------:R-:W-:Y:S01]  /*1280*/  IMAD R207, R23, UR6, RZ ;  /* 0x0000000617cf7c24 */ /* 0x000fe2000f8e02ff */
[----:B------:R-:W-:Y:S01]  /*1290*/  @!P6 LEA.HI.X R19, R88, R31, R89, 0x4, P1 ;  /* 0x0000001f5813e211 */ /* 0x000fe200008f2459 */
[----:B------:R-:W-:Y:S01]  /*12a0*/  @!P4 LDGSTS.E.BYPASS.LTC128B.128 [R15+0x6000], desc[UR16][R20.64] ;  /* 0x06000000140fcfae */ /* 0x000fe2000b901d50 */
[----:B--2---:R-:W-:Y:S01]  /*12b0*/  @!P6 LEA R32, P1, R10, R4, 0x1 ;  /* 0x000000040a20e211 */ /* 0x004fe200078208ff */
[----:B------:R-:W-:Y:S01]  /*12c0*/  IMAD R24, R24, R134, RZ ;  /* 0x0000008618187224 */ /* 0x000fe200078e02ff */
[----:B------:R-:W-:Y:S01]  /*12d0*/  LEA.HI R17, R7, R90, RZ, 0x4 ;  /* 0x0000005a07117211 */ /* 0x000fe200078f20ff */
[----:B------:R-:W-:Y:S01]  /*12e0*/  @!P4 LDGSTS.E.BYPASS.LTC128B.128 [R15+0x8000], desc[UR16][R20.64+0x80] ;  /* 0x08000080140fcfae */ /* 0x000fe2000b901d50 */
[----:B------:R-:W-:Y:S01]  /*12f0*/  @!P6 LEA.HI.X R33, R10, R5, R19, 0x1, P1 ;  /* 0x000000050a21e211 */ /* 0x000fe200008f0c13 */
[C---:B------:R-:W-:Y:S01]  /*1300*/  IMAD R207, R214.reuse, UR7, R207 ;  /* 0x00000007d6cf7c24 */ /* 0x040fe2000f8e02cf */
[----:B------:R-:W-:Y:S01]  /*1310*/  @!P6 MOV R5, 0x400 ;  /* 0x000004000005e802 */ /* 0x000fe20000000f00 */
[----:B------:R2:W-:Y:S01]  /*1320*/  @!P4 LDGSTS.E.BYPASS.LTC128B.128 [R15+0xa000], desc[UR16][R20.64+0x100] ;  /* 0x0a000100140fcfae */ /* 0x0005e2000b901d50 */
[----:B------:R-:W-:Y:S01]  /*1330*/  SHF.R.S32.HI R4, RZ, 0x4, R17 ;  /* 0x00000004ff047819 */ /* 0x000fe20000011411 */
[----:B------:R-:W-:Y:S01]  /*1340*/  IMAD.WIDE.U32 R214, R214, UR6, R26 ;  /* 0x00000006d6d67c25 */ /* 0x000fe2000f8e001a */
[-C--:B------:R-:W-:Y:S01]  /*1350*/  ISETP.GE.AND P4, PT, R16, R13.reuse, PT ;  /* 0x0000000d1000720c */ /* 0x080fe20003f86270 */
[----:B------:R-:W3:Y:S01]  /*1360*/  @!P2 S2R R11, SR_CgaCtaId ;  /* 0x00000000000ba919 */ /* 0x000ee20000008800 */
[CC--:B------:R-:W-:Y:S01]  /*1370*/  ISETP.GE.AND P1, PT, R18.reuse, R13.reuse, PT ;  /* 0x0000000d1200720c */ /* 0x0c0fe20003f26270 */
[----:B------:R-:W-:Y:S01]  /*1380*/  IMAD.SHL.U32 R18, R18, 0x8, RZ ;  /* 0x0000000812127824 */ /* 0x000fe200078e00ff */
[----:B------:R-:W-:Y:S01]  /*1390*/  ISETP.GE.AND P3, PT, R14, R13, PT ;  /* 0x0000000d0e00720c */ /* 0x000fe20003f66270 */
[----:B------:R-:W-:Y:S01]  /*13a0*/  IMAD R23, R6, R135, R24 ;  /* 0x0000008706177224 */ /* 0x000fe200078e0218 */
[----:B-1----:R-:W-:Y:S01]  /*13b0*/  @!P6 LEA R13, R8, R5, 0x18 ;  /* 0x00000005080de211 */ /* 0x002fe200078ec0ff */
[----:B------:R-:W-:Y:S01]  /*13c0*/  IMAD.IADD R207, R215, 0x1, R207 ;  /* 0x00000001d7cf7824 */ /* 0x000fe200078e02cf */
[----:B------:R-:W-:-:S02]  /*13d0*/  @!P5 MOV R8, 0x400 ;  /* 0x000004000008d802 */ /* 0x000fc40000000f00 */
[C---:B------:R-:W-:Y:S02]  /*13e0*/  LEA.HI R10, R17.reuse, R4, RZ, 0x1 ;  /* 0x00000004110a7211 */ /* 0x040fe400078f08ff */
[----:B------:R-:W-:Y:S01]  /*13f0*/  LOP3.LUT R5, R17, 0xfffffff0, RZ, 0xc0, !PT ;  /* 0xfffffff011057812 */ /* 0x000fe200078ec0ff */
[----:B------:R-:W-:Y:S01]  /*1400*/  @!P6 IMAD R17, R12, 0x2, R13 ;  /* 0x000000020c11e824 */ /* 0x000fe200078e020d */
[----:B------:R-:W-:Y:S02]  /*1410*/  @!P5 LEA R13, R9, R8, 0x18 ;  /* 0x00000008090dd211 */ /* 0x000fe400078ec0ff */
[----:B------:R-:W1:Y:S01]  /*1420*/  @!P5 LDC.64 R8, c[0x0][0x218] ;  /* 0x00008600ff08db82 */ /* 0x000e620000000a00 */
[----:B------:R-:W-:Y:S01]  /*1430*/  IMAD.IADD R14, R90, 0x1, -R5 ;  /* 0x000000015a0e7824 */ /* 0x000fe200078e0a05 */
[----:B------:R-:W-:Y:S01]  /*1440*/  LOP3.LUT R205, R205, 0x1c0, RZ, 0xc0, !PT ;  /* 0x000001c0cdcd7812 */ /* 0x000fe200078ec0ff */
[----:B------:R-:W-:Y:S01]  /*1450*/  @!P6 LDGSTS.E.BYPASS.LTC128B.128 [R17+0x6800], desc[UR16][R32.64] ;  /* 0x068000002011efae */ /* 0x000fe2000b901d50 */
[----:B------:R-:W-:-:S02]  /*1460*/  @!P5 IMAD R13, R12, 0x2, R13 ;  /* 0x000000020c0dd824 */ /* 0x000fc400078e020d */
[----:B------:R-:W-:Y:S01]  /*1470*/  LOP3.LUT R18, R205, 0x8, R18, 0xf8, !PT ;  /* 0x00000008cd127812 */ /* 0x000fe200078ef812 */
[----:B------:R-:W-:Y:S01]  /*1480*/  @!P6 LDGSTS.E.BYPASS.LTC128B.128 [R17+0x8800], desc[UR16][R32.64+0x80] ;  /* 0x088000802011efae */ /* 0x000fe2000b901d50 */
[----:B--2---:R-:W-:Y:S02]  /*1490*/  LOP3.LUT R15, R10, 0xfffffffe, RZ, 0xc0, !PT ;  /* 0xfffffffe0a0f7812 */ /* 0x004fe400078ec0ff */
[----:B------:R-:W-:Y:S01]  /*14a0*/  SHF.R.U32.HI R205, RZ, 0x3, R205 ;  /* 0x00000003ffcd7819 */ /* 0x000fe200000116cd */
[----:B------:R2:W-:Y:S01]  /*14b0*/  @!P6 LDGSTS.E.BYPASS.LTC128B.128 [R17+0xa800], desc[UR16][R32.64+0x100] ;  /* 0x0a8001002011efae */ /* 0x0005e2000b901d50 */
[----:B------:R-:W-:Y:S01]  /*14c0*/  @!P5 IADD3 R16, P6, R30, R28, RZ ;  /* 0x0000001c1e10d210 */ /* 0x000fe20007fde0ff */
[----:B------:R-:W-:Y:S01]  /*14d0*/  IMAD.IADD R10, R4, 0x1, -R15 ;  /* 0x00000001040a7824 */ /* 0x000fe200078e0a0f */
[----:B------:R-:W-:Y:S01]  /*14e0*/  LOP3.LUT R205, R18, R205, RZ, 0x3c, !PT ;  /* 0x000000cd12cd7212 */ /* 0x000fe200078e3cff */
[----:B------:R-:W4:Y:S01]  /*14f0*/  @!P2 LDC.64 R4, c[0x0][0x218] ;  /* 0x00008600ff04ab82 */ /* 0x000f220000000a00 */
[----:B------:R-:W-:Y:S01]  /*1500*/  @!P2 MOV R20, 0x400 ;  /* 0x000004000014a802 */ /* 0x000fe20000000f00 */
[----:B------:R-:W-:Y:S01]  /*1510*/  @!P2 IMAD R18, R89, 0x30, RZ ;  /* 0x000000305912a824 */ /* 0x000fe200078e02ff */
[----:B------:R-:W-:Y:S01]  /*1520*/  SHF.R.S32.HI R15, RZ, 0x1f, R14 ;  /* 0x0000001fff0f7819 */ /* 0x000fe2000001140e */
[----:B------:R-:W-:Y:S01]  /*1530*/  IMAD R205, R10, 0x200, R205 ;  /* 0x000002000acd7824 */ /* 0x000fe200078e02cd */
[----:B---3--:R-:W-:-:S02]  /*1540*/  @!P2 LEA R11, R11, R20, 0x18 ;  /* 0x000000140b0ba211 */ /* 0x008fc400078ec0ff */
[----:B------:R-:W-:Y:S02]  /*1550*/  LEA.HI R15, R15, R14, RZ, 0x3 ;  /* 0x0000000e0f0f7211 */ /* 0x000fe400078f18ff */
[----:B------:R-:W-:Y:S01]  /*1560*/  LEA R205, R205, UR4, 0x1 ;  /* 0x00000004cdcd7c11 */ /* 0x000fe2000f8e08ff */
[----:B------:R-:W-:Y:S01]  /*1570*/  @!P2 IMAD R11, R12, 0x2, R11 ;  /* 0x000000020c0ba824 */ /* 0x000fe200078e020b */
[C---:B------:R-:W-:Y:S01]  /*1580*/  LOP3.LUT R19, R15.reuse, 0xfffffff8, RZ, 0xc0, !PT ;  /* 0xfffffff80f137812 */ /* 0x040fe200078ec0ff */
[----:B------:R-:W-:Y:S02]  /*1590*/  IMAD.SHL.U32 R91, R15, 0x40, RZ ;  /* 0x000000400f5b7824 */ /* 0x000fe400078e00ff */
[----:B------:R-:W-:Y:S02]  /*15a0*/  VIADD R203, R205, 0x6020 ;  /* 0x00006020cdcb7836 */ /* 0x000fe40000000000 */
[----:B------:R-:W-:Y:S01]  /*15b0*/  IMAD.IADD R14, R14, 0x1, -R19 ;  /* 0x000000010e0e7824 */ /* 0x000fe200078e0a13 */
[----:B------:R-:W-:Y:S01]  /*15c0*/  LOP3.LUT R91, R91, 0xfffffe00, RZ, 0xc0, !PT ;  /* 0xfffffe005b5b7812 */ /* 0x000fe200078ec0ff */
[----:B--2---:R-:W-:-:S05]  /*15d0*/  IMAD.SHL.U32 R17, R89, 0x20, RZ ;  /* 0x0000002059117824 */ /* 0x004fca00078e00ff */
[----:B------:R-:W-:Y:S01]  /*15e0*/  @!P5 IADD3.X R17, R31, R29, R17, P6, !PT ;  /* 0x0000001d1f11d210 */ /* 0x000fe200037fe411 */
[----:B------:R-:W-:Y:S01]  /*15f0*/  @!P2 IMAD.WIDE.U32 R30, R88, 0x30, R30 ;  /* 0x00000030581ea825 */ /* 0x000fe200078e001e */
[----:B-1----:R-:W-:-:S03]  /*1600*/  @!P5 LEA R8, P6, R16, R8, 0x1 ;  /* 0x000000081008d211 */ /* 0x002fc600078c08ff */
[----:B------:R-:W-:Y:S01]  /*1610*/  @!P2 IMAD.IADD R18, R31, 0x1, R18 ;  /* 0x000000011f12a824 */ /* 0x000fe200078e0212 */
[----:B------:R-:W-:Y:S01]  /*1620*/  @!P5 LEA.HI.X R9, R16, R9, R17, 0x1, P6 ;  /* 0x000000091009d211 */ /* 0x000fe200030f0c11 */
[----:B------:R-:W-:Y:S01]  /*1630*/  IMAD.SHL.U32 R17, R14, 0x40, RZ ;  /* 0x000000400e117824 */ /* 0x000fe200078e00ff */
[----:B----4-:R-:W-:-:S03]  /*1640*/  @!P2 LEA R20, P6, R30, R4, 0x1 ;  /* 0x000000041e14a211 */ /* 0x010fc600078c08ff */
[----:B------:R-:W-:Y:S01]  /*1650*/  @!P5 LDGSTS.E.BYPASS.LTC128B.128 [R13+0x7000], desc[UR16][R8.64] ;  /* 0x07000000080ddfae */ /* 0x000fe2000b901d50 */
[----:B------:R-:W-:Y:S01]  /*1660*/  @!P2 LEA.HI.X R21, R30, R5, R18, 0x1, P6 ;  /* 0x000000051e15a211 */ /* 0x000fe200030f0c12 */
[----:B------:R-:W-:Y:S01]  /*1670*/  IMAD.WIDE.U32 R18, R6, R134, RZ ;  /* 0x0000008606127225 */ /* 0x000fe200078e00ff */
[----:B------:R-:W1:Y:S01]  /*1680*/  @!P1 LDC.64 R4, c[0x0][0x220] ;  /* 0x00008800ff049b82 */ /* 0x000e620000000a00 */
[----:B------:R-:W-:Y:S02]  /*1690*/  @!P5 LDGSTS.E.BYPASS.LTC128B.128 [R13+0x9000], desc[UR16][R8.64+0x80] ;  /* 0x09000080080ddfae */ /* 0x000fe4000b901d50 */
[----:B------:R-:W-:Y:S02]  /*16a0*/  IMAD.IADD R12, R19, 0x1, R23 ;  /* 0x00000001130c7824 */ /* 0x000fe400078e0217 */
[----:B------:R2:W-:Y:S04]  /*16b0*/  @!P5 LDGSTS.E.BYPASS.LTC128B.128 [R13+0xb000], desc[UR16][R8.64+0x100] ;  /* 0x0b000100080ddfae */ /* 0x0005e8000b901d50 */
[----:B------:R-:W-:Y:S04]  /*16c0*/  @!P2 LDGSTS.E.BYPASS.LTC128B.128 [R11+0x7800], desc[UR16][R20.64] ;  /* 0x07800000140bafae */ /* 0x000fe8000b901d50 */
[----:B------:R-:W-:Y:S04]  /*16d0*/  @!P2 LDGSTS.E.BYPASS.LTC128B.128 [R11+0x9800], desc[UR16][R20.64+0x80] ;  /* 0x09800080140bafae */ /* 0x000fe8000b901d50 */
[----:B------:R3:W-:Y:S01]  /*16e0*/  @!P2 LDGSTS.E.BYPASS.LTC128B.128 [R11+0xb800], desc[UR16][R20.64+0x100] ;  /* 0x0b800100140bafae */ /* 0x0007e2000b901d50 */
[----:B------:R-:W-:-:S03]  /*16f0*/  LEA R16, P2, R18, R214, 0x6 ;  /* 0x000000d612107211 */ /* 0x000fc600078430ff */
[----:B------:R-:W0:Y:S01]  /*1700*/  LDGDEPBAR ;  /* 0x00000000000079af */ /* 0x000e220000000000 */
[----:B-1----:R-:W-:Y:S01]  /*1710*/  @!P1 LEA R22, P5, R16, R4, 0x1 ;  /* 0x0000000410169211 */ /* 0x002fe200078a08ff */
[----:B--2---:R-:W-:Y:S01]  /*1720*/  IMAD.SHL.U32 R9, R10, 0x8, RZ ;  /* 0x000000080a097824 */ /* 0x004fe200078e00ff */
[----:B------:R-:W-:Y:S02]  /*1730*/  LOP3.LUT R8, R17, 0x1c0, RZ, 0xc0, !PT ;  /* 0x000001c011087812 */ /* 0x000fe400078ec0ff */
[----:B------:R-:W-:Y:S01]  /*1740*/  LEA.HI.X R17, R18, R207, R12, 0x6, P2 ;  /* 0x000000cf12117211 */ /* 0x000fe200010f340c */
[----:B------:R-:W-:Y:S01]  /*1750*/  IMAD.WIDE.U32 R18, R134, 0x20, RZ ;  /* 0x0000002086127825 */ /* 0x000fe200078e00ff */
[----:B------:R-:W1:Y:S02]  /*1760*/  @!P0 LDC.64 R12, c[0x0][0x220] ;  /* 0x00008800ff0c8b82 */ /* 0x000e640000000a00 */
[C---:B------:R-:W-:Y:S02]  /*1770*/  @!P1 LEA.HI.X R23, R16.reuse, R5, R17, 0x1, P5 ;  /* 0x0000000510179211 */ /* 0x040fe400028f0c11 */
[----:B------:R-:W-:-:S02]  /*1780*/  @!P4 IADD3 R18, P2, R16, R18, RZ ;  /* 0x000000121012c210 */ /* 0x000fc40007f5e0ff */
[----:B---3--:R-:W-:Y:S01]  /*1790*/  LOP3.LUT R11, R8, 0x8, R9, 0xf8, !PT ;  /* 0x00000008080b7812 */ /* 0x008fe200078ef809 */
[----:B------:R-:W-:-:S04]  /*17a0*/  DEPBAR.LE SB0, 0x0 ;  /* 0x000080000000791a */ /* 0x000fc80000000000 */
[----:B------:R-:W-:Y:S01]  /*17b0*/  BAR.SYNC.DEFER_BLOCKING 0x0 ;  /* 0x0000000000007b1d */ /* 0x000fe20000010000 */
[----:B------:R-:W-:Y:S01]  /*17c0*/  SHF.R.U32.HI R8, RZ, 0x3, R8 ;  /* 0x00000003ff087819 */ /* 0x000fe20000011608 */
[----:B------:R-:W-:Y:S01]  /*17d0*/  IMAD.SHL.U32 R9, R135, 0x20, RZ ;  /* 0x0000002087097824 */ /* 0x000fe200078e00ff */
[----:B------:R-:W-:Y:S01]  /*17e0*/  LEA.HI R20, R7, R90, RZ, 0x5 ;  /* 0x0000005a07147211 */ /* 0x000fe200078f28ff */
[----:B------:R-:W-:Y:S01]  /*17f0*/  @!P3 IMAD R7, R135, 0x30, RZ ;  /* 0x000000308707b824 */ /* 0x000fe200078e02ff */
[----:B------:R-:W-:Y:S01]  /*1800*/  LOP3.LUT R4, R11, R8, RZ, 0x3c, !PT ;  /* 0x000000080b047212 */ /* 0x000fe200078e3cff */
[----:B------:R-:W-:Y:S02]  /*1810*/  IMAD.SHL.U32 R90, R90, 0x2, RZ ;  /* 0x000000025a5a7824 */ /* 0x000fe400078e00ff */
[----:B------:R-:W2:Y:S01]  /*1820*/  @!P4 LDC.64 R10, c[0x0][0x220] ;  /* 0x00008800ff0acb82 */ /* 0x000ea20000000a00 */
[----:B------:R-:W-:Y:S02]  /*1830*/  @!P4 IADD3.X R5, R17, R19, R9, P2, !PT ;  /* 0x000000131105c210 */ /* 0x000fe400017fe409 */
[----:B------:R-:W-:-:S02]  /*1840*/  @!P0 LEA R15, P2, R134, R16, 0x4 ;  /* 0x00000010860f8211 */ /* 0x000fc400078420ff */
[----:B------:R-:W-:-:S03]  /*1850*/  SHF.R.S32.HI R20, RZ, 0x5, R20 ;  /* 0x00000005ff147819 */ /* 0x000fc60000011414 */
[----:B------:R-:W3:Y:S01]  /*1860*/  @!P3 LDC.64 R8, c[0x0][0x220] ;  /* 0x00008800ff08bb82 */ /* 0x000ee20000000a00 */
[----:B------:R-:W-:Y:S04]  /*1870*/  @P1 STS.128 [R211+0xc000], RZ ;  /* 0x00c000ffd3001388 */ /* 0x000fe80000000c00 */
[----:B------:R-:W-:Y:S01]  /*1880*/  @P1 STS.128 [R211+0xe000], RZ ;  /* 0x00e000ffd3001388 */ /* 0x000fe20000000c00 */
[----:B--2---:R-:W-:-:S03]  /*1890*/  @!P4 LEA R10, P5, R18, R10, 0x1 ;  /* 0x0000000a120ac211 */ /* 0x004fc600078a08ff */
[----:B------:R-:W-:Y:S01]  /*18a0*/  @P1 STS.128 [R211+0x10000], RZ ;  /* 0x010000ffd3001388 */ /* 0x000fe20000000c00 */
[----:B------:R-:W-:-:S03]  /*18b0*/  @!P4 LEA.HI.X R11, R18, R11, R5, 0x1, P5 ;  /* 0x0000000b120bc211 */ /* 0x000fc600028f0c05 */
[----:B------:R-:W-:Y:S01]  /*18c0*/  @!PT LDS RZ, [RZ] ;  /* 0x00000000fffff984 */ /* 0x000fe20000000800 */
[----:B------:R-:W-:Y:S01]  /*18d0*/  @!PT LDS RZ, [RZ] ;  /* 0x00000000fffff984 */ /* 0x000fe20000000800 */
[----:B------:R-:W-:Y:S01]  /*18e0*/  @!PT LDS RZ, [RZ] ;  /* 0x00000000fffff984 */ /* 0x000fe20000000800 */
[----:B------:R-:W-:Y:S01]  /*18f0*/  @!P1 LDGSTS.E.BYPASS.LTC128B.128 [R211+0xc000], desc[UR16][R22.64] ;  /* 0x0c00000016d39fae */ /* 0x000fe2000b901d50 */
[----:B------:R-:W-:-:S03]  /*1900*/  IMAD R5, R20, 0x400, R91 ;  /* 0x0000040014057824 */ /* 0x000fc600078e025b */
[----:B------:R-:W-:Y:S01]  /*1910*/  @!P1 LDGSTS.E.BYPASS.LTC128B.128 [R211+0xe000], desc[UR16][R22.64+0x80] ;  /* 0x0e00008016d39fae */ /* 0x000fe2000b901d50 */
[----:B------:R-:W-:Y:S02]  /*1920*/  IMAD.IADD R206, R4, 0x1, R5 ;  /* 0x0000000104ce7824 */ /* 0x000fe400078e0205 */
[----:B------:R-:W-:Y:S01]  /*1930*/  IMAD.MOV.U32 R5, RZ, RZ, 0x20 ;  /* 0x00000020ff057424 */ /* 0x000fe200078e00ff */
[----:B------:R-:W-:Y:S01]  /*1940*/  @!P1 LDGSTS.E.BYPASS.LTC128B.128 [R211+0x10000], desc[UR16][R22.64+0x100] ;  /* 0x1000010016d39fae */ /* 0x000fe2000b901d50 */
[----:B-1----:R-:W-:Y:S02]  /*1950*/  @!P0 LEA R24, P1, R15, R12, 0x1 ;  /* 0x0000000c0f188211 */ /* 0x002fe400078208ff */
[C---:B------:R-:W-:Y:S01]  /*1960*/  @!P0 LEA.HI.X R12, R134.reuse, R17, R135, 0x4, P2 ;  /* 0x00000011860c8211 */ /* 0x040fe200010f2487 */
[----:B------:R-:W-:Y:S01]  /*1970*/  @!P3 IMAD.WIDE.U32 R16, R134, 0x30, R16 ;  /* 0x000000308610b825 */ /* 0x000fe200078e0010 */
[----:B------:R-:W-:Y:S01]  /*1980*/  @P0 STS.128 [R211+0xc800], RZ ;  /* 0x00c800ffd3000388 */ /* 0x000fe20000000c00 */
[----:B------:R-:W-:-:S02]  /*1990*/  LEA R206, R206, UR4, 0x1 ;  /* 0x00000004cece7c11 */ /* 0x000fc4000f8e08ff */
[----:B------:R-:W-:Y:S01]  /*19a0*/  @!P0 LEA.HI.X R25, R15, R13, R12, 0x1, P1 ;  /* 0x0000000d0f198211 */ /* 0x000fe200008f0c0c */
[----:B------:R-:W-:Y:S01]  /*19b0*/  @!P3 IMAD.IADD R7, R17, 0x1, R7 ;  /* 0x000000011107b824 */ /* 0x000fe200078e0207 */
[----:B------:R-:W-:Y:S01]  /*19c0*/  R2P PR, R14, 0x6 ;  /* 0x000000060e007804 */ /* 0x000fe20000000000 */
[----:B------:R-:W-:Y:S01]  /*19d0*/  @P0 STS.128 [R211+0xe800], RZ ;  /* 0x00e800ffd3000388 */ /* 0x000fe20000000c00 */
[----:B---3--:R-:W-:-:S03]  /*19e0*/  @!P3 LEA R8, P5, R16, R8, 0x1 ;  /* 0x000000081008b211 */ /* 0x008fc600078a08ff */
[----:B------:R-:W-:Y:S01]  /*19f0*/  @P0 STS.128 [R211+0x10800], RZ ;  /* 0x010800ffd3000388 */ /* 0x000fe20000000c00 */
[----:B------:R-:W-:Y:S01]  /*1a00*/  @!P3 LEA.HI.X R9, R16, R9, R7, 0x1, P5 ;  /* 0x000000091009b211 */ /* 0x000fe200028f0c07 */
[----:B------:R-:W-:Y:S01]  /*1a10*/  IMAD.MOV.U32 R7, RZ, RZ, 0x10 ;  /* 0x00000010ff077424 */ /* 0x000fe200078e00ff */
[----:B------:R-:W-:Y:S01]  /*1a20*/  SEL R5, R5, 0xffffffe0, !P2 ;  /* 0xffffffe005057807 */ /* 0x000fe20005000000 */
[----:B------:R-:W-:Y:S01]  /*1a30*/  @!PT LDS RZ, [RZ] ;  /* 0x00000000fffff984 */ /* 0x000fe20000000800 */
[----:B------:R-:W-:Y:S01]  /*1a40*/  @!PT LDS RZ, [RZ] ;  /* 0x00000000fffff984 */ /* 0x000fe20000000800 */
[----:B------:R-:W-:Y:S01]  /*1a50*/  @!PT LDS RZ, [RZ] ;  /* 0x00000000fffff984 */ /* 0x000fe20000000800 */
[----:B------:R-:W-:Y:S03]  /*1a60*/  @!P0 LDGSTS.E.BYPASS.LTC128B.128 [R211+0xc800], desc[UR16][R24.64] ;  /* 0x0c80000018d38fae */ /* 0x000fe6000b901d50 */
[----:B------:R-:W-:Y:S01]  /*1a70*/  SEL R7, R7, 0xfffffff0, !P1 ;  /* 0xfffffff007077807 */ /* 0x000fe20004800000 */
[----:B------:R-:W-:Y:S01]  /*1a80*/  @!P0 LDGSTS.E.BYPASS.LTC128B.128 [R211+0xe800], desc[UR16][R24.64+0x80] ;  /* 0x0e80008018d38fae */ /* 0x000fe2000b901d50 */
[----:B------:R-:W-:Y:S01]  /*1a90*/  R2P PR, R0, 0x6 ;  /* 0x0000000600007804 */ /* 0x000fe20000000000 */
[----:B------:R-:W-:-:S02]  /*1aa0*/  VIADD R0, R205, 0x6000 ;  /* 0x00006000cd007836 */ /* 0x000fc40000000000 */
[----:B------:R1:W-:Y:S01]  /*1ab0*/  @!P0 LDGSTS.E.BYPASS.LTC128B.128 [R211+0x10800], desc[UR16][R24.64+0x100] ;  /* 0x1080010018d38fae */ /* 0x0003e2000b901d50 */
[--C-:B------:R-:W-:Y:S02]  /*1ac0*/  IMAD R204, R7, 0x2, R206.reuse ;  /* 0x0000000207cc7824 */ /* 0x100fe400078e02ce */
[C---:B------:R-:W-:Y:S01]  /*1ad0*/  IMAD R202, R5.reuse, 0x2, R206 ;  /* 0x0000000205ca7824 */ /* 0x040fe200078e02ce */
[----:B------:R-:W-:Y:S01]  /*1ae0*/  @P4 STS.128 [R211+0xd000], RZ ;  /* 0x00d000ffd3004388 */ /* 0x000fe20000000c00 */
[----:B------:R-:W-:-:S03]  /*1af0*/  IMAD R201, R5, 0x2, R204 ;  /* 0x0000000205c97824 */ /* 0x000fc600078e02cc */
[----:B------:R-:W-:Y:S02]  /*1b00*/  @P4 STS.128 [R211+0xf000], RZ ;  /* 0x00f000ffd3004388 */ /* 0x000fe40000000c00 */
[----:B------:R-:W-:Y:S02]  /*1b10*/  @P1 VIADD R203, R0, 0xffffffe0 ;  /* 0xffffffe000cb1836 */ /* 0x000fe40000000000 */
[----:B------:R-:W-:Y:S01]  /*1b20*/  @P4 STS.128 [R211+0x11000], RZ ;  /* 0x011000ffd3004388 */ /* 0x000fe20000000c00 */
[----:B------:R-:W-:-:S03]  /*1b30*/  IMAD.MOV.U32 R0, RZ, RZ, 0x40 ;  /* 0x00000040ff007424 */ /* 0x000fc600078e00ff */
[----:B------:R-:W-:Y:S01]  /*1b40*/  @!PT LDS RZ, [RZ] ;  /* 0x00000000fffff984 */ /* 0x000fe20000000800 */
[----:B------:R-:W-:Y:S01]  /*1b50*/  @!PT LDS RZ, [RZ] ;  /* 0x00000000fffff984 */ /* 0x000fe20000000800 */
[----:B------:R-:W-:Y:S01]  /*1b60*/  @!PT LDS RZ, [RZ] ;  /* 0x00000000fffff984 */ /* 0x000fe20000000800 */
[----:B------:R-:W-:Y:S02]  /*1b70*/  @!P4 LDGSTS.E.BYPASS.LTC128B.128 [R211+0xd000], desc[UR16][R10.64] ;  /* 0x0d0000000ad3cfae */ /* 0x000fe4000b901d50 */
[----:B------:R-:W-:Y:S02]  /*1b80*/  SEL R0, R0, 0xffffffc0, !P2 ;  /* 0xffffffc000007807 */ /* 0x000fe40005000000 */
[----:B------:R-:W-:Y:S03]  /*1b90*/  @!P4 LDGSTS.E.BYPASS.LTC128B.128 [R211+0xf000], desc[UR16][R10.64+0x80] ;  /* 0x0f0000800ad3cfae */ /* 0x000fe6000b901d50 */
[----:B------:R-:W-:Y:S01]  /*1ba0*/  IMAD.IADD R199, R205, 0x1, R0 ;  /* 0x00000001cdc77824 */ /* 0x000fe200078e0200 */
[----:B------:R-:W-:Y:S01]  /*1bb0*/  @!P4 LDGSTS.E.BYPASS.LTC128B.128 [R211+0x11000], desc[UR16][R10.64+0x100] ;  /* 0x110001000ad3cfae */ /* 0x000fe2000b901d50 */
[----:B------:R-:W-:-:S03]  /*1bc0*/  IMAD.IADD R192, R0, 0x1, R203 ;  /* 0x0000000100c07824 */ /* 0x000fc600078e02cb */
        /* <DEDUP_REMOVED lines=9> */
[----:B-1----:R-:W-:Y:S04]  /*1c60*/  LDSM.16.M88.4 R24, [R206] ;  /* 0x00000000ce18783b */ /* 0x002fe80000000200 */
[----:B------:R-:W1:Y:S04]  /*1c70*/  LDSM.16.M88.4 R36, [R205+0x6000] ;  /* 0x00600000cd24783b */ /* 0x000e680000000200 */
[----:B------:R-:W-:Y:S04]  /*1c80*/  LDSM.16.M88.4 R12, [R204] ;  /* 0x00000000cc0c783b */ /* 0x000fe80000000200 */
[----:B------:R-:W-:Y:S04]  /*1c90*/  LDSM.16.M88.4 R20, [R203] ;  /* 0x00000000cb14783b */ /* 0x000fe80000000200 */
[----:B------:R-:W3:Y:S04]  /*1ca0*/  LDSM.16.M88.4 R28, [R205+0x6800] ;  /* 0x00680000cd1c783b */ /* 0x000ee80000000200 */
[----:B------:R-:W4:Y:S04]  /*1cb0*/  LDSM.16.M88.4 R64, [R205+0x7000] ;  /* 0x00700000cd40783b */ /* 0x000f280000000200 */
[----:B------:R-:W5:Y:S04]  /*1cc0*/  LDSM.16.M88.4 R40, [R205+0x7800] ;  /* 0x00780000cd28783b */ /* 0x000f680000000200 */
[----:B------:R-:W-:Y:S04]  /*1cd0*/  LDSM.16.M88.4 R56, [R202] ;  /* 0x00000000ca38783b */ /* 0x000fe80000000200 */
[----:B--2---:R-:W2:Y:S04]  /*1ce0*/  LDSM.16.M88.4 R8, [R199+0x6000] ;  /* 0x00600000c708783b */ /* 0x004ea80000000200 */
[----:B------:R-:W2:Y:S04]  /*1cf0*/  LDSM.16.M88.4 R44, [R203+0x800] ;  /* 0x00080000cb2c783b */ /* 0x000ea80000000200 */
[----:B------:R-:W2:Y:S01]  /*1d00*/  LDSM.16.M88.4 R80, [R203+0x1000] ;  /* 0x00100000cb50783b */ /* 0x000ea20000000200 */
[C---:B-1----:R-:W-:Y:S03]  /*1d10*/  HMMA.16816.F32.BF16 R16, R24.reuse, R36, RZ ;  /* 0x000000241810723c */ /* 0x042fe600000418ff */
[----:B------:R-:W1:Y:S04]  /*1d20*/  LDSM.16.M88.4 R72, [R203+0x1800] ;  /* 0x00180000cb48783b */ /* 0x000e680000000200 */
        /* <DEDUP_REMOVED lines=16> */
[----:B--2---:R-:W-:Y:S06]  /*1e30*/  HMMA.16816.F32.BF16 R16, R56, R8, R16 ;  /* 0x000000083810723c */ /* 0x004fec0000041810 */
[C---:B------:R-:W-:Y:S06]  /*1e40*/  HMMA.16816.F32.BF16 R32, R12.reuse, R44, R32 ;  /* 0x0000002c0c20723c */ /* 0x040fec0000041820 */
[C---:B------:R-:W-:Y:S01]  /*1e50*/  HMMA.16816.F32.BF16 R28, R12.reuse, R46, R28 ;  /* 0x0000002e0c1c723c */ /* 0x040fe2000004181c */
[----:B------:R-:W-:Y:S05]  /*1e60*/  LDSM.16.M88.4 R44, [R192+0x800] ;  /* 0x00080000c02c783b */ /* 0x000fea0000000200 */
[C---:B------:R-:W-:Y:S06]  /*1e70*/  HMMA.16816.F32.BF16 R68, R12.reuse, R80, R68 ;  /* 0x000000500c44723c */ /* 0x040fec0000041844 */
[C---:B------:R-:W-:Y:S01]  /*1e80*/  HMMA.16816.F32.BF16 R64, R12.reuse, R82, R64 ;  /* 0x000000520c40723c */ /* 0x040fe20000041840 */
[----:B------:R-:W-:Y:S05]  /*1e90*/  LDSM.16.M88.4 R80, [R204+0x2000] ;  /* 0x00200000cc50783b */ /* 0x000fea0000000200 */
[----:B-1----:R-:W-:Y:S06]  /*1ea0*/  HMMA.16816.F32.BF16 R60, R12, R72, R60 ;  /* 0x000000480c3c723c */ /* 0x002fec000004183c */
        /* <DEDUP_REMOVED lines=89> */
[----:B------:R-:W2:Y:S05]  /*2440*/  LDSM.16.M88.4 R48, [R192+0x4800] ;  /* 0x00480000c030783b */ /* 0x000eaa0000000200 */
[C---:B------:R-:W-:Y:S06]  /*2450*/  HMMA.16816.F32.BF16 R72, R76.reuse, R10, R72 ;  /* 0x0000000a4c48723c */ /* 0x040fec0000041848 */
[C---:B------:R-:W-:Y:S01]  /*2460*/  HMMA.16816.F32.BF16 R80, R76.reuse, R8, R80 ;  /* 0x000000084c50723c */ /* 0x040fe20000041850 */
[----:B------:R-:W-:Y:S05]  /*2470*/  LDSM.16.M88.4 R8, [R199+0xb000] ;  /* 0x00b00000c708783b */ /* 0x000fea0000000200 */
        /* <DEDUP_REMOVED lines=15> */
[----:B------:R-:W-:Y:S03]  /*2570*/  MUFU.TANH R33, R33 ;  /* 0x0000002100217308 */ /* 0x000fe60000002400 */
[----:B------:R-:W-:Y:S06]  /*2580*/  HMMA.16816.F32.BF16 R64, R76, R42, R64 ;  /* 0x0000002a4c40723c */ /* 0x000fec0000041840 */
[C---:B------:R-:W-:Y:S01]  /*2590*/  HMMA.16816.F32.BF16 R36, R52.reuse, R30, R36 ;  /* 0x0000001e3424723c */ /* 0x040fe20000041824 */
[----:B------:R-:W4:Y:S05]  /*25a0*/  LDSM.16.M88.4 R28, [R192+0x5000] ;  /* 0x00500000c01c783b */ /* 0x000f2a0000000200 */
[----:B--2---:R-:W-:Y:S06]  /*25b0*/  HMMA.16816.F32.BF16 R72, R52, R50, R72 ;  /* 0x000000323448723c */ /* 0x004fec0000041848 */
[C---:B-1----:R-:W-:Y:S06]  /*25c0*/  HMMA.16816.F32.BF16 R60, R12.reuse, R16, R60 ;  /* 0x000000100c3c723c */ /* 0x042fec000004183c */
[----:B------:R-:W-:Y:S01]  /*25d0*/  HMMA.16816.F32.BF16 R56, R12, R18, R56 ;  /* 0x000000120c38723c */ /* 0x000fe20000041838 */
[----:B------:R-:W1:Y:S05]  /*25e0*/  LDSM.16.M88.4 R12, [R199+0xb800] ;  /* 0x00b80000c70c783b */ /* 0x000e6a0000000200 */
[----:B------:R-:W-:Y:S01]  /*25f0*/  HMMA.16816.F32.BF16 R84, R44, R8, R84 ;  /* 0x000000082c54723c */ /* 0x000fe20000041854 */
[----:B------:R-:W-:Y:S01]  /*2600*/  FMUL.FTZ R36, R36, UR5 ;  /* 0x0000000524247c20 */ /* 0x000fe20008410000 */
[----:B------:R-:W-:Y:S01]  /*2610*/  FMUL.FTZ R24, R38, UR5 ;  /* 0x0000000526187c20 */ /* 0x000fe20008410000 */
[----:B------:R-:W-:Y:S01]  /*2620*/  FMUL.FTZ R34, R37, UR5 ;  /* 0x0000000525227c20 */ /* 0x000fe20008410000 */
[----:B------:R-:W-:-:S02]  /*2630*/  FMUL.FTZ R25, R39, UR5 ;  /* 0x0000000527197c20 */ /* 0x000fc40008410000 */
[----:B------:R-:W-:Y:S01]  /*2640*/  HMMA.16816.F32.BF16 R64, R44, R10, R64 ;  /* 0x0000000a2c40723c */ /* 0x000fe20000041840 */
[----:B------:R-:W2:Y:S01]  /*2650*/  LDSM.16.M88.4 R8, [R192+0x5800] ;  /* 0x00580000c008783b */ /* 0x000ea20000000200 */
[----:B------:R-:W-:Y:S01]  /*2660*/  FMUL.FTZ R17, R72, UR5 ;  /* 0x0000000548117c20 */ /* 0x000fe20008410000 */
[----:B------:R-:W-:Y:S01]  /*2670*/  MUFU.TANH R36, R36 ;  /* 0x0000002400247308 */ /* 0x000fe20000002400 */
[----:B------:R-:W-:Y:S01]  /*2680*/  FMUL.FTZ R19, R73, UR5 ;  /* 0x0000000549137c20 */ /* 0x000fe20008410000 */
[----:B------:R-:W-:-:S04]  /*2690*/  DEPBAR.LE SB0, 0x0 ;  /* 0x000080000000791a */ /* 0x000fc80000000000 */
[C---:B---3--:R-:W-:Y:S02]  /*26a0*/  HMMA.16816.F32.BF16 R60, R76.reuse, R20, R60 ;  /* 0x000000144c3c723c */ /* 0x048fe4000004183c */
[----:B------:R-:W3:Y:S04]  /*26b0*/  MUFU.TANH R24, R24 ;  /* 0x0000001800187308 */ /* 0x000ee80000002400 */
[----:B------:R-:W-:Y:S01]  /*26c0*/  HMMA.16816.F32.BF16 R56, R76, R22, R56 ;  /* 0x000000164c38723c */ /* 0x000fe20000041838 */
[----:B------:R-:W-:Y:S01]  /*26d0*/  LOP3.LUT R21, R90, 0x6, RZ, 0xc0, !PT ;  /* 0x000000065a157812 */ /* 0x000fe200078ec0ff */
[----:B------:R-:W-:Y:S02]  /*26e0*/  FMUL.FTZ R20, R75, UR5 ;  /* 0x000000054b147c20 */ /* 0x000fe40008410000 */
[----:B------:R-:W5:Y:S02]  /*26f0*/  MUFU.TANH R17, R17 ;  /* 0x0000001100117308 */ /* 0x000f640000002400 */
[----:B------:R-:W-:Y:S01]  /*2700*/  HMMA.16816.F32.BF16 R80, R52, R48, R80 ;  /* 0x000000303450723c */ /* 0x000fe20000041850 */
[----:B------:R-:W-:-:S04]  /*2710*/  IMAD R22, R6, 0x40, R21 ;  /* 0x0000004006167824 */ /* 0x000fc800078e0215 */
[C---:B------:R-:W-:Y:S01]  /*2720*/  VIADD R6, R22.reuse, 0x8 ;  /* 0x0000000816067836 */ /* 0x040fe20000000000 */
[----:B----4-:R-:W-:Y:S01]  /*2730*/  HMMA.16816.F32.BF16 R84, R52, R28, R84 ;  /* 0x0000001c3454723c */ /* 0x010fe20000041854 */
[-C--:B------:R-:W-:Y:S01]  /*2740*/  ISETP.GE.AND P3, PT, R22, R95.reuse, PT ;  /* 0x0000005f1600720c */ /* 0x080fe20003f66270 */
[----:B------:R-:W-:Y:S02]  /*2750*/  MUFU.TANH R34, R34 ;  /* 0x0000002200227308 */ /* 0x000fe40000002400 */
[-C--:B------:R-:W-:Y:S01]  /*2760*/  ISETP.GE.AND P2, PT, R6, R95.reuse, PT ;  /* 0x0000005f0600720c */ /* 0x080fe20003f46270 */
[----:B------:R-:W-:Y:S01]  /*2770*/  VIADD R6, R22, 0x18 ;  /* 0x0000001816067836 */ /* 0x000fe20000000000 */
[C---:B-1----:R-:W-:Y:S01]  /*2780*/  HMMA.16816.F32.BF16 R60, R44.reuse, R12, R60 ;  /* 0x0000000c2c3c723c */ /* 0x042fe2000004183c */
[----:B------:R-:W-:Y:S01]  /*2790*/  FMUL.FTZ R28, R74, UR5 ;  /* 0x000000054a1c7c20 */ /* 0x000fe20008410000 */
[----:B---3--:R-:W-:Y:S02]  /*27a0*/  FSEL R21, R24, -INF , !P2 ;  /* 0xff80000018157808 */ /* 0x008fe40005000000 */
[----:B------:R-:W1:Y:S01]  /*27b0*/  MUFU.TANH R25, R25 ;  /* 0x0000001900197308 */ /* 0x000e620000002400 */
[----:B------:R-:W-:Y:S01]  /*27c0*/  FSEL R36, R36, -INF , !P2 ;  /* 0xff80000024247808 */ /* 0x000fe20005000000 */
[----:B------:R-:W-:Y:S01]  /*27d0*/  HMMA.16816.F32.BF16 R56, R44, R14, R56 ;  /* 0x0000000e2c38723c */ /* 0x000fe20000041838 */
[----:B------:R-:W-:Y:S01]  /*27e0*/  VIADD R12, R22, 0x1 ;  /* 0x00000001160c7836 */ /* 0x000fe20000000000 */
[----:B------:R-:W-:Y:S01]  /*27f0*/  ISETP.GE.AND P4, PT, R6, R95, PT ;  /* 0x0000005f0600720c */ /* 0x000fe20003f86270 */
[----:B------:R-:W-:Y:S01]  /*2800*/  VIADD R6, R22, 0x19 ;  /* 0x0000001916067836 */ /* 0x000fe20000000000 */
[----:B------:R-:W-:-:S02]  /*2810*/  FSEL R33, R33, -INF , !P3 ;  /* 0xff80000021217808 */ /* 0x000fc40005800000 */
[----:B------:R-:W-:Y:S01]  /*2820*/  FMUL.FTZ R26, R80, UR5 ;  /* 0x00000005501a7c20 */ /* 0x000fe20008410000 */
[----:B------:R-:W-:Y:S01]  /*2830*/  FMUL.FTZ R16, R82, UR5 ;  /* 0x0000000552107c20 */ /* 0x000fe20008410000 */
[----:B------:R-:W-:Y:S01]  /*2840*/  FSEL R14, R0, -INF , !P3 ;  /* 0xff800000000e7808 */ /* 0x000fe20005800000 */
[----:B------:R-:W-:Y:S01]  /*2850*/  VIADD R0, R22, 0x20 ;  /* 0x0000002016007836 */ /* 0x000fe20000000000 */
[-C--:B------:R-:W-:Y:S01]  /*2860*/  ISETP.GE.AND P0, PT, R12, R95.reuse, PT ;  /* 0x0000005f0c00720c */ /* 0x080fe20003f06270 */
[C---:B------:R-:W-:Y:S01]  /*2870*/  HMMA.16816.F32.BF16 R64, R52.reuse, R30, R64 ;  /* 0x0000001e3440723c */ /* 0x040fe20000041840 */
[----:B------:R-:W-:Y:S01]  /*2880*/  MUFU.TANH R26, R26 ;  /* 0x0000001a001a7308 */ /* 0x000fe20000002400 */
[----:B------:R-:W-:Y:S01]  /*2890*/  FMUL.FTZ R27, R81, UR5 ;  /* 0x00000005511b7c20 */ /* 0x000fe20008410000 */
[----:B------:R-:W-:Y:S01]  /*28a0*/  FSEL R23, R40, -INF , !P0 ;  /* 0xff80000028177808 */ /* 0x000fe20004000000 */
[----:B------:R-:W-:Y:S01]  /*28b0*/  FMUL.FTZ R18, R83, UR5 ;  /* 0x0000000553127c20 */ /* 0x000fe20008410000 */
[----:B------:R-:W-:Y:S01]  /*28c0*/  FSEL R32, R32, -INF , !P0 ;  /* 0xff80000020207808 */ /* 0x000fe20004000000 */
[----:B------:R-:W-:Y:S01]  /*28d0*/  VIADD R12, R22, 0x11 ;  /* 0x00000011160c7836 */ /* 0x000fe20000000000 */
[-C--:B------:R-:W-:Y:S01]  /*28e0*/  ISETP.GE.AND P0, PT, R0, R95.reuse, PT ;  /* 0x0000005f0000720c */ /* 0x080fe20003f06270 */
[C---:B------:R-:W-:Y:S01]  /*28f0*/  VIADD R0, R22.reuse, 0x21 ;  /* 0x0000002116007836 */ /* 0x040fe20000000000 */
[----:B------:R-:W3:Y:S01]  /*2900*/  MUFU.TANH R16, R16 ;  /* 0x0000001000107308 */ /* 0x000ee20000002400 */
[----:B------:R-:W-:Y:S01]  /*2910*/  VIADD R30, R22, 0x9 ;  /* 0x00000009161e7836 */ /* 0x000fe20000000000 */
[C---:B--2---:R-:W-:Y:S01]  /*2920*/  HMMA.16816.F32.BF16 R60, R52.reuse, R8, R60 ;  /* 0x00000008343c723c */ /* 0x044fe2000004183c */
[----:B------:R-:W-:Y:S01]  /*2930*/  FMUL.FTZ R84, R84, UR5 ;  /* 0x0000000554547c20 */ /* 0x000fe20008410000 */
[-C--:B------:R-:W-:Y:S01]  /*2940*/  ISETP.GE.AND P2, PT, R0, R95.reuse, PT ;  /* 0x0000005f0000720c */ /* 0x080fe20003f46270 */
[----:B------:R-:W-:Y:S01]  /*2950*/  VIADD R0, R22, 0x28 ;  /* 0x0000002816007836 */ /* 0x000fe20000000000 */
[-C--:B------:R-:W-:Y:S01]  /*2960*/  ISETP.GE.AND P1, PT, R30, R95.reuse, PT ;  /* 0x0000005f1e00720c */ /* 0x080fe20003f26270 */
[----:B------:R-:W-:Y:S01]  /*2970*/  VIADD R30, R22, 0x10 ;  /* 0x00000010161e7836 */ /* 0x000fe20000000000 */
[----:B------:R-:W-:Y:S01]  /*2980*/  MUFU.TANH R27, R27 ;  /* 0x0000001b001b7308 */ /* 0x000fe20000002400 */
[----:B-----5:R-:W-:Y:S01]  /*2990*/  FSEL R8, R17, -INF , !P4 ;  /* 0xff80000011087808 */ /* 0x020fe20006000000 */
[----:B------:R-:W-:Y:S01]  /*29a0*/  HMMA.16816.F32.BF16 R56, R52, R10, R56 ;  /* 0x0000000a3438723c */ /* 0x000fe20000041838 */
[----:B-1----:R-:W-:Y:S01]  /*29b0*/  FSEL R25, R25, -INF , !P1 ;  /* 0xff80000019197808 */ /* 0x002fe20004800000 */
[----:B------:R-:W-:Y:S01]  /*29c0*/  FMUL.FTZ R85, R85, UR5 ;  /* 0x0000000555557c20 */ /* 0x000fe20008410000 */
[----:B------:R-:W-:Y:S01]  /*29d0*/  FSEL R34, R34, -INF , !P1 ;  /* 0xff80000022227808 */ /* 0x000fe20004800000 */
[----:B------:R-:W-:Y:S01]  /*29e0*/  FMUL.FTZ R86, R86, UR5 ;  /* 0x0000000556567c20 */ /* 0x000fe20008410000 */
[----:B------:R-:W-:Y:S01]  /*29f0*/  FMNMX.FTZ R17, R14, R32, !PT ;  /* 0x000000200e117209 */ /* 0x000fe20007810000 */
[----:B------:R-:W1:Y:S01]  /*2a00*/  MUFU.TANH R18, R18 ;  /* 0x0000001200127308 */ /* 0x000e620000002400 */
[-C--:B------:R-:W-:Y:S01]  /*2a10*/  ISETP.GE.AND P1, PT, R0, R95.reuse, PT ;  /* 0x0000005f0000720c */ /* 0x080fe20003f26270 */
[----:B------:R-:W-:Y:S01]  /*2a20*/  VIADD R0, R22, 0x29 ;  /* 0x0000002916007836 */ /* 0x000fe20000000000 */
[----:B------:R-:W-:Y:S01]  /*2a30*/  ISETP.GE.AND P6, PT, R30, R95, PT ;  /* 0x0000005f1e00720c */ /* 0x000fe20003fc6270 */
[----:B------:R-:W-:Y:S01]  /*2a40*/  FMUL.FTZ R64, R64, UR5 ;  /* 0x0000000540407c20 */ /* 0x000fe20008410000 */
[----:B------:R-:W-:Y:S01]  /*2a50*/  FMNMX.FTZ R17, R36, R17, !PT ;  /* 0x0000001124117209 */ /* 0x000fe20007810000 */
[----:B------:R-:W-:Y:S01]  /*2a60*/  FMUL.FTZ R65, R65, UR5 ;  /* 0x0000000541417c20 */ /* 0x000fe20008410000 */
[-C--:B------:R-:W-:Y:S01]  /*2a70*/  ISETP.GE.AND P5, PT, R12, R95.reuse, PT ;  /* 0x0000005f0c00720c */ /* 0x080fe20003fa6270 */
[----:B------:R-:W2:Y:S01]  /*2a80*/  MUFU.TANH R28, R28 ;  /* 0x0000001c001c7308 */ /* 0x000ea20000002400 */
[----:B---3--:R-:W-:Y:S01]  /*2a90*/  FSEL R15, R16, -INF , !P6 ;  /* 0xff800000100f7808 */ /* 0x008fe20007000000 */
[----:B------:R-:W-:Y:S01]  /*2aa0*/  VIADD R10, R22, 0x38 ;  /* 0x00000038160a7836 */ /* 0x000fe20000000000 */
[----:B------:R-:W-:Y:S01]  /*2ab0*/  FSEL R12, R26, -INF , !P6 ;  /* 0xff8000001a0c7808 */ /* 0x000fe20007000000 */
[----:B------:R-:W-:Y:S01]  /*2ac0*/  FMUL.FTZ R60, R60, UR5 ;  /* 0x000000053c3c7c20 */ /* 0x000fe20008410000 */
[----:B------:R-:W-:Y:S01]  /*2ad0*/  ISETP.GE.AND P6, PT, R0, R95, PT ;  /* 0x0000005f0000720c */ /* 0x000fe20003fc6270 */
[----:B------:R-:W-:Y:S01]  /*2ae0*/  VIADD R0, R22, 0x30 ;  /* 0x0000003016007836 */ /* 0x000fe20000000000 */
[----:B------:R-:W-:Y:S01]  /*2af0*/  FMNMX.FTZ R17, R34, R17, !PT ;  /* 0x0000001122117209 */ /* 0x000fe20007810000 */
[----:B------:R-:W3:Y:S01]  /*2b00*/  MUFU.TANH R19, R19 ;  /* 0x0000001300137308 */ /* 0x000ee20000002400 */
[----:B------:R-:W-:Y:S01]  /*2b10*/  ISETP.GE.AND P3, PT, R6, R95, PT ;  /* 0x0000005f0600720c */ /* 0x000fe20003f66270 */
[----:B------:R-:W-:Y:S01]  /*2b20*/  FMUL.FTZ R61, R61, UR5 ;  /* 0x000000053d3d7c20 */ /* 0x000fe20008410000 */
[----:B-1----:R-:W-:Y:S01]  /*2b30*/  FSEL R13, R18, -INF , !P5 ;  /* 0xff800000120d7808 */ /* 0x002fe20006800000 */
[----:B------:R-:W-:Y:S01]  /*2b40*/  FMUL.FTZ R87, R87, UR5 ;  /* 0x0000000557577c20 */ /* 0x000fe20008410000 */
[----:B------:R-:W-:Y:S01]  /*2b50*/  FSEL R6, R27, -INF , !P5 ;  /* 0xff8000001b067808 */ /* 0x000fe20006800000 */
[----:B------:R-:W-:Y:S01]  /*2b60*/  FMUL.FTZ R56, R56, UR5 ;  /* 0x0000000538387c20 */ /* 0x000fe20008410000 */
[----:B------:R-:W-:Y:S01]  /*2b70*/  FMNMX.FTZ R17, R12, R17, !PT ;  /* 0x000000110c117209 */ /* 0x000fe20007810000 */
[----:B------:R-:W1:Y:S01]  /*2b80*/  MUFU.TANH R20, R20 ;  /* 0x0000001400147308 */ /* 0x000e620000002400 */
[----:B------:R-:W-:Y:S01]  /*2b90*/  ISETP.GE.AND P5, PT, R0, R95, PT ;  /* 0x0000005f0000720c */ /* 0x000fe20003fa6270 */
[----:B------:R-:W-:Y:S01]  /*2ba0*/  VIADD R0, R22, 0x31 ;  /* 0x0000003116007836 */ /* 0x000fe20000000000 */
[----:B------:R-:W-:Y:S01]  /*2bb0*/  FMNMX.FTZ R17, R6, R17, !PT ;  /* 0x0000001106117209 */ /* 0x000fe20007810000 */
[----:B------:R-:W-:Y:S01]  /*2bc0*/  FMUL.FTZ R57, R57, UR5 ;  /* 0x0000000539397c20 */ /* 0x000fe20008410000 */
[----:B--2---:R-:W-:Y:S01]  /*2bd0*/  FSEL R11, R28, -INF , !P4 ;  /* 0xff8000001c0b7808 */ /* 0x004fe20006000000 */
[----:B------:R-:W-:Y:S01]  /*2be0*/  FMUL.FTZ R66, R66, UR5 ;  /* 0x0000000542427c20 */ /* 0x000fe20008410000 */
[----:B------:R-:W-:Y:S01]  /*2bf0*/  ISETP.GE.AND P4, PT, R0, R95, PT ;  /* 0x0000005f0000720c */ /* 0x000fe20003f86270 */
[----:B------:R-:W2:Y:S01]  /*2c00*/  MUFU.TANH R158, R84 ;  /* 0x00000054009e7308 */ /* 0x000ea20000002400 */
[----:B---3--:R-:W-:Y:S01]  /*2c10*/  FSEL R0, R19, -INF , !P3 ;  /* 0xff80000013007808 */ /* 0x008fe20005800000 */
[----:B------:R-:W-:Y:S01]  /*2c20*/  FMUL.FTZ R67, R67, UR5 ;  /* 0x0000000543437c20 */ /* 0x000fe20008410000 */
[----:B------:R-:W-:Y:S01]  /*2c30*/  FMNMX.FTZ R17, R8, R17, !PT ;  /* 0x0000001108117209 */ /* 0x000fe20007810000 */
[----:B------:R-:W-:Y:S01]  /*2c40*/  FMUL.FTZ R62, R62, UR5 ;  /* 0x000000053e3e7c20 */ /* 0x000fe20008410000 */
[----:B------:R-:W-:Y:S01]  /*2c50*/  FMUL.FTZ R63, R63, UR5 ;  /* 0x000000053f3f7c20 */ /* 0x000fe20008410000 */
[----:B------:R-:W-:Y:S01]  /*2c60*/  FMUL.FTZ R58, R58, UR5 ;  /* 0x000000053a3a7c20 */ /* 0x000fe20008410000 */
[----:B------:R-:W-:Y:S01]  /*2c70*/  FMNMX.FTZ R17, R0, R17, !PT ;  /* 0x0000001100117209 */ /* 0x000fe20007810000 */
[----:B------:R-:W3:Y:S01]  /*2c80*/  MUFU.TANH R160, R85 ;  /* 0x0000005500a07308 */ /* 0x000ee20000002400 */
[----:B-1----:R-:W-:Y:S01]  /*2c90*/  FSEL R9, R20, -INF , !P3 ;  /* 0xff80000014097808 */ /* 0x002fe20005800000 */
[----:B------:R-:W-:Y:S01]  /*2ca0*/  VIADD R22, R22, 0x39 ;  /* 0x0000003916167836 */ /* 0x000fe20000000000 */
[----:B------:R-:W-:Y:S01]  /*2cb0*/  ISETP.GE.AND P3, PT, R10, R95, PT ;  /* 0x0000005f0a00720c */ /* 0x000fe20003f66270 */
[----:B------:R-:W-:Y:S01]  /*2cc0*/  FMUL.FTZ R59, R59, UR5 ;  /* 0x000000053b3b7c20 */ /* 0x000fe20008410000 */
[----:B------:R-:W-:-:S03]  /*2cd0*/  FMNMX.FTZ R10, R33, R23, !PT ;  /* 0x00000017210a7209 */ /* 0x000fc60007810000 */
[----:B------:R-:W1:Y:S01]  /*2ce0*/  MUFU.TANH R142, R64 ;  /* 0x00000040008e7308 */ /* 0x000e620000002400 */
[----:B--2---:R-:W-:Y:S02]  /*2cf0*/  FSEL R158, R158, -INF , !P0 ;  /* 0xff8000009e9e7808 */ /* 0x004fe40004000000 */
[----:B------:R-:W-:Y:S02]  /*2d00*/  FMNMX.FTZ R10, R21, R10, !PT ;  /* 0x0000000a150a7209 */ /* 0x000fe40007810000 */
[----:B------:R-:W-:Y:S02]  /*2d10*/  FMNMX.FTZ R17, R158, R17, !PT ;  /* 0x000000119e117209 */ /* 0x000fe40007810000 */
[----:B------:R-:W-:Y:S01]  /*2d20*/  FMNMX.FTZ R10, R25, R10, !PT ;  /* 0x0000000a190a7209 */ /* 0x000fe20007810000 */
[----:B------:R-:W2:Y:S01]  /*2d30*/  MUFU.TANH R140, R65 ;  /* 0x00000041008c7308 */ /* 0x000ea20000002400 */
[----:B---3--:R-:W-:Y:S02]  /*2d40*/  FSEL R160, R160, -INF , !P2 ;  /* 0xff800000a0a07808 */ /* 0x008fe40005000000 */
[----:B------:R-:W-:-:S02]  /*2d50*/  FMNMX.FTZ R10, R15, R10, !PT ;  /* 0x0000000a0f0a7209 */ /* 0x000fc40007810000 */
[----:B------:R-:W-:Y:S02]  /*2d60*/  FMNMX.FTZ R17, R160, R17, !PT ;  /* 0x00000011a0117209 */ /* 0x000fe40007810000 */
[----:B------:R-:W-:Y:S01]  /*2d70*/  FMNMX.FTZ R10, R13, R10, !PT ;  /* 0x0000000a0d0a7209 */ /* 0x000fe20007810000 */
[----:B------:R-:W3:Y:S01]  /*2d80*/  MUFU.TANH R179, R86 ;  /* 0x0000005600b37308 */ /* 0x000ee20000002400 */
[----:B-1----:R-:W-:Y:S02]  /*2d90*/  FSEL R142, R142, -INF , !P1 ;  /* 0xff8000008e8e7808 */ /* 0x002fe40004800000 */
[----:B------:R-:W-:Y:S02]  /*2da0*/  FMNMX.FTZ R10, R11, R10, !PT ;  /* 0x0000000a0b0a7209 */ /* 0x000fe40007810000 */
[----:B------:R-:W-:Y:S02]  /*2db0*/  FMNMX.FTZ R17, R142, R17, !PT ;  /* 0x000000118e117209 */ /* 0x000fe40007810000 */
[----:B------:R-:W-:Y:S01]  /*2dc0*/  FMNMX.FTZ R10, R9, R10, !PT ;  /* 0x0000000a090a7209 */ /* 0x000fe20007810000 */
[----:B------:R-:W1:Y:S01]  /*2dd0*/  MUFU.TANH R174, R60 ;  /* 0x0000003c00ae7308 */ /* 0x000e620000002400 */
[----:B--2---:R-:W-:-:S04]  /*2de0*/  FSEL R140, R140, -INF , !P6 ;  /* 0xff8000008c8c7808 */ /* 0x004fc80007000000 */
[----:B------:R-:W-:-:S03]  /*2df0*/  FMNMX.FTZ R17, R140, R17, !PT ;  /* 0x000000118c117209 */ /* 0x000fc60007810000 */
[----:B------:R-:W2:Y:S01]  /*2e00*/  MUFU.TANH R172, R61 ;  /* 0x0000003d00ac7308 */ /* 0x000ea20000002400 */
[----:B---3--:R-:W-:Y:S02]  /*2e10*/  FSEL R179, R179, -INF , !P0 ;  /* 0xff800000b3b37808 */ /* 0x008fe40004000000 */
[----:B------:R-:W-:Y:S02]  /*2e20*/  ISETP.GE.AND P0, PT, R95, 0x41, PT ;  /* 0x000000415f00780c */ /* 0x000fe40003f06270 */
[----:B------:R-:W-:-:S03]  /*2e30*/  FMNMX.FTZ R10, R179, R10, !PT ;  /* 0x0000000ab30a7209 */ /* 0x000fc60007810000 */
[----:B------:R-:W3:Y:S01]  /*2e40*/  MUFU.TANH R163, R87 ;  /* 0x0000005700a37308 */ /* 0x000ee20000002400 */
[----:B-1----:R-:W-:-:S04]  /*2e50*/  FSEL R174, R174, -INF , !P5 ;  /* 0xff800000aeae7808 */ /* 0x002fc80006800000 */
[----:B------:R-:W-:-:S03]  /*2e60*/  FMNMX.FTZ R17, R174, R17, !PT ;  /* 0x00000011ae117209 */ /* 0x000fc60007810000 */
[----:B------:R-:W1:Y:S01]  /*2e70*/  MUFU.TANH R170, R56 ;  /* 0x0000003800aa7308 */ /* 0x000e620000002400 */
[----:B--2---:R-:W-:-:S04]  /*2e80*/  FSEL R172, R172, -INF , !P4 ;  /* 0xff800000acac7808 */ /* 0x004fc80006000000 */
[----:B------:R-:W-:-:S03]  /*2e90*/  FMNMX.FTZ R17, R172, R17, !PT ;  /* 0x00000011ac117209 */ /* 0x000fc60007810000 */
[----:B------:R-:W2:Y:S01]  /*2ea0*/  MUFU.TANH R168, R57 ;  /* 0x0000003900a87308 */ /* 0x000ea20000002400 */
[----:B---3--:R-:W-:Y:S02]  /*2eb0*/  FSEL R163, R163, -INF , !P2 ;  /* 0xff800000a3a37808 */ /* 0x008fe40005000000 */
[----:B------:R-:W-:Y:S02]  /*2ec0*/  ISETP.GE.AND P2, PT, R22, R95, PT ;  /* 0x0000005f1600720c */ /* 0x000fe40003f46270 */
[----:B------:R-:W-:-:S03]  /*2ed0*/  FMNMX.FTZ R16, R163, R10, !PT ;  /* 0x0000000aa3107209 */ /* 0x000fc60007810000 */
[----:B------:R-:W3:Y:S01]  /*2ee0*/  MUFU.TANH R177, R66 ;  /* 0x0000004200b17308 */ /* 0x000ee20000002400 */
[----:B-1----:R-:W-:-:S04]  /*2ef0*/  FSEL R170, R170, -INF , !P3 ;  /* 0xff800000aaaa7808 */ /* 0x002fc80005800000 */
[----:B------:R-:W-:-:S03]  /*2f00*/  FMNMX.FTZ R17, R170, R17, !PT ;  /* 0x00000011aa117209 */ /* 0x000fc60007810000 */
[----:B------:R1:W4:Y:S01]  /*2f10*/  MUFU.TANH R167, R67 ;  /* 0x0000004300a77308 */ /* 0x0003220000002400 */
[----:B--2---:R-:W-:-:S04]  /*2f20*/  FSEL R168, R168, -INF , !P2 ;  /* 0xff800000a8a87808 */ /* 0x004fc80005000000 */
[----:B------:R-:W-:-:S03]  /*2f30*/  FMNMX.FTZ R10, R168, R17, !PT ;  /* 0x00000011a80a7209 */ /* 0x000fc60007810000 */
[----:B------:R1:W2:Y:S01]  /*2f40*/  MUFU.TANH R173, R62 ;  /* 0x0000003e00ad7308 */ /* 0x0002a20000002400 */
[----:B---3--:R-:W-:-:S07]  /*2f50*/  FSEL R177, R177, -INF , !P1 ;  /* 0xff800000b1b17808 */ /* 0x008fce0004800000 */
[----:B------:R1:W3:Y:S08]  /*2f60*/  MUFU.TANH R171, R63 ;  /* 0x0000003f00ab7308 */ /* 0x0002f00000002400 */
[----:B------:R1:W1:Y:S01]  /*2f70*/  MUFU.TANH R169, R58 ;  /* 0x0000003a00a97308 */ /* 0x0002620000002400 */
[----:B------:R-:W-:Y:S06]  /*2f80*/  BAR.SYNC.DEFER_BLOCKING 0x0 ;  /* 0x0000000000007b1d */ /* 0x000fec0000010000 */
[----:B--2-4-:R-:W-:Y:S05]  /*2f90*/  @!P0 BRA `(.L_x_767) ;  /* 0x0000000000848947 */ /* 0x014fea0003800000 */
[----:B------:R-:W-:Y:S01]  /*2fa0*/  LEA.HI.SX32 R20, R2, 0xfffffffe, 0x1a ;  /* 0xfffffffe02147811 */ /* 0x000fe200078fd2ff */
[----:B------:R-:W-:Y:S01]  /*2fb0*/  ULDC.64 UR6, c[0x0][0x218] ;  /* 0x0000860000067ab9 */ /* 0x000fe20000000a00 */
[C---:B------:R-:W-:Y:S01]  /*2fc0*/  IMAD.SHL.U32 R17, R88.reuse, 0x20, RZ ;  /* 0x0000002058117824 */ /* 0x040fe200078e00ff */
[----:B------:R-:W-:Y:S02]  /*2fd0*/  SHF.L.U64.HI R88, R88, 0x5, R89 ;  /* 0x0000000558587819 */ /* 0x000fe40000010259 */
[----:B------:R-:W-:Y:S01]  /*2fe0*/  SHF.R.S32.HI R18, RZ, 0x1f, R20 ;  /* 0x0000001fff127819 */ /* 0x000fe20000011414 */
[----:B------:R-:W-:Y:S02]  /*2ff0*/  IMAD R3, R3, R20, RZ ;  /* 0x0000001403037224 */ /* 0x000fe400078e02ff */
[----:B------:R-:W-:-:S04]  /*3000*/  IMAD.WIDE.U32 R26, R20, R93, R218 ;  /* 0x0000005d141a7225 */ /* 0x000fc800078e00da */
[----:B------:R-:W-:Y:S01]  /*3010*/  IMAD R3, R18, R93, R3 ;  /* 0x0000005d12037224 */ /* 0x000fe200078e0203 */
[----:B------:R-:W-:-:S03]  /*3020*/  LEA R18, P1, R26, UR6, 0x1 ;  /* 0x000000061a127c11 */ /* 0x000fc6000f8208ff */
[----:B------:R-:W-:-:S05]  /*3030*/  IMAD.IADD R3, R27, 0x1, R3 ;  /* 0x000000011b037824 */ /* 0x000fca00078e0203 */
[----:B------:R-:W-:Y:S02]  /*3040*/  LEA.HI.X R19, R26, UR7, R3, 0x1, P1 ;  /* 0x000000071a137c11 */ /* 0x000fe400088f0c03 */
[----:B------:R-:W-:-:S03]  /*3050*/  IADD3 R28, P1, R17, R18, RZ ;  /* 0x00000012111c7210 */ /* 0x000fc60007f3e0ff */
[----:B------:R-:W-:Y:S01]  /*3060*/  @!PT LDS RZ, [RZ] ;  /* 0x00000000fffff984 */ /* 0x000fe20000000800 */
[----:B------:R-:W-:Y:S01]  /*3070*/  @!PT LDS RZ, [RZ] ;  /* 0x00000000fffff984 */ /* 0x000fe20000000800 */
[----:B------:R-:W-:Y:S01]  /*3080*/  @!PT LDS RZ, [RZ] ;  /* 0x00000000fffff984 */ /* 0x000fe20000000800 */
[----:B------:R2:W-:Y:S02]  /*3090*/  LDGSTS.E.BYPASS.LTC128B.128 [R211+0x6000], desc[UR16][R18.64] ;  /* 0x0600000012d37fae */ /* 0x0005e4000b901d50 */
[C---:B------:R-:W-:Y:S01]  /*30a0*/  IMAD.X R29, R88.reuse, 0x1, R19, P1 ;  /* 0x00000001581d7824 */ /* 0x040fe200008e0613 */
[C---:B------:R-:W-:Y:S01]  /*30b0*/  IADD3 R26, P1, R17.reuse, R28, RZ ;  /* 0x0000001c111a7210 */ /* 0x040fe20007f3e0ff */
[----:B------:R2:W-:Y:S04]  /*30c0*/  LDGSTS.E.BYPASS.LTC128B.128 [R211+0x8000], desc[UR16][R18.64+0x80] ;  /* 0x0800008012d37fae */ /* 0x0005e8000b901d50 */
[C---:B------:R-:W-:Y:S01]  /*30d0*/  IMAD.X R27, R88.reuse, 0x1, R29, P1 ;  /* 0x00000001581b7824 */ /* 0x040fe200008e061d */
[----:B------:R-:W-:Y:S01]  /*30e0*/  IADD3 R30, P1, R17, R26, RZ ;  /* 0x0000001a111e7210 */ /* 0x000fe20007f3e0ff */
[----:B------:R2:W-:Y:S04]  /*30f0*/  LDGSTS.E.BYPASS.LTC128B.128 [R211+0xa000], desc[UR16][R18.64+0x100] ;  /* 0x0a00010012d37fae */ /* 0x0005e8000b901d50 */
[----:B------:R2:W-:Y:S01]  /*3100*/  LDGSTS.E.BYPASS.LTC128B.128 [R211+0x6800], desc[UR16][R28.64] ;  /* 0x068000001cd37fae */ /* 0x0005e2000b901d50 */
[----:B------:R-:W-:-:S03]  /*3110*/  IMAD.X R31, R88, 0x1, R27, P1 ;  /* 0x00000001581f7824 */ /* 0x000fc600008e061b */
        /* <DEDUP_REMOVED lines=9> */
.L_x_767:
[----:B------:R-:W4:Y:S01]  /*31b0*/  MUFU.TANH R59, R59 ;  /* 0x0000003b003b7308 */ /* 0x000f220000002400 */
[----:B------:R-:W-:Y:S01]  /*31c0*/  FSEL R167, R167, -INF , !P6 ;  /* 0xff800000a7a77808 */ /* 0x000fe20007000000 */
[----:B------:R-:W5:Y:S01]  /*31d0*/  SHFL.BFLY PT, R3, R10, 0x2, 0x1f ;  /* 0x0c401f000a037f89 */ /* 0x000f6200000e0000 */
[----:B------:R-:W-:Y:S01]  /*31e0*/  FMNMX.FTZ R16, R177, R16, !PT ;  /* 0x00000010b1107209 */ /* 0x000fe20007810000 */
[----:B------:R-:W-:Y:S01]  /*31f0*/  ULDC UR5, c[0x0][0x2ec] ;  /* 0x0000bb0000057ab9 */ /* 0x000fe20000000800 */
[----:B------:R-:W-:Y:S02]  /*3200*/  FSEL R173, R173, -INF , !P5 ;  /* 0xff800000adad7808 */ /* 0x000fe40006800000 */
[----:B------:R-:W-:Y:S02]  /*3210*/  FMNMX.FTZ R16, R167, R16, !PT ;  /* 0x00000010a7107209 */ /* 0x000fe40007810000 */
[----:B---3--:R-:W-:Y:S02]  /*3220*/  FSEL R171, R171, -INF , !P4 ;  /* 0xff800000abab7808 */ /* 0x008fe40006000000 */
[----:B------:R-:W-:-:S02]  /*3230*/  FMNMX.FTZ R16, R173, R16, !PT ;  /* 0x00000010ad107209 */ /* 0x000fc40007810000 */
[----:B-1----:R-:W-:Y:S02]  /*3240*/  FSEL R169, R169, -INF , !P3 ;  /* 0xff800000a9a97808 */ /* 0x002fe40005800000 */
[----:B------:R-:W-:Y:S02]  /*3250*/  FMNMX.FTZ R16, R171, R16, !PT ;  /* 0x00000010ab107209 */ /* 0x000fe40007810000 */
[----:B----4-:R-:W-:Y:S02]  /*3260*/  FSEL R165, R59, -INF , !P2 ;  /* 0xff8000003ba57808 */ /* 0x010fe40005000000 */
[----:B------:R-:W-:Y:S02]  /*3270*/  FMNMX.FTZ R16, R169, R16, !PT ;  /* 0x00000010a9107209 */ /* 0x000fe40007810000 */
[----:B------:R-:W-:Y:S02]  /*3280*/  IADD3 R200, R91, R4, RZ ;  /* 0x000000045bc87210 */ /* 0x000fe40007ffe0ff */
[----:B------:R-:W-:-:S02]  /*3290*/  FMNMX.FTZ R16, R165, R16, !PT ;  /* 0x00000010a5107209 */ /* 0x000fc40007810000 */
[----:B------:R-:W-:Y:S02]  /*32a0*/  LEA R200, R200, UR4, 0x1 ;  /* 0x00000004c8c87c11 */ /* 0x000fe4000f8e08ff */
[----:B-----5:R-:W-:Y:S02]  /*32b0*/  FMNMX.FTZ R17, R10, R3, !PT ;  /* 0x000000030a117209 */ /* 0x020fe40007810000 */
[----:B------:R-:W1:Y:S01]  /*32c0*/  SHFL.BFLY PT, R3, R16, 0x2, 0x1f ;  /* 0x0c401f0010037f89 */ /* 0x000e6200000e0000 */
[-C--:B------:R-:W-:Y:S02]  /*32d0*/  LEA R198, R7, R200.reuse, 0x1 ;  /* 0x000000c807c67211 */ /* 0x080fe400078e08ff */
[C---:B------:R-:W-:Y:S01]  /*32e0*/  LEA R197, R5.reuse, R200, 0x1 ;  /* 0x000000c805c57211 */ /* 0x040fe200078e08ff */
[----:B------:R-:W3:Y:S01]  /*32f0*/  SHFL.BFLY PT, R132, R17, 0x1, 0x1f ;  /* 0x0c201f0011847f89 */ /* 0x000ee200000e0000 */
        /* <DEDUP_REMOVED lines=15> */
[----:B-1----:R-:W-:Y:S02]  /*33f0*/  FMNMX.FTZ R10, R16, R3, !PT ;  /* 0x00000003100a7209 */ /* 0x002fe40007810000 */
[----:B------:R-:W-:Y:S01]  /*3400*/  IADD3 R185, R203, 0x5000, RZ ;  /* 0x00005000cbb97810 */ /* 0x000fe20007ffe0ff */
[----:B------:R-:W-:Y:S01]  /*3410*/  LDSM.16.MT88.4 R48, [R198+0xe000] ;  /* 0x00e00000c630783b */ /* 0x000fe20000004200 */
[----:B---3--:R-:W-:Y:S02]  /*3420*/  FMNMX.FTZ R132, R17, R132, !PT ;  /* 0x0000008411847209 */ /* 0x008fe40007810000 */
[----:B------:R-:W-:Y:S01]  /*3430*/  IADD3 R184, R203, 0x5800, RZ ;  /* 0x00005800cbb87810 */ /* 0x000fe20007ffe0ff */
[----:B------:R-:W1:Y:S01]  /*3440*/  SHFL.BFLY PT, R3, R10, 0x1, 0x1f ;  /* 0x0c201f000a037f89 */ /* 0x000e6200000e0000 */
[C---:B------:R-:W-:Y:S01]  /*3450*/  FSETP.NEU.FTZ.AND P1, PT, R132.reuse, -INF , PT ;  /* 0xff8000008400780b */ /* 0x040fe20003f3d000 */
[----:B------:R-:W-:-:S02]  /*3460*/  FMUL.FTZ R175, R132, UR5 ;  /* 0x0000000584af7c20 */ /* 0x000fc40008410000 */
        /* <DEDUP_REMOVED lines=16> */
[----:B--2---:R-:W1:Y:S01]  /*3570*/  LDSM.16.MT88.4 R16, [R196+0x10000] ;  /* 0x01000000c410783b */ /* 0x004e620000004200 */
        /* <DEDUP_REMOVED lines=10> */
[----:B------:R-:W-:Y:S01]  /*3620*/  LDSM.16.MT88.4 R28, [R198+0xc800] ;  /* 0x00c80000c61c783b */ /* 0x000fe20000004200 */
[--C-:B------:R-:W-:Y:S01]  /*3630*/  FFMA.FTZ R225, R168, UR5, -R175.reuse ;  /* 0x00000005a8e17c23 */ /* 0x100fe200080108af */
[--C-:B------:R-:W-:Y:S01]  /*3640*/  FFMA.FTZ R174, R174, UR5, -R175.reuse ;  /* 0x00000005aeae7c23 */ /* 0x100fe200080108af */
[--C-:B------:R-:W-:Y:S01]  /*3650*/  FFMA.FTZ R156, R33, UR5, -R166.reuse ;  /* 0x00000005219c7c23 */ /* 0x100fe200080108a6 */
[--C-:B------:R-:W-:Y:S01]  /*3660*/  FFMA.FTZ R157, R23, UR5, -R166.reuse ;  /* 0x00000005179d7c23 */ /* 0x100fe200080108a6 */
[--C-:B------:R-:W-:Y:S01]  /*3670*/  FFMA.FTZ R152, R21, UR5, -R166.reuse ;  /* 0x0000000515987c23 */ /* 0x100fe200080108a6 */
[--C-:B------:R-:W-:Y:S01]  /*3680*/  FFMA.FTZ R151, R25, UR5, -R166.reuse ;  /* 0x0000000519977c23 */ /* 0x100fe200080108a6 */
[----:B------:R-:W3:Y:S01]  /*3690*/  MUFU.EX2 R150, R150 ;  /* 0x0000009600967308 */ /* 0x000ee20000000800 */
        /* <DEDUP_REMOVED lines=27> */
[----:B------:R-:W3:Y:S01]  /*3850*/  MUFU.EX2 R151, R151 ;  /* 0x0000009700977308 */ /* 0x000ee20000000800 */
[----:B----4-:R-:W-:Y:S01]  /*3860*/  F2FP.BF16.F32.PACK_AB R97, R157, R156 ;  /* 0x0000009c9d61723e */ /* 0x010fe200000010ff */
[----:B------:R-:W-:Y:S01]  /*3870*/  FADD.FTZ R157, R156, R157 ;  /* 0x0000009d9c9d7221 */ /* 0x000fe20000010000 */
[----:B------:R-:W-:-:S05]  /*3880*/  FADD.FTZ R153, R150, R153 ;  /* 0x0000009996997221 */ /* 0x000fca0000010000 */
        /* <DEDUP_REMOVED lines=194> */
[----:B------:R-:W-:Y:S01]  /*44b0*/  ULDC.64 UR8, c[0x0][0x248] ;  /* 0x0000920000087ab9 */ /* 0x000fe20000000a00 */
[----:B------:R-:W-:Y:S01]  /*44c0*/  ULDC UR15, c[0x0][0x39c] ;  /* 0x0000e700000f7ab9 */ /* 0x000fe20000000800 */
[----:B------:R-:W-:Y:S02]  /*44d0*/  USHF.L.U64.HI UR14, UR8, 0x5, UR9 ;  /* 0x00000005080e7899 */ /* 0x000fe40008010209 */
[----:B------:R-:W-:Y:S01]  /*44e0*/  USHF.L.U32 UR5, UR8, 0x5, URZ ;  /* 0x0000000508057899 */ /* 0x000fe2000800063f */
[----:B------:R-:W-:Y:S01]  /*44f0*/  ULDC UR4, c[0x0][0x2ec] ;  /* 0x0000bb0000047ab9 */ /* 0x000fe20000000800 */
[----:B------:R-:W-:Y:S01]  /*4500*/  ULDC.64 UR12, c[0x0][0x250] ;  /* 0x00009400000c7ab9 */ /* 0x000fe20000000a00 */
[----:B------:R-:W-:Y:S01]  /*4510*/  ULDC.64 UR6, c[0x0][0x218] ;  /* 0x0000860000067ab9 */ /* 0x000fe20000000a00 */
[----:B------:R-:W-:Y:S01]  /*4520*/  ULDC.64 UR10, c[0x0][0x220] ;  /* 0x00008800000a7ab9 */ /* 0x000fe20000000a00 */
[----:B------:R-:W-:Y:S07]  /*4530*/  BRA `(.L_x_769) ;  /* 0x0000000000847947 */ /* 0x000fee0003800000 */
.L_x_771:
        /* <DEDUP_REMOVED lines=33> */
.L_x_769:
        /* <DEDUP_REMOVED lines=10> */
[C---:B------:R-:W-:Y:S02]  /*47f0*/  IADD3 R132, P0, R220.reuse, R226, RZ ;  /* 0x000000e2dc847210 */ /* 0x040fe40007f1e0ff */
[----:B------:R-:W-:Y:S02]  /*4800*/  LEA.HI.X R227, R3, UR11, R2, 0x1, P1 ;  /* 0x0000000b03e37c11 */ /* 0x000fe400088f0c02 */
[C---:B------:R-:W-:Y:S03]  /*4810*/  IADD3 R228, P1, R220.reuse, R132, RZ ;  /* 0x00000084dce47210 */ /* 0x040fe60007f3e0ff */
[----:B------:R-:W-:Y:S01]  /*4820*/  @!PT LDS RZ, [RZ] ;  /* 0x00000000fffff984 */ /* 0x000fe20000000800 */
[----:B------:R-:W-:Y:S01]  /*4830*/  @!PT LDS RZ, [RZ] ;  /* 0x00000000fffff984 */ /* 0x000fe20000000800 */
[----:B------:R-:W-:Y:S01]  /*4840*/  @!PT LDS RZ, [RZ] ;  /* 0x00000000fffff984 */ /* 0x000fe20000000800 */
[----:B------:R-:W-:Y:S01]  /*4850*/  LDGSTS.E.BYPASS.LTC128B.128 [R211+0xc000], desc[UR16][R226.64] ;  /* 0x0c000000e2d37fae */ /* 0x000fe2000b901d50 */
[C---:B------:R-:W-:Y:S01]  /*4860*/  IMAD.X R133, R213.reuse, 0x1, R227, P0 ;  /* 0x00000001d5857824 */ /* 0x040fe200000e06e3 */
[----:B------:R-:W-:Y:S03]  /*4870*/  IADD3 R2, P0, R220, R228, RZ ;  /* 0x000000e4dc027210 */ /* 0x000fe60007f1e0ff */
[----:B------:R-:W-:Y:S01]  /*4880*/  LDGSTS.E.BYPASS.LTC128B.128 [R211+0xe000], desc[UR16][R226.64+0x80] ;  /* 0x0e000080e2d37fae */ /* 0x000fe2000b901d50 */
[C---:B------:R-:W-:Y:S04]  /*4890*/  IMAD.X R229, R213.reuse, 0x1, R133, P1 ;  /* 0x00000001d5e57824 */ /* 0x040fe800008e0685 */
[----:B------:R-:W-:Y:S01]  /*48a0*/  LDGSTS.E.BYPASS.LTC128B.128 [R211+0x10000], desc[UR16][R226.64+0x100] ;  /* 0x10000100e2d37fae */ /* 0x000fe2000b901d50 */
[----:B------:R-:W-:Y:S01]  /*48b0*/  IMAD.X R3, R213, 0x1, R229, P0 ;  /* 0x00000001d5037824 */ /* 0x000fe200000e06e5 */
[----:B------:R-:W-:Y:S03]  /*48c0*/  ISETP.GT.AND P0, PT, R221, RZ, PT ;  /* 0x000000ffdd00720c */ /* 0x000fe60003f04270 */
[----:B------:R-:W-:Y:S05]  /*48d0*/  LDGSTS.E.BYPASS.LTC128B.128 [R211+0xc800], desc[UR16][R132.64] ;  /* 0x0c80000084d37fae */ /* 0x000fea000b901d50 */
[----:B------:R-:W-:Y:S05]  /*48e0*/  LDGSTS.E.BYPASS.LTC128B.128 [R211+0xe800], desc[UR16][R132.64+0x80] ;  /* 0x0e80008084d37fae */ /* 0x000fea000b901d50 */
[----:B------:R-:W-:Y:S05]  /*48f0*/  LDGSTS.E.BYPASS.LTC128B.128 [R211+0x10800], desc[UR16][R132.64+0x100] ;  /* 0x1080010084d37fae */ /* 0x000fea000b901d50 */
[----:B------:R-:W-:Y:S05]  /*4900*/  LDGSTS.E.BYPASS.LTC128B.128 [R211+0xd000], desc[UR16][R228.64] ;  /* 0x0d000000e4d37fae */ /* 0x000fea000b901d50 */
        /* <DEDUP_REMOVED lines=173> */
[----:B------:R-:W-:Y:S01]  /*53e0*/  MUFU.TANH R247, R247 ;  /* 0x000000f700f77308 */ /* 0x000fe20000002400 */
[----:B------:R-:W-:Y:S01]  /*53f0*/  FMUL.FTZ R242, R13, UR15 ;  /* 0x0000000f0df27c20 */ /* 0x000fe20008410000 */
[----:B------:R-:W-:Y:S01]  /*5400*/  FMUL.FTZ R243, R15, UR15 ;  /* 0x0000000f0ff37c20 */ /* 0x000fe20008410000 */
[----:B------:R-:W-:Y:S01]  /*5410*/  FMUL.FTZ R240, R16, UR15 ;  /* 0x0000000f10f07c20 */ /* 0x000fe20008410000 */
[----:B------:R-:W-:Y:S01]  /*5420*/  FMUL.FTZ R241, R18, UR15 ;  /* 0x0000000f12f17c20 */ /* 0x000fe20008410000 */
[----:B------:R-:W-:Y:S01]  /*5430*/  FMUL.FTZ R238, R17, UR15 ;  /* 0x0000000f11ee7c20 */ /* 0x000fe20008410000 */
[----:B------:R-:W-:Y:S01]  /*5440*/  FMUL.FTZ R239, R19, UR15 ;  /* 0x0000000f13ef7c20 */ /* 0x000fe20008410000 */
[----:B------:R-:W-:Y:S03]  /*5450*/  FMUL.FTZ R236, R20, UR15 ;  /* 0x0000000f14ec7c20 */ /* 0x000fe60008410000 */
[----:B------:R-:W3:Y:S01]  /*5460*/  MUFU.TANH R246, R246 ;  /* 0x000000f600f67308 */ /* 0x000ee20000002400 */
[----:B--2---:R-:W-:Y:S01]  /*5470*/  FMNMX.FTZ R3, R248, R135, !PT ;  /* 0x00000087f8037209 */ /* 0x004fe20007810000 */
[----:B------:R-:W-:Y:S01]  /*5480*/  FMUL.FTZ R235, R22, UR15 ;  /* 0x0000000f16eb7c20 */ /* 0x000fe20008410000 */
[----:B------:R-:W-:Y:S01]  /*5490*/  FMUL.FTZ R234, R21, UR15 ;  /* 0x0000000f15ea7c20 */ /* 0x000fe20008410000 */
[----:B------:R-:W-:Y:S01]  /*54a0*/  FMUL.FTZ R237, R23, UR15 ;  /* 0x0000000f17ed7c20 */ /* 0x000fe20008410000 */
[----:B------:R-:W-:Y:S01]  /*54b0*/  FMUL.FTZ R232, R24, UR15 ;  /* 0x0000000f18e87c20 */ /* 0x000fe20008410000 */
[C---:B-1----:R-:W-:Y:S04]  /*54c0*/  HMMA.16816.F32.BF16 R28, R176.reuse, R136, R28 ;  /* 0x00000088b01c723c */ /* 0x042fe8000004181c */
[----:B------:R1:W2:Y:S01]  /*54d0*/  MUFU.TANH R162, R2 ;  /* 0x0000000200a27308 */ /* 0x0002a20000002400 */
[----:B------:R-:W-:Y:S01]  /*54e0*/  FMUL.FTZ R233, R26, UR15 ;  /* 0x0000000f1ae97c20 */ /* 0x000fe20008410000 */
[----:B------:R-:W-:Y:S01]  /*54f0*/  FMUL.FTZ R230, R25, UR15 ;  /* 0x0000000f19e67c20 */ /* 0x000fe20008410000 */
[----:B------:R-:W-:Y:S01]  /*5500*/  FMUL.FTZ R231, R27, UR15 ;  /* 0x0000000f1be77c20 */ /* 0x000fe20008410000 */
[----:B------:R-:W-:Y:S06]  /*5510*/  HMMA.16816.F32.BF16 R32, R176, R138, R32 ;  /* 0x0000008ab020723c */ /* 0x000fec0000041820 */
[----:B------:R-:W4:Y:S01]  /*5520*/  MUFU.TANH R249, R249 ;  /* 0x000000f900f97308 */ /* 0x000f220000002400 */
[----:B---3--:R-:W-:Y:S09]  /*5530*/  FMNMX.FTZ R3, R246, R3, !PT ;  /* 0x00000003f6037209 */ /* 0x008ff20007810000 */
[----:B------:R-:W3:Y:S01]  /*5540*/  MUFU.TANH R251, R251 ;  /* 0x000000fb00fb7308 */ /* 0x000ee20000002400 */
[----:B-1----:R-:W-:Y:S02]  /*5550*/  FMNMX.FTZ R2, R247, R0, !PT ;  /* 0x00000000f7027209 */ /* 0x002fe40007810000 */
[----:B--2---:R-:W-:Y:S01]  /*5560*/  FMNMX.FTZ R3, R162, R3, !PT ;  /* 0x00000003a2037209 */ /* 0x004fe20007810000 */
[----:B------:R-:W-:Y:S06]  /*5570*/  FMUL.FTZ R226, R28, UR15 ;  /* 0x0000000f1ce27c20 */ /* 0x000fec0008410000 */
[----:B------:R-:W1:Y:S01]  /*5580*/  MUFU.TANH R252, R252 ;  /* 0x000000fc00fc7308 */ /* 0x000e620000002400 */
[----:B----4-:R-:W-:Y:S01]  /*5590*/  FMNMX.FTZ R2, R249, R2, !PT ;  /* 0x00000002f9027209 */ /* 0x010fe20007810000 */
        /* <DEDUP_REMOVED lines=59> */
.L_x_770:
[----:B------:R-:W3:Y:S01]  /*5950*/  SHFL.BFLY PT, R3, R10, 0x2, 0x1f ;  /* 0x0c401f000a037f89 */ /* 0x000ee200000e0000 */
[----:B-1--4-:R-:W-:Y:S02]  /*5960*/  FMNMX.FTZ R7, R133, R2, !PT ;  /* 0x0000000285077209 */ /* 0x012fe40007810000 */
[----:B------:R-:W-:Y:S05]  /*5970*/  IADD3 R221, R221, -0x1, RZ ;  /* 0xffffffffdddd7810 */ /* 0x000fea0007ffe0ff */
[----:B------:R-:W-:Y:S08]  /*5980*/  LDSM.16.MT88.4 R16, [R200+0xc000] ;  /* 0x00c00000c810783b */ /* 0x000ff00000004200 */
[----:B------:R-:W1:Y:S08]  /*5990*/  SHFL.BFLY PT, R2, R7, 0x2, 0x1f ;  /* 0x0c401f0007027f89 */ /* 0x000e7000000e0000 */
[----:B------:R-:W-:Y:S08]  /*59a0*/  LDSM.16.MT88.4 R24, [R198+0xc000] ;  /* 0x00c00000c618783b */ /* 0x000ff00000004200 */
[----:B--2---:R-:W-:Y:S08]  /*59b0*/  LDSM.16.MT88.4 R32, [R197+0xc000] ;  /* 0x00c00000c520783b */ /* 0x004ff00000004200 */
[----:B------:R-:W-:Y:S08]  /*59c0*/  LDSM.16.MT88.4 R136, [R196+0xc000] ;  /* 0x00c00000c488783b */ /* 0x000ff00000004200 */
[----:B------:R-:W-:Y:S08]  /*59d0*/  LDSM.16.MT88.4 R140, [R197+0xe800] ;  /* 0x00e80000c58c783b */ /* 0x000ff00000004200 */
[----:B------:R-:W-:Y:S08]  /*59e0*/  LDSM.16.MT88.4 R148, [R198+0xf800] ;  /* 0x00f80000c694783b */ /* 0x000ff00000004200 */
[----:B------:R-:W-:Y:S08]  /*59f0*/  LDSM.16.MT88.4 R152, [R197+0xf800] ;  /* 0x00f80000c598783b */ /* 0x000ff00000004200 */
[----:B------:R-:W-:Y:S01]  /*5a00*/  LDSM.16.MT88.4 R156, [R196+0xf800] ;  /* 0x00f80000c49c783b */ /* 0x000fe20000004200 */
[----:B---3--:R-:W-:Y:S02]  /*5a10*/  FMNMX.FTZ R9, R10, R3, !PT ;  /* 0x000000030a097209 */ /* 0x008fe40007810000 */
[----:B-1----:R-:W-:Y:S05]  /*5a20*/  FMNMX.FTZ R4, R7, R2, !PT ;  /* 0x0000000207047209 */ /* 0x002fea0007810000 */
        /* <DEDUP_REMOVED lines=365> */
.L_x_768:
        /* <DEDUP_REMOVED lines=210> */
.L_x_772:
        /* <DEDUP_REMOVED lines=23> */
.L_x_773:
        /* <DEDUP_REMOVED lines=113> */
.L_x_775:
[----:B------:R-:W-:Y:S05]  /*86a0*/  BSYNC B0 ;  /* 0x0000000000007941 */ /* 0x000fea0003800000 */
.L_x_774:
        /* <DEDUP_REMOVED lines=35> */
.L_x_777:
[----:B------:R-:W-:Y:S05]  /*88e0*/  BSYNC B0 ;  /* 0x0000000000007941 */ /* 0x000fea0003800000 */
.L_x_776:
        /* <DEDUP_REMOVED lines=20> */
.L_x_779:
[----:B------:R-:W-:Y:S05]  /*8a30*/  BSYNC B0 ;  /* 0x0000000000007941 */ /* 0x000fea0003800000 */
.L_x_778:
        /* <DEDUP_REMOVED lines=20> */
.L_x_781:
[----:B------:R-:W-:Y:S05]  /*8b80*/  BSYNC B0 ;  /* 0x0000000000007941 */ /* 0x000fea0003800000 */
.L_x_780:
        /* <DEDUP_REMOVED lines=17> */
.L_x_764:
        /* <DEDUP_REMOVED lines=15> */
[----:B------:R-:W-:Y:S02]  /*8d90*/  LEA.HI R0, R15, R90, RZ, 0x3 ;  /* 0x0000005a0f007211 */ /* 0x000fe400078f18ff */
[----:B------:R-:W-:Y:S01]  /*8da0*/  ISETP.NE.OR P3, PT, R209, -0x1, P0 ;  /* 0xffffffffd100780c */ /* 0x000fe20000765670 */
[-C--:B---3--:R-:W-:Y:S01]  /*8db0*/  @!P4 IMAD R12, R5, R6.reuse, RZ ;  /* 0x00000006050cc224 */ /* 0x088fe200078e02ff */
[----:B------:R-:W-:Y:S01]  /*8dc0*/  LOP3.LUT R15, R0, 0x1ffffff8, RZ, 0xc0, !PT ;  /* 0x1ffffff8000f7812 */ /* 0x000fe200078ec0ff */
[----:B------:R-:W-:Y:S02]  /*8dd0*/  @!P4 IMAD.WIDE.U32 R18, R3, R6, RZ ;  /* 0x000000060312c225 */ /* 0x000fe400078e00ff */
[----:B------:R-:W3:Y:S02]  /*8de0*/  @!P1 LDC R2, c[0x0][0x270] ;  /* 0x00009c00ff029b82 */ /* 0x000ee40000000800 */
[----:B------:R-:W-:-:S02]  /*8df0*/  IMAD.IADD R15, R90, 0x1, -R15 ;  /* 0x000000015a0f7824 */ /* 0x000fc400078e0a0f */
[----:B-1----:R-:W-:-:S04]  /*8e00*/  @P4 IMAD.WIDE.U32 R16, R209, R8, RZ ;  /* 0x00000008d1104225 */ /* 0x002fc800078e00ff */
[----:B------:R-:W1:Y:S01]  /*8e10*/  @!P0 LDC R10, c[0x0][0x2c4] ;  /* 0x0000b100ff0a8b82 */ /* 0x000e620000000800 */
[----:B------:R-:W-:Y:S02]  /*8e20*/  @P4 IMAD R9, R209, R9, R17 ;  /* 0x00000009d1094224 */ /* 0x000fe400078e0211 */
[----:B------:R-:W-:Y:S02]  /*8e30*/  @!P4 IMAD R7, R3, R7, R12 ;  /* 0x000000070307c224 */ /* 0x000fe400078e020c */
[----:B------:R-:W-:Y:S02]  /*8e40*/  IMAD.SHL.U32 R15, R15, 0x8, RZ ;  /* 0x000000080f0f7824 */ /* 0x000fe400078e00ff */
[----:B------:R-:W-:Y:S01]  /*8e50*/  @!P4 IMAD.MOV.U32 R16, RZ, RZ, R18 ;  /* 0x000000ffff10c224 */ /* 0x000fe200078e0012 */
[----:B--2---:R-:W3:Y:S01]  /*8e60*/  @P2 LDC R11, c[0x0][0x2e4] ;  /* 0x0000b900ff0b2b82 */ /* 0x004ee20000000800 */
[----:B------:R-:W-:Y:S01]  /*8e70*/  @!P4 IMAD.IADD R9, R19, 0x1, R7 ;  /* 0x000000011309c824 */ /* 0x000fe200078e0207 */
[----:B------:R-:W-:Y:S01]  /*8e80*/  SHF.R.S32.HI R7, RZ, 0x1f, R27 ;  /* 0x0000001fff077819 */ /* 0x000fe2000001141b */
[----:B------:R-:W-:Y:S01]  /*8e90*/  @P1 IMAD.MOV.U32 R8, RZ, RZ, 0x1 ;  /* 0x00000001ff081424 */ /* 0x000fe200078e00ff */
[----:B------:R-:W-:-:S02]  /*8ea0*/  IADD3 R16, P2, R15, R16, RZ ;  /* 0x000000100f107210 */ /* 0x000fc40007f5e0ff */
[----:B------:R-:W-:Y:S01]  /*8eb0*/  CS2R R18, SRZ ;  /* 0x0000000000127805 */ /* 0x000fe2000001ff00 */
[----:B------:R-:W-:Y:S01]  /*8ec0*/  IMAD R12, R7, UR4, RZ ;  /* 0x00000004070c7c24 */ /* 0x000fe2000f8e02ff */
[----:B------:R-:W2:Y:S01]  /*8ed0*/  @P1 LDC.64 R4, c[0x0][0x2c0] ;  /* 0x0000b000ff041b82 */ /* 0x000ea20000000a00 */
[----:B------:R-:W-:-:S03]  /*8ee0*/  LEA.HI.X.SX32 R17, R15, R9, 0x1, P2 ;  /* 0x000000090f117211 */ /* 0x000fc600010f0eff */
[----:B------:R-:W-:-:S04]  /*8ef0*/  IMAD.WIDE.U32 R16, R27, UR4, R16 ;  /* 0x000000041b107c25 */ /* 0x000fc8000f8e0010 */
[----:B------:R-:W4:Y:S01]  /*8f00*/  @P1 LDC R6, c[0x0][0x2c0] ;  /* 0x0000b000ff061b82 */ /* 0x000f220000000800 */
[----:B-1----:R-:W-:Y:S01]  /*8f10*/  @!P3 IMAD R209, R3, R10, RZ ;  /* 0x0000000a03d1b224 */ /* 0x002fe200078e02ff */
[----:B------:R-:W-:Y:S01]  /*8f20*/  SHF.R.S32.HI R10, RZ, 0x3, R0 ;  /* 0x00000003ff0a7819 */ /* 0x000fe20000011400 */
[----:B------:R-:W-:Y:S01]  /*8f30*/  IMAD R0, R27, UR5, R12 ;  /* 0x000000051b007c24 */ /* 0x000fe2000f8e020c */
[----:B------:R-:W-:Y:S01]  /*8f40*/  LOP3.LUT P3, RZ, R90, 0x7, RZ, 0xc0, !PT ;  /* 0x000000075aff7812 */ /* 0x000fe2000786c0ff */
[--C-:B------:R-:W-:Y:S01]  /*8f50*/  @!P0 IMAD.MOV.U32 R18, RZ, RZ, R209.reuse ;  /* 0x000000ffff128224 */ /* 0x100fe200078e00d1 */
[C---:B------:R-:W-:Y:S01]  /*8f60*/  ISETP.GE.AND P4, PT, R10.reuse, R212, PT ;  /* 0x000000d40a00720c */ /* 0x040fe20003f86270 */
[----:B---3--:R-:W-:Y:S01]  /*8f70*/  @!P1 IMAD R8, R11, R2, RZ ;  /* 0x000000020b089224 */ /* 0x008fe200078e02ff */
[----:B------:R-:W-:Y:S01]  /*8f80*/  @!P0 SHF.R.S32.HI R19, RZ, 0x1f, R209 ;  /* 0x0000001fff138819 */ /* 0x000fe200000114d1 */
[C---:B------:R-:W-:Y:S01]  /*8f90*/  VIADD R7, R10.reuse, 0x10 ;  /* 0x000000100a077836 */ /* 0x040fe20000000000 */
[C---:B------:R-:W-:Y:S01]  /*8fa0*/  ISETP.GE.OR P6, PT, R10.reuse, R212, P3 ;  /* 0x000000d40a00720c */ /* 0x040fe20001fc6670 */
[----:B------:R-:W-:Y:S01]  /*8fb0*/  IMAD R2, R3, R8, RZ ;  /* 0x0000000803027224 */ /* 0x000fe200078e02ff */
[----:B------:R-:W-:Y:S01]  /*8fc0*/  IADD3 R3, R10, 0x30, RZ ;  /* 0x000000300a037810 */ /* 0x000fe20007ffe0ff */
[----:B------:R-:W-:Y:S01]  /*8fd0*/  IMAD.IADD R9, R0, 0x1, R17 ;  /* 0x0000000100097824 */ /* 0x000fe200078e0211 */
[----:B------:R-:W-:Y:S01]  /*8fe0*/  ISETP.GE.OR P5, PT, R7, R212, P3 ;  /* 0x000000d40700720c */ /* 0x000fe20001fa6670 */
[----:B--2---:R-:W-:Y:S01]  /*8ff0*/  @P1 IMAD R4, R5, R4, RZ ;  /* 0x0000000405041224 */ /* 0x004fe200078e02ff */
[----:B------:R-:W-:Y:S01]  /*9000*/  SEL R2, R2, RZ, P0 ;  /* 0x000000ff02027207 */ /* 0x000fe20000000000 */
[----:B------:R-:W-:Y:S01]  /*9010*/  @!P1 IMAD.MOV.U32 R4, RZ, RZ, R11 ;  /* 0x000000ffff049224 */ /* 0x000fe200078e000b */
[--C-:B------:R-:W-:Y:S01]  /*9020*/  SHF.R.S32.HI R11, RZ, 0x1f, R10.reuse ;  /* 0x0000001fff0b7819 */ /* 0x100fe2000001140a */
[----:B------:R-:W-:Y:S01]  /*9030*/  VIADD R5, R10, 0x20 ;  /* 0x000000200a057836 */ /* 0x000fe20000000000 */
[-C--:B------:R-:W-:Y:S01]  /*9040*/  ISETP.GE.AND P0, PT, R3, R212.reuse, PT ;  /* 0x000000d40300720c */ /* 0x080fe20003f06270 */
[----:B------:R-:W-:Y:S01]  /*9050*/  @!P1 IMAD.MOV.U32 R6, RZ, RZ, 0x1 ;  /* 0x00000001ff069424 */ /* 0x000fe200078e00ff */
[-C--:B------:R-:W-:Y:S01]  /*9060*/  ISETP.GE.AND P1, PT, R7, R212.reuse, PT ;  /* 0x000000d40700720c */ /* 0x080fe20003f26270 */
[----:B------:R-:W-:Y:S01]  /*9070*/  IMAD.WIDE R210, R210, 0x40, R10 ;  /* 0x00000040d2d27825 */ /* 0x000fe200078e020a */
[----:B------:R-:W-:Y:S01]  /*9080*/  ISETP.GE.AND P2, PT, R5, R212, PT ;  /* 0x000000d40500720c */ /* 0x000fe20003f46270 */
        /* <DEDUP_REMOVED lines=13> */
.L_x_783:
[----:B------:R-:W-:Y:S05]  /*9160*/  BSYNC B0 ;  /* 0x0000000000007941 */ /* 0x000fea0003800000 */
.L_x_782:
        /* <DEDUP_REMOVED lines=21> */
.L_x_785:
[----:B------:R-:W-:Y:S05]  /*92c0*/  BSYNC B0 ;  /* 0x0000000000007941 */ /* 0x000fea0003800000 */
.L_x_784:
        /* <DEDUP_REMOVED lines=17> */
.L_x_787:
[----:B------:R-:W-:Y:S05]  /*93e0*/  BSYNC B0 ;  /* 0x0000000000007941 */ /* 0x000fea0003800000 */
.L_x_786:
        /* <DEDUP_REMOVED lines=19> */
.L_x_789:
[----:B------:R-:W-:Y:S05]  /*9520*/  BSYNC B0 ;  /* 0x0000000000007941 */ /* 0x000fea0003800000 */
.L_x_788:
        /* <DEDUP_REMOVED lines=11> */
.L_x_791:
[----:B------:R-:W-:Y:S05]  /*95e0*/  BSYNC B0 ;  /* 0x0000000000007941 */ /* 0x000fea0003800000 */
.L_x_790:
[----:B------:R-:W-:Y:S04]  /*95f0*/  BSSY B0, `(.L_x_792) ;  /* 0x000000a000007945 */ /* 0x000fe80003800000 */
[----:B------:R-:W-:Y:S05]  /*9600*/  @P5 BRA `(.L_x_793) ;  /* 0x0000000000205947 */ /* 0x000fea0003800000 */
[----:B------:R-:W-:Y:S01]  /*9610*/  IMAD R2, R7, R6, RZ ;  /* 0x0000000607027224 */ /* 0x000fe200078e02ff */
[----:B------:R-:W-:-:S04]  /*9620*/  ULDC.64 UR4, c[0x0][0x2b0] ;  /* 0x0000ac0000047ab9 */ /* 0x000fc80000000a00 */
[----:B------:R-:W-:-:S04]  /*9630*/  IADD3 R7, P0, R2, R0, RZ ;  /* 0x0000000002077210 */ /* 0x000fc80007f1e0ff */
[----:B------:R-:W-:Y:S02]  /*9640*/  LEA.HI.X.SX32 R2, R2, R13, 0x1, P0 ;  /* 0x0000000d02027211 */ /* 0x000fe400000f0eff */
[----:B---3--:R-:W-:-:S04]  /*9650*/  LEA R8, P0, R7, UR4, 0x2 ;  /* 0x0000000407087c11 */ /* 0x008fc8000f8010ff */
[----:B------:R-:W-:Y:S01]  /*9660*/  LEA.HI.X R9, R7, UR5, R2, 0x2, P0 ;  /* 0x0000000507097c11 */ /* 0x000fe200080f1402 */
[----:B------:R-:W-:-:S05]  /*9670*/  IMAD.MOV.U32 R7, RZ, RZ, 0x7f800000 ;  /* 0x7f800000ff077424 */ /* 0x000fca00078e00ff */
[----:B------:R4:W-:Y:S03]  /*9680*/  STG.E desc[UR16][R8.64], R7 ;  /* 0x0000000708007986 */ /* 0x0009e6000c101910 */
.L_x_793:
[----:B------:R-:W-:Y:S05]  /*9690*/  BSYNC B0 ;  /* 0x0000000000007941 */ /* 0x000fea0003800000 */
.L_x_792:
        /* <DEDUP_REMOVED lines=10> */
.L_x_795:
[----:B------:R-:W-:Y:S05]  /*9740*/  BSYNC B0 ;  /* 0x0000000000007941 */ /* 0x000fea0003800000 */
.L_x_794:
        /* <DEDUP_REMOVED lines=10> */
.L_x_796:
        /* <DEDUP_REMOVED lines=9> */
.L_x_1523:


//--------------------- .text._ZN5flash16flash_fwd_kernelI23Flash_fwd_kernel_traitsILi192ELi64ELi64ELi4ELb0ELb0EN7cutlass10bfloat16_tE19Flash_kernel_traitsILi192ELi64ELi64ELi4ES3_EELb1ELb0ELb0ELb1ELb0ELb0ELb0ELb0EEEvNS_16Flash_fwd_paramsE --------------------------
	.section	.text._ZN5flash16flash_fwd_kernelI23Flash_fwd_kernel_traitsILi192ELi64ELi64ELi4ELb0ELb0EN7cutlass10bfloat16_tE19Flash_kernel_traitsILi192ELi64ELi64ELi4ES3_EELb1ELb0ELb0ELb1ELb0ELb0ELb0ELb0EEEvNS_16Flash_fwd_paramsE,"ax",@progbits
	.align	128
        .global         _ZN5flash16flash_fwd_kernelI23Flash_fwd_kernel_traitsILi192ELi64ELi64ELi4ELb0ELb0EN7cutlass10bfloat16_tE19Flash_kernel_traitsILi192ELi64ELi64ELi4ES3_EELb1ELb0ELb0ELb1ELb0ELb0ELb0ELb0EEEvNS_16Flash_fwd_paramsE
        .type           _ZN5flash16flash_fwd_kernelI23Flash_fwd_kernel_traitsILi192ELi64ELi64ELi4ELb0ELb0EN7cutlass10bfloat16_tE19Flash_kernel_traitsILi192ELi64ELi64ELi4ES3_EELb1ELb0ELb0ELb1ELb0ELb0ELb0ELb0EEEvNS_16Flash_fwd_paramsE,@function
        .size           _ZN5flash16flash_fwd_kernelI23Flash_fwd_kernel_traitsILi192ELi64ELi64ELi4ELb0ELb0EN7cutlass10bfloat16_tE19Flash_kernel_traitsILi192ELi64ELi64ELi4ES3_EELb1ELb0ELb0ELb1ELb0ELb0ELb0ELb0EEEvNS_16Flash_fwd_paramsE,(.L_x_1524 - _ZN5flash16flash_fwd_kernelI23Flash_fwd_kernel_traitsILi192ELi64ELi64ELi4ELb0ELb0EN7cutlass10bfloat16_tE19Flash_kernel_traitsILi192ELi64ELi64ELi4ES3_EELb1ELb0ELb0ELb1ELb0ELb0ELb0ELb0EEEvNS_16Flash_fwd_paramsE)
        .other          _ZN5flash16flash_fwd_kernelI23Flash_fwd_kernel_traitsILi192ELi64ELi64ELi4ELb0ELb0EN7cutlass10bfloat16_tE19Flash_kernel_traitsILi192ELi64ELi64ELi4ES3_EELb1ELb0ELb0ELb1ELb0ELb0ELb0ELb0EEEvNS_16Flash_fwd_paramsE,@"STO_CUDA_ENTRY STV_DEFAULT"
_ZN5flash16flash_fwd_kernelI23Flash_fwd_kernel_traitsILi192ELi64ELi64ELi4ELb0ELb0EN7cutlass10bfloat16_tE19Flash_kernel_traitsILi192ELi64ELi64ELi4ES3_EELb1ELb0ELb0ELb1ELb0ELb0ELb0ELb0EEEvNS_16Flash_fwd_paramsE:
.text._ZN5flash16flash_fwd_kernelI23Flash_fwd_kernel_traitsILi192ELi64ELi64ELi4ELb0ELb0EN7cutlass10bfloat16_tE19Flash_kernel_traitsILi192ELi64ELi64ELi4ES3_EELb1ELb0ELb0ELb1ELb0ELb0ELb0ELb0EEEvNS_16Flash_fwd_paramsE:
        /* <DEDUP_REMOVED lines=39> */
[----:B------:R-:W-:Y:S02]  /*0270*/  IMAD.U32 R10, RZ, RZ, UR8 ;  /* 0x00000008ff0a7e24 */ /* 0x000fe4000f8e00ff */
[----:B------:R-:W-:Y:S01]  /*0280*/  IMAD.U32 R11, RZ, RZ, UR9 ;  /* 0x00000009ff0b7e24 */ /* 0x000fe2000f8e00ff */
[----:B------:R-:W-:Y:S01]  /*0290*/  UMOV UR15, 0xffffffff ;  /* 0xffffffff000f7882 */ /* 0x000fe20000000000 */
[----:B------:R-:W-:Y:S01]  /*02a0*/  IMAD.U32 R8, RZ, RZ, UR6 ;  /* 0x00000006ff087e24 */ /* 0x000fe2000f8e00ff */
[----:B------:R-:W-:Y:S01]  /*02b0*/  ULDC UR9, c[0x0][0x270] ;  /* 0x00009c0000097ab9 */ /* 0x000fe20000000800 */
[----:B------:R-:W-:Y:S01]  /*02c0*/  IMAD.U32 R9, RZ, RZ, UR7 ;  /* 0x00000007ff097e24 */ /* 0x000fe2000f8e00ff */
[----:B---3--:R-:W-:Y:S01]  /*02d0*/  @!P3 STG.E.64 desc[UR22][R14.64], R218 ;  /* 0x000000da0e00b986 */ /* 0x008fe2000c101b16 */
[----:B----4-:R-:W-:-:S05]  /*02e0*/  @P2 IADD3 R2, P1, R6, R0, RZ ;  /* 0x0000000006022210 */ /* 0x010fca0007f3e0ff */
[----:B------:R-:W-:Y:S01]  /*02f0*/  @P2 IMAD.X R3, RZ, RZ, R7, P1 ;  /* 0x000000ffff032224 */ /* 0x000fe200008e0607 */
[----:B------:R-:W-:Y:S02]  /*0300*/  PLOP3.LUT P1, PT, PT, PT, UP1, 0x80, 0x0 ;  /* 0x000000000000781c */ /* 0x000fe40003f2f018 */
[----:B------:R-:W-:Y:S02]  /*0310*/  PLOP3.LUT P2, PT, PT, PT, UP0, 0x80, 0x0 ;  /* 0x000000000000781c */ /* 0x000fe40003f4f008 */
[----:B------:R1:W-:Y:S04]  /*0320*/  @!P3 STG.E.64 desc[UR22][R14.64+0x8], R2 ;  /* 0x000008020e00b986 */ /* 0x0003e8000c101b16 */
[----:B------:R-:W2:Y:S04]  /*0330*/  @P0 LDG.E R7, desc[UR22][R12.64] ;  /* 0x000000160c070981 */ /* 0x000ea8000c1e1900 */
[----:B------:R-:W3:Y:S04]  /*0340*/  @P0 LDG.E R6, desc[UR22][R12.64+0x4] ;  /* 0x000004160c060981 */ /* 0x000ee8000c1e1900 */
[----:B------:R-:W4:Y:S04]  /*0350*/  @P1 LDG.E R5, desc[UR22][R10.64] ;  /* 0x000000160a051981 */ /* 0x000f28000c1e1900 */
[----:B------:R-:W5:Y:S01]  /*0360*/  @!P2 LDG.E R0, desc[UR22][R8.64] ;  /* 0x000000160800a981 */ /* 0x000f62000c1e1900 */
[----:B------:R-:W-:Y:S01]  /*0370*/  UMOV UR8, URZ ;  /* 0x0000003f00087c82 */ /* 0x000fe20008000000 */
[----:B------:R-:W-:Y:S01]  /*0380*/  UIMAD UR7, UR27, UR9, UR28 ;  /* 0x000000091b0772a4 */ /* 0x000fe2000f8e021c */
[----:B------:R-:W-:Y:S01]  /*0390*/  UMOV UR6, 0xffffffff ;  /* 0xffffffff00067882 */ /* 0x000fe20000000000 */
[----:B-1----:R-:W-:-:S04]  /*03a0*/  SHF.R.S32.HI R15, RZ, 0x1f, R4 ;  /* 0x0000001fff0f7819 */ /* 0x002fc80000011404 */
[----:B------:R-:W-:Y:S02]  /*03b0*/  LEA.HI R87, R15, R4, RZ, 0x5 ;  /* 0x000000040f577211 */ /* 0x000fe400078f28ff */
[----:B--2---:R-:W-:Y:S02]  /*03c0*/  @P0 R2UR UR15, R7 ;  /* 0x00000000070f02ca */ /* 0x004fe400000e0000 */
[----:B---3--:R-:W-:Y:S02]  /*03d0*/  @P0 R2UR UR17, R6 ;  /* 0x00000000061102ca */ /* 0x008fe400000e0000 */
[----:B------:R-:W-:Y:S02]  /*03e0*/  ISETP.NE.U32.AND P0, PT, RZ, UR4, PT ;  /* 0x00000004ff007c0c */ /* 0x000fe4000bf05070 */
[----:B----4-:R-:W-:Y:S02]  /*03f0*/  @P1 R2UR UR8, R5 ;  /* 0x00000000050812ca */ /* 0x010fe400000e0000 */
[----:B------:R-:W-:-:S02]  /*0400*/  LOP3.LUT R5, R87, 0xffffffe0, RZ, 0xc0, !PT ;  /* 0xffffffe057057812 */ /* 0x000fc400078ec0ff */
[----:B-----5:R-:W-:Y:S02]  /*0410*/  @!P2 R2UR UR6, R0 ;  /* 0x000000000006a2ca */ /* 0x020fe400000e0000 */
[----:B------:R-:W-:Y:S01]  /*0420*/  ISETP.NE.AND.EX P2, PT, RZ, UR5, PT, P0 ;  /* 0x00000005ff007c0c */ /* 0x000fe2000bf45300 */
[----:B------:R-:W-:Y:S01]  /*0430*/  USHF.L.U32 UR4, UR7, 0x5, URZ ;  /* 0x0000000507047899 */ /* 0x000fe2000800063f */
[----:B------:R-:W-:Y:S01]  /*0440*/  IMAD.IADD R6, R4, 0x1, -R5 ;  /* 0x0000000104067824 */ /* 0x000fe200078e0a05 */
[----:B------:R-:W-:Y:S02]  /*0450*/  @UP2 UIADD3 UR17, UR17, -UR15, URZ ;  /* 0x8000000f11112290 */ /* 0x000fe4000fffe03f */
[----:B------:R-:W-:Y:S02]  /*0460*/  USHF.R.S32.HI UR5, URZ, 0x1f, UR4 ;  /* 0x0000001f3f057899 */ /* 0x000fe40008011404 */
        /* <DEDUP_REMOVED lines=12> */
.L_x_797:
[----:B------:R-:W-:-:S05]  /*0530*/  ULDC UR7, c[0x0][0x2c8] ;  /* 0x0000b20000077ab9 */ /* 0x000fca0000000800 */
.L_x_798:
        /* <DEDUP_REMOVED lines=21> */
[----:B------:R-:W-:-:S06]  /*0690*/  UISETP.GE.AND UP0, UPT, UR25, 0x1, UPT ;  /* 0x000000011900788c */ /* 0x000fcc000bf06270 */
[----:B------:R-:W-:-:S13]  /*06a0*/  PLOP3.LUT P0, PT, PT, PT, UP0, 0x80, 0x0 ;  /* 0x000000000000781c */ /* 0x000fda0003f0f008 */
[----:B------:R-:W-:Y:S05]  /*06b0*/  @!P0 BRA `(.L_x_799) ;  /* 0x000000c800408947 */ /* 0x000fea0003800000 */
[----:B------:R-:W1:Y:S01]  /*06c0*/  LDC R0, c[0x0][0x278] ;  /* 0x00009e00ff007b82 */ /* 0x000e620000000800 */
[----:B------:R-:W2:Y:S01]  /*06d0*/  S2R R2, SR_CTAID.Z ;  /* 0x0000000000027919 */ /* 0x000ea20000002700 */
[----:B------:R-:W-:Y:S01]  /*06e0*/  IMAD.MOV.U32 R8, RZ, RZ, RZ ;  /* 0x000000ffff087224 */ /* 0x000fe200078e00ff */
[----:B------:R-:W-:Y:S01]  /*06f0*/  UISETP.NE.AND UP1, UPT, UR15, -0x1, UPT ;  /* 0xffffffff0f00788c */ /* 0x000fe2000bf25270 */
[----:B------:R-:W-:Y:S01]  /*0700*/  MOV R23, UR16 ;  /* 0x0000001000177c02 */ /* 0x000fe20008000f00 */
[----:B------:R-:W-:-:S06]  /*0710*/  UISETP.NE.AND UP0, UPT, UR6, -0x1, UPT ;  /* 0xffffffff0600788c */ /* 0x000fcc000bf05270 */
[----:B------:R-:W-:-:S03]  /*0720*/  PLOP3.LUT P0, PT, PT, PT, UP0, 0x80, 0x0 ;  /* 0x000000000000781c */ /* 0x000fc60003f0f008 */
[----:B------:R-:W-:Y:S01]  /*0730*/  @UP1 ULDC.64 UR4, c[0x0][0x240] ;  /* 0x0000900000041ab9 */ /* 0x000fe20000000a00 */
[----:B------:R-:W-:Y:S02]  /*0740*/  @!UP1 USHF.R.S32.HI UR7, URZ, 0x1f, UR27 ;  /* 0x0000001f3f079899 */ /* 0x000fe4000801141b */
[----:B------:R-:W-:Y:S01]  /*0750*/  @UP1 UIMAD.WIDE.U32 UR12, UR15, UR4, URZ ;  /* 0x000000040f0c12a5 */ /* 0x000fe2000f8e003f */
[----:B------:R-:W-:-:S03]  /*0760*/  @UP0 ULDC.64 UR10, c[0x0][0x248] ;  /* 0x00009200000a0ab9 */ /* 0x000fc60000000a00 */
[----:B------:R-:W-:Y:S01]  /*0770*/  @UP1 UIMAD UR14, UR15, UR5, UR13 ;  /* 0x000000050f0e12a4 */ /* 0x000fe2000f8e020d */
[----:B-1----:R-:W-:Y:S02]  /*0780*/  IABS R5, R0 ;  /* 0x0000000000057213 */ /* 0x002fe40000000000 */
[----:B------:R-:W-:Y:S01]  /*0790*/  @!UP1 ULDC.64 UR4, c[0x0][0x228] ;  /* 0x00008a0000049ab9 */ /* 0x000fe20000000a00 */
[----:B------:R-:W-:Y:S01]  /*07a0*/  ISETP.NE.AND P3, PT, R0, RZ, PT ;  /* 0x000000ff0000720c */ /* 0x000fe20003f65270 */
[----:B------:R-:W-:Y:S01]  /*07b0*/  @!UP1 UIMAD UR7, UR7, UR4, URZ ;  /* 0x00000004070792a4 */ /* 0x000fe2000f8e023f */
[----:B------:R-:W1:Y:S01]  /*07c0*/  I2F.RP R10, R5 ;  /* 0x00000005000a7306 */ /* 0x000e620000209400 */
[----:B------:R-:W-:Y:S02]  /*07d0*/  @!UP1 UIMAD.WIDE.U32 UR20, UR27, UR4, URZ ;  /* 0x000000041b1492a5 */ /* 0x000fe4000f8e003f */
[----:B------:R-:W-:Y:S01]  /*07e0*/  @UP0 UIADD3 UR4, UR8, UR6, URZ ;  /* 0x0000000608040290 */ /* 0x000fe2000fffe03f */
[----:B--2---:R-:W-:Y:S01]  /*07f0*/  IABS R2, R2 ;  /* 0x0000000200027213 */ /* 0x004fe20000000000 */
[----:B------:R-:W-:-:S02]  /*0800*/  @!UP1 UIMAD UR5, UR27, UR5, UR7 ;  /* 0x000000051b0592a4 */ /* 0x000fc4000f8e0207 */
[----:B------:R-:W-:Y:S02]  /*0810*/  @UP0 UIMAD.WIDE.U32 UR18, UR4, UR10, URZ ;  /* 0x0000000a041202a5 */ /* 0x000fe4000f8e003f */
[----:B------:R-:W-:Y:S02]  /*0820*/  @UP0 UIMAD UR4, UR4, UR11, URZ ;  /* 0x0000000b040402a4 */ /* 0x000fe4000f8e023f */
[----:B------:R-:W-:Y:S02]  /*0830*/  @!UP1 UIADD3 UR14, UR21, UR5, URZ ;  /* 0x00000005150e9290 */ /* 0x000fe4000fffe03f */
[----:B------:R-:W-:Y:S01]  /*0840*/  @UP0 UIADD3 UR4, UR19, UR4, URZ ;  /* 0x0000000413040290 */ /* 0x000fe2000fffe03f */
[----:B-1----:R-:W1:Y:S01]  /*0850*/  MUFU.RCP R9, R10 ;  /* 0x0000000a00097308 */ /* 0x002e620000001000 */
[----:B------:R-:W-:Y:S01]  /*0860*/  @!UP1 UMOV UR12, UR20 ;  /* 0x00000014000c9c82 */ /* 0x000fe20008000000 */
[----:B-1----:R-:W-:-:S06]  /*0870*/  VIADD R9, R9, 0xffffffe ;  /* 0x0ffffffe09097836 */ /* 0x002fcc0000000000 */
[----:B------:R-:W1:Y:S02]  /*0880*/  F2I.FTZ.U32.TRUNC.NTZ R9, R9 ;  /* 0x0000000900097305 */ /* 0x000e64000021f000 */
[----:B-1----:R-:W-:-:S04]  /*0890*/  IMAD.MOV R7, RZ, RZ, -R9 ;  /* 0x000000ffff077224 */ /* 0x002fc800078e0a09 */
[----:B------:R-:W-:-:S04]  /*08a0*/  IMAD R7, R7, R5, RZ ;  /* 0x0000000507077224 */ /* 0x000fc800078e02ff */
[----:B------:R-:W-:Y:S01]  /*08b0*/  IMAD.HI.U32 R8, R9, R7, R8 ;  /* 0x0000000709087227 */ /* 0x000fe200078e0008 */
[----:B------:R-:W-:-:S03]  /*08c0*/  LEA.HI R9, R15, R4, RZ, 0x6 ;  /* 0x000000040f097211 */ /* 0x000fc600078f30ff */
[----:B------:R-:W-:Y:S01]  /*08d0*/  IMAD.MOV.U32 R7, RZ, RZ, R2 ;  /* 0x000000ffff077224 */ /* 0x000fe200078e0002 */
[----:B------:R-:W-:-:S03]  /*08e0*/  LEA.HI R2, R15, R4, RZ, 0x3 ;  /* 0x000000040f027211 */ /* 0x000fc600078f18ff */
[----:B------:R-:W-:Y:S01]  /*08f0*/  IMAD.HI.U32 R199, R8, R7, RZ ;  /* 0x0000000708c77227 */ /* 0x000fe200078e00ff */
[----:B------:R-:W-:-:S03]  /*0900*/  SHF.R.S32.HI R16, RZ, 0x3, R2 ;  /* 0x00000003ff107819 */ /* 0x000fc60000011402 */
[----:B------:R-:W-:Y:S01]  /*0910*/  IMAD.MOV R8, RZ, RZ, -R199 ;  /* 0x000000ffff087224 */ /* 0x000fe200078e0ac7 */
[--C-:B------:R-:W-:Y:S01]  /*0920*/  SHF.R.S32.HI R17, RZ, 0x1f, R16.reuse ;  /* 0x0000001fff117819 */ /* 0x100fe20000011410 */
[----:B------:R-:W-:Y:S02]  /*0930*/  IMAD.SHL.U32 R11, R16, 0x40, RZ ;  /* 0x00000040100b7824 */ /* 0x000fe400078e00ff */
[----:B------:R-:W-:Y:S01]  /*0940*/  IMAD R8, R5, R8, R7 ;  /* 0x0000000805087224 */ /* 0x000fe200078e0207 */
[----:B------:R-:W-:Y:S01]  /*0950*/  LOP3.LUT R7, R0, UR28, RZ, 0x3c, !PT ;  /* 0x0000001c00077c12 */ /* 0x000fe2000f8e3cff */
[----:B------:R-:W-:Y:S01]  /*0960*/  IMAD.WIDE R22, R23, 0x40, R16 ;  /* 0x0000004017167825 */ /* 0x000fe200078e0210 */
[----:B------:R-:W-:Y:S02]  /*0970*/  LOP3.LUT R11, R11, 0x1c0, RZ, 0xc0, !PT ;  /* 0x000001c00b0b7812 */ /* 0x000fe400078ec0ff */
[----:B------:R-:W-:Y:S02]  /*0980*/  ISETP.GT.U32.AND P2, PT, R5, R8, PT ;  /* 0x000000080500720c */ /* 0x000fe40003f44070 */
[----:B------:R-:W-:-:S11]  /*0990*/  ISETP.GE.AND P1, PT, R7, RZ, PT ;  /* 0x000000ff0700720c */ /* 0x000fd60003f26270 */
[----:B------:R-:W-:-:S05]  /*09a0*/  @!P2 IMAD.IADD R8, R8, 0x1, -R5 ;  /* 0x000000010808a824 */ /* 0x000fca00078e0a05 */
[----:B------:R-:W-:Y:S02]  /*09b0*/  ISETP.GE.U32.AND P4, PT, R8, R5, PT ;  /* 0x000000050800720c */ /* 0x000fe40003f86070 */
[----:B------:R-:W-:-:S04]  /*09c0*/  LOP3.LUT R5, R2, 0xfffffff8, RZ, 0xc0, !PT ;  /* 0xfffffff802057812 */ /* 0x000fc800078ec0ff */
[----:B------:R-:W-:-:S05]  /*09d0*/  IADD3 R5, -R5, R4, RZ ;  /* 0x0000000405057210 */ /* 0x000fca0007ffe1ff */
[----:B------:R-:W-:Y:S01]  /*09e0*/  IMAD.SHL.U32 R152, R5, 0x8, RZ ;  /* 0x0000000805987824 */ /* 0x000fe200078e00ff */
        /* <DEDUP_REMOVED lines=13> */
.L_x_800:
[----:B------:R-:W-:Y:S01]  /*0ac0*/  @UP0 UIADD3 UR9, UR8, UR6, URZ ;  /* 0x0000000608090290 */ /* 0x000fe2000fffe03f */
[--C-:B------:R-:W-:Y:S01]  /*0ad0*/  LOP3.LUT R7, R11, 0x38, R152.reuse, 0xf8, !PT ;  /* 0x000000380b077812 */ /* 0x100fe200078ef898 */
[----:B------:R-:W-:Y:S01]  /*0ae0*/  USHF.R.S32.HI UR5, URZ, 0x1f, UR28 ;  /* 0x0000001f3f057899 */ /* 0x000fe2000801141c */
[----:B------:R-:W-:Y:S01]  /*0af0*/  SHF.R.U32.HI R208, RZ, 0x3, R11 ;  /* 0x00000003ffd07819 */ /* 0x000fe2000001160b */
[----:B------:R-:W-:Y:S01]  /*0b00*/  @UP0 ULDC.64 UR6, c[0x0][0x250] ;  /* 0x0000940000060ab9 */ /* 0x000fe20000000a00 */
[----:B------:R-:W-:Y:S01]  /*0b10*/  SHF.R.S32.HI R153, RZ, 0x1f, R152 ;  /* 0x0000001fff997819 */ /* 0x000fe20000011498 */
[----:B------:R-:W-:Y:S01]  /*0b20*/  @UP0 UIMAD.WIDE.U32 UR20, UR9, UR6, URZ ;  /* 0x00000006091402a5 */ /* 0x000fe2000f8e003f */
[----:B------:R-:W-:Y:S01]  /*0b30*/  LOP3.LUT R208, R7, R208, RZ, 0x3c, !PT ;  /* 0x000000d007d07212 */ /* 0x000fe200078e3cff */
[----:B------:R-:W-:Y:S01]  /*0b40*/  @UP0 UIMAD UR9, UR9, UR7, URZ ;  /* 0x00000007090902a4 */ /* 0x000fe2000f8e023f */
[----:B------:R-:W-:-:S03]  /*0b50*/  IMAD.SHL.U32 R9, R9, 0x8, RZ ;  /* 0x0000000809097824 */ /* 0x000fc600078e00ff */
[----:B------:R-:W-:Y:S01]  /*0b60*/  @UP0 UIADD3 UR9, UR21, UR9, URZ ;  /* 0x0000000915090290 */ /* 0x000fe2000fffe03f */
[----:B------:R-:W-:Y:S11]  /*0b70*/  @P0 BRA `(.L_x_801) ;  /* 0x0000000000300947 */ /* 0x000ff60003800000 */
[----:B------:R-:W-:Y:S01]  /*0b80*/  USHF.R.S32.HI UR19, URZ, 0x1f, UR8 ;  /* 0x0000001f3f137899 */ /* 0x000fe20008011408 */
[----:B------:R-:W-:Y:S01]  /*0b90*/  ULDC.64 UR6, c[0x0][0x250] ;  /* 0x0000940000067ab9 */ /* 0x000fe20000000a00 */
[----:B------:R-:W-:Y:S02]  /*0ba0*/  USHF.R.S32.HI UR13, URZ, 0x1f, UR27 ;  /* 0x0000001f3f0d7899 */ /* 0x000fe4000801141b */
[----:B------:R-:W-:Y:S02]  /*0bb0*/  UIMAD UR19, UR19, UR6, URZ ;  /* 0x00000006131372a4 */ /* 0x000fe4000f8e023f */
[----:B------:R-:W-:Y:S02]  /*0bc0*/  UIMAD.WIDE.U32 UR20, UR8, UR6, URZ ;  /* 0x00000006081472a5 */ /* 0x000fe4000f8e003f */
[----:B------:R-:W-:-:S03]  /*0bd0*/  UIMAD UR19, UR8, UR7, UR19 ;  /* 0x00000007081372a4 */ /* 0x000fc6000f8e0213 */
[----:B------:R-:W-:Y:S01]  /*0be0*/  ULDC.64 UR8, c[0x0][0x238] ;  /* 0x00008e0000087ab9 */ /* 0x000fe20000000a00 */
[----:B------:R-:W-:Y:S02]  /*0bf0*/  UIADD3 UR21, UR21, UR19, URZ ;  /* 0x0000001315157290 */ /* 0x000fe4000fffe03f */
[----:B------:R-:W-:Y:S02]  /*0c00*/  UIMAD UR13, UR13, UR8, URZ ;  /* 0x000000080d0d72a4 */ /* 0x000fe4000f8e023f */
[----:B------:R-:W-:Y:S02]  /*0c10*/  UIMAD.WIDE.U32 UR20, UR27, UR8, UR20 ;  /* 0x000000081b1472a5 */ /* 0x000fe4000f8e0014 */
[----:B------:R-:W-:-:S04]  /*0c20*/  UIMAD UR9, UR27, UR9, UR13 ;  /* 0x000000091b0972a4 */ /* 0x000fc8000f8e020d */
[----:B------:R-:W-:-:S12]  /*0c30*/  UIADD3 UR9, UR21, UR9, URZ ;  /* 0x0000000915097290 */ /* 0x000fd8000fffe03f */
.L_x_801:
[C---:B------:R-:W-:Y:S01]  /*0c40*/  IMAD R7, R17.reuse, UR10, RZ ;  /* 0x0000000a11077c24 */ /* 0x040fe2000f8e02ff */
[----:B------:R-:W-:Y:S01]  /*0c50*/  LOP3.LUT R208, R208, 0xfffffe00, R9, 0xf8, !PT ;  /* 0xfffffe00d0d07812 */ /* 0x000fe200078ef809 */
[----:B------:R-:W-:Y:S01]  /*0c60*/  IMAD R11, R17, UR6, RZ ;  /* 0x00000006110b7c24 */ /* 0x000fe2000f8e02ff */
[----:B------:R-:W-:Y:S01]  /*0c70*/  BSSY B0, `(.L_x_802) ;  /* 0x0000050000007945 */ /* 0x000fe20003800000 */
[----:B------:R-:W-:Y:S01]  /*0c80*/  IMAD.WIDE.U32 R18, R16, UR10, R152 ;  /* 0x0000000a10127c25 */ /* 0x000fe2000f8e0098 */
[----:B------:R-:W-:-:S03]  /*0c90*/  IADD3 R209, R152, 0x80, RZ ;  /* 0x0000008098d17810 */ /* 0x000fc60007ffe0ff */
[----:B------:R-:W-:-:S04]  /*0ca0*/  IMAD.WIDE.U32 R12, R16, UR6, R152 ;  /* 0x00000006100c7c25 */ /* 0x000fc8000f8e0098 */
[----:B------:R-:W-:Y:S01]  /*0cb0*/  @!P2 VIADD R199, R199, 0x1 ;  /* 0x00000001c7c7a836 */ /* 0x000fe20000000000 */
[----:B------:R-:W-:Y:S01]  /*0cc0*/  IADD3 R214, P2, R18, UR18, RZ ;  /* 0x0000001212d67c10 */ /* 0x000fe2000ff5e0ff */
[----:B------:R-:W-:Y:S01]  /*0cd0*/  IMAD R7, R16, UR11, R7 ;  /* 0x0000000b10077c24 */ /* 0x000fe2000f8e0207 */
[----:B------:R-:W-:Y:S01]  /*0ce0*/  IADD3 R212, P0, R12, UR20, RZ ;  /* 0x000000140cd47c10 */ /* 0x000fe2000ff1e0ff */
[----:B------:R-:W-:Y:S02]  /*0cf0*/  IMAD R2, R16, UR7, R11 ;  /* 0x0000000710027c24 */ /* 0x000fe4000f8e020b */
[----:B------:R-:W-:Y:S01]  /*0d00*/  @P4 VIADD R199, R199, 0x1 ;  /* 0x00000001c7c74836 */ /* 0x000fe20000000000 */
[----:B------:R-:W-:Y:S01]  /*0d10*/  IADD3.X R215, R19, UR4, R7, P2, !PT ;  /* 0x0000000413d77c10 */ /* 0x000fe200097fe407 */
[----:B------:R-:W1:Y:S01]  /*0d20*/  S2UR UR4, SR_CgaCtaId ;  /* 0x00000000000479c3 */ /* 0x000e620000008800 */
[----:B------:R-:W-:Y:S01]  /*0d30*/  IADD3.X R213, R13, UR9, R2, P0, !PT ;  /* 0x000000090dd57c10 */ /* 0x000fe200087fe402 */
[----:B------:R-:W-:Y:S01]  /*0d40*/  ULDC.64 UR8, c[0x0][0x260] ;  /* 0x0000980000087ab9 */ /* 0x000fe20000000a00 */
[----:B------:R-:W-:Y:S01]  /*0d50*/  IADD3 R8, P0, R152, UR12, RZ ;  /* 0x0000000c98087c10 */ /* 0x000fe2000ff1e0ff */
[----:B------:R-:W-:Y:S01]  /*0d60*/  ULDC.64 UR12, c[0x0][0x258] ;  /* 0x00009600000c7ab9 */ /* 0x000fe20000000a00 */
[----:B------:R-:W-:Y:S01]  /*0d70*/  @!P1 IADD3 R199, -R199, RZ, RZ ;  /* 0x000000ffc7c79210 */ /* 0x000fe20007ffe1ff */
[----:B------:R-:W-:Y:S01]  /*0d80*/  IMAD.U32 R18, RZ, RZ, UR12 ;  /* 0x0000000cff127e24 */ /* 0x000fe2000f8e00ff */
[----:B------:R-:W-:Y:S01]  /*0d90*/  UIMAD UR12, UR5, UR12, URZ ;  /* 0x0000000c050c72a4 */ /* 0x000fe2000f8e023f */
[----:B------:R-:W-:Y:S01]  /*0da0*/  @!P3 LOP3.LUT R199, RZ, R0, RZ, 0x33, !PT ;  /* 0x00000000ffc7b212 */ /* 0x000fe200078e33ff */
[C---:B------:R-:W-:Y:S01]  /*0db0*/  VIADD R12, R16.reuse, 0x20 ;  /* 0x00000020100c7836 */ /* 0x040fe20000000000 */
[----:B------:R-:W-:Y:S01]  /*0dc0*/  IADD3.X R9, R153, UR14, RZ, P0, !PT ;  /* 0x0000000e99097c10 */ /* 0x000fe200087fe4ff */
[----:B------:R-:W-:Y:S01]  /*0dd0*/  UIMAD UR13, UR28, UR13, UR12 ;  /* 0x0000000d1c0d72a4 */ /* 0x000fe2000f8e020c */
[----:B------:R-:W-:Y:S01]  /*0de0*/  SHF.R.S32.HI R0, RZ, 0x1f, R199 ;  /* 0x0000001fff007819 */ /* 0x000fe200000114c7 */
[----:B------:R-:W-:Y:S01]  /*0df0*/  UIADD3 UR12, -UR24, UR17, URZ ;  /* 0x00000011180c7290 */ /* 0x000fe2000fffe13f */
[----:B------:R-:W-:Y:S01]  /*0e00*/  IMAD.WIDE.U32 R214, R199, UR8, R214 ;  /* 0x00000008c7d67c25 */ /* 0x000fe2000f8e00d6 */
[----:B------:R-:W-:Y:S01]  /*0e10*/  UMOV UR14, 0x400 ;  /* 0x00000400000e7882 */ /* 0x000fe20000000000 */
[----:B------:R-:W-:-:S02]  /*0e20*/  IADD3 R13, R16, 0x10, RZ ;  /* 0x00000010100d7810 */ /* 0x000fc40007ffe0ff */
[----:B------:R-:W-:Y:S01]  /*0e30*/  IMAD R2, R0, UR8, RZ ;  /* 0x0000000800027c24 */ /* 0x000fe2000f8e02ff */
[----:B------:R-:W-:Y:S01]  /*0e40*/  ISETP.GE.AND P0, PT, R16, UR12, PT ;  /* 0x0000000c10007c0c */ /* 0x000fe2000bf06270 */
[----:B------:R-:W-:Y:S01]  /*0e50*/  IMAD.WIDE.U32 R18, R18, UR28, R8 ;  /* 0x0000001c12127c25 */ /* 0x000fe2000f8e0008 */
[----:B------:R-:W-:Y:S02]  /*0e60*/  IADD3 R7, R16, 0x30, RZ ;  /* 0x0000003010077810 */ /* 0x000fe40007ffe0ff */
[----:B------:R-:W-:Y:S01]  /*0e70*/  ISETP.GE.AND P1, PT, R13, UR12, PT ;  /* 0x0000000c0d007c0c */ /* 0x000fe2000bf26270 */
[----:B------:R-:W-:Y:S01]  /*0e80*/  IMAD R217, R199, UR9, R2 ;  /* 0x00000009c7d97c24 */ /* 0x000fe2000f8e0202 */
[----:B------:R-:W-:Y:S01]  /*0e90*/  ULDC.64 UR8, c[0x0][0x268] ;  /* 0x00009a0000087ab9 */ /* 0x000fe20000000a00 */
[----:B-1----:R-:W-:Y:S01]  /*0ea0*/  ULEA UR4, UR4, UR14, 0x18 ;  /* 0x0000000e04047291 */ /* 0x002fe2000f8ec03f */
[----:B------:R-:W-:Y:S01]  /*0eb0*/  IMAD R0, R0, UR8, RZ ;  /* 0x0000000800007c24 */ /* 0x000fe2000f8e02ff */
[----:B------:R-:W-:Y:S01]  /*0ec0*/  IADD3 R21, R19, UR13, RZ ;  /* 0x0000000d13157c10 */ /* 0x000fe2000fffe0ff */
[----:B------:R-:W-:Y:S01]  /*0ed0*/  IMAD.WIDE.U32 R212, R199, UR8, R212 ;  /* 0x00000008c7d47c25 */ /* 0x000fe2000f8e00d4 */
[----:B------:R-:W-:-:S02]  /*0ee0*/  ISETP.GE.AND P5, PT, R12, UR12, PT ;  /* 0x0000000c0c007c0c */ /* 0x000fc4000bfa6270 */
[----:B------:R-:W-:Y:S01]  /*0ef0*/  ISETP.GE.AND P4, PT, R7, UR12, PT ;  /* 0x0000000c07007c0c */ /* 0x000fe2000bf86270 */
[----:B------:R-:W-:Y:S01]  /*0f00*/  IMAD R199, R199, UR9, R0 ;  /* 0x00000009c7c77c24 */ /* 0x000fe2000f8e0200 */
[----:B------:R-:W-:Y:S01]  /*0f10*/  LEA R208, R208, UR4, 0x1 ;  /* 0x00000004d0d07c11 */ /* 0x000fe2000f8e08ff */
[----:B------:R-:W-:Y:S01]  /*0f20*/  VIADD R210, R152, 0x40 ;  /* 0x0000004098d27836 */ /* 0x000fe20000000000 */
[----:B------:R-:W-:Y:S09]  /*0f30*/  @P0 BRA `(.L_x_803) ;  /* 0x00000000008c0947 */ /* 0x000ff20003800000 */
        /* <DEDUP_REMOVED lines=35> */
.L_x_803:
[----:B------:R-:W-:Y:S05]  /*1170*/  BSYNC B0 ;  /* 0x0000000000007941 */ /* 0x000fea0003800000 */
.L_x_802:
        /* <DEDUP_REMOVED lines=40> */
.L_x_805:
[----:B------:R-:W-:Y:S05]  /*1400*/  BSYNC B0 ;  /* 0x0000000000007941 */ /* 0x000fea0003800000 */
.L_x_804:
        /* <DEDUP_REMOVED lines=40> */
.L_x_807:
[----:B------:R-:W-:Y:S05]  /*1690*/  BSYNC B0 ;  /* 0x0000000000007941 */ /* 0x000fea0003800000 */
.L_x_806:
[----:B------:R-:W-:Y:S01]  /*16a0*/  UIADD3 UR8, UR25, 0x3f, URZ ;  /* 0x0000003f19087890 */ /* 0x000fe2000fffe03f */
[----:B------:R-:W-:Y:S03]  /*16b0*/  BSSY B0, `(.L_x_808) ;  /* 0x0000029000007945 */ /* 0x000fe60003800000 */
[----:B------:R-:W-:-:S04]  /*16c0*/  USHF.R.S32.HI UR19, URZ, 0x1f, UR8 ;  /* 0x0000001f3f137899 */ /* 0x000fc80008011408 */
[----:B------:R-:W-:Y:S01]  /*16d0*/  ULEA.HI UR19, UR19, UR8, URZ, 0x6 ;  /* 0x0000000813137291 */ /* 0x000fe2000f8f303f */
[----:B------:R-:W-:Y:S11]  /*16e0*/  @P4 BRA `(.L_x_809) ;  /* 0x0000000000944947 */ /* 0x000ff60003800000 */
        /* <DEDUP_REMOVED lines=37> */
.L_x_809:
[----:B------:R-:W-:Y:S05]  /*1940*/  BSYNC B0 ;  /* 0x0000000000007941 */ /* 0x000fea0003800000 */
.L_x_808:
[----:B------:R-:W-:Y:S01]  /*1950*/  ULEA.HI.SX32 UR18, UR19, 0xffffffff, 0x1a ;  /* 0xffffffff13127891 */ /* 0x000fe2000f8fd23f */
[----:B------:R-:W-:Y:S01]  /*1960*/  IMAD.IADD R217, R215, 0x1, R217 ;  /* 0x00000001d7d97824 */ /* 0x000fe200078e02d9 */
[----:B------:R-:W-:Y:S01]  /*1970*/  USHF.L.U32 UR21, UR10, 0x6, URZ ;  /* 0x000000060a157899 */ /* 0x000fe2000800063f */
[----:B------:R-:W-:Y:S01]  /*1980*/  IMAD.MOV.U32 R216, RZ, RZ, R214 ;  /* 0x000000ffffd87224 */ /* 0x000fe200078e00d6 */
[----:B------:R-:W-:Y:S01]  /*1990*/  UIMAD UR26, UR18, -0x40, UR25 ;  /* 0xffffffc0121a78a4 */ /* 0x000fe2000f8e0219 */
[----:B------:R-:W-:Y:S01]  /*19a0*/  BSSY B0, `(.L_x_810) ;  /* 0x000002a000007945 */ /* 0x000fe20003800000 */
[----:B------:R-:W-:Y:S02]  /*19b0*/  USHF.L.U64.HI UR20, UR10, 0x6, UR11 ;  /* 0x000000060a147899 */ /* 0x000fe4000801020b */
[----:B------:R-:W-:Y:S01]  /*19c0*/  USHF.R.S32.HI UR29, URZ, 0x1f, UR18 ;  /* 0x0000001f3f1d7899 */ /* 0x000fe20008011412 */
[----:B------:R-:W-:Y:S01]  /*19d0*/  MOV R85, UR21 ;  /* 0x0000001500557c02 */ /* 0x000fe20008000f00 */
[----:B------:R-:W-:Y:S01]  /*19e0*/  UIMAD UR8, UR20, UR18, URZ ;  /* 0x00000012140872a4 */ /* 0x000fe2000f8e023f */
[----:B------:R-:W-:-:S02]  /*19f0*/  ISETP.GE.AND P0, PT, R16, UR26, PT ;  /* 0x0000001a10007c0c */ /* 0x000fc4000bf06270 */
[----:B------:R-:W-:Y:S01]  /*1a00*/  ISETP.GE.AND P4, PT, R13, UR26, PT ;  /* 0x0000001a0d007c0c */ /* 0x000fe2000bf86270 */
[----:B------:R-:W-:Y:S01]  /*1a10*/  UIMAD UR8, UR29, UR21, UR8 ;  /* 0x000000151d0872a4 */ /* 0x000fe2000f8e0208 */
[----:B------:R-:W-:Y:S01]  /*1a20*/  IMAD.WIDE.U32 R18, R85, UR18, R216 ;  /* 0x0000001255127c25 */ /* 0x000fe2000f8e00d8 */
[----:B------:R-:W-:Y:S02]  /*1a30*/  ISETP.GE.AND P6, PT, R12, UR26, PT ;  /* 0x0000001a0c007c0c */ /* 0x000fe4000bfc6270 */
[----:B------:R-:W-:Y:S02]  /*1a40*/  ISETP.GE.AND P5, PT, R7, UR26, PT ;  /* 0x0000001a07007c0c */ /* 0x000fe4000bfa6270 */
[----:B------:R-:W-:-:S04]  /*1a50*/  VIADD R21, R19, UR8 ;  /* 0x0000000813157c36 */ /* 0x000fc80008000000 */
[----:B------:R-:W-:Y:S07]  /*1a60*/  @P0 BRA `(.L_x_811) ;  /* 0x0000000000740947 */ /* 0x000fee0003800000 */
        /* <DEDUP_REMOVED lines=29> */
.L_x_811:
[----:B------:R-:W-:Y:S05]  /*1c40*/  BSYNC B0 ;  /* 0x0000000000007941 */ /* 0x000fea0003800000 */
.L_x_810:
        /* <DEDUP_REMOVED lines=35> */
.L_x_813:
[----:B------:R-:W-:Y:S05]  /*1e80*/  BSYNC B0 ;  /* 0x0000000000007941 */ /* 0x000fea0003800000 */
.L_x_812:
[----:B------:R-:W-:Y:S04]  /*1e90*/  BSSY B0, `(.L_x_814) ;  /* 0x0000023000007945 */ /* 0x000fe80003800000 */
        /* <DEDUP_REMOVED lines=34> */
.L_x_815:
[----:B------:R-:W-:Y:S05]  /*20c0*/  BSYNC B0 ;  /* 0x0000000000007941 */ /* 0x000fea0003800000 */
.L_x_814:
        /* <DEDUP_REMOVED lines=36> */
.L_x_817:
[----:B------:R-:W-:Y:S05]  /*2310*/  BSYNC B0 ;  /* 0x0000000000007941 */ /* 0x000fea0003800000 */
.L_x_816:
        /* <DEDUP_REMOVED lines=9> */
[----:B------:R-:W-:Y:S01]  /*23b0*/  @UP1 UMOV UR33, UR5 ;  /* 0x0000000500211c82 */ /* 0x000fe20008000000 */
[----:B------:R-:W-:Y:S01]  /*23c0*/  LEA.HI R15, R15, R4, RZ, 0x4 ;  /* 0x000000040f0f7211 */ /* 0x000fe200078f20ff */
[----:B------:R-:W-:Y:S01]  /*23d0*/  @UP1 UIMAD.WIDE.U32 UR32, UR27, UR8, UR32 ;  /* 0x000000081b2012a5 */ /* 0x000fe2000f8e0020 */
[----:B------:R-:W-:-:S04]  /*23e0*/  DEPBAR.LE SB0, 0x0 ;  /* 0x000080000000791a */ /* 0x000fc80000000000 */
[----:B------:R-:W-:Y:S02]  /*23f0*/  @UP1 UIMAD UR9, UR27, UR9, UR30 ;  /* 0x000000091b0912a4 */ /* 0x000fe4000f8e021e */
[----:B------:R-:W-:Y:S02]  /*2400*/  @UP1 ULEA UR10, UP0, UR32, UR10, 0x2 ;  /* 0x0000000a200a1291 */ /* 0x000fe4000f80103f */
[----:B------:R-:W-:Y:S01]  /*2410*/  @UP1 UIADD3 UR9, UR33, UR9, URZ ;  /* 0x0000000921091290 */ /* 0x000fe2000fffe03f */
[----:B------:R-:W-:-:S03]  /*2420*/  @UP1 ULDC UR5, c[0x0][0x2e8] ;  /* 0x0000ba0000051ab9 */ /* 0x000fc60000000800 */
[----:B------:R-:W-:Y:S01]  /*2430*/  @UP1 ULEA.HI.X UR11, UR32, UR11, UR9, 0x2, UP0 ;  /* 0x0000000b200b1291 */ /* 0x000fe200080f1409 */
[----:B--23--:R-:W-:-:S05]  /*2440*/  IMAD.U32 R10, RZ, RZ, UR10 ;  /* 0x0000000aff0a7e24 */ /* 0x00cfca000f8e00ff */
[----:B------:R-:W-:-:S05]  /*2450*/  IMAD.U32 R11, RZ, RZ, UR11 ;  /* 0x0000000bff0b7e24 */ /* 0x000fca000f8e00ff */
[----:B-1--4-:R1:W2:Y:S01]  /*2460*/  @P0 LDG.E R8, desc[UR22][R10.64] ;  /* 0x000000160a080981 */ /* 0x0122a2000c1e1900 */
[----:B------:R-:W-:Y:S01]  /*2470*/  LOP3.LUT R9, R15, 0xfffffff0, RZ, 0xc0, !PT ;  /* 0xfffffff00f097812 */ /* 0x000fe200078ec0ff */
[----:B------:R-:W-:Y:S01]  /*2480*/  UIMAD.WIDE.U32 UR8, UR18, UR6, URZ ;  /* 0x00000006120872a5 */ /* 0x000fe2000f8e003f */
[----:B------:R-:W-:Y:S01]  /*2490*/  SHF.R.S32.HI R0, RZ, 0x4, R15 ;  /* 0x00000004ff007819 */ /* 0x000fe2000001140f */
[----:B------:R-:W-:Y:S01]  /*24a0*/  IMAD.IADD R199, R213, 0x1, R199 ;  /* 0x00000001d5c77824 */ /* 0x000fe200078e02c7 */
[----:B------:R-:W-:Y:S01]  /*24b0*/  ISETP.GE.AND P2, PT, R16, UR26, PT ;  /* 0x0000001a10007c0c */ /* 0x000fe2000bf46270 */
[----:B------:R-:W-:Y:S01]  /*24c0*/  IMAD.IADD R9, R4, 0x1, -R9 ;  /* 0x0000000104097824 */ /* 0x000fe200078e0a09 */
[----:B------:R-:W-:Y:S01]  /*24d0*/  BAR.SYNC.DEFER_BLOCKING 0x0 ;  /* 0x0000000000007b1d */ /* 0x000fe20000010000 */
[----:B------:R-:W-:Y:S02]  /*24e0*/  LEA.HI R197, R15, R0, RZ, 0x1 ;  /* 0x000000000fc57211 */ /* 0x000fe400078f08ff */
[----:B------:R-:W-:-:S02]  /*24f0*/  SHF.R.S32.HI R87, RZ, 0x5, R87 ;  /* 0x00000005ff577819 */ /* 0x000fc40000011457 */
[----:B------:R-:W-:Y:S01]  /*2500*/  SHF.R.S32.HI R14, RZ, 0x1f, R9 ;  /* 0x0000001fff0e7819 */ /* 0x000fe20000011409 */
[----:B------:R-:W-:Y:S01]  /*2510*/  BSSY B0, `(.L_x_818) ;  /* 0x0000049000007945 */ /* 0x000fe20003800000 */
[----:B------:R-:W-:Y:S02]  /*2520*/  LOP3.LUT R197, R197, 0xfffffffe, RZ, 0xc0, !PT ;  /* 0xfffffffec5c57812 */ /* 0x000fe400078ec0ff */
[----:B------:R-:W-:Y:S02]  /*2530*/  LEA.HI R14, R14, R9, RZ, 0x3 ;  /* 0x000000090e0e7211 */ /* 0x000fe400078f18ff */
[----:B------:R-:W-:Y:S01]  /*2540*/  ISETP.GE.AND P6, PT, R12, UR26, PT ;  /* 0x0000001a0c007c0c */ /* 0x000fe2000bfc6270 */
[----:B------:R-:W-:Y:S01]  /*2550*/  IMAD.IADD R197, R0, 0x1, -R197 ;  /* 0x0000000100c57824 */ /* 0x000fe200078e0ac5 */
[----:B------:R-:W-:Y:S01]  /*2560*/  LOP3.LUT R2, R14, 0xfffffff8, RZ, 0xc0, !PT ;  /* 0xfffffff80e027812 */ /* 0x000fe200078ec0ff */
[----:B------:R-:W-:Y:S01]  /*2570*/  IMAD.SHL.U32 R0, R16, 0x8, RZ ;  /* 0x0000000810007824 */ /* 0x000fe200078e00ff */
[----:B------:R-:W-:Y:S01]  /*2580*/  ISETP.GE.AND P4, PT, R13, UR26, PT ;  /* 0x0000001a0d007c0c */ /* 0x000fe2000bf86270 */
[----:B------:R-:W-:Y:S01]  /*2590*/  IMAD.SHL.U32 R15, R197, 0x8, RZ ;  /* 0x00000008c50f7824 */ /* 0x000fe200078e00ff */
[----:B------:R-:W-:Y:S01]  /*25a0*/  ISETP.GE.AND P5, PT, R7, UR26, PT ;  /* 0x0000001a07007c0c */ /* 0x000fe2000bfa6270 */
[----:B------:R-:W-:-:S02]  /*25b0*/  IMAD.IADD R2, R9, 0x1, -R2 ;  /* 0x0000000109027824 */ /* 0x000fc400078e0a02 */
[----:B------:R-:W2:Y:S01]  /*25c0*/  @P0 MUFU.RCP R9, UR5 ;  /* 0x0000000500090d08 */ /* 0x000ea20008001000 */
[----:B-1----:R-:W-:Y:S01]  /*25d0*/  IMAD.SHL.U32 R11, R5, 0x40, RZ ;  /* 0x00000040050b7824 */ /* 0x002fe200078e00ff */
[----:B------:R-:W-:Y:S01]  /*25e0*/  UIMAD UR5, UR29, UR6, URZ ;  /* 0x000000061d0572a4 */ /* 0x000fe2000f8e023f */
[----:B------:R-:W-:Y:S01]  /*25f0*/  IMAD.SHL.U32 R10, R2, 0x40, RZ ;  /* 0x00000040020a7824 */ /* 0x000fe200078e00ff */
[----:B------:R1:W-:Y:S02]  /*2600*/  @P2 STS.128 [R208+0xc000], RZ ;  /* 0x00c000ffd0002388 */ /* 0x0003e40000000c00 */
[----:B------:R-:W-:Y:S01]  /*2610*/  LOP3.LUT R11, R11, 0x1c0, RZ, 0xc0, !PT ;  /* 0x000001c00b0b7812 */ /* 0x000fe200078ec0ff */
[----:B------:R-:W-:Y:S01]  /*2620*/  UIMAD UR5, UR18, UR7, UR5 ;  /* 0x00000007120572a4 */ /* 0x000fe2000f8e0205 */
[----:B------:R-:W-:Y:S01]  /*2630*/  LOP3.LUT R10, R10, 0x1c0, RZ, 0xc0, !PT ;  /* 0x000001c00a0a7812 */ /* 0x000fe200078ec0ff */
[----:B------:R1:W-:Y:S01]  /*2640*/  @P2 STS.128 [R208+0xe000], RZ ;  /* 0x00e000ffd0002388 */ /* 0x0003e20000000c00 */
[----:B------:R-:W-:Y:S01]  /*2650*/  LOP3.LUT R0, R11, 0x8, R0, 0xf8, !PT ;  /* 0x000000080b007812 */ /* 0x000fe200078ef800 */
[----:B------:R-:W-:Y:S01]  /*2660*/  UIADD3 UR5, UR9, UR5, URZ ;  /* 0x0000000509057290 */ /* 0x000fe2000fffe03f */
[----:B------:R-:W-:Y:S01]  /*2670*/  SHF.R.U32.HI R11, RZ, 0x3, R11 ;  /* 0x00000003ff0b7819 */ /* 0x000fe2000001160b */
[----:B------:R1:W-:Y:S01]  /*2680*/  @P2 STS.128 [R208+0x10000], RZ ;  /* 0x010000ffd0002388 */ /* 0x0003e20000000c00 */
[----:B------:R-:W-:-:S02]  /*2690*/  LOP3.LUT R15, R10, 0x8, R15, 0xf8, !PT ;  /* 0x000000080a0f7812 */ /* 0x000fc400078ef80f */
[----:B------:R-:W-:Y:S01]  /*26a0*/  LOP3.LUT R0, R0, R11, RZ, 0x3c, !PT ;  /* 0x0000000b00007212 */ /* 0x000fe200078e3cff */
[----:B------:R-:W-:Y:S01]  /*26b0*/  IMAD.SHL.U32 R11, R14, 0x40, RZ ;  /* 0x000000400e0b7824 */ /* 0x000fe200078e00ff */
[----:B------:R-:W-:Y:S01]  /*26c0*/  SHF.R.U32.HI R10, RZ, 0x3, R10 ;  /* 0x00000003ff0a7819 */ /* 0x000fe2000001160a */
[----:B------:R-:W-:Y:S02]  /*26d0*/  IMAD.U32 R14, RZ, RZ, UR8 ;  /* 0x00000008ff0e7e24 */ /* 0x000fe4000f8e00ff */
[----:B------:R-:W-:Y:S01]  /*26e0*/  IMAD R197, R197, 0x200, R0 ;  /* 0x00000200c5c57824 */ /* 0x000fe200078e0200 */
[----:B------:R-:W-:Y:S01]  /*26f0*/  LOP3.LUT R10, R15, R10, RZ, 0x3c, !PT ;  /* 0x0000000a0f0a7212 */ /* 0x000fe200078e3cff */
[----:B------:R-:W-:Y:S01]  /*2700*/  IMAD.U32 R15, RZ, RZ, UR9 ;  /* 0x00000009ff0f7e24 */ /* 0x000fe2000f8e00ff */
[----:B------:R-:W-:Y:S02]  /*2710*/  LEA R12, P1, R14, R212, 0x6 ;  /* 0x000000d40e0c7211 */ /* 0x000fe400078230ff */
[----:B------:R-:W-:Y:S01]  /*2720*/  LOP3.LUT R0, R10, 0xfffffe00, R11, 0xf8, !PT ;  /* 0xfffffe000a007812 */ /* 0x000fe200078ef80b */
[----:B------:R-:W-:Y:S01]  /*2730*/  IMAD.U32 R10, RZ, RZ, UR5 ;  /* 0x00000005ff0a7e24 */ /* 0x000fe2000f8e00ff */
[----:B------:R-:W-:Y:S01]  /*2740*/  UMOV UR5, URZ ;  /* 0x0000003f00057c82 */ /* 0x000fe20008000000 */
[----:B------:R-:W-:-:S02]  /*2750*/  LEA R197, R197, UR4, 0x1 ;  /* 0x00000004c5c57c11 */ /* 0x000fc4000f8e08ff */
[----:B------:R-:W-:Y:S01]  /*2760*/  IMAD R198, R87, 0x400, R0 ;  /* 0x0000040057c67824 */ /* 0x000fe200078e0200 */
[----:B------:R-:W-:-:S04]  /*2770*/  LEA.HI.X R13, R14, R199, R10, 0x6, P1 ;  /* 0x000000c70e0d7211 */ /* 0x000fc800008f340a */
[----:B------:R-:W-:Y:S01]  /*2780*/  LEA R198, R198, UR4, 0x1 ;  /* 0x00000004c6c67c11 */ /* 0x000fe2000f8e08ff */
[----:B--2---:R-:W-:-:S05]  /*2790*/  @P0 FMUL.FTZ R8, R8, R9 ;  /* 0x0000000908080220 */ /* 0x004fca0000410000 */
        /* <DEDUP_REMOVED lines=32> */
.L_x_819:
[----:B------:R-:W-:Y:S05]  /*29a0*/  BSYNC B0 ;  /* 0x0000000000007941 */ /* 0x000fea0003800000 */
.L_x_818:
[----:B------:R3:W-:Y:S01]  /*29b0*/  @P4 STS.128 [R208+0xc800], RZ ;  /* 0x00c800ffd0004388 */ /* 0x0007e20000000c00 */
[----:B------:R-:W-:Y:S03]  /*29c0*/  BSSY B0, `(.L_x_820) ;  /* 0x0000026000007945 */ /* 0x000fe60003800000 */
[----:B------:R3:W-:Y:S04]  /*29d0*/  @P4 STS.128 [R208+0xe800], RZ ;  /* 0x00e800ffd0004388 */ /* 0x0007e80000000c00 */
[----:B------:R3:W-:Y:S01]  /*29e0*/  @P4 STS.128 [R208+0x10800], RZ ;  /* 0x010800ffd0004388 */ /* 0x0007e20000000c00 */
[----:B------:R-:W-:Y:S05]  /*29f0*/  @P4 BRA `(.L_x_821) ;  /* 0x0000000000884947 */ /* 0x000fea0003800000 */
[----:B------:R-:W-:Y:S01]  /*2a00*/  ULDC UR8, c[0x0][0x2d0] ;  /* 0x0000b40000087ab9 */ /* 0x000fe20000000800 */
[----:B------:R-:W-:Y:S01]  /*2a10*/  USHF.L.U32 UR9, UR7, 0x4, URZ ;  /* 0x0000000407097899 */ /* 0x000fe2000800063f */
[----:B------:R-:W-:Y:S01]  /*2a20*/  ISETP.GE.AND P3, PT, R152, UR8, PT ;  /* 0x0000000898007c0c */ /* 0x000fe2000bf66270 */
[----:B------:R-:W-:Y:S01]  /*2a30*/  UIMAD.WIDE.U32 UR10, UR6, 0x10, URZ ;  /* 0x00000010060a78a5 */ /* 0x000fe2000f8e003f */
[----:B------:R-:W-:Y:S02]  /*2a40*/  ISETP.GE.AND P2, PT, R210, UR8, PT ;  /* 0x00000008d2007c0c */ /* 0x000fe4000bf46270 */
[----:B------:R-:W-:Y:S01]  /*2a50*/  ISETP.GE.AND P0, PT, R209, UR8, PT ;  /* 0x00000008d1007c0c */ /* 0x000fe2000bf06270 */
[----:B------:R-:W-:Y:S02]  /*2a60*/  IMAD.U32 R7, RZ, RZ, UR9 ;  /* 0x00000009ff077e24 */ /* 0x000fe4000f8e00ff */
[----:B------:R-:W-:-:S04]  /*2a70*/  IADD3 R14, P1, R12, UR10, RZ ;  /* 0x0000000a0c0e7c10 */ /* 0x000fc8000ff3e0ff */
[----:B------:R-:W-:Y:S02]  /*2a80*/  IADD3.X R7, R13, UR11, R7, P1, !PT ;  /* 0x0000000b0d077c10 */ /* 0x000fe40008ffe407 */
        /* <DEDUP_REMOVED lines=25> */
.L_x_821:
[----:B------:R-:W-:Y:S05]  /*2c20*/  BSYNC B0 ;  /* 0x0000000000007941 */ /* 0x000fea0003800000 */
.L_x_820:
        /* <DEDUP_REMOVED lines=13> */
[----:B--2-4-:R-:W2:Y:S01]  /*2d00*/  @!P3 LDC.64 R10, c[0x0][0x220] ;  /* 0x00008800ff0abb82 */ /* 0x014ea20000000a00 */
        /* <DEDUP_REMOVED lines=24> */
.L_x_823:
[----:B------:R-:W-:Y:S05]  /*2e90*/  BSYNC B0 ;  /* 0x0000000000007941 */ /* 0x000fea0003800000 */
.L_x_822:
        /* <DEDUP_REMOVED lines=8> */
[----:B------:R-:W-:Y:S01]  /*2f20*/  UIMAD UR9, UR7, 0x30, URZ ;  /* 0x00000030070978a4 */ /* 0x000fe2000f8e023f */
[----:B------:R-:W-:Y:S01]  /*2f30*/  ISETP.GE.AND P2, PT, R210, UR8, PT ;  /* 0x00000008d2007c0c */ /* 0x000fe2000bf46270 */
[----:B------:R-:W-:Y:S01]  /*2f40*/  IMAD.WIDE.U32 R14, R7, 0x30, R12 ;  /* 0x00000030070e7825 */ /* 0x000fe200078e000c */
[----:B------:R-:W-:-:S03]  /*2f50*/  ISETP.GE.AND P0, PT, R209, UR8, PT ;  /* 0x00000008d1007c0c */ /* 0x000fc6000bf06270 */
[----:B------:R-:W-:-:S06]  /*2f60*/  VIADD R12, R15, UR9 ;  /* 0x000000090f0c7c36 */ /* 0x000fcc0008000000 */
        /* <DEDUP_REMOVED lines=25> */
.L_x_825:
[----:B------:R-:W-:Y:S05]  /*3100*/  BSYNC B0 ;  /* 0x0000000000007941 */ /* 0x000fea0003800000 */
.L_x_824:
[----:B------:R-:W-:Y:S01]  /*3110*/  LDSM.16.M88.4 R52, [R198] ;  /* 0x00000000c634783b */ /* 0x000fe20000000200 */
[----:B------:R-:W-:Y:S01]  /*3120*/  R2P PR, R5, 0x6 ;  /* 0x0000000605007804 */ /* 0x000fe20000000000 */
[----:B------:R-:W-:Y:S01]  /*3130*/  IMAD.MOV.U32 R7, RZ, RZ, 0x10 ;  /* 0x00000010ff077424 */ /* 0x000fe200078e00ff */
[C---:B------:R-:W-:Y:S01]  /*3140*/  LOP3.LUT P0, RZ, R2.reuse, 0x2, RZ, 0xc0, !PT ;  /* 0x0000000202ff7812 */ /* 0x040fe2000780c0ff */
[----:B------:R-:W5:Y:S01]  /*3150*/  LDSM.16.M88.4 R36, [R197+0x6000] ;  /* 0x00600000c524783b */ /* 0x000f620000000200 */
[----:B------:R-:W-:Y:S01]  /*3160*/  VIADD R5, R197, 0x6000 ;  /* 0x00006000c5057836 */ /* 0x000fe20000000000 */
[----:B------:R-:W-:Y:S01]  /*3170*/  UISETP.GE.AND UP0, UPT, UR25, 0x41, UPT ;  /* 0x000000411900788c */ /* 0x000fe2000bf06270 */
[----:B------:R-:W-:Y:S01]  /*3180*/  SEL R7, R7, 0xfffffff0, !P0 ;  /* 0xfffffff007077807 */ /* 0x000fe20004000000 */
[----:B------:R-:W3:Y:S01]  /*3190*/  LDSM.16.M88.4 R20, [R197+0x7000] ;  /* 0x00700000c514783b */ /* 0x000ee20000000200 */
[----:B------:R-:W-:Y:S01]  /*31a0*/  VIADD R195, R197, 0x6020 ;  /* 0x00006020c5c37836 */ /* 0x000fe20000000000 */
[----:B------:R-:W-:Y:S01]  /*31b0*/  LOP3.LUT P0, RZ, R2, 0x4, RZ, 0xc0, !PT ;  /* 0x0000000402ff7812 */ /* 0x000fe2000780c0ff */
[----:B------:R-:W-:Y:S01]  /*31c0*/  IMAD.MOV.U32 R2, RZ, RZ, 0x40 ;  /* 0x00000040ff027424 */ /* 0x000fe200078e00ff */
[----:B------:R-:W3:Y:S01]  /*31d0*/  LDSM.16.M88.4 R28, [R197+0x6800] ;  /* 0x00680000c51c783b */ /* 0x000ee20000000200 */
[----:B------:R-:W-:Y:S01]  /*31e0*/  IMAD R196, R7, 0x2, R198 ;  /* 0x0000000207c47824 */ /* 0x000fe200078e02c6 */
[----:B------:R-:W-:Y:S01]  /*31f0*/  ULDC.U8 UR10, c[0x0][0x388] ;  /* 0x0000e200000a7ab9 */ /* 0x000fe20000000000 */
[----:B------:R-:W-:Y:S01]  /*3200*/  @P1 VIADD R195, R5, 0xffffffe0 ;  /* 0xffffffe005c31836 */ /* 0x000fe20000000000 */
[----:B------:R-:W3:Y:S01]  /*3210*/  LDSM.16.M88.4 R56, [R197+0x7800] ;  /* 0x00780000c538783b */ /* 0x000ee20000000200 */
[----:B------:R-:W-:Y:S01]  /*3220*/  IMAD.MOV.U32 R5, RZ, RZ, 0x20 ;  /* 0x00000020ff057424 */ /* 0x000fe200078e00ff */
[----:B------:R-:W-:Y:S01]  /*3230*/  SEL R2, R2, 0xffffffc0, !P2 ;  /* 0xffffffc002027807 */ /* 0x000fe20005000000 */
[----:B------:R-:W-:Y:S01]  /*3240*/  IMAD.SHL.U32 R4, R4, 0x2, RZ ;  /* 0x0000000204047824 */ /* 0x000fe200078e00ff */
[----:B------:R-:W-:Y:S01]  /*3250*/  LDSM.16.M88.4 R60, [R196] ;  /* 0x00000000c43c783b */ /* 0x000fe20000000200 */
[----:B------:R-:W-:Y:S01]  /*3260*/  VIADD R187, R195, 0x800 ;  /* 0x00000800c3bb7836 */ /* 0x000fe20000000000 */
[----:B------:R-:W-:Y:S01]  /*3270*/  SEL R5, R5, 0xffffffe0, !P0 ;  /* 0xffffffe005057807 */ /* 0x000fe20004000000 */
[----:B------:R-:W-:Y:S01]  /*3280*/  IMAD.IADD R191, R197, 0x1, R2 ;  /* 0x00000001c5bf7824 */ /* 0x000fe200078e0202 */
[----:B------:R-:W3:Y:S01]  /*3290*/  LDSM.16.M88.4 R48, [R195] ;  /* 0x00000000c330783b */ /* 0x000ee20000000200 */
[----:B------:R-:W-:Y:S01]  /*32a0*/  IMAD.IADD R184, R2, 0x1, R195 ;  /* 0x0000000102b87824 */ /* 0x000fe200078e02c3 */
[----:B------:R-:W-:Y:S01]  /*32b0*/  LOP3.LUT R2, R4, 0x6, RZ, 0xc0, !PT ;  /* 0x0000000604027812 */ /* 0x000fe200078ec0ff */
[C---:B------:R-:W-:Y:S01]  /*32c0*/  IMAD R194, R5.reuse, 0x2, R198 ;  /* 0x0000000205c27824 */ /* 0x040fe200078e02c6 */
[----:B-12-4-:R-:W1:Y:S01]  /*32d0*/  LDSM.16.M88.4 R8, [R195+0x1000] ;  /* 0x00100000c308783b */ /* 0x016e620000000200 */
[----:B------:R-:W-:-:S02]  /*32e0*/  IMAD R193, R5, 0x2, R196 ;  /* 0x0000000205c17824 */ /* 0x000fc400078e02c4 */
[----:B------:R-:W-:Y:S01]  /*32f0*/  IMAD.U32 R4, RZ, RZ, UR25 ;  /* 0x00000019ff047e24 */ /* 0x000fe2000f8e00ff */
[----:B------:R-:W2:Y:S01]  /*3300*/  LDSM.16.M88.4 R16, [R195+0x800] ;  /* 0x00080000c310783b */ /* 0x000ea20000000200 */
[C---:B------:R-:W-:Y:S02]  /*3310*/  VIADD R186, R195.reuse, 0x1000 ;  /* 0x00001000c3ba7836 */ /* 0x040fe40000000000 */
[C---:B------:R-:W-:Y:S01]  /*3320*/  VIADD R185, R195.reuse, 0x1800 ;  /* 0x00001800c3b97836 */ /* 0x040fe20000000000 */
[----:B------:R-:W4:Y:S01]  /*3330*/  LDSM.16.M88.4 R72, [R195+0x1800] ;  /* 0x00180000c348783b */ /* 0x000f220000000200 */
[C---:B------:R-:W-:Y:S02]  /*3340*/  VIADD R183, R195.reuse, 0x2000 ;  /* 0x00002000c3b77836 */ /* 0x040fe40000000000 */
[C---:B------:R-:W-:Y:S01]  /*3350*/  VIADD R182, R195.reuse, 0x2800 ;  /* 0x00002800c3b67836 */ /* 0x040fe20000000000 */
[----:B------:R-:W-:Y:S01]  /*3360*/  LDSM.16.M88.4 R64, [R194] ;  /* 0x00000000c240783b */ /* 0x000fe20000000200 */
[----:B------:R-:W-:-:S02]  /*3370*/  VIADD R181, R195, 0x3000 ;  /* 0x00003000c3b57836 */ /* 0x000fc40000000000 */
[C---:B------:R-:W-:Y:S01]  /*3380*/  VIADD R180, R195.reuse, 0x3800 ;  /* 0x00003800c3b47836 */ /* 0x040fe20000000000 */
[C---:B-----5:R-:W-:Y:S01]  /*3390*/  HMMA.16816.F32.BF16 R40, R52.reuse, R36, RZ ;  /* 0x000000243428723c */ /* 0x060fe200000418ff */
[----:B------:R-:W5:Y:S01]  /*33a0*/  LDSM.16.M88.4 R12, [R191+0x6000] ;  /* 0x00600000bf0c783b */ /* 0x000f620000000200 */
[C---:B------:R-:W-:Y:S02]  /*33b0*/  VIADD R179, R195.reuse, 0x4000 ;  /* 0x00004000c3b37836 */ /* 0x040fe40000000000 */
[C---:B------:R-:W-:Y:S01]  /*33c0*/  VIADD R178, R195.reuse, 0x4800 ;  /* 0x00004800c3b27836 */ /* 0x040fe20000000000 */
[----:B------:R-:W5:Y:S01]  /*33d0*/  LDSM.16.M88.4 R44, [R191+0x6800] ;  /* 0x00680000bf2c783b */ /* 0x000f620000000200 */
[----:B------:R-:W-:Y:S01]  /*33e0*/  HMMA.16816.F32.BF16 R36, R52, R38, RZ ;  /* 0x000000263424723c */ /* 0x000fe200000418ff */
[C---:B------:R-:W-:Y:S02]  /*33f0*/  VIADD R177, R195.reuse, 0x5000 ;  /* 0x00005000c3b17836 */ /* 0x040fe40000000000 */
[----:B------:R-:W-:Y:S01]  /*3400*/  LDSM.16.M88.4 R76, [R191+0x7800] ;  /* 0x00780000bf4c783b */ /* 0x000fe20000000200 */
[----:B------:R-:W-:-:S02]  /*3410*/  VIADD R176, R195, 0x5800 ;  /* 0x00005800c3b07836 */ /* 0x000fc40000000000 */
[C---:B---3--:R-:W-:Y:S01]  /*3420*/  HMMA.16816.F32.BF16 R24, R52.reuse, R20, RZ ;  /* 0x000000143418723c */ /* 0x048fe200000418ff */
[----:B------:R-:W-:Y:S04]  /*3430*/  LDSM.16.M88.4 R80, [R195+0x3800] ;  /* 0x00380000c350783b */ /* 0x000fe80000000200 */
        /* <DEDUP_REMOVED lines=94> */
[----:B-1----:R-:W-:Y:S06]  /*3a20*/  HMMA.16816.F32.BF16 R32, R44, R56, R32 ;  /* 0x000000382c20723c */ /* 0x002fec0000041820 */
[C---:B------:R-:W-:Y:S06]  /*3a30*/  HMMA.16816.F32.BF16 R68, R72.reuse, R80, R68 ;  /* 0x000000504844723c */ /* 0x040fec0000041844 */
[----:B------:R-:W-:Y:S01]  /*3a40*/  HMMA.16816.F32.BF16 R64, R72, R82, R64 ;  /* 0x000000524840723c */ /* 0x000fe20000041840 */
[----:B------:R-:W-:Y:S05]  /*3a50*/  LDSM.16.M88.4 R72, [R195+0x5800] ;  /* 0x00580000c348783b */ /* 0x000fea0000000200 */
        /* <DEDUP_REMOVED lines=9> */
[C---:B------:R-:W-:Y:S06]  /*3af0*/  HMMA.16816.F32.BF16 R68, R44.reuse, R48, R68 ;  /* 0x000000302c44723c */ /* 0x040fec0000041844 */
[----:B------:R-:W-:Y:S01]  /*3b00*/  HMMA.16816.F32.BF16 R64, R44, R50, R64 ;  /* 0x000000322c40723c */ /* 0x000fe20000041840 */
[----:B------:R-:W-:Y:S04]  /*3b10*/  LDSM.16.M88.4 R48, [R191+0xb000] ;  /* 0x00b00000bf30783b */ /* 0x000fe80000000200 */
[----:B------:R-:W-:Y:S01]  /*3b20*/  LDSM.16.M88.4 R44, [R191+0xb800] ;  /* 0x00b80000bf2c783b */ /* 0x000fe20000000200 */
[C---:B------:R-:W-:Y:S03]  /*3b30*/  HMMA.16816.F32.BF16 R28, R76.reuse, R10, R28 ;  /* 0x0000000a4c1c723c */ /* 0x040fe6000004181c */
[----:B------:R-:W-:Y:S03]  /*3b40*/  LDSM.16.M88.4 R8, [R193+0x4000] ;  /* 0x00400000c108783b */ /* 0x000fe60000000200 */
[C---:B------:R-:W-:Y:S06]  /*3b50*/  HMMA.16816.F32.BF16 R24, R76.reuse, R12, R24 ;  /* 0x0000000c4c18723c */ /* 0x040fec0000041818 */
[C---:B------:R-:W-:Y:S01]  /*3b60*/  HMMA.16816.F32.BF16 R20, R76.reuse, R14, R20 ;  /* 0x0000000e4c14723c */ /* 0x040fe20000041814 */
[----:B------:R-:W2:Y:S05]  /*3b70*/  LDSM.16.M88.4 R12, [R184+0x4800] ;  /* 0x00480000b80c783b */ /* 0x000eaa0000000200 */
[C---:B------:R-:W-:Y:S06]  /*3b80*/  HMMA.16816.F32.BF16 R36, R76.reuse, R18, R36 ;  /* 0x000000124c24723c */ /* 0x040fec0000041824 */
[----:B------:R-:W-:Y:S01]  /*3b90*/  HMMA.16816.F32.BF16 R40, R76, R16, R40 ;  /* 0x000000104c28723c */ /* 0x000fe20000041828 */
[----:B------:R-:W3:Y:S05]  /*3ba0*/  LDSM.16.M88.4 R16, [R184+0x4000] ;  /* 0x00400000b810783b */ /* 0x000eea0000000200 */
[----:B-1----:R-:W-:Y:S06]  /*3bb0*/  HMMA.16816.F32.BF16 R32, R60, R52, R32 ;  /* 0x000000343c20723c */ /* 0x002fec0000041820 */
[C---:B------:R-:W-:Y:S06]  /*3bc0*/  HMMA.16816.F32.BF16 R68, R76.reuse, R72, R68 ;  /* 0x000000484c44723c */ /* 0x040fec0000041844 */
[----:B------:R-:W-:Y:S01]  /*3bd0*/  HMMA.16816.F32.BF16 R72, R76, R74, R64 ;  /* 0x0000004a4c48723c */ /* 0x000fe20000041840 */
[----:B------:R-:W1:Y:S05]  /*3be0*/  LDSM.16.M88.4 R64, [R184+0x5000] ;  /* 0x00500000b840783b */ /* 0x000e6a0000000200 */
[----:B------:R-:W-:Y:S01]  /*3bf0*/  HMMA.16816.F32.BF16 R52, R60, R54, R28 ;  /* 0x000000363c34723c */ /* 0x000fe2000004181c */
[----:B------:R-:W4:Y:S01]  /*3c00*/  LDSM.16.M88.4 R28, [R184+0x5800] ;  /* 0x00580000b81c783b */ /* 0x000f220000000200 */
[----:B------:R-:W-:-:S04]  /*3c10*/  DEPBAR.LE SB0, 0x0 ;  /* 0x000080000000791a */ /* 0x000fc80000000000 */
[C---:B------:R-:W-:Y:S06]  /*3c20*/  HMMA.16816.F32.BF16 R36, R60.reuse, R58, R36 ;  /* 0x0000003a3c24723c */ /* 0x040fec0000041824 */
[----:B------:R-:W-:Y:S06]  /*3c30*/  HMMA.16816.F32.BF16 R40, R60, R56, R40 ;  /* 0x000000383c28723c */ /* 0x000fec0000041828 */
[----:B--2---:R-:W-:Y:S06]  /*3c40*/  HMMA.16816.F32.BF16 R32, R8, R12, R32 ;  /* 0x0000000c0820723c */ /* 0x004fec0000041820 */
[----:B------:R-:W-:Y:S01]  /*3c50*/  HMMA.16816.F32.BF16 R24, R60, R48, R24 ;  /* 0x000000303c18723c */ /* 0x000fe20000041818 */
[----:B------:R-:W-:-:S04]  /*3c60*/  SHF.R.S32.HI R13, RZ, 0x1f, R6 ;  /* 0x0000001fff0d7819 */ /* 0x000fc80000011406 */
[----:B------:R-:W-:Y:S01]  /*3c70*/  LEA.HI R6, R13, R6, RZ, 0x2 ;  /* 0x000000060d067211 */ /* 0x000fe200078f10ff */
[C---:B------:R-:W-:Y:S01]  /*3c80*/  HMMA.16816.F32.BF16 R20, R60.reuse, R50, R20 ;  /* 0x000000323c14723c */ /* 0x040fe20000041814 */
[----:B------:R-:W-:Y:S02]  /*3c90*/  IMAD.U32 R13, RZ, RZ, UR18 ;  /* 0x00000012ff0d7e24 */ /* 0x000fe4000f8e00ff */
[----:B------:R-:W-:Y:S02]  /*3ca0*/  SHF.R.S32.HI R6, RZ, 0x2, R6 ;  /* 0x00000002ff067819 */ /* 0x000fe40000011406 */
[----:B------:R-:W-:Y:S01]  /*3cb0*/  IMAD R2, R13, 0x40, R2 ;  /* 0x000000400d027824 */ /* 0x000fe200078e0202 */
[C---:B------:R-:W-:Y:S02]  /*3cc0*/  HMMA.16816.F32.BF16 R68, R60.reuse, R44, R68 ;  /* 0x0000002c3c44723c */ /* 0x040fe40000041844 */
[----:B------:R-:W-:Y:S02]  /*3cd0*/  IMAD R6, R87, 0x10, R6 ;  /* 0x0000001057067824 */ /* 0x000fe400078e0206 */
[C---:B------:R-:W-:Y:S01]  /*3ce0*/  VIADD R12, R2.reuse, 0x8 ;  /* 0x00000008020c7836 */ /* 0x040fe20000000000 */
[----:B------:R-:W-:Y:S01]  /*3cf0*/  ISETP.GE.AND P2, PT, R2, UR25, PT ;  /* 0x0000001902007c0c */ /* 0x000fe2000bf46270 */
[----:B------:R-:W-:Y:S01]  /*3d00*/  HMMA.16816.F32.BF16 R72, R60, R46, R72 ;  /* 0x0000002e3c48723c */ /* 0x000fe20000041848 */
[----:B------:R-:W-:-:S02]  /*3d10*/  VIADD R133, R6, UR24 ;  /* 0x0000001806857c36 */ /* 0x000fc40008000000 */
[----:B------:R-:W-:Y:S01]  /*3d20*/  VIADD R6, R2, 0x9 ;  /* 0x0000000902067836 */ /* 0x000fe20000000000 */
[----:B------:R-:W-:Y:S01]  /*3d30*/  ISETP.GE.AND P0, PT, R12, UR25, PT ;  /* 0x000000190c007c0c */ /* 0x000fe2000bf06270 */
[C---:B------:R-:W-:Y:S01]  /*3d40*/  VIADD R48, R2.reuse, 0x28 ;  /* 0x0000002802307836 */ /* 0x040fe20000000000 */
[----:B---3--:R-:W-:Y:S01]  /*3d50*/  HMMA.16816.F32.BF16 R36, R8, R18, R36 ;  /* 0x000000120824723c */ /* 0x008fe20000041824 */
[----:B------:R-:W-:Y:S01]  /*3d60*/  VIADD R46, R2, 0x30 ;  /* 0x00000030022e7836 */ /* 0x000fe20000000000 */
[----:B------:R-:W-:Y:S01]  /*3d70*/  ISETP.GE.AND P6, PT, R6, UR25, PT ;  /* 0x0000001906007c0c */ /* 0x000fe2000bfc6270 */
[----:B------:R-:W-:-:S03]  /*3d80*/  VIADD R44, R2, 0x38 ;  /* 0x00000038022c7836 */ /* 0x000fc60000000000 */
[----:B------:R-:W-:Y:S01]  /*3d90*/  HMMA.16816.F32.BF16 R52, R8, R14, R52 ;  /* 0x0000000e0834723c */ /* 0x000fe20000041834 */
[----:B------:R-:W-:-:S05]  /*3da0*/  VIADD R18, R2, 0x18 ;  /* 0x0000001802127836 */ /* 0x000fca0000000000 */
[----:B------:R-:W-:Y:S01]  /*3db0*/  HMMA.16816.F32.BF16 R40, R8, R16, R40 ;  /* 0x000000100828723c */ /* 0x000fe20000041828 */
[----:B------:R-:W-:Y:S01]  /*3dc0*/  IADD3 R15, R4, -UR17, R133 ;  /* 0x80000011040f7c10 */ /* 0x000fe2000fffe085 */
[----:B------:R-:W-:Y:S01]  /*3dd0*/  VIADD R14, R2, 0x1 ;  /* 0x00000001020e7836 */ /* 0x000fe20000000000 */
[----:B------:R-:W-:-:S03]  /*3de0*/  ISETP.GE.AND P3, PT, R18, UR25, PT ;  /* 0x0000001912007c0c */ /* 0x000fc6000bf66270 */
[C---:B-1----:R-:W-:Y:S01]  /*3df0*/  HMMA.16816.F32.BF16 R24, R8.reuse, R64, R24 ;  /* 0x000000400818723c */ /* 0x042fe20000041818 */
[C---:B------:R-:W-:Y:S01]  /*3e00*/  IMAD.IADD R13, R15.reuse, 0x1, -R12 ;  /* 0x000000010f0d7824 */ /* 0x040fe200078e0a0c */
[----:B------:R-:W-:Y:S01]  /*3e10*/  ISETP.GE.AND P1, PT, R14, UR25, PT ;  /* 0x000000190e007c0c */ /* 0x000fe2000bf26270 */
[C---:B------:R-:W-:Y:S02]  /*3e20*/  IMAD.IADD R16, R15.reuse, 0x1, -R14 ;  /* 0x000000010f107824 */ /* 0x040fe400078e0a0e */
[C---:B------:R-:W-:Y:S01]  /*3e30*/  IMAD.IADD R4, R15.reuse, 0x1, -R6 ;  /* 0x000000010f047824 */ /* 0x040fe200078e0a06 */
[C---:B------:R-:W-:Y:S01]  /*3e40*/  HMMA.16816.F32.BF16 R20, R8.reuse, R66, R20 ;  /* 0x000000420814723c */ /* 0x040fe20000041814 */
[----:B------:R-:W-:Y:S01]  /*3e50*/  IABS R13, R13 ;  /* 0x0000000d000d7213 */ /* 0x000fe20000000000 */
[----:B------:R-:W-:Y:S01]  /*3e60*/  IMAD.IADD R17, R15, 0x1, -R2 ;  /* 0x000000010f117824 */ /* 0x000fe200078e0a02 */
[----:B------:R-:W-:Y:S02]  /*3e70*/  IABS R16, R16 ;  /* 0x0000001000107213 */ /* 0x000fe40000000000 */
[----:B------:R-:W-:Y:S01]  /*3e80*/  I2FP.F32.S32 R13, R13 ;  /* 0x0000000d000d7245 */ /* 0x000fe20000201400 */
[----:B----4-:R-:W-:Y:S01]  /*3e90*/  HMMA.16816.F32.BF16 R68, R8, R28, R68 ;  /* 0x0000001c0844723c */ /* 0x010fe20000041844 */
[----:B------:R-:W-:-:S02]  /*3ea0*/  IABS R4, R4 ;  /* 0x0000000400047213 */ /* 0x000fc40000000000 */
[----:B------:R-:W-:Y:S01]  /*3eb0*/  I2FP.F32.S32 R16, R16 ;  /* 0x0000001000107245 */ /* 0x000fe20000201400 */
[----:B------:R-:W-:Y:S01]  /*3ec0*/  FFMA.FTZ R36, R13, -UR5, R36 ;  /* 0x800000050d247c23 */ /* 0x000fe20008010024 */
[----:B------:R-:W-:Y:S01]  /*3ed0*/  I2FP.F32.S32 R4, R4 ;  /* 0x0000000400047245 */ /* 0x000fe20000201400 */
[----:B------:R-:W-:Y:S01]  /*3ee0*/  HMMA.16816.F32.BF16 R72, R8, R30, R72 ;  /* 0x0000001e0848723c */ /* 0x000fe20000041848 */
[----:B------:R-:W-:Y:S02]  /*3ef0*/  VIADD R13, R15, 0x8 ;  /* 0x000000080f0d7836 */ /* 0x000fe40000000000 */
[----:B------:R-:W-:Y:S01]  /*3f00*/  FFMA.FTZ R41, R16, -UR5, R41 ;  /* 0x8000000510297c23 */ /* 0x000fe20008010029 */
[C---:B------:R-:W-:Y:S01]  /*3f10*/  VIADD R28, R2.reuse, 0x11 ;  /* 0x00000011021c7836 */ /* 0x040fe20000000000 */
[----:B------:R-:W-:Y:S01]  /*3f20*/  IABS R17, R17 ;  /* 0x0000001100117213 */ /* 0x000fe20000000000 */
[----:B------:R-:W-:Y:S02]  /*3f30*/  IMAD.IADD R16, R13, 0x1, -R2 ;  /* 0x000000010d107824 */ /* 0x000fe400078e0a02 */
[----:B------:R-:W-:-:S02]  /*3f40*/  VIADD R8, R2, 0x19 ;  /* 0x0000001902087836 */ /* 0x000fc40000000000 */
[----:B------:R-:W-:Y:S01]  /*3f50*/  FFMA.FTZ R31, R4, -UR5, R37 ;  /* 0x80000005041f7c23 */ /* 0x000fe20008010025 */
[C---:B------:R-:W-:Y:S01]  /*3f60*/  IMAD.IADD R4, R15.reuse, 0x1, -R28 ;  /* 0x000000010f047824 */ /* 0x040fe200078e0a1c */
[----:B------:R-:W-:Y:S01]  /*3f70*/  IABS R16, R16 ;  /* 0x0000001000107213 */ /* 0x000fe20000000000 */
[----:B------:R-:W-:Y:S01]  /*3f80*/  IMAD.IADD R10, R15, 0x1, -R8 ;  /* 0x000000010f0a7824 */ /* 0x000fe200078e0a08 */
[----:B------:R-:W-:Y:S01]  /*3f90*/  I2FP.F32.S32 R17, R17 ;  /* 0x0000001100117245 */ /* 0x000fe20000201400 */
[C---:B------:R-:W-:Y:S01]  /*3fa0*/  IMAD.IADD R14, R13.reuse, 0x1, -R14 ;  /* 0x000000010d0e7824 */ /* 0x040fe200078e0a0e */
[----:B------:R-:W-:Y:S01]  /*3fb0*/  IABS R4, R4 ;  /* 0x0000000400047213 */ /* 0x000fe20000000000 */
[----:B------:R-:W-:Y:S01]  /*3fc0*/  IMAD.IADD R19, R13, 0x1, -R6 ;  /* 0x000000010d137824 */ /* 0x000fe200078e0a06 */
[----:B------:R-:W-:Y:S01]  /*3fd0*/  IABS R10, R10 ;  /* 0x0000000a000a7213 */ /* 0x000fe20000000000 */
[----:B------:R-:W-:Y:S01]  /*3fe0*/  VIADD R30, R2, 0x10 ;  /* 0x00000010021e7836 */ /* 0x000fe20000000000 */
[----:B------:R-:W-:Y:S01]  /*3ff0*/  IABS R14, R14 ;  /* 0x0000000e000e7213 */ /* 0x000fe20000000000 */
[----:B------:R-:W-:Y:S01]  /*4000*/  FFMA.FTZ R40, R17, -UR5, R40 ;  /* 0x8000000511287c23 */ /* 0x000fe20008010028 */
[----:B------:R-:W-:Y:S01]  /*4010*/  I2FP.F32.S32 R10, R10 ;  /* 0x0000000a000a7245 */ /* 0x000fe20000201400 */
[----:B------:R-:W-:Y:S01]  /*4020*/  IMAD.IADD R17, R15, 0x1, -R30 ;  /* 0x000000010f117824 */ /* 0x000fe200078e0a1e */
[----:B------:R-:W-:Y:S01]  /*4030*/  IABS R19, R19 ;  /* 0x0000001300137213 */ /* 0x000fe20000000000 */
[----:B------:R-:W-:Y:S01]  /*4040*/  IMAD.IADD R12, R13, 0x1, -R12 ;  /* 0x000000010d0c7824 */ /* 0x000fe200078e0a0c */
[----:B------:R-:W-:Y:S01]  /*4050*/  I2FP.F32.S32 R4, R4 ;  /* 0x0000000400047245 */ /* 0x000fe20000201400 */
[----:B------:R-:W-:Y:S01]  /*4060*/  FFMA.FTZ R9, R10, -UR5, R53 ;  /* 0x800000050a097c23 */ /* 0x000fe20008010035 */
[----:B------:R-:W-:Y:S01]  /*4070*/  VIADD R10, R2, 0x20 ;  /* 0x00000020020a7836 */ /* 0x000fe20000000000 */
[----:B------:R-:W-:Y:S01]  /*4080*/  I2FP.F32.S32 R14, R14 ;  /* 0x0000000e000e7245 */ /* 0x000fe20000201400 */
[----:B------:R-:W-:-:S02]  /*4090*/  IMAD.IADD R11, R15, 0x1, -R18 ;  /* 0x000000010f0b7824 */ /* 0x000fc400078e0a12 */
[----:B------:R-:W-:Y:S01]  /*40a0*/  FFMA.FTZ R4, R4, -UR5, R33 ;  /* 0x8000000504047c23 */ /* 0x000fe20008010021 */
[----:B------:R-:W-:Y:S01]  /*40b0*/  IMAD.IADD R29, R15, 0x1, -R10 ;  /* 0x000000010f1d7824 */ /* 0x000fe200078e0a0a */
[----:B------:R-:W-:Y:S01]  /*40c0*/  ISETP.GE.AND P5, PT, R30, UR25, PT ;  /* 0x000000191e007c0c */ /* 0x000fe2000bfa6270 */
[----:B------:R-:W-:Y:S01]  /*40d0*/  FFMA.FTZ R14, R14, -UR5, R43 ;  /* 0x800000050e0e7c23 */ /* 0x000fe2000801002b */
[----:B------:R-:W-:Y:S01]  /*40e0*/  IABS R12, R12 ;  /* 0x0000000c000c7213 */ /* 0x000fe20000000000 */
[----:B------:R-:W-:Y:S01]  /*40f0*/  IMAD.IADD R18, R13, 0x1, -R18 ;  /* 0x000000010d127824 */ /* 0x000fe200078e0a12 */
[----:B------:R-:W-:Y:S02]  /*4100*/  IABS R6, R29 ;  /* 0x0000001d00067213 */ /* 0x000fe40000000000 */
[----:B------:R-:W-:Y:S02]  /*4110*/  I2FP.F32.S32 R29, R16 ;  /* 0x00000010001d7245 */ /* 0x000fe40000201400 */
[----:B------:R-:W-:-:S02]  /*4120*/  I2FP.F32.S32 R16, R19 ;  /* 0x0000001300107245 */ /* 0x000fc40000201400 */
[----:B------:R-:W-:Y:S01]  /*4130*/  I2FP.F32.S32 R33, R6 ;  /* 0x0000000600217245 */ /* 0x000fe20000201400 */
[----:B------:R-:W-:Y:S01]  /*4140*/  FFMA.FTZ R29, R29, -UR5, R42 ;  /* 0x800000051d1d7c23 */ /* 0x000fe2000801002a */
[----:B------:R-:W-:Y:S02]  /*4150*/  IMAD.IADD R6, R13, 0x1, -R30 ;  /* 0x000000010d067824 */ /* 0x000fe400078e0a1e */
[----:B------:R-:W-:Y:S01]  /*4160*/  FFMA.FTZ R16, R16, -UR5, R39 ;  /* 0x8000000510107c23 */ /* 0x000fe20008010027 */
[----:B------:R-:W-:Y:S01]  /*4170*/  FSEL R39, R40, -INF , !P2 ;  /* 0xff80000028277808 */ /* 0x000fe20005000000 */
[----:B------:R-:W-:Y:S01]  /*4180*/  FFMA.FTZ R24, R33, -UR5, R24 ;  /* 0x8000000521187c23 */ /* 0x000fe20008010018 */
[----:B------:R-:W-:Y:S02]  /*4190*/  FSEL R30, R29, -INF , !P2 ;  /* 0xff8000001d1e7808 */ /* 0x000fe40005000000 */
[----:B------:R-:W-:Y:S01]  /*41a0*/  ISETP.GE.AND P2, PT, R8, UR25, PT ;  /* 0x0000001908007c0c */ /* 0x000fe2000bf46270 */
[----:B------:R-:W-:Y:S01]  /*41b0*/  IMAD.IADD R8, R13, 0x1, -R8 ;  /* 0x000000010d087824 */ /* 0x000fe200078e0a08 */
[----:B------:R-:W-:-:S02]  /*41c0*/  FSEL R33, R41, -INF , !P1 ;  /* 0xff80000029217808 */ /* 0x000fc40004800000 */
[----:B------:R-:W-:Y:S02]  /*41d0*/  FSEL R14, R14, -INF , !P1 ;  /* 0xff8000000e0e7808 */ /* 0x000fe40004800000 */
[----:B------:R-:W-:Y:S01]  /*41e0*/  ISETP.GE.AND P1, PT, R10, UR25, PT ;  /* 0x000000190a007c0c */ /* 0x000fe2000bf26270 */
[----:B------:R-:W-:Y:S01]  /*41f0*/  IMAD.IADD R10, R13, 0x1, -R10 ;  /* 0x000000010d0a7824 */ /* 0x000fe200078e0a0a */
[----:B------:R-:W-:Y:S02]  /*4200*/  IABS R17, R17 ;  /* 0x0000001100117213 */ /* 0x000fe40000000000 */
[----:B------:R-:W-:Y:S02]  /*4210*/  IABS R8, R8 ;  /* 0x0000000800087213 */ /* 0x000fe40000000000 */
[----:B------:R-:W-:Y:S02]  /*4220*/  I2FP.F32.S32 R37, R12 ;  /* 0x0000000c00257245 */ /* 0x000fe40000201400 */
[----:B------:R-:W-:-:S02]  /*4230*/  IABS R18, R18 ;  /* 0x0000001200127213 */ /* 0x000fc40000000000 */
[----:B------:R-:W-:Y:S01]  /*4240*/  I2FP.F32.S32 R17, R17 ;  /* 0x0000001100117245 */ /* 0x000fe20000201400 */
[----:B------:R-:W-:Y:S01]  /*4250*/  FFMA.FTZ R19, R37, -UR5, R38 ;  /* 0x8000000525137c23 */ /* 0x000fe20008010026 */
[----:B------:R-:W-:Y:S01]  /*4260*/  IABS R10, R10 ;  /* 0x0000000a000a7213 */ /* 0x000fe20000000000 */
[C---:B------:R-:W-:Y:S01]  /*4270*/  VIADD R38, R2.reuse, 0x39 ;  /* 0x0000003902267836 */ /* 0x040fe20000000000 */
[----:B------:R-:W-:Y:S01]  /*4280*/  I2FP.F32.S32 R12, R8 ;  /* 0x00000008000c7245 */ /* 0x000fe20000201400 */
[----:B------:R-:W-:Y:S01]  /*4290*/  FFMA.FTZ R17, R17, -UR5, R32 ;  /* 0x8000000511117c23 */ /* 0x000fe20008010020 */
[----:B------:R-:W-:Y:S01]  /*42a0*/  I2FP.F32.S32 R37, R18 ;  /* 0x0000001200257245 */ /* 0x000fe20000201400 */
[----:B------:R-:W-:Y:S01]  /*42b0*/  VIADD R32, R2, 0x21 ;  /* 0x0000002102207836 */ /* 0x000fe20000000000 */
[----:B------:R-:W-:Y:S01]  /*42c0*/  I2FP.F32.S32 R29, R10 ;  /* 0x0000000a001d7245 */ /* 0x000fe20000201400 */
[----:B------:R-:W-:Y:S01]  /*42d0*/  FFMA.FTZ R10, R12, -UR5, R55 ;  /* 0x800000050c0a7c23 */ /* 0x000fe20008010037 */
[----:B------:R-:W-:Y:S01]  /*42e0*/  ISETP.GE.AND P4, PT, R28, UR25, PT ;  /* 0x000000191c007c0c */ /* 0x000fe2000bf86270 */
[----:B------:R-:W-:-:S02]  /*42f0*/  VIADD R12, R2, 0x29 ;  /* 0x00000029020c7836 */ /* 0x000fc40000000000 */
[----:B------:R-:W-:Y:S01]  /*4300*/  FFMA.FTZ R54, R37, -UR5, R54 ;  /* 0x8000000525367c23 */ /* 0x000fe20008010036 */
[----:B------:R-:W-:Y:S01]  /*4310*/  IMAD.IADD R28, R13, 0x1, -R28 ;  /* 0x000000010d1c7824 */ /* 0x000fe200078e0a1c */
[----:B------:R-:W-:Y:S01]  /*4320*/  FSEL R37, R36, -INF , !P0 ;  /* 0xff80000024257808 */ /* 0x000fe20004000000 */
[----:B------:R-:W-:Y:S01]  /*4330*/  IMAD.IADD R40, R15, 0x1, -R12 ;  /* 0x000000010f287824 */ /* 0x000fe200078e0a0c */
[----:B------:R-:W-:Y:S01]  /*4340*/  FSEL R36, R19, -INF , !P0 ;  /* 0xff80000013247808 */ /* 0x000fe20004000000 */
[----:B------:R-:W-:Y:S01]  /*4350*/  IMAD.IADD R42, R15, 0x1, -R32 ;  /* 0x000000010f2a7824 */ /* 0x000fe200078e0a20 */
[----:B------:R-:W-:Y:S01]  /*4360*/  IABS R11, R11 ;  /* 0x0000000b000b7213 */ /* 0x000fe20000000000 */
[----:B------:R-:W-:Y:S01]  /*4370*/  VIADD R18, R2, 0x31 ;  /* 0x0000003102127836 */ /* 0x000fe20000000000 */
[----:B------:R-:W-:Y:S01]  /*4380*/  IABS R6, R6 ;  /* 0x0000000600067213 */ /* 0x000fe20000000000 */
[----:B------:R-:W-:Y:S01]  /*4390*/  FFMA.FTZ R138, R29, -UR5, R26 ;  /* 0x800000051d8a7c23 */ /* 0x000fe2000801001a */
[----:B------:R-:W-:Y:S01]  /*43a0*/  ISETP.GE.AND P0, PT, R32, UR25, PT ;  /* 0x0000001920007c0c */ /* 0x000fe2000bf06270 */
[C---:B------:R-:W-:Y:S01]  /*43b0*/  IMAD.IADD R32, R13.reuse, 0x1, -R32 ;  /* 0x000000010d207824 */ /* 0x040fe200078e0a20 */
[----:B------:R-:W-:Y:S01]  /*43c0*/  IABS R28, R28 ;  /* 0x0000001c001c7213 */ /* 0x000fe20000000000 */
[----:B------:R-:W-:Y:S01]  /*43d0*/  IMAD.IADD R29, R13, 0x1, -R48 ;  /* 0x000000010d1d7824 */ /* 0x000fe200078e0a30 */
[----:B------:R-:W-:Y:S01]  /*43e0*/  I2FP.F32.S32 R11, R11 ;  /* 0x0000000b000b7245 */ /* 0x000fe20000201400 */
[----:B------:R-:W-:Y:S01]  /*43f0*/  IMAD.IADD R26, R15, 0x1, -R44 ;  /* 0x000000010f1a7824 */ /* 0x000fe200078e0a2c */
[----:B------:R-:W-:Y:S01]  /*4400*/  I2FP.F32.S32 R41, R6 ;  /* 0x0000000600297245 */ /* 0x000fe20000201400 */
[----:B------:R-:W-:Y:S01]  /*4410*/  IMAD.IADD R2, R13, 0x1, -R46 ;  /* 0x000000010d027824 */ /* 0x000fe200078e0a2e */
[----:B------:R-:W-:Y:S01]  /*4420*/  IABS R40, R40 ;  /* 0x0000002800287213 */ /* 0x000fe20000000000 */
[----:B------:R-:W-:Y:S01]  /*4430*/  FFMA.FTZ R11, R11, -UR5, R52 ;  /* 0x800000050b0b7c23 */ /* 0x000fe20008010034 */
[----:B------:R-:W-:Y:S01]  /*4440*/  I2FP.F32.S32 R28, R28 ;  /* 0x0000001c001c7245 */ /* 0x000fe20000201400 */
[----:B------:R-:W-:Y:S01]  /*4450*/  FFMA.FTZ R6, R41, -UR5, R34 ;  /* 0x8000000529067c23 */ /* 0x000fe20008010022 */
[----:B------:R-:W-:Y:S01]  /*4460*/  IABS R42, R42 ;  /* 0x0000002a002a7213 */ /* 0x000fe20000000000 */
[C---:B------:R-:W-:Y:S01]  /*4470*/  IMAD.IADD R41, R15.reuse, 0x1, -R48 ;  /* 0x000000010f297824 */ /* 0x040fe200078e0a30 */
[----:B------:R-:W-:Y:S01]  /*4480*/  IABS R32, R32 ;  /* 0x0000002000207213 */ /* 0x000fe20000000000 */
[----:B------:R-:W-:Y:S01]  /*4490*/  FFMA.FTZ R8, R28, -UR5, R35 ;  /* 0x800000051c087c23 */ /* 0x000fe20008010023 */
[----:B------:R-:W-:Y:S01]  /*44a0*/  FSEL R171, R24, -INF , !P1 ;  /* 0xff80000018ab7808 */ /* 0x000fe20004800000 */
[----:B------:R-:W-:Y:S01]  /*44b0*/  IMAD.MOV.U32 R24, RZ, RZ, R40 ;  /* 0x000000ffff187224 */ /* 0x000fe200078e0028 */
[----:B------:R-:W-:Y:S01]  /*44c0*/  I2FP.F32.S32 R40, R42 ;  /* 0x0000002a00287245 */ /* 0x000fe20000201400 */
[C---:B------:R-:W-:Y:S01]  /*44d0*/  IMAD.IADD R35, R15.reuse, 0x1, -R46 ;  /* 0x000000010f237824 */ /* 0x040fe200078e0a2e */
[----:B------:R-:W-:Y:S01]  /*44e0*/  I2FP.F32.S32 R32, R32 ;  /* 0x0000002000207245 */ /* 0x000fe20000201400 */
[----:B------:R-:W-:Y:S01]  /*44f0*/  IMAD.IADD R28, R15, 0x1, -R18 ;  /* 0x000000010f1c7824 */ /* 0x000fe200078e0a12 */
[----:B------:R-:W-:Y:S01]  /*4500*/  FSEL R17, R17, -INF , !P5 ;  /* 0xff80000011117808 */ /* 0x000fe20006800000 */
[----:B------:R-:W-:Y:S01]  /*4510*/  IMAD.IADD R34, R15, 0x1, -R38 ;  /* 0x000000010f227824 */ /* 0x000fe200078e0a26 */
[----:B------:R-:W-:Y:S01]  /*4520*/  FSEL R15, R4, -INF , !P4 ;  /* 0xff800000040f7808 */ /* 0x000fe20006000000 */
[----:B------:R-:W-:Y:S01]  /*4530*/  FFMA.FTZ R25, R40, -UR5, R25 ;  /* 0x8000000528197c23 */ /* 0x000fe20008010019 */
[----:B------:R-:W-:Y:S01]  /*4540*/  FSEL R6, R6, -INF , !P5 ;  /* 0xff80000006067808 */ /* 0x000fe20006800000 */
[----:B------:R-:W-:Y:S01]  /*4550*/  FFMA.FTZ R27, R32, -UR5, R27 ;  /* 0x80000005201b7c23 */ /* 0x000fe2000801001b */
[----:B------:R-:W-:Y:S01]  /*4560*/  FSEL R11, R11, -INF , !P3 ;  /* 0xff8000000b0b7808 */ /* 0x000fe20005800000 */
[----:B------:R-:W-:Y:S01]  /*4570*/  IMAD.IADD R19, R13, 0x1, -R44 ;  /* 0x000000010d137824 */ /* 0x000fe200078e0a2c */
[----:B------:R-:W-:-:S02]  /*4580*/  FSEL R4, R54, -INF , !P3 ;  /* 0xff80000036047808 */ /* 0x000fc40005800000 */
[----:B------:R-:W-:Y:S01]  /*4590*/  ISETP.GE.AND P5, PT, R12, UR25, PT ;  /* 0x000000190c007c0c */ /* 0x000fe2000bfa6270 */
[C---:B------:R-:W-:Y:S01]  /*45a0*/  IMAD.IADD R12, R13.reuse, 0x1, -R12 ;  /* 0x000000010d0c7824 */ /* 0x040fe200078e0a0c */
[----:B------:R-:W-:Y:S01]  /*45b0*/  ISETP.GE.AND P3, PT, R18, UR25, PT ;  /* 0x0000001912007c0c */ /* 0x000fe2000bf66270 */
[C---:B------:R-:W-:Y:S01]  /*45c0*/  IMAD.IADD R18, R13.reuse, 0x1, -R18 ;  /* 0x000000010d127824 */ /* 0x040fe200078e0a12 */
[----:B------:R-:W-:Y:S01]  /*45d0*/  IABS R29, R29 ;  /* 0x0000001d001d7213 */ /* 0x000fe20000000000 */
[----:B------:R-:W-:Y:S01]  /*45e0*/  IMAD.IADD R13, R13, 0x1, -R38 ;  /* 0x000000010d0d7824 */ /* 0x000fe200078e0a26 */
[----:B------:R-:W-:Y:S02]  /*45f0*/  IABS R35, R35 ;  /* 0x0000002300237213 */ /* 0x000fe40000000000 */
[----:B------:R-:W-:Y:S02]  /*4600*/  I2FP.F32.S32 R29, R29 ;  /* 0x0000001d001d7245 */ /* 0x000fe40000201400 */
[----:B------:R-:W-:-:S02]  /*4610*/  I2FP.F32.S32 R35, R35 ;  /* 0x0000002300237245 */ /* 0x000fc40000201400 */
[----:B------:R-:W-:Y:S01]  /*4620*/  FSEL R149, R25, -INF , !P0 ;  /* 0xff80000019957808 */ /* 0x000fe20004000000 */
[----:B------:R-:W-:Y:S01]  /*4630*/  FFMA.FTZ R22, R29, -UR5, R22 ;  /* 0x800000051d167c23 */ /* 0x000fe20008010016 */
[----:B------:R-:W-:Y:S01]  /*4640*/  FSEL R136, R27, -INF , !P0 ;  /* 0xff8000001b887808 */ /* 0x000fe20004000000 */
[----:B------:R-:W-:Y:S01]  /*4650*/  FFMA.FTZ R68, R35, -UR5, R68 ;  /* 0x8000000523447c23 */ /* 0x000fe20008010044 */
[----:B------:R-:W-:Y:S02]  /*4660*/  IABS R2, R2 ;  /* 0x0000000200027213 */ /* 0x000fe40000000000 */
[----:B------:R-:W-:Y:S02]  /*4670*/  PLOP3.LUT P0, PT, PT, PT, UP0, 0x80, 0x0 ;  /* 0x000000000000781c */ /* 0x000fe40003f0f008 */
[----:B------:R-:W-:Y:S02]  /*4680*/  IABS R41, R41 ;  /* 0x0000002900297213 */ /* 0x000fe40000000000 */
[----:B------:R-:W-:-:S02]  /*4690*/  IABS R28, R28 ;  /* 0x0000001c001c7213 */ /* 0x000fc40000000000 */
[----:B------:R-:W-:Y:S02]  /*46a0*/  IABS R26, R26 ;  /* 0x0000001a001a7213 */ /* 0x000fe40000000000 */
[----:B------:R-:W-:Y:S02]  /*46b0*/  IABS R34, R34 ;  /* 0x0000002200227213 */ /* 0x000fe40000000000 */
[----:B------:R-:W-:Y:S02]  /*46c0*/  IABS R12, R12 ;  /* 0x0000000c000c7213 */ /* 0x000fe40000000000 */
[----:B------:R-:W-:Y:S02]  /*46d0*/  IABS R18, R18 ;  /* 0x0000001200127213 */ /* 0x000fe40000000000 */
[----:B------:R-:W-:Y:S02]  /*46e0*/  IABS R19, R19 ;  /* 0x0000001300137213 */ /* 0x000fe40000000000 */
[----:B------:R-:W-:-:S02]  /*46f0*/  IABS R13, R13 ;  /* 0x0000000d000d7213 */ /* 0x000fc40000000000 */
[----:B------:R-:W-:Y:S02]  /*4700*/  I2FP.F32.S32 R29, R2 ;  /* 0x00000002001d7245 */ /* 0x000fe40000201400 */
[----:B------:R-:W-:Y:S02]  /*4710*/  I2FP.F32.S32 R41, R41 ;  /* 0x0000002900297245 */ /* 0x000fe40000201400 */
[----:B------:R-:W-:Y:S01]  /*4720*/  I2FP.F32.S32 R24, R24 ;  /* 0x0000001800187245 */ /* 0x000fe20000201400 */
[----:B------:R-:W-:Y:S01]  /*4730*/  FFMA.FTZ R70, R29, -UR5, R70 ;  /* 0x800000051d467c23 */ /* 0x000fe20008010046 */
        /* <DEDUP_REMOVED lines=21> */
[----:B------:R-:W-:Y:S02]  /*4890*/  FSEL R138, R138, -INF , !P1 ;  /* 0xff8000008a8a7808 */ /* 0x000fe40004800000 */
[----:B------:R-:W-:Y:S02]  /*48a0*/  ISETP.GE.AND P6, PT, R48, UR25, PT ;  /* 0x0000001930007c0c */ /* 0x000fe4000bfc6270 */
[----:B------:R-:W-:Y:S02]  /*48b0*/  ISETP.GE.AND P4, PT, R46, UR25, PT ;  /* 0x000000192e007c0c */ /* 0x000fe4000bf86270 */
[----:B------:R-:W-:-:S02]  /*48c0*/  ISETP.GE.AND P2, PT, R44, UR25, PT ;  /* 0x000000192c007c0c */ /* 0x000fc4000bf46270 */
[----:B------:R-:W-:Y:S02]  /*48d0*/  ISETP.GE.AND P1, PT, R38, UR25, PT ;  /* 0x0000001926007c0c */ /* 0x000fe4000bf26270 */
        /* <DEDUP_REMOVED lines=15> */
[----:B------:R-:W-:Y:S01]  /*49d0*/  ULEA.HI.SX32 UR19, UR19, 0xfffffffe, 0x1a ;  /* 0xfffffffe13137891 */ /* 0x000fe2000f8fd23f */
        /* <DEDUP_REMOVED lines=23> */
[----:B------:R-:W-:Y:S03]  /*4b50*/  @!P5 LDGSTS.E.BYPASS.LTC128B.128 [R208+0x6000], desc[UR22][R48.64] ;  /* 0x0600000030d0dfae */ /* 0x000fe6000b901d56 */
        /* <DEDUP_REMOVED lines=9> */
[----:B------:R2:W-:Y:S02]  /*4bf0*/  @P3 STS.128 [R208+0xa000], RZ ;  /* 0x00a000ffd0003388 */ /* 0x0005e40000000c00 */
[----:B------:R-:W4:Y:S01]  /*4c00*/  @!P3 LDC.64 R26, c[0x0][0x218] ;  /* 0x00008600ff1abb82 */ /* 0x000f220000000a00 */
[C---:B-----5:R-:W-:Y:S01]  /*4c10*/  @!P5 LEA R44, P2, R2.reuse, R12, 0x1 ;  /* 0x0000000c022cd211 */ /* 0x060fe200078408ff */
[----:B------:R-:W-:Y:S01]  /*4c20*/  @!PT LDS RZ, [RZ] ;  /* 0x00000000fffff984 */ /* 0x000fe20000000800 */
[----:B------:R-:W-:Y:S01]  /*4c30*/  @!PT LDS RZ, [RZ] ;  /* 0x00000000fffff984 */ /* 0x000fe20000000800 */
[----:B------:R-:W-:Y:S01]  /*4c40*/  @!PT LDS RZ, [RZ] ;  /* 0x00000000fffff984 */ /* 0x000fe20000000800 */
[----:B------:R5:W-:Y:S03]  /*4c50*/  @!P3 LDGSTS.E.BYPASS.LTC128B.128 [R208+0xa000], desc[UR22][R42.64+0x100] ;  /* 0x0a0001002ad0bfae */ /* 0x000be6000b901d56 */
[C---:B------:R-:W-:Y:S01]  /*4c60*/  @!P5 LEA.HI.X R45, R2.reuse, R13, R35, 0x1, P2 ;  /* 0x0000000d022dd211 */ /* 0x040fe200010f0c23 */
[----:B------:R2:W-:Y:S02]  /*4c70*/  @P5 STS.128 [R208+0x6800], RZ ;  /* 0x006800ffd0005388 */ /* 0x0005e40000000c00 */
[----:B------:R-:W2:Y:S01]  /*4c80*/  @!P4 LDC.64 R22, c[0x0][0x218] ;  /* 0x00008600ff16cb82 */ /* 0x000ea20000000a00 */
[C---:B-1----:R-:W-:Y:S01]  /*4c90*/  @!P4 LEA R40, P1, R2.reuse, R28, 0x1 ;  /* 0x0000001c0228c211 */ /* 0x042fe200078208ff */
[----:B------:R-:W-:Y:S01]  /*4ca0*/  @!PT LDS RZ, [RZ] ;  /* 0x00000000fffff984 */ /* 0x000fe20000000800 */
[----:B------:R-:W-:Y:S01]  /*4cb0*/  @!PT LDS RZ, [RZ] ;  /* 0x00000000fffff984 */ /* 0x000fe20000000800 */
[----:B------:R-:W-:Y:S01]  /*4cc0*/  @!PT LDS RZ, [RZ] ;  /* 0x00000000fffff984 */ /* 0x000fe20000000800 */
[----:B------:R1:W-:Y:S01]  /*4cd0*/  @!P5 LDGSTS.E.BYPASS.LTC128B.128 [R208+0x6800], desc[UR22][R44.64] ;  /* 0x068000002cd0dfae */ /* 0x0003e2000b901d56 */
[----:B------:R-:W-:-:S02]  /*4ce0*/  IADD3 R28, P6, R2, UR14, RZ ;  /* 0x0000000e021c7c10 */ /* 0x000fc4000ffde0ff */
[----:B------:R-:W-:Y:S01]  /*4cf0*/  @!P4 LEA.HI.X R41, R2, R29, R35, 0x1, P1 ;  /* 0x0000001d0229c211 */ /* 0x000fe200008f0c23 */
[----:B------:R1:W-:Y:S02]  /*4d00*/  @P4 STS.128 [R208+0x8800], RZ ;  /* 0x008800ffd0004388 */ /* 0x0003e40000000c00 */
[----:B------:R-:W5:Y:S02]  /*4d10*/  @!P3 LDC.64 R20, c[0x0][0x218] ;  /* 0x00008600ff14bb82 */ /* 0x000f640000000a00 */
[----:B------:R-:W-:Y:S01]  /*4d20*/  @!PT LDS RZ, [RZ] ;  /* 0x00000000fffff984 */ /* 0x000fe20000000800 */
[----:B------:R-:W-:Y:S01]  /*4d30*/  @!PT LDS RZ, [RZ] ;  /* 0x00000000fffff984 */ /* 0x000fe20000000800 */
[----:B------:R-:W-:Y:S01]  /*4d40*/  @!PT LDS RZ, [RZ] ;  /* 0x00000000fffff984 */ /* 0x000fe20000000800 */
[----:B------:R1:W-:Y:S01]  /*4d50*/  @!P4 LDGSTS.E.BYPASS.LTC128B.128 [R208+0x8800], desc[UR22][R40.64+0x80] ;  /* 0x0880008028d0cfae */ /* 0x0003e2000b901d56 */
[----:B---3--:R-:W-:-:S03]  /*4d60*/  @!P5 LEA R46, P2, R28, R24, 0x1 ;  /* 0x000000181c2ed211 */ /* 0x008fc600078408ff */
[----:B------:R1:W-:Y:S01]  /*4d70*/  @P3 STS.128 [R208+0xa800], RZ ;  /* 0x00a800ffd0003388 */ /* 0x0003e20000000c00 */
[----:B------:R-:W-:Y:S01]  /*4d80*/  IADD3.X R24, R35, UR13, RZ, P6, !PT ;  /* 0x0000000d23187c10 */ /* 0x000fe2000b7fe4ff */
[----:B------:R-:W3:Y:S01]  /*4d90*/  @!P5 LDC.64 R18, c[0x0][0x218] ;  /* 0x00008600ff12db82 */ /* 0x000ee20000000a00 */
[----:B----4-:R-:W-:Y:S02]  /*4da0*/  @!P3 LEA R26, P1, R2, R26, 0x1 ;  /* 0x0000001a021ab211 */ /* 0x010fe400078208ff */
[--C-:B------:R-:W-:Y:S02]  /*4db0*/  @!P5 LEA.HI.X R47, R28, R25, R24.reuse, 0x1, P2 ;  /* 0x000000191c2fd211 */ /* 0x100fe400010f0c18 */
[----:B------:R-:W-:Y:S02]  /*4dc0*/  @!P3 LEA.HI.X R27, R2, R27, R35, 0x1, P1 ;  /* 0x0000001b021bb211 */ /* 0x000fe400008f0c23 */
[C---:B------:R-:W-:Y:S01]  /*4dd0*/  IADD3 R2, P6, R28.reuse, UR14, RZ ;  /* 0x0000000e1c027c10 */ /* 0x040fe2000ffde0ff */
[----:B------:R-:W4:Y:S01]  /*4de0*/  @!P4 LDC.64 R12, c[0x0][0x218] ;  /* 0x00008600ff0ccb82 */ /* 0x000f220000000a00 */
[C---:B--2---:R-:W-:Y:S01]  /*4df0*/  @!P4 LEA R22, P2, R28.reuse, R22, 0x1 ;  /* 0x000000161c16c211 */ /* 0x044fe200078408ff */
[----:B------:R-:W-:Y:S01]  /*4e00*/  @!PT LDS RZ, [RZ] ;  /* 0x00000000fffff984 */ /* 0x000fe20000000800 */
[----:B------:R-:W-:Y:S01]  /*4e10*/  @!PT LDS RZ, [RZ] ;  /* 0x00000000fffff984 */ /* 0x000fe20000000800 */
[----:B------:R-:W-:Y:S01]  /*4e20*/  @!PT LDS RZ, [RZ] ;  /* 0x00000000fffff984 */ /* 0x000fe20000000800 */
[----:B------:R1:W-:Y:S03]  /*4e30*/  @!P3 LDGSTS.E.BYPASS.LTC128B.128 [R208+0xa800], desc[UR22][R26.64+0x100] ;  /* 0x0a8001001ad0bfae */ /* 0x0003e6000b901d56 */
[C---:B------:R-:W-:Y:S01]  /*4e40*/  @!P4 LEA.HI.X R23, R28.reuse, R23, R24, 0x1, P2 ;  /* 0x000000171c17c211 */ /* 0x040fe200010f0c18 */
[----:B------:R1:W-:Y:S01]  /*4e50*/  @P5 STS.128 [R208+0x7000], RZ ;  /* 0x007000ffd0005388 */ /* 0x0003e20000000c00 */
[----:B-----5:R-:W-:-:S03]  /*4e60*/  @!P3 LEA R42, P1, R28, R20, 0x1 ;  /* 0x000000141c2ab211 */ /* 0x020fc600078208ff */
        /* <DEDUP_REMOVED lines=39> */
.L_x_828:
[----:B------:R-:W-:Y:S05]  /*50e0*/  BSYNC B0 ;  /* 0x0000000000007941 */ /* 0x000fea0003800000 */
.L_x_827:
[----:B------:R-:W0:Y:S02]  /*50f0*/  LDGDEPBAR ;  /* 0x00000000000079af */ /* 0x000e240000000000 */
.L_x_826:
[----:B-12---:R-:W-:Y:S01]  /*5100*/  FMNMX.FTZ R12, R39, R33, !PT ;  /* 0x00000021270c7209 */ /* 0x006fe20007810000 */
[----:B------:R-:W-:Y:S01]  /*5110*/  IMAD.WIDE.U32 R200, R134, -0x2daee0ad, RZ ;  /* 0xd2511f5386c87825 */ /* 0x000fe200078e00ff */
[----:B------:R-:W-:Y:S01]  /*5120*/  FMNMX.FTZ R19, R30, R14, !PT ;  /* 0x0000000e1e137209 */ /* 0x000fe20007810000 */
[----:B------:R-:W-:Y:S01]  /*5130*/  USHF.L.U32 UR18, UR18, 0x1, URZ ;  /* 0x0000000112127899 */ /* 0x000fe2000800063f */
        /* <DEDUP_REMOVED lines=9> */
[----:B------:R-:W-:Y:S01]  /*51d0*/  ULDC UR6, c[0x0][0x2ec] ;  /* 0x0000bb0000067ab9 */ /* 0x000fe20000000800 */
        /* <DEDUP_REMOVED lines=9> */
[----:B------:R-:W-:Y:S01]  /*5270*/  IMAD.U32 R172, RZ, RZ, UR10 ;  /* 0x0000000affac7e24 */ /* 0x000fe2000f8e00ff */
        /* <DEDUP_REMOVED lines=17> */
[----:B------:R-:W-:Y:S01]  /*5390*/  FMNMX.FTZ R19, R203, R2, !PT ;  /* 0x00000002cb137209 */ /* 0x000fe20007810000 */
[----:B------:R-:W-:Y:S01]  /*53a0*/  IMAD.U32 R2, RZ, RZ, UR16 ;  /* 0x00000010ff027e24 */ /* 0x000fe2000f8e00ff */
[----:B------:R-:W-:Y:S02]  /*53b0*/  FMNMX.FTZ R12, R211, R12, !PT ;  /* 0x0000000cd30c7209 */ /* 0x000fe40007810000 */
[----:B------:R-:W-:Y:S01]  /*53c0*/  FMNMX.FTZ R19, R202, R19, !PT ;  /* 0x00000013ca137209 */ /* 0x000fe20007810000 */
[----:B------:R-:W-:Y:S01]  /*53d0*/  IMAD R2, R2, 0x4, R87 ;  /* 0x0000000402027824 */ /* 0x000fe200078e0257 */
[----:B------:R-:W-:Y:S01]  /*53e0*/  LOP3.LUT R135, R3, R218, RZ, 0x3c, !PT ;  /* 0x000000da03877212 */ /* 0x000fe200078e3cff */
[----:B------:R-:W1:Y:S01]  /*53f0*/  SHFL.BFLY PT, R13, R12, 0x2, 0x1f ;  /* 0x0c401f000c0d7f89 */ /* 0x000e6200000e0000 */
[----:B------:R-:W-:Y:S01]  /*5400*/  VIADD R3, R219, 0xbb67ae85 ;  /* 0xbb67ae85db037836 */ /* 0x000fe20000000000 */
[----:B------:R-:W-:Y:S01]  /*5410*/  LEA R192, R0, UR4, 0x1 ;  /* 0x0000000400c07c11 */ /* 0x000fe2000f8e08ff */
[----:B------:R-:W-:Y:S01]  /*5420*/  IMAD.WIDE.U32 R174, R2, -0x326172a9, RZ ;  /* 0xcd9e8d5702ae7825 */ /* 0x000fe200078e00ff */
[----:B------:R-:W2:Y:S01]  /*5430*/  SHFL.BFLY PT, R20, R19, 0x2, 0x1f ;  /* 0x0c401f0013147f89 */ /* 0x000ea200000e0000 */
[----:B------:R-:W-:-:S02]  /*5440*/  LEA R172, R172, UR10, 0x10 ;  /* 0x0000000aacac7c11 */ /* 0x000fc4000f8e80ff */
[--C-:B------:R-:W-:Y:S01]  /*5450*/  IMAD R189, R5, 0x2, R192.reuse ;  /* 0x0000000205bd7824 */ /* 0x100fe200078e02c0 */
[----:B------:R-:W-:Y:S01]  /*5460*/  LOP3.LUT R168, R175, R135, RZ, 0x3c, !PT ;  /* 0x00000087afa87212 */ /* 0x000fe200078e3cff */
[----:B------:R-:W-:Y:S01]  /*5470*/  IMAD R190, R7, 0x2, R192 ;  /* 0x0000000207be7824 */ /* 0x000fe200078e02c0 */
[----:B------:R-:W-:Y:S03]  /*5480*/  LDSM.16.MT88.4 R124, [R192+0xc000] ;  /* 0x00c00000c07c783b */ /* 0x000fe60000004200 */
[----:B------:R-:W-:Y:S01]  /*5490*/  IMAD.WIDE.U32 R168, R168, -0x2daee0ad, RZ ;  /* 0xd2511f53a8a87825 */ /* 0x000fe200078e00ff */
[----:B------:R-:W-:Y:S03]  /*54a0*/  LDSM.16.MT88.4 R48, [R189+0xc000] ;  /* 0x00c00000bd30783b */ /* 0x000fe60000004200 */
[----:B------:R-:W-:Y:S01]  /*54b0*/  IMAD R188, R5, 0x2, R190 ;  /* 0x0000000205bc7824 */ /* 0x000fe200078e02be */
[----:B------:R-:W-:Y:S01]  /*54c0*/  LOP3.LUT R3, R169, R200, R3, 0x96, !PT ;  /* 0x000000c8a9037212 */ /* 0x000fe200078e9603 */
[----:B------:R-:W-:Y:S04]  /*54d0*/  LDSM.16.MT88.4 R64, [R192+0xe000] ;  /* 0x00e00000c040783b */ /* 0x000fe80000004200 */
[----:B------:R-:W-:Y:S01]  /*54e0*/  IMAD.WIDE.U32 R150, R3, -0x326172a9, RZ ;  /* 0xcd9e8d5703967825 */ /* 0x000fe200078e00ff */
[----:B-1----:R-:W-:Y:S01]  /*54f0*/  FMNMX.FTZ R13, R12, R13, !PT ;  /* 0x0000000d0c0d7209 */ /* 0x002fe20007810000 */
[----:B------:R-:W-:Y:S01]  /*5500*/  LDSM.16.MT88.4 R72, [R190+0xe000] ;  /* 0x00e00000be48783b */ /* 0x000fe20000004200 */
[----:B------:R-:W-:Y:S01]  /*5510*/  LOP3.LUT R12, R201, UR18, R219, 0x96, !PT ;  /* 0x00000012c90c7c12 */ /* 0x000fe2000f8e96db */
[----:B------:R-:W-:Y:S01]  /*5520*/  UIADD3 UR18, UR18, 0x1, URZ ;  /* 0x0000000112127890 */ /* 0x000fe2000fffe03f */
[----:B--2---:R-:W-:Y:S01]  /*5530*/  FMNMX.FTZ R20, R19, R20, !PT ;  /* 0x0000001413147209 */ /* 0x004fe20007810000 */
[----:B------:R-:W1:Y:S02]  /*5540*/  SHFL.BFLY PT, R132, R13, 0x1, 0x1f ;  /* 0x0c201f000d847f89 */ /* 0x000e6400000e0000 */
[----:B------:R-:W-:-:S02]  /*5550*/  IMAD.WIDE.U32 R22, R12, -0x326172a9, RZ ;  /* 0xcd9e8d570c167825 */ /* 0x000fc400078e00ff */
[----:B------:R-:W2:Y:S01]  /*5560*/  SHFL.BFLY PT, R3, R20, 0x1, 0x1f ;  /* 0x0c201f0014037f89 */ /* 0x000ea200000e0000 */
[----:B------:R-:W-:Y:S02]  /*5570*/  LOP3.LUT R200, R201, UR18, R219, 0x96, !PT ;  /* 0x00000012c9c87c12 */ /* 0x000fe4000f8e96db */
[--C-:B------:R-:W-:Y:S01]  /*5580*/  LOP3.LUT R12, R23, R174, R170.reuse, 0x96, !PT ;  /* 0x000000ae170c7212 */ /* 0x100fe200078e96aa */
[----:B------:R-:W3:Y:S01]  /*5590*/  LDSM.16.MT88.4 R56, [R188+0xc000] ;  /* 0x00c00000bc38783b */ /* 0x000ee20000004200 */
[----:B------:R-:W-:Y:S01]  /*55a0*/  LOP3.LUT R22, R151, R22, R173, 0x96, !PT ;  /* 0x0000001697167212 */ /* 0x000fe200078e96ad */
[----:B------:R-:W-:Y:S02]  /*55b0*/  IMAD.WIDE.U32 R200, R200, -0x326172a9, RZ ;  /* 0xcd9e8d57c8c87825 */ /* 0x000fe400078e00ff */
[----:B------:R-:W4:Y:S02]  /*55c0*/  LDSM.16.MT88.4 R88, [R188+0xe000] ;  /* 0x00e00000bc58783b */ /* 0x000f240000004200 */
[----:B------:R-:W-:Y:S01]  /*55d0*/  IMAD.WIDE.U32 R18, R12, -0x2daee0ad, RZ ;  /* 0xd2511f530c127825 */ /* 0x000fe200078e00ff */
[----:B------:R-:W-:Y:S01]  /*55e0*/  LOP3.LUT R170, R201, R174, R170, 0x96, !PT ;  /* 0x000000aec9aa7212 */ /* 0x000fe200078e96aa */
[----:B------:R-:W-:Y:S02]  /*55f0*/  LDSM.16.MT88.4 R80, [R189+0xe000] ;  /* 0x00e00000bd50783b */ /* 0x000fe40000004200 */
[----:B------:R-:W-:Y:S01]  /*5600*/  IMAD.WIDE.U32 R22, R22, -0x2daee0ad, RZ ;  /* 0xd2511f5316167825 */ /* 0x000fe200078e00ff */
[----:B------:R-:W-:Y:S01]  /*5610*/  LOP3.LUT R12, R19, R168, R148, 0x96, !PT ;  /* 0x000000a8130c7212 */ /* 0x000fe200078e9694 */
[----:B------:R-:W-:Y:S02]  /*5620*/  LDSM.16.MT88.4 R104, [R190+0x10000] ;  /* 0x01000000be68783b */ /* 0x000fe40000004200 */
[----:B------:R-:W-:Y:S01]  /*5630*/  IMAD.WIDE.U32 R228, R170, -0x2daee0ad, RZ ;  /* 0xd2511f53aae47825 */ /* 0x000fe200078e00ff */
[----:B------:R-:W-:Y:S01]  /*5640*/  LOP3.LUT R18, R23, R18, R142, 0x96, !PT ;  /* 0x0000001217127212 */ /* 0x000fe200078e968e */
[----:B------:R-:W-:Y:S01]  /*5650*/  LDSM.16.MT88.4 R96, [R192+0x10000] ;  /* 0x01000000c060783b */ /* 0x000fe20000004200 */
[----:B-1----:R-:W-:Y:S01]  /*5660*/  FMNMX.FTZ R132, R13, R132, !PT ;  /* 0x000000840d847209 */ /* 0x002fe20007810000 */
[----:B------:R-:W-:Y:S01]  /*5670*/  IMAD.WIDE.U32 R12, R12, -0x326172a9, RZ ;  /* 0xcd9e8d570c0c7825 */ /* 0x000fe200078e00ff */
[----:B------:R-:W-:Y:S01]  /*5680*/  LOP3.LUT R148, R229, R168, R148, 0x96, !PT ;  /* 0x000000a8e5947212 */ /* 0x000fe200078e9694 */
[----:B------:R-:W-:Y:S01]  /*5690*/  LDSM.16.MT88.4 R120, [R189+0x10000] ;  /* 0x01000000bd78783b */ /* 0x000fe20000004200 */
[----:B--2---:R-:W-:Y:S01]  /*56a0*/  FMNMX.FTZ R3, R20, R3, !PT ;  /* 0x0000000314037209 */ /* 0x004fe20007810000 */
[----:B------:R-:W-:-:S04]  /*56b0*/  IMAD.WIDE.U32 R18, R18, -0x326172a9, RZ ;  /* 0xcd9e8d5712127825 */ /* 0x000fc800078e00ff */
[C---:B------:R-:W-:Y:S01]  /*56c0*/  FMUL.FTZ R220, R132.reuse, UR6 ;  /* 0x0000000684dc7c20 */ /* 0x040fe20008410000 */
[----:B------:R-:W-:Y:S01]  /*56d0*/  FSETP.NEU.FTZ.AND P1, PT, R132, -INF , PT ;  /* 0xff8000008400780b */ /* 0x000fe20003f3d000 */
[----:B------:R-:W-:Y:S01]  /*56e0*/  LDSM.16.MT88.4 R40, [R190+0xc000] ;  /* 0x00c00000be28783b */ /* 0x000fe20000004200 */
[--C-:B------:R-:W-:Y:S01]  /*56f0*/  LOP3.LUT R13, R13, R150, R140.reuse, 0x96, !PT ;  /* 0x000000960d0d7212 */ /* 0x100fe200078e968c */
[----:B------:R-:W-:Y:S01]  /*5700*/  FMUL.FTZ R205, R3, UR6 ;  /* 0x0000000603cd7c20 */ /* 0x000fe20008410000 */
[----:B------:R-:W-:Y:S01]  /*5710*/  LOP3.LUT R12, R19, R12, R143, 0x96, !PT ;  /* 0x0000000c130c7212 */ /* 0x000fe200078e968f */
[----:B------:R-:W-:Y:S01]  /*5720*/  IMAD.WIDE.U32 R230, R148, -0x326172a9, RZ ;  /* 0xcd9e8d5794e67825 */ /* 0x000fe200078e00ff */
[----:B------:R-:W-:Y:S02]  /*5730*/  FSEL R220, R220, RZ, P1 ;  /* 0x000000ffdcdc7208 */ /* 0x000fe40000800000 */
[----:B------:R-:W-:Y:S01]  /*5740*/  FSETP.NEU.FTZ.AND P1, PT, R3, -INF , PT ;  /* 0xff8000000300780b */ /* 0x000fe20003f3d000 */
[----:B------:R-:W-:Y:S01]  /*5750*/  IMAD.WIDE.U32 R20, R13, -0x2daee0ad, RZ ;  /* 0xd2511f530d147825 */ /* 0x000fe200078e00ff */
[----:B------:R-:W-:-:S03]  /*5760*/  LOP3.LUT R140, R231, R150, R140, 0x96, !PT ;  /* 0x00000096e78c7212 */ /* 0x000fc600078e968c */
[----:B------:R-:W-:Y:S01]  /*5770*/  FFMA.FTZ R164, R33, UR6, -R220 ;  /* 0x0000000621a47c23 */ /* 0x000fe200080108dc */
[----:B------:R-:W-:Y:S01]  /*5780*/  FSEL R205, R205, RZ, P1 ;  /* 0x000000ffcdcd7208 */ /* 0x000fe20000800000 */
[----:B------:R-:W-:-:S04]  /*5790*/  IMAD.WIDE.U32 R12, R12, -0x2daee0ad, RZ ;  /* 0xd2511f530c0c7825 */ /* 0x000fc800078e00ff */
[--C-:B------:R-:W-:Y:S01]  /*57a0*/  FFMA.FTZ R167, R39, UR6, -R220.reuse ;  /* 0x0000000627a77c23 */ /* 0x100fe200080108dc */
[--C-:B------:R-:W-:Y:S01]  /*57b0*/  FFMA.FTZ R163, R37, UR6, -R220.reuse ;  /* 0x0000000625a37c23 */ /* 0x100fe200080108dc */
[--C-:B------:R-:W-:Y:S01]  /*57c0*/  FFMA.FTZ R160, R31, UR6, -R220.reuse ;  /* 0x000000061fa07c23 */ /* 0x100fe200080108dc */
[----:B------:R-:W-:Y:S01]  /*57d0*/  FFMA.FTZ R165, R36, UR6, -R205 ;  /* 0x0000000624a57c23 */ /* 0x000fe200080108cd */
[----:B------:R-:W-:Y:S01]  /*57e0*/  LOP3.LUT R13, R13, R20, R139, 0x96, !PT ;  /* 0x000000140d0d7212 */ /* 0x000fe200078e968b */
[----:B------:R-:W-:Y:S01]  /*57f0*/  FFMA.FTZ R162, R16, UR6, -R205 ;  /* 0x0000000610a27c23 */ /* 0x000fe200080108cd */
[----:B------:R-:W-:Y:S01]  /*5800*/  LOP3.LUT R20, R21, R22, R35, 0x96, !PT ;  /* 0x0000001615147212 */ /* 0x000fe200078e9623 */
[----:B------:R-:W-:Y:S02]  /*5810*/  VIADD R33, R218, 0xb54cda56 ;  /* 0xb54cda56da217836 */ /* 0x000fe40000000000 */
[--C-:B------:R-:W-:Y:S01]  /*5820*/  FFMA.FTZ R166, R30, UR6, -R205.reuse ;  /* 0x000000061ea67c23 */ /* 0x100fe200080108cd */
[----:B------:R-:W-:Y:S01]  /*5830*/  IMAD.WIDE.U32 R24, R13, -0x326172a9, RZ ;  /* 0xcd9e8d570d187825 */ /* 0x000fe200078e00ff */
[----:B------:R-:W-:Y:S03]  /*5840*/  MUFU.EX2 R165, R165 ;  /* 0x000000a500a57308 */ /* 0x000fe60000000800 */
[----:B------:R-:W-:Y:S01]  /*5850*/  FFMA.FTZ R169, R14, UR6, -R205 ;  /* 0x000000060ea97c23 */ /* 0x000fe200080108cd */
[----:B------:R-:W-:Y:S01]  /*5860*/  FFMA.FTZ R156, R15, UR6, -R220 ;  /* 0x000000060f9c7c23 */ /* 0x000fe200080108dc */
[----:B------:R-:W-:Y:S01]  /*5870*/  IMAD.WIDE.U32 R20, R20, -0x326172a9, RZ ;  /* 0xcd9e8d5714147825 */ /* 0x000fe200078e00ff */
[----:B------:R-:W-:-:S03]  /*5880*/  SHF.R.U32.HI R19, RZ, 0x10, R24 ;  /* 0x00000010ff137819 */ /* 0x000fc60000011618 */
[--C-:B------:R-:W-:Y:S01]  /*5890*/  FFMA.FTZ R159, R6, UR6, -R205.reuse ;  /* 0x00000006069f7c23 */ /* 0x100fe200080108cd */
[----:B------:R-:W-:Y:S01]  /*58a0*/  SHF.R.U32.HI R115, RZ, 0x18, R24 ;  /* 0x00000018ff737819 */ /* 0x000fe20000011618 */
[----:B------:R-:W-:Y:S01]  /*58b0*/  FFMA.FTZ R155, R4, UR6, -R205 ;  /* 0x00000006049b7c23 */ /* 0x000fe200080108cd */
[----:B------:R-:W1:Y:S01]  /*58c0*/  MUFU.EX2 R162, R162 ;  /* 0x000000a200a27308 */ /* 0x000e620000000800 */
[----:B------:R-:W-:Y:S01]  /*58d0*/  LOP3.LUT R13, R25, R20, R33, 0x96, !PT ;  /* 0x00000014190d7212 */ /* 0x000fe200078e9621 */
[--C-:B------:R-:W-:Y:S01]  /*58e0*/  FFMA.FTZ R161, R17, UR6, -R220.reuse ;  /* 0x0000000611a17c23 */ /* 0x100fe200080108dc */
[----:B------:R-:W-:Y:S01]  /*58f0*/  LOP3.LUT R16, R19, 0xff, RZ, 0xc0, !PT ;  /* 0x000000ff13107812 */ /* 0x000fe200078ec0ff */
[--C-:B------:R-:W-:Y:S01]  /*5900*/  FFMA.FTZ R157, R11, UR6, -R220.reuse ;  /* 0x000000060b9d7c23 */ /* 0x100fe200080108dc */
[----:B------:R-:W-:Y:S01]  /*5910*/  SHF.R.U32.HI R113, RZ, 0x10, R13 ;  /* 0x00000010ff717819 */ /* 0x000fe2000001160d */
[--C-:B------:R-:W-:Y:S01]  /*5920*/  FFMA.FTZ R154, R9, UR6, -R220.reuse ;  /* 0x00000006099a7c23 */ /* 0x100fe200080108dc */
[----:B------:R-:W-:Y:S01]  /*5930*/  PRMT R115, R16, 0x5410, R115 ;  /* 0x0000541010737816 */ /* 0x000fe20000000073 */
[----:B------:R-:W-:Y:S01]  /*5940*/  MUFU.EX2 R166, R166 ;  /* 0x000000a600a67308 */ /* 0x000fe20000000800 */
[----:B------:R-:W-:Y:S01]  /*5950*/  SHF.R.U32.HI R14, RZ, 0x18, R13 ;  /* 0x00000018ff0e7819 */ /* 0x000fe2000001160d */
[--C-:B------:R-:W-:Y:S01]  /*5960*/  FFMA.FTZ R23, R10, UR6, -R205.reuse ;  /* 0x000000060a177c23 */ /* 0x100fe200080108cd */
[----:B------:R-:W-:Y:S01]  /*5970*/  LOP3.LUT R113, R113, 0xff, RZ, 0xc0, !PT ;  /* 0x000000ff71717812 */ /* 0x000fe200078ec0ff */
[----:B------:R-:W-:Y:S01]  /*5980*/  FFMA.FTZ R158, R8, UR6, -R205 ;  /* 0x00000006089e7c23 */ /* 0x000fe200080108cd */
[----:B------:R-:W-:Y:S01]  /*5990*/  HSET2.LE.AND R115, R115, R172, PT ;  /* 0x000000ac73737233 */ /* 0x000fe20003803000 */
[----:B------:R-:W-:Y:S01]  /*59a0*/  FFMA.FTZ R170, R141, UR6, -R220 ;  /* 0x000000068daa7c23 */ /* 0x000fe200080108dc */
[----:B------:R-:W-:Y:S01]  /*59b0*/  PRMT R113, R113, 0x5410, R14 ;  /* 0x0000541071717816 */ /* 0x000fe2000000000e */
[----:B------:R-:W2:Y:S01]  /*59c0*/  MUFU.EX2 R169, R169 ;  /* 0x000000a900a97308 */ /* 0x000ea20000000800 */
[----:B-1----:R-:W-:Y:S01]  /*59d0*/  F2FP.BF16.F32.PACK_AB R14, R162, R165 ;  /* 0x000000a5a20e723e */ /* 0x002fe200000010ff */
[----:B------:R-:W-:Y:S01]  /*59e0*/  IMAD.WIDE.U32 R140, R140, -0x2daee0ad, RZ ;  /* 0xd2511f538c8c7825 */ /* 0x000fe200078e00ff */
[----:B------:R-:W-:-:S03]  /*59f0*/  LOP3.LUT R22, R24, 0xffff, RZ, 0xc0, !PT ;  /* 0x0000ffff18167812 */ /* 0x000fc600078ec0ff */
[--C-:B------:R-:W-:Y:S01]  /*5a00*/  FFMA.FTZ R168, R171, UR6, -R220.reuse ;  /* 0x00000006aba87c23 */ /* 0x100fe200080108dc */
[----:B------:R-:W-:Y:S01]  /*5a10*/  LOP3.LUT R115, R115, R14, RZ, 0xc0, !PT ;  /* 0x0000000e73737212 */ /* 0x000fe200078ec0ff */
[----:B------:R-:W-:Y:S01]  /*5a20*/  FFMA.FTZ R171, R149, UR6, -R220 ;  /* 0x0000000695ab7c23 */ /* 0x000fe200080108dc */
[----:B------:R-:W-:Y:S01]  /*5a30*/  LOP3.LUT R0, R24, 0xff, RZ, 0xc0, !PT ;  /* 0x000000ff18007812 */ /* 0x000fe200078ec0ff */
[----:B------:R-:W-:Y:S01]  /*5a40*/  MUFU.EX2 R167, R167 ;  /* 0x000000a700a77308 */ /* 0x000fe20000000800 */
[----:B------:R-:W-:Y:S01]  /*5a50*/  SHF.R.U32.HI R7, RZ, 0x8, R22 ;  /* 0x00000008ff077819 */ /* 0x000fe20000011616 */
[----:B------:R-:W-:Y:S01]  /*5a60*/  LDSM.16.MT88.4 R24, [R190+0xc800] ;  /* 0x00c80000be18783b */ /* 0x000fe20000004200 */
[----:B------:R-:W-:Y:S01]  /*5a70*/  LOP3.LUT R20, R13, 0xffff, RZ, 0xc0, !PT ;  /* 0x0000ffff0d147812 */ /* 0x000fe200078ec0ff */
[----:B------:R-:W-:Y:S01]  /*5a80*/  FFMA.FTZ R201, R138, UR6, -R205 ;  /* 0x000000068ac97c23 */ /* 0x000fe200080108cd */
[----:B------:R-:W-:Y:S01]  /*5a90*/  LOP3.LUT R14, R21, R18, R221, 0x96, !PT ;  /* 0x00000012150e7212 */ /* 0x000fe200078e96dd */
[----:B------:R-:W-:Y:S01]  /*5aa0*/  FFMA.FTZ R174, R136, UR6, -R205 ;  /* 0x0000000688ae7c23 */ /* 0x000fe200080108cd */
[----:B------:R-:W-:Y:S01]  /*5ab0*/  LOP3.LUT R5, R13, 0xff, RZ, 0xc0, !PT ;  /* 0x000000ff0d057812 */ /* 0x000fe200078ec0ff */
[----:B------:R-:W1:Y:S01]  /*5ac0*/  MUFU.EX2 R164, R164 ;  /* 0x000000a400a47308 */ /* 0x000e620000000800 */
[----:B------:R-:W-:Y:S01]  /*5ad0*/  SHF.R.U32.HI R20, RZ, 0x8, R20 ;  /* 0x00000008ff147819 */ /* 0x000fe20000011614 */
[----:B------:R-:W-:Y:S01]  /*5ae0*/  IMAD.WIDE.U32 R14, R14, -0x2daee0ad, RZ ;  /* 0xd2511f530e0e7825 */ /* 0x000fe200078e00ff */
[----:B------:R-:W-:Y:S01]  /*5af0*/  PRMT R7, R0, 0x5410, R7 ;  /* 0x0000541000077816 */ /* 0x000fe20000000007 */
[----:B------:R-:W-:Y:S01]  /*5b00*/  LDSM.16.MT88.4 R16, [R192+0xc800] ;  /* 0x00c80000c010783b */ /* 0x000fe20000004200 */
[----:B------:R-:W-:Y:S01]  /*5b10*/  HSET2.LE.AND R113, R113, R172, PT ;  /* 0x000000ac71717233 */ /* 0x000fe20003803000 */
[----:B------:R-:W-:Y:S01]  /*5b20*/  FFMA.FTZ R175, R32, UR6, -R205 ;  /* 0x0000000620af7c23 */ /* 0x000fe200080108cd */
[----:B--2---:R-:W-:Y:S01]  /*5b30*/  F2FP.BF16.F32.PACK_AB R0, R169, R166 ;  /* 0x000000a6a900723e */ /* 0x004fe200000010ff */
[----:B------:R-:W-:Y:S01]  /*5b40*/  MUFU.EX2 R163, R163 ;  /* 0x000000a300a37308 */ /* 0x000fe20000000800 */
[----:B------:R-:W-:Y:S01]  /*5b50*/  PRMT R5, R5, 0x5410, R20 ;  /* 0x0000541005057816 */ /* 0x000fe20000000014 */
[----:B------:R-:W-:Y:S01]  /*5b60*/  LDSM.16.MT88.4 R28, [R188+0x10000] ;  /* 0x01000000bc1c783b */ /* 0x000fe20000004200 */
[----:B------:R-:W-:Y:S01]  /*5b70*/  LOP3.LUT R113, R113, R0, RZ, 0xc0, !PT ;  /* 0x0000000071717212 */ /* 0x000fe200078ec0ff */
[----:B------:R-:W-:Y:S01]  /*5b80*/  FADD.FTZ R166, R166, R169 ;  /* 0x000000a9a6a67221 */ /* 0x000fe20000010000 */
[----:B------:R-:W-:-:S02]  /*5b90*/  LOP3.LUT R0, R14, 0xffff, RZ, 0xc0, !PT ;  /* 0x0000ffff0e007812 */ /* 0x000fc400078ec0ff */
[--C-:B------:R-:W-:Y:S01]  /*5ba0*/  HSET2.LE.AND R114, R7, R172.reuse, PT ;  /* 0x000000ac07727233 */ /* 0x100fe20003803000 */
[----:B------:R-:W2:Y:S01]  /*5bb0*/  MUFU.EX2 R160, R160 ;  /* 0x000000a000a07308 */ /* 0x000ea20000000800 */
[----:B------:R-:W-:Y:S01]  /*5bc0*/  HSET2.LE.AND R112, R5, R172, PT ;  /* 0x000000ac05707233 */ /* 0x000fe20003803000 */
[----:B------:R-:W-:Y:S01]  /*5bd0*/  FADD.FTZ R165, R165, R166 ;  /* 0x000000a6a5a57221 */ /* 0x000fe20000010000 */
[----:B-1----:R-:W-:Y:S01]  /*5be0*/  F2FP.BF16.F32.PACK_AB R5, R164, R167 ;  /* 0x000000a7a405723e */ /* 0x002fe200000010ff */
[----:B------:R-:W-:Y:S01]  /*5bf0*/  FADD.FTZ R164, R167, R164 ;  /* 0x000000a4a7a47221 */ /* 0x000fe20000010000 */
[----:B------:R-:W-:Y:S01]  /*5c00*/  SHF.R.U32.HI R6, RZ, 0x8, R0 ;  /* 0x00000008ff067819 */ /* 0x000fe20000011600 */
[----:B------:R-:W-:Y:S01]  /*5c10*/  FADD.FTZ R162, R162, R165 ;  /* 0x000000a5a2a27221 */ /* 0x000fe20000010000 */
[----:B------:R-:W-:Y:S01]  /*5c20*/  LOP3.LUT R21, R14, 0xff, RZ, 0xc0, !PT ;  /* 0x000000ff0e157812 */ /* 0x000fe200078ec0ff */
[----:B------:R-:W-:Y:S01]  /*5c30*/  MUFU.EX2 R161, R161 ;  /* 0x000000a100a17308 */ /* 0x000fe20000000800 */
[----:B------:R-:W-:-:S02]  /*5c40*/  LOP3.LUT R112, R112, R5, RZ, 0xc0, !PT ;  /* 0x0000000570707212 */ /* 0x000fc400078ec0ff */
[----:B------:R-:W-:Y:S02]  /*5c50*/  PRMT R21, R21, 0x5410, R6 ;  /* 0x0000541015157816 */ /* 0x000fe40000000006 */
[----:B------:R-:W-:Y:S02]  /*5c60*/  SHF.R.U32.HI R0, RZ, 0x10, R14 ;  /* 0x00000010ff007819 */ /* 0x000fe4000001160e */
[----:B------:R-:W-:Y:S01]  /*5c70*/  LOP3.LUT R11, R15, R12, R207, 0x96, !PT ;  /* 0x0000000c0f0b7212 */ /* 0x000fe200078e96cf */
[----:B------:R-:W1:Y:S01]  /*5c80*/  MUFU.EX2 R156, R156 ;  /* 0x0000009c009c7308 */ /* 0x000e620000000800 */
[----:B--2---:R-:W-:Y:S01]  /*5c90*/  F2FP.BF16.F32.PACK_AB R7, R160, R163 ;  /* 0x000000a3a007723e */ /* 0x004fe200000010ff */
[----:B------:R-:W-:Y:S01]  /*5ca0*/  FADD.FTZ R163, R163, R164 ;  /* 0x000000a4a3a37221 */ /* 0x000fe20000010000 */
[----:B------:R-:W-:Y:S02]  /*5cb0*/  LOP3.LUT R10, R0, 0xff, RZ, 0xc0, !PT ;  /* 0x000000ff000a7812 */ /* 0x000fe400078ec0ff */
[----:B------:R-:W-:Y:S01]  /*5cc0*/  LOP3.LUT R114, R114, R7, RZ, 0xc0, !PT ;  /* 0x0000000772727212 */ /* 0x000fe200078ec0ff */
[----:B------:R-:W-:Y:S01]  /*5cd0*/  FADD.FTZ R160, R160, R163 ;  /* 0x000000a3a0a07221 */ /* 0x000fe20000010000 */
[----:B------:R-:W2:Y:S01]  /*5ce0*/  LDSM.16.MT88.4 R4, [R189+0xc800] ;  /* 0x00c80000bd04783b */ /* 0x000ea20000004200 */
[----:B------:R-:W-:Y:S01]  /*5cf0*/  MUFU.EX2 R157, R157 ;  /* 0x0000009d009d7308 */ /* 0x000fe20000000800 */
[----:B------:R-:W-:-:S02]  /*5d00*/  LOP3.LUT R22, R11, 0xffff, RZ, 0xc0, !PT ;  /* 0x0000ffff0b167812 */ /* 0x000fc400078ec0ff */
[----:B------:R-:W-:Y:S01]  /*5d10*/  LOP3.LUT R20, R11, 0xff, RZ, 0xc0, !PT ;  /* 0x000000ff0b147812 */ /* 0x000fe200078ec0ff */
[C---:B------:R-:W-:Y:S01]  /*5d20*/  HMMA.16816.F32.BF16 R44, R112.reuse, R48, RZ ;  /* 0x00000030702c723c */ /* 0x040fe200000418ff */
[--C-:B------:R-:W-:Y:S02]  /*5d30*/  SHF.R.U32.HI R145, RZ, 0x10, R11.reuse ;  /* 0x00000010ff917819 */ /* 0x100fe4000001160b */
[----:B------:R-:W-:Y:S01]  /*5d40*/  SHF.R.U32.HI R8, RZ, 0x18, R11 ;  /* 0x00000018ff087819 */ /* 0x000fe2000001160b */
[----:B------:R-:W5:Y:S01]  /*5d50*/  MUFU.EX2 R154, R154 ;  /* 0x0000009a009a7308 */ /* 0x000f620000000800 */
[----:B------:R-:W-:Y:S01]  /*5d60*/  SHF.R.U32.HI R11, RZ, 0x8, R22 ;  /* 0x00000008ff0b7819 */ /* 0x000fe20000011616 */
[C---:B------:R-:W-:Y:S01]  /*5d70*/  HMMA.16816.F32.BF16 R48, R112.reuse, R50, RZ ;  /* 0x000000327030723c */ /* 0x040fe200000418ff */
[----:B------:R-:W-:Y:S02]  /*5d80*/  SHF.R.U32.HI R9, RZ, 0x18, R14 ;  /* 0x00000018ff097819 */ /* 0x000fe4000001160e */
[----:B------:R-:W-:Y:S01]  /*5d90*/  LOP3.LUT R145, R145, 0xff, RZ, 0xc0, !PT ;  /* 0x000000ff91917812 */ /* 0x000fe200078ec0ff */
[----:B------:R-:W-:Y:S01]  /*5da0*/  LDSM.16.MT88.4 R12, [R188+0xc800] ;  /* 0x00c80000bc0c783b */ /* 0x000fe20000004200 */
[----:B------:R-:W-:Y:S01]  /*5db0*/  HSET2.LE.AND R146, R21, R172, PT ;  /* 0x000000ac15927233 */ /* 0x000fe20003803000 */
[----:B------:R-:W-:Y:S01]  /*5dc0*/  MUFU.EX2 R155, R155 ;  /* 0x0000009b009b7308 */ /* 0x000fe20000000800 */
[----:B------:R-:W-:Y:S01]  /*5dd0*/  PRMT R21, R20, 0x5410, R11 ;  /* 0x0000541014157816 */ /* 0x000fe2000000000b */
[----:B------:R-:W-:Y:S01]  /*5de0*/  HMMA.16816.F32.BF16 R128, R112, R124, RZ ;  /* 0x0000007c7080723c */ /* 0x000fe200000418ff */
[----:B------:R-:W-:-:S02]  /*5df0*/  PRMT R147, R10, 0x5410, R9 ;  /* 0x000054100a937816 */ /* 0x000fc40000000009 */
[----:B------:R-:W-:Y:S02]  /*5e00*/  PRMT R145, R145, 0x5410, R8 ;  /* 0x0000541091917816 */ /* 0x000fe40000000008 */
[--C-:B------:R-:W-:Y:S01]  /*5e10*/  HSET2.LE.AND R144, R21, R172.reuse, PT ;  /* 0x000000ac15907233 */ /* 0x100fe20003803000 */
[----:B------:R5:W3:Y:S01]  /*5e20*/  MUFU.EX2 R0, R23 ;  /* 0x0000001700007308 */ /* 0x000ae20000000800 */
[--C-:B------:R-:W-:Y:S01]  /*5e30*/  HSET2.LE.AND R147, R147, R172.reuse, PT ;  /* 0x000000ac93937233 */ /* 0x100fe20003803000 */
[----:B------:R-:W2:Y:S01]  /*5e40*/  LDSM.16.MT88.4 R8, [R192+0xe800] ;  /* 0x00e80000c008783b */ /* 0x000ea20000004200 */
[----:B-1----:R-:W-:Y:S01]  /*5e50*/  F2FP.BF16.F32.PACK_AB R21, R156, R161 ;  /* 0x000000a19c15723e */ /* 0x002fe200000010ff */
[C---:B------:R-:W-:Y:S01]  /*5e60*/  HMMA.16816.F32.BF16 R124, R112.reuse, R126, RZ ;  /* 0x0000007e707c723c */ /* 0x040fe200000418ff */
[----:B------:R-:W-:Y:S01]  /*5e70*/  HSET2.LE.AND R145, R145, R172, PT ;  /* 0x000000ac91917233 */ /* 0x000fe20003803000 */
[----:B------:R-:W-:Y:S01]  /*5e80*/  FADD.FTZ R161, R161, R160 ;  /* 0x000000a0a1a17221 */ /* 0x000fe20000010000 */
[----:B------:R-:W-:Y:S01]  /*5e90*/  LOP3.LUT R144, R144, R21, RZ, 0xc0, !PT ;  /* 0x0000001590907212 */ /* 0x000fe200078ec0ff */
[----:B------:R-:W-:Y:S02]  /*5ea0*/  MUFU.EX2 R159, R159 ;  /* 0x0000009f009f7308 */ /* 0x000fe40000000800 */
[----:B------:R-:W-:Y:S01]  /*5eb0*/  HMMA.16816.F32.BF16 R60, R112, R64, RZ ;  /* 0x00000040703c723c */ /* 0x000fe200000418ff */
[----:B------:R-:W-:-:S05]  /*5ec0*/  FADD.FTZ R156, R156, R161 ;  /* 0x000000a19c9c7221 */ /* 0x000fca0000010000 */
[----:B------:R-:W1:Y:S01]  /*5ed0*/  MUFU.EX2 R158, R158 ;  /* 0x0000009e009e7308 */ /* 0x000e620000000800 */
[----:B-----5:R-:W-:Y:S01]  /*5ee0*/  F2FP.BF16.F32.PACK_AB R23, R154, R157 ;  /* 0x0000009d9a17723e */ /* 0x020fe200000010ff */
[C---:B------:R-:W-:Y:S01]  /*5ef0*/  HMMA.16816.F32.BF16 R64, R112.reuse, R66, RZ ;  /* 0x000000427040723c */ /* 0x040fe200000418ff */
[----:B---3--:R-:W-:Y:S01]  /*5f00*/  F2FP.BF16.F32.PACK_AB R20, R0, R155 ;  /* 0x0000009b0014723e */ /* 0x008fe200000010ff */
[----:B------:R-:W-:Y:S01]  /*5f10*/  FADD.FTZ R157, R157, R156 ;  /* 0x0000009c9d9d7221 */ /* 0x000fe20000010000 */
[----:B------:R-:W-:Y:S02]  /*5f20*/  LOP3.LUT R146, R146, R23, RZ, 0xc0, !PT ;  /* 0x0000001792927212 */ /* 0x000fe400078ec0ff */
[----:B------:R-:W-:Y:S01]  /*5f30*/  LOP3.LUT R147, R147, R20, RZ, 0xc0, !PT ;  /* 0x0000001493937212 */ /* 0x000fe200078ec0ff */
[----:B------:R-:W-:Y:S01]  /*5f40*/  HMMA.16816.F32.BF16 R68, R112, R72, RZ ;  /* 0x000000487044723c */ /* 0x000fe200000418ff */
[----:B------:R-:W3:Y:S01]  /*5f50*/  LDSM.16.MT88.4 R20, [R190+0xe800] ;  /* 0x00e80000be14783b */ /* 0x000ee20000004200 */
[----:B------:R-:W-:Y:S01]  /*5f60*/  MUFU.EX2 R168, R168 ;  /* 0x000000a800a87308 */ /* 0x000fe20000000800 */
[----:B------:R-:W-:-:S03]  /*5f70*/  FADD.FTZ R157, R154, R157 ;  /* 0x0000009d9a9d7221 */ /* 0x000fc60000010000 */
[----:B------:R-:W-:Y:S01]  /*5f80*/  HMMA.16816.F32.BF16 R52, R112, R56, RZ ;  /* 0x000000387034723c */ /* 0x000fe200000418ff */
[----:B-1----:R-:W-:-:S03]  /*5f90*/  F2FP.BF16.F32.PACK_AB R116, R158, R159 ;  /* 0x0000009f9e74723e */ /* 0x002fc600000010ff */
[----:B------:R-:W-:Y:S01]  /*5fa0*/  MUFU.EX2 R171, R171 ;  /* 0x000000ab00ab7308 */ /* 0x000fe20000000800 */
[----:B------:R-:W-:Y:S01]  /*5fb0*/  FADD.FTZ R159, R159, R162 ;  /* 0x000000a29f9f7221 */ /* 0x000fe20000010000 */
[----:B------:R-:W-:Y:S01]  /*5fc0*/  HMMA.16816.F32.BF16 R56, R112, R58, RZ ;  /* 0x0000003a7038723c */ /* 0x000fe200000418ff */
[----:B------:R-:W-:Y:S02]  /*5fd0*/  LOP3.LUT R145, R145, R116, RZ, 0xc0, !PT ;  /* 0x0000007491917212 */ /* 0x000fe400078ec0ff */
[----:B------:R-:W-:-:S03]  /*5fe0*/  FADD.FTZ R158, R158, R159 ;  /* 0x0000009f9e9e7221 */ /* 0x000fc60000010000 */
[----:B----4-:R-:W-:Y:S01]  /*5ff0*/  HMMA.16816.F32.BF16 R84, R112, R88, RZ ;  /* 0x000000587054723c */ /* 0x010fe200000418ff */
[----:B------:R-:W-:Y:S01]  /*6000*/  MUFU.EX2 R201, R201 ;  /* 0x000000c900c97308 */ /* 0x000fe20000000800 */
[----:B------:R-:W-:-:S04]  /*6010*/  FADD.FTZ R155, R155, R158 ;  /* 0x0000009e9b9b7221 */ /* 0x000fc80000010000 */
[C---:B--2---:R-:W-:Y:S01]  /*6020*/  HMMA.16816.F32.BF16 R44, R144.reuse, R4, R44 ;  /* 0x00000004902c723c */ /* 0x044fe2000004182c */
[----:B------:R-:W-:Y:S02]  /*6030*/  FADD.FTZ R0, R0, R155 ;  /* 0x0000009b00007221 */ /* 0x000fe40000010000 */
[----:B------:R-:W1:Y:S03]  /*6040*/  MUFU.EX2 R174, R174 ;  /* 0x000000ae00ae7308 */ /* 0x000e660000000800 */
[----:B------:R-:W-:Y:S01]  /*6050*/  HMMA.16816.F32.BF16 R48, R144, R6, R48 ;  /* 0x000000069030723c */ /* 0x000fe20000041830 */
[----:B------:R-:W2:Y:S04]  /*6060*/  LDSM.16.MT88.4 R4, [R188+0xe800] ;  /* 0x00e80000bc04783b */ /* 0x000ea80000004200 */
[----:B------:R-:W-:Y:S01]  /*6070*/  MUFU.EX2 R175, R175 ;  /* 0x000000af00af7308 */ /* 0x000fe20000000800 */
[----:B------:R-:W-:Y:S06]  /*6080*/  HMMA.16816.F32.BF16 R88, R112, R90, RZ ;  /* 0x0000005a7058723c */ /* 0x000fec00000418ff */
[C---:B------:R-:W-:Y:S01]  /*6090*/  HMMA.16816.F32.BF16 R128, R144.reuse, R16, R128 ;  /* 0x000000109080723c */ /* 0x040fe20000041880 */
[----:B------:R-:W-:Y:S05]  /*60a0*/  MUFU.EX2 R170, R170 ;  /* 0x000000aa00aa7308 */ /* 0x000fea0000000800 */
[C---:B------:R-:W-:Y:S01]  /*60b0*/  HMMA.16816.F32.BF16 R124, R144.reuse, R18, R124 ;  /* 0x00000012907c723c */ /* 0x040fe2000004187c */
[----:B------:R-:W4:Y:S05]  /*60c0*/  LDSM.16.MT88.4 R16, [R189+0xe800] ;  /* 0x00e80000bd10783b */ /* 0x000f2a0000004200 */
[C---:B------:R-:W-:Y:S06]  /*60d0*/  HMMA.16816.F32.BF16 R60, R144.reuse, R8, R60 ;  /* 0x00000008903c723c */ /* 0x040fec000004183c */
[C---:B------:R-:W-:Y:S01]  /*60e0*/  HMMA.16816.F32.BF16 R64, R144.reuse, R10, R64 ;  /* 0x0000000a9040723c */ /* 0x040fe20000041840 */
[----:B------:R-:W5:Y:S05]  /*60f0*/  LDSM.16.MT88.4 R8, [R190+0x10800] ;  /* 0x01080000be08783b */ /* 0x000f6a0000004200 */
[C---:B---3--:R-:W-:Y:S06]  /*6100*/  HMMA.16816.F32.BF16 R68, R144.reuse, R20, R68 ;  /* 0x000000149044723c */ /* 0x048fec0000041844 */
[C---:B------:R-:W-:Y:S01]  /*6110*/  HMMA.16816.F32.BF16 R52, R144.reuse, R12, R52 ;  /* 0x0000000c9034723c */ /* 0x040fe20000041834 */
[----:B------:R-:W-:Y:S01]  /*6120*/  LOP3.LUT R20, R151, R200, R173, 0x96, !PT ;  /* 0x000000c897147212 */ /* 0x000fe200078e96ad */
[----:B------:R-:W-:Y:S01]  /*6130*/  FFMA.FTZ R200, R34, UR6, -R205 ;  /* 0x0000000622c87c23 */ /* 0x000fe200080108cd */
[----:B------:R-:W-:Y:S01]  /*6140*/  FFMA.FTZ R173, R137, UR6, -R220 ;  /* 0x0000000689ad7c23 */ /* 0x000fe200080108dc */
[----:B------:R-:W-:Y:S02]  /*6150*/  LDSM.16.MT88.4 R148, [R188+0x10800] ;  /* 0x01080000bc94783b */ /* 0x000fe40000004200 */
[C---:B------:R-:W-:Y:S01]  /*6160*/  HMMA.16816.F32.BF16 R56, R144.reuse, R14, R56 ;  /* 0x0000000e9038723c */ /* 0x040fe20000041838 */
[----:B------:R-:W-:Y:S01]  /*6170*/  IMAD.WIDE.U32 R20, R20, -0x2daee0ad, RZ ;  /* 0xd2511f5314147825 */ /* 0x000fe200078e00ff */
[----:B------:R-:W3:Y:S01]  /*6180*/  LDSM.16.MT88.4 R12, [R192+0x10800] ;  /* 0x01080000c00c783b */ /* 0x000ee20000004200 */
[----:B------:R-:W1:Y:S03]  /*6190*/  MUFU.EX2 R200, R200 ;  /* 0x000000c800c87308 */ /* 0x000e660000000800 */
[----:B--2---:R-:W-:Y:S01]  /*61a0*/  HMMA.16816.F32.BF16 R84, R144, R4, R84 ;  /* 0x000000049054723c */ /* 0x004fe20000041854 */
[----:B------:R-:W-:-:S02]  /*61b0*/  LOP3.LUT R228, R21, R228, R142, 0x96, !PT ;  /* 0x000000e415e47212 */ /* 0x000fc400078e968e */
[----:B------:R-:W-:Y:S02]  /*61c0*/  LOP3.LUT R232, R141, R20, R35, 0x96, !PT ;  /* 0x000000148de87212 */ /* 0x000fe400078e9623 */
[----:B------:R-:W2:Y:S01]  /*61d0*/  MUFU.EX2 R173, R173 ;  /* 0x000000ad00ad7308 */ /* 0x000ea20000000800 */
[----:B------:R-:W-:Y:S01]  /*61e0*/  HMMA.16816.F32.BF16 R88, R144, R6, R88 ;  /* 0x000000069058723c */ /* 0x000fe20000041858 */
[----:B------:R-:W1:Y:S01]  /*61f0*/  LDSM.16.MT88.4 R4, [R189+0x10800] ;  /* 0x01080000bd04783b */ /* 0x000e620000004200 */
[----:B------:R-:W-:-:S04]  /*6200*/  IMAD.WIDE.U32 R228, R228, -0x326172a9, RZ ;  /* 0xcd9e8d57e4e47825 */ /* 0x000fc800078e00ff */
[----:B------:R-:W-:Y:S01]  /*6210*/  HMMA.16816.F32.BF16 R76, R112, R80, RZ ;  /* 0x00000050704c723c */ /* 0x000fe200000418ff */
[----:B------:R-:W-:Y:S01]  /*6220*/  LOP3.LUT R230, R229, R230, R143, 0x96, !PT ;  /* 0x000000e6e5e67212 */ /* 0x000fe200078e968f */
[----:B------:R-:W-:-:S04]  /*6230*/  IMAD.WIDE.U32 R232, R232, -0x326172a9, RZ ;  /* 0xcd9e8d57e8e87825 */ /* 0x000fc800078e00ff */
[----:B------:R-:W-:Y:S01]  /*6240*/  HMMA.16816.F32.BF16 R100, R112, R104, RZ ;  /* 0x000000687064723c */ /* 0x000fe200000418ff */
[----:B------:R-:W-:-:S05]  /*6250*/  IMAD.WIDE.U32 R230, R230, -0x2daee0ad, RZ ;  /* 0xd2511f53e6e67825 */ /* 0x000fca00078e00ff */
[C---:B------:R-:W-:Y:S01]  /*6260*/  HMMA.16816.F32.BF16 R92, R112.reuse, R96, RZ ;  /* 0x00000060705c723c */ /* 0x040fe200000418ff */
[----:B------:R-:W-:Y:S02]  /*6270*/  LOP3.LUT R139, R231, R140, R139, 0x96, !PT ;  /* 0x0000008ce78b7212 */ /* 0x000fe400078e968b */
[----:B------:R-:W-:Y:S03]  /*6280*/  LDSM.16.MT88.4 R140, [R192+0xd000] ;  /* 0x00d00000c08c783b */ /* 0x000fe60000004200 */
[C---:B------:R-:W-:Y:S06]  /*6290*/  HMMA.16816.F32.BF16 R96, R112.reuse, R98, RZ ;  /* 0x000000627060723c */ /* 0x040fec00000418ff */
[C---:B------:R-:W-:Y:S06]  /*62a0*/  HMMA.16816.F32.BF16 R108, R112.reuse, R120, RZ ;  /* 0x00000078706c723c */ /* 0x040fec00000418ff */
[C---:B------:R-:W-:Y:S06]  /*62b0*/  HMMA.16816.F32.BF16 R104, R112.reuse, R106, RZ ;  /* 0x0000006a7068723c */ /* 0x040fec00000418ff */
[C---:B------:R-:W-:Y:S06]  /*62c0*/  HMMA.16816.F32.BF16 R120, R112.reuse, R122, RZ ;  /* 0x0000007a7078723c */ /* 0x040fec00000418ff */
[----:B------:R-:W-:Y:S06]  /*62d0*/  HMMA.16816.F32.BF16 R36, R112, R40, RZ ;  /* 0x000000287024723c */ /* 0x000fec00000418ff */
[----:B----4-:R-:W-:Y:S06]  /*62e0*/  HMMA.16816.F32.BF16 R76, R144, R16, R76 ;  /* 0x00000010904c723c */ /* 0x010fec000004184c */
[----:B------:R-:W-:Y:S01]  /*62f0*/  HMMA.16816.F32.BF16 R40, R112, R42, RZ ;  /* 0x0000002a7028723c */ /* 0x000fe200000418ff */
[----:B------:R-:W-:-:S02]  /*6300*/  IMAD.WIDE.U32 R16, R139, -0x326172a9, RZ ;  /* 0xcd9e8d578b107825 */ /* 0x000fc400078e00ff */
[----:B------:R-:W-:Y:S03]  /*6310*/  LDSM.16.MT88.4 R136, [R189+0xd000] ;  /* 0x00d00000bd88783b */ /* 0x000fe60000004200 */
[----:B-----5:R-:W-:Y:S06]  /*6320*/  HMMA.16816.F32.BF16 R100, R144, R8, R100 ;  /* 0x000000089064723c */ /* 0x020fec0000041864 */
[----:B------:R-:W-:Y:S01]  /*6330*/  HMMA.16816.F32.BF16 R80, R112, R82, RZ ;  /* 0x000000527050723c */ /* 0x000fe200000418ff */
[----:B------:R-:W-:-:S04]  /*6340*/  SHF.R.U32.HI R8, RZ, 0x10, R16 ;  /* 0x00000010ff087819 */ /* 0x000fc80000011610 */
[----:B------:R-:W-:Y:S01]  /*6350*/  LOP3.LUT R8, R8, 0xff, RZ, 0xc0, !PT ;  /* 0x000000ff08087812 */ /* 0x000fe200078ec0ff */
[C---:B---3--:R-:W-:Y:S06]  /*6360*/  HMMA.16816.F32.BF16 R92, R144.reuse, R12, R92 ;  /* 0x0000000c905c723c */ /* 0x048fec000004185c */
[----:B------:R-:W-:Y:S01]  /*6370*/  HMMA.16816.F32.BF16 R96, R144, R14, R96 ;  /* 0x0000000e9060723c */ /* 0x000fe20000041860 */
[----:B------:R-:W-:Y:S02]  /*6380*/  SHF.R.U32.HI R13, RZ, 0x18, R16 ;  /* 0x00000018ff0d7819 */ /* 0x000fe40000011610 */
[----:B------:R-:W-:-:S02]  /*6390*/  LOP3.LUT R12, R17, R232, R33, 0x96, !PT ;  /* 0x000000e8110c7212 */ /* 0x000fc400078e9621 */
[----:B------:R-:W-:Y:S01]  /*63a0*/  PRMT R13, R8, 0x5410, R13 ;  /* 0x00005410080d7816 */ /* 0x000fe2000000000d */
[C---:B------:R-:W-:Y:S01]  /*63b0*/  HMMA.16816.F32.BF16 R104, R144.reuse, R10, R104 ;  /* 0x0000000a9068723c */ /* 0x040fe20000041868 */
[C---:B------:R-:W-:Y:S01]  /*63c0*/  LOP3.LUT R14, R16.reuse, 0xffff, RZ, 0xc0, !PT ;  /* 0x0000ffff100e7812 */ /* 0x040fe200078ec0ff */
[----:B------:R-:W3:Y:S01]  /*63d0*/  LDSM.16.MT88.4 R8, [R190+0xd000] ;  /* 0x00d00000be08783b */ /* 0x000ee20000004200 */
[----:B------:R-:W-:Y:S02]  /*63e0*/  LOP3.LUT R15, R16, 0xff, RZ, 0xc0, !PT ;  /* 0x000000ff100f7812 */ /* 0x000fe400078ec0ff */
[----:B------:R-:W-:Y:S01]  /*63f0*/  SHF.R.U32.HI R14, RZ, 0x8, R14 ;  /* 0x00000008ff0e7819 */ /* 0x000fe2000001160e */
[----:B-1----:R-:W-:Y:S01]  /*6400*/  HMMA.16816.F32.BF16 R108, R144, R4, R108 ;  /* 0x00000004906c723c */ /* 0x002fe2000004186c */
[----:B------:R-:W-:Y:S01]  /*6410*/  HSET2.LE.AND R13, R13, R172, PT ;  /* 0x000000ac0d0d7233 */ /* 0x000fe20003803000 */
[----:B------:R-:W-:Y:S01]  /*6420*/  LDSM.16.MT88.4 R32, [R188+0xd000] ;  /* 0x00d00000bc20783b */ /* 0x000fe20000004200 */
[----:B------:R-:W-:-:S02]  /*6430*/  PRMT R15, R15, 0x5410, R14 ;  /* 0x000054100f0f7816 */ /* 0x000fc4000000000e */
[----:B------:R-:W-:Y:S01]  /*6440*/  LOP3.LUT R14, R12, 0xffff, RZ, 0xc0, !PT ;  /* 0x0000ffff0c0e7812 */ /* 0x000fe200078ec0ff */
[C---:B------:R-:W-:Y:S01]  /*6450*/  HMMA.16816.F32.BF16 R120, R144.reuse, R6, R120 ;  /* 0x000000069078723c */ /* 0x040fe20000041878 */
[----:B------:R-:W1:Y:S01]  /*6460*/  LDSM.16.MT88.4 R4, [R189+0xf000] ;  /* 0x00f00000bd04783b */ /* 0x000e620000004200 */
[----:B------:R-:W-:Y:S02]  /*6470*/  HSET2.LE.AND R15, R15, R172, PT ;  /* 0x000000ac0f0f7233 */ /* 0x000fe40003803000 */
[----:B------:R-:W-:Y:S02]  /*6480*/  SHF.R.U32.HI R14, RZ, 0x8, R14 ;  /* 0x00000008ff0e7819 */ /* 0x000fe4000001160e */
[C---:B------:R-:W-:Y:S06]  /*6490*/  HMMA.16816.F32.BF16 R36, R144.reuse, R24, R36 ;  /* 0x000000189024723c */ /* 0x040fec0000041824 */
[----:B------:R-:W-:Y:S01]  /*64a0*/  HMMA.16816.F32.BF16 R40, R144, R26, R40 ;  /* 0x0000001a9028723c */ /* 0x000fe20000041828 */
[----:B------:R-:W-:-:S04]  /*64b0*/  SHF.R.U32.HI R25, RZ, 0x10, R12 ;  /* 0x00000010ff197819 */ /* 0x000fc8000001160c */
[----:B------:R-:W-:Y:S01]  /*64c0*/  LOP3.LUT R25, R25, 0xff, RZ, 0xc0, !PT ;  /* 0x000000ff19197812 */ /* 0x000fe200078ec0ff */
[----:B------:R-:W-:Y:S01]  /*64d0*/  HMMA.16816.F32.BF16 R80, R144, R18, R80 ;  /* 0x000000129050723c */ /* 0x000fe20000041850 */
[----:B------:R-:W-:Y:S01]  /*64e0*/  LOP3.LUT R27, R12, 0xff, RZ, 0xc0, !PT ;  /* 0x000000ff0c1b7812 */ /* 0x000fe200078ec0ff */
[----:B------:R-:W-:Y:S01]  /*64f0*/  LDSM.16.MT88.4 R16, [R188+0xf000] ;  /* 0x00f00000bc10783b */ /* 0x000fe20000004200 */
[----:B------:R-:W-:Y:S02]  /*6500*/  SHF.R.U32.HI R12, RZ, 0x18, R12 ;  /* 0x00000018ff0c7819 */ /* 0x000fe4000001160c */
        /* <DEDUP_REMOVED lines=9> */
[----:B------:R-:W-:Y:S01]  /*65a0*/  F2FP.BF16.F32.PACK_AB R27, R171, R168 ;  /* 0x000000a8ab1b723e */ /* 0x000fe200000010ff */
[----:B------:R-:W-:Y:S01]  /*65b0*/  FADD.FTZ R168, R168, R157 ;  /* 0x0000009da8a87221 */ /* 0x000fe20000010000 */
[----:B------:R-:W-:Y:S01]  /*65c0*/  F2FP.BF16.F32.PACK_AB R12, R175, R200 ;  /* 0x000000c8af0c723e */ /* 0x000fe200000010ff */
[----:B------:R-:W-:Y:S01]  /*65d0*/  HMMA.16816.F32.BF16 R112, R112, R30, RZ ;  /* 0x0000001e7070723c */ /* 0x000fe200000418ff */
[----:B--2---:R-:W-:Y:S01]  /*65e0*/  F2FP.BF16.F32.PACK_AB R26, R173, R170 ;  /* 0x000000aaad1a723e */ /* 0x004fe200000010ff */
        /* <DEDUP_REMOVED lines=9> */
[----:B------:R-:W2:Y:S01]  /*6680*/  LDSM.16.MT88.4 R12, [R192+0x11000] ;  /* 0x01100000c00c783b */ /* 0x000ea20000004200 */
[----:B------:R-:W-:Y:S01]  /*6690*/  HMMA.16816.F32.BF16 R72, R144, R22, R72 ;  /* 0x000000169048723c */ /* 0x000fe20000041848 */
[----:B------:R-:W-:-:S02]  /*66a0*/  FADD.FTZ R173, R173, R170 ;  /* 0x000000aaadad7221 */ /* 0x000fc40000010000 */
[----:B------:R-:W-:Y:S03]  /*66b0*/  LDSM.16.MT88.4 R20, [R190+0xf000] ;  /* 0x00f00000be14783b */ /* 0x000fe60000004200 */
[C---:B---3--:R-:W-:Y:S06]  /*66c0*/  HMMA.16816.F32.BF16 R36, R24.reuse, R8, R36 ;  /* 0x000000081824723c */ /* 0x048fec0000041824 */
[C---:B------:R-:W-:Y:S01]  /*66d0*/  HMMA.16816.F32.BF16 R40, R24.reuse, R10, R40 ;  /* 0x0000000a1828723c */ /* 0x040fe20000041828 */
[----:B------:R-:W3:Y:S05]  /*66e0*/  LDSM.16.MT88.4 R8, [R190+0x11000] ;  /* 0x01100000be08783b */ /* 0x000eea0000004200 */
[C---:B-1----:R-:W-:Y:S06]  /*66f0*/  HMMA.16816.F32.BF16 R76, R24.reuse, R4, R76 ;  /* 0x00000004184c723c */ /* 0x042fec000004184c */
[C---:B------:R-:W-:Y:S01]  /*6700*/  HMMA.16816.F32.BF16 R80, R24.reuse, R6, R80 ;  /* 0x000000061850723c */ /* 0x040fe20000041850 */
[----:B------:R-:W1:Y:S05]  /*6710*/  LDSM.16.MT88.4 R4, [R189+0x11000] ;  /* 0x01100000bd04783b */ /* 0x000e6a0000004200 */
[----:B------:R-:W-:Y:S06]  /*6720*/  HMMA.16816.F32.BF16 R124, R24, R142, R124 ;  /* 0x0000008e187c723c */ /* 0x000fec000004187c */
[----:B------:R-:W-:Y:S01]  /*6730*/  HMMA.16816.F32.BF16 R116, R144, R148, R116 ;  /* 0x000000949074723c */ /* 0x000fe20000041874 */
[--C-:B------:R-:W-:Y:S01]  /*6740*/  FFMA.FTZ R142, R223, UR6, -R220.reuse ;  /* 0x00000006df8e7c23 */ /* 0x100fe200080108dc */
[----:B------:R-:W-:Y:S01]  /*6750*/  FFMA.FTZ R223, R211, UR6, -R220 ;  /* 0x00000006d3df7c23 */ /* 0x000fe200080108dc */
[----:B------:R-:W-:-:S03]  /*6760*/  FFMA.FTZ R143, R206, UR6, -R205 ;  /* 0x00000006ce8f7c23 */ /* 0x000fc600080108cd */
[----:B--2---:R-:W-:Y:S01]  /*6770*/  HMMA.16816.F32.BF16 R92, R24, R12, R92 ;  /* 0x0000000c185c723c */ /* 0x004fe2000004185c */
[----:B------:R-:W-:Y:S05]  /*6780*/  MUFU.EX2 R142, R142 ;  /* 0x0000008e008e7308 */ /* 0x000fea0000000800 */
[----:B------:R-:W-:Y:S01]  /*6790*/  HMMA.16816.F32.BF16 R112, R144, R150, R112 ;  /* 0x000000969070723c */ /* 0x000fe20000041870 */
[----:B------:R-:W-:Y:S01]  /*67a0*/  LOP3.LUT R12, R233, R228, R221, 0x96, !PT ;  /* 0x000000e4e90c7212 */ /* 0x000fe200078e96dd */
[----:B------:R-:W-:Y:S01]  /*67b0*/  FFMA.FTZ R221, R202, UR6, -R205 ;  /* 0x00000006cadd7c23 */ /* 0x000fe200080108cd */
[----:B------:R-:W-:Y:S03]  /*67c0*/  MUFU.EX2 R223, R223 ;  /* 0x000000df00df7308 */ /* 0x000fe60000000800 */
[----:B------:R-:W-:Y:S01]  /*67d0*/  HMMA.16816.F32.BF16 R128, R24, R140, R128 ;  /* 0x0000008c1880723c */ /* 0x000fe20000041880 */
[----:B------:R-:W-:-:S04]  /*67e0*/  IMAD.WIDE.U32 R12, R12, -0x2daee0ad, RZ ;  /* 0xd2511f530c0c7825 */ /* 0x000fc800078e00ff */
[--C-:B------:R-:W-:Y:S01]  /*67f0*/  FFMA.FTZ R144, R204, UR6, -R205.reuse ;  /* 0x00000006cc907c23 */ /* 0x100fe200080108cd */
[----:B------:R-:W-:Y:S01]  /*6800*/  FFMA.FTZ R146, R203, UR6, -R205 ;  /* 0x00000006cb927c23 */ /* 0x000fe200080108cd */
[----:B------:R-:W-:Y:S01]  /*6810*/  MUFU.EX2 R143, R143 ;  /* 0x0000008f008f7308 */ /* 0x000fe20000000800 */
[----:B------:R-:W-:Y:S01]  /*6820*/  LOP3.LUT R207, R13, R230, R207, 0x96, !PT ;  /* 0x000000e60dcf7212 */ /* 0x000fe200078e96cf */
[--C-:B------:R-:W-:Y:S01]  /*6830*/  FFMA.FTZ R140, R227, UR6, -R220.reuse ;  /* 0x00000006e38c7c23 */ /* 0x100fe200080108dc */
[----:B------:R-:W-:Y:S01]  /*6840*/  FFMA.FTZ R141, R225, UR6, -R220 ;  /* 0x00000006e18d7c23 */ /* 0x000fe200080108dc */
[C---:B------:R-:W-:Y:S04]  /*6850*/  HMMA.16816.F32.BF16 R52, R24.reuse, R32, R52 ;  /* 0x000000201834723c */ /* 0x040fe80000041834 */
[----:B------:R-:W-:Y:S02]  /*6860*/  MUFU.EX2 R140, R140 ;  /* 0x0000008c008c7308 */ /* 0x000fe40000000800 */
[----:B---3--:R-:W-:Y:S01]  /*6870*/  HMMA.16816.F32.BF16 R100, R24, R8, R100 ;  /* 0x000000081864723c */ /* 0x008fe20000041864 */
[----:B------:R-:W-:-:S05]  /*6880*/  LOP3.LUT R33, R12, 0xff, RZ, 0xc0, !PT ;  /* 0x000000ff0c217812 */ /* 0x000fca00078ec0ff */
[----:B------:R-:W2:Y:S01]  /*6890*/  MUFU.EX2 R141, R141 ;  /* 0x0000008d008d7308 */ /* 0x000ea20000000800 */
[C---:B------:R-:W-:Y:S01]  /*68a0*/  HMMA.16816.F32.BF16 R104, R24.reuse, R10, R104 ;  /* 0x0000000a1868723c */ /* 0x040fe20000041868 */
[----:B------:R-:W-:Y:S02]  /*68b0*/  LOP3.LUT R8, R12, 0xffff, RZ, 0xc0, !PT ;  /* 0x0000ffff0c087812 */ /* 0x000fe400078ec0ff */
[----:B------:R-:W-:Y:S02]  /*68c0*/  SHF.R.U32.HI R9, RZ, 0x18, R12 ;  /* 0x00000018ff097819 */ /* 0x000fe4000001160c */
[----:B------:R-:W-:Y:S01]  /*68d0*/  SHF.R.U32.HI R8, RZ, 0x8, R8 ;  /* 0x00000008ff087819 */ /* 0x000fe20000011608 */
[----:B-1----:R-:W-:Y:S01]  /*68e0*/  HMMA.16816.F32.BF16 R108, R24, R4, R108 ;  /* 0x00000004186c723c */ /* 0x002fe2000004186c */
[----:B------:R-:W1:Y:S01]  /*68f0*/  MUFU.EX2 R144, R144 ;  /* 0x0000009000907308 */ /* 0x000e620000000800 */
[----:B------:R-:W-:Y:S02]  /*6900*/  SHF.R.U32.HI R10, RZ, 0x10, R12 ;  /* 0x00000010ff0a7819 */ /* 0x000fe4000001160c */
[----:B------:R-:W-:-:S02]  /*6910*/  SHF.R.U32.HI R12, RZ, 0x10, R207 ;  /* 0x00000010ff0c7819 */ /* 0x000fc400000116cf */
[C---:B------:R-:W-:Y:S01]  /*6920*/  HMMA.16816.F32.BF16 R96, R24.reuse, R14, R96 ;  /* 0x0000000e1860723c */ /* 0x040fe20000041860 */
[C---:B------:R-:W-:Y:S02]  /*6930*/  LOP3.LUT R4, R207.reuse, 0xffff, RZ, 0xc0, !PT ;  /* 0x0000ffffcf047812 */ /* 0x040fe400078ec0ff */
[----:B------:R-:W-:Y:S01]  /*6940*/  MUFU.EX2 R146, R146 ;  /* 0x0000009200927308 */ /* 0x000fe20000000800 */
[----:B------:R-:W-:Y:S02]  /*6950*/  LOP3.LUT R11, R207, 0xff, RZ, 0xc0, !PT ;  /* 0x000000ffcf0b7812 */ /* 0x000fe400078ec0ff */
[----:B------:R-:W-:Y:S01]  /*6960*/  LOP3.LUT R10, R10, 0xff, RZ, 0xc0, !PT ;  /* 0x000000ff0a0a7812 */ /* 0x000fe200078ec0ff */
[C---:B------:R-:W-:Y:S01]  /*6970*/  HMMA.16816.F32.BF16 R120, R24.reuse, R6, R120 ;  /* 0x000000061878723c */ /* 0x040fe20000041878 */
[----:B------:R-:W-:Y:S02]  /*6980*/  SHF.R.U32.HI R14, RZ, 0x8, R4 ;  /* 0x00000008ff0e7819 */ /* 0x000fe40000011604 */
[----:B------:R-:W-:Y:S01]  /*6990*/  SHF.R.U32.HI R5, RZ, 0x18, R207 ;  /* 0x00000018ff057819 */ /* 0x000fe200000116cf */
[----:B------:R-:W3:Y:S01]  /*69a0*/  MUFU.EX2 R221, R221 ;  /* 0x000000dd00dd7308 */ /* 0x000ee20000000800 */
[----:B------:R-:W-:Y:S01]  /*69b0*/  LOP3.LUT R4, R12, 0xff, RZ, 0xc0, !PT ;  /* 0x000000ff0c047812 */ /* 0x000fe200078ec0ff */
[----:B------:R-:W-:Y:S01]  /*69c0*/  HMMA.16816.F32.BF16 R60, R24, R28, R60 ;  /* 0x0000001c183c723c */ /* 0x000fe2000004183c */
[----:B------:R-:W-:-:S02]  /*69d0*/  PRMT R9, R10, 0x5410, R9 ;  /* 0x000054100a097816 */ /* 0x000fc40000000009 */
[----:B------:R-:W-:Y:S02]  /*69e0*/  PRMT R11, R11, 0x5410, R14 ;  /* 0x000054100b0b7816 */ /* 0x000fe4000000000e */
[----:B------:R-:W-:Y:S01]  /*69f0*/  PRMT R33, R33, 0x5410, R8 ;  /* 0x0000541021217816 */ /* 0x000fe20000000008 */
[C---:B------:R-:W-:Y:S01]  /*6a00*/  HMMA.16816.F32.BF16 R64, R24.reuse, R30, R64 ;  /* 0x0000001e1840723c */ /* 0x040fe20000041840 */
[----:B------:R-:W-:Y:S01]  /*6a10*/  PRMT R5, R4, 0x5410, R5 ;  /* 0x0000541004057816 */ /* 0x000fe20000000005 */
[----:B------:R-:W4:Y:S01]  /*6a20*/  LDSM.16.MT88.4 R28, [R188+0x11000] ;  /* 0x01100000bc1c783b */ /* 0x000f220000004200 */
[--C-:B------:R-:W-:Y:S02]  /*6a30*/  HSET2.LE.AND R4, R11, R172.reuse, PT ;  /* 0x000000ac0b047233 */ /* 0x100fe40003803000 */
[--C-:B------:R-:W-:Y:S01]  /*6a40*/  HSET2.LE.AND R7, R9, R172.reuse, PT ;  /* 0x000000ac09077233 */ /* 0x100fe20003803000 */
[C---:B------:R-:W-:Y:S01]  /*6a50*/  HMMA.16816.F32.BF16 R68, R24.reuse, R20, R68 ;  /* 0x000000141844723c */ /* 0x040fe20000041844 */
[--C-:B------:R-:W-:Y:S01]  /*6a60*/  HSET2.LE.AND R6, R33, R172.reuse, PT ;  /* 0x000000ac21067233 */ /* 0x100fe20003803000 */
[----:B------:R-:W-:Y:S01]  /*6a70*/  LDSM.16.MT88.4 R12, [R189+0xd800] ;  /* 0x00d80000bd0c783b */ /* 0x000fe20000004200 */
[----:B--2---:R-:W-:Y:S01]  /*6a80*/  F2FP.BF16.F32.PACK_AB R11, R141, R140 ;  /* 0x0000008c8d0b723e */ /* 0x004fe200000010ff */
[----:B------:R-:W-:Y:S01]  /*6a90*/  FADD.FTZ R140, R140, R173 ;  /* 0x000000ad8c8c7221 */ /* 0x000fe20000010000 */
[----:B------:R-:W-:Y:S01]  /*6aa0*/  HSET2.LE.AND R5, R5, R172, PT ;  /* 0x000000ac05057233 */ /* 0x000fe20003803000 */
[C---:B------:R-:W-:Y:S01]  /*6ab0*/  HMMA.16816.F32.BF16 R72, R24.reuse, R22, R72 ;  /* 0x000000161848723c */ /* 0x040fe20000041848 */
[----:B-1----:R-:W-:Y:S01]  /*6ac0*/  F2FP.BF16.F32.PACK_AB R10, R144, R143 ;  /* 0x0000008f900a723e */ /* 0x002fe200000010ff */
[----:B------:R-:W1:Y:S01]  /*6ad0*/  LDSM.16.MT88.4 R20, [R192+0xd800] ;  /* 0x00d80000c014783b */ /* 0x000e620000004200 */
[----:B------:R-:W-:Y:S01]  /*6ae0*/  F2FP.BF16.F32.PACK_AB R9, R223, R142 ;  /* 0x0000008edf09723e */ /* 0x000fe200000010ff */
[----:B------:R-:W-:Y:S01]  /*6af0*/  FADD.FTZ R143, R143, R200 ;  /* 0x000000c88f8f7221 */ /* 0x000fe20000010000 */
[----:B---3--:R-:W-:Y:S01]  /*6b00*/  F2FP.BF16.F32.PACK_AB R8, R221, R146 ;  /* 0x00000092dd08723e */ /* 0x008fe200000010ff */
        /* <DEDUP_REMOVED lines=8> */
[----:B------:R-:W2:Y:S01]  /*6b90*/  LDSM.16.MT88.4 R16, [R190+0xd800] ;  /* 0x00d80000be10783b */ /* 0x000ea20000004200 */
        /* <DEDUP_REMOVED lines=37> */
[C---:B------:R-:W-:Y:S06]  /*6df0*/  HMMA.16816.F32.BF16 R104, R4.reuse, R18, R104 ;  /* 0x000000120468723c */ /* 0x040fec0000041868 */
[C---:B------:R-:W-:Y:S06]  /*6e00*/  HMMA.16816.F32.BF16 R108, R4.reuse, R12, R108 ;  /* 0x0000000c046c723c */ /* 0x040fec000004186c */
[C---:B------:R-:W-:Y:S06]  /*6e10*/  HMMA.16816.F32.BF16 R120, R4.reuse, R14, R120 ;  /* 0x0000000e0478723c */ /* 0x040fec0000041878 */
[C---:B---3--:R-:W-:Y:S06]  /*6e20*/  HMMA.16816.F32.BF16 R116, R4.reuse, R8, R116 ;  /* 0x000000080474723c */ /* 0x048fec0000041874 */
[----:B------:R-:W-:Y:S01]  /*6e30*/  HMMA.16816.F32.BF16 R112, R4, R10, R112 ;  /* 0x0000000a0470723c */ /* 0x000fe20000041870 */
[----:B------:R-:W-:-:S08]  /*6e40*/  NOP ;  /* 0x0000000000007918 */ /* 0x000fd00000000000 */
[----:B------:R-:W-:-:S15]  /*6e50*/  @!P0 BRA `(.L_x_829) ;  /* 0x0000004400048947 */ /* 0x000fde0003800000 */
[----:B------:R-:W1:Y:S01]  /*6e60*/  S2R R0, SR_TID.X ;  /* 0x0000000000007919 */ /* 0x000e620000002100 */
[----:B------:R-:W-:Y:S01]  /*6e70*/  ULDC UR4, c[0x0][0x2d0] ;  /* 0x0000b40000047ab9 */ /* 0x000fe20000000800 */
[----:B------:R-:W-:Y:S01]  /*6e80*/  IMAD.WIDE.U32 R226, R2, -0x326172a9, RZ ;  /* 0xcd9e8d5702e27825 */ /* 0x000fe200078e00ff */
[----:B------:R-:W-:Y:S01]  /*6e90*/  ISETP.GE.AND P4, PT, R152, UR4, PT ;  /* 0x0000000498007c0c */ /* 0x000fe2000bf86270 */
[----:B------:R-:W-:Y:S01]  /*6ea0*/  UIADD3 UR24, UR25, 0x3f, URZ ;  /* 0x0000003f19187890 */ /* 0x000fe2000fffe03f */
[----:B------:R-:W-:Y:S01]  /*6eb0*/  MOV R211, 0x7054 ;  /* 0x0000705400d37802 */ /* 0x000fe20000000f00 */
[----:B------:R-:W-:Y:S01]  /*6ec0*/  IMAD.U32 R220, RZ, RZ, UR25 ;  /* 0x00000019ffdc7e24 */ /* 0x000fe2000f8e00ff */
[----:B------:R-:W-:Y:S01]  /*6ed0*/  LOP3.LUT R224, R227, R135, RZ, 0x3c, !PT ;  /* 0x00000087e3e07212 */ /* 0x000fe200078e3cff */
[----:B------:R-:W-:Y:S01]  /*6ee0*/  USHF.R.S32.HI UR4, URZ, 0x1f, UR24 ;  /* 0x0000001f3f047899 */ /* 0x000fe20008011418 */
[----:B------:R-:W-:Y:S01]  /*6ef0*/  IMAD.WIDE.U32 R228, R134, -0x2daee0ad, RZ ;  /* 0xd2511f5386e47825 */ /* 0x000fe200078e00ff */
[----:B------:R-:W-:Y:S01]  /*6f00*/  ULDC.64 UR8, c[0x0][0x250] ;  /* 0x0000940000087ab9 */ /* 0x000fe20000000a00 */
[----:B------:R-:W-:Y:S01]  /*6f10*/  ULDC UR11, c[0x0][0x2d0] ;  /* 0x0000b400000b7ab9 */ /* 0x000fe20000000800 */
[----:B------:R-:W-:Y:S01]  /*6f20*/  ULEA.HI UR24, UR4, UR24, URZ, 0x6 ;  /* 0x0000001804187291 */ /* 0x000fe2000f8f303f */
[----:B------:R-:W-:Y:S01]  /*6f30*/  IMAD.WIDE.U32 R224, R224, -0x2daee0ad, RZ ;  /* 0xd2511f53e0e07825 */ /* 0x000fe200078e00ff */
[----:B------:R-:W-:-:S02]  /*6f40*/  USHF.L.U64.HI UR19, UR8, 0x4, UR9 ;  /* 0x0000000408137899 */ /* 0x000fc40008010209 */
[----:B------:R-:W2:Y:S01]  /*6f50*/  @!P4 LDC.64 R206, c[0x0][0x220] ;  /* 0x00008800ffcecb82 */ /* 0x000ea20000000a00 */
[----:B------:R-:W-:Y:S02]  /*6f60*/  USHF.L.U32 UR20, UR8, 0x4, URZ ;  /* 0x0000000408147899 */ /* 0x000fe4000800063f */
[----:B------:R-:W-:Y:S01]  /*6f70*/  ULEA.HI.SX32 UR24, UR24, 0xfffffffe, 0x1a ;  /* 0xfffffffe18187891 */ /* 0x000fe2000f8fd23f */
[----:B------:R-:W-:Y:S01]  /*6f80*/  ULDC UR4, c[0x0][0x2ec] ;  /* 0x0000bb0000047ab9 */ /* 0x000fe20000000800 */
[----:B------:R-:W-:-:S03]  /*6f90*/  ULDC.64 UR6, c[0x0][0x248] ;  /* 0x0000920000067ab9 */ /* 0x000fc60000000a00 */
[----:B------:R-:W3:Y:S08]  /*6fa0*/  @!P4 LDC.64 R204, c[0x0][0x220] ;  /* 0x00008800ffcccb82 */ /* 0x000ef00000000a00 */
[----:B------:R-:W4:Y:S01]  /*6fb0*/  @!P4 LDC.64 R202, c[0x0][0x220] ;  /* 0x00008800ffcacb82 */ /* 0x000f220000000a00 */
[----:B-1----:R-:W-:-:S05]  /*6fc0*/  LOP3.LUT R0, R0, 0x3, RZ, 0xc0, !PT ;  /* 0x0000000300007812 */ /* 0x002fca00078ec0ff */
[----:B------:R-:W-:Y:S02]  /*6fd0*/  IMAD R133, R0, -0x2, R133 ;  /* 0xfffffffe00857824 */ /* 0x000fe400078e0285 */
[----:B------:R-:W1:Y:S01]  /*6fe0*/  @!P4 LDC.64 R200, c[0x0][0x220] ;  /* 0x00008800ffc8cb82 */ /* 0x000e620000000a00 */
[----:B------:R-:W-:Y:S02]  /*6ff0*/  IMAD.MOV.U32 R0, RZ, RZ, R3 ;  /* 0x000000ffff007224 */ /* 0x000fe400078e0003 */
[----:B------:R-:W-:Y:S02]  /*7000*/  IADD3 R220, R220, -UR17, R133 ;  /* 0x80000011dcdc7c10 */ /* 0x000fe4000fffe085 */
[----:B------:R-:W-:Y:S01]  /*7010*/  MOV R133, R132 ;  /* 0x0000008400857202 */ /* 0x000fe20000000f00 */
[----:B------:R-:W-:Y:S06]  /*7020*/  BRA `(.L_x_830) ;  /* 0x0000000400cc7947 */ /* 0x000fec0003800000 */
.L_x_832:
        /* <DEDUP_REMOVED lines=14> */
[----:B------:R-:W5:Y:S01]  /*7110*/  @!P4 LDC.64 R136, c[0x0][0x218] ;  /* 0x00008600ff88cb82 */ /* 0x000f620000000a00 */
[C---:B------:R-:W-:Y:S03]  /*7120*/  IADD3 R148, P6, R149.reuse, UR14, RZ ;  /* 0x0000000e95947c10 */ /* 0x040fe6000ffde0ff */
        /* <DEDUP_REMOVED lines=13> */
[----:B------:R-:W-:Y:S01]  /*7200*/  @!P4 LDGSTS.E.BYPASS.LTC128B.128 [R208+0x6000], desc[UR22][R160.64] ;  /* 0x06000000a0d0cfae */ /* 0x000fe2000b901d56 */
[C---:B-----5:R-:W-:Y:S02]  /*7210*/  @!P4 LEA R152, P1, R148.reuse, R136, 0x1 ;  /* 0x000000889498c211 */ /* 0x060fe400078208ff */
[----:B------:R-:W-:Y:S01]  /*7220*/  @!P2 LEA.HI.X R157, R149, R139, R150, 0x1, P0 ;  /* 0x0000008b959da211 */ /* 0x000fe200000f0c96 */
[----:B------:R3:W-:Y:S01]  /*7230*/  @P3 STS.128 [R208+0x8000], RZ ;  /* 0x008000ffd0003388 */ /* 0x0007e20000000c00 */
[----:B-1----:R-:W-:Y:S01]  /*7240*/  @!P3 LEA R154, P0, R148, R134, 0x1 ;  /* 0x00000086949ab211 */ /* 0x002fe200078008ff */
[----:B------:R-:W1:Y:S01]  /*7250*/  @!P2 LDC.64 R140, c[0x0][0x218] ;  /* 0x00008600ff8cab82 */ /* 0x000e620000000a00 */
[----:B------:R-:W-:Y:S01]  /*7260*/  IADD3.X R150, R150, UR13, RZ, P6, !PT ;  /* 0x0000000d96967c10 */ /* 0x000fe2000b7fe4ff */
[----:B------:R-:W-:Y:S01]  /*7270*/  @!PT LDS RZ, [RZ] ;  /* 0x00000000fffff984 */ /* 0x000fe20000000800 */
[----:B------:R-:W-:Y:S01]  /*7280*/  @!PT LDS RZ, [RZ] ;  /* 0x00000000fffff984 */ /* 0x000fe20000000800 */
[----:B------:R-:W-:Y:S01]  /*7290*/  @!PT LDS RZ, [RZ] ;  /* 0x00000000fffff984 */ /* 0x000fe20000000800 */
[----:B------:R-:W-:Y:S03]  /*72a0*/  @!P3 LDGSTS.E.BYPASS.LTC128B.128 [R208+0x8000], desc[UR22][R158.64+0x80] ;  /* 0x080000809ed0bfae */ /* 0x000fe6000b901d56 */
[C-C-:B------:R-:W-:Y:S01]  /*72b0*/  @!P4 LEA.HI.X R153, R148.reuse, R137, R150.reuse, 0x1, P1 ;  /* 0x000000899499c211 */ /* 0x140fe200008f0c96 */
[----:B------:R3:W-:Y:S01]  /*72c0*/  @P2 STS.128 [R208+0xa000], RZ ;  /* 0x00a000ffd0002388 */ /* 0x0007e20000000c00 */
[C-C-:B------:R-:W-:Y:S01]  /*72d0*/  @!P3 LEA.HI.X R155, R148.reuse, R135, R150.reuse, 0x1, P0 ;  /* 0x00000087949bb211 */ /* 0x140fe200000f0c96 */
[----:B------:R-:W4:Y:S01]  /*72e0*/  @!P4 LDC.64 R138, c[0x0][0x218] ;  /* 0x00008600ff8acb82 */ /* 0x000f220000000a00 */
[C---:B------:R-:W-:Y:S01]  /*72f0*/  @!P2 LEA R146, P0, R148.reuse, R146, 0x1 ;  /* 0x000000929492a211 */ /* 0x040fe200078008ff */
[----:B------:R-:W-:Y:S01]  /*7300*/  @!PT LDS RZ, [RZ] ;  /* 0x00000000fffff984 */ /* 0x000fe20000000800 */
[----:B------:R-:W-:Y:S01]  /*7310*/  @!PT LDS RZ, [RZ] ;  /* 0x00000000fffff984 */ /* 0x000fe20000000800 */
[----:B------:R-:W-:Y:S01]  /*7320*/  @!PT LDS RZ, [RZ] ;  /* 0x00000000fffff984 */ /* 0x000fe20000000800 */
[----:B------:R5:W-:Y:S01]  /*7330*/  @!P2 LDGSTS.E.BYPASS.LTC128B.128 [R208+0xa000], desc[UR22][R156.64+0x100] ;  /* 0x0a0001009cd0afae */ /* 0x000be2000b901d56 */
[C---:B------:R-:W-:Y:S02]  /*7340*/  IADD3 R149, P1, R148.reuse, UR14, RZ ;  /* 0x0000000e94957c10 */ /* 0x040fe4000ff3e0ff */
[----:B------:R-:W-:Y:S01]  /*7350*/  @!P2 LEA.HI.X R147, R148, R147, R150, 0x1, P0 ;  /* 0x000000939493a211 */ /* 0x000fe200000f0c96 */
[----:B------:R3:W-:Y:S01]  /*7360*/  @P4 STS.128 [R208+0x6800], RZ ;  /* 0x006800ffd0004388 */ /* 0x0007e20000000c00 */
[----:B------:R-:W-:Y:S01]  /*7370*/  IADD3.X R150, R150, UR13, RZ, P1, !PT ;  /* 0x0000000d96967c10 */ /* 0x000fe20008ffe4ff */
[----:B------:R-:W3:Y:S01]  /*7380*/  @!P3 LDC.64 R136, c[0x0][0x218] ;  /* 0x00008600ff88bb82 */ /* 0x000ee20000000a00 */
[C---:B--2---:R-:W-:Y:S01]  /*7390*/  @!P3 LEA R142, P6, R149.reuse, R142, 0x1 ;  /* 0x0000008e958eb211 */ /* 0x044fe200078c08ff */
[----:B------:R-:W-:Y:S01]  /*73a0*/  @!PT LDS RZ, [RZ] ;  /* 0x00000000fffff984 */ /* 0x000fe20000000800 */
[----:B------:R-:W-:Y:S01]  /*73b0*/  @!PT LDS RZ, [RZ] ;  /* 0x00000000fffff984 */ /* 0x000fe20000000800 */
[----:B------:R-:W-:Y:S01]  /*73c0*/  @!PT LDS RZ, [RZ] ;  /* 0x00000000fffff984 */ /* 0x000fe20000000800 */
[----:B------:R2:W-:Y:S03]  /*73d0*/  @!P4 LDGSTS.E.BYPASS.LTC128B.128 [R208+0x6800], desc[UR22][R152.64] ;  /* 0x0680000098d0cfae */ /* 0x0005e6000b901d56 */
[C-C-:B------:R-:W-:Y:S01]  /*73e0*/  @!P3 LEA.HI.X R143, R149.reuse, R143, R150.reuse, 0x1, P6 ;  /* 0x0000008f958fb211 */ /* 0x140fe200030f0c96 */
[----:B------:R2:W-:Y:S02]  /*73f0*/  @P3 STS.128 [R208+0x8800], RZ ;  /* 0x008800ffd0003388 */ /* 0x0005e40000000c00 */
[----:B------:R-:W2:Y:S01]  /*7400*/  @!P2 LDC.64 R134, c[0x0][0x218] ;  /* 0x00008600ff86ab82 */ /* 0x000ea20000000a00 */
[C---:B-1----:R-:W-:Y:S01]  /*7410*/  @!P2 LEA R140, P1, R149.reuse, R140, 0x1 ;  /* 0x0000008c958ca211 */ /* 0x042fe200078208ff */
[----:B------:R-:W-:Y:S01]  /*7420*/  @!PT LDS RZ, [RZ] ;  /* 0x00000000fffff984 */ /* 0x000fe20000000800 */
[----:B------:R-:W-:Y:S01]  /*7430*/  @!PT LDS RZ, [RZ] ;  /* 0x00000000fffff984 */ /* 0x000fe20000000800 */
[----:B------:R-:W-:Y:S01]  /*7440*/  @!PT LDS RZ, [RZ] ;  /* 0x00000000fffff984 */ /* 0x000fe20000000800 */
[----:B------:R1:W-:Y:S03]  /*7450*/  @!P3 LDGSTS.E.BYPASS.LTC128B.128 [R208+0x8800], desc[UR22][R154.64+0x80] ;  /* 0x088000809ad0bfae */ /* 0x0003e6000b901d56 */
[C-C-:B------:R-:W-:Y:S01]  /*7460*/  @!P2 LEA.HI.X R141, R149.reuse, R141, R150.reuse, 0x1, P1 ;  /* 0x0000008d958da211 */ /* 0x140fe200008f0c96 */
[----:B------:R1:W-:Y:S04]  /*7470*/  @P2 STS.128 [R208+0xa800], RZ ;  /* 0x00a800ffd0002388 */ /* 0x0003e80000000c00 */
[----:B------:R-:W-:Y:S01]  /*7480*/  @!PT LDS RZ, [RZ] ;  /* 0x00000000fffff984 */ /* 0x000fe20000000800 */
[----:B------:R-:W-:Y:S01]  /*7490*/  @!PT LDS RZ, [RZ] ;  /* 0x00000000fffff984 */ /* 0x000fe20000000800 */
[----:B------:R-:W-:Y:S01]  /*74a0*/  @!PT LDS RZ, [RZ] ;  /* 0x00000000fffff984 */ /* 0x000fe20000000800 */
[----:B------:R1:W-:Y:S01]  /*74b0*/  @!P2 LDGSTS.E.BYPASS.LTC128B.128 [R208+0xa800], desc[UR22][R146.64+0x100] ;  /* 0x0a80010092d0afae */ /* 0x0003e2000b901d56 */
[C---:B-----5:R-:W-:Y:S03]  /*74c0*/  @!P4 LEA R156, P0, R149.reuse, R144, 0x1 ;  /* 0x00000090959cc211 */ /* 0x060fe600078008ff */
[----:B------:R1:W-:Y:S01]  /*74d0*/  @P4 STS.128 [R208+0x7000], RZ ;  /* 0x007000ffd0004388 */ /* 0x0003e20000000c00 */
[C---:B------:R-:W-:Y:S02]  /*74e0*/  @!P4 LEA.HI.X R157, R149.reuse, R145, R150, 0x1, P0 ;  /* 0x00000091959dc211 */ /* 0x040fe400000f0c96 */
[----:B------:R-:W-:Y:S03]  /*74f0*/  IADD3 R144, P0, R149, UR14, RZ ;  /* 0x0000000e95907c10 */ /* 0x000fe6000ff1e0ff */
[----:B------:R-:W-:Y:S01]  /*7500*/  @!PT LDS RZ, [RZ] ;  /* 0x00000000fffff984 */ /* 0x000fe20000000800 */
[----:B------:R-:W-:Y:S01]  /*7510*/  @!PT LDS RZ, [RZ] ;  /* 0x00000000fffff984 */ /* 0x000fe20000000800 */
[----:B------:R-:W-:Y:S01]  /*7520*/  @!PT LDS RZ, [RZ] ;  /* 0x00000000fffff984 */ /* 0x000fe20000000800 */
[----:B------:R1:W-:Y:S01]  /*7530*/  @!P4 LDGSTS.E.BYPASS.LTC128B.128 [R208+0x7000], desc[UR22][R156.64] ;  /* 0x070000009cd0cfae */ /* 0x0003e2000b901d56 */
[C---:B----4-:R-:W-:Y:S02]  /*7540*/  @!P4 LEA R138, P6, R144.reuse, R138, 0x1 ;  /* 0x0000008a908ac211 */ /* 0x050fe400078c08ff */
[----:B---3--:R-:W-:Y:S01]  /*7550*/  @!P3 LEA R136, P1, R144, R136, 0x1 ;  /* 0x000000889088b211 */ /* 0x008fe200078208ff */
[----:B------:R1:W-:Y:S01]  /*7560*/  @P3 STS.128 [R208+0x9000], RZ ;  /* 0x009000ffd0003388 */ /* 0x0003e20000000c00 */
[----:B------:R-:W-:Y:S02]  /*7570*/  IADD3.X R150, R150, UR13, RZ, P0, !PT ;  /* 0x0000000d96967c10 */ /* 0x000fe400087fe4ff */
[C---:B--2---:R-:W-:Y:S01]  /*7580*/  @!P2 LEA R134, P0, R144.reuse, R134, 0x1 ;  /* 0x000000869086a211 */ /* 0x044fe200078008ff */
[----:B------:R-:W-:Y:S01]  /*7590*/  @!PT LDS RZ, [RZ] ;  /* 0x00000000fffff984 */ /* 0x000fe20000000800 */
[----:B------:R-:W-:Y:S01]  /*75a0*/  @!PT LDS RZ, [RZ] ;  /* 0x00000000fffff984 */ /* 0x000fe20000000800 */
[----:B------:R-:W-:Y:S01]  /*75b0*/  @!PT LDS RZ, [RZ] ;  /* 0x00000000fffff984 */ /* 0x000fe20000000800 */
[----:B------:R1:W-:Y:S01]  /*75c0*/  @!P3 LDGSTS.E.BYPASS.LTC128B.128 [R208+0x9000], desc[UR22][R142.64+0x80] ;  /* 0x090000808ed0bfae */ /* 0x0003e2000b901d56 */
[C-C-:B------:R-:W-:Y:S02]  /*75d0*/  @!P4 LEA.HI.X R139, R144.reuse, R139, R150.reuse, 0x1, P6 ;  /* 0x0000008b908bc211 */ /* 0x140fe400030f0c96 */
        /* <DEDUP_REMOVED lines=24> */
.L_x_830:
[----:B------:R-:W-:Y:S01]  /*7760*/  ISETP.GE.AND P3, PT, R210, UR11, PT ;  /* 0x0000000bd2007c0c */ /* 0x000fe2000bf66270 */
[----:B------:R-:W-:Y:S01]  /*7770*/  USHF.R.S32.HI UR18, URZ, 0x1f, UR24 ;  /* 0x0000001f3f127899 */ /* 0x000fe20008011418 */
[----:B------:R-:W-:Y:S01]  /*7780*/  ISETP.GE.AND P2, PT, R209, UR11, PT ;  /* 0x0000000bd1007c0c */ /* 0x000fe2000bf46270 */
[----:B------:R-:W-:Y:S04]  /*7790*/  DEPBAR.LE SB0, 0x0 ;  /* 0x000080000000791a */ /* 0x000fe80000000000 */
[----:B------:R-:W-:Y:S01]  /*77a0*/  BAR.SYNC.DEFER_BLOCKING 0x0 ;  /* 0x0000000000007b1d */ /* 0x000fe20000010000 */
[----:B------:R-:W-:Y:S02]  /*77b0*/  UIMAD UR18, UR18, UR8, URZ ;  /* 0x00000008121272a4 */ /* 0x000fe4000f8e023f */
[----:B------:R-:W-:Y:S02]  /*77c0*/  UIMAD.WIDE.U32 UR26, UR24, UR8, URZ ;  /* 0x00000008181a72a5 */ /* 0x000fe4000f8e003f */
[----:B------:R-:W-:Y:S04]  /*77d0*/  UIMAD UR18, UR24, UR9, UR18 ;  /* 0x00000009181272a4 */ /* 0x000fe8000f8e0212 */
[----:B------:R-:W-:Y:S01]  /*77e0*/  UIADD3 UR18, UR27, UR18, URZ ;  /* 0x000000121b127290 */ /* 0x000fe2000fffe03f */
[----:B------:R-:W-:Y:S02]  /*77f0*/  IMAD.U32 R2, RZ, RZ, UR26 ;  /* 0x0000001aff027e24 */ /* 0x000fe4000f8e00ff */
[----:B------:R-:W-:Y:S03]  /*7800*/  IMAD.U32 R3, RZ, RZ, UR27 ;  /* 0x0000001bff037e24 */ /* 0x000fe6000f8e00ff */
[----:B------:R-:W-:Y:S01]  /*7810*/  IMAD.U32 R222, RZ, RZ, UR18 ;  /* 0x00000012ffde7e24 */ /* 0x000fe2000f8e00ff */
[C---:B------:R-:W-:Y:S04]  /*7820*/  LEA R175, P0, R2.reuse, R212, 0x6 ;  /* 0x000000d402af7211 */ /* 0x040fe800078030ff */
[----:B------:R-:W-:Y:S02]  /*7830*/  LEA.HI.X R222, R2, R199, R222, 0x6, P0 ;  /* 0x000000c702de7211 */ /* 0x000fe400000f34de */
[C---:B--2---:R-:W-:Y:S01]  /*7840*/  @!P4 LEA R240, P1, R175.reuse, R206, 0x1 ;  /* 0x000000ceaff0c211 */ /* 0x044fe200078208ff */
[----:B------:R-:W-:Y:S01]  /*7850*/  @P4 STS.128 [R208+0xc000], RZ ;  /* 0x00c000ffd0004388 */ /* 0x000fe20000000c00 */
[----:B------:R-:W2:Y:S02]  /*7860*/  @!P3 LDC.64 R172, c[0x0][0x220] ;  /* 0x00008800ffacbb82 */ /* 0x000ea40000000a00 */
[C-C-:B------:R-:W-:Y:S02]  /*7870*/  @!P4 LEA.HI.X R241, R175.reuse, R207, R222.reuse, 0x1, P1 ;  /* 0x000000cfaff1c211 */ /* 0x140fe400008f0cde */
[C---:B------:R-:W-:Y:S03]  /*7880*/  IADD3 R132, P5, R175.reuse, UR20, RZ ;  /* 0x00000014af847c10 */ /* 0x040fe6000ffbe0ff */
[----:B------:R-:W-:Y:S01]  /*7890*/  @!PT LDS RZ, [RZ] ;  /* 0x00000000fffff984 */ /* 0x000fe20000000800 */
[----:B------:R-:W-:Y:S01]  /*78a0*/  @!PT LDS RZ, [RZ] ;  /* 0x00000000fffff984 */ /* 0x000fe20000000800 */
[----:B------:R-:W-:Y:S01]  /*78b0*/  @!PT LDS RZ, [RZ] ;  /* 0x00000000fffff984 */ /* 0x000fe20000000800 */
[----:B------:R-:W-:Y:S01]  /*78c0*/  @!P4 LDGSTS.E.BYPASS.LTC128B.128 [R208+0xc000], desc[UR22][R240.64] ;  /* 0x0c000000f0d0cfae */ /* 0x000fe2000b901d56 */
[----:B---3--:R-:W-:Y:S01]  /*78d0*/  @!P4 LEA R236, P1, R132, R204, 0x1 ;  /* 0x000000cc84ecc211 */ /* 0x008fe200078208ff */
[----:B------:R-:W3:Y:S02]  /*78e0*/  @!P2 LDC.64 R134, c[0x0][0x220] ;  /* 0x00008800ff86ab82 */ /* 0x000ee40000000a00 */
[----:B------:R-:W-:Y:S06]  /*78f0*/  @P3 STS.128 [R208+0xe000], RZ ;  /* 0x00e000ffd0003388 */ /* 0x000fec0000000c00 */
[----:B------:R-:W5:Y:S08]  /*7900*/  @!P3 LDC.64 R2, c[0x0][0x220] ;  /* 0x00008800ff02bb82 */ /* 0x000f700000000a00 */
[----:B------:R-:W4:Y:S01]  /*7910*/  @!P2 LDC.64 R230, c[0x0][0x220] ;  /* 0x00008800ffe6ab82 */ /* 0x000f220000000a00 */
        /* <DEDUP_REMOVED lines=8> */
[----:B------:R-:W-:Y:S03]  /*79a0*/  @!P2 LEA.HI.X R239, R175, R135, R222, 0x1, P0 ;  /* 0x00000087afefa211 */ /* 0x000fe600000f0cde */
[----:B------:R-:W-:Y:S01]  /*79b0*/  @P2 STS.128 [R208+0x10000], RZ ;  /* 0x010000ffd0002388 */ /* 0x000fe20000000c00 */
[----:B------:R-:W-:Y:S01]  /*79c0*/  IADD3.X R222, R222, UR19, RZ, P5, !PT ;  /* 0x00000013dede7c10 */ /* 0x000fe2000affe4ff */
[----:B------:R-:W1:Y:S02]  /*79d0*/  @!P3 LDC.64 R174, c[0x0][0x220] ;  /* 0x00008800ffaebb82 */ /* 0x000e640000000a00 */
        /* <DEDUP_REMOVED lines=12> */
[C---:B----4-:R-:W-:Y:S01]  /*7aa0*/  @!P2 LEA R230, P0, R132.reuse, R230, 0x1 ;  /* 0x000000e684e6a211 */ /* 0x050fe200078008ff */
[----:B------:R-:W4:Y:S02]  /*7ab0*/  @!P3 LDC.64 R134, c[0x0][0x220] ;  /* 0x00008800ff86bb82 */ /* 0x000f240000000a00 */
[----:B------:R-:W-:Y:S01]  /*7ac0*/  @P3 STS.128 [R208+0xe800], RZ ;  /* 0x00e800ffd0003388 */ /* 0x000fe20000000c00 */
[C---:B------:R-:W-:Y:S03]  /*7ad0*/  @!P2 LEA.HI.X R231, R132.reuse, R231, R222, 0x1, P0 ;  /* 0x000000e784e7a211 */ /* 0x040fe600000f0cde */
[----:B------:R-:W-:Y:S01]  /*7ae0*/  @!PT LDS RZ, [RZ] ;  /* 0x00000000fffff984 */ /* 0x000fe20000000800 */
[----:B------:R-:W-:Y:S01]  /*7af0*/  @!PT LDS RZ, [RZ] ;  /* 0x00000000fffff984 */ /* 0x000fe20000000800 */
[----:B------:R-:W-:Y:S01]  /*7b00*/  @!PT LDS RZ, [RZ] ;  /* 0x00000000fffff984 */ /* 0x000fe20000000800 */
[----:B------:R-:W-:Y:S02]  /*7b10*/  @!P3 LDGSTS.E.BYPASS.LTC128B.128 [R208+0xe800], desc[UR22][R234.64+0x80] ;  /* 0x0e800080ead0bfae */ /* 0x000fe4000b901d56 */
[----:B------:R-:W5:Y:S01]  /*7b20*/  @!P2 LDC.64 R2, c[0x0][0x220] ;  /* 0x00008800ff02ab82 */ /* 0x000f620000000a00 */
[----:B---3--:R-:W-:Y:S01]  /*7b30*/  IADD3 R232, P1, R132, UR20, RZ ;  /* 0x0000001484e87c10 */ /* 0x008fe2000ff3e0ff */
[----:B------:R-:W-:Y:S03]  /*7b40*/  @P2 STS.128 [R208+0x10800], RZ ;  /* 0x010800ffd0002388 */ /* 0x000fe60000000c00 */
[----:B------:R-:W-:Y:S01]  /*7b50*/  @!P4 LEA R240, P0, R232, R202, 0x1 ;  /* 0x000000cae8f0c211 */ /* 0x000fe200078008ff */
[----:B------:R-:W-:Y:S01]  /*7b60*/  @!PT LDS RZ, [RZ] ;  /* 0x00000000fffff984 */ /* 0x000fe20000000800 */
[----:B------:R-:W-:Y:S01]  /*7b70*/  @!PT LDS RZ, [RZ] ;  /* 0x00000000fffff984 */ /* 0x000fe20000000800 */
[----:B------:R-:W-:Y:S01]  /*7b80*/  @!PT LDS RZ, [RZ] ;  /* 0x00000000fffff984 */ /* 0x000fe20000000800 */
[----:B------:R-:W-:Y:S01]  /*7b90*/  @!P2 LDGSTS.E.BYPASS.LTC128B.128 [R208+0x10800], desc[UR22][R230.64+0x100] ;  /* 0x10800100e6d0afae */ /* 0x000fe2000b901d56 */
[----:B------:R-:W-:Y:S02]  /*7ba0*/  IADD3.X R222, R222, UR19, RZ, P1, !PT ;  /* 0x00000013dede7c10 */ /* 0x000fe40008ffe4ff */
[C---:B-1----:R-:W-:Y:S01]  /*7bb0*/  @!P3 LEA R174, P1, R232.reuse, R174, 0x1 ;  /* 0x000000aee8aeb211 */ /* 0x042fe200078208ff */
[----:B------:R-:W-:Y:S01]  /*7bc0*/  @P4 STS.128 [R208+0xd000], RZ ;  /* 0x00d000ffd0004388 */ /* 0x000fe20000000c00 */
[C-C-:B------:R-:W-:Y:S02]  /*7bd0*/  @!P4 LEA.HI.X R241, R232.reuse, R203, R222.reuse, 0x1, P0 ;  /* 0x000000cbe8f1c211 */ /* 0x140fe400000f0cde */
[C-C-:B------:R-:W-:Y:S02]  /*7be0*/  @!P3 LEA.HI.X R175, R232.reuse, R175, R222.reuse, 0x1, P1 ;  /* 0x000000afe8afb211 */ /* 0x140fe400008f0cde */
[C---:B--2---:R-:W-:Y:S01]  /*7bf0*/  @!P2 LEA R172, P0, R232.reuse, R172, 0x1 ;  /* 0x000000ace8aca211 */ /* 0x044fe200078008ff */
        /* <DEDUP_REMOVED lines=13> */
[C---:B----4-:R-:W-:Y:S02]  /*7cd0*/  @!P3 LEA R134, P1, R132.reuse, R134, 0x1 ;  /* 0x000000868486b211 */ /* 0x050fe400078208ff */
[C-C-:B------:R-:W-:Y:S01]  /*7ce0*/  @!P4 LEA.HI.X R233, R132.reuse, R201, R222.reuse, 0x1, P5 ;  /* 0x000000c984e9c211 */ /* 0x140fe200028f0cde */
[----:B------:R-:W-:Y:S01]  /*7cf0*/  @P2 STS.128 [R208+0x11000], RZ ;  /* 0x011000ffd0002388 */ /* 0x000fe20000000c00 */
[C-C-:B------:R-:W-:Y:S02]  /*7d00*/  @!P3 LEA.HI.X R135, R132.reuse, R135, R222.reuse, 0x1, P1 ;  /* 0x000000878487b211 */ /* 0x140fe400008f0cde */
[C---:B-----5:R-:W-:Y:S01]  /*7d10*/  @!P2 LEA R2, P0, R132.reuse, R2, 0x1 ;  /* 0x000000028402a211 */ /* 0x060fe200078008ff */
[----:B------:R-:W-:Y:S01]  /*7d20*/  @!PT LDS RZ, [RZ] ;  /* 0x00000000fffff984 */ /* 0x000fe20000000800 */
[----:B------:R-:W-:Y:S01]  /*7d30*/  @!PT LDS RZ, [RZ] ;  /* 0x00000000fffff984 */ /* 0x000fe20000000800 */
[----:B------:R-:W-:Y:S01]  /*7d40*/  @!PT LDS RZ, [RZ] ;  /* 0x00000000fffff984 */ /* 0x000fe20000000800 */
[----:B------:R1:W-:Y:S03]  /*7d50*/  @!P2 LDGSTS.E.BYPASS.LTC128B.128 [R208+0x11000], desc[UR22][R172.64+0x100] ;  /* 0x11000100acd0afae */ /* 0x0003e6000b901d56 */
[----:B------:R-:W-:Y:S01]  /*7d60*/  @!P2 LEA.HI.X R3, R132, R3, R222, 0x1, P0 ;  /* 0x000000038403a211 */ /* 0x000fe200000f0cde */
[----:B------:R-:W-:Y:S04]  /*7d70*/  @P4 STS.128 [R208+0xd800], RZ ;  /* 0x00d800ffd0004388 */ /* 0x000fe80000000c00 */
[----:B------:R-:W-:Y:S01]  /*7d80*/  @!PT LDS RZ, [RZ] ;  /* 0x00000000fffff984 */ /* 0x000fe20000000800 */
[----:B------:R-:W-:Y:S01]  /*7d90*/  @!PT LDS RZ, [RZ] ;  /* 0x00000000fffff984 */ /* 0x000fe20000000800 */
[----:B------:R-:W-:Y:S01]  /*7da0*/  @!PT LDS RZ, [RZ] ;  /* 0x00000000fffff984 */ /* 0x000fe20000000800 */
[----:B------:R2:W-:Y:S04]  /*7db0*/  @!P4 LDGSTS.E.BYPASS.LTC128B.128 [R208+0xd800], desc[UR22][R232.64] ;  /* 0x0d800000e8d0cfae */ /* 0x0005e8000b901d56 */
        /* <DEDUP_REMOVED lines=11> */
[----:B------:R-:W4:Y:S04]  /*7e70*/  LDSM.16.M88.4 R140, [R197+0x6000] ;  /* 0x00600000c58c783b */ /* 0x000f280000000200 */
[----:B------:R-:W5:Y:S04]  /*7e80*/  LDSM.16.M88.4 R144, [R197+0x6800] ;  /* 0x00680000c590783b */ /* 0x000f680000000200 */
[----:B------:R-:W2:Y:S04]  /*7e90*/  LDSM.16.M88.4 R148, [R197+0x7000] ;  /* 0x00700000c594783b */ /* 0x000ea80000000200 */
[----:B------:R-:W3:Y:S04]  /*7ea0*/  LDSM.16.M88.4 R152, [R197+0x7800] ;  /* 0x00780000c598783b */ /* 0x000ee80000000200 */
[----:B------:R-:W0:Y:S04]  /*7eb0*/  LDGDEPBAR ;  /* 0x00000000000079af */ /* 0x000e280000000000 */
[----:B------:R-:W-:Y:S04]  /*7ec0*/  LDSM.16.M88.4 R156, [R196] ;  /* 0x00000000c49c783b */ /* 0x000fe80000000200 */
[----:B------:R-:W3:Y:S04]  /*7ed0*/  LDSM.16.M88.4 R160, [R195] ;  /* 0x00000000c3a0783b */ /* 0x000ee80000000200 */
[----:B------:R-:W3:Y:S04]  /*7ee0*/  LDSM.16.M88.4 R164, [R187] ;  /* 0x00000000bba4783b */ /* 0x000ee80000000200 */
[----:B------:R-:W3:Y:S04]  /*7ef0*/  LDSM.16.M88.4 R168, [R186] ;  /* 0x00000000baa8783b */ /* 0x000ee80000000200 */
[----:B-1----:R-:W-:Y:S01]  /*7f00*/  LDSM.16.M88.4 R172, [R197+0xa000] ;  /* 0x00a00000c5ac783b */ /* 0x002fe20000000200 */
[C---:B----4-:R-:W-:Y:S06]  /*7f10*/  HMMA.16816.F32.BF16 R4, R136.reuse, R140, RZ ;  /* 0x0000008c8804723c */ /* 0x050fec00000418ff */
[C---:B------:R-:W-:Y:S01]  /*7f20*/  HMMA.16816.F32.BF16 R8, R136.reuse, R142, RZ ;  /* 0x0000008e8808723c */ /* 0x040fe200000418ff */
[----:B------:R-:W1:Y:S05]  /*7f30*/  LDSM.16.M88.4 R140, [R185] ;  /* 0x00000000b98c783b */ /* 0x000e6a0000000200 */
[C---:B-----5:R-:W-:Y:S06]  /*7f40*/  HMMA.16816.F32.BF16 R12, R136.reuse, R144, RZ ;  /* 0x00000090880c723c */ /* 0x060fec00000418ff */
[C---:B------:R-:W-:Y:S01]  /*7f50*/  HMMA.16816.F32.BF16 R16, R136.reuse, R146, RZ ;  /* 0x000000928810723c */ /* 0x040fe200000418ff */
[----:B------:R-:W-:Y:S05]  /*7f60*/  LDSM.16.M88.4 R144, [R194] ;  /* 0x00000000c290783b */ /* 0x000fea0000000200 */
[C---:B--2---:R-:W-:Y:S06]  /*7f70*/  HMMA.16816.F32.BF16 R20, R136.reuse, R148, RZ ;  /* 0x000000948814723c */ /* 0x044fec00000418ff */
[C---:B------:R-:W-:Y:S01]  /*7f80*/  HMMA.16816.F32.BF16 R24, R136.reuse, R150, RZ ;  /* 0x000000968818723c */ /* 0x040fe200000418ff */
[----:B------:R-:W2:Y:S05]  /*7f90*/  LDSM.16.M88.4 R148, [R191+0x6000] ;  /* 0x00600000bf94783b */ /* 0x000eaa0000000200 */
[C---:B---3--:R-:W-:Y:S06]  /*7fa0*/  HMMA.16816.F32.BF16 R28, R136.reuse, R152, RZ ;  /* 0x00000098881c723c */ /* 0x048fec00000418ff */
[----:B------:R-:W-:Y:S01]  /*7fb0*/  HMMA.16816.F32.BF16 R32, R136, R154, RZ ;  /* 0x0000009a8820723c */ /* 0x000fe200000418ff */
[----:B------:R-:W3:Y:S04]  /*7fc0*/  LDSM.16.M88.4 R136, [R191+0x6800] ;  /* 0x00680000bf88783b */ /* 0x000ee80000000200 */
[----:B------:R-:W4:Y:S01]  /*7fd0*/  LDSM.16.M88.4 R152, [R191+0x7000] ;  /* 0x00700000bf98783b */ /* 0x000f220000000200 */
[C---:B------:R-:W-:Y:S06]  /*7fe0*/  HMMA.16816.F32.BF16 R4, R156.reuse, R160, R4 ;  /* 0x000000a09c04723c */ /* 0x040fec0000041804 */
[C---:B------:R-:W-:Y:S01]  /*7ff0*/  HMMA.16816.F32.BF16 R8, R156.reuse, R162, R8 ;  /* 0x000000a29c08723c */ /* 0x040fe20000041808 */
[----:B------:R-:W5:Y:S05]  /*8000*/  LDSM.16.M88.4 R160, [R191+0x7800] ;  /* 0x00780000bfa0783b */ /* 0x000f6a0000000200 */
[C---:B------:R-:W-:Y:S06]  /*8010*/  HMMA.16816.F32.BF16 R12, R156.reuse, R164, R12 ;  /* 0x000000a49c0c723c */ /* 0x040fec000004180c */
[C---:B------:R-:W-:Y:S01]  /*8020*/  HMMA.16816.F32.BF16 R16, R156.reuse, R166, R16 ;  /* 0x000000a69c10723c */ /* 0x040fe20000041810 */
[----:B------:R-:W-:Y:S05]  /*8030*/  LDSM.16.M88.4 R164, [R193] ;  /* 0x00000000c1a4783b */ /* 0x000fea0000000200 */
[C---:B------:R-:W-:Y:S06]  /*8040*/  HMMA.16816.F32.BF16 R20, R156.reuse, R168, R20 ;  /* 0x000000a89c14723c */ /* 0x040fec0000041814 */
[C---:B------:R-:W-:Y:S01]  /*8050*/  HMMA.16816.F32.BF16 R24, R156.reuse, R170, R24 ;  /* 0x000000aa9c18723c */ /* 0x040fe20000041818 */
[----:B------:R-:W5:Y:S05]  /*8060*/  LDSM.16.M88.4 R168, [R184] ;  /* 0x00000000b8a8783b */ /* 0x000f6a0000000200 */
[C---:B-1----:R-:W-:Y:S06]  /*8070*/  HMMA.16816.F32.BF16 R28, R156.reuse, R140, R28 ;  /* 0x0000008c9c1c723c */ /* 0x042fec000004181c */
[----:B------:R-:W-:Y:S01]  /*8080*/  HMMA.16816.F32.BF16 R32, R156, R142, R32 ;  /* 0x0000008e9c20723c */ /* 0x000fe20000041820 */
[----:B------:R-:W1:Y:S04]  /*8090*/  LDSM.16.M88.4 R140, [R184+0x800] ;  /* 0x00080000b88c783b */ /* 0x000e680000000200 */
[----:B------:R-:W-:Y:S01]  /*80a0*/  LDSM.16.M88.4 R156, [R197+0x8000] ;  /* 0x00800000c59c783b */ /* 0x000fe20000000200 */
[C---:B--2---:R-:W-:Y:S06]  /*80b0*/  HMMA.16816.F32.BF16 R4, R144.reuse, R148, R4 ;  /* 0x000000949004723c */ /* 0x044fec0000041804 */
        /* <DEDUP_REMOVED lines=12> */
[C---:B------:R-:W-:Y:S06]  /*8180*/  HMMA.16816.F32.BF16 R4, R164.reuse, R168, R4 ;  /* 0x000000a8a404723c */ /* 0x040fec0000041804 */
[C---:B------:R-:W-:Y:S01]  /*8190*/  HMMA.16816.F32.BF16 R8, R164.reuse, R170, R8 ;  /* 0x000000aaa408723c */ /* 0x040fe20000041808 */
[----:B------:R-:W-:Y:S05]  /*81a0*/  LDSM.16.M88.4 R168, [R183] ;  /* 0x00000000b7a8783b */ /* 0x000fea0000000200 */
[C---:B-1----:R-:W-:Y:S06]  /*81b0*/  HMMA.16816.F32.BF16 R12, R164.reuse, R140, R12 ;  /* 0x0000008ca40c723c */ /* 0x042fec000004180c */
[C---:B------:R-:W-:Y:S01]  /*81c0*/  HMMA.16816.F32.BF16 R16, R164.reuse, R142, R16 ;  /* 0x0000008ea410723c */ /* 0x040fe20000041810 */
[----:B------:R-:W1:Y:S05]  /*81d0*/  LDSM.16.M88.4 R140, [R197+0x9800] ;  /* 0x00980000c58c783b */ /* 0x000e6a0000000200 */
[C---:B--2---:R-:W-:Y:S06]  /*81e0*/  HMMA.16816.F32.BF16 R20, R164.reuse, R148, R20 ;  /* 0x00000094a414723c */ /* 0x044fec0000041814 */
[C---:B------:R-:W-:Y:S01]  /*81f0*/  HMMA.16816.F32.BF16 R24, R164.reuse, R150, R24 ;  /* 0x00000096a418723c */ /* 0x040fe20000041818 */
[----:B------:R-:W2:Y:S05]  /*8200*/  LDSM.16.M88.4 R148, [R196+0x2000] ;  /* 0x00200000c494783b */ /* 0x000eaa0000000200 */
[C---:B---3--:R-:W-:Y:S06]  /*8210*/  HMMA.16816.F32.BF16 R28, R164.reuse, R136, R28 ;  /* 0x00000088a41c723c */ /* 0x048fec000004181c */
[----:B------:R-:W-:Y:S01]  /*8220*/  HMMA.16816.F32.BF16 R32, R164, R138, R32 ;  /* 0x0000008aa420723c */ /* 0x000fe20000041820 */
[----:B------:R-:W3:Y:S04]  /*8230*/  LDSM.16.M88.4 R136, [R182] ;  /* 0x00000000b688783b */ /* 0x000ee80000000200 */
[----:B------:R-:W-:Y:S01]  /*8240*/  LDSM.16.M88.4 R164, [R191+0x8000] ;  /* 0x00800000bfa4783b */ /* 0x000fe20000000200 */
[C---:B----4-:R-:W-:Y:S06]  /*8250*/  HMMA.16816.F32.BF16 R4, R152.reuse, R156, R4 ;  /* 0x0000009c9804723c */ /* 0x050fec0000041804 */
[C---:B------:R-:W-:Y:S01]  /*8260*/  HMMA.16816.F32.BF16 R8, R152.reuse, R158, R8 ;  /* 0x0000009e9808723c */ /* 0x040fe20000041808 */
[----:B------:R-:W4:Y:S05]  /*8270*/  LDSM.16.M88.4 R156, [R181] ;  /* 0x00000000b59c783b */ /* 0x000f2a0000000200 */
[C---:B-----5:R-:W-:Y:S06]  /*8280*/  HMMA.16816.F32.BF16 R12, R152.reuse, R144, R12 ;  /* 0x00000090980c723c */ /* 0x060fec000004180c */
[C---:B------:R-:W-:Y:S01]  /*8290*/  HMMA.16816.F32.BF16 R16, R152.reuse, R146, R16 ;  /* 0x000000929810723c */ /* 0x040fe20000041810 */
[----:B------:R-:W5:Y:S05]  /*82a0*/  LDSM.16.M88.4 R144, [R180] ;  /* 0x00000000b490783b */ /* 0x000f6a0000000200 */
[C---:B------:R-:W-:Y:S06]  /*82b0*/  HMMA.16816.F32.BF16 R20, R152.reuse, R160, R20 ;  /* 0x000000a09814723c */ /* 0x040fec0000041814 */
[C---:B------:R-:W-:Y:S01]  /*82c0*/  HMMA.16816.F32.BF16 R24, R152.reuse, R162, R24 ;  /* 0x000000a29818723c */ /* 0x040fe20000041818 */
[----:B------:R-:W5:Y:S05]  /*82d0*/  LDSM.16.M88.4 R160, [R194+0x2000] ;  /* 0x00200000c2a0783b */ /* 0x000f6a0000000200 */
[C---:B-1----:R-:W-:Y:S06]  /*82e0*/  HMMA.16816.F32.BF16 R28, R152.reuse, R140, R28 ;  /* 0x0000008c981c723c */ /* 0x042fec000004181c */
[----:B------:R-:W-:Y:S01]  /*82f0*/  HMMA.16816.F32.BF16 R32, R152, R142, R32 ;  /* 0x0000008e9820723c */ /* 0x000fe20000041820 */
[----:B------:R-:W1:Y:S04]  /*8300*/  LDSM.16.M88.4 R140, [R191+0x8800] ;  /* 0x00880000bf8c783b */ /* 0x000e680000000200 */
[----:B------:R-:W1:Y:S01]  /*8310*/  LDSM.16.M88.4 R152, [R191+0x9000] ;  /* 0x00900000bf98783b */ /* 0x000e620000000200 */
[C---:B--2---:R-:W-:Y:S06]  /*8320*/  HMMA.16816.F32.BF16 R4, R148.reuse, R168, R4 ;  /* 0x000000a89404723c */ /* 0x044fec0000041804 */
        /* <DEDUP_REMOVED lines=20> */
[----:B------:R-:W5:Y:S05]  /*8470*/  LDSM.16.M88.4 R152, [R197+0xa800] ;  /* 0x00a80000c598783b */ /* 0x000f6a0000000200 */
[C---:B--2---:R-:W-:Y:S06]  /*8480*/  HMMA.16816.F32.BF16 R28, R160.reuse, R136, R28 ;  /* 0x00000088a01c723c */ /* 0x044fec000004181c */
[----:B------:R-:W-:Y:S01]  /*8490*/  HMMA.16816.F32.BF16 R32, R160, R138, R32 ;  /* 0x0000008aa020723c */ /* 0x000fe20000041820 */
[----:B------:R-:W2:Y:S04]  /*84a0*/  LDSM.16.M88.4 R136, [R197+0xb000] ;  /* 0x00b00000c588783b */ /* 0x000ea80000000200 */
[----:B------:R-:W2:Y:S01]  /*84b0*/  LDSM.16.M88.4 R160, [R197+0xb800] ;  /* 0x00b80000c5a0783b */ /* 0x000ea20000000200 */
[C---:B---3--:R-:W-:Y:S06]  /*84c0*/  HMMA.16816.F32.BF16 R4, R156.reuse, R168, R4 ;  /* 0x000000a89c04723c */ /* 0x048fec0000041804 */
[C---:B------:R-:W-:Y:S01]  /*84d0*/  HMMA.16816.F32.BF16 R8, R156.reuse, R170, R8 ;  /* 0x000000aa9c08723c */ /* 0x040fe20000041808 */
[----:B------:R-:W-:Y:S05]  /*84e0*/  LDSM.16.M88.4 R168, [R191+0xa000] ;  /* 0x00a00000bfa8783b */ /* 0x000fea0000000200 */
[C---:B----4-:R-:W-:Y:S06]  /*84f0*/  HMMA.16816.F32.BF16 R12, R156.reuse, R144, R12 ;  /* 0x000000909c0c723c */ /* 0x050fec000004180c */
[C---:B------:R-:W-:Y:S01]  /*8500*/  HMMA.16816.F32.BF16 R16, R156.reuse, R146, R16 ;  /* 0x000000929c10723c */ /* 0x040fe20000041810 */
[----:B------:R-:W-:Y:S05]  /*8510*/  LDSM.16.M88.4 R144, [R179] ;  /* 0x00000000b390783b */ /* 0x000fea0000000200 */
[C---:B-1----:R-:W-:Y:S06]  /*8520*/  HMMA.16816.F32.BF16 R20, R156.reuse, R140, R20 ;  /* 0x0000008c9c14723c */ /* 0x042fec0000041814 */
[C---:B------:R-:W-:Y:S01]  /*8530*/  HMMA.16816.F32.BF16 R24, R156.reuse, R142, R24 ;  /* 0x0000008e9c18723c */ /* 0x040fe20000041818 */
[----:B------:R-:W1:Y:S05]  /*8540*/  LDSM.16.M88.4 R140, [R196+0x4000] ;  /* 0x00400000c48c783b */ /* 0x000e6a0000000200 */
[C---:B------:R-:W-:Y:S06]  /*8550*/  HMMA.16816.F32.BF16 R28, R156.reuse, R148, R28 ;  /* 0x000000949c1c723c */ /* 0x040fec000004181c */
[----:B------:R-:W-:Y:S01]  /*8560*/  HMMA.16816.F32.BF16 R32, R156, R150, R32 ;  /* 0x000000969c20723c */ /* 0x000fe20000041820 */
[----:B------:R-:W3:Y:S04]  /*8570*/  LDSM.16.M88.4 R148, [R178] ;  /* 0x00000000b294783b */ /* 0x000ee80000000200 */
[----:B------:R-:W4:Y:S01]  /*8580*/  LDSM.16.M88.4 R156, [R177] ;  /* 0x00000000b19c783b */ /* 0x000f220000000200 */
[C---:B------:R-:W-:Y:S06]  /*8590*/  HMMA.16816.F32.BF16 R4, R164.reuse, R172, R4 ;  /* 0x000000aca404723c */ /* 0x040fec0000041804 */
[C---:B------:R-:W-:Y:S01]  /*85a0*/  HMMA.16816.F32.BF16 R8, R164.reuse, R174, R8 ;  /* 0x000000aea408723c */ /* 0x040fe20000041808 */
[----:B------:R-:W-:Y:S05]  /*85b0*/  LDSM.16.M88.4 R172, [R191+0xa800] ;  /* 0x00a80000bfac783b */ /* 0x000fea0000000200 */
[C---:B-----5:R-:W-:Y:S06]  /*85c0*/  HMMA.16816.F32.BF16 R12, R164.reuse, R152, R12 ;  /* 0x00000098a40c723c */ /* 0x060fec000004180c */
[C---:B------:R-:W-:Y:S01]  /*85d0*/  HMMA.16816.F32.BF16 R16, R164.reuse, R154, R16 ;  /* 0x0000009aa410723c */ /* 0x040fe20000041810 */
[----:B------:R-:W5:Y:S05]  /*85e0*/  LDSM.16.M88.4 R152, [R176] ;  /* 0x00000000b098783b */ /* 0x000f6a0000000200 */
[C---:B--2---:R-:W-:Y:S06]  /*85f0*/  HMMA.16816.F32.BF16 R20, R164.reuse, R136, R20 ;  /* 0x00000088a414723c */ /* 0x044fec0000041814 */
[C---:B------:R-:W-:Y:S01]  /*8600*/  HMMA.16816.F32.BF16 R24, R164.reuse, R138, R24 ;  /* 0x0000008aa418723c */ /* 0x040fe20000041818 */
[----:B------:R-:W2:Y:S05]  /*8610*/  LDSM.16.M88.4 R136, [R194+0x4000] ;  /* 0x00400000c288783b */ /* 0x000eaa0000000200 */
[C---:B------:R-:W-:Y:S06]  /*8620*/  HMMA.16816.F32.BF16 R28, R164.reuse, R160, R28 ;  /* 0x000000a0a41c723c */ /* 0x040fec000004181c */
[----:B------:R-:W-:Y:S01]  /*8630*/  HMMA.16816.F32.BF16 R32, R164, R162, R32 ;  /* 0x000000a2a420723c */ /* 0x000fe20000041820 */
[----:B------:R-:W2:Y:S05]  /*8640*/  LDSM.16.M88.4 R160, [R191+0xb000] ;  /* 0x00b00000bfa0783b */ /* 0x000eaa0000000200 */
[C---:B-1----:R-:W-:Y:S06]  /*8650*/  HMMA.16816.F32.BF16 R4, R140.reuse, R144, R4 ;  /* 0x000000908c04723c */ /* 0x042fec0000041804 */
[C---:B------:R-:W-:Y:S01]  /*8660*/  HMMA.16816.F32.BF16 R8, R140.reuse, R146, R8 ;  /* 0x000000928c08723c */ /* 0x040fe20000041808 */
[----:B------:R-:W1:Y:S05]  /*8670*/  LDSM.16.M88.4 R144, [R191+0xb800] ;  /* 0x00b80000bf90783b */ /* 0x000e6a0000000200 */
[C---:B---3--:R-:W-:Y:S06]  /*8680*/  HMMA.16816.F32.BF16 R12, R140.reuse, R148, R12 ;  /* 0x000000948c0c723c */ /* 0x048fec000004180c */
[C---:B------:R-:W-:Y:S01]  /*8690*/  HMMA.16816.F32.BF16 R16, R140.reuse, R150, R16 ;  /* 0x000000968c10723c */ /* 0x040fe20000041810 */
[----:B------:R-:W-:Y:S05]  /*86a0*/  LDSM.16.M88.4 R148, [R184+0x4000] ;  /* 0x00400000b894783b */ /* 0x000fea0000000200 */
[C---:B----4-:R-:W-:Y:S06]  /*86b0*/  HMMA.16816.F32.BF16 R20, R140.reuse, R156, R20 ;  /* 0x0000009c8c14723c */ /* 0x050fec0000041814 */
[C---:B------:R-:W-:Y:S06]  /*86c0*/  HMMA.16816.F32.BF16 R24, R140.reuse, R158, R24 ;  /* 0x0000009e8c18723c */ /* 0x040fec0000041818 */
[C---:B-----5:R-:W-:Y:S06]  /*86d0*/  HMMA.16816.F32.BF16 R28, R140.reuse, R152, R28 ;  /* 0x000000988c1c723c */ /* 0x060fec000004181c */
[----:B------:R-:W-:Y:S01]  /*86e0*/  HMMA.16816.F32.BF16 R32, R140, R154, R32 ;  /* 0x0000009a8c20723c */ /* 0x000fe20000041820 */
[----:B------:R-:W3:Y:S04]  /*86f0*/  LDSM.16.M88.4 R140, [R193+0x4000] ;  /* 0x00400000c18c783b */ /* 0x000ee80000000200 */
[----:B------:R-:W4:Y:S01]  /*8700*/  LDSM.16.M88.4 R152, [R184+0x4800] ;  /* 0x00480000b898783b */ /* 0x000f220000000200 */
[C---:B--2---:R-:W-:Y:S06]  /*8710*/  HMMA.16816.F32.BF16 R4, R136.reuse, R168, R4 ;  /* 0x000000a88804723c */ /* 0x044fec0000041804 */
[C---:B------:R-:W-:Y:S06]  /*8720*/  HMMA.16816.F32.BF16 R8, R136.reuse, R170, R8 ;  /* 0x000000aa8808723c */ /* 0x040fec0000041808 */
[C---:B------:R-:W-:Y:S06]  /*8730*/  HMMA.16816.F32.BF16 R12, R136.reuse, R172, R12 ;  /* 0x000000ac880c723c */ /* 0x040fec000004180c */
[C---:B------:R-:W-:Y:S01]  /*8740*/  HMMA.16816.F32.BF16 R16, R136.reuse, R174, R16 ;  /* 0x000000ae8810723c */ /* 0x040fe20000041810 */
[----:B------:R-:W-:Y:S04]  /*8750*/  IMAD.U32 R173, RZ, RZ, UR24 ;  /* 0x00000018ffad7e24 */ /* 0x000fe8000f8e00ff */
[----:B------:R-:W-:Y:S01]  /*8760*/  IMAD R173, R173, -0x40, R220 ;  /* 0xffffffc0adad7824 */ /* 0x000fe200078e02dc */
[C---:B------:R-:W-:Y:S05]  /*8770*/  HMMA.16816.F32.BF16 R20, R136.reuse, R160, R20 ;  /* 0x000000a08814723c */ /* 0x040fea0000041814 */
[----:B------:R-:W-:Y:S01]  /*8780*/  IABS R238, R173 ;  /* 0x000000ad00ee7213 */ /* 0x000fe20000000000 */
[C---:B------:R-:W-:Y:S05]  /*8790*/  HMMA.16816.F32.BF16 R24, R136.reuse, R162, R24 ;  /* 0x000000a28818723c */ /* 0x040fea0000041818 */
[----:B------:R-:W-:Y:S01]  /*87a0*/  VIADD R231, R173, 0x8 ;  /* 0x00000008ade77836 */ /* 0x000fe20000000000 */
[C---:B-1----:R-:W-:Y:S04]  /*87b0*/  HMMA.16816.F32.BF16 R28, R136.reuse, R144, R28 ;  /* 0x00000090881c723c */ /* 0x042fe8000004181c */
[----:B------:R-:W-:Y:S01]  /*87c0*/  ISETP.GE.AND P1, PT, R231, RZ, PT ;  /* 0x000000ffe700720c */ /* 0x000fe20003f26270 */
[C---:B------:R-:W-:Y:S01]  /*87d0*/  VIADD R232, R173.reuse, 0x7 ;  /* 0x00000007ade87836 */ /* 0x040fe20000000000 */
[----:B------:R-:W-:Y:S01]  /*87e0*/  HMMA.16816.F32.BF16 R32, R136, R146, R32 ;  /* 0x000000928820723c */ /* 0x000fe20000041820 */
[----:B------:R-:W1:Y:S03]  /*87f0*/  LDSM.16.M88.4 R136, [R184+0x5000] ;  /* 0x00500000b888783b */ /* 0x000e660000000200 */
[----:B------:R-:W-:Y:S01]  /*8800*/  ISETP.GE.AND P0, PT, R232, RZ, PT ;  /* 0x000000ffe800720c */ /* 0x000fe20003f06270 */
[----:B------:R-:W2:Y:S01]  /*8810*/  LDSM.16.M88.4 R144, [R184+0x5800] ;  /* 0x00580000b890783b */ /* 0x000ea20000000200 */
[----:B------:R-:W-:Y:S04]  /*8820*/  DEPBAR.LE SB0, 0x0 ;  /* 0x000080000000791a */ /* 0x000fe80000000000 */
[----:B------:R-:W-:Y:S01]  /*8830*/  BAR.SYNC.DEFER_BLOCKING 0x0 ;  /* 0x0000000000007b1d */ /* 0x000fe20000010000 */
[C---:B------:R-:W-:Y:S01]  /*8840*/  @!P1 IADD3 R231, -R173.reuse, -0x8, RZ ;  /* 0xfffffff8ade79810 */ /* 0x040fe20007ffe1ff */
[C---:B---3--:R-:W-:Y:S05]  /*8850*/  HMMA.16816.F32.BF16 R4, R140.reuse, R148, R4 ;  /* 0x000000948c04723c */ /* 0x048fea0000041804 */
[C---:B------:R-:W-:Y:S01]  /*8860*/  @!P0 IADD3 R232, -R173.reuse, -0x7, RZ ;  /* 0xfffffff9ade88810 */ /* 0x040fe20007ffe1ff */
[C---:B------:R-:W-:Y:S01]  /*8870*/  VIADD R237, R173.reuse, 0xffffffff ;  /* 0xffffffffaded7836 */ /* 0x040fe20000000000 */
[----:B------:R-:W-:Y:S01]  /*8880*/  I2FP.F32.S32 R231, R231 ;  /* 0x000000e700e77245 */ /* 0x000fe20000201400 */
[----:B------:R-:W-:Y:S01]  /*8890*/  VIADD R236, R173, 0xfffffff8 ;  /* 0xfffffff8adec7836 */ /* 0x000fe20000000000 */
[C---:B------:R-:W-:Y:S03]  /*88a0*/  HMMA.16816.F32.BF16 R8, R140.reuse, R150, R8 ;  /* 0x000000968c08723c */ /* 0x040fe60000041808 */
[----:B------:R-:W-:Y:S01]  /*88b0*/  ISETP.GE.AND P6, PT, R237, RZ, PT ;  /* 0x000000ffed00720c */ /* 0x000fe20003fc6270 */
[C---:B------:R-:W-:Y:S01]  /*88c0*/  VIADD R235, R173.reuse, 0xfffffff7 ;  /* 0xfffffff7adeb7836 */ /* 0x040fe20000000000 */
[----:B------:R-:W-:Y:S01]  /*88d0*/  ISETP.GE.AND P5, PT, R236, RZ, PT ;  /* 0x000000ffec00720c */ /* 0x000fe20003fa6270 */
[C---:B------:R-:W-:Y:S01]  /*88e0*/  VIADD R234, R173.reuse, 0xfffffff0 ;  /* 0xfffffff0adea7836 */ /* 0x040fe20000000000 */
[----:B------:R-:W-:Y:S01]  /*88f0*/  I2FP.F32.S32 R232, R232 ;  /* 0x000000e800e87245 */ /* 0x000fe20000201400 */
[----:B------:R-:W-:Y:S01]  /*8900*/  VIADD R233, R173, 0xffffffef ;  /* 0xffffffefade97836 */ /* 0x000fe20000000000 */
[----:B------:R-:W-:Y:S01]  /*8910*/  ISETP.GE.AND P1, PT, R235, RZ, PT ;  /* 0x000000ffeb00720c */ /* 0x000fe20003f26270 */
[C---:B----4-:R-:W-:Y:S03]  /*8920*/  HMMA.16816.F32.BF16 R12, R140.reuse, R152, R12 ;  /* 0x000000988c0c723c */ /* 0x050fe6000004180c */
[----:B------:R-:W-:Y:S01]  /*8930*/  ISETP.GE.AND P0, PT, R234, RZ, PT ;  /* 0x000000ffea00720c */ /* 0x000fe20003f06270 */
[C---:B------:R-:W-:Y:S02]  /*8940*/  VIADD R230, R173.reuse, 0xffffffe8 ;  /* 0xffffffe8ade67836 */ /* 0x040fe40000000000 */
[----:B------:R-:W-:Y:S01]  /*8950*/  FFMA.FTZ R7, R232, -UR5, R7 ;  /* 0x80000005e8077c23 */ /* 0x000fe20008010007 */
[C---:B------:R-:W-:Y:S01]  /*8960*/  @!P6 IADD3 R237, -R173.reuse, 0x1, RZ ;  /* 0x00000001adede810 */ /* 0x040fe20007ffe1ff */
[C---:B------:R-:W-:Y:S03]  /*8970*/  VIADD R222, R173.reuse, 0xffffffe7 ;  /* 0xffffffe7adde7836 */ /* 0x040fe60000000000 */
[C---:B------:R-:W-:Y:S01]  /*8980*/  @!P5 IADD3 R236, -R173.reuse, 0x8, RZ ;  /* 0x00000008adecd810 */ /* 0x040fe20007ffe1ff */
[C---:B------:R-:W-:Y:S03]  /*8990*/  HMMA.16816.F32.BF16 R16, R140.reuse, R154, R16 ;  /* 0x0000009a8c10723c */ /* 0x040fe60000041810 */
[C---:B------:R-:W-:Y:S01]  /*89a0*/  @!P1 IADD3 R235, -R173.reuse, 0x9, RZ ;  /* 0x00000009adeb9810 */ /* 0x040fe20007ffe1ff */
[----:B------:R-:W-:Y:S01]  /*89b0*/  VIADD R175, R173, 0xffffffe0 ;  /* 0xffffffe0adaf7836 */ /* 0x000fe20000000000 */
[----:B------:R-:W-:Y:S01]  /*89c0*/  ISETP.GE.AND P6, PT, R233, RZ, PT ;  /* 0x000000ffe900720c */ /* 0x000fe20003fc6270 */
[C---:B------:R-:W-:Y:S01]  /*89d0*/  VIADD R174, R173.reuse, 0xffffffdf ;  /* 0xffffffdfadae7836 */ /* 0x040fe20000000000 */
[----:B------:R-:W-:Y:S01]  /*89e0*/  ISETP.GE.AND P5, PT, R230, RZ, PT ;  /* 0x000000ffe600720c */ /* 0x000fe20003fa6270 */
[C---:B------:R-:W-:Y:S01]  /*89f0*/  VIADD R3, R173.reuse, 0xffffffd8 ;  /* 0xffffffd8ad037836 */ /* 0x040fe20000000000 */
[----:B------:R-:W-:Y:S01]  /*8a00*/  ISETP.GE.AND P1, PT, R222, RZ, PT ;  /* 0x000000ffde00720c */ /* 0x000fe20003f26270 */
[C---:B-1----:R-:W-:Y:S03]  /*8a10*/  HMMA.16816.F32.BF16 R20, R140.reuse, R136, R20 ;  /* 0x000000888c14723c */ /* 0x042fe60000041814 */
[C---:B------:R-:W-:Y:S01]  /*8a20*/  @!P0 IADD3 R234, -R173.reuse, 0x10, RZ ;  /* 0x00000010adea8810 */ /* 0x040fe20007ffe1ff */
[----:B------:R-:W-:Y:S01]  /*8a30*/  VIADD R2, R173, 0xffffffd7 ;  /* 0xffffffd7ad027836 */ /* 0x000fe20000000000 */
[----:B------:R-:W-:Y:S01]  /*8a40*/  ISETP.GE.AND P0, PT, R175, RZ, PT ;  /* 0x000000ffaf00720c */ /* 0x000fe20003f06270 */
[C---:B------:R-:W-:Y:S01]  /*8a50*/  VIADD R172, R173.reuse, 0xffffffd0 ;  /* 0xffffffd0adac7836 */ /* 0x040fe20000000000 */
[----:B------:R-:W-:Y:S01]  /*8a60*/  I2FP.F32.S32 R232, R237 ;  /* 0x000000ed00e87245 */ /* 0x000fe20000201400 */
[C---:B------:R-:W-:Y:S01]  /*8a70*/  VIADD R135, R173.reuse, 0xffffffcf ;  /* 0xffffffcfad877836 */ /* 0x040fe20000000000 */
[C---:B------:R-:W-:Y:S03]  /*8a80*/  HMMA.16816.F32.BF16 R24, R140.reuse, R138, R24 ;  /* 0x0000008a8c18723c */ /* 0x040fe60000041818 */
[C---:B------:R-:W-:Y:S01]  /*8a90*/  @!P6 IADD3 R233, -R173.reuse, 0x11, RZ ;  /* 0x00000011ade9e810 */ /* 0x040fe20007ffe1ff */
[C---:B------:R-:W-:Y:S01]  /*8aa0*/  VIADD R134, R173.reuse, 0xffffffc8 ;  /* 0xffffffc8ad867836 */ /* 0x040fe20000000000 */
[C---:B------:R-:W-:Y:S01]  /*8ab0*/  @!P5 IADD3 R230, -R173.reuse, 0x18, RZ ;  /* 0x00000018ade6d810 */ /* 0x040fe20007ffe1ff */
[C---:B------:R-:W-:Y:S01]  /*8ac0*/  VIADD R132, R173.reuse, 0xffffffc7 ;  /* 0xffffffc7ad847836 */ /* 0x040fe20000000000 */
[----:B------:R-:W-:Y:S01]  /*8ad0*/  @!P1 IADD3 R222, -R173, 0x19, RZ ;  /* 0x00000019adde9810 */ /* 0x000fe20007ffe1ff */
[----:B------:R-:W-:Y:S01]  /*8ae0*/  FFMA.FTZ R6, R231, -UR5, R6 ;  /* 0x80000005e7067c23 */ /* 0x000fe20008010006 */
[----:B------:R-:W-:Y:S01]  /*8af0*/  ISETP.GE.AND P6, PT, R174, RZ, PT ;  /* 0x000000ffae00720c */ /* 0x000fe20003fc6270 */
[C---:B--2---:R-:W-:Y:S03]  /*8b00*/  HMMA.16816.F32.BF16 R28, R140.reuse, R144, R28 ;  /* 0x000000908c1c723c */ /* 0x044fe6000004181c */
[----:B------:R-:W-:Y:S01]  /*8b10*/  ISETP.GE.AND P5, PT, R3, RZ, PT ;  /* 0x000000ff0300720c */ /* 0x000fe20003fa6270 */
[----:B------:R-:W-:Y:S01]  /*8b20*/  FFMA.FTZ R5, R232, -UR5, R5 ;  /* 0x80000005e8057c23 */ /* 0x000fe20008010005 */
[----:B------:R-:W-:Y:S01]  /*8b30*/  ISETP.GE.AND P1, PT, R2, RZ, PT ;  /* 0x000000ff0200720c */ /* 0x000fe20003f26270 */
[----:B------:R-:W-:Y:S01]  /*8b40*/  FFMA.FTZ R11, R232, -UR5, R11 ;  /* 0x80000005e80b7c23 */ /* 0x000fe2000801000b */
[C---:B------:R-:W-:Y:S01]  /*8b50*/  @!P0 IADD3 R175, -R173.reuse, 0x20, RZ ;  /* 0x00000020adaf8810 */ /* 0x040fe20007ffe1ff */
[----:B------:R-:W-:Y:S03]  /*8b60*/  HMMA.16816.F32.BF16 R32, R140, R146, R32 ;  /* 0x000000928c20723c */ /* 0x000fe60000041820 */
[----:B------:R-:W-:Y:S02]  /*8b70*/  ISETP.GE.AND P0, PT, R172, RZ, PT ;  /* 0x000000ffac00720c */ /* 0x000fe40003f06270 */
[----:B------:R-:W-:Y:S02]  /*8b80*/  @!P6 IADD3 R174, -R173, 0x21, RZ ;  /* 0x00000021adaee810 */ /* 0x000fe40007ffe1ff */
[----:B------:R-:W-:Y:S04]  /*8b90*/  ISETP.GE.AND P6, PT, R135, RZ, PT ;  /* 0x000000ff8700720c */ /* 0x000fe80003fc6270 */
[C---:B------:R-:W-:Y:S02]  /*8ba0*/  @!P5 IADD3 R3, -R173.reuse, 0x28, RZ ;  /* 0x00000028ad03d810 */ /* 0x040fe40007ffe1ff */
[C---:B------:R-:W-:Y:S02]  /*8bb0*/  @!P1 IADD3 R2, -R173.reuse, 0x29, RZ ;  /* 0x00000029ad029810 */ /* 0x040fe40007ffe1ff */
[----:B------:R-:W-:Y:S02]  /*8bc0*/  ISETP.GE.AND P5, PT, R134, RZ, PT ;  /* 0x000000ff8600720c */ /* 0x000fe40003fa6270 */
[----:B------:R-:W-:Y:S02]  /*8bd0*/  ISETP.GE.AND P1, PT, R132, RZ, PT ;  /* 0x000000ff8400720c */ /* 0x000fe40003f26270 */
[C---:B------:R-:W-:Y:S02]  /*8be0*/  @!P0 IADD3 R172, -R173.reuse, 0x30, RZ ;  /* 0x00000030adac8810 */ /* 0x040fe40007ffe1ff */
[----:B------:R-:W-:Y:S02]  /*8bf0*/  @!P6 IADD3 R135, -R173, 0x31, RZ ;  /* 0x00000031ad87e810 */ /* 0x000fe40007ffe1ff */
[----:B------:R-:W-:Y:S02]  /*8c00*/  I2FP.F32.S32 R231, R236 ;  /* 0x000000ec00e77245 */ /* 0x000fe40000201400 */
[----:B------:R-:W-:Y:S02]  /*8c10*/  I2FP.F32.S32 R236, R235 ;  /* 0x000000eb00ec7245 */ /* 0x000fe40000201400 */
[----:B------:R-:W-:Y:S01]  /*8c20*/  I2FP.F32.S32 R222, R222 ;  /* 0x000000de00de7245 */ /* 0x000fe20000201400 */
[----:B------:R-:W-:Y:S01]  /*8c30*/  FFMA.FTZ R8, R231, -UR5, R8 ;  /* 0x80000005e7087c23 */ /* 0x000fe20008010008 */
[----:B------:R-:W-:Y:S01]  /*8c40*/  @!P5 IADD3 R134, -R173, 0x38, RZ ;  /* 0x00000038ad86d810 */ /* 0x000fe20007ffe1ff */
[----:B------:R-:W-:Y:S01]  /*8c50*/  FFMA.FTZ R14, R231, -UR5, R14 ;  /* 0x80000005e70e7c23 */ /* 0x000fe2000801000e */
[----:B------:R-:W-:Y:S01]  /*8c60*/  @!P1 IADD3 R132, -R173, 0x39, RZ ;  /* 0x00000039ad849810 */ /* 0x000fe20007ffe1ff */
[----:B------:R-:W-:Y:S01]  /*8c70*/  FFMA.FTZ R9, R236, -UR5, R9 ;  /* 0x80000005ec097c23 */ /* 0x000fe20008010009 */
[----:B------:R-:W-:Y:S01]  /*8c80*/  I2FP.F32.S32 R173, R238 ;  /* 0x000000ee00ad7245 */ /* 0x000fe20000201400 */
[C---:B------:R-:W-:Y:S01]  /*8c90*/  FFMA.FTZ R17, R222.reuse, -UR5, R17 ;  /* 0x80000005de117c23 */ /* 0x040fe20008010011 */
[----:B------:R-:W-:Y:S01]  /*8ca0*/  I2FP.F32.S32 R231, R230 ;  /* 0x000000e600e77245 */ /* 0x000fe20000201400 */
[----:B------:R-:W-:Y:S01]  /*8cb0*/  FFMA.FTZ R23, R222, -UR5, R23 ;  /* 0x80000005de177c23 */ /* 0x000fe20008010017 */
[----:B------:R-:W-:Y:S01]  /*8cc0*/  I2FP.F32.S32 R232, R233 ;  /* 0x000000e900e87245 */ /* 0x000fe20000201400 */
[C---:B------:R-:W-:Y:S01]  /*8cd0*/  FFMA.FTZ R4, R173.reuse, -UR5, R4 ;  /* 0x80000005ad047c23 */ /* 0x040fe20008010004 */
[----:B------:R-:W-:Y:S01]  /*8ce0*/  I2FP.F32.S32 R222, R174 ;  /* 0x000000ae00de7245 */ /* 0x000fe20000201400 */
[----:B------:R-:W-:Y:S01]  /*8cf0*/  FFMA.FTZ R10, R173, -UR5, R10 ;  /* 0x80000005ad0a7c23 */ /* 0x000fe2000801000a */
[----:B------:R-:W-:Y:S01]  /*8d00*/  I2FP.F32.S32 R173, R234 ;  /* 0x000000ea00ad7245 */ /* 0x000fe20000201400 */
[----:B------:R-:W-:Y:S01]  /*8d10*/  FFMA.FTZ R13, R232, -UR5, R13 ;  /* 0x80000005e80d7c23 */ /* 0x000fe2000801000d */
[----:B------:R-:W-:Y:S01]  /*8d20*/  FMNMX.FTZ R234, R4, R133, !PT ;  /* 0x0000008504ea7209 */ /* 0x000fe20007810000 */
[----:B------:R-:W-:Y:S01]  /*8d30*/  FFMA.FTZ R16, R231, -UR5, R16 ;  /* 0x80000005e7107c23 */ /* 0x000fe20008010010 */
[----:B------:R-:W-:Y:S01]  /*8d40*/  I2FP.F32.S32 R175, R175 ;  /* 0x000000af00af7245 */ /* 0x000fe20000201400 */
[C---:B------:R-:W-:Y:S01]  /*8d50*/  FFMA.FTZ R12, R173.reuse, -UR5, R12 ;  /* 0x80000005ad0c7c23 */ /* 0x040fe2000801000c */
[----:B------:R-:W-:Y:S01]  /*8d60*/  ISETP.LT.AND P5, PT, RZ, UR24, PT ;  /* 0x00000018ff007c0c */ /* 0x000fe2000bfa1270 */
[----:B------:R-:W-:Y:S01]  /*8d70*/  FFMA.FTZ R18, R173, -UR5, R18 ;  /* 0x80000005ad127c23 */ /* 0x000fe20008010012 */
[----:B------:R-:W-:Y:S01]  /*8d80*/  FMNMX.FTZ R173, R5, R234, !PT ;  /* 0x000000ea05ad7209 */ /* 0x000fe20007810000 */
[----:B------:R-:W-:Y:S01]  /*8d90*/  FFMA.FTZ R22, R231, -UR5, R22 ;  /* 0x80000005e7167c23 */ /* 0x000fe20008010016 */
[----:B------:R-:W-:Y:S01]  /*8da0*/  I2FP.F32.S32 R132, R132 ;  /* 0x0000008400847245 */ /* 0x000fe20000201400 */
[C---:B------:R-:W-:Y:S01]  /*8db0*/  FFMA.FTZ R20, R175.reuse, -UR5, R20 ;  /* 0x80000005af147c23 */ /* 0x040fe20008010014 */
[----:B------:R-:W-:Y:S01]  /*8dc0*/  FMNMX.FTZ R230, R8, R173, !PT ;  /* 0x000000ad08e67209 */ /* 0x000fe20007810000 */
[----:B------:R-:W-:Y:S01]  /*8dd0*/  FFMA.FTZ R26, R175, -UR5, R26 ;  /* 0x80000005af1a7c23 */ /* 0x000fe2000801001a */
[----:B------:R-:W-:Y:S01]  /*8de0*/  FFMA.FTZ R15, R236, -UR5, R15 ;  /* 0x80000005ec0f7c23 */ /* 0x000fe2000801000f */
[C---:B------:R-:W-:Y:S01]  /*8df0*/  FFMA.FTZ R21, R222.reuse, -UR5, R21 ;  /* 0x80000005de157c23 */ /* 0x040fe20008010015 */
[----:B------:R-:W-:Y:S01]  /*8e00*/  FMNMX.FTZ R173, R9, R230, !PT ;  /* 0x000000e609ad7209 */ /* 0x000fe20007810000 */
[----:B------:R-:W-:Y:S01]  /*8e10*/  FFMA.FTZ R27, R222, -UR5, R27 ;  /* 0x80000005de1b7c23 */ /* 0x000fe2000801001b */
[----:B------:R-:W-:Y:S01]  /*8e20*/  FMNMX.FTZ R230, R6, R0, !PT ;  /* 0x0000000006e67209 */ /* 0x000fe20007810000 */
[----:B------:R-:W-:Y:S01]  /*8e30*/  FFMA.FTZ R19, R232, -UR5, R19 ;  /* 0x80000005e8137c23 */ /* 0x000fe20008010013 */
[----:B------:R-:W-:Y:S01]  /*8e40*/  FMNMX.FTZ R174, R12, R173, !PT ;  /* 0x000000ad0cae7209 */ /* 0x000fe20007810000 */
[----:B------:R-:W-:Y:S01]  /*8e50*/  FFMA.FTZ R33, R132, -UR5, R33 ;  /* 0x8000000584217c23 */ /* 0x000fe20008010021 */
[----:B------:R-:W-:Y:S02]  /*8e60*/  FMNMX.FTZ R231, R7, R230, !PT ;  /* 0x000000e607e77209 */ /* 0x000fe40007810000 */
[----:B------:R-:W-:Y:S02]  /*8e70*/  FMNMX.FTZ R173, R13, R174, !PT ;  /* 0x000000ae0dad7209 */ /* 0x000fe40007810000 */
[----:B------:R-:W-:Y:S02]  /*8e80*/  FMNMX.FTZ R174, R10, R231, !PT ;  /* 0x000000e70aae7209 */ /* 0x000fe40007810000 */
[----:B------:R-:W-:Y:S02]  /*8e90*/  FMNMX.FTZ R230, R16, R173, !PT ;  /* 0x000000ad10e67209 */ /* 0x000fe40007810000 */
[----:B------:R-:W-:Y:S02]  /*8ea0*/  I2FP.F32.S32 R173, R3 ;  /* 0x0000000300ad7245 */ /* 0x000fe40000201400 */
[----:B------:R-:W-:Y:S02]  /*8eb0*/  FMNMX.FTZ R3, R11, R174, !PT ;  /* 0x000000ae0b037209 */ /* 0x000fe40007810000 */
[----:B------:R-:W-:Y:S01]  /*8ec0*/  FMNMX.FTZ R175, R17, R230, !PT ;  /* 0x000000e611af7209 */ /* 0x000fe20007810000 */
[C---:B------:R-:W-:Y:S01]  /*8ed0*/  FFMA.FTZ R24, R173.reuse, -UR5, R24 ;  /* 0x80000005ad187c23 */ /* 0x040fe20008010018 */
[----:B------:R-:W-:Y:S01]  /*8ee0*/  I2FP.F32.S32 R174, R2 ;  /* 0x0000000200ae7245 */ /* 0x000fe20000201400 */
[----:B------:R-:W-:Y:S01]  /*8ef0*/  FFMA.FTZ R30, R173, -UR5, R30 ;  /* 0x80000005ad1e7c23 */ /* 0x000fe2000801001e */
[----:B------:R-:W-:Y:S02]  /*8f00*/  FMNMX.FTZ R2, R14, R3, !PT ;  /* 0x000000030e027209 */ /* 0x000fe40007810000 */
[----:B------:R-:W-:Y:S01]  /*8f10*/  FMNMX.FTZ R222, R20, R175, !PT ;  /* 0x000000af14de7209 */ /* 0x000fe20007810000 */
[----:B------:R-:W-:Y:S01]  /*8f20*/  FFMA.FTZ R25, R174, -UR5, R25 ;  /* 0x80000005ae197c23 */ /* 0x000fe20008010019 */
[----:B------:R-:W-:Y:S02]  /*8f30*/  FMNMX.FTZ R231, R15, R2, !PT ;  /* 0x000000020fe77209 */ /* 0x000fe40007810000 */
[----:B------:R-:W-:Y:S02]  /*8f40*/  FMNMX.FTZ R175, R21, R222, !PT ;  /* 0x000000de15af7209 */ /* 0x000fe40007810000 */
[----:B------:R-:W-:Y:S02]  /*8f50*/  I2FP.F32.S32 R3, R172 ;  /* 0x000000ac00037245 */ /* 0x000fe40000201400 */
[----:B------:R-:W-:Y:S02]  /*8f60*/  FMNMX.FTZ R222, R18, R231, !PT ;  /* 0x000000e712de7209 */ /* 0x000fe40007810000 */
[----:B------:R-:W-:Y:S01]  /*8f70*/  FMNMX.FTZ R172, R24, R175, !PT ;  /* 0x000000af18ac7209 */ /* 0x000fe20007810000 */
[----:B------:R-:W-:Y:S01]  /*8f80*/  FFMA.FTZ R28, R3, -UR5, R28 ;  /* 0x80000005031c7c23 */ /* 0x000fe2000801001c */
        /* <DEDUP_REMOVED lines=8> */
[----:B------:R-:W-:Y:S02]  /*9010*/  FMNMX.FTZ R135, R23, R134, !PT ;  /* 0x0000008617877209 */ /* 0x000fe40007810000 */
[----:B------:R-:W-:Y:S02]  /*9020*/  FMNMX.FTZ R173, R29, R172, !PT ;  /* 0x000000ac1dad7209 */ /* 0x000fe40007810000 */
[----:B------:R-:W-:Y:S02]  /*9030*/  FMNMX.FTZ R132, R26, R135, !PT ;  /* 0x000000871a847209 */ /* 0x000fe40007810000 */
[----:B------:R-:W-:Y:S02]  /*9040*/  FMNMX.FTZ R134, R32, R173, !PT ;  /* 0x000000ad20867209 */ /* 0x000fe40007810000 */
[----:B------:R-:W-:Y:S02]  /*9050*/  FMNMX.FTZ R173, R27, R132, !PT ;  /* 0x000000841bad7209 */ /* 0x000fe40007810000 */
[----:B------:R-:W-:Y:S01]  /*9060*/  FMNMX.FTZ R132, R33, R134, !PT ;  /* 0x0000008621847209 */ /* 0x000fe20007810000 */
[----:B------:R-:W-:Y:S06]  /*9070*/  @P5 BRA `(.L_x_832) ;  /* 0xffffffdc00ec5947 */ /* 0x000fec000383ffff */
.L_x_831:
[----:B------:R-:W-:Y:S01]  /*9080*/  FFMA.FTZ R31, R174, -UR5, R31 ;  /* 0x80000005ae1f7c23 */ /* 0x000fe2000801001f */
[----:B-1----:R-:W-:Y:S01]  /*9090*/  FMNMX.FTZ R134, R30, R173, !PT ;  /* 0x000000ad1e867209 */ /* 0x002fe20007810000 */
[----:B------:R-:W-:Y:S01]  /*90a0*/  FFMA.FTZ R34, R3, -UR5, R34 ;  /* 0x8000000503227c23 */ /* 0x000fe20008010022 */
[----:B------:R-:W1:Y:S01]  /*90b0*/  SHFL.BFLY PT, R137, R132, 0x2, 0x1f ;  /* 0x0c401f0084897f89 */ /* 0x000e6200000e0000 */
[----:B------:R-:W-:Y:S01]  /*90c0*/  FFMA.FTZ R35, R2, -UR5, R35 ;  /* 0x8000000502237c23 */ /* 0x000fe20008010023 */
[----:B------:R-:W-:Y:S01]  /*90d0*/  FMNMX.FTZ R3, R31, R134, !PT ;  /* 0x000000861f037209 */ /* 0x000fe20007810000 */
[----:B------:R-:W-:Y:S01]  /*90e0*/  USHF.L.U32 UR18, UR24, 0x1, URZ ;  /* 0x0000000118127899 */ /* 0x000fe2000800063f */
[----:B------:R-:W-:Y:S04]  /*90f0*/  IADD3 R233, R218, 0x3c6ef372, RZ ;  /* 0x3c6ef372dae97810 */ /* 0x000fe80007ffe0ff */
[----:B------:R-:W-:Y:S01]  /*9100*/  LDSM.16.MT88.4 R140, [R192+0xc000] ;  /* 0x00c00000c08c783b */ /* 0x000fe20000004200 */
[----:B------:R-:W-:Y:S01]  /*9110*/  FMNMX.FTZ R2, R34, R3, !PT ;  /* 0x0000000322027209 */ /* 0x000fe20007810000 */
[----:B------:R-:W-:Y:S01]  /*9120*/  UIADD3 UR24, UR24, -0x1, URZ ;  /* 0xffffffff18187890 */ /* 0x000fe2000fffe03f */
[C---:B------:R-:W-:Y:S02]  /*9130*/  IADD3 R235, R218.reuse, -0x61c88647, RZ ;  /* 0x9e3779b9daeb7810 */ /* 0x040fe40007ffe0ff */
[----:B------:R-:W-:Y:S02]  /*9140*/  FMNMX.FTZ R135, R35, R2, !PT ;  /* 0x0000000223877209 */ /* 0x000fe40007810000 */
[C---:B------:R-:W-:Y:S01]  /*9150*/  IADD3 R230, R219.reuse, 0x32370b8f, RZ ;  /* 0x32370b8fdbe67810 */ /* 0x040fe20007ffe0ff */
[----:B------:R-:W-:Y:S01]  /*9160*/  LDSM.16.MT88.4 R144, [R190+0xc000] ;  /* 0x00c00000be90783b */ /* 0x000fe20000004200 */
[C---:B------:R-:W-:Y:S02]  /*9170*/  IADD3 R157, R219.reuse, 0x76cf5d0a, RZ ;  /* 0x76cf5d0adb9d7810 */ /* 0x040fe40007ffe0ff */
[C---:B------:R-:W-:Y:S02]  /*9180*/  IADD3 R155, R218.reuse, 0x78dde6e4, RZ ;  /* 0x78dde6e4da9b7810 */ /* 0x040fe40007ffe0ff */
[C---:B------:R-:W-:Y:S02]  /*9190*/  IADD3 R156, R218.reuse, -0x255992d5, RZ ;  /* 0xdaa66d2bda9c7810 */ /* 0x040fe40007ffe0ff */
[C---:B------:R-:W-:Y:S01]  /*91a0*/  IADD3 R153, R219.reuse, -0x56f99767, RZ ;  /* 0xa9066899db997810 */ /* 0x040fe20007ffe0ff */
[----:B------:R-:W2:Y:S01]  /*91b0*/  SHFL.BFLY PT, R2, R135, 0x2, 0x1f ;  /* 0x0c401f0087027f89 */ /* 0x000ea200000e0000 */
[C---:B------:R-:W-:Y:S02]  /*91c0*/  IADD3 R154, R219.reuse, -0x126145ec, RZ ;  /* 0xed9eba14db9a7810 */ /* 0x040fe40007ffe0ff */
[----:B------:R-:W-:Y:S05]  /*91d0*/  IADD3 R152, R218, -0x4ab325aa, RZ ;  /* 0xb54cda56da987810 */ /* 0x000fea0007ffe0ff */
[----:B------:R-:W-:Y:S01]  /*91e0*/  LDSM.16.MT88.4 R148, [R189+0xc000] ;  /* 0x00c00000bd94783b */ /* 0x000fe20000004200 */
[----:B------:R-:W-:Y:S02]  /*91f0*/  MOV R166, UR10 ;  /* 0x0000000a00a67c02 */ /* 0x000fe40008000f00 */
[C---:B------:R-:W-:Y:S02]  /*9200*/  IADD3 R236, R219.reuse, 0x646e171e, RZ ;  /* 0x646e171edbec7810 */ /* 0x040fe40007ffe0ff */
[----:B------:R-:W-:Y:S02]  /*9210*/  PRMT R166, R166, R211, UR10 ;  /* 0x0000000aa6a67e16 */ /* 0x000fe400080000d3 */
[----:B------:R-:W-:Y:S02]  /*9220*/  IADD3 R232, R218, 0x1715609d, RZ ;  /* 0x1715609ddae87810 */ /* 0x000fe40007ffe0ff */
[----:B-1----:R-:W-:Y:S02]  /*9230*/  FMNMX.FTZ R139, R132, R137, !PT ;  /* 0x00000089848b7209 */ /* 0x002fe40007810000 */
[----:B------:R-:W-:Y:S03]  /*9240*/  IADD3 R137, R219, -0x4498517b, RZ ;  /* 0xbb67ae85db897810 */ /* 0x000fe60007ffe0ff */
[----:B------:R-:W1:Y:S01]  /*9250*/  SHFL.BFLY PT, R136, R139, 0x1, 0x1f ;  /* 0x0c201f008b887f89 */ /* 0x000e6200000e0000 */
[----:B------:R-:W-:Y:S02]  /*9260*/  LOP3.LUT R158, R225, R228, R137, 0x96, !PT ;  /* 0x000000e4e19e7212 */ /* 0x000fe400078e9689 */
[----:B--2---:R-:W-:Y:S03]  /*9270*/  FMNMX.FTZ R134, R135, R2, !PT ;  /* 0x0000000287867209 */ /* 0x004fe60007810000 */
[----:B------:R-:W-:Y:S01]  /*9280*/  IMAD.WIDE.U32 R158, R158, -0x326172a9, RZ ;  /* 0xcd9e8d579e9e7825 */ /* 0x000fe200078e00ff */
[----:B------:R-:W-:Y:S01]  /*9290*/  LOP3.LUT R2, R229, UR18, R219, 0x96, !PT ;  /* 0x00000012e5027c12 */ /* 0x000fe2000f8e96db */
[----:B------:R-:W-:Y:S01]  /*92a0*/  UIADD3 UR18, UR18, 0x1, URZ ;  /* 0x0000000112127890 */ /* 0x000fe2000fffe03f */
[----:B------:R-:W2:Y:S03]  /*92b0*/  SHFL.BFLY PT, R3, R134, 0x1, 0x1f ;  /* 0x0c201f0086037f89 */ /* 0x000ea600000e0000 */
[----:B------:R-:W-:Y:S03]  /*92c0*/  IMAD.WIDE.U32 R170, R2, -0x326172a9, RZ ;  /* 0xcd9e8d5702aa7825 */ /* 0x000fe600078e00ff */
[----:B------:R-:W-:Y:S02]  /*92d0*/  LOP3.LUT R170, R159, R170, R233, 0x96, !PT ;  /* 0x000000aa9faa7212 */ /* 0x000fe400078e96e9 */
[----:B------:R-:W-:Y:S03]  /*92e0*/  LOP3.LUT R135, R171, R226, R235, 0x96, !PT ;  /* 0x000000e2ab877212 */ /* 0x000fe600078e96eb */
[----:B------:R-:W-:Y:S01]  /*92f0*/  IMAD.WIDE.U32 R170, R170, -0x2daee0ad, RZ ;  /* 0xd2511f53aaaa7825 */ /* 0x000fe200078e00ff */
[----:B-1----:R-:W-:Y:S03]  /*9300*/  FMNMX.FTZ R132, R139, R136, !PT ;  /* 0x000000888b847209 */ /* 0x002fe60007810000 */
[----:B------:R-:W-:Y:S01]  /*9310*/  IMAD.WIDE.U32 R172, R135, -0x2daee0ad, RZ ;  /* 0xd2511f5387ac7825 */ /* 0x000fe200078e00ff */
[C---:B------:R-:W-:Y:S03]  /*9320*/  FSETP.NEU.FTZ.AND P0, PT, R132.reuse, -INF , PT ;  /* 0xff8000008400780b */ /* 0x040fe60003f1d000 */
[C---:B------:R-:W-:Y:S01]  /*9330*/  FADD.FTZ R133, -R132.reuse, R133 ;  /* 0x0000008584857221 */ /* 0x040fe20000010100 */
[----:B------:R-:W-:Y:S01]  /*9340*/  FMUL.FTZ R169, R132, UR4 ;  /* 0x0000000484a97c20 */ /* 0x000fe20008410000 */
[----:B------:R-:W-:Y:S02]  /*9350*/  LOP3.LUT R172, R171, R172, R230, 0x96, !PT ;  /* 0x000000acabac7212 */ /* 0x000fe400078e96e6 */
[----:B------:R-:W-:Y:S01]  /*9360*/  FMUL.FTZ R2, R133, UR4 ;  /* 0x0000000485027c20 */ /* 0x000fe20008410000 */
[----:B------:R-:W-:Y:S02]  /*9370*/  LOP3.LUT R133, R173, R224, R157, 0x96, !PT ;  /* 0x000000e0ad857212 */ /* 0x000fe400078e969d */
[----:B------:R-:W-:Y:S01]  /*9380*/  FSEL R169, R169, RZ, P0 ;  /* 0x000000ffa9a97208 */ /* 0x000fe20000000000 */
[----:B------:R-:W-:Y:S01]  /*9390*/  IMAD.WIDE.U32 R172, R172, -0x326172a9, RZ ;  /* 0xcd9e8d57acac7825 */ /* 0x000fe200078e00ff */
[----:B--2---:R-:W-:Y:S01]  /*93a0*/  FMNMX.FTZ R3, R134, R3, !PT ;  /* 0x0000000386037209 */ /* 0x004fe20007810000 */
[----:B------:R-:W1:Y:S02]  /*93b0*/  MUFU.EX2 R2, R2 ;  /* 0x0000000200027308 */ /* 0x000e640000000800 */
[----:B------:R-:W-:Y:S04]  /*93c0*/  IMAD.WIDE.U32 R134, R133, -0x326172a9, RZ ;  /* 0xcd9e8d5785867825 */ /* 0x000fe800078e00ff */
[--C-:B------:R-:W-:Y:S01]  /*93d0*/  FFMA.FTZ R162, R8, UR4, -R169.reuse ;  /* 0x0000000408a27c23 */ /* 0x100fe200080108a9 */
[----:B------:R-:W-:Y:S01]  /*93e0*/  FSETP.NEU.FTZ.AND P0, PT, R3, -INF , PT ;  /* 0xff8000000300780b */ /* 0x000fe20003f1d000 */
[--C-:B------:R-:W-:Y:S01]  /*93f0*/  FFMA.FTZ R161, R9, UR4, -R169.reuse ;  /* 0x0000000409a17c23 */ /* 0x100fe200080108a9 */
[----:B------:R-:W-:Y:S01]  /*9400*/  FMUL.FTZ R168, R3, UR4 ;  /* 0x0000000403a87c20 */ /* 0x000fe20008410000 */
[----:B------:R-:W-:Y:S01]  /*9410*/  LOP3.LUT R8, R135, R158, R156, 0x96, !PT ;  /* 0x0000009e87087212 */ /* 0x000fe200078e969c */
[----:B------:R-:W-:Y:S01]  /*9420*/  FFMA.FTZ R167, R4, UR4, -R169 ;  /* 0x0000000404a77c23 */ /* 0x000fe200080108a9 */
[----:B------:R-:W-:Y:S01]  /*9430*/  LOP3.LUT R134, R173, R134, R155, 0x96, !PT ;  /* 0x00000086ad867212 */ /* 0x000fe200078e969b */
[--C-:B------:R-:W-:Y:S01]  /*9440*/  FFMA.FTZ R163, R5, UR4, -R169.reuse ;  /* 0x0000000405a37c23 */ /* 0x100fe200080108a9 */
[----:B------:R-:W-:Y:S01]  /*9450*/  FSEL R168, R168, RZ, P0 ;  /* 0x000000ffa8a87208 */ /* 0x000fe20000000000 */
[----:B------:R-:W-:Y:S01]  /*9460*/  IMAD.WIDE.U32 R136, R8, -0x2daee0ad, RZ ;  /* 0xd2511f5308887825 */ /* 0x000fe200078e00ff */
[----:B------:R-:W-:Y:S03]  /*9470*/  MUFU.EX2 R162, R162 ;  /* 0x000000a200a27308 */ /* 0x000fe60000000800 */
[----:B------:R-:W-:Y:S01]  /*9480*/  FFMA.FTZ R174, R12, UR4, -R169 ;  /* 0x000000040cae7c23 */ /* 0x000fe200080108a9 */
[----:B------:R-:W-:Y:S01]  /*9490*/  IMAD.WIDE.U32 R134, R134, -0x2daee0ad, RZ ;  /* 0xd2511f5386867825 */ /* 0x000fe200078e00ff */
[----:B------:R-:W-:Y:S03]  /*94a0*/  LOP3.LUT R170, R137, R170, R154, 0x96, !PT ;  /* 0x000000aa89aa7212 */ /* 0x000fe600078e969a */
[--C-:B------:R-:W-:Y:S01]  /*94b0*/  FFMA.FTZ R160, R10, UR4, -R168.reuse ;  /* 0x000000040aa07c23 */ /* 0x100fe200080108a8 */
[--C-:B------:R-:W-:Y:S01]  /*94c0*/  FFMA.FTZ R165, R6, UR4, -R168.reuse ;  /* 0x0000000406a57c23 */ /* 0x100fe200080108a8 */
[----:B------:R-:W-:Y:S01]  /*94d0*/  LOP3.LUT R8, R135, R136, R153, 0x96, !PT ;  /* 0x0000008887087212 */ /* 0x000fe200078e9699 */
[--C-:B------:R-:W-:Y:S01]  /*94e0*/  FFMA.FTZ R164, R7, UR4, -R168.reuse ;  /* 0x0000000407a47c23 */ /* 0x100fe200080108a8 */
[----:B------:R-:W-:Y:S04]  /*94f0*/  IMAD.WIDE.U32 R170, R170, -0x326172a9, RZ ;  /* 0xcd9e8d57aaaa7825 */ /* 0x000fe800078e00ff */
[----:B------:R-:W-:Y:S01]  /*9500*/  FFMA.FTZ R11, R11, UR4, -R168 ;  /* 0x000000040b0b7c23 */ /* 0x000fe200080108a8 */
[----:B------:R-:W2:Y:S01]  /*9510*/  MUFU.EX2 R161, R161 ;  /* 0x000000a100a17308 */ /* 0x000ea20000000800 */
[----:B-1----:R-:W-:Y:S01]  /*9520*/  FMUL.FTZ R36, R2, R36 ;  /* 0x0000002402247220 */ /* 0x002fe20000410000 */
[----:B------:R-:W-:Y:S04]  /*9530*/  IMAD.WIDE.U32 R8, R8, -0x326172a9, RZ ;  /* 0xcd9e8d5708087825 */ /* 0x000fe800078e00ff */
[C---:B------:R-:W-:Y:S01]  /*9540*/  FMUL.FTZ R37, R2.reuse, R37 ;  /* 0x0000002502257220 */ /* 0x040fe20000410000 */
[C---:B------:R-:W-:Y:S01]  /*9550*/  FMUL.FTZ R40, R2.reuse, R40 ;  /* 0x0000002802287220 */ /* 0x040fe20000410000 */
[----:B------:R-:W-:Y:S01]  /*9560*/  FMUL.FTZ R41, R2, R41 ;  /* 0x0000002902297220 */ /* 0x000fe20000410000 */
[C---:B------:R-:W-:Y:S01]  /*9570*/  LOP3.LUT R4, R8.reuse, 0xffff, RZ, 0xc0, !PT ;  /* 0x0000ffff08047812 */ /* 0x040fe200078ec0ff */
[----:B------:R-:W-:Y:S01]  /*9580*/  MUFU.EX2 R135, R11 ;  /* 0x0000000b00877308 */ /* 0x000fe20000000800 */
[----:B------:R-:W-:Y:S01]  /*9590*/  LOP3.LUT R5, R8, 0xff, RZ, 0xc0, !PT ;  /* 0x000000ff08057812 */ /* 0x000fe200078ec0ff */
[C---:B------:R-:W-:Y:S01]  /*95a0*/  FMUL.FTZ R44, R2.reuse, R44 ;  /* 0x0000002c022c7220 */ /* 0x040fe20000410000 */
[----:B------:R-:W-:Y:S01]  /*95b0*/  SHF.R.U32.HI R4, RZ, 0x8, R4 ;  /* 0x00000008ff047819 */ /* 0x000fe20000011604 */
[C---:B------:R-:W-:Y:S01]  /*95c0*/  FMUL.FTZ R45, R2.reuse, R45 ;  /* 0x0000002d022d7220 */ /* 0x040fe20000410000 */
[----:B------:R-:W-:Y:S01]  /*95d0*/  LOP3.LUT R137, R9, R170, R152, 0x96, !PT ;  /* 0x000000aa09897212 */ /* 0x000fe200078e9698 */
[C---:B------:R-:W-:Y:S01]  /*95e0*/  FMUL.FTZ R9, R2.reuse, R125 ;  /* 0x0000007d02097220 */ /* 0x040fe20000410000 */
[----:B------:R-:W-:Y:S01]  /*95f0*/  PRMT R5, R5, 0x5410, R4 ;  /* 0x0000541005057816 */ /* 0x000fe20000000004 */
[----:B------:R-:W-:Y:S02]  /*9600*/  FADD.FTZ R4, -R3, R0 ;  /* 0x0000000003047221 */ /* 0x000fe40000010100 */
[----:B------:R-:W1:Y:S01]  /*9610*/  MUFU.EX2 R160, R160 ;  /* 0x000000a000a07308 */ /* 0x000e620000000800 */
[--C-:B------:R-:W-:Y:S01]  /*9620*/  SHF.R.U32.HI R10, RZ, 0x10, R8.reuse ;  /* 0x00000010ff0a7819 */ /* 0x100fe20000011608 */
[----:B------:R-:W-:Y:S01]  /*9630*/  FMUL.FTZ R48, R2, R48 ;  /* 0x0000003002307220 */ /* 0x000fe20000410000 */
[----:B------:R-:W-:Y:S01]  /*9640*/  FMUL.FTZ R0, R4, UR4 ;  /* 0x0000000404007c20 */ /* 0x000fe20008410000 */
[----:B------:R-:W-:Y:S01]  /*9650*/  SHF.R.U32.HI R139, RZ, 0x18, R8 ;  /* 0x00000018ff8b7819 */ /* 0x000fe20000011608 */
[C---:B------:R-:W-:Y:S01]  /*9660*/  FMUL.FTZ R49, R2.reuse, R49 ;  /* 0x0000003102317220 */ /* 0x040fe20000410000 */
[C---:B------:R-:W-:Y:S01]  /*9670*/  LOP3.LUT R8, R137.reuse, 0xffff, RZ, 0xc0, !PT ;  /* 0x0000ffff89087812 */ /* 0x040fe200078ec0ff */
[C---:B------:R-:W-:Y:S03]  /*9680*/  FMUL.FTZ R52, R2.reuse, R52 ;  /* 0x0000003402347220 */ /* 0x040fe60000410000 */
        /* <DEDUP_REMOVED lines=26> */
[C---:B------:R-:W-:Y:S01]  /*9830*/  FMUL.FTZ R69, R2.reuse, R69 ;  /* 0x0000004502457220 */ /* 0x040fe20000410000 */
[----:B--2---:R-:W-:Y:S01]  /*9840*/  F2FP.BF16.F32.PACK_AB R7, R161, R162 ;  /* 0x000000a2a107723e */ /* 0x004fe200000010ff */
[C---:B------:R-:W-:Y:S01]  /*9850*/  FMUL.FTZ R72, R2.reuse, R72 ;  /* 0x0000004802487220 */ /* 0x040fe20000410000 */
        /* <DEDUP_REMOVED lines=18> */
[C---:B------:R-:W-:Y:S01]  /*9980*/  FMUL.FTZ R89, R2.reuse, R89 ;  /* 0x0000005902597220 */ /* 0x040fe20000410000 */
        /* <DEDUP_REMOVED lines=18> */
[----:B------:R-:W-:Y:S04]  /*9ab0*/  LDSM.16.MT88.4 R144, [R188+0xe000] ;  /* 0x00e00000bc90783b */ /* 0x000fe80000004200 */
        /* <DEDUP_REMOVED lines=9> */
[C---:B------:R-:W-:Y:S05]  /*9b50*/  HMMA.16816.F32.BF16 R48, R136.reuse, R150, R48 ;  /* 0x000000968830723c */ /* 0x040fea0000041830 */
        /* <DEDUP_REMOVED lines=22> */
[C---:B------:R-:W-:Y:S01]  /*9cc0*/  FMUL.FTZ R90, R0.reuse, R90 ;  /* 0x0000005a005a7220 */ /* 0x040fe20000410000 */
[----:B------:R-:W-:Y:S01]  /*9cd0*/  FMUL.FTZ R91, R0, R91 ;  /* 0x0000005b005b7220 */ /* 0x000fe20000410000 */
[----:B------:R-:W-:Y:S01]  /*9ce0*/  FMUL.FTZ R93, R2, R93 ;  /* 0x0000005d025d7220 */ /* 0x000fe20000410000 */
[C---:B-1----:R-:W-:Y:S03]  /*9cf0*/  HMMA.16816.F32.BF16 R76, R136.reuse, R128, R76 ;  /* 0x00000080884c723c */ /* 0x042fe6000004184c */
[C---:B------:R-:W-:Y:S01]  /*9d00*/  FMUL.FTZ R94, R0.reuse, R94 ;  /* 0x0000005e005e7220 */ /* 0x040fe20000410000 */
[----:B------:R-:W-:Y:S01]  /*9d10*/  FMUL.FTZ R95, R0, R95 ;  /* 0x0000005f005f7220 */ /* 0x000fe20000410000 */
[C---:B------:R-:W-:Y:S01]  /*9d20*/  FMUL.FTZ R96, R2.reuse, R96 ;  /* 0x0000006002607220 */ /* 0x040fe20000410000 */
[C---:B------:R-:W-:Y:S01]  /*9d30*/  HMMA.16816.F32.BF16 R80, R136.reuse, R130, R80 ;  /* 0x000000828850723c */ /* 0x040fe20000041850 */
[----:B------:R-:W1:Y:S04]  /*9d40*/  LDSM.16.MT88.4 R128, [R189+0x10000] ;  /* 0x01000000bd80783b */ /* 0x000e680000004200 */
[----:B------:R-:W-:Y:S01]  /*9d50*/  FMUL.FTZ R97, R2, R97 ;  /* 0x0000006102617220 */ /* 0x000fe20000410000 */
[C---:B------:R-:W-:Y:S05]  /*9d60*/  HMMA.16816.F32.BF16 R84, R136.reuse, R144, R84 ;  /* 0x000000908854723c */ /* 0x040fea0000041854 */
[C---:B------:R-:W-:Y:S01]  /*9d70*/  FMUL.FTZ R98, R0.reuse, R98 ;  /* 0x0000006200627220 */ /* 0x040fe20000410000 */
[C---:B------:R-:W-:Y:S01]  /*9d80*/  HMMA.16816.F32.BF16 R88, R136.reuse, R146, R88 ;  /* 0x000000928858723c */ /* 0x040fe20000041858 */
[----:B------:R-:W-:Y:S04]  /*9d90*/  LDSM.16.MT88.4 R144, [R188+0xc800] ;  /* 0x00c80000bc90783b */ /* 0x000fe80000004200 */
[----:B------:R-:W-:Y:S01]  /*9da0*/  FMUL.FTZ R99, R0, R99 ;  /* 0x0000006300637220 */ /* 0x000fe20000410000 */
[C---:B--2---:R-:W-:Y:S05]  /*9db0*/  HMMA.16816.F32.BF16 R92, R136.reuse, R124, R92 ;  /* 0x0000007c885c723c */ /* 0x044fea000004185c */
[C---:B------:R-:W-:Y:S01]  /*9dc0*/  FMUL.FTZ R100, R2.reuse, R100 ;  /* 0x0000006402647220 */ /* 0x040fe20000410000 */
[C---:B------:R-:W-:Y:S01]  /*9dd0*/  HMMA.16816.F32.BF16 R96, R136.reuse, R126, R96 ;  /* 0x0000007e8860723c */ /* 0x040fe20000041860 */
[----:B------:R-:W2:Y:S04]  /*9de0*/  LDSM.16.MT88.4 R124, [R188+0x10000] ;  /* 0x01000000bc7c783b */ /* 0x000ea80000004200 */
[----:B------:R-:W-:Y:S01]  /*9df0*/  FMUL.FTZ R101, R2, R101 ;  /* 0x0000006502657220 */ /* 0x000fe20000410000 */
[C---:B------:R-:W-:Y:S01]  /*9e00*/  FMUL.FTZ R102, R0.reuse, R102 ;  /* 0x0000006600667220 */ /* 0x040fe20000410000 */
[----:B------:R-:W-:Y:S01]  /*9e10*/  FMUL.FTZ R103, R0, R103 ;  /* 0x0000006700677220 */ /* 0x000fe20000410000 */
[C---:B------:R-:W-:Y:S03]  /*9e20*/  FMUL.FTZ R104, R2.reuse, R104 ;  /* 0x0000006802687220 */ /* 0x040fe60000410000 */
[----:B------:R-:W-:Y:S01]  /*9e30*/  FMUL.FTZ R105, R2, R105 ;  /* 0x0000006902697220 */ /* 0x000fe20000410000 */
[C---:B------:R-:W-:Y:S01]  /*9e40*/  FMUL.FTZ R106, R0.reuse, R106 ;  /* 0x0000006a006a7220 */ /* 0x040fe20000410000 */
[----:B------:R-:W-:Y:S01]  /*9e50*/  FMUL.FTZ R107, R0, R107 ;  /* 0x0000006b006b7220 */ /* 0x000fe20000410000 */
[C---:B---3--:R-:W-:Y:S03]  /*9e60*/  HMMA.16816.F32.BF16 R100, R136.reuse, R140, R100 ;  /* 0x0000008c8864723c */ /* 0x048fe60000041864 */
[C---:B------:R-:W-:Y:S01]  /*9e70*/  FMUL.FTZ R108, R2.reuse, R108 ;  /* 0x0000006c026c7220 */ /* 0x040fe20000410000 */
[----:B------:R-:W-:Y:S01]  /*9e80*/  FMUL.FTZ R109, R2, R109 ;  /* 0x0000006d026d7220 */ /* 0x000fe20000410000 */
[C---:B------:R-:W-:Y:S01]  /*9e90*/  FMUL.FTZ R110, R0.reuse, R110 ;  /* 0x0000006e006e7220 */ /* 0x040fe20000410000 */
[C---:B------:R-:W-:Y:S05]  /*9ea0*/  HMMA.16816.F32.BF16 R104, R136.reuse, R142, R104 ;  /* 0x0000008e8868723c */ /* 0x040fea0000041868 */
[----:B------:R-:W-:Y:S01]  /*9eb0*/  FMUL.FTZ R111, R0, R111 ;  /* 0x0000006f006f7220 */ /* 0x000fe20000410000 */
[----:B------:R-:W-:Y:S01]  /*9ec0*/  LOP3.LUT R172, R171, R172, R232, 0x96, !PT ;  /* 0x000000acabac7212 */ /* 0x000fe200078e96e8 */
[--C-:B------:R-:W-:Y:S01]  /*9ed0*/  FFMA.FTZ R170, R16, UR4, -R169.reuse ;  /* 0x0000000410aa7c23 */ /* 0x100fe200080108a9 */
[----:B------:R-:W-:Y:S03]  /*9ee0*/  FMUL.FTZ R16, R2, R120 ;  /* 0x0000007802107220 */ /* 0x000fe60000410000 */
[----:B------:R-:W-:Y:S01]  /*9ef0*/  IMAD.WIDE.U32 R140, R172, -0x2daee0ad, RZ ;  /* 0xd2511f53ac8c7825 */ /* 0x000fe200078e00ff */
[C---:B-1----:R-:W-:Y:S01]  /*9f00*/  HMMA.16816.F32.BF16 R108, R136.reuse, R128, R108 ;  /* 0x00000080886c723c */ /* 0x042fe2000004186c */
[----:B------:R-:W-:Y:S02]  /*9f10*/  MUFU.EX2 R170, R170 ;  /* 0x000000aa00aa7308 */ /* 0x000fe40000000800 */
[--C-:B------:R-:W-:Y:S01]  /*9f20*/  FFMA.FTZ R171, R17, UR4, -R169.reuse ;  /* 0x0000000411ab7c23 */ /* 0x100fe200080108a9 */
[--C-:B------:R-:W-:Y:S01]  /*9f30*/  FFMA.FTZ R173, R18, UR4, -R168.reuse ;  /* 0x0000000412ad7c23 */ /* 0x100fe200080108a8 */
[----:B------:R-:W-:Y:S01]  /*9f40*/  FFMA.FTZ R172, R19, UR4, -R168 ;  /* 0x0000000413ac7c23 */ /* 0x000fe200080108a8 */
[----:B------:R-:W-:Y:S01]  /*9f50*/  FMUL.FTZ R17, R2, R121 ;  /* 0x0000007902117220 */ /* 0x000fe20000410000 */
[C---:B------:R-:W-:Y:S01]  /*9f60*/  FMUL.FTZ R18, R0.reuse, R122 ;  /* 0x0000007a00127220 */ /* 0x040fe20000410000 */
[----:B------:R-:W-:Y:S03]  /*9f70*/  FMUL.FTZ R19, R0, R123 ;  /* 0x0000007b00137220 */ /* 0x000fe60000410000 */
[----:B------:R-:W-:Y:S01]  /*9f80*/  MUFU.EX2 R171, R171 ;  /* 0x000000ab00ab7308 */ /* 0x000fe20000000800 */
[----:B------:R-:W1:Y:S01]  /*9f90*/  LDSM.16.MT88.4 R120, [R192+0xc800] ;  /* 0x00c80000c078783b */ /* 0x000e620000004200 */
[----:B------:R-:W-:Y:S01]  /*9fa0*/  LOP3.LUT R128, R140, 0xffff, RZ, 0xc0, !PT ;  /* 0x0000ffff8c807812 */ /* 0x000fe200078ec0ff */
[----:B------:R-:W-:Y:S01]  /*9fb0*/  FFMA.FTZ R175, R13, UR4, -R169 ;  /* 0x000000040daf7c23 */ /* 0x000fe200080108a9 */
[----:B------:R-:W-:Y:S01]  /*9fc0*/  SHF.R.U32.HI R129, RZ, 0x10, R140 ;  /* 0x00000010ff817819 */ /* 0x000fe2000001168c */
[----:B------:R-:W-:Y:S01]  /*9fd0*/  FFMA.FTZ R231, R14, UR4, -R168 ;  /* 0x000000040ee77c23 */ /* 0x000fe200080108a8 */
[C---:B------:R-:W-:Y:S04]  /*9fe0*/  HMMA.16816.F32.BF16 R16, R136.reuse, R130, R16 ;  /* 0x000000828810723c */ /* 0x040fe80000041810 */
[----:B------:R-:W-:Y:S01]  /*9ff0*/  MUFU.EX2 R173, R173 ;  /* 0x000000ad00ad7308 */ /* 0x000fe20000000800 */
[----:B------:R-:W-:Y:S01]  /*a000*/  SHF.R.U32.HI R128, RZ, 0x8, R128 ;  /* 0x00000008ff807819 */ /* 0x000fe20000011680 */
[----:B------:R-:W-:Y:S01]  /*a010*/  FFMA.FTZ R222, R15, UR4, -R168 ;  /* 0x000000040fde7c23 */ /* 0x000fe200080108a8 */
[----:B------:R-:W-:Y:S01]  /*a020*/  LOP3.LUT R149, R140, 0xff, RZ, 0xc0, !PT ;  /* 0x000000ff8c957812 */ /* 0x000fe200078ec0ff */
[----:B------:R-:W-:Y:S03]  /*a030*/  FMUL.FTZ R13, R2, R117 ;  /* 0x00000075020d7220 */ /* 0x000fe60000410000 */
[----:B------:R-:W-:Y:S01]  /*a040*/  LOP3.LUT R12, R129, 0xff, RZ, 0xc0, !PT ;  /* 0x000000ff810c7812 */ /* 0x000fe200078ec0ff */
[C---:B------:R-:W-:Y:S02]  /*a050*/  FMUL.FTZ R14, R0.reuse, R118 ;  /* 0x00000076000e7220 */ /* 0x040fe40000410000 */
[----:B------:R-:W3:Y:S01]  /*a060*/  MUFU.EX2 R175, R175 ;  /* 0x000000af00af7308 */ /* 0x000ee20000000800 */
[----:B------:R-:W-:Y:S01]  /*a070*/  PRMT R149, R149, 0x5410, R128 ;  /* 0x0000541095957816 */ /* 0x000fe20000000080 */
[----:B------:R-:W-:Y:S01]  /*a080*/  FMUL.FTZ R15, R0, R119 ;  /* 0x00000077000f7220 */ /* 0x000fe20000410000 */
[----:B------:R-:W-:Y:S01]  /*a090*/  SHF.R.U32.HI R133, RZ, 0x18, R140 ;  /* 0x00000018ff857819 */ /* 0x000fe2000001168c */
[----:B------:R-:W4:Y:S01]  /*a0a0*/  LDSM.16.MT88.4 R128, [R190+0xc800] ;  /* 0x00c80000be80783b */ /* 0x000f220000004200 */
[----:B------:R-:W-:Y:S01]  /*a0b0*/  LOP3.LUT R134, R141, R134, R236, 0x96, !PT ;  /* 0x000000868d867212 */ /* 0x000fe200078e96ec */
[----:B------:R-:W-:Y:S01]  /*a0c0*/  FMUL.FTZ R112, R2, R112 ;  /* 0x0000007002707220 */ /* 0x000fe20000410000 */
[----:B------:R-:W-:Y:S03]  /*a0d0*/  PRMT R133, R12, 0x5410, R133 ;  /* 0x000054100c857816 */ /* 0x000fe60000000085 */
[----:B------:R-:W-:Y:S01]  /*a0e0*/  MUFU.EX2 R231, R231 ;  /* 0x000000e700e77308 */ /* 0x000fe20000000800 */
[----:B------:R-:W-:Y:S01]  /*a0f0*/  SHF.R.U32.HI R140, RZ, 0x10, R134 ;  /* 0x00000010ff8c7819 */ /* 0x000fe20000011686 */
[----:B------:R-:W-:Y:S01]  /*a100*/  FMUL.FTZ R12, R2, R116 ;  /* 0x00000074020c7220 */ /* 0x000fe20000410000 */
[----:B------:R-:W-:Y:S01]  /*a110*/  LOP3.LUT R148, R134, 0xffff, RZ, 0xc0, !PT ;  /* 0x0000ffff86947812 */ /* 0x000fe200078ec0ff */
[----:B------:R-:W-:Y:S01]  /*a120*/  FMUL.FTZ R113, R2, R113 ;  /* 0x0000007102717220 */ /* 0x000fe20000410000 */
[----:B------:R-:W-:Y:S01]  /*a130*/  LOP3.LUT R151, R134, 0xff, RZ, 0xc0, !PT ;  /* 0x000000ff86977812 */ /* 0x000fe200078ec0ff */
[----:B------:R-:W-:Y:S01]  /*a140*/  FMUL.FTZ R114, R0, R114 ;  /* 0x0000007200727220 */ /* 0x000fe20000410000 */
[----:B------:R-:W-:Y:S03]  /*a150*/  SHF.R.U32.HI R148, RZ, 0x8, R148 ;  /* 0x00000008ff947819 */ /* 0x000fe60000011694 */
[----:B------:R-:W5:Y:S01]  /*a160*/  MUFU.EX2 R222, R222 ;  /* 0x000000de00de7308 */ /* 0x000f620000000800 */
[C---:B--2---:R-:W-:Y:S03]  /*a170*/  HMMA.16816.F32.BF16 R12, R136.reuse, R124, R12 ;  /* 0x0000007c880c723c */ /* 0x044fe6000004180c */
[----:B------:R-:W-:Y:S01]  /*a180*/  LOP3.LUT R117, R140, 0xff, RZ, 0xc0, !PT ;  /* 0x000000ff8c757812 */ /* 0x000fe200078ec0ff */
[----:B------:R-:W-:Y:S01]  /*a190*/  FMUL.FTZ R115, R0, R115 ;  /* 0x0000007300737220 */ /* 0x000fe20000410000 */
[----:B------:R-:W-:Y:S01]  /*a1a0*/  SHF.R.U32.HI R134, RZ, 0x18, R134 ;  /* 0x00000018ff867819 */ /* 0x000fe20000011686 */
[----:B------:R-:W2:Y:S03]  /*a1b0*/  LDSM.16.MT88.4 R140, [R189+0xc800] ;  /* 0x00c80000bd8c783b */ /* 0x000ea60000004200 */
[----:B------:R-:W1:Y:S02]  /*a1c0*/  MUFU.EX2 R172, R172 ;  /* 0x000000ac00ac7308 */ /* 0x000e640000000800 */
[----:B------:R-:W-:Y:S01]  /*a1d0*/  PRMT R151, R151, 0x5410, R148 ;  /* 0x0000541097977816 */ /* 0x000fe20000000094 */
[----:B------:R-:W-:Y:S03]  /*a1e0*/  HMMA.16816.F32.BF16 R112, R136, R126, R112 ;  /* 0x0000007e8870723c */ /* 0x000fe60000041870 */
[----:B------:R-:W-:Y:S01]  /*a1f0*/  PRMT R117, R117, 0x5410, R134 ;  /* 0x0000541075757816 */ /* 0x000fe20000000086 */
[----:B------:R-:W-:Y:S01]  /*a200*/  LDSM.16.MT88.4 R136, [R192+0x10800] ;  /* 0x01080000c088783b */ /* 0x000fe20000004200 */
[--C-:B------:R-:W-:Y:S01]  /*a210*/  HSET2.LE.AND R118, R149, R166.reuse, PT ;  /* 0x000000a695767233 */ /* 0x100fe20003803000 */
[----:B------:R-:W-:Y:S01]  /*a220*/  FFMA.FTZ R234, R24, UR4, -R169 ;  /* 0x0000000418ea7c23 */ /* 0x000fe200080108a9 */
[--C-:B------:R-:W-:Y:S01]  /*a230*/  HSET2.LE.AND R116, R151, R166.reuse, PT ;  /* 0x000000a697747233 */ /* 0x100fe20003803000 */
[----:B------:R-:W-:Y:S03]  /*a240*/  FFMA.FTZ R237, R27, UR4, -R168 ;  /* 0x000000041bed7c23 */ /* 0x000fe600080108a8 */
[--C-:B------:R-:W-:Y:S01]  /*a250*/  HSET2.LE.AND R119, R133, R166.reuse, PT ;  /* 0x000000a685777233 */ /* 0x100fe20003803000 */
[----:B------:R-:W2:Y:S01]  /*a260*/  LDSM.16.MT88.4 R148, [R192+0xe800] ;  /* 0x00e80000c094783b */ /* 0x000ea20000004200 */
[--C-:B------:R-:W-:Y:S01]  /*a270*/  HSET2.LE.AND R117, R117, R166.reuse, PT ;  /* 0x000000a675757233 */ /* 0x100fe20003803000 */
[----:B------:R-:W-:Y:S01]  /*a280*/  MUFU.EX2 R234, R234 ;  /* 0x000000ea00ea7308 */ /* 0x000fe20000000800 */
[----:B---3--:R-:W-:Y:S01]  /*a290*/  F2FP.BF16.F32.PACK_AB R125, R175, R174 ;  /* 0x000000aeaf7d723e */ /* 0x008fe200000010ff */
[----:B------:R-:W-:Y:S01]  /*a2a0*/  FFMA.FTZ R167, R2, R223, R167 ;  /* 0x000000df02a77223 */ /* 0x000fe200000100a7 */
[----:B-----5:R-:W-:Y:S01]  /*a2b0*/  F2FP.BF16.F32.PACK_AB R124, R222, R231 ;  /* 0x000000e7de7c723e */ /* 0x020fe200000010ff */
[----:B------:R-:W-:Y:S01]  /*a2c0*/  FFMA.FTZ R165, R0, R221, R165 ;  /* 0x000000dd00a57223 */ /* 0x000fe200000100a5 */
[----:B------:R-:W-:Y:S01]  /*a2d0*/  F2FP.BF16.F32.PACK_AB R133, R171, R170 ;  /* 0x000000aaab85723e */ /* 0x000fe200000010ff */
[----:B------:R-:W-:Y:S01]  /*a2e0*/  FADD.FTZ R167, R163, R167 ;  /* 0x000000a7a3a77221 */ /* 0x000fe20000010000 */
[----:B-1----:R-:W-:Y:S03]  /*a2f0*/  F2FP.BF16.F32.PACK_AB R134, R172, R173 ;  /* 0x000000adac86723e */ /* 0x002fe600000010ff */
[----:B------:R-:W-:Y:S01]  /*a300*/  MUFU.EX2 R237, R237 ;  /* 0x000000ed00ed7308 */ /* 0x000fe20000000800 */
        /* <DEDUP_REMOVED lines=8> */
[----:B------:R-:W1:Y:S01]  /*a390*/  LDSM.16.MT88.4 R124, [R190+0xe800] ;  /* 0x00e80000be7c783b */ /* 0x000e620000004200 */
[----:B------:R-:W-:Y:S01]  /*a3a0*/  LOP3.LUT R133, R229, UR18, R219, 0x96, !PT ;  /* 0x00000012e5857c12 */ /* 0x000fe2000f8e96db */
[----:B------:R-:W-:Y:S01]  /*a3b0*/  MUFU.EX2 R134, R134 ;  /* 0x0000008600867308 */ /* 0x000fe20000000800 */
[----:B------:R-:W-:Y:S01]  /*a3c0*/  MOV R0, R3 ;  /* 0x0000000300007202 */ /* 0x000fe20000000f00 */
[----:B------:R-:W-:Y:S01]  /*a3d0*/  FADD.FTZ R161, R161, R162 ;  /* 0x000000a2a1a17221 */ /* 0x000fe20000010000 */
[C---:B------:R-:W-:Y:S05]  /*a3e0*/  HMMA.16816.F32.BF16 R4, R116.reuse, R120, R4 ;  /* 0x000000787404723c */ /* 0x040fea0000041804 */
        /* <DEDUP_REMOVED lines=9> */
[C---:B--2---:R-:W-:Y:S05]  /*a480*/  HMMA.16816.F32.BF16 R44, R116.reuse, R140, R44 ;  /* 0x0000008c742c723c */ /* 0x044fea000004182c */
[----:B------:R-:W-:Y:S01]  /*a490*/  FADD.FTZ R222, R222, R231 ;  /* 0x000000e7dede7221 */ /* 0x000fe20000010000 */
[C---:B------:R-:W-:Y:S05]  /*a4a0*/  HMMA.16816.F32.BF16 R48, R116.reuse, R142, R48 ;  /* 0x0000008e7430723c */ /* 0x040fea0000041830 */
[----:B------:R-:W-:Y:S01]  /*a4b0*/  IMAD.WIDE.U32 R140, R133, -0x326172a9, RZ ;  /* 0xcd9e8d57858c7825 */ /* 0x000fe200078e00ff */
[C---:B------:R-:W-:Y:S05]  /*a4c0*/  HMMA.16816.F32.BF16 R52, R116.reuse, R144, R52 ;  /* 0x000000907434723c */ /* 0x040fea0000041834 */
[----:B------:R-:W-:Y:S01]  /*a4d0*/  LOP3.LUT R140, R159, R140, R233, 0x96, !PT ;  /* 0x0000008c9f8c7212 */ /* 0x000fe200078e96e9 */
[C---:B------:R-:W-:Y:S01]  /*a4e0*/  HMMA.16816.F32.BF16 R56, R116.reuse, R146, R56 ;  /* 0x000000927438723c */ /* 0x040fe20000041838 */
[----:B------:R-:W-:Y:S04]  /*a4f0*/  LDSM.16.MT88.4 R144, [R192+0xf000] ;  /* 0x00f00000c090783b */ /* 0x000fe80000004200 */
[----:B------:R-:W-:Y:S01]  /*a500*/  LOP3.LUT R235, R141, R226, R235, 0x96, !PT ;  /* 0x000000e28deb7212 */ /* 0x000fe200078e96eb */
[C---:B------:R-:W-:Y:S05]  /*a510*/  HMMA.16816.F32.BF16 R60, R116.reuse, R148, R60 ;  /* 0x00000094743c723c */ /* 0x040fea000004183c */
[----:B------:R-:W-:Y:S01]  /*a520*/  IMAD.WIDE.U32 R140, R140, -0x2daee0ad, RZ ;  /* 0xd2511f538c8c7825 */ /* 0x000fe200078e00ff */
[C---:B------:R-:W-:Y:S05]  /*a530*/  HMMA.16816.F32.BF16 R64, R116.reuse, R150, R64 ;  /* 0x000000967440723c */ /* 0x040fea0000041840 */
[----:B------:R-:W-:Y:S01]  /*a540*/  IMAD.WIDE.U32 R242, R235, -0x2daee0ad, RZ ;  /* 0xd2511f53ebf27825 */ /* 0x000fe200078e00ff */
[C---:B-1----:R-:W-:Y:S05]  /*a550*/  HMMA.16816.F32.BF16 R68, R116.reuse, R124, R68 ;  /* 0x0000007c7444723c */ /* 0x042fea0000041844 */
[----:B------:R-:W-:Y:S01]  /*a560*/  LOP3.LUT R242, R141, R242, R230, 0x96, !PT ;  /* 0x000000f28df27212 */ /* 0x000fe200078e96e6 */
[C---:B------:R-:W-:Y:S01]  /*a570*/  HMMA.16816.F32.BF16 R72, R116.reuse, R126, R72 ;  /* 0x0000007e7448723c */ /* 0x040fe20000041848 */
[----:B------:R-:W1:Y:S04]  /*a580*/  LDSM.16.MT88.4 R124, [R190+0x10800] ;  /* 0x01080000be7c783b */ /* 0x000e680000004200 */
[----:B------:R-:W-:Y:S01]  /*a590*/  LOP3.LUT R157, R243, R224, R157, 0x96, !PT ;  /* 0x000000e0f39d7212 */ /* 0x000fe200078e969d */
[C---:B---3--:R-:W-:Y:S05]  /*a5a0*/  HMMA.16816.F32.BF16 R76, R116.reuse, R120, R76 ;  /* 0x00000078744c723c */ /* 0x048fea000004184c */
[----:B------:R-:W-:Y:S01]  /*a5b0*/  IMAD.WIDE.U32 R240, R157, -0x326172a9, RZ ;  /* 0xcd9e8d579df07825 */ /* 0x000fe200078e00ff */
[C---:B------:R-:W-:Y:S05]  /*a5c0*/  HMMA.16816.F32.BF16 R80, R116.reuse, R122, R80 ;  /* 0x0000007a7450723c */ /* 0x040fea0000041850 */
[----:B------:R-:W-:Y:S01]  /*a5d0*/  IMAD.WIDE.U32 R242, R242, -0x326172a9, RZ ;  /* 0xcd9e8d57f2f27825 */ /* 0x000fe200078e00ff */
[C---:B----4-:R-:W-:Y:S05]  /*a5e0*/  HMMA.16816.F32.BF16 R84, R116.reuse, R128, R84 ;  /* 0x000000807454723c */ /* 0x050fea0000041854 */
[----:B------:R-:W-:Y:S01]  /*a5f0*/  LOP3.LUT R156, R241, R158, R156, 0x96, !PT ;  /* 0x0000009ef19c7212 */ /* 0x000fe200078e969c */
[C---:B------:R-:W-:Y:S01]  /*a600*/  HMMA.16816.F32.BF16 R88, R116.reuse, R130, R88 ;  /* 0x000000827458723c */ /* 0x040fe20000041858 */
[----:B------:R-:W-:Y:S04]  /*a610*/  LDSM.16.MT88.4 R128, [R192+0xd000] ;  /* 0x00d00000c080783b */ /* 0x000fe80000004200 */
[----:B------:R-:W-:Y:S01]  /*a620*/  LOP3.LUT R240, R243, R240, R155, 0x96, !PT ;  /* 0x000000f0f3f07212 */ /* 0x000fe200078e969b */
[C---:B------:R-:W-:Y:S05]  /*a630*/  HMMA.16816.F32.BF16 R92, R116.reuse, R136, R92 ;  /* 0x00000088745c723c */ /* 0x040fea000004185c */
[----:B------:R-:W-:Y:S01]  /*a640*/  IMAD.WIDE.U32 R156, R156, -0x2daee0ad, RZ ;  /* 0xd2511f539c9c7825 */ /* 0x000fe200078e00ff */
[C---:B------:R-:W-:Y:S01]  /*a650*/  HMMA.16816.F32.BF16 R96, R116.reuse, R138, R96 ;  /* 0x0000008a7460723c */ /* 0x040fe20000041860 */
[----:B------:R-:W-:Y:S04]  /*a660*/  LDSM.16.MT88.4 R136, [R189+0xd000] ;  /* 0x00d00000bd88783b */ /* 0x000fe80000004200 */
[----:B------:R-:W-:Y:S01]  /*a670*/  IMAD.WIDE.U32 R240, R240, -0x2daee0ad, RZ ;  /* 0xd2511f53f0f07825 */ /* 0x000fe200078e00ff */
[C---:B-1----:R-:W-:Y:S05]  /*a680*/  HMMA.16816.F32.BF16 R100, R116.reuse, R124, R100 ;  /* 0x0000007c7464723c */ /* 0x042fea0000041864 */
[----:B------:R-:W-:Y:S01]  /*a690*/  LOP3.LUT R238, R157, R140, R154, 0x96, !PT ;  /* 0x0000008c9dee7212 */ /* 0x000fe200078e969a */
[C---:B------:R-:W-:Y:S01]  /*a6a0*/  HMMA.16816.F32.BF16 R104, R116.reuse, R126, R104 ;  /* 0x0000007e7468723c */ /* 0x040fe20000041868 */
[----:B------:R-:W-:Y:S04]  /*a6b0*/  LDSM.16.MT88.4 R124, [R190+0xd000] ;  /* 0x00d00000be7c783b */ /* 0x000fe80000004200 */
[----:B------:R-:W-:Y:S01]  /*a6c0*/  LOP3.LUT R148, R241, R156, R153, 0x96, !PT ;  /* 0x0000009cf1947212 */ /* 0x000fe200078e9699 */
[----:B------:R-:W-:Y:S05]  /*a6d0*/  IMAD.WIDE.U32 R238, R238, -0x326172a9, RZ ;  /* 0xcd9e8d57eeee7825 */ /* 0x000fea00078e00ff */
[--C-:B------:R-:W-:Y:S01]  /*a6e0*/  FFMA.FTZ R133, R20, UR4, -R169.reuse ;  /* 0x0000000414857c23 */ /* 0x100fe200080108a9 */
[----:B------:R-:W-:Y:S01]  /*a6f0*/  LDSM.16.MT88.4 R140, [R188+0xd000] ;  /* 0x00d00000bc8c783b */ /* 0x000fe20000004200 */
[----:B------:R-:W-:Y:S04]  /*a700*/  IMAD.WIDE.U32 R148, R148, -0x326172a9, RZ ;  /* 0xcd9e8d5794947825 */ /* 0x000fe800078e00ff */
[--C-:B------:R-:W-:Y:S01]  /*a710*/  FFMA.FTZ R230, R22, UR4, -R168.reuse ;  /* 0x0000000416e67c23 */ /* 0x100fe200080108a8 */
[----:B------:R-:W1:Y:S01]  /*a720*/  MUFU.EX2 R133, R133 ;  /* 0x0000008500857308 */ /* 0x000e620000000800 */
[----:B------:R-:W-:Y:S01]  /*a730*/  FFMA.FTZ R233, R23, UR4, -R168 ;  /* 0x0000000417e97c23 */ /* 0x000fe200080108a8 */
[----:B------:R-:W-:Y:S01]  /*a740*/  FFMA.FTZ R235, R25, UR4, -R169 ;  /* 0x0000000419eb7c23 */ /* 0x000fe200080108a9 */
[----:B------:R-:W-:Y:S01]  /*a750*/  LOP3.LUT R152, R149, R238, R152, 0x96, !PT ;  /* 0x000000ee95987212 */ /* 0x000fe200078e9698 */
[----:B------:R-:W2:Y:S01]  /*a760*/  LDSM.16.MT88.4 R20, [R189+0x10800] ;  /* 0x01080000bd14783b */ /* 0x000ea20000004200 */
[----:B------:R-:W-:Y:S01]  /*a770*/  FFMA.FTZ R238, R26, UR4, -R168 ;  /* 0x000000041aee7c23 */ /* 0x000fe200080108a8 */
[----:B------:R-:W-:Y:S01]  /*a780*/  LOP3.LUT R24, R148, 0xffff, RZ, 0xc0, !PT ;  /* 0x0000ffff94187812 */ /* 0x000fe200078ec0ff */
[----:B------:R-:W-:Y:S01]  /*a790*/  FADD.FTZ R170, R170, R175 ;  /* 0x000000afaaaa7221 */ /* 0x000fe20000010000 */
[C---:B------:R-:W-:Y:S02]  /*a7a0*/  LOP3.LUT R121, R152.reuse, 0xffff, RZ, 0xc0, !PT ;  /* 0x0000ffff98797812 */ /* 0x040fe400078ec0ff */
[----:B------:R-:W-:Y:S01]  /*a7b0*/  MUFU.EX2 R230, R230 ;  /* 0x000000e600e67308 */ /* 0x000fe20000000800 */
[----:B------:R-:W-:Y:S01]  /*a7c0*/  LOP3.LUT R120, R152, 0xff, RZ, 0xc0, !PT ;  /* 0x000000ff98787812 */ /* 0x000fe200078ec0ff */
[----:B------:R-:W-:Y:S01]  /*a7d0*/  FADD.FTZ R173, R173, R222 ;  /* 0x000000deadad7221 */ /* 0x000fe20000010000 */
[----:B------:R-:W-:Y:S01]  /*a7e0*/  SHF.R.U32.HI R121, RZ, 0x8, R121 ;  /* 0x00000008ff797819 */ /* 0x000fe20000011679 */
[----:B------:R-:W-:Y:S01]  /*a7f0*/  FADD.FTZ R170, R171, R170 ;  /* 0x000000aaabaa7221 */ /* 0x000fe20000010000 */
[--C-:B------:R-:W-:Y:S01]  /*a800*/  SHF.R.U32.HI R151, RZ, 0x10, R152.reuse ;  /* 0x00000010ff977819 */ /* 0x100fe20000011698 */
[----:B------:R-:W-:Y:S01]  /*a810*/  FADD.FTZ R173, R172, R173 ;  /* 0x000000adacad7221 */ /* 0x000fe20000010000 */
[----:B------:R-:W-:Y:S03]  /*a820*/  PRMT R25, R120, 0x5410, R121 ;  /* 0x0000541078197816 */ /* 0x000fe60000000079 */
[----:B------:R-:W3:Y:S01]  /*a830*/  MUFU.EX2 R233, R233 ;  /* 0x000000e900e97308 */ /* 0x000ee20000000800 */
[----:B------:R-:W4:Y:S01]  /*a840*/  LDSM.16.MT88.4 R120, [R188+0x10800] ;  /* 0x01080000bc78783b */ /* 0x000f220000004200 */
[----:B------:R-:W-:Y:S02]  /*a850*/  SHF.R.U32.HI R152, RZ, 0x18, R152 ;  /* 0x00000018ff987819 */ /* 0x000fe40000011698 */
[----:B------:R-:W-:Y:S02]  /*a860*/  LOP3.LUT R151, R151, 0xff, RZ, 0xc0, !PT ;  /* 0x000000ff97977812 */ /* 0x000fe400078ec0ff */
[----:B------:R-:W-:Y:S04]  /*a870*/  SHF.R.U32.HI R149, RZ, 0x10, R148 ;  /* 0x00000010ff957819 */ /* 0x000fe80000011694 */
[----:B------:R-:W5:Y:S01]  /*a880*/  MUFU.EX2 R235, R235 ;  /* 0x000000eb00eb7308 */ /* 0x000f620000000800 */
[----:B------:R-:W-:Y:S02]  /*a890*/  PRMT R151, R151, 0x5410, R152 ;  /* 0x0000541097977816 */ /* 0x000fe40000000098 */
[----:B------:R-:W-:Y:S01]  /*a8a0*/  LDSM.16.MT88.4 R152, [R189+0xf000] ;  /* 0x00f00000bd98783b */ /* 0x000fe20000004200 */
[----:B------:R-:W-:Y:S02]  /*a8b0*/  LOP3.LUT R149, R149, 0xff, RZ, 0xc0, !PT ;  /* 0x000000ff95957812 */ /* 0x000fe400078ec0ff */
[----:B------:R-:W-:Y:S04]  /*a8c0*/  SHF.R.U32.HI R26, RZ, 0x8, R24 ;  /* 0x00000008ff1a7819 */ /* 0x000fe80000011618 */
[----:B------:R-:W5:Y:S01]  /*a8d0*/  MUFU.EX2 R238, R238 ;  /* 0x000000ee00ee7308 */ /* 0x000f620000000800 */
[--C-:B------:R-:W-:Y:S02]  /*a8e0*/  HSET2.LE.AND R24, R25, R166.reuse, PT ;  /* 0x000000a619187233 */ /* 0x100fe40003803000 */
[----:B------:R-:W-:Y:S02]  /*a8f0*/  LOP3.LUT R157, R148, 0xff, RZ, 0xc0, !PT ;  /* 0x000000ff949d7812 */ /* 0x000fe400078ec0ff */
[----:B------:R-:W-:Y:S02]  /*a900*/  SHF.R.U32.HI R148, RZ, 0x18, R148 ;  /* 0x00000018ff947819 */ /* 0x000fe40000011694 */
[----:B------:R-:W-:Y:S02]  /*a910*/  PRMT R157, R157, 0x5410, R26 ;  /* 0x000054109d9d7816 */ /* 0x000fe4000000001a */
[----:B------:R-:W-:Y:S01]  /*a920*/  PRMT R27, R149, 0x5410, R148 ;  /* 0x00005410951b7816 */ /* 0x000fe20000000094 */
[C---:B--2---:R-:W-:Y:S03]  /*a930*/  HMMA.16816.F32.BF16 R108, R116.reuse, R20, R108 ;  /* 0x00000014746c723c */ /* 0x044fe6000004186c */
[----:B-1----:R-:W-:Y:S01]  /*a940*/  F2FP.BF16.F32.PACK_AB R25, R134, R133 ;  /* 0x000000858619723e */ /* 0x002fe200000010ff */
[----:B------:R-:W-:Y:S01]  /*a950*/  FADD.FTZ R133, R133, R170 ;  /* 0x000000aa85857221 */ /* 0x000fe20000010000 */
[--C-:B------:R-:W-:Y:S01]  /*a960*/  HSET2.LE.AND R26, R157, R166.reuse, PT ;  /* 0x000000a69d1a7233 */ /* 0x100fe20003803000 */
[C---:B------:R-:W-:Y:S01]  /*a970*/  HMMA.16816.F32.BF16 R16, R116.reuse, R22, R16 ;  /* 0x000000167410723c */ /* 0x040fe20000041810 */
[----:B------:R-:W-:Y:S04]  /*a980*/  LDSM.16.MT88.4 R156, [R188+0xf000] ;  /* 0x00f00000bc9c783b */ /* 0x000fe80000004200 */
[----:B------:R-:W-:Y:S01]  /*a990*/  LOP3.LUT R24, R24, R25, RZ, 0xc0, !PT ;  /* 0x0000001918187212 */ /* 0x000fe200078ec0ff */
[----:B------:R-:W-:Y:S01]  /*a9a0*/  FADD.FTZ R133, R134, R133 ;  /* 0x0000008586857221 */ /* 0x000fe20000010000 */
[--C-:B------:R-:W-:Y:S01]  /*a9b0*/  HSET2.LE.AND R25, R151, R166.reuse, PT ;  /* 0x000000a697197233 */ /* 0x100fe20003803000 */
[C---:B----4-:R-:W-:Y:S01]  /*a9c0*/  HMMA.16816.F32.BF16 R12, R116.reuse, R120, R12 ;  /* 0x00000078740c723c */ /* 0x050fe2000004180c */
[----:B------:R-:W1:Y:S02]  /*a9d0*/  LDSM.16.MT88.4 R148, [R190+0xf000] ;  /* 0x00f00000be94783b */ /* 0x000e640000004200 */
[----:B---3--:R-:W-:Y:S01]  /*a9e0*/  F2FP.BF16.F32.PACK_AB R20, R233, R230 ;  /* 0x000000e6e914723e */ /* 0x008fe200000010ff */
[----:B------:R-:W-:Y:S01]  /*a9f0*/  FADD.FTZ R230, R230, R173 ;  /* 0x000000ade6e67221 */ /* 0x000fe20000010000 */
[--C-:B------:R-:W-:Y:S01]  /*aa00*/  HSET2.LE.AND R27, R27, R166.reuse, PT ;  /* 0x000000a61b1b7233 */ /* 0x100fe20003803000 */
[----:B------:R-:W-:Y:S03]  /*aa10*/  HMMA.16816.F32.BF16 R112, R116, R122, R112 ;  /* 0x0000007a7470723c */ /* 0x000fe60000041870 */
[----:B------:R-:W-:Y:S02]  /*aa20*/  LDSM.16.MT88.4 R116, [R190+0x11000] ;  /* 0x01100000be74783b */ /* 0x000fe40000004200 */
[----:B------:R-:W-:Y:S01]  /*aa30*/  LOP3.LUT R25, R25, R20, RZ, 0xc0, !PT ;  /* 0x0000001419197212 */ /* 0x000fe200078ec0ff */
[----:B------:R-:W-:Y:S01]  /*aa40*/  FADD.FTZ R233, R233, R230 ;  /* 0x000000e6e9e97221 */ /* 0x000fe20000010000 */
[----:B-----5:R-:W-:Y:S01]  /*aa50*/  F2FP.BF16.F32.PACK_AB R21, R235, R234 ;  /* 0x000000eaeb15723e */ /* 0x020fe200000010ff */
[----:B------:R-:W-:Y:S03]  /*aa60*/  FADD.FTZ R234, R234, R133 ;  /* 0x00000085eaea7221 */ /* 0x000fe60000010000 */
[----:B------:R-:W-:Y:S01]  /*aa70*/  F2FP.BF16.F32.PACK_AB R20, R237, R238 ;  /* 0x000000eeed14723e */ /* 0x000fe200000010ff */
[----:B------:R-:W-:Y:S01]  /*aa80*/  LDSM.16.MT88.4 R120, [R189+0x11000] ;  /* 0x01100000bd78783b */ /* 0x000fe20000004200 */
[----:B------:R-:W-:Y:S01]  /*aa90*/  LOP3.LUT R26, R26, R21, RZ, 0xc0, !PT ;  /* 0x000000151a1a7212 */ /* 0x000fe200078ec0ff */
[----:B------:R-:W-:Y:S01]  /*aaa0*/  FADD.FTZ R238, R238, R233 ;  /* 0x000000e9eeee7221 */ /* 0x000fe20000010000 */
[----:B------:R-:W-:Y:S01]  /*aab0*/  LOP3.LUT R27, R27, R20, RZ, 0xc0, !PT ;  /* 0x000000141b1b7212 */ /* 0x000fe200078ec0ff */
[----:B------:R-:W-:Y:S01]  /*aac0*/  FADD.FTZ R235, R235, R234 ;  /* 0x000000eaebeb7221 */ /* 0x000fe20000010000 */
[----:B------:R-:W-:Y:S01]  /*aad0*/  MOV R133, R132 ;  /* 0x0000008400857202 */ /* 0x000fe20000000f00 */
[----:B------:R-:W-:Y:S02]  /*aae0*/  FADD.FTZ R237, R237, R238 ;  /* 0x000000eeeded7221 */ /* 0x000fe40000010000 */
[----:B------:R-:W2:Y:S02]  /*aaf0*/  LDSM.16.MT88.4 R20, [R192+0x11000] ;  /* 0x01100000c014783b */ /* 0x000ea40000004200 */
[C---:B------:R-:W-:Y:S06]  /*ab00*/  HMMA.16816.F32.BF16 R4, R24.reuse, R128, R4 ;  /* 0x000000801804723c */ /* 0x040fec0000041804 */
[C---:B------:R-:W-:Y:S06]  /*ab10*/  HMMA.16816.F32.BF16 R8, R24.reuse, R130, R8 ;  /* 0x000000821808723c */ /* 0x040fec0000041808 */
[C---:B------:R-:W-:Y:S06]  /*ab20*/  HMMA.16816.F32.BF16 R36, R24.reuse, R124, R36 ;  /* 0x0000007c1824723c */ /* 0x040fec0000041824 */
        /* <DEDUP_REMOVED lines=13> */
[C---:B-1----:R-:W-:Y:S05]  /*ac00*/  HMMA.16816.F32.BF16 R68, R24.reuse, R148, R68 ;  /* 0x000000941844723c */ /* 0x042fea0000041844 */
[----:B------:R-:W-:Y:S01]  /*ac10*/  MUFU.EX2 R142, R142 ;  /* 0x0000008e008e7308 */ /* 0x000fe20000000800 */
[--C-:B------:R-:W-:Y:S01]  /*ac20*/  FFMA.FTZ R145, R34, UR4, -R168.reuse ;  /* 0x0000000422917c23 */ /* 0x100fe200080108a8 */
[C---:B------:R-:W-:Y:S04]  /*ac30*/  HMMA.16816.F32.BF16 R72, R24.reuse, R150, R72 ;  /* 0x000000961848723c */ /* 0x040fe80000041848 */
[--C-:B------:R-:W-:Y:S02]  /*ac40*/  FFMA.FTZ R143, R31, UR4, -R168.reuse ;  /* 0x000000041f8f7c23 */ /* 0x100fe400080108a8 */
[C---:B------:R-:W-:Y:S02]  /*ac50*/  HMMA.16816.F32.BF16 R76, R24.reuse, R152, R76 ;  /* 0x00000098184c723c */ /* 0x040fe4000004184c */
[----:B------:R-:W-:Y:S03]  /*ac60*/  MUFU.EX2 R144, R144 ;  /* 0x0000009000907308 */ /* 0x000fe60000000800 */
[----:B------:R-:W-:Y:S01]  /*ac70*/  FFMA.FTZ R168, R35, UR4, -R168 ;  /* 0x0000000423a87c23 */ /* 0x000fe200080108a8 */
[C---:B------:R-:W-:Y:S06]  /*ac80*/  HMMA.16816.F32.BF16 R80, R24.reuse, R154, R80 ;  /* 0x0000009a1850723c */ /* 0x040fec0000041850 */
[----:B------:R-:W-:Y:S01]  /*ac90*/  MUFU.EX2 R145, R145 ;  /* 0x0000009100917308 */ /* 0x000fe20000000800 */
[--C-:B------:R-:W-:Y:S01]  /*aca0*/  FFMA.FTZ R141, R29, UR4, -R169.reuse ;  /* 0x000000041d8d7c23 */ /* 0x100fe200080108a9 */
[C---:B------:R-:W-:Y:S03]  /*acb0*/  HMMA.16816.F32.BF16 R84, R24.reuse, R156, R84 ;  /* 0x0000009c1854723c */ /* 0x040fe60000041854 */
[----:B------:R-:W-:Y:S03]  /*acc0*/  FFMA.FTZ R169, R33, UR4, -R169 ;  /* 0x0000000421a97c23 */ /* 0x000fe600080108a9 */
[C---:B------:R-:W-:Y:S01]  /*acd0*/  HMMA.16816.F32.BF16 R88, R24.reuse, R158, R88 ;  /* 0x0000009e1858723c */ /* 0x040fe20000041858 */
[----:B------:R-:W-:Y:S01]  /*ace0*/  LDSM.16.MT88.4 R32, [R190+0xd800] ;  /* 0x00d80000be20783b */ /* 0x000fe20000004200 */
[----:B------:R-:W-:Y:S03]  /*acf0*/  MUFU.EX2 R168, R168 ;  /* 0x000000a800a87308 */ /* 0x000fe60000000800 */
[----:B------:R-:W-:Y:S01]  /*ad00*/  LOP3.LUT R30, R239, R242, R232, 0x96, !PT ;  /* 0x000000f2ef1e7212 */ /* 0x000fe200078e96e8 */
[C---:B--2---:R-:W-:Y:S06]  /*ad10*/  HMMA.16816.F32.BF16 R92, R24.reuse, R20, R92 ;  /* 0x00000014185c723c */ /* 0x044fec000004185c */
[----:B------:R-:W1:Y:S05]  /*ad20*/  MUFU.EX2 R169, R169 ;  /* 0x000000a900a97308 */ /* 0x000e6a0000000800 */
[----:B------:R-:W-:Y:S01]  /*ad30*/  IMAD.WIDE.U32 R30, R30, -0x2daee0ad, RZ ;  /* 0xd2511f531e1e7825 */ /* 0x000fe200078e00ff */
[C---:B------:R-:W-:Y:S01]  /*ad40*/  HMMA.16816.F32.BF16 R96, R24.reuse, R22, R96 ;  /* 0x000000161860723c */ /* 0x040fe20000041860 */
[----:B------:R-:W2:Y:S02]  /*ad50*/  LDSM.16.MT88.4 R20, [R188+0x11000] ;  /* 0x01100000bc14783b */ /* 0x000ea40000004200 */
[C---:B------:R-:W-:Y:S03]  /*ad60*/  LOP3.LUT R29, R30.reuse, 0xffff, RZ, 0xc0, !PT ;  /* 0x0000ffff1e1d7812 */ /* 0x040fe600078ec0ff */
[C---:B------:R-:W-:Y:S01]  /*ad70*/  HMMA.16816.F32.BF16 R100, R24.reuse, R116, R100 ;  /* 0x000000741864723c */ /* 0x040fe20000041864 */
[----:B------:R-:W3:Y:S04]  /*ad80*/  MUFU.EX2 R141, R141 ;  /* 0x0000008d008d7308 */ /* 0x000ee80000000800 */
[----:B------:R-:W-:Y:S01]  /*ad90*/  LOP3.LUT R131, R30, 0xff, RZ, 0xc0, !PT ;  /* 0x000000ff1e837812 */ /* 0x000fe200078ec0ff */
[C---:B------:R-:W-:Y:S01]  /*ada0*/  HMMA.16816.F32.BF16 R104, R24.reuse, R118, R104 ;  /* 0x000000761868723c */ /* 0x040fe20000041868 */
[----:B------:R-:W4:Y:S04]  /*adb0*/  LDSM.16.MT88.4 R116, [R189+0xd800] ;  /* 0x00d80000bd74783b */ /* 0x000f280000004200 */
[----:B------:R-:W5:Y:S01]  /*adc0*/  MUFU.EX2 R143, R143 ;  /* 0x0000008f008f7308 */ /* 0x000f620000000800 */
[----:B------:R-:W-:Y:S01]  /*add0*/  LOP3.LUT R236, R31, R240, R236, 0x96, !PT ;  /* 0x000000f01fec7212 */ /* 0x000fe200078e96ec */
[C---:B------:R-:W-:Y:S04]  /*ade0*/  HMMA.16816.F32.BF16 R108, R24.reuse, R120, R108 ;  /* 0x00000078186c723c */ /* 0x040fe8000004186c */
[--C-:B------:R-:W-:Y:S02]  /*adf0*/  SHF.R.U32.HI R31, RZ, 0x18, R30.reuse ;  /* 0x00000018ff1f7819 */ /* 0x100fe4000001161e */
[C---:B------:R-:W-:Y:S05]  /*ae00*/  HMMA.16816.F32.BF16 R16, R24.reuse, R122, R16 ;  /* 0x0000007a1810723c */ /* 0x040fea0000041810 */
[----:B------:R-:W-:Y:S02]  /*ae10*/  SHF.R.U32.HI R120, RZ, 0x8, R29 ;  /* 0x00000008ff787819 */ /* 0x000fe4000001161d */
[----:B------:R-:W-:Y:S04]  /*ae20*/  SHF.R.U32.HI R28, RZ, 0x10, R30 ;  /* 0x00000010ff1c7819 */ /* 0x000fe8000001161e */
[C---:B------:R-:W-:Y:S02]  /*ae30*/  LOP3.LUT R30, R236.reuse, 0xffff, RZ, 0xc0, !PT ;  /* 0x0000ffffec1e7812 */ /* 0x040fe400078ec0ff */
[----:B------:R-:W-:Y:S02]  /*ae40*/  SHF.R.U32.HI R29, RZ, 0x10, R236 ;  /* 0x00000010ff1d7819 */ /* 0x000fe400000116ec */
[----:B------:R-:W-:Y:S01]  /*ae50*/  LOP3.LUT R129, R236, 0xff, RZ, 0xc0, !PT ;  /* 0x000000ffec817812 */ /* 0x000fe200078ec0ff */
[C---:B--2---:R-:W-:Y:S03]  /*ae60*/  HMMA.16816.F32.BF16 R12, R24.reuse, R20, R12 ;  /* 0x00000014180c723c */ /* 0x044fe6000004180c */
[----:B------:R-:W-:Y:S02]  /*ae70*/  SHF.R.U32.HI R30, RZ, 0x8, R30 ;  /* 0x00000008ff1e7819 */ /* 0x000fe4000001161e */
[----:B------:R-:W-:Y:S01]  /*ae80*/  LOP3.LUT R28, R28, 0xff, RZ, 0xc0, !PT ;  /* 0x000000ff1c1c7812 */ /* 0x000fe200078ec0ff */
[----:B------:R-:W-:Y:S01]  /*ae90*/  HMMA.16816.F32.BF16 R112, R24, R22, R112 ;  /* 0x000000161870723c */ /* 0x000fe20000041870 */
[----:B------:R-:W-:Y:S04]  /*aea0*/  LDSM.16.MT88.4 R24, [R192+0x11800] ;  /* 0x01180000c018783b */ /* 0x000fe80000004200 */
[----:B------:R-:W-:Y:S02]  /*aeb0*/  SHF.R.U32.HI R236, RZ, 0x18, R236 ;  /* 0x00000018ffec7819 */ /* 0x000fe400000116ec */
[----:B------:R-:W-:Y:S04]  /*aec0*/  LOP3.LUT R29, R29, 0xff, RZ, 0xc0, !PT ;  /* 0x000000ff1d1d7812 */ /* 0x000fe800078ec0ff */
[----:B------:R-:W-:Y:S02]  /*aed0*/  PRMT R131, R131, 0x5410, R120 ;  /* 0x0000541083837816 */ /* 0x000fe40000000078 */
[----:B------:R-:W-:Y:S01]  /*aee0*/  PRMT R31, R28, 0x5410, R31 ;  /* 0x000054101c1f7816 */ /* 0x000fe2000000001f */
[----:B------:R-:W2:Y:S01]  /*aef0*/  LDSM.16.MT88.4 R120, [R188+0xd800] ;  /* 0x00d80000bc78783b */ /* 0x000ea20000004200 */
[----:B------:R-:W-:Y:S02]  /*af00*/  PRMT R129, R129, 0x5410, R30 ;  /* 0x0000541081817816 */ /* 0x000fe4000000001e */
[----:B------:R-:W-:Y:S02]  /*af10*/  PRMT R29, R29, 0x5410, R236 ;  /* 0x000054101d1d7816 */ /* 0x000fe400000000ec */
[--C-:B------:R-:W-:Y:S02]  /*af20*/  HSET2.LE.AND R30, R131, R166.reuse, PT ;  /* 0x000000a6831e7233 */ /* 0x100fe40003803000 */
[--C-:B------:R-:W-:Y:S02]  /*af30*/  HSET2.LE.AND R31, R31, R166.reuse, PT ;  /* 0x000000a61f1f7233 */ /* 0x100fe40003803000 */
[--C-:B------:R-:W-:Y:S02]  /*af40*/  HSET2.LE.AND R28, R129, R166.reuse, PT ;  /* 0x000000a6811c7233 */ /* 0x100fe40003803000 */
[----:B------:R-:W-:Y:S02]  /*af50*/  HSET2.LE.AND R29, R29, R166, PT ;  /* 0x000000a61d1d7233 */ /* 0x000fe40003803000 */
[----:B-1----:R-:W-:Y:S02]  /*af60*/  F2FP.BF16.F32.PACK_AB R21, R169, R144 ;  /* 0x00000090a915723e */ /* 0x002fe400000010ff */
[----:B------:R-:W-:Y:S02]  /*af70*/  F2FP.BF16.F32.PACK_AB R20, R168, R145 ;  /* 0x00000091a814723e */ /* 0x000fe400000010ff */
[----:B---3--:R-:W-:Y:S01]  /*af80*/  F2FP.BF16.F32.PACK_AB R129, R141, R140 ;  /* 0x0000008c8d81723e */ /* 0x008fe200000010ff */
[----:B------:R-:W-:Y:S01]  /*af90*/  FADD.FTZ R140, R140, R235 ;  /* 0x000000eb8c8c7221 */ /* 0x000fe20000010000 */
[----:B-----5:R-:W-:Y:S01]  /*afa0*/  F2FP.BF16.F32.PACK_AB R128, R143, R142 ;  /* 0x0000008e8f80723e */ /* 0x020fe200000010ff */
[----:B------:R-:W-:Y:S01]  /*afb0*/  FADD.FTZ R142, R142, R237 ;  /* 0x000000ed8e8e7221 */ /* 0x000fe20000010000 */
[----:B------:R-:W-:Y:S01]  /*afc0*/  LOP3.LUT R30, R30, R21, RZ, 0xc0, !PT ;  /* 0x000000151e1e7212 */ /* 0x000fe200078ec0ff */
[----:B------:R-:W-:Y:S01]  /*afd0*/  FADD.FTZ R141, R141, R140 ;  /* 0x0000008c8d8d7221 */ /* 0x000fe20000010000 */
[----:B------:R-:W-:Y:S01]  /*afe0*/  LOP3.LUT R31, R31, R20, RZ, 0xc0, !PT ;  /* 0x000000141f1f7212 */ /* 0x000fe200078ec0ff */
[----:B------:R-:W-:Y:S01]  /*aff0*/  FADD.FTZ R142, R143, R142 ;  /* 0x0000008e8f8e7221 */ /* 0x000fe20000010000 */
[----:B------:R-:W-:Y:S01]  /*b000*/  LOP3.LUT R28, R28, R129, RZ, 0xc0, !PT ;  /* 0x000000811c1c7212 */ /* 0x000fe200078ec0ff */
[----:B------:R-:W1:Y:S01]  /*b010*/  LDSM.16.MT88.4 R20, [R190+0xf800] ;  /* 0x00f80000be14783b */ /* 0x000e620000004200 */
[----:B------:R-:W-:Y:S01]  /*b020*/  LOP3.LUT R29, R29, R128, RZ, 0xc0, !PT ;  /* 0x000000801d1d7212 */ /* 0x000fe200078ec0ff */
[----:B------:R-:W-:Y:S01]  /*b030*/  FADD.FTZ R144, R144, R141 ;  /* 0x0000008d90907221 */ /* 0x000fe20000010000 */
[----:B------:R-:W-:Y:S03]  /*b040*/  FADD.FTZ R145, R145, R142 ;  /* 0x0000008e91917221 */ /* 0x000fe60000010000 */
[----:B------:R-:W-:Y:S01]  /*b050*/  FADD.FTZ R223, R169, R144 ;  /* 0x00000090a9df7221 */ /* 0x000fe20000010000 */
[----:B------:R-:W-:Y:S01]  /*b060*/  FADD.FTZ R221, R168, R145 ;  /* 0x00000091a8dd7221 */ /* 0x000fe20000010000 */
[C---:B------:R-:W-:Y:S01]  /*b070*/  HMMA.16816.F32.BF16 R128, R28.reuse, R124, R4 ;  /* 0x0000007c1c80723c */ /* 0x040fe20000041804 */
[----:B------:R-:W3:Y:S05]  /*b080*/  LDSM.16.MT88.4 R4, [R189+0xf800] ;  /* 0x00f80000bd04783b */ /* 0x000eea0000004200 */
[C---:B------:R-:W-:Y:S03]  /*b090*/  HMMA.16816.F32.BF16 R124, R28.reuse, R126, R8 ;  /* 0x0000007e1c7c723c */ /* 0x040fe60000041808 */
[----:B------:R-:W5:Y:S03]  /*b0a0*/  LDSM.16.MT88.4 R8, [R188+0xf800] ;  /* 0x00f80000bc08783b */ /* 0x000f660000004200 */
[C---:B------:R-:W-:Y:S06]  /*b0b0*/  HMMA.16816.F32.BF16 R36, R28.reuse, R32, R36 ;  /* 0x000000201c24723c */ /* 0x040fec0000041824 */
[C---:B------:R-:W-:Y:S01]  /*b0c0*/  HMMA.16816.F32.BF16 R40, R28.reuse, R34, R40 ;  /* 0x000000221c28723c */ /* 0x040fe20000041828 */
[----:B------:R-:W5:Y:S05]  /*b0d0*/  LDSM.16.MT88.4 R32, [R190+0x11800] ;  /* 0x01180000be20783b */ /* 0x000f6a0000004200 */
[C---:B----4-:R-:W-:Y:S06]  /*b0e0*/  HMMA.16816.F32.BF16 R44, R28.reuse, R116, R44 ;  /* 0x000000741c2c723c */ /* 0x050fec000004182c */
[C---:B------:R-:W-:Y:S06]  /*b0f0*/  HMMA.16816.F32.BF16 R48, R28.reuse, R118, R48 ;  /* 0x000000761c30723c */ /* 0x040fec0000041830 */
[C---:B--2---:R-:W-:Y:S06]  /*b100*/  HMMA.16816.F32.BF16 R52, R28.reuse, R120, R52 ;  /* 0x000000781c34723c */ /* 0x044fec0000041834 */
[C---:B------:R-:W-:Y:S01]  /*b110*/  HMMA.16816.F32.BF16 R56, R28.reuse, R122, R56 ;  /* 0x0000007a1c38723c */ /* 0x040fe20000041838 */
[----:B------:R-:W2:Y:S05]  /*b120*/  LDSM.16.MT88.4 R120, [R189+0x11800] ;  /* 0x01180000bd78783b */ /* 0x000eaa0000004200 */
[C---:B------:R-:W-:Y:S06]  /*b130*/  HMMA.16816.F32.BF16 R60, R28.reuse, R136, R60 ;  /* 0x000000881c3c723c */ /* 0x040fec000004183c */
[C---:B------:R-:W-:Y:S06]  /*b140*/  HMMA.16816.F32.BF16 R64, R28.reuse, R138, R64 ;  /* 0x0000008a1c40723c */ /* 0x040fec0000041840 */
[C---:B-1----:R-:W-:Y:S06]  /*b150*/  HMMA.16816.F32.BF16 R68, R28.reuse, R20, R68 ;  /* 0x000000141c44723c */ /* 0x042fec0000041844 */
[C---:B------:R-:W-:Y:S01]  /*b160*/  HMMA.16816.F32.BF16 R72, R28.reuse, R22, R72 ;  /* 0x000000161c48723c */ /* 0x040fe20000041848 */
[----:B------:R-:W1:Y:S05]  /*b170*/  LDSM.16.MT88.4 R20, [R188+0x11800] ;  /* 0x01180000bc14783b */ /* 0x000e6a0000004200 */
[C---:B---3--:R-:W-:Y:S06]  /*b180*/  HMMA.16816.F32.BF16 R76, R28.reuse, R4, R76 ;  /* 0x000000041c4c723c */ /* 0x048fec000004184c */
[C---:B------:R-:W-:Y:S06]  /*b190*/  HMMA.16816.F32.BF16 R80, R28.reuse, R6, R80 ;  /* 0x000000061c50723c */ /* 0x040fec0000041850 */
[C---:B-----5:R-:W-:Y:S06]  /*b1a0*/  HMMA.16816.F32.BF16 R84, R28.reuse, R8, R84 ;  /* 0x000000081c54723c */ /* 0x060fec0000041854 */
[C---:B------:R-:W-:Y:S06]  /*b1b0*/  HMMA.16816.F32.BF16 R88, R28.reuse, R10, R88 ;  /* 0x0000000a1c58723c */ /* 0x040fec0000041858 */
[C---:B------:R-:W-:Y:S06]  /*b1c0*/  HMMA.16816.F32.BF16 R92, R28.reuse, R24, R92 ;  /* 0x000000181c5c723c */ /* 0x040fec000004185c */
[C---:B------:R-:W-:Y:S06]  /*b1d0*/  HMMA.16816.F32.BF16 R96, R28.reuse, R26, R96 ;  /* 0x0000001a1c60723c */ /* 0x040fec0000041860 */
[C---:B------:R-:W-:Y:S06]  /*b1e0*/  HMMA.16816.F32.BF16 R100, R28.reuse, R32, R100 ;  /* 0x000000201c64723c */ /* 0x040fec0000041864 */
[C---:B------:R-:W-:Y:S06]  /*b1f0*/  HMMA.16816.F32.BF16 R104, R28.reuse, R34, R104 ;  /* 0x000000221c68723c */ /* 0x040fec0000041868 */
[C---:B--2---:R-:W-:Y:S06]  /*b200*/  HMMA.16816.F32.BF16 R108, R28.reuse, R120, R108 ;  /* 0x000000781c6c723c */ /* 0x044fec000004186c */
[C---:B------:R-:W-:Y:S06]  /*b210*/  HMMA.16816.F32.BF16 R120, R28.reuse, R122, R16 ;  /* 0x0000007a1c78723c */ /* 0x040fec0000041810 */
[C---:B-1----:R-:W-:Y:S06]  /*b220*/  HMMA.16816.F32.BF16 R116, R28.reuse, R20, R12 ;  /* 0x000000141c74723c */ /* 0x042fec000004180c */
[----:B------:R-:W-:Y:S01]  /*b230*/  HMMA.16816.F32.BF16 R112, R28, R22, R112 ;  /* 0x000000161c70723c */ /* 0x000fe20000041870 */
[----:B------:R-:W-:Y:S11]  /*b240*/  @!UPT UIADD3 URZ, URZ, URZ, URZ ;  /* 0x0000003f3f3ff290 */ /* 0x000ff6000fffe03f */
[----:B------:R-:W-:Y:S01]  /*b250*/  @!UPT UIADD3 URZ, URZ, URZ, URZ ;  /* 0x0000003f3f3ff290 */ /* 0x000fe2000fffe03f */
[----:B------:R-:W-:Y:S11]  /*b260*/  @P5 BRA `(.L_x_830) ;  /* 0xffffffc4003c5947 */ /* 0x000ff6000383ffff */
.L_x_829:
        /* <DEDUP_REMOVED lines=150> */
[----:B------:R-:W-:Y:S01]  /*bbd0*/  @UP0 ULDC.64 UR4, c[0x0][0x298] ;  /* 0x0000a60000040ab9 */ /* 0x000fe20000000a00 */
[----:B------:R-:W-:Y:S01]  /*bbe0*/  F2FP.BF16.F32.PACK_AB R56, R57, R56 ;  /* 0x000000383938723e */ /* 0x000fe200000010ff */
[----:B------:R1:W-:Y:S01]  /*bbf0*/  STS [R17+0x400], R42 ;  /* 0x0004002a11007388 */ /* 0x0003e20000000800 */
[----:B------:R-:W-:Y:S01]  /*bc00*/  F2FP.BF16.F32.PACK_AB R58, R59, R58 ;  /* 0x0000003a3b3a723e */ /* 0x000fe200000010ff */
[----:B------:R-:W-:Y:S01]  /*bc10*/  @UP0 UIMAD.WIDE.U32 UR10, UR15, UR4, URZ ;  /* 0x000000040f0a02a5 */ /* 0x000fe2000f8e003f */
[----:B------:R-:W-:Y:S01]  /*bc20*/  IADD3 R25, R17, R8, RZ ;  /* 0x0000000811197210 */ /* 0x000fe20007ffe0ff */
        /* <DEDUP_REMOVED lines=65> */
[----:B------:R-:W2:Y:S01]  /*c040*/  S2R R6, SR_TID.X ;  /* 0x0000000000067919 */ /* 0x000ea20000002100 */
[----:B------:R-:W-:Y:S02]  /*c050*/  F2FP.BF16.F32.PACK_AB R110, R111, R110 ;  /* 0x0000006e6f6e723e */ /* 0x000fe400000010ff */
[----:B------:R-:W-:Y:S01]  /*c060*/  F2FP.BF16.F32.PACK_AB R120, R121, R120 ;  /* 0x000000787978723e */ /* 0x000fe200000010ff */
[----:B------:R1:W-:Y:S01]  /*c070*/  STS [R21+0x2000], R80 ;  /* 0x0020005015007388 */ /* 0x0003e20000000800 */
[----:B------:R-:W-:Y:S02]  /*c080*/  F2FP.BF16.F32.PACK_AB R122, R123, R122 ;  /* 0x0000007a7b7a723e */ /* 0x000fe400000010ff */
[----:B------:R-:W-:Y:S02]  /*c090*/  F2FP.BF16.F32.PACK_AB R116, R117, R116 ;  /* 0x000000747574723e */ /* 0x000fe400000010ff */
[----:B------:R-:W-:-:S02]  /*c0a0*/  F2FP.BF16.F32.PACK_AB R118, R119, R118 ;  /* 0x000000767776723e */ /* 0x000fc400000010ff */
[----:B------:R-:W-:Y:S02]  /*c0b0*/  F2FP.BF16.F32.PACK_AB R112, R9, R112 ;  /* 0x000000700970723e */ /* 0x000fe400000010ff */
[----:B------:R-:W-:Y:S01]  /*c0c0*/  F2FP.BF16.F32.PACK_AB R114, R115, R114 ;  /* 0x000000727372723e */ /* 0x000fe200000010ff */
[----:B------:R-:W-:Y:S06]  /*c0d0*/  @P1 BRA `(.L_x_833) ;  /* 0x00000000001c1947 */ /* 0x000fec0003800000 */
[----:B------:R-:W3:Y:S01]  /*c0e0*/  S2UR UR7, SR_CTAID.Y ;  /* 0x00000000000779c3 */ /* 0x000ee20000002600 */
[----:B------:R-:W-:Y:S01]  /*c0f0*/  ULDC.64 UR4, c[0x0][0x290] ;  /* 0x0000a40000047ab9 */ /* 0x000fe20000000a00 */
[----:B---3--:R-:W-:Y:S02]  /*c100*/  USHF.R.S32.HI UR6, URZ, 0x1f, UR7 ;  /* 0x0000001f3f067899 */ /* 0x008fe40008011407 */
[----:B------:R-:W-:Y:S02]  /*c110*/  UIMAD.WIDE.U32 UR10, UR7, UR4, URZ ;  /* 0x00000004070a72a5 */ /* 0x000fe4000f8e003f */
[----:B------:R-:W-:-:S04]  /*c120*/  UIMAD UR6, UR6, UR4, URZ ;  /* 0x00000004060672a4 */ /* 0x000fc8000f8e023f */
[----:B------:R-:W-:-:S04]  /*c130*/  UIMAD UR5, UR7, UR5, UR6 ;  /* 0x00000005070572a4 */ /* 0x000fc8000f8e0206 */
[----:B------:R-:W-:-:S12]  /*c140*/  UIADD3 UR7, UR11, UR5, URZ ;  /* 0x000000050b077290 */ /* 0x000fd8000fffe03f */
.L_x_833:
[----:B------:R-:W-:Y:S01]  /*c150*/  ULDC.U8 UR5, c[0x0][0x3d9] ;  /* 0x0000f64000057ab9 */ /* 0x000fe20000000000 */
[----:B------:R-:W3:Y:S01]  /*c160*/  S2UR UR4, SR_CTAID.X ;  /* 0x00000000000479c3 */ /* 0x000ee20000002500 */
[----:B------:R-:W-:Y:S01]  /*c170*/  ISETP.NE.AND P1, PT, RZ, UR5, PT ;  /* 0x00000005ff007c0c */ /* 0x000fe2000bf25270 */
[----:B------:R-:W-:Y:S01]  /*c180*/  STS [R21+0x2400], R82 ;  /* 0x0024005215007388 */ /* 0x000fe20000000800 */
[----:B------:R-:W-:Y:S01]  /*c190*/  ULDC.U8 UR9, c[0x0][0x3d8] ;  /* 0x0000f60000097ab9 */ /* 0x000fe20000000000 */
[----:B------:R-:W-:Y:S02]  /*c1a0*/  LOP3.LUT R14, R7, 0xffffffe0, RZ, 0xc0, !PT ;  /* 0xffffffe0070e7812 */ /* 0x000fe400078ec0ff */
[----:B------:R-:W-:Y:S01]  /*c1b0*/  STS [R23+0x2000], R84 ;  /* 0x0020005417007388 */ /* 0x000fe20000000800 */
[----:B------:R-:W-:Y:S02]  /*c1c0*/  ISETP.NE.AND P2, PT, RZ, UR9, PT ;  /* 0x00000009ff007c0c */ /* 0x000fe4000bf45270 */
[----:B------:R-:W-:Y:S01]  /*c1d0*/  LEA.HI R0, R0, R5, RZ, 0x3 ;  /* 0x0000000500007211 */ /* 0x000fe200078f18ff */
[----:B------:R-:W-:Y:S01]  /*c1e0*/  STS [R23+0x2400], R86 ;  /* 0x0024005617007388 */ /* 0x000fe20000000800 */
[----:B------:R-:W-:Y:S01]  /*c1f0*/  ISETP.EQ.AND P2, PT, RZ, UR5, P2 ;  /* 0x00000005ff007c0c */ /* 0x000fe20009742270 */
[----:B------:R-:W-:-:S02]  /*c200*/  IMAD.IADD R7, R5, 0x1, -R14 ;  /* 0x0000000105077824 */ /* 0x000fc400078e0a0e */
[----:B------:R-:W4:Y:S01]  /*c210*/  @P1 LDC.64 R8, c[0x0][0x2c0] ;  /* 0x0000b000ff081b82 */ /* 0x000f220000000a00 */
[----:B------:R-:W-:Y:S04]  /*c220*/  STS [R25+0x2000], R88 ;  /* 0x0020005819007388 */ /* 0x000fe80000000800 */
[----:B------:R-:W-:Y:S03]  /*c230*/  STS [R25+0x2400], R90 ;  /* 0x0024005a19007388 */ /* 0x000fe60000000800 */
[----:B------:R-:W1:Y:S01]  /*c240*/  @P1 LDC R22, c[0x0][0x2c0] ;  /* 0x0000b000ff161b82 */ /* 0x000e620000000800 */
[----:B------:R-:W-:Y:S01]  /*c250*/  STS [R11+0x4000], R92 ;  /* 0x0040005c0b007388 */ /* 0x000fe20000000800 */
[----:B---3--:R-:W-:Y:S01]  /*c260*/  UIMAD UR6, UR4, -0x40, UR17 ;  /* 0xffffffc0040678a4 */ /* 0x008fe2000f8e0211 */
[----:B------:R-:W-:-:S02]  /*c270*/  @!P2 PLOP3.LUT P5, PT, PT, PT, PT, 0x8, 0x0 ;  /* 0x000000000000a81c */ /* 0x000fc40003fae170 */
[----:B------:R-:W-:Y:S01]  /*c280*/  @!P2 CS2R R28, SRZ ;  /* 0x00000000001ca805 */ /* 0x000fe2000001ff00 */
[----:B------:R1:W-:Y:S01]  /*c290*/  STS [R11+0x4400], R94 ;  /* 0x0044005e0b007388 */ /* 0x0003e20000000800 */
[----:B------:R-:W3:Y:S03]  /*c2a0*/  S2R R20, SR_CTAID.Y ;  /* 0x0000000000147919 */ /* 0x000ee60000002600 */
[----:B------:R-:W-:Y:S01]  /*c2b0*/  STS [R13+0x4000], R96 ;  /* 0x004000600d007388 */ /* 0x000fe20000000800 */
[----:B----4-:R-:W-:-:S03]  /*c2c0*/  @P1 IMAD R24, R9, R8, RZ ;  /* 0x0000000809181224 */ /* 0x010fc600078e02ff */
[----:B------:R2:W-:Y:S04]  /*c2d0*/  STS [R13+0x4400], R98 ;  /* 0x004400620d007388 */ /* 0x0005e80000000800 */
[----:B------:R-:W-:Y:S04]  /*c2e0*/  STS [R15+0x4000], R100 ;  /* 0x004000640f007388 */ /* 0x000fe80000000800 */
[----:B------:R-:W-:Y:S04]  /*c2f0*/  STS [R15+0x4400], R102 ;  /* 0x004400660f007388 */ /* 0x000fe80000000800 */
[----:B------:R-:W-:Y:S01]  /*c300*/  STS [R17+0x4000], R104 ;  /* 0x0040006811007388 */ /* 0x000fe20000000800 */
[----:B-1----:R-:W1:Y:S03]  /*c310*/  S2R R11, SR_CTAID.Z ;  /* 0x00000000000b7919 */ /* 0x002e660000002700 */
[----:B------:R-:W-:Y:S04]  /*c320*/  STS [R17+0x4400], R106 ;  /* 0x0044006a11007388 */ /* 0x000fe80000000800 */
[----:B------:R-:W-:Y:S01]  /*c330*/  STS [R19+0x4000], R108 ;  /* 0x0040006c13007388 */ /* 0x000fe20000000800 */
[----:B--2---:R-:W-:-:S03]  /*c340*/  SHF.R.S32.HI R13, RZ, 0x1f, R6 ;  /* 0x0000001fff0d7819 */ /* 0x004fc60000011406 */
[----:B------:R-:W-:Y:S01]  /*c350*/  STS [R19+0x4400], R110 ;  /* 0x0044006e13007388 */ /* 0x000fe20000000800 */
[CC--:B------:R-:W-:Y:S02]  /*c360*/  LEA.HI R12, R13.reuse, R6.reuse, RZ, 0x5 ;  /* 0x000000060d0c7211 */ /* 0x0c0fe400078f28ff */
[----:B------:R-:W-:Y:S01]  /*c370*/  LEA.HI R5, R13, R6, RZ, 0x3 ;  /* 0x000000060d057211 */ /* 0x000fe200078f18ff */
[----:B------:R-:W-:Y:S01]  /*c380*/  STS [R21+0x4000], R120 ;  /* 0x0040007815007388 */ /* 0x000fe20000000800 */
[----:B------:R-:W-:Y:S02]  /*c390*/  LOP3.LUT R13, R12, 0xffffffe0, RZ, 0xc0, !PT ;  /* 0xffffffe00c0d7812 */ /* 0x000fe400078ec0ff */
[----:B------:R-:W-:Y:S01]  /*c3a0*/  LOP3.LUT R9, R5, 0xfffffff8, RZ, 0xc0, !PT ;  /* 0xfffffff805097812 */ /* 0x000fe200078ec0ff */
[----:B------:R2:W-:Y:S02]  /*c3b0*/  STS [R21+0x4400], R122 ;  /* 0x0044007a15007388 */ /* 0x0005e40000000800 */
[----:B------:R-:W-:-:S02]  /*c3c0*/  IMAD.IADD R8, R6, 0x1, -R13 ;  /* 0x0000000106087824 */ /* 0x000fc400078e0a0d */
[----:B------:R-:W-:Y:S04]  /*c3d0*/  STS [R23+0x4000], R116 ;  /* 0x0040007417007388 */ /* 0x000fe80000000800 */
[----:B------:R-:W-:Y:S04]  /*c3e0*/  STS [R23+0x4400], R118 ;  /* 0x0044007617007388 */ /* 0x000fe80000000800 */
[----:B------:R-:W-:Y:S04]  /*c3f0*/  STS [R25+0x4000], R112 ;  /* 0x0040007019007388 */ /* 0x000fe80000000800 */
[----:B------:R4:W-:Y:S01]  /*c400*/  STS [R25+0x4400], R114 ;  /* 0x0044007219007388 */ /* 0x0009e20000000800 */
[----:B--2---:R-:W-:Y:S01]  /*c410*/  SHF.R.S32.HI R21, RZ, 0x3, R0 ;  /* 0x00000003ff157819 */ /* 0x004fe20000011400 */
[----:B----4-:R-:W-:Y:S01]  /*c420*/  @P1 IMAD.MOV.U32 R25, RZ, RZ, 0x1 ;  /* 0x00000001ff191424 */ /* 0x010fe200078e00ff */
[----:B-1-3--:R-:W-:Y:S06]  /*c430*/  @!P2 BRA `(.L_x_834) ;  /* 0x000000000020a947 */ /* 0x00afec0003800000 */
        /* <DEDUP_REMOVED lines=8> */
.L_x_834:
[----:B------:R-:W-:Y:S05]  /*c4c0*/  @P1 BRA `(.L_x_835) ;  /* 0x0000000000181947 */ /* 0x000fea0003800000 */
[----:B------:R-:W1:Y:S01]  /*c4d0*/  LDC R24, c[0x0][0x2c4] ;  /* 0x0000b100ff187b82 */ /* 0x000e620000000800 */
[----:B------:R-:W-:Y:S02]  /*c4e0*/  ISETP.NE.AND P1, PT, RZ, UR9, PT ;  /* 0x00000009ff007c0c */ /* 0x000fe4000bf25270 */
[----:B------:R-:W-:-:S05]  /*c4f0*/  MOV R22, 0x1 ;  /* 0x0000000100167802 */ /* 0x000fca0000000f00 */
[----:B------:R-:W2:Y:S08]  /*c500*/  LDC R25, c[0x0][0x270] ;  /* 0x00009c00ff197b82 */ /* 0x000eb00000000800 */
[----:B-1----:R-:W2:Y:S02]  /*c510*/  @P1 LDC R24, c[0x0][0x2e4] ;  /* 0x0000b900ff181b82 */ /* 0x002ea40000000800 */
[----:B--2---:R-:W-:-:S07]  /*c520*/  IMAD R25, R24, R25, RZ ;  /* 0x0000001918197224 */ /* 0x004fce00078e02ff */
.L_x_835:
[----:B------:R-:W-:Y:S01]  /*c530*/  BAR.SYNC.DEFER_BLOCKING 0x0 ;  /* 0x0000000000007b1d */ /* 0x000fe20000010000 */
[----:B------:R-:W-:Y:S01]  /*c540*/  SHF.R.S32.HI R27, RZ, 0x1f, R10 ;  /* 0x0000001fff1b7819 */ /* 0x000fe2000001140a */
[----:B------:R-:W-:Y:S01]  /*c550*/  IMAD.IADD R9, R6, 0x1, -R9 ;  /* 0x0000000106097824 */ /* 0x000fe200078e0a09 */
[----:B------:R-:W-:Y:S01]  /*c560*/  ISETP.GE.AND P2, PT, R21, UR6, PT ;  /* 0x0000000615007c0c */ /* 0x000fe2000bf46270 */
[----:B------:R-:W-:Y:S01]  /*c570*/  IMAD R20, R20, R25, RZ ;  /* 0x0000001914147224 */ /* 0x000fe200078e02ff */
[----:B------:R-:W-:-:S03]  /*c580*/  SHF.R.S32.HI R21, RZ, 0x1f, R8 ;  /* 0x0000001fff157819 */ /* 0x000fc60000011408 */
[----:B------:R-:W1:Y:S01]  /*c590*/  @P4 LDC R23, c[0x0][0x2e8] ;  /* 0x0000ba00ff174b82 */ /* 0x000e620000000800 */
[----:B------:R-:W2:Y:S01]  /*c5a0*/  @P4 MUFU.LG2 R4, R4 ;  /* 0x0000000400044308 */ /* 0x000ea20000000c00 */
[----:B------:R-:W-:Y:S01]  /*c5b0*/  LEA.HI R27, R27, R10, RZ, 0x2 ;  /* 0x0000000a1b1b7211 */ /* 0x000fe200078f10ff */
[----:B------:R-:W-:Y:S01]  /*c5c0*/  BSSY B0, `(.L_x_836) ;  /* 0x0000030000007945 */ /* 0x000fe20003800000 */
[----:B------:R-:W-:Y:S02]  /*c5d0*/  LEA.HI.SX32 R0, R0, 0x10, 0x1d ;  /* 0x0000001000007811 */ /* 0x000fe400078feaff */
[----:B------:R-:W-:Y:S01]  /*c5e0*/  LEA.HI R21, R21, R8, RZ, 0x2 ;  /* 0x0000000815157211 */ /* 0x000fe200078f10ff */
[----:B------:R-:W-:Y:S01]  /*c5f0*/  IMAD R8, R22, UR4, RZ ;  /* 0x0000000416087c24 */ /* 0x000fe2000f8e02ff */
[----:B------:R-:W3:Y:S01]  /*c600*/  @P0 LDC R6, c[0x0][0x2e8] ;  /* 0x0000ba00ff060b82 */ /* 0x000ee20000000800 */
[----:B------:R-:W4:Y:S01]  /*c610*/  @P0 MUFU.LG2 R2, R2 ;  /* 0x0000000200020308 */ /* 0x000f220000000c00 */
[----:B------:R-:W-:-:S02]  /*c620*/  LOP3.LUT R27, R27, 0xffffffc, RZ, 0xc0, !PT ;  /* 0x0ffffffc1b1b7812 */ /* 0x000fc400078ec0ff */
[----:B------:R-:W-:Y:S02]  /*c630*/  ISETP.GE.AND P3, PT, R0, UR6, PT ;  /* 0x0000000600007c0c */ /* 0x000fe4000bf66270 */
[----:B------:R-:W-:Y:S01]  /*c640*/  SHF.R.S32.HI R0, RZ, 0x2, R21 ;  /* 0x00000002ff007819 */ /* 0x000fe20000011415 */
[----:B------:R-:W-:Y:S01]  /*c650*/  IMAD.IADD R27, R10, 0x1, -R27 ;  /* 0x000000010a1b7824 */ /* 0x000fe200078e0a1b */
[----:B------:R-:W-:Y:S01]  /*c660*/  LOP3.LUT P1, RZ, R7, 0x3, RZ, 0xc0, !PT ;  /* 0x0000000307ff7812 */ /* 0x000fe2000782c0ff */
[----:B------:R-:W-:Y:S01]  /*c670*/  IMAD.SHL.U32 R10, R8, 0x40, RZ ;  /* 0x00000040080a7824 */ /* 0x000fe200078e00ff */
[----:B------:R1:W3:Y:S01]  /*c680*/  LDS.128 R16, [R208+0x1800] ;  /* 0x00180000d0107984 */ /* 0x0002e20000000c00 */
[----:B------:R-:W-:Y:S01]  /*c690*/  SEL R20, R20, RZ, !P5 ;  /* 0x000000ff14147207 */ /* 0x000fe20006800000 */
[----:B--2---:R-:W-:Y:S01]  /*c6a0*/  @P4 FMUL.FTZ R25, R4, 0.69314718246459960938 ;  /* 0x3f31721804194820 */ /* 0x004fe20000410000 */
[----:B------:R-:W-:Y:S01]  /*c6b0*/  IMAD R21, R27, 0x10, R0 ;  /* 0x000000101b157824 */ /* 0x000fe200078e0200 */
[----:B------:R2:W2:Y:S01]  /*c6c0*/  LDS.128 R12, [R208+0x3800] ;  /* 0x00380000d00c7984 */ /* 0x0004a20000000c00 */
[----:B------:R-:W-:-:S02]  /*c6d0*/  IMAD.MOV.U32 R7, RZ, RZ, 0x7f800000 ;  /* 0x7f800000ff077424 */ /* 0x000fc400078e00ff */
[----:B-1----:R-:W-:Y:S01]  /*c6e0*/  @P4 FFMA.FTZ R7, R132, R23, R25 ;  /* 0x0000001784074223 */ /* 0x002fe20000010019 */
[----:B------:R-:W-:Y:S01]  /*c6f0*/  IMAD R27, R11, R24, R20 ;  /* 0x000000180b1b7224 */ /* 0x000fe200078e0214 */
[----:B------:R-:W-:Y:S01]  /*c700*/  SHF.R.S32.HI R23, RZ, 0x1f, R10 ;  /* 0x0000001fff177819 */ /* 0x000fe2000001140a */
[----:B----4-:R-:W-:Y:S01]  /*c710*/  @P0 FMUL.FTZ R2, R2, 0.69314718246459960938 ;  /* 0x3f31721802020820 */ /* 0x010fe20000410000 */
[----:B------:R-:W-:Y:S02]  /*c720*/  IMAD.MOV.U32 R8, RZ, RZ, 0x7f800000 ;  /* 0x7f800000ff087424 */ /* 0x000fe400078e00ff */
[--C-:B------:R-:W-:Y:S01]  /*c730*/  IADD3 R10, P5, P4, R10, R28, R27.reuse ;  /* 0x0000001c0a0a7210 */ /* 0x100fe20007cbe01b */
[----:B------:R-:W-:Y:S01]  /*c740*/  IMAD.SHL.U32 R0, R9, 0x8, RZ ;  /* 0x0000000809007824 */ /* 0x000fe200078e00ff */
[----:B------:R-:W-:Y:S01]  /*c750*/  SHF.R.S32.HI R28, RZ, 0x1f, R27 ;  /* 0x0000001fff1c7819 */ /* 0x000fe2000001141b */
[----:B---3--:R-:W-:Y:S01]  /*c760*/  @P0 FFMA.FTZ R8, R3, R6, R2 ;  /* 0x0000000603080223 */ /* 0x008fe20000010002 */
[----:B------:R-:W-:-:S02]  /*c770*/  SHF.R.S32.HI R6, RZ, 0x3, R5 ;  /* 0x00000003ff067819 */ /* 0x000fc40000011405 */
        /* <DEDUP_REMOVED lines=20> */
.L_x_837:
[----:B------:R-:W-:Y:S05]  /*c8c0*/  BSYNC B0 ;  /* 0x0000000000007941 */ /* 0x000fea0003800000 */
.L_x_836:
[C---:B-1----:R-:W-:Y:S01]  /*c8d0*/  VIADD R3, R6.reuse, 0x20 ;  /* 0x0000002006037836 */ /* 0x042fe20000000000 */
[----:B------:R-:W-:Y:S01]  /*c8e0*/  SHF.R.S32.HI R4, RZ, 0x1f, R0 ;  /* 0x0000001fff047819 */ /* 0x000fe20000011400 */
[----:B------:R-:W-:Y:S01]  /*c8f0*/  VIADD R2, R6, 0x30 ;  /* 0x0000003006027836 */ /* 0x000fe20000000000 */
[----:B------:R-:W-:Y:S01]  /*c900*/  IADD3 R26, P0, R0, UR10, RZ ;  /* 0x0000000a001a7c10 */ /* 0x000fe2000ff1e0ff */
[----:B------:R-:W-:Y:S01]  /*c910*/  ULDC.64 UR4, c[0x0][0x2a0] ;  /* 0x0000a80000047ab9 */ /* 0x000fe20000000a00 */
[----:B------:R-:W-:Y:S01]  /*c920*/  SHF.R.S32.HI R5, RZ, 0x1f, R11 ;  /* 0x0000001fff057819 */ /* 0x000fe2000001140b */
[----:B------:R1:W3:Y:S01]  /*c930*/  LDS.128 R20, [R208] ;  /* 0x00000000d0147984 */ /* 0x0002e20000000c00 */
[----:B------:R-:W-:Y:S01]  /*c940*/  IADD3.X R27, R4, UR7, RZ, P0, !PT ;  /* 0x00000007041b7c10 */ /* 0x000fe200087fe4ff */
[----:B------:R-:W-:Y:S01]  /*c950*/  BSSY B0, `(.L_x_838) ;  /* 0x000001d000007945 */ /* 0x000fe20003800000 */
[----:B------:R-:W-:Y:S02]  /*c960*/  ISETP.GE.AND P1, PT, R3, UR12, PT ;  /* 0x0000000c03007c0c */ /* 0x000fe4000bf26270 */
[----:B------:R-:W-:Y:S01]  /*c970*/  ISETP.GE.AND P0, PT, R2, UR12, PT ;  /* 0x0000000c02007c0c */ /* 0x000fe2000bf06270 */
[----:B------:R-:W-:Y:S01]  /*c980*/  IMAD R2, R5, UR4, RZ ;  /* 0x0000000405027c24 */ /* 0x000fe2000f8e02ff */
[----:B------:R-:W-:Y:S01]  /*c990*/  SHF.R.S32.HI R7, RZ, 0x1f, R6 ;  /* 0x0000001fff077819 */ /* 0x000fe20000011406 */
[----:B------:R-:W-:Y:S01]  /*c9a0*/  IMAD.WIDE.U32 R26, R11, UR4, R26 ;  /* 0x000000040b1a7c25 */ /* 0x000fe2000f8e001a */
[----:B------:R-:W-:-:S03]  /*c9b0*/  MOV R3, UR16 ;  /* 0x0000001000037c02 */ /* 0x000fc60008000f00 */
[----:B------:R-:W-:Y:S02]  /*c9c0*/  IMAD R29, R11, UR5, R2 ;  /* 0x000000050b1d7c24 */ /* 0x000fe4000f8e0202 */
[----:B------:R-:W-:Y:S01]  /*c9d0*/  IMAD.WIDE R2, R3, 0x40, R6 ;  /* 0x0000004003027825 */ /* 0x000fe200078e0206 */
[----:B------:R1:W4:Y:S03]  /*c9e0*/  LDS.128 R8, [R208+0x2000] ;  /* 0x00200000d0087984 */ /* 0x0003260000000c00 */
[----:B------:R-:W-:Y:S01]  /*c9f0*/  IMAD.IADD R29, R27, 0x1, R29 ;  /* 0x000000011b1d7824 */ /* 0x000fe200078e021d */
[----:B------:R1:W1:Y:S01]  /*ca00*/  LDS.128 R4, [R208+0x4000] ;  /* 0x00400000d0047984 */ /* 0x0002620000000c00 */
        /* <DEDUP_REMOVED lines=16> */
[----:B-1----:R3:W-:Y:S02]  /*cb10*/  @!P4 STG.E.128 desc[UR22][R32.64+0x100], R4 ;  /* 0x000100042000c986 */ /* 0x0027e4000c101d16 */
.L_x_839:
[----:B------:R-:W-:Y:S05]  /*cb20*/  BSYNC B0 ;  /* 0x0000000000007941 */ /* 0x000fea0003800000 */
.L_x_838:
[----:B---3--:R3:W2:Y:S01]  /*cb30*/  LDS.128 R20, [R208+0x800] ;  /* 0x00080000d0147984 */ /* 0x0086a20000000c00 */
[----:B------:R-:W-:Y:S03]  /*cb40*/  BSSY B0, `(.L_x_840) ;  /* 0x0000017000007945 */ /* 0x000fe60003800000 */
[----:B----4-:R3:W4:Y:S04]  /*cb50*/  LDS.128 R8, [R208+0x2800] ;  /* 0x00280000d0087984 */ /* 0x0107280000000c00 */
[----:B-1----:R3:W1:Y:S01]  /*cb60*/  LDS.128 R4, [R208+0x4800] ;  /* 0x00480000d0047984 */ /* 0x0026620000000c00 */
        /* <DEDUP_REMOVED lines=18> */
[----:B----4-:R2:W-:Y:S04]  /*cc90*/  @!P3 STG.E.128 desc[UR22][R32.64+0x80], R8 ;  /* 0x000080082000b986 */ /* 0x0105e8000c101d16 */
[----:B-1----:R2:W-:Y:S02]  /*cca0*/  @!P2 STG.E.128 desc[UR22][R32.64+0x100], R4 ;  /* 0x000100042000a986 */ /* 0x0025e4000c101d16 */
.L_x_841:
[----:B------:R-:W-:Y:S05]  /*ccb0*/  BSYNC B0 ;  /* 0x0000000000007941 */ /* 0x000fea0003800000 */
.L_x_840:
[----:B--2---:R2:W2:Y:S01]  /*ccc0*/  LDS.128 R20, [R208+0x1000] ;  /* 0x00100000d0147984 */ /* 0x0044a20000000c00 */
[----:B------:R-:W-:Y:S03]  /*ccd0*/  BSSY B0, `(.L_x_842) ;  /* 0x0000017000007945 */ /* 0x000fe60003800000 */
[----:B----4-:R4:W2:Y:S04]  /*cce0*/  LDS.128 R8, [R208+0x3000] ;  /* 0x00300000d0087984 */ /* 0x0108a80000000c00 */
        /* <DEDUP_REMOVED lines=19> */
[----:B------:R2:W-:Y:S04]  /*ce20*/  @!P2 STG.E.128 desc[UR22][R32.64+0x80], R8 ;  /* 0x000080082000a986 */ /* 0x0005e8000c101d16 */
[----:B-1----:R2:W-:Y:S02]  /*ce30*/  @!P1 STG.E.128 desc[UR22][R32.64+0x100], R4 ;  /* 0x0001000420009986 */ /* 0x0025e4000c101d16 */
.L_x_843:
[----:B------:R-:W-:Y:S05]  /*ce40*/  BSYNC B0 ;  /* 0x0000000000007941 */ /* 0x000fea0003800000 */
.L_x_842:
        /* <DEDUP_REMOVED lines=23> */
.L_x_799:
[----:B------:R-:W1:Y:S01]  /*cfc0*/  S2R R6, SR_TID.X ;  /* 0x0000000000067919 */ /* 0x000e620000002100 */
[----:B------:R-:W-:Y:S01]  /*cfd0*/  ULDC.U8 UR8, c[0x0][0x3d9] ;  /* 0x0000f64000087ab9 */ /* 0x000fe20000000000 */
[----:B------:R-:W-:Y:S01]  /*cfe0*/  UISETP.NE.AND UP3, UPT, UR15, -0x1, UPT ;  /* 0xffffffff0f00788c */ /* 0x000fe2000bf65270 */
[----:B------:R-:W-:Y:S01]  /*cff0*/  BSSY B0, `(.L_x_844) ;  /* 0x0000054000007945 */ /* 0x000fe20003800000 */
[----:B------:R-:W-:Y:S02]  /*d000*/  UISETP.NE.AND UP2, UPT, UR8, URZ, UPT ;  /* 0x0000003f0800728c */ /* 0x000fe4000bf45270 */
[----:B------:R-:W-:-:S07]  /*d010*/  UIADD3 UR17, -UR24, UR17, URZ ;  /* 0x0000001118117290 */ /* 0x000fce000fffe13f */
[----:B------:R-:W-:Y:S02]  /*d020*/  @!UP3 USHF.R.S32.HI UR11, URZ, 0x1f, UR27 ;  /* 0x0000001f3f0bb899 */ /* 0x000fe4000801141b */
[----:B------:R-:W-:Y:S01]  /*d030*/  @UP2 ULDC.64 UR4, c[0x0][0x2c0] ;  /* 0x0000b00000042ab9 */ /* 0x000fe20000000a00 */
[----:B------:R-:W-:Y:S01]  /*d040*/  @UP3 ULDC.64 UR6, c[0x0][0x298] ;  /* 0x0000a60000063ab9 */ /* 0x000fe20000000a00 */
[----:B------:R-:W-:Y:S02]  /*d050*/  @UP2 UIMAD UR10, UR5, UR4, URZ ;  /* 0x00000004050a22a4 */ /* 0x000fe4000f8e023f */
[----:B------:R-:W-:Y:S01]  /*d060*/  @UP3 UIMAD.WIDE.U32 UR12, UR15, UR6, URZ ;  /* 0x000000060f0c32a5 */ /* 0x000fe2000f8e003f */
[----:B------:R-:W-:Y:S02]  /*d070*/  @!UP3 ULDC.64 UR4, c[0x0][0x290] ;  /* 0x0000a4000004bab9 */ /* 0x000fe40000000a00 */
[----:B------:R-:W-:Y:S02]  /*d080*/  @!UP3 UIMAD UR6, UR11, UR4, URZ ;  /* 0x000000040b06b2a4 */ /* 0x000fe4000f8e023f */
[----:B------:R-:W-:Y:S01]  /*d090*/  @UP3 UIMAD UR7, UR15, UR7, UR13 ;  /* 0x000000070f0732a4 */ /* 0x000fe2000f8e020d */
[----:B------:R-:W-:Y:S01]  /*d0a0*/  ULDC.U8 UR11, c[0x0][0x3d8] ;  /* 0x0000f600000b7ab9 */ /* 0x000fe20000000000 */
[----:B------:R-:W-:-:S02]  /*d0b0*/  @!UP3 UIMAD UR13, UR27, UR5, UR6 ;  /* 0x000000051b0db2a4 */ /* 0x000fc4000f8e0206 */
[----:B------:R-:W-:Y:S01]  /*d0c0*/  UISETP.NE.AND UP0, UPT, UR11, URZ, !UP2 ;  /* 0x0000003f0b00728c */ /* 0x000fe2000d705270 */
[----:B-1----:R-:W-:Y:S01]  /*d0d0*/  LEA.HI R16, R15, R6, RZ, 0x3 ;  /* 0x000000060f107211 */ /* 0x002fe200078f18ff */
[----:B------:R-:W-:Y:S01]  /*d0e0*/  UISETP.NE.AND UP1, UPT, UR11, URZ, UPT ;  /* 0x0000003f0b00728c */ /* 0x000fe2000bf25270 */
[----:B------:R-:W-:Y:S01]  /*d0f0*/  IMAD.U32 R15, RZ, RZ, UR16 ;  /* 0x00000010ff0f7e24 */ /* 0x000fe2000f8e00ff */
[----:B------:R-:W-:Y:S01]  /*d100*/  @!UP3 UIMAD.WIDE.U32 UR18, UR27, UR4, URZ ;  /* 0x000000041b12b2a5 */ /* 0x000fe2000f8e003f */
[----:B------:R-:W-:Y:S01]  /*d110*/  LOP3.LUT R3, R16, 0xfffffff8, RZ, 0xc0, !PT ;  /* 0xfffffff810037812 */ /* 0x000fe200078ec0ff */
[----:B------:R-:W-:Y:S01]  /*d120*/  UISETP.EQ.AND UP1, UPT, UR8, URZ, UP1 ;  /* 0x0000003f0800728c */ /* 0x000fe20008f22270 */
[----:B------:R-:W-:Y:S01]  /*d130*/  SHF.R.S32.HI R16, RZ, 0x3, R16 ;  /* 0x00000003ff107819 */ /* 0x000fe20000011410 */
[----:B------:R-:W-:Y:S02]  /*d140*/  USHF.R.S32.HI UR6, URZ, 0x1f, UR28 ;  /* 0x0000001f3f067899 */ /* 0x000fe4000801141c */
[----:B------:R-:W-:Y:S01]  /*d150*/  IMAD.IADD R6, R6, 0x1, -R3 ;  /* 0x0000000106067824 */ /* 0x000fe200078e0a03 */
[----:B------:R-:W-:Y:S01]  /*d160*/  @!UP2 ULDC UR8, c[0x0][0x2c4] ;  /* 0x0000b1000008aab9 */ /* 0x000fe20000000800 */
[----:B------:R-:W-:Y:S01]  /*d170*/  @UP0 ULDC UR8, c[0x0][0x2e4] ;  /* 0x0000b90000080ab9 */ /* 0x000fe20000000800 */
[----:B------:R-:W-:Y:S01]  /*d180*/  ULDC.64 UR4, c[0x0][0x2a0] ;  /* 0x0000a80000047ab9 */ /* 0x000fe20000000a00 */
[----:B------:R-:W-:Y:S01]  /*d190*/  UISETP.NE.OR UP0, UPT, UR15, -0x1, !UP1 ;  /* 0xffffffff0f00788c */ /* 0x000fe2000cf05670 */
[C---:B------:R-:W-:Y:S01]  /*d1a0*/  ISETP.NE.AND P3, PT, R6.reuse, RZ, PT ;  /* 0x000000ff0600720c */ /* 0x040fe20003f65270 */
[----:B------:R-:W-:Y:S01]  /*d1b0*/  UIMAD UR6, UR6, UR4, URZ ;  /* 0x00000004060672a4 */ /* 0x000fe2000f8e023f */
[----:B------:R-:W-:Y:S01]  /*d1c0*/  IMAD.U32 R10, RZ, RZ, UR4 ;  /* 0x00000004ff0a7e24 */ /* 0x000fe2000f8e00ff */
[----:B------:R-:W-:Y:S01]  /*d1d0*/  @!UP3 UIADD3 UR7, UR19, UR13, URZ ;  /* 0x0000000d1307b290 */ /* 0x000fe2000fffe03f */
[----:B------:R-:W-:Y:S01]  /*d1e0*/  IMAD.SHL.U32 R6, R6, 0x8, RZ ;  /* 0x0000000806067824 */ /* 0x000fe200078e00ff */
[----:B------:R-:W-:Y:S01]  /*d1f0*/  @UP2 UMOV UR4, 0x1 ;  /* 0x0000000100042882 */ /* 0x000fe20000000000 */
[----:B------:R-:W-:Y:S01]  /*d200*/  @!UP2 UIMAD UR4, UR8, UR9, URZ ;  /* 0x000000090804a2a4 */ /* 0x000fe2000f8e023f */
[--C-:B------:R-:W-:Y:S01]  /*d210*/  SHF.R.S32.HI R17, RZ, 0x1f, R16.reuse ;  /* 0x0000001fff117819 */ /* 0x100fe20000011410 */
[----:B------:R-:W-:Y:S01]  /*d220*/  @!UP3 UMOV UR12, UR18 ;  /* 0x00000012000cbc82 */ /* 0x000fe20008000000 */
[----:B------:R-:W-:Y:S01]  /*d230*/  @UP1 ULDC UR11, c[0x0][0x2c4] ;  /* 0x0000b100000b1ab9 */ /* 0x000fe20000000800 */
[C---:B------:R-:W-:Y:S01]  /*d240*/  IADD3 R2, P0, R6.reuse, UR12, RZ ;  /* 0x0000000c06027c10 */ /* 0x040fe2000ff1e0ff */
[----:B------:R-:W-:Y:S01]  /*d250*/  UIMAD UR4, UR27, UR4, URZ ;  /* 0x000000041b0472a4 */ /* 0x000fe2000f8e023f */
[----:B------:R-:W-:Y:S01]  /*d260*/  IMAD.WIDE R14, R15, 0x40, R16 ;  /* 0x000000400f0e7825 */ /* 0x000fe200078e0210 */
[----:B------:R-:W-:Y:S01]  /*d270*/  UIMAD UR5, UR28, UR5, UR6 ;  /* 0x000000051c0572a4 */ /* 0x000fe2000f8e0206 */
[----:B------:R-:W-:Y:S01]  /*d280*/  LEA.HI.X.SX32 R3, R6, UR7, 0x1, P0 ;  /* 0x0000000706037c11 */ /* 0x000fe200080f0eff */
[----:B------:R-:W-:Y:S01]  /*d290*/  @!UP0 UIMAD UR15, UR27, UR11, URZ ;  /* 0x0000000b1b0f82a4 */ /* 0x000fe2000f8e023f */
[----:B------:R-:W-:Y:S01]  /*d2a0*/  ISETP.GE.AND P0, PT, R16, UR17, PT ;  /* 0x0000001110007c0c */ /* 0x000fe2000bf06270 */
[----:B------:R-:W-:Y:S01]  /*d2b0*/  @UP2 ULDC UR6, c[0x0][0x2c0] ;  /* 0x0000b00000062ab9 */ /* 0x000fe20000000800 */
[----:B------:R-:W-:Y:S01]  /*d2c0*/  USEL UR4, UR4, URZ, !UP1 ;  /* 0x0000003f04047287 */ /* 0x000fe2000c800000 */
[----:B------:R-:W-:Y:S01]  /*d2d0*/  IMAD.WIDE.U32 R10, R10, UR28, R2 ;  /* 0x0000001c0a0a7c25 */ /* 0x000fe2000f8e0002 */
[----:B------:R-:W-:Y:S01]  /*d2e0*/  @!UP2 UMOV UR6, 0x1 ;  /* 0x000000010006a882 */ /* 0x000fe20000000000 */
[----:B------:R-:W-:Y:S01]  /*d2f0*/  @!UP2 UMOV UR10, UR8 ;  /* 0x00000008000aac82 */ /* 0x000fe20008000000 */
[----:B------:R-:W-:Y:S01]  /*d300*/  UIMAD UR7, UR24, UR6, URZ ;  /* 0x00000006180772a4 */ /* 0x000fe2000f8e023f */
[C---:B------:R-:W-:Y:S01]  /*d310*/  VIADD R3, R16.reuse, 0x10 ;  /* 0x0000001010037836 */ /* 0x040fe20000000000 */
[----:B------:R-:W-:Y:S01]  /*d320*/  UIMAD UR10, UR28, UR10, UR4 ;  /* 0x0000000a1c0a72a4 */ /* 0x000fe2000f8e0204 */
[----:B------:R-:W-:Y:S01]  /*d330*/  IADD3 R2, R16, 0x20, RZ ;  /* 0x0000002010027810 */ /* 0x000fe20007ffe0ff */
[----:B------:R-:W-:Y:S01]  /*d340*/  @!UP1 UMOV UR20, URZ ;  /* 0x0000003f00149c82 */ /* 0x000fe20008000000 */
[----:B------:R-:W-:Y:S01]  /*d350*/  @!UP1 UMOV UR21, URZ ;  /* 0x0000003f00159c82 */ /* 0x000fe20008000000 */
[----:B------:R-:W-:Y:S01]  /*d360*/  @UP1 UMOV UR20, UR15 ;  /* 0x0000000f00141c82 */ /* 0x000fe20008000000 */
[----:B------:R-:W-:Y:S01]  /*d370*/  @UP1 USHF.R.S32.HI UR21, URZ, 0x1f, UR15 ;  /* 0x0000001f3f151899 */ /* 0x000fe2000801140f */
[----:B------:R-:W-:Y:S01]  /*d380*/  VIADD R13, R11, UR5 ;  /* 0x000000050b0d7c36 */ /* 0x000fe20008000000 */
[----:B------:R-:W-:Y:S01]  /*d390*/  USHF.R.S32.HI UR4, URZ, 0x1f, UR7 ;  /* 0x0000001f3f047899 */ /* 0x000fe20008011407 */
[----:B------:R-:W-:Y:S01]  /*d3a0*/  ISETP.GE.AND P2, PT, R3, UR17, PT ;  /* 0x0000001103007c0c */ /* 0x000fe2000bf46270 */
[----:B------:R-:W-:Y:S01]  /*d3b0*/  USHF.R.S32.HI UR8, URZ, 0x1f, UR10 ;  /* 0x0000001f3f087899 */ /* 0x000fe2000801140a */
[----:B------:R-:W-:Y:S01]  /*d3c0*/  ISETP.GE.AND P1, PT, R2, UR17, PT ;  /* 0x0000001102007c0c */ /* 0x000fe2000bf26270 */
[----:B------:R-:W-:Y:S01]  /*d3d0*/  UIADD3 UR7, UP1, UP0, UR7, UR20, UR10 ;  /* 0x0000001407077290 */ /* 0x000fe2000f83e00a */
[----:B------:R-:W-:Y:S01]  /*d3e0*/  VIADD R0, R16, 0x30 ;  /* 0x0000003010007836 */ /* 0x000fe20000000000 */
[C---:B------:R-:W-:Y:S01]  /*d3f0*/  IADD3 R4, R6.reuse, 0x80, RZ ;  /* 0x0000008006047810 */ /* 0x040fe20007ffe0ff */
[----:B------:R-:W-:Y:S01]  /*d400*/  VIADD R5, R6, 0x40 ;  /* 0x0000004006057836 */ /* 0x000fe20000000000 */
        /* <DEDUP_REMOVED lines=18> */
.L_x_845:
[----:B------:R-:W-:Y:S05]  /*d530*/  BSYNC B0 ;  /* 0x0000000000007941 */ /* 0x000fea0003800000 */
.L_x_844:
[----:B------:R-:W-:Y:S01]  /*d540*/  BSSY B0, `(.L_x_846) ;  /* 0x0000016000007945 */ /* 0x000fe20003800000 */
[----:B------:R-:W-:-:S03]  /*d550*/  ISETP.GE.AND P0, PT, R0, UR17, PT ;  /* 0x0000001100007c0c */ /* 0x000fc6000bf06270 */
[----:B------:R-:W-:Y:S10]  /*d560*/  @P2 BRA `(.L_x_847) ;  /* 0x00000000004c2947 */ /* 0x000ff40003800000 */
[----:B------:R-:W-:Y:S01]  /*d570*/  IADD3 R8, P2, R14, 0x10, RZ ;  /* 0x000000100e087810 */ /* 0x000fe20007f5e0ff */
[----:B------:R-:W-:Y:S01]  /*d580*/  ULDC.64 UR4, c[0x0][0x298] ;  /* 0x0000a60000047ab9 */ /* 0x000fe20000000a00 */
[----:B-1----:R-:W-:Y:S01]  /*d590*/  MOV R19, R13 ;  /* 0x0000000d00137202 */ /* 0x002fe20000000f00 */
        /* <DEDUP_REMOVED lines=16> */
.L_x_847:
[----:B------:R-:W-:Y:S05]  /*d6a0*/  BSYNC B0 ;  /* 0x0000000000007941 */ /* 0x000fea0003800000 */
.L_x_846:
[----:B------:R-:W-:Y:S01]  /*d6b0*/  BSSY B0, `(.L_x_848) ;  /* 0x0000016000007945 */ /* 0x000fe20003800000 */
[----:B------:R-:W-:-:S03]  /*d6c0*/  ISETP.GE.OR P6, PT, R16, UR17, P3 ;  /* 0x0000001110007c0c */ /* 0x000fc60009fc6670 */
[----:B------:R-:W-:Y:S10]  /*d6d0*/  @P1 BRA `(.L_x_849) ;  /* 0x00000000004c1947 */ /* 0x000ff40003800000 */
[----:B--2---:R-:W-:Y:S01]  /*d6e0*/  IADD3 R8, P1, R14, 0x20, RZ ;  /* 0x000000200e087810 */ /* 0x004fe20007f3e0ff */
        /* <DEDUP_REMOVED lines=18> */
.L_x_849:
[----:B------:R-:W-:Y:S05]  /*d810*/  BSYNC B0 ;  /* 0x0000000000007941 */ /* 0x000fea0003800000 */
.L_x_848:
        /* <DEDUP_REMOVED lines=9> */
[----:B--23--:R-:W-:Y:S01]  /*d8b0*/  IMAD.X R8, RZ, RZ, R15, P0 ;  /* 0x000000ffff087224 */ /* 0x00cfe200000e060f */
        /* <DEDUP_REMOVED lines=13> */
.L_x_851:
[----:B------:R-:W-:Y:S05]  /*d990*/  BSYNC B0 ;  /* 0x0000000000007941 */ /* 0x000fea0003800000 */
.L_x_850:
        /* <DEDUP_REMOVED lines=10> */
.L_x_853:
[----:B------:R-:W-:Y:S05]  /*da40*/  BSYNC B0 ;  /* 0x0000000000007941 */ /* 0x000fea0003800000 */
.L_x_852:
[----:B------:R-:W-:Y:S04]  /*da50*/  BSSY B0, `(.L_x_854) ;  /* 0x000000a000007945 */ /* 0x000fe80003800000 */
[----:B------:R-:W-:Y:S05]  /*da60*/  @P5 BRA `(.L_x_855) ;  /* 0x0000000000205947 */ /* 0x000fea0003800000 */
[----:B------:R-:W-:Y:S01]  /*da70*/  IMAD R3, R3, UR6, RZ ;  /* 0x0000000603037c24 */ /* 0x000fe2000f8e02ff */
[----:B------:R-:W-:-:S04]  /*da80*/  ULDC.64 UR4, c[0x0][0x2b0] ;  /* 0x0000ac0000047ab9 */ /* 0x000fc80000000a00 */
[----:B------:R-:W-:-:S04]  /*da90*/  IADD3 R4, P0, R3, UR7, RZ ;  /* 0x0000000703047c10 */ /* 0x000fc8000ff1e0ff */
[----:B------:R-:W-:Y:S02]  /*daa0*/  LEA.HI.X.SX32 R3, R3, UR20, 0x1, P0 ;  /* 0x0000001403037c11 */ /* 0x000fe400080f0eff */
[----:B-1----:R-:W-:-:S04]  /*dab0*/  LEA R6, P0, R4, UR4, 0x2 ;  /* 0x0000000404067c11 */ /* 0x002fc8000f8010ff */
[----:B------:R-:W-:Y:S01]  /*dac0*/  LEA.HI.X R7, R4, UR5, R3, 0x2, P0 ;  /* 0x0000000504077c11 */ /* 0x000fe200080f1403 */
[----:B------:R-:W-:-:S05]  /*dad0*/  IMAD.MOV.U32 R3, RZ, RZ, 0x7f800000 ;  /* 0x7f800000ff037424 */ /* 0x000fca00078e00ff */
[----:B------:R1:W-:Y:S03]  /*dae0*/  STG.E desc[UR22][R6.64], R3 ;  /* 0x0000000306007986 */ /* 0x0003e6000c101916 */
.L_x_855:
[----:B------:R-:W-:Y:S05]  /*daf0*/  BSYNC B0 ;  /* 0x0000000000007941 */ /* 0x000fea0003800000 */
.L_x_854:
        /* <DEDUP_REMOVED lines=10> */
.L_x_857:
[----:B------:R-:W-:Y:S05]  /*dba0*/  BSYNC B0 ;  /* 0x0000000000007941 */ /* 0x000fea0003800000 */
.L_x_856:
        /* <DEDUP_REMOVED lines=10> */
.L_x_858:
        /* <DEDUP_REMOVED lines=11> */
.L_x_1524:


//--------------------- .text._ZN5flash16flash_fwd_kernelI23Flash_fwd_kernel_traitsILi192ELi64ELi64ELi4ELb0ELb0EN7cutlass10bfloat16_tE19Flash_kernel_traitsILi192ELi64ELi64ELi4ES3_EELb1ELb0ELb0ELb0ELb0ELb0ELb0ELb1EEEvNS_16Flash_fwd_paramsE --------------------------
	.section	.text._ZN5flash16flash_fwd_kernelI23Flash_fwd_kernel_traitsILi192ELi64ELi64ELi4ELb0ELb0EN7cutlass10bfloat16_tE19Flash_kernel_traitsILi192ELi64ELi64ELi4ES3_EELb1ELb0ELb0ELb0ELb0ELb0ELb0ELb1EEEvNS_16Flash_fwd_paramsE,"ax",@progbits
	.align	128
        .global         _ZN5flash16flash_fwd_kernelI23Flash_fwd_kernel_traitsILi192ELi64ELi64ELi4ELb0ELb0EN7cutlass10bfloat16_tE19Flash_kernel_traitsILi192ELi64ELi64ELi4ES3_EELb1ELb0ELb0ELb0ELb0ELb0ELb0ELb1EEEvNS_16Flash_fwd_paramsE
        .type           _ZN5flash16flash_fwd_kernelI23Flash_fwd_kernel_traitsILi192ELi64ELi64ELi4ELb0ELb0EN7cutlass10bfloat16_tE19Flash_kernel_traitsILi192ELi64ELi64ELi4ES3_EELb1ELb0ELb0ELb0ELb0ELb0ELb0ELb1EEEvNS_16Flash_fwd_paramsE,@function
        .size           _ZN5flash16flash_fwd_kernelI23Flash_fwd_kernel_traitsILi192ELi64ELi64ELi4ELb0ELb0EN7cutlass10bfloat16_tE19Flash_kernel_traitsILi192ELi64ELi64ELi4ES3_EELb1ELb0ELb0ELb0ELb0ELb0ELb0ELb1EEEvNS_16Flash_fwd_paramsE,(.L_x_1525 - _ZN5flash16flash_fwd_kernelI23Flash_fwd_kernel_traitsILi192ELi64ELi64ELi4ELb0ELb0EN7cutlass10bfloat16_tE19Flash_kernel_traitsILi192ELi64ELi64ELi4ES3_EELb1ELb0ELb0ELb0ELb0ELb0ELb0ELb1EEEvNS_16Flash_fwd_paramsE)
        .other          _ZN5flash16flash_fwd_kernelI23Flash_fwd_kernel_traitsILi192ELi64ELi64ELi4ELb0ELb0EN7cutlass10bfloat16_tE19Flash_kernel_traitsILi192ELi64ELi64ELi4ES3_EELb1ELb0ELb0ELb0ELb0ELb0ELb0ELb1EEEvNS_16Flash_fwd_paramsE,@"STO_CUDA_ENTRY STV_DEFAULT"
_ZN5flash16flash_fwd_kernelI23Flash_fwd_kernel_traitsILi192ELi64ELi64ELi4ELb0ELb0EN7cutlass10bfloat16_tE19Flash_kernel_traitsILi192ELi64ELi64ELi4ES3_EELb1ELb0ELb0ELb0ELb0ELb0ELb0ELb1EEEvNS_16Flash_fwd_paramsE:
.text._ZN5flash16flash_fwd_kernelI23Flash_fwd_kernel_traitsILi192ELi64ELi64ELi4ELb0ELb0EN7cutlass10bfloat16_tE19Flash_kernel_traitsILi192ELi64ELi64ELi4ES3_EELb1ELb0ELb0ELb0ELb0ELb0ELb0ELb1EEEvNS_16Flash_fwd_paramsE:
[----:B------:R-:W1:Y:S08]  /*0000*/  LDC R1, c[0x0][0x28] ;  /* 0x00000a00ff017b82 */ /* 0x000e700000000800 */
[----:B------:R-:W2:Y:S01]  /*0010*/  LDC R9, c[0x0][0x3a8] ;  /* 0x0000ea00ff097b82 */ /* 0x000ea20000000800 */
[----:B------:R-:W-:Y:S01]  /*0020*/  ULDC.U8 UR4, c[0x0][0x3b4] ;  /* 0x0000ed0000047ab9 */ /* 0x000fe20000000000 */
[----:B------:R-:W-:Y:S01]  /*0030*/  ULDC.64 UR22, c[0x0][0x3a0] ;  /* 0x0000e80000167ab9 */ /* 0x000fe20000000a00 */
[----:B------:R-:W-:Y:S01]  /*0040*/  ISETP.NE.AND P2, PT, RZ, UR4, PT ;  /* 0x00000004ff007c0c */ /* 0x000fe2000bf45270 */
[----:B------:R-:W-:Y:S01]  /*0050*/  IMAD.U32 R2, RZ, RZ, UR22 ;  /* 0x00000016ff027e24 */ /* 0x000fe2000f8e00ff */
[----:B------:R-:W-:Y:S01]  /*0060*/  ULDC.64 UR20, c[0x0][0x208] ;  /* 0x0000820000147ab9 */ /* 0x000fe20000000a00 */
[----:B------:R-:W-:-:S02]  /*0070*/  IMAD.U32 R3, RZ, RZ, UR23 ;  /* 0x00000017ff037e24 */ /* 0x000fc4000f8e00ff */
[----:B------:R-:W3:Y:S01]  /*0080*/  LDC R8, c[0x0][0x3ac] ;  /* 0x0000eb00ff087b82 */ /* 0x000ee20000000800 */
[----:B------:R-:W4:Y:S01]  /*0090*/  S2R R99, SR_TID.X ;  /* 0x0000000000637919 */ /* 0x000f220000002100 */
[----:B------:R-:W-:Y:S01]  /*00a0*/  ULDC.64 UR6, c[0x0][0x2f0] ;  /* 0x0000bc0000067ab9 */ /* 0x000fe20000000a00 */
[----:B------:R-:W-:Y:S01]  /*00b0*/  ULDC.64 UR8, c[0x0][0x2f0] ;  /* 0x0000bc0000087ab9 */ /* 0x000fe20000000a00 */
[----:B-1----:R-:W-:-:S04]  /*00c0*/  VIADD R1, R1, 0xffffff40 ;  /* 0xffffff4001017836 */ /* 0x002fc80000000000 */
[----:B------:R2:W5:Y:S01]  /*00d0*/  @P2 LDG.E.64 R4, desc[UR20][R2.64] ;  /* 0x0000001402042981 */ /* 0x000562000c1e1b00 */
[----:B------:R-:W-:Y:S08]  /*00e0*/  S2UR UR13, SR_CTAID.X ;  /* 0x00000000000d79c3 */ /* 0x000ff00000002500 */
[----:B------:R-:W1:Y:S08]  /*00f0*/  S2UR UR24, SR_CTAID.Y ;  /* 0x00000000001879c3 */ /* 0x000e700000002600 */
[----:B------:R-:W4:Y:S01]  /*0100*/  S2UR UR15, SR_CTAID.Z ;  /* 0x00000000000f79c3 */ /* 0x000f220000002700 */
[----:B--2---:R-:W-:-:S07]  /*0110*/  @P2 IMAD.MOV.U32 R2, RZ, RZ, R9 ;  /* 0x000000ffff022224 */ /* 0x004fce00078e0009 */
[----:B------:R-:W2:Y:S01]  /*0120*/  @P2 LDC R0, c[0x0][0x3b0] ;  /* 0x0000ec00ff002b82 */ /* 0x000ea20000000800 */
[----:B---3--:R-:W-:-:S06]  /*0130*/  @P2 IMAD.MOV.U32 R3, RZ, RZ, R8 ;  /* 0x000000ffff032224 */ /* 0x008fcc00078e0008 */
[----:B------:R-:W2:Y:S01]  /*0140*/  @P2 LDG.E.64 R2, desc[UR20][R2.64] ;  /* 0x0000001402022981 */ /* 0x000ea2000c1e1b00 */
[----:B------:R-:W-:Y:S02]  /*0150*/  UISETP.NE.U32.AND UP2, UPT, UR6, URZ, UPT ;  /* 0x0000003f0600728c */ /* 0x000fe4000bf45070 */
[----:B-1----:R-:W-:Y:S02]  /*0160*/  UIMAD.WIDE UR8, UR24, 0x4, UR8 ;  /* 0x00000004180878a5 */ /* 0x002fe4000f8e0208 */
[----:B------:R-:W-:Y:S01]  /*0170*/  UISETP.NE.AND.EX UP2, UPT, UR7, URZ, UPT, UP2 ;  /* 0x0000003f0700728c */ /* 0x000fe2000bf45320 */
[----:B------:R-:W-:Y:S01]  /*0180*/  ULDC.U8 UR6, c[0x0][0x3c2] ;  /* 0x0000f08000067ab9 */ /* 0x000fe20000000000 */
[----:B----4-:R-:W-:Y:S02]  /*0190*/  ULOP3.LUT UR4, UR15, UR13, UR24, 0xfe, !UPT ;  /* 0x0000000d0f047292 */ /* 0x010fe4000f8efe18 */
[----:B------:R-:W-:Y:S02]  /*01a0*/  UISETP.NE.AND UP3, UPT, UR6, URZ, UPT ;  /* 0x0000003f0600728c */ /* 0x000fe4000bf65270 */
[----:B------:R-:W-:Y:S01]  /*01b0*/  PLOP3.LUT P0, PT, PT, PT, UP2, 0x80, 0x0 ;  /* 0x000000000000781c */ /* 0x000fe20003f0f028 */
[----:B------:R-:W-:Y:S01]  /*01c0*/  ULDC.64 UR6, c[0x0][0x2f8] ;  /* 0x0000be0000067ab9 */ /* 0x000fe20000000a00 */
[----:B------:R-:W-:Y:S01]  /*01d0*/  LOP3.LUT P3, RZ, R99, UR4, RZ, 0xfc, !PT ;  /* 0x0000000463ff7c12 */ /* 0x000fe2000f86fcff */
[----:B------:R-:W-:-:S02]  /*01e0*/  ULDC.64 UR4, c[0x0][0x300] ;  /* 0x0000c00000047ab9 */ /* 0x000fc40000000a00 */
[----:B------:R-:W-:-:S04]  /*01f0*/  UISETP.NE.U32.AND UP1, UPT, UR4, URZ, UPT ;  /* 0x0000003f0400728c */ /* 0x000fc8000bf25070 */
[----:B------:R-:W-:-:S03]  /*0200*/  UISETP.NE.AND.EX UP1, UPT, UR5, URZ, UPT, UP1 ;  /* 0x0000003f0500728c */ /* 0x000fc6000bf25310 */
[----:B------:R-:W-:Y:S02]  /*0210*/  ULDC.64 UR4, c[0x0][0x2f8] ;  /* 0x0000be0000047ab9 */ /* 0x000fe40000000a00 */
[----:B------:R-:W-:Y:S01]  /*0220*/  UISETP.EQ.U32.AND UP0, UPT, UR4, URZ, UPT ;  /* 0x0000003f0400728c */ /* 0x000fe2000bf02070 */
[----:B------:R-:W1:Y:S03]  /*0230*/  @!P3 LDC.64 R6, c[0x0][0x3b8] ;  /* 0x0000ee00ff06bb82 */ /* 0x000e660000000a00 */
[----:B------:R-:W-:Y:S02]  /*0240*/  UISETP.EQ.OR.EX UP0, UPT, UR5, URZ, !UP3, UP0 ;  /* 0x0000003f0500728c */ /* 0x000fe4000df02700 */
[----:B------:R-:W-:Y:S01]  /*0250*/  UIMAD.WIDE UR6, UR24, 0x4, UR6 ;  /* 0x00000004180678a5 */ /* 0x000fe2000f8e0206 */
[----:B-----5:R-:W-:Y:S02]  /*0260*/  @P2 R2UR UR22, R4 ;  /* 0x00000000041622ca */ /* 0x020fe400000e0000 */
[----:B------:R-:W-:-:S11]  /*0270*/  @P2 R2UR UR23, R5 ;  /* 0x00000000051722ca */ /* 0x000fd600000e0000 */
[----:B------:R-:W-:Y:S02]  /*0280*/  IMAD.U32 R4, RZ, RZ, UR22 ;  /* 0x00000016ff047e24 */ /* 0x000fe4000f8e00ff */
[----:B------:R-:W-:-:S05]  /*0290*/  IMAD.U32 R5, RZ, RZ, UR23 ;  /* 0x00000017ff057e24 */ /* 0x000fca000f8e00ff */
[----:B-1----:R1:W-:Y:S01]  /*02a0*/  @!P3 STG.E.64 desc[UR20][R6.64], R4 ;  /* 0x000000040600b986 */ /* 0x0023e2000c101b14 */
[----:B--2---:R-:W-:Y:S01]  /*02b0*/  @P2 IADD3 R9, P1, R2, R0, RZ ;  /* 0x0000000002092210 */ /* 0x004fe20007f3e0ff */
[----:B------:R-:W-:-:S04]  /*02c0*/  IMAD.U32 R2, RZ, RZ, UR8 ;  /* 0x00000008ff027e24 */ /* 0x000fc8000f8e00ff */
[----:B------:R-:W-:Y:S01]  /*02d0*/  @P2 IMAD.X R8, RZ, RZ, R3, P1 ;  /* 0x000000ffff082224 */ /* 0x000fe200008e0603 */
[----:B------:R-:W-:Y:S01]  /*02e0*/  PLOP3.LUT P1, PT, PT, PT, UP1, 0x80, 0x0 ;  /* 0x000000000000781c */ /* 0x000fe20003f2f018 */
[----:B------:R-:W-:Y:S01]  /*02f0*/  IMAD.U32 R3, RZ, RZ, UR9 ;  /* 0x00000009ff037e24 */ /* 0x000fe2000f8e00ff */
[----:B------:R-:W-:Y:S01]  /*0300*/  @UP1 ULDC.64 UR8, c[0x0][0x300] ;  /* 0x0000c00000081ab9 */ /* 0x000fe20000000a00 */
[----:B-1----:R-:W-:Y:S02]  /*0310*/  @!P3 IMAD.MOV.U32 R4, RZ, RZ, R9 ;  /* 0x000000ffff04b224 */ /* 0x002fe400078e0009 */
[----:B------:R-:W-:-:S05]  /*0320*/  @!P3 IMAD.MOV.U32 R5, RZ, RZ, R8 ;  /* 0x000000ffff05b224 */ /* 0x000fca00078e0008 */
[----:B------:R1:W-:Y:S01]  /*0330*/  @!P3 STG.E.64 desc[UR20][R6.64+0x8], R4 ;  /* 0x000008040600b986 */ /* 0x0003e2000c101b14 */
[----:B------:R-:W-:Y:S01]  /*0340*/  PLOP3.LUT P2, PT, PT, PT, UP0, 0x80, 0x0 ;  /* 0x000000000000781c */ /* 0x000fe20003f4f008 */
[----:B------:R-:W-:Y:S02]  /*0350*/  @UP1 UIMAD.WIDE UR8, UR24, 0x4, UR8 ;  /* 0x00000004180818a5 */ /* 0x000fe4000f8e0208 */
[----:B-1----:R-:W2:Y:S04]  /*0360*/  @P0 LDG.E R7, desc[UR20][R2.64] ;  /* 0x0000001402070981 */ /* 0x002ea8000c1e1900 */
[----:B------:R1:W3:Y:S01]  /*0370*/  @P0 LDG.E R6, desc[UR20][R2.64+0x4] ;  /* 0x0000041402060981 */ /* 0x0002e2000c1e1900 */
[----:B------:R-:W-:Y:S02]  /*0380*/  IMAD.U32 R4, RZ, RZ, UR8 ;  /* 0x00000008ff047e24 */ /* 0x000fe4000f8e00ff */
[----:B------:R-:W-:-:S05]  /*0390*/  IMAD.U32 R5, RZ, RZ, UR9 ;  /* 0x00000009ff057e24 */ /* 0x000fca000f8e00ff */
[----:B------:R-:W4:Y:S01]  /*03a0*/  @P1 LDG.E R4, desc[UR20][R4.64] ;  /* 0x0000001404041981 */ /* 0x000f22000c1e1900 */
[----:B-1----:R-:W-:Y:S02]  /*03b0*/  IMAD.U32 R2, RZ, RZ, UR6 ;  /* 0x00000006ff027e24 */ /* 0x002fe4000f8e00ff */
[----:B------:R-:W-:-:S05]  /*03c0*/  IMAD.U32 R3, RZ, RZ, UR7 ;  /* 0x00000007ff037e24 */ /* 0x000fca000f8e00ff */
[----:B------:R-:W5:Y:S01]  /*03d0*/  @!P2 LDG.E R0, desc[UR20][R2.64] ;  /* 0x000000140200a981 */ /* 0x000f62000c1e1900 */
[----:B------:R-:W-:Y:S01]  /*03e0*/  UMOV UR12, 0xffffffff ;  /* 0xffffffff000c7882 */ /* 0x000fe20000000000 */
[----:B------:R-:W-:Y:S01]  /*03f0*/  UMOV UR25, URZ ;  /* 0x0000003f00197c82 */ /* 0x000fe20008000000 */
[----:B------:R-:W-:Y:S01]  /*0400*/  UMOV UR8, 0xffffffff ;  /* 0xffffffff00087882 */ /* 0x000fe20000000000 */
[----:B------:R-:W-:Y:S02]  /*0410*/  SHF.R.S32.HI R20, RZ, 0x1f, R99 ;  /* 0x0000001fff147819 */ /* 0x000fe40000011463 */
[----:B--2---:R-:W-:Y:S02]  /*0420*/  @P0 R2UR UR12, R7 ;  /* 0x00000000070c02ca */ /* 0x004fe400000e0000 */
[----:B---3--:R-:W-:Y:S02]  /*0430*/  @P0 R2UR UR14, R6 ;  /* 0x00000000060e02ca */ /* 0x008fe400000e0000 */
[----:B------:R-:W-:-:S04]  /*0440*/  ISETP.NE.U32.AND P0, PT, RZ, UR4, PT ;  /* 0x00000004ff007c0c */ /* 0x000fc8000bf05070 */
[----:B------:R-:W-:Y:S01]  /*0450*/  ISETP.NE.AND.EX P0, PT, RZ, UR5, PT, P0 ;  /* 0x00000005ff007c0c */ /* 0x000fe2000bf05300 */
[----:B------:R-:W-:-:S06]  /*0460*/  ULDC.U8 UR5, c[0x0][0x388] ;  /* 0x0000e20000057ab9 */ /* 0x000fcc0000000000 */
[----:B------:R-:W-:Y:S01]  /*0470*/  @UP2 UIADD3 UR14, UR14, -UR12, URZ ;  /* 0x8000000c0e0e2290 */ /* 0x000fe2000fffe03f */
[----:B----4-:R-:W-:Y:S02]  /*0480*/  @P1 R2UR UR25, R4 ;  /* 0x00000000041912ca */ /* 0x010fe400000e0000 */
[----:B------:R-:W-:-:S04]  /*0490*/  LEA.HI R6, R20, R99, RZ, 0x5 ;  /* 0x0000006314067211 */ /* 0x000fc800078f28ff */
[----:B------:R-:W-:Y:S01]  /*04a0*/  @!UP2 ULDC UR14, c[0x0][0x2c4] ;  /* 0x0000b100000eaab9 */ /* 0x000fe20000000800 */
[----:B-----5:R-:W-:Y:S01]  /*04b0*/  @!P2 R2UR UR8, R0 ;  /* 0x000000000008a2ca */ /* 0x020fe200000e0000 */
[----:B------:R-:W-:-:S14]  /*04c0*/  @!P0 BRA `(.L_x_859) ;  /* 0x00000000001c8947 */ /* 0x000fdc0003800000 */
[----:B------:R-:W-:-:S13]  /*04d0*/  PLOP3.LUT P0, PT, PT, PT, UP3, 0x80, 0x0 ;  /* 0x000000000000781c */ /* 0x000fda0003f0f038 */
[----:B------:R-:W2:Y:S04]  /*04e0*/  @P0 LDG.E R0, desc[UR20][R2.64+0x4] ;  /* 0x0000041402000981 */ /* 0x000ea8000c1e1900 */
[----:B------:R-:W3:Y:S01]  /*04f0*/  @!P0 LDG.E R2, desc[UR20][R2.64] ;  /* 0x0000001402028981 */ /* 0x000ee2000c1e1900 */
[----:B--2---:R-:W-:-:S13]  /*0500*/  @P0 R2UR UR9, R0 ;  /* 0x00000000000902ca */ /* 0x004fda00000e0000 */
[----:B------:R-:W-:-:S07]  /*0510*/  @UP3 UIADD3 UR9, UR9, -UR8, URZ ;  /* 0x8000000809093290 */ /* 0x000fce000fffe03f */
[----:B---3--:R-:W-:Y:S01]  /*0520*/  @!P0 R2UR UR9, R2 ;  /* 0x00000000020982ca */ /* 0x008fe200000e0000 */
[----:B------:R-:W-:-:S14]  /*0530*/  BRA `(.L_x_860) ;  /* 0x0000000000047947 */ /* 0x000fdc0003800000 */
.L_x_859:
[----:B------:R-:W-:-:S05]  /*0540*/  ULDC UR9, c[0x0][0x2c8] ;  /* 0x0000b20000097ab9 */ /* 0x000fca0000000800 */
.L_x_860:
        /* <DEDUP_REMOVED lines=30> */
[----:B------:R-:W-:Y:S01]  /*0730*/  LOP3.LUT R4, R6, 0xffffffe0, RZ, 0xc0, !PT ;  /* 0xffffffe006047812 */ /* 0x000fe200078ec0ff */
[----:B------:R-:W-:Y:S01]  /*0740*/  ULDC UR9, c[0x0][0x270] ;  /* 0x00009c0000097ab9 */ /* 0x000fe20000000800 */
[----:B------:R-:W-:Y:S01]  /*0750*/  UISETP.NE.AND UP0, UPT, UR8, -0x1, UPT ;  /* 0xffffffff0800788c */ /* 0x000fe2000bf05270 */
[----:B------:R-:W-:Y:S01]  /*0760*/  SHF.R.S32.HI R98, RZ, 0x5, R6 ;  /* 0x00000005ff627819 */ /* 0x000fe20000011406 */
[----:B------:R-:W-:Y:S01]  /*0770*/  UIMAD UR9, UR24, UR9, UR15 ;  /* 0x00000009180972a4 */ /* 0x000fe2000f8e020f */
[----:B------:R-:W-:Y:S01]  /*0780*/  IMAD.U32 R10, RZ, RZ, UR13 ;  /* 0x0000000dff0a7e24 */ /* 0x000fe2000f8e00ff */
[----:B------:R-:W-:Y:S01]  /*0790*/  ULDC UR18, c[0x0][0x2d8] ;  /* 0x0000b60000127ab9 */ /* 0x000fe20000000800 */
[----:B------:R-:W-:-:S02]  /*07a0*/  USHF.R.S32.HI UR17, URZ, 0x6, UR17 ;  /* 0x000000063f117899 */ /* 0x000fc40008011411 */
[----:B------:R-:W-:Y:S01]  /*07b0*/  USHF.L.U32 UR10, UR9, 0x5, URZ ;  /* 0x00000005090a7899 */ /* 0x000fe2000800063f */
[----:B------:R-:W-:Y:S02]  /*07c0*/  @UP1 ULDC.64 UR6, c[0x0][0x240] ;  /* 0x0000900000061ab9 */ /* 0x000fe40000000a00 */
[----:B------:R-:W-:Y:S02]  /*07d0*/  @UP1 UIMAD.WIDE.U32 UR28, UR12, UR6, URZ ;  /* 0x000000060c1c12a5 */ /* 0x000fe4000f8e003f */
[----:B------:R-:W-:Y:S02]  /*07e0*/  USHF.R.S32.HI UR6, URZ, 0x1f, UR10 ;  /* 0x0000001f3f067899 */ /* 0x000fe4000801140a */
[----:B------:R-:W-:Y:S02]  /*07f0*/  @UP1 UIMAD UR16, UR12, UR7, UR29 ;  /* 0x000000070c1012a4 */ /* 0x000fe4000f8e021d */
[----:B------:R-:W-:Y:S01]  /*0800*/  @UP0 UIADD3 UR27, UR25, UR8, URZ ;  /* 0x00000008191b0290 */ /* 0x000fe2000fffe03f */
[----:B-1----:R-:W-:-:S04]  /*0810*/  IABS R15, R17 ;  /* 0x00000011000f7213 */ /* 0x002fc80000000000 */
[----:B------:R-:W1:Y:S08]  /*0820*/  I2F.RP R2, R15 ;  /* 0x0000000f00027306 */ /* 0x000e700000209400 */
[----:B-1----:R-:W1:Y:S02]  /*0830*/  MUFU.RCP R2, R2 ;  /* 0x0000000200027308 */ /* 0x002e640000001000 */
[----:B-1----:R-:W-:-:S06]  /*0840*/  VIADD R2, R2, 0xffffffe ;  /* 0x0ffffffe02027836 */ /* 0x002fcc0000000000 */
[----:B------:R-:W1:Y:S02]  /*0850*/  F2I.FTZ.U32.TRUNC.NTZ R3, R2 ;  /* 0x0000000200037305 */ /* 0x000e64000021f000 */
[----:B-1----:R-:W-:Y:S02]  /*0860*/  IMAD.MOV R0, RZ, RZ, -R3 ;  /* 0x000000ffff007224 */ /* 0x002fe400078e0a03 */
[----:B------:R-:W-:Y:S02]  /*0870*/  IMAD.MOV.U32 R2, RZ, RZ, RZ ;  /* 0x000000ffff027224 */ /* 0x000fe400078e00ff */
[----:B------:R-:W-:-:S04]  /*0880*/  IMAD R0, R0, R15, RZ ;  /* 0x0000000f00007224 */ /* 0x000fc800078e02ff */
[----:B------:R-:W-:-:S04]  /*0890*/  IMAD.HI.U32 R0, R3, R0, R2 ;  /* 0x0000000003007227 */ /* 0x000fc800078e0002 */
[----:B------:R-:W-:Y:S01]  /*08a0*/  IMAD.IADD R2, R99, 0x1, -R4 ;  /* 0x0000000163027824 */ /* 0x000fe200078e0a04 */
[----:B--2---:R-:W-:Y:S02]  /*08b0*/  IABS R4, R5 ;  /* 0x0000000500047213 */ /* 0x004fe40000000000 */
[----:B------:R-:W-:Y:S02]  /*08c0*/  LEA.HI R5, R20, R99, RZ, 0x3 ;  /* 0x0000006314057211 */ /* 0x000fe400078f18ff */
[--C-:B------:R-:W-:Y:S01]  /*08d0*/  SHF.R.S32.HI R3, RZ, 0x1f, R2.reuse ;  /* 0x0000001fff037819 */ /* 0x100fe20000011402 */
[----:B------:R-:W-:Y:S01]  /*08e0*/  IMAD.HI.U32 R0, R0, R4, RZ ;  /* 0x0000000400007227 */ /* 0x000fe200078e00ff */
[----:B------:R-:W-:Y:S01]  /*08f0*/  IADD3 R103, P1, P0, R9, UR10, R2 ;  /* 0x0000000a09677c10 */ /* 0x000fe2000f83e002 */
[----:B------:R-:W-:Y:S01]  /*0900*/  @!UP1 USHF.R.S32.HI UR10, URZ, 0x1f, UR24 ;  /* 0x0000001f3f0a9899 */ /* 0x000fe20008011418 */
[----:B------:R-:W-:Y:S02]  /*0910*/  SHF.R.S32.HI R12, RZ, 0x3, R5 ;  /* 0x00000003ff0c7819 */ /* 0x000fe40000011405 */
[----:B------:R-:W-:Y:S01]  /*0920*/  IADD3.X R101, R8, UR6, R3, P1, P0 ;  /* 0x0000000608657c10 */ /* 0x000fe20008fe0403 */
[----:B------:R-:W-:Y:S01]  /*0930*/  IMAD.MOV R3, RZ, RZ, -R0 ;  /* 0x000000ffff037224 */ /* 0x000fe200078e0a00 */
[----:B------:R1:W-:Y:S01]  /*0940*/  STL [R1+0xa4], R103 ;  /* 0x0000a46701007387 */ /* 0x0003e20000100800 */
[----:B------:R-:W-:Y:S01]  /*0950*/  @!UP1 ULDC.64 UR6, c[0x0][0x228] ;  /* 0x00008a0000069ab9 */ /* 0x000fe20000000a00 */
[----:B------:R-:W-:Y:S01]  /*0960*/  LOP3.LUT R5, R5, 0xfffffff8, RZ, 0xc0, !PT ;  /* 0xfffffff805057812 */ /* 0x000fe200078ec0ff */
[----:B------:R-:W-:Y:S01]  /*0970*/  IMAD R3, R15, R3, R4 ;  /* 0x000000030f037224 */ /* 0x000fe200078e0204 */
[----:B------:R-:W-:Y:S01]  /*0980*/  SHF.R.S32.HI R4, RZ, 0x1f, R6 ;  /* 0x0000001fff047819 */ /* 0x000fe20000011406 */
[----:B------:R-:W-:Y:S01]  /*0990*/  @!UP1 UIMAD UR10, UR10, UR6, URZ ;  /* 0x000000060a0a92a4 */ /* 0x000fe2000f8e023f */
[----:B------:R-:W-:Y:S01]  /*09a0*/  PLOP3.LUT P0, PT, PT, PT, UP0, 0x80, 0x0 ;  /* 0x000000000000781c */ /* 0x000fe20003f0f008 */
[----:B------:R-:W-:Y:S01]  /*09b0*/  IMAD.IADD R29, R99, 0x1, -R5 ;  /* 0x00000001631d7824 */ /* 0x000fe200078e0a05 */
[----:B------:R-:W-:Y:S01]  /*09c0*/  LEA.HI R4, R4, R98, RZ, 0x2 ;  /* 0x0000006204047211 */ /* 0x000fe200078f10ff */
[----:B------:R-:W-:Y:S01]  /*09d0*/  @!UP1 UIMAD UR7, UR24, UR7, UR10 ;  /* 0x00000007180792a4 */ /* 0x000fe2000f8e020a */
[----:B------:R-:W-:Y:S01]  /*09e0*/  IMAD.SHL.U32 R5, R12, 0x40, RZ ;  /* 0x000000400c057824 */ /* 0x000fe200078e00ff */
[----:B------:R-:W-:Y:S01]  /*09f0*/  @!UP1 UIMAD.WIDE.U32 UR32, UR24, UR6, URZ ;  /* 0x00000006182092a5 */ /* 0x000fe2000f8e003f */
[----:B------:R-:W-:Y:S01]  /*0a00*/  LOP3.LUT R4, R4, 0xffffffc, RZ, 0xc0, !PT ;  /* 0x0ffffffc04047812 */ /* 0x000fe200078ec0ff */
[----:B------:R-:W-:Y:S01]  /*0a10*/  @UP0 ULDC.64 UR10, c[0x0][0x248] ;  /* 0x00009200000a0ab9 */ /* 0x000fe20000000a00 */
[----:B------:R-:W-:Y:S01]  /*0a20*/  ULDC UR6, c[0x0][0x2d4] ;  /* 0x0000b50000067ab9 */ /* 0x000fe20000000800 */
[----:B------:R-:W-:Y:S01]  /*0a30*/  @UP0 UIMAD.WIDE.U32 UR30, UR27, UR10, URZ ;  /* 0x0000000a1b1e02a5 */ /* 0x000fe2000f8e003f */
[----:B------:R-:W-:Y:S01]  /*0a40*/  SHF.R.S32.HI R6, RZ, 0x1f, R2 ;  /* 0x0000001fff067819 */ /* 0x000fe20000011402 */
[----:B------:R-:W-:Y:S01]  /*0a50*/  UIMAD UR6, UR9, UR6, UR4 ;  /* 0x00000006090672a4 */ /* 0x000fe2000f8e0204 */
[----:B------:R-:W-:Y:S01]  /*0a60*/  IMAD.SHL.U32 R118, R29, 0x8, RZ ;  /* 0x000000081d767824 */ /* 0x000fe200078e00ff */
[----:B------:R-:W-:Y:S01]  /*0a70*/  @UP0 UIMAD UR27, UR27, UR11, URZ ;  /* 0x0000000b1b1b02a4 */ /* 0x000fe2000f8e023f */
[----:B------:R-:W-:Y:S01]  /*0a80*/  SHF.R.S32.HI R13, RZ, 0x1f, R12 ;  /* 0x0000001fff0d7819 */ /* 0x000fe2000001140c */
[----:B------:R-:W-:Y:S01]  /*0a90*/  IMAD.IADD R7, R98, 0x1, -R4 ;  /* 0x0000000162077824 */ /* 0x000fe200078e0a04 */
[----:B------:R-:W-:Y:S01]  /*0aa0*/  LOP3.LUT R5, R5, 0x1c0, RZ, 0xc0, !PT ;  /* 0x000001c005057812 */ /* 0x000fe200078ec0ff */
[----:B------:R-:W-:Y:S01]  /*0ab0*/  UIMAD UR26, UR6, UR18, URZ ;  /* 0x00000012061a72a4 */ /* 0x000fe2000f8e023f */
[----:B------:R-:W-:Y:S01]  /*0ac0*/  LEA.HI R4, R6, R2, RZ, 0x2 ;  /* 0x0000000206047211 */ /* 0x000fe200078f10ff */
[----:B------:R-:W-:Y:S01]  /*0ad0*/  @UP0 UIADD3 UR27, UR31, UR27, URZ ;  /* 0x0000001b1f1b0290 */ /* 0x000fe2000fffe03f */
[----:B------:R-:W-:Y:S01]  /*0ae0*/  LOP3.LUT R8, R5, 0x38, R118, 0xf8, !PT ;  /* 0x0000003805087812 */ /* 0x000fe200078ef876 */
[----:B------:R-:W-:Y:S01]  /*0af0*/  @!UP1 UIADD3 UR16, UR33, UR7, URZ ;  /* 0x0000000721109290 */ /* 0x000fe2000fffe03f */
[----:B------:R-:W-:Y:S01]  /*0b00*/  SHF.R.U32.HI R6, RZ, 0x3, R5 ;  /* 0x00000003ff067819 */ /* 0x000fe20000011605 */
[----:B------:R-:W-:Y:S01]  /*0b10*/  @!UP1 UMOV UR28, UR32 ;  /* 0x00000020001c9c82 */ /* 0x000fe20008000000 */
[----:B------:R-:W-:Y:S01]  /*0b20*/  IMAD.WIDE R10, R10, 0x40, R12 ;  /* 0x000000400a0a7825 */ /* 0x000fe200078e020c */
[----:B------:R-:W-:-:S02]  /*0b30*/  ISETP.GT.U32.AND P2, PT, R15, R3, PT ;  /* 0x000000030f00720c */ /* 0x000fc40003f44070 */
[----:B------:R-:W-:Y:S01]  /*0b40*/  SHF.R.S32.HI R5, RZ, 0x2, R4 ;  /* 0x00000002ff057819 */ /* 0x000fe20000011404 */
[----:B-1----:R-:W-:Y:S10]  /*0b50*/  @P0 BRA `(.L_x_862) ;  /* 0x0000000000300947 */ /* 0x002ff40003800000 */
        /* <DEDUP_REMOVED lines=12> */
.L_x_862:
[----:B------:R-:W-:Y:S01]  /*0c20*/  @UP0 UIADD3 UR6, UR25, UR8, URZ ;  /* 0x0000000819060290 */ /* 0x000fe2000fffe03f */
[----:B------:R-:W-:Y:S01]  /*0c30*/  @!P2 IMAD.IADD R3, R3, 0x1, -R15 ;  /* 0x000000010303a824 */ /* 0x000fe200078e0a0f */
[----:B------:R-:W-:Y:S01]  /*0c40*/  LOP3.LUT R9, R17, UR15, RZ, 0x3c, !PT ;  /* 0x0000000f11097c12 */ /* 0x000fe2000f8e3cff */
[----:B------:R-:W-:Y:S01]  /*0c50*/  @UP0 ULDC.64 UR8, c[0x0][0x250] ;  /* 0x0000940000080ab9 */ /* 0x000fe20000000a00 */
[----:B------:R-:W-:Y:S01]  /*0c60*/  LOP3.LUT R4, R4, 0x7ffffffc, RZ, 0xc0, !PT ;  /* 0x7ffffffc04047812 */ /* 0x000fe200078ec0ff */
[----:B------:R-:W-:Y:S01]  /*0c70*/  @UP0 UIMAD.WIDE.U32 UR32, UR6, UR8, URZ ;  /* 0x00000008062002a5 */ /* 0x000fe2000f8e003f */
[----:B------:R-:W-:Y:S01]  /*0c80*/  ISETP.GE.U32.AND P4, PT, R3, R15, PT ;  /* 0x0000000f0300720c */ /* 0x000fe20003f86070 */
[----:B------:R-:W-:Y:S01]  /*0c90*/  @UP0 UIMAD UR6, UR6, UR9, URZ ;  /* 0x00000009060602a4 */ /* 0x000fe2000f8e023f */
[----:B------:R-:W-:Y:S01]  /*0ca0*/  LEA.HI R3, R20, R99, RZ, 0x6 ;  /* 0x0000006314037211 */ /* 0x000fe200078f30ff */
[----:B------:R-:W-:Y:S01]  /*0cb0*/  USHF.R.S32.HI UR29, URZ, 0x1f, UR15 ;  /* 0x0000001f3f1d7899 */ /* 0x000fe2000801140f */
[----:B------:R-:W-:Y:S01]  /*0cc0*/  ISETP.GE.AND P1, PT, R9, RZ, PT ;  /* 0x000000ff0900720c */ /* 0x000fe20003f26270 */
[----:B------:R-:W-:Y:S01]  /*0cd0*/  @UP0 UIADD3 UR6, UR33, UR6, URZ ;  /* 0x0000000621060290 */ /* 0x000fe2000fffe03f */
[----:B------:R-:W-:Y:S01]  /*0ce0*/  LOP3.LUT R14, R8, R6, RZ, 0x3c, !PT ;  /* 0x00000006080e7212 */ /* 0x000fe200078e3cff */
[----:B------:R-:W-:Y:S01]  /*0cf0*/  IMAD R18, R7, 0x10, R5 ;  /* 0x0000001007127824 */ /* 0x000fe200078e0205 */
[----:B------:R-:W-:Y:S01]  /*0d00*/  ISETP.NE.AND P3, PT, R17, RZ, PT ;  /* 0x000000ff1100720c */ /* 0x000fe20003f65270 */
[----:B------:R-:W-:Y:S01]  /*0d10*/  IMAD.IADD R16, R2, 0x1, -R4 ;  /* 0x0000000102107824 */ /* 0x000fe200078e0a04 */
[----:B------:R-:W-:Y:S01]  /*0d20*/  SHF.R.S32.HI R119, RZ, 0x1f, R118 ;  /* 0x0000001fff777819 */ /* 0x000fe20000011476 */
[----:B------:R-:W-:Y:S01]  /*0d30*/  IMAD.SHL.U32 R9, R3, 0x8, RZ ;  /* 0x0000000803097824 */ /* 0x000fe200078e00ff */
[----:B------:R-:W-:Y:S09]  /*0d40*/  @P0 BRA `(.L_x_863) ;  /* 0x0000000000300947 */ /* 0x000ff20003800000 */
        /* <DEDUP_REMOVED lines=12> */
.L_x_863:
[C---:B------:R-:W-:Y:S01]  /*0e10*/  IMAD R7, R13.reuse, UR10, RZ ;  /* 0x0000000a0d077c24 */ /* 0x040fe2000f8e02ff */
[----:B------:R-:W-:Y:S01]  /*0e20*/  @!P2 IADD3 R0, R0, 0x1, RZ ;  /* 0x000000010000a810 */ /* 0x000fe20007ffe0ff */
[----:B------:R-:W-:Y:S01]  /*0e30*/  IMAD R6, R13, UR8, RZ ;  /* 0x000000080d067c24 */ /* 0x000fe2000f8e02ff */
[----:B------:R-:W-:Y:S01]  /*0e40*/  LOP3.LUT R9, R14, 0xfffffe00, R9, 0xf8, !PT ;  /* 0xfffffe000e097812 */ /* 0x000fe200078ef809 */
[--C-:B------:R-:W-:Y:S01]  /*0e50*/  IMAD.WIDE.U32 R4, R12, UR10, R118.reuse ;  /* 0x0000000a0c047c25 */ /* 0x100fe2000f8e0076 */
[----:B------:R-:W-:Y:S01]  /*0e60*/  ULDC.64 UR24, c[0x0][0x260] ;  /* 0x0000980000187ab9 */ /* 0x000fe20000000a00 */
[----:B------:R-:W-:Y:S01]  /*0e70*/  IADD3 R107, R118, 0x40, RZ ;  /* 0x00000040766b7810 */ /* 0x000fe20007ffe0ff */
[----:B------:R-:W-:Y:S01]  /*0e80*/  BSSY B0, `(.L_x_864) ;  /* 0x000004f000007945 */ /* 0x000fe20003800000 */
[----:B------:R-:W-:Y:S01]  /*0e90*/  IMAD.WIDE.U32 R2, R12, UR8, R118 ;  /* 0x000000080c027c25 */ /* 0x000fe2000f8e0076 */
[----:B------:R-:W-:-:S03]  /*0ea0*/  SHF.L.U32 R16, R16, 0x1, RZ ;  /* 0x0000000110107819 */ /* 0x000fc600000006ff */
[C---:B------:R-:W-:Y:S02]  /*0eb0*/  IMAD R7, R12.reuse, UR11, R7 ;  /* 0x0000000b0c077c24 */ /* 0x040fe4000f8e0207 */
[----:B------:R-:W-:Y:S01]  /*0ec0*/  IMAD R8, R12, UR9, R6 ;  /* 0x000000090c087c24 */ /* 0x000fe2000f8e0206 */
[----:B------:R-:W-:Y:S01]  /*0ed0*/  IADD3 R6, P2, R4, UR30, RZ ;  /* 0x0000001e04067c10 */ /* 0x000fe2000ff5e0ff */
[----:B------:R-:W-:Y:S01]  /*0ee0*/  @P4 VIADD R0, R0, 0x1 ;  /* 0x0000000100004836 */ /* 0x000fe20000000000 */
[----:B------:R-:W-:Y:S01]  /*0ef0*/  IADD3 R4, P0, R2, UR32, RZ ;  /* 0x0000002002047c10 */ /* 0x000fe2000ff1e0ff */
[C---:B------:R-:W-:Y:S01]  /*0f00*/  VIADD R106, R118.reuse, 0x80 ;  /* 0x00000080766a7836 */ /* 0x040fe20000000000 */
[----:B------:R-:W-:Y:S01]  /*0f10*/  IADD3.X R7, R5, UR27, R7, P2, !PT ;  /* 0x0000001b05077c10 */ /* 0x000fe200097fe407 */
[----:B------:R-:W1:Y:S01]  /*0f20*/  S2UR UR27, SR_CgaCtaId ;  /* 0x00000000001b79c3 */ /* 0x000e620000008800 */
[----:B------:R-:W-:Y:S01]  /*0f30*/  IADD3.X R5, R3, UR6, R8, P0, !PT ;  /* 0x0000000603057c10 */ /* 0x000fe200087fe408 */
[----:B------:R-:W-:Y:S01]  /*0f40*/  ULDC.64 UR6, c[0x0][0x258] ;  /* 0x0000960000067ab9 */ /* 0x000fe20000000a00 */
[----:B------:R-:W-:Y:S01]  /*0f50*/  IADD3 R2, P0, R118, UR28, RZ ;  /* 0x0000001c76027c10 */ /* 0x000fe2000ff1e0ff */
[----:B------:R-:W-:Y:S01]  /*0f60*/  UIMAD UR28, UR29, UR6, URZ ;  /* 0x000000061d1c72a4 */ /* 0x000fe2000f8e023f */
[----:B------:R-:W-:Y:S01]  /*0f70*/  @!P1 IADD3 R0, -R0, RZ, RZ ;  /* 0x000000ff00009210 */ /* 0x000fe20007ffe1ff */
[----:B------:R-:W-:Y:S01]  /*0f80*/  IMAD.U32 R14, RZ, RZ, UR6 ;  /* 0x00000006ff0e7e24 */ /* 0x000fe2000f8e00ff */
[----:B------:R-:W-:Y:S01]  /*0f90*/  @!P3 LOP3.LUT R0, RZ, R17, RZ, 0x33, !PT ;  /* 0x00000011ff00b212 */ /* 0x000fe200078e33ff */
[----:B------:R-:W-:Y:S01]  /*0fa0*/  UIMAD UR28, UR15, UR7, UR28 ;  /* 0x000000070f1c72a4 */ /* 0x000fe2000f8e021c */
[----:B------:R-:W-:Y:S01]  /*0fb0*/  IADD3.X R3, R119, UR16, RZ, P0, !PT ;  /* 0x0000001077037c10 */ /* 0x000fe200087fe4ff */
[----:B------:R-:W-:Y:S01]  /*0fc0*/  UIADD3 UR16, UR17, -0x1, URZ ;  /* 0xffffffff11107890 */ /* 0x000fe2000fffe03f */
[----:B------:R-:W-:Y:S01]  /*0fd0*/  SHF.R.S32.HI R8, RZ, 0x1f, R0 ;  /* 0x0000001fff087819 */ /* 0x000fe20000011400 */
[----:B------:R-:W-:Y:S01]  /*0fe0*/  ULDC.64 UR6, c[0x0][0x268] ;  /* 0x00009a0000067ab9 */ /* 0x000fe20000000a00 */
[----:B------:R-:W-:Y:S01]  /*0ff0*/  IMAD.WIDE.U32 R30, R0, UR24, R6 ;  /* 0x00000018001e7c25 */ /* 0x000fe2000f8e0006 */
[----:B------:R-:W-:-:S03]  /*1000*/  IADD3 R17, R12, 0x10, RZ ;  /* 0x000000100c117810 */ /* 0x000fc60007ffe0ff */
[----:B------:R-:W-:Y:S01]  /*1010*/  IMAD.WIDE.U32 R26, R0, UR6, R4 ;  /* 0x00000006001a7c25 */ /* 0x000fe2000f8e0004 */
[----:B------:R2:W-:Y:S03]  /*1020*/  STL.64 [R1+0x68], R30 ;  /* 0x0000681e01007387 */ /* 0x0005e60000100a00 */
[----:B------:R-:W-:Y:S01]  /*1030*/  IMAD.WIDE.U32 R14, R14, UR15, R2 ;  /* 0x0000000f0e0e7c25 */ /* 0x000fe2000f8e0002 */
[----:B------:R2:W-:Y:S01]  /*1040*/  STL.64 [R1+0x60], R26 ;  /* 0x0000601a01007387 */ /* 0x0005e20000100a00 */
[----:B------:R-:W-:Y:S02]  /*1050*/  UIMAD UR15, UR16, -0x40, UR19 ;  /* 0xffffffc0100f78a4 */ /* 0x000fe4000f8e0213 */
[C---:B------:R-:W-:Y:S01]  /*1060*/  IMAD R2, R8.reuse, UR24, RZ ;  /* 0x0000001808027c24 */ /* 0x040fe2000f8e02ff */
[----:B------:R-:W-:Y:S01]  /*1070*/  UIADD3 UR24, -UR4, UR14, URZ ;  /* 0x0000000e04187290 */ /* 0x000fe2000fffe13f */
[----:B------:R2:W-:Y:S01]  /*1080*/  STL [R1+0x24], R107 ;  /* 0x0000246b01007387 */ /* 0x0005e20000100800 */
[----:B------:R-:W-:Y:S01]  /*1090*/  IMAD R8, R8, UR6, RZ ;  /* 0x0000000608087c24 */ /* 0x000fe2000f8e02ff */
[----:B------:R-:W-:Y:S01]  /*10a0*/  UMOV UR4, 0x400 ;  /* 0x0000040000047882 */ /* 0x000fe20000000000 */
[----:B------:R-:W-:Y:S01]  /*10b0*/  IMAD R24, R0, UR25, R2 ;  /* 0x0000001900187c24 */ /* 0x000fe2000f8e0202 */
[----:B------:R2:W-:Y:S01]  /*10c0*/  STL [R1+0x30], R106 ;  /* 0x0000306a01007387 */ /* 0x0005e20000100800 */
[----:B------:R-:W-:Y:S01]  /*10d0*/  ISETP.GE.AND P0, PT, R12, UR24, PT ;  /* 0x000000180c007c0c */ /* 0x000fe2000bf06270 */
[----:B-1----:R-:W-:Y:S01]  /*10e0*/  ULEA UR4, UR27, UR4, 0x18 ;  /* 0x000000041b047291 */ /* 0x002fe2000f8ec03f */
[----:B------:R-:W-:-:S02]  /*10f0*/  IMAD R25, R0, UR7, R8 ;  /* 0x0000000700197c24 */ /* 0x000fc4000f8e0208 */
[----:B------:R-:W-:-:S03]  /*1100*/  VIADD R23, R12, 0x20 ;  /* 0x000000200c177836 */ /* 0x000fc60000000000 */
[----:B------:R-:W-:Y:S02]  /*1110*/  LEA R203, R9, UR4, 0x1 ;  /* 0x0000000409cb7c11 */ /* 0x000fe4000f8e08ff */
[----:B------:R-:W-:-:S04]  /*1120*/  IADD3 R9, R15, UR28, RZ ;  /* 0x0000001c0f097c10 */ /* 0x000fc8000fffe0ff */
[----:B------:R-:W-:Y:S05]  /*1130*/  @P0 BRA `(.L_x_865) ;  /* 0x00000000008c0947 */ /* 0x000fea0003800000 */
        /* <DEDUP_REMOVED lines=35> */
.L_x_865:
[----:B------:R-:W-:Y:S05]  /*1370*/  BSYNC B0 ;  /* 0x0000000000007941 */ /* 0x000fea0003800000 */
.L_x_864:
[C---:B------:R-:W-:Y:S01]  /*1380*/  ISETP.GE.AND P2, PT, R17.reuse, UR24, PT ;  /* 0x0000001811007c0c */ /* 0x040fe2000bf46270 */
[----:B------:R-:W-:Y:S01]  /*1390*/  ULEA UR6, UR17, UR26, 0x6 ;  /* 0x0000001a11067291 */ /* 0x000fe2000f8e303f */
[----:B------:R-:W-:Y:S01]  /*13a0*/  IMAD R96, R18, UR18, R16 ;  /* 0x0000001212607c24 */ /* 0x000fe2000f8e0210 */
[----:B------:R-:W-:Y:S01]  /*13b0*/  BSSY B0, `(.L_x_866) ;  /* 0x000002e000007945 */ /* 0x000fe20003800000 */
[----:B------:R-:W-:Y:S01]  /*13c0*/  ISETP.GE.AND P6, PT, R17, UR15, PT ;  /* 0x0000000f11007c0c */ /* 0x000fe2000bfc6270 */
[----:B------:R-:W-:Y:S01]  /*13d0*/  UIADD3 UR6, UR6, -0x40, URZ ;  /* 0xffffffc006067890 */ /* 0x000fe2000fffe03f */
[----:B------:R-:W-:Y:S01]  /*13e0*/  ISETP.GE.AND P1, PT, R23, UR24, PT ;  /* 0x0000001817007c0c */ /* 0x000fe2000bf26270 */
[----:B------:R-:W-:-:S04]  /*13f0*/  VIADD R22, R12, 0x30 ;  /* 0x000000300c167836 */ /* 0x000fc80000000000 */
[----:B------:R-:W-:Y:S01]  /*1400*/  IADD3 R102, P0, R96, UR6, RZ ;  /* 0x0000000660667c10 */ /* 0x000fe2000ff1e0ff */
[----:B------:R-:W-:Y:S01]  /*1410*/  IMAD.U32 R100, RZ, RZ, UR6 ;  /* 0x00000006ff647e24 */ /* 0x000fe2000f8e00ff */
[----:B------:R-:W-:Y:S11]  /*1420*/  @P2 BRA `(.L_x_867) ;  /* 0x0000000000982947 */ /* 0x000ff60003800000 */
[----:B------:R-:W-:Y:S01]  /*1430*/  ULDC UR25, c[0x0][0x2d0] ;  /* 0x0000b40000197ab9 */ /* 0x000fe20000000800 */
[----:B------:R-:W-:Y:S01]  /*1440*/  IADD3 R0, P2, R10, 0x10, RZ ;  /* 0x000000100a007810 */ /* 0x000fe20007f5e0ff */
[----:B------:R-:W-:Y:S01]  /*1450*/  ULDC.64 UR6, c[0x0][0x240] ;  /* 0x0000900000067ab9 */ /* 0x000fe20000000a00 */
[----:B------:R-:W-:Y:S01]  /*1460*/  ISETP.GE.AND P5, PT, R118, UR25, PT ;  /* 0x0000001976007c0c */ /* 0x000fe2000bfa6270 */
[----:B-1-3--:R-:W-:Y:S01]  /*1470*/  IMAD.MOV.U32 R3, RZ, RZ, R9 ;  /* 0x000000ffff037224 */ /* 0x00afe200078e0009 */
[----:B------:R-:W-:Y:S01]  /*1480*/  ISETP.GE.AND P4, PT, R107, UR25, PT ;  /* 0x000000196b007c0c */ /* 0x000fe2000bf86270 */
[----:B------:R-:W-:Y:S01]  /*1490*/  IMAD.X R2, RZ, RZ, R11, P2 ;  /* 0x000000ffff027224 */ /* 0x000fe200010e060b */
[----:B------:R-:W-:-:S03]  /*14a0*/  ISETP.GE.AND P2, PT, R106, UR25, PT ;  /* 0x000000196a007c0c */ /* 0x000fc6000bf46270 */
[----:B------:R-:W-:Y:S02]  /*14b0*/  IMAD R16, R2, UR6, RZ ;  /* 0x0000000602107c24 */ /* 0x000fe4000f8e02ff */
[----:B------:R-:W-:-:S04]  /*14c0*/  IMAD.MOV.U32 R2, RZ, RZ, R14 ;  /* 0x000000ffff027224 */ /* 0x000fc800078e000e */
[----:B------:R-:W1:Y:S01]  /*14d0*/  @!P5 LDC.64 R6, c[0x0][0x210] ;  /* 0x00008400ff06db82 */ /* 0x000e620000000a00 */
[C---:B------:R-:W-:Y:S01]  /*14e0*/  IMAD.WIDE.U32 R2, R0.reuse, UR6, R2 ;  /* 0x0000000600027c25 */ /* 0x040fe2000f8e0002 */
[----:B------:R4:W-:Y:S03]  /*14f0*/  @P5 STS.128 [R203+0x800], RZ ;  /* 0x000800ffcb005388 */ /* 0x0009e60000000c00 */
[----:B------:R-:W-:-:S03]  /*1500*/  IMAD R0, R0, UR7, R16 ;  /* 0x0000000700007c24 */ /* 0x000fc6000f8e0210 */
[----:B------:R-:W3:Y:S01]  /*1510*/  @!P4 LDC.64 R4, c[0x0][0x210] ;  /* 0x00008400ff04cb82 */ /* 0x000ee20000000a00 */
[----:B------:R-:W-:Y:S01]  /*1520*/  IMAD.IADD R0, R3, 0x1, R0 ;  /* 0x0000000103007824 */ /* 0x000fe200078e0200 */
        /* <DEDUP_REMOVED lines=22> */
.L_x_867:
[----:B------:R-:W-:Y:S05]  /*1690*/  BSYNC B0 ;  /* 0x0000000000007941 */ /* 0x000fea0003800000 */
.L_x_866:
[----:B------:R-:W-:Y:S01]  /*16a0*/  BSSY B0, `(.L_x_868) ;  /* 0x000002a000007945 */ /* 0x000fe20003800000 */
[----:B------:R-:W-:Y:S02]  /*16b0*/  ISETP.GE.AND P2, PT, R22, UR24, PT ;  /* 0x0000001816007c0c */ /* 0x000fe4000bf46270 */
[----:B------:R-:W-:Y:S01]  /*16c0*/  LEA.HI R20, R20, R99, RZ, 0x4 ;  /* 0x0000006314147211 */ /* 0x000fe200078f20ff */
[----:B------:R-:W-:Y:S05]  /*16d0*/  @P1 BRA `(.L_x_869) ;  /* 0x0000000000981947 */ /* 0x000fea0003800000 */
        /* <DEDUP_REMOVED lines=10> */
[----:B----4-:R-:W1:Y:S01]  /*1780*/  @!P5 LDC.64 R6, c[0x0][0x210] ;  /* 0x00008400ff06db82 */ /* 0x010e620000000a00 */
[C---:B------:R-:W-:Y:S01]  /*1790*/  IMAD.WIDE.U32 R2, R0.reuse, UR6, R2 ;  /* 0x0000000600027c25 */ /* 0x040fe2000f8e0002 */
[----:B------:R3:W-:Y:S03]  /*17a0*/  @P5 STS.128 [R203+0x1000], RZ ;  /* 0x001000ffcb005388 */ /* 0x0007e60000000c00 */
[----:B------:R-:W-:-:S03]  /*17b0*/  IMAD R0, R0, UR7, R16 ;  /* 0x0000000700007c24 */ /* 0x000fc6000f8e0210 */
[----:B------:R-:W4:Y:S01]  /*17c0*/  @!P4 LDC.64 R4, c[0x0][0x210] ;  /* 0x00008400ff04cb82 */ /* 0x000f220000000a00 */
[----:B------:R-:W-:Y:S01]  /*17d0*/  IMAD.IADD R0, R3, 0x1, R0 ;  /* 0x0000000103007824 */ /* 0x000fe200078e0200 */
        /* <DEDUP_REMOVED lines=22> */
.L_x_869:
[----:B------:R-:W-:Y:S05]  /*1940*/  BSYNC B0 ;  /* 0x0000000000007941 */ /* 0x000fea0003800000 */
.L_x_868:
[----:B------:R-:W-:Y:S01]  /*1950*/  LOP3.LUT R16, R20, 0xfffffff0, RZ, 0xc0, !PT ;  /* 0xfffffff014107812 */ /* 0x000fe200078ec0ff */
[----:B------:R-:W-:Y:S01]  /*1960*/  BSSY B0, `(.L_x_870) ;  /* 0x000002b000007945 */ /* 0x000fe20003800000 */
[----:B------:R-:W-:Y:S02]  /*1970*/  ISETP.GE.AND P1, PT, R17, UR15, PT ;  /* 0x0000000f11007c0c */ /* 0x000fe4000bf26270 */
[----:B------:R-:W-:Y:S01]  /*1980*/  SHF.R.S32.HI R21, RZ, 0x4, R20 ;  /* 0x00000004ff157819 */ /* 0x000fe20000011414 */
[----:B------:R-:W-:Y:S01]  /*1990*/  IMAD.IADD R16, R99, 0x1, -R16 ;  /* 0x0000000163107824 */ /* 0x000fe200078e0a10 */
        /* <DEDUP_REMOVED lines=8> */
[----:B------:R-:W-:Y:S01]  /*1a20*/  ISETP.GE.AND P2, PT, R106, UR24, PT ;  /* 0x000000186a007c0c */ /* 0x000fe2000bf46270 */
[----:B------:R-:W-:Y:S02]  /*1a30*/  IMAD.MOV.U32 R3, RZ, RZ, R9 ;  /* 0x000000ffff037224 */ /* 0x000fe400078e0009 */
[----:B------:R-:W-:-:S02]  /*1a40*/  IMAD R10, R10, UR6, RZ ;  /* 0x000000060a0a7c24 */ /* 0x000fc4000f8e02ff */
[----:B----4-:R-:W-:-:S04]  /*1a50*/  IMAD.WIDE.U32 R6, R0, UR6, R2 ;  /* 0x0000000600067c25 */ /* 0x010fc8000f8e0002 */
        /* <DEDUP_REMOVED lines=27> */
.L_x_871:
[----:B------:R-:W-:Y:S05]  /*1c10*/  BSYNC B0 ;  /* 0x0000000000007941 */ /* 0x000fea0003800000 */
.L_x_870:
[----:B------:R-:W-:Y:S01]  /*1c20*/  IMAD.IADD R105, R31, 0x1, R24 ;  /* 0x000000011f697824 */ /* 0x000fe200078e0218 */
[----:B------:R-:W-:Y:S01]  /*1c30*/  USHF.L.U32 UR25, UR10, 0x6, URZ ;  /* 0x000000060a197899 */ /* 0x000fe2000800063f */
[----:B------:R-:W-:Y:S01]  /*1c40*/  IMAD.MOV.U32 R104, RZ, RZ, R30 ;  /* 0x000000ffff687224 */ /* 0x000fe200078e001e */
[----:B------:R-:W-:Y:S01]  /*1c50*/  USHF.L.U64.HI UR24, UR10, 0x6, UR11 ;  /* 0x000000060a187899 */ /* 0x000fe2000801020b */
[----:B------:R-:W-:Y:S01]  /*1c60*/  ISETP.GE.AND P2, PT, R12, UR15, PT ;  /* 0x0000000f0c007c0c */ /* 0x000fe2000bf46270 */
[----:B------:R-:W-:Y:S01]  /*1c70*/  USHF.R.S32.HI UR28, URZ, 0x1f, UR16 ;  /* 0x0000001f3f1c7899 */ /* 0x000fe20008011410 */
[----:B-1-3--:R-:W-:Y:S01]  /*1c80*/  SHF.R.S32.HI R2, RZ, 0x1f, R16 ;  /* 0x0000001fff027819 */ /* 0x00afe20000011410 */
[----:B------:R1:W-:Y:S01]  /*1c90*/  STL.64 [R1+0x58], R104 ;  /* 0x0000586801007387 */ /* 0x0003e20000100a00 */
[----:B------:R-:W-:Y:S01]  /*1ca0*/  UIMAD UR6, UR24, UR16, URZ ;  /* 0x00000010180672a4 */ /* 0x000fe2000f8e023f */
[----:B------:R-:W-:Y:S01]  /*1cb0*/  IMAD.U32 R97, RZ, RZ, UR25 ;  /* 0x00000019ff617e24 */ /* 0x000fe2000f8e00ff */
[----:B------:R-:W-:Y:S01]  /*1cc0*/  LEA.HI R17, R2, R16, RZ, 0x3 ;  /* 0x0000001002117211 */ /* 0x000fe200078f18ff */
[----:B------:R-:W-:Y:S01]  /*1cd0*/  BSSY B0, `(.L_x_872) ;  /* 0x0000027000007945 */ /* 0x000fe20003800000 */
[----:B------:R-:W-:Y:S01]  /*1ce0*/  UIMAD UR6, UR28, UR25, UR6 ;  /* 0x000000191c0672a4 */ /* 0x000fe2000f8e0206 */
[----:B------:R-:W-:Y:S01]  /*1cf0*/  LEA.HI R0, R20, R21, RZ, 0x1 ;  /* 0x0000001514007211 */ /* 0x000fe200078f08ff */
[----:B------:R-:W-:Y:S01]  /*1d00*/  IMAD.WIDE.U32 R2, R97, UR16, R104 ;  /* 0x0000001061027c25 */ /* 0x000fe2000f8e0068 */
[----:B----4-:R-:W-:-:S02]  /*1d10*/  LOP3.LUT R4, R17, 0xfffffff8, RZ, 0xc0, !PT ;  /* 0xfffffff811047812 */ /* 0x010fc400078ec0ff */
[----:B------:R-:W-:Y:S02]  /*1d20*/  LOP3.LUT R0, R0, 0xfffffffe, RZ, 0xc0, !PT ;  /* 0xfffffffe00007812 */ /* 0x000fe400078ec0ff */
[----:B------:R-:W-:Y:S01]  /*1d30*/  IADD3 R5, R3, UR6, RZ ;  /* 0x0000000603057c10 */ /* 0x000fe2000fffe0ff */
[----:B------:R-:W-:Y:S01]  /*1d40*/  IMAD.IADD R28, R16, 0x1, -R4 ;  /* 0x00000001101c7824 */ /* 0x000fe200078e0a04 */
[----:B------:R-:W-:Y:S01]  /*1d50*/  IADD3 R21, R21, -R0, RZ ;  /* 0x8000000015157210 */ /* 0x000fe20007ffe0ff */
[----:B------:R-:W-:Y:S06]  /*1d60*/  @P2 BRA `(.L_x_873) ;  /* 0x0000000000742947 */ /* 0x000fec0003800000 */
[----:B------:R-:W-:Y:S02]  /*1d70*/  ULDC UR6, c[0x0][0x2d0] ;  /* 0x0000b40000067ab9 */ /* 0x000fe40000000800 */
[----:B------:R-:W-:Y:S02]  /*1d80*/  ISETP.GE.AND P5, PT, R118, UR6, PT ;  /* 0x0000000676007c0c */ /* 0x000fe4000bfa6270 */
[----:B------:R-:W-:Y:S02]  /*1d90*/  ISETP.GE.AND P4, PT, R107, UR6, PT ;  /* 0x000000066b007c0c */ /* 0x000fe4000bf86270 */
[----:B------:R-:W-:-:S09]  /*1da0*/  ISETP.GE.AND P2, PT, R106, UR6, PT ;  /* 0x000000066a007c0c */ /* 0x000fd2000bf46270 */
[----:B------:R-:W3:Y:S01]  /*1db0*/  @!P5 LDC.64 R8, c[0x0][0x218] ;  /* 0x00008600ff08db82 */ /* 0x000ee20000000a00 */
[----:B------:R4:W-:Y:S07]  /*1dc0*/  @P5 STS.128 [R203+0x6000], RZ ;  /* 0x006000ffcb005388 */ /* 0x0009ee0000000c00 */
[----:B------:R-:W5:Y:S01]  /*1dd0*/  @!P4 LDC.64 R6, c[0x0][0x218] ;  /* 0x00008600ff06cb82 */ /* 0x000f620000000a00 */
[----:B---3--:R-:W-:-:S04]  /*1de0*/  @!P5 LEA R8, P3, R2, R8, 0x1 ;  /* 0x000000080208d211 */ /* 0x008fc800078608ff */
[C---:B------:R-:W-:Y:S02]  /*1df0*/  @!P5 LEA.HI.X R9, R2.reuse, R9, R5, 0x1, P3 ;  /* 0x000000090209d211 */ /* 0x040fe400018f0c05 */
[----:B-----5:R-:W-:-:S03]  /*1e00*/  @!P4 LEA R6, P3, R2, R6, 0x1 ;  /* 0x000000060206c211 */ /* 0x020fc600078608ff */
        /* <DEDUP_REMOVED lines=19> */
.L_x_873:
[----:B------:R-:W-:Y:S05]  /*1f40*/  BSYNC B0 ;  /* 0x0000000000007941 */ /* 0x000fea0003800000 */
.L_x_872:
[----:B------:R-:W-:Y:S01]  /*1f50*/  USHF.L.U64.HI UR26, UR10, 0x4, UR11 ;  /* 0x000000040a1a7899 */ /* 0x000fe2000801020b */
[----:B------:R-:W-:Y:S01]  /*1f60*/  BSSY B0, `(.L_x_874) ;  /* 0x0000023000007945 */ /* 0x000fe20003800000 */
[----:B------:R-:W-:Y:S01]  /*1f70*/  USHF.L.U32 UR27, UR10, 0x4, URZ ;  /* 0x000000040a1b7899 */ /* 0x000fe2000800063f */
[----:B------:R-:W-:Y:S02]  /*1f80*/  SHF.L.U32 R11, R28, 0x6, RZ ;  /* 0x000000061c0b7819 */ /* 0x000fe400000006ff */
[----:B------:R-:W-:Y:S09]  /*1f90*/  @P6 BRA `(.L_x_875) ;  /* 0x00000000007c6947 */ /* 0x000ff20003800000 */
[----:B------:R-:W-:Y:S01]  /*1fa0*/  ULDC UR6, c[0x0][0x2d0] ;  /* 0x0000b40000067ab9 */ /* 0x000fe20000000800 */
[----:B------:R-:W-:Y:S02]  /*1fb0*/  IADD3 R0, P3, R2, UR27, RZ ;  /* 0x0000001b02007c10 */ /* 0x000fe4000ff7e0ff */
[----:B------:R-:W-:Y:S02]  /*1fc0*/  ISETP.GE.AND P5, PT, R118, UR6, PT ;  /* 0x0000000676007c0c */ /* 0x000fe4000bfa6270 */
[----:B------:R-:W-:Y:S02]  /*1fd0*/  ISETP.GE.AND P4, PT, R107, UR6, PT ;  /* 0x000000066b007c0c */ /* 0x000fe4000bf86270 */
[----:B------:R-:W-:Y:S02]  /*1fe0*/  ISETP.GE.AND P2, PT, R106, UR6, PT ;  /* 0x000000066a007c0c */ /* 0x000fe4000bf46270 */
[----:B------:R-:W-:-:S07]  /*1ff0*/  IADD3.X R10, R5, UR26, RZ, P3, !PT ;  /* 0x0000001a050a7c10 */ /* 0x000fce0009ffe4ff */
[----:B----4-:R-:W4:Y:S01]  /*2000*/  @!P5 LDC.64 R8, c[0x0][0x218] ;  /* 0x00008600ff08db82 */ /* 0x010f220000000a00 */
[----:B------:R1:W-:Y:S07]  /*2010*/  @P5 STS.128 [R203+0x6800], RZ ;  /* 0x006800ffcb005388 */ /* 0x0003ee0000000c00 */
[----:B---3--:R-:W3:Y:S01]  /*2020*/  @!P4 LDC.64 R6, c[0x0][0x218] ;  /* 0x00008600ff06cb82 */ /* 0x008ee20000000a00 */
[----:B----4-:R-:W-:-:S04]  /*2030*/  @!P5 LEA R8, P6, R0, R8, 0x1 ;  /* 0x000000080008d211 */ /* 0x010fc800078c08ff */
        /* <DEDUP_REMOVED lines=21> */
.L_x_875:
[----:B------:R-:W-:Y:S05]  /*2190*/  BSYNC B0 ;  /* 0x0000000000007941 */ /* 0x000fea0003800000 */
.L_x_874:
[----:B------:R-:W-:Y:S01]  /*21a0*/  ISETP.GE.AND P2, PT, R23, UR15, PT ;  /* 0x0000000f17007c0c */ /* 0x000fe2000bf46270 */
[----:B-1-34-:R-:W-:Y:S01]  /*21b0*/  IMAD.SHL.U32 R6, R21, 0x8, RZ ;  /* 0x0000000815067824 */ /* 0x01afe200078e00ff */
[----:B------:R-:W-:Y:S01]  /*21c0*/  LOP3.LUT R0, R11, 0x1c0, RZ, 0xc0, !PT ;  /* 0x000001c00b007812 */ /* 0x000fe200078ec0ff */
[----:B------:R-:W-:Y:S01]  /*21d0*/  BSSY B0, `(.L_x_876) ;  /* 0x0000026000007945 */ /* 0x000fe20003800000 */
[----:B------:R-:W-:Y:S02]  /*21e0*/  ISETP.GE.AND P6, PT, R22, UR15, PT ;  /* 0x0000000f16007c0c */ /* 0x000fe4000bfc6270 */
[----:B------:R-:W-:Y:S02]  /*21f0*/  LOP3.LUT R16, R0, 0x8, R6, 0xf8, !PT ;  /* 0x0000000800107812 */ /* 0x000fe400078ef806 */
[----:B------:R-:W-:-:S05]  /*2200*/  SHF.R.U32.HI R11, RZ, 0x3, R0 ;  /* 0x00000003ff0b7819 */ /* 0x000fca0000011600 */
        /* <DEDUP_REMOVED lines=9> */
[----:B------:R-:W1:Y:S01]  /*22a0*/  @!P5 LDC.64 R8, c[0x0][0x218] ;  /* 0x00008600ff08db82 */ /* 0x000e620000000a00 */
[----:B------:R3:W-:Y:S07]  /*22b0*/  @P5 STS.128 [R203+0x7000], RZ ;  /* 0x007000ffcb005388 */ /* 0x0007ee0000000c00 */
        /* <DEDUP_REMOVED lines=23> */
.L_x_877:
[----:B------:R-:W-:Y:S05]  /*2430*/  BSYNC B0 ;  /* 0x0000000000007941 */ /* 0x000fea0003800000 */
.L_x_876:
        /* <DEDUP_REMOVED lines=11> */
[----:B-1-3--:R-:W1:Y:S01]  /*24f0*/  @!P5 LDC.64 R6, c[0x0][0x218] ;  /* 0x00008600ff06db82 */ /* 0x00ae620000000a00 */
        /* <DEDUP_REMOVED lines=24> */
.L_x_879:
[----:B------:R-:W-:Y:S05]  /*2680*/  BSYNC B0 ;  /* 0x0000000000007941 */ /* 0x000fea0003800000 */
.L_x_878:
[----:B------:R-:W0:Y:S01]  /*2690*/  LDGDEPBAR ;  /* 0x00000000000079af */ /* 0x000e220000000000 */
[C---:B------:R-:W-:Y:S01]  /*26a0*/  ISETP.GE.AND P3, PT, R12.reuse, UR15, PT ;  /* 0x0000000f0c007c0c */ /* 0x040fe2000bf66270 */
[----:B---3--:R-:W-:Y:S01]  /*26b0*/  IMAD.IADD R8, R27, 0x1, R25 ;  /* 0x000000011b087824 */ /* 0x008fe200078e0219 */
[----:B------:R-:W-:Y:S01]  /*26c0*/  UIMAD UR6, UR28, UR8, URZ ;  /* 0x000000081c0672a4 */ /* 0x000fe2000f8e023f */
[----:B------:R-:W-:Y:S01]  /*26d0*/  IMAD.SHL.U32 R0, R29, 0x40, RZ ;  /* 0x000000401d007824 */ /* 0x000fe200078e00ff */
[----:B------:R-:W-:Y:S01]  /*26e0*/  UIMAD.WIDE.U32 UR10, UR16, UR8, URZ ;  /* 0x00000008100a72a5 */ /* 0x000fe2000f8e003f */
[----:B-1--4-:R-:W-:Y:S01]  /*26f0*/  IMAD.SHL.U32 R4, R12, 0x8, RZ ;  /* 0x000000080c047824 */ /* 0x012fe200078e00ff */
[----:B------:R1:W-:Y:S01]  /*2700*/  STL [R1+0x34], R8 ;  /* 0x0000340801007387 */ /* 0x0003e20000100800 */
[----:B------:R-:W-:Y:S01]  /*2710*/  UIMAD UR6, UR16, UR9, UR6 ;  /* 0x00000009100672a4 */ /* 0x000fe2000f8e0206 */
[----:B------:R-:W-:Y:S01]  /*2720*/  LOP3.LUT R0, R0, 0x1c0, RZ, 0xc0, !PT ;  /* 0x000001c000007812 */ /* 0x000fe200078ec0ff */
[----:B------:R-:W-:Y:S01]  /*2730*/  IMAD.SHL.U32 R5, R17, 0x40, RZ ;  /* 0x0000004011057824 */ /* 0x000fe200078e00ff */
[----:B------:R-:W-:Y:S01]  /*2740*/  LOP3.LUT R7, R16, R11, RZ, 0x3c, !PT ;  /* 0x0000000b10077212 */ /* 0x000fe200078e3cff */
[----:B------:R-:W-:Y:S01]  /*2750*/  UIADD3 UR6, UR11, UR6, URZ ;  /* 0x000000060b067290 */ /* 0x000fe2000fffe03f */
[----:B------:R-:W-:Y:S01]  /*2760*/  IMAD.U32 R2, RZ, RZ, UR10 ;  /* 0x0000000aff027e24 */ /* 0x000fe2000f8e00ff */
[----:B------:R-:W-:Y:S01]  /*2770*/  LOP3.LUT R4, R0, 0x8, R4, 0xf8, !PT ;  /* 0x0000000800047812 */ /* 0x000fe200078ef804 */
[----:B------:R-:W-:Y:S01]  /*2780*/  IMAD.U32 R3, RZ, RZ, UR11 ;  /* 0x0000000bff037e24 */ /* 0x000fe2000f8e00ff */
[----:B------:R-:W-:Y:S01]  /*2790*/  SHF.R.U32.HI R0, RZ, 0x3, R0 ;  /* 0x00000003ff007819 */ /* 0x000fe20000011600 */
[----:B------:R-:W-:Y:S01]  /*27a0*/  BSSY B0, `(.L_x_880) ;  /* 0x000002a000007945 */ /* 0x000fe20003800000 */
[----:B------:R-:W-:Y:S01]  /*27b0*/  IMAD.U32 R3, RZ, RZ, UR6 ;  /* 0x00000006ff037e24 */ /* 0x000fe2000f8e00ff */
[----:B------:R-:W-:-:S02]  /*27c0*/  LEA R6, P2, R2, R26, 0x6 ;  /* 0x0000001a02067211 */ /* 0x000fc400078430ff */
[----:B------:R-:W-:Y:S02]  /*27d0*/  LOP3.LUT R5, R7, 0xfffffe00, R5, 0xf8, !PT ;  /* 0xfffffe0007057812 */ /* 0x000fe400078ef805 */
[----:B------:R-:W-:Y:S01]  /*27e0*/  ISETP.GE.AND P6, PT, R23, UR15, PT ;  /* 0x0000000f17007c0c */ /* 0x000fe2000bfc6270 */
[----:B------:R-:W-:-:S04]  /*27f0*/  DEPBAR.LE SB0, 0x0 ;  /* 0x000080000000791a */ /* 0x000fc80000000000 */
[----:B------:R-:W-:Y:S01]  /*2800*/  BAR.SYNC.DEFER_BLOCKING 0x0 ;  /* 0x0000000000007b1d */ /* 0x000fe20000010000 */
[----:B------:R-:W-:Y:S02]  /*2810*/  LOP3.LUT R0, R4, R0, RZ, 0x3c, !PT ;  /* 0x0000000004007212 */ /* 0x000fe400078e3cff */
[----:B------:R-:W-:-:S03]  /*2820*/  LEA.HI.X R7, R2, R8, R3, 0x6, P2 ;  /* 0x0000000802077211 */ /* 0x000fc600010f3403 */
        /* <DEDUP_REMOVED lines=8> */
[----:B-1----:R-:W1:Y:S01]  /*28b0*/  @!P5 LDC.64 R8, c[0x0][0x220] ;  /* 0x00008800ff08db82 */ /* 0x002e620000000a00 */
        /* <DEDUP_REMOVED lines=24> */
.L_x_881:
[----:B------:R-:W-:Y:S05]  /*2a40*/  BSYNC B0 ;  /* 0x0000000000007941 */ /* 0x000fea0003800000 */
.L_x_880:
[----:B------:R1:W-:Y:S01]  /*2a50*/  @P1 STS.128 [R203+0xc800], RZ ;  /* 0x00c800ffcb001388 */ /* 0x0003e20000000c00 */
[----:B------:R-:W-:Y:S01]  /*2a60*/  IMAD R0, R21, 0x200, R0 ;  /* 0x0000020015007824 */ /* 0x000fe200078e0200 */
[----:B------:R-:W-:Y:S01]  /*2a70*/  BSSY B0, `(.L_x_882) ;  /* 0x000002a000007945 */ /* 0x000fe20003800000 */
[----:B---34-:R-:W-:Y:S01]  /*2a80*/  IMAD R2, R98, 0x400, R5 ;  /* 0x0000040062027824 */ /* 0x018fe200078e0205 */
[----:B------:R1:W-:Y:S01]  /*2a90*/  @P1 STS.128 [R203+0xe800], RZ ;  /* 0x00e800ffcb001388 */ /* 0x0003e20000000c00 */
[----:B------:R-:W-:Y:S02]  /*2aa0*/  ISETP.GE.AND P5, PT, R22, UR15, PT ;  /* 0x0000000f16007c0c */ /* 0x000fe4000bfa6270 */
[----:B------:R-:W-:Y:S01]  /*2ab0*/  LEA R180, R0, UR4, 0x1 ;  /* 0x0000000400b47c11 */ /* 0x000fe2000f8e08ff */
[----:B------:R1:W-:Y:S01]  /*2ac0*/  @P1 STS.128 [R203+0x10800], RZ ;  /* 0x010800ffcb001388 */ /* 0x0003e20000000c00 */
[----:B------:R-:W-:Y:S01]  /*2ad0*/  LEA R187, R2, UR4, 0x1 ;  /* 0x0000000402bb7c11 */ /* 0x000fe2000f8e08ff */
[----:B------:R-:W-:Y:S08]  /*2ae0*/  @P1 BRA `(.L_x_883) ;  /* 0x0000000000881947 */ /* 0x000ff00003800000 */
[----:B------:R-:W-:Y:S01]  /*2af0*/  ULDC UR6, c[0x0][0x2d0] ;  /* 0x0000b40000067ab9 */ /* 0x000fe20000000800 */
[----:B------:R-:W-:Y:S01]  /*2b00*/  USHF.L.U32 UR7, UR9, 0x4, URZ ;  /* 0x0000000409077899 */ /* 0x000fe2000800063f */
[----:B------:R-:W-:Y:S01]  /*2b10*/  ISETP.GE.AND P4, PT, R118, UR6, PT ;  /* 0x0000000676007c0c */ /* 0x000fe2000bf86270 */
[----:B------:R-:W-:Y:S01]  /*2b20*/  UIMAD.WIDE.U32 UR10, UR8, 0x10, URZ ;  /* 0x00000010080a78a5 */ /* 0x000fe2000f8e003f */
[----:B------:R-:W-:-:S03]  /*2b30*/  ISETP.GE.AND P3, PT, R107, UR6, PT ;  /* 0x000000066b007c0c */ /* 0x000fc6000bf66270 */
[----:B------:R-:W-:Y:S02]  /*2b40*/  IMAD.U32 R4, RZ, RZ, UR7 ;  /* 0x00000007ff047e24 */ /* 0x000fe4000f8e00ff */
[----:B------:R-:W-:-:S04]  /*2b50*/  IADD3 R0, P1, R6, UR10, RZ ;  /* 0x0000000a06007c10 */ /* 0x000fc8000ff3e0ff */
[----:B------:R-:W-:Y:S02]  /*2b60*/  IADD3.X R4, R7, UR11, R4, P1, !PT ;  /* 0x0000000b07047c10 */ /* 0x000fe40008ffe404 */
[----:B-1----:R-:W1:Y:S01]  /*2b70*/  @!P4 LDC.64 R8, c[0x0][0x220] ;  /* 0x00008800ff08cb82 */ /* 0x002e620000000a00 */
[----:B------:R-:W-:Y:S01]  /*2b80*/  ISETP.GE.AND P1, PT, R106, UR6, PT ;  /* 0x000000066a007c0c */ /* 0x000fe2000bf26270 */
[----:B------:R3:W-:Y:S06]  /*2b90*/  @P4 STS.128 [R203+0xc800], RZ ;  /* 0x00c800ffcb004388 */ /* 0x0007ec0000000c00 */
        /* <DEDUP_REMOVED lines=23> */
.L_x_883:
[----:B------:R-:W-:Y:S05]  /*2d10*/  BSYNC B0 ;  /* 0x0000000000007941 */ /* 0x000fea0003800000 */
.L_x_882:
[----:B------:R1:W-:Y:S01]  /*2d20*/  @P6 STS.128 [R203+0xd000], RZ ;  /* 0x00d000ffcb006388 */ /* 0x0003e20000000c00 */
[----:B------:R-:W-:Y:S03]  /*2d30*/  BSSY B0, `(.L_x_884) ;  /* 0x0000025000007945 */ /* 0x000fe60003800000 */
[----:B------:R1:W-:Y:S04]  /*2d40*/  @P6 STS.128 [R203+0xf000], RZ ;  /* 0x00f000ffcb006388 */ /* 0x0003e80000000c00 */
[----:B------:R1:W-:Y:S01]  /*2d50*/  @P6 STS.128 [R203+0x11000], RZ ;  /* 0x011000ffcb006388 */ /* 0x0003e20000000c00 */
[----:B------:R-:W-:Y:S05]  /*2d60*/  @P6 BRA `(.L_x_885) ;  /* 0x0000000000846947 */ /* 0x000fea0003800000 */
[----:B------:R-:W-:Y:S01]  /*2d70*/  ULDC UR6, c[0x0][0x2d0] ;  /* 0x0000b40000067ab9 */ /* 0x000fe20000000800 */
[----:B---34-:R-:W-:Y:S01]  /*2d80*/  IMAD.U32 R2, RZ, RZ, UR8 ;  /* 0x00000008ff027e24 */ /* 0x018fe2000f8e00ff */
[----:B------:R-:W-:Y:S01]  /*2d90*/  ISETP.GE.AND P4, PT, R118, UR6, PT ;  /* 0x0000000676007c0c */ /* 0x000fe2000bf86270 */
[----:B------:R-:W-:Y:S01]  /*2da0*/  IMAD.U32 R4, RZ, RZ, UR9 ;  /* 0x00000009ff047e24 */ /* 0x000fe2000f8e00ff */
[----:B------:R-:W-:Y:S02]  /*2db0*/  ISETP.GE.AND P3, PT, R107, UR6, PT ;  /* 0x000000066b007c0c */ /* 0x000fe4000bf66270 */
[----:B------:R-:W-:-:S04]  /*2dc0*/  LEA R0, P1, R2, R6, 0x5 ;  /* 0x0000000602007211 */ /* 0x000fc800078228ff */
[----:B------:R-:W-:Y:S02]  /*2dd0*/  LEA.HI.X R4, R2, R7, R4, 0x5, P1 ;  /* 0x0000000702047211 */ /* 0x000fe400008f2c04 */
[----:B------:R-:W-:-:S03]  /*2de0*/  ISETP.GE.AND P1, PT, R106, UR6, PT ;  /* 0x000000066a007c0c */ /* 0x000fc6000bf26270 */
        /* <DEDUP_REMOVED lines=25> */
.L_x_885:
[----:B------:R-:W-:Y:S05]  /*2f80*/  BSYNC B0 ;  /* 0x0000000000007941 */ /* 0x000fea0003800000 */
.L_x_884:
        /* <DEDUP_REMOVED lines=13> */
[----:B-1-3--:R-:W1:Y:S01]  /*3060*/  @!P4 LDC.64 R8, c[0x0][0x220] ;  /* 0x00008800ff08cb82 */ /* 0x00ae620000000a00 */
[----:B------:R3:W-:Y:S07]  /*3070*/  @P4 STS.128 [R203+0xd800], RZ ;  /* 0x00d800ffcb004388 */ /* 0x0007ee0000000c00 */
[----:B----4-:R-:W4:Y:S01]  /*3080*/  @!P3 LDC.64 R2, c[0x0][0x220] ;  /* 0x00008800ff02bb82 */ /* 0x010f220000000a00 */
        /* <DEDUP_REMOVED lines=22> */
.L_x_887:
[----:B------:R-:W-:Y:S05]  /*31f0*/  BSYNC B0 ;  /* 0x0000000000007941 */ /* 0x000fea0003800000 */
.L_x_886:
[----:B-1-3--:R-:W-:Y:S01]  /*3200*/  LDSM.16.M88.4 R8, [R187] ;  /* 0x00000000bb08783b */ /* 0x00afe20000000200 */
[----:B------:R-:W-:Y:S01]  /*3210*/  R2P PR, R29, 0x6 ;  /* 0x000000061d007804 */ /* 0x000fe20000000000 */
[----:B------:R-:W-:Y:S01]  /*3220*/  IMAD.MOV.U32 R4, RZ, RZ, 0x10 ;  /* 0x00000010ff047424 */ /* 0x000fe200078e00ff */
[----:B------:R-:W-:Y:S01]  /*3230*/  LOP3.LUT P3, RZ, R28, 0x2, RZ, 0xc0, !PT ;  /* 0x000000021cff7812 */ /* 0x000fe2000786c0ff */
[----:B------:R-:W1:Y:S01]  /*3240*/  LDSM.16.M88.4 R20, [R180+0x6000] ;  /* 0x00600000b414783b */ /* 0x000e620000000200 */
[----:B------:R-:W-:Y:S01]  /*3250*/  VIADD R0, R180, 0x6000 ;  /* 0x00006000b4007836 */ /* 0x000fe20000000000 */
[----:B------:R-:W-:Y:S01]  /*3260*/  UISETP.GE.AND UP0, UPT, UR19, 0x41, UPT ;  /* 0x000000411300788c */ /* 0x000fe2000bf06270 */
[----:B------:R-:W-:Y:S01]  /*3270*/  SEL R4, R4, 0xfffffff0, !P3 ;  /* 0xfffffff004047807 */ /* 0x000fe20005800000 */
[----:B------:R-:W3:Y:S01]  /*3280*/  LDSM.16.M88.4 R16, [R180+0x6800] ;  /* 0x00680000b410783b */ /* 0x000ee20000000200 */
[----:B------:R-:W-:Y:S02]  /*3290*/  VIADD R191, R180, 0x6020 ;  /* 0x00006020b4bf7836 */ /* 0x000fe40000000000 */
[----:B----4-:R-:W-:Y:S01]  /*32a0*/  IMAD.MOV.U32 R2, RZ, RZ, 0x20 ;  /* 0x00000020ff027424 */ /* 0x010fe200078e00ff */
[----:B--2---:R-:W2:Y:S01]  /*32b0*/  LDSM.16.M88.4 R24, [R180+0x7000] ;  /* 0x00700000b418783b */ /* 0x004ea20000000200 */
[----:B------:R-:W-:-:S02]  /*32c0*/  IMAD R188, R4, 0x2, R187 ;  /* 0x0000000204bc7824 */ /* 0x000fc400078e02bb */
[----:B------:R-:W-:Y:S01]  /*32d0*/  @P1 VIADD R191, R0, 0xffffffe0 ;  /* 0xffffffe000bf1836 */ /* 0x000fe20000000000 */
[----:B------:R-:W4:Y:S01]  /*32e0*/  LDSM.16.M88.4 R44, [R180+0x7800] ;  /* 0x00780000b42c783b */ /* 0x000f220000000200 */
[----:B------:R-:W-:Y:S01]  /*32f0*/  IMAD.MOV.U32 R0, RZ, RZ, 0x40 ;  /* 0x00000040ff007424 */ /* 0x000fe200078e00ff */
[----:B------:R-:W-:Y:S01]  /*3300*/  LOP3.LUT P1, RZ, R28, 0x4, RZ, 0xc0, !PT ;  /* 0x000000041cff7812 */ /* 0x000fe2000782c0ff */
[----:B------:R-:W-:Y:S01]  /*3310*/  IMAD.SHL.U32 R3, R99, 0x2, RZ ;  /* 0x0000000263037824 */ /* 0x000fe200078e00ff */
[----:B------:R-:W-:Y:S01]  /*3320*/  LDSM.16.M88.4 R12, [R188] ;  /* 0x00000000bc0c783b */ /* 0x000fe20000000200 */
[C---:B------:R-:W-:Y:S01]  /*3330*/  VIADD R202, R191.reuse, 0x800 ;  /* 0x00000800bfca7836 */ /* 0x040fe20000000000 */
[----:B------:R-:W-:Y:S01]  /*3340*/  SEL R2, R2, 0xffffffe0, !P1 ;  /* 0xffffffe002027807 */ /* 0x000fe20004800000 */
[C---:B------:R-:W-:Y:S01]  /*3350*/  VIADD R201, R191.reuse, 0x1000 ;  /* 0x00001000bfc97836 */ /* 0x040fe20000000000 */
[----:B------:R-:W5:Y:S01]  /*3360*/  LDSM.16.M88.4 R60, [R191] ;  /* 0x00000000bf3c783b */ /* 0x000f620000000200 */
[----:B------:R-:W-:Y:S01]  /*3370*/  SEL R0, R0, 0xffffffc0, !P2 ;  /* 0xffffffc000007807 */ /* 0x000fe20005000000 */
[----:B------:R-:W-:Y:S01]  /*3380*/  VIADD R200, R191, 0x1800 ;  /* 0x00001800bfc87836 */ /* 0x000fe20000000000 */
[----:B------:R-:W-:Y:S01]  /*3390*/  LOP3.LUT R3, R3, 0x6, RZ, 0xc0, !PT ;  /* 0x0000000603037812 */ /* 0x000fe200078ec0ff */
[----:B------:R-:W5:Y:S01]  /*33a0*/  LDSM.16.M88.4 R40, [R191+0x800] ;  /* 0x00080000bf28783b */ /* 0x000f620000000200 */
[----:B------:R-:W-:-:S02]  /*33b0*/  IMAD R190, R2, 0x2, R187 ;  /* 0x0000000202be7824 */ /* 0x000fc400078e02bb */
[----:B------:R-:W-:Y:S01]  /*33c0*/  IMAD.IADD R186, R180, 0x1, R0 ;  /* 0x00000001b4ba7824 */ /* 0x000fe200078e0200 */
[----:B------:R-:W5:Y:S01]  /*33d0*/  LDSM.16.M88.4 R56, [R191+0x1000] ;  /* 0x00100000bf38783b */ /* 0x000f620000000200 */
[----:B------:R-:W-:Y:S02]  /*33e0*/  IMAD R189, R2, 0x2, R188 ;  /* 0x0000000202bd7824 */ /* 0x000fe400078e02bc */
[----:B------:R-:W-:Y:S01]  /*33f0*/  IMAD.IADD R185, R0, 0x1, R191 ;  /* 0x0000000100b97824 */ /* 0x000fe200078e02bf */
[----:B------:R-:W5:Y:S01]  /*3400*/  LDSM.16.M88.4 R72, [R191+0x1800] ;  /* 0x00180000bf48783b */ /* 0x000f620000000200 */
[----:B------:R-:W-:Y:S02]  /*3410*/  IMAD.U32 R0, RZ, RZ, UR16 ;  /* 0x00000010ff007e24 */ /* 0x000fe4000f8e00ff */
[----:B------:R-:W-:Y:S01]  /*3420*/  VIADD R199, R191, 0x2000 ;  /* 0x00002000bfc77836 */ /* 0x000fe20000000000 */
[----:B------:R-:W-:Y:S01]  /*3430*/  LDSM.16.M88.4 R76, [R186+0x6000] ;  /* 0x00600000ba4c783b */ /* 0x000fe20000000200 */
[----:B------:R-:W-:-:S02]  /*3440*/  IMAD R0, R0, 0x40, R3 ;  /* 0x0000004000007824 */ /* 0x000fc400078e0203 */
[----:B------:R-:W-:Y:S01]  /*3450*/  VIADD R198, R191, 0x2800 ;  /* 0x00002800bfc67836 */ /* 0x000fe20000000000 */
[C---:B-1----:R-:W-:Y:S01]  /*3460*/  HMMA.16816.F32.BF16 R52, R8.reuse, R20, RZ ;  /* 0x000000140834723c */ /* 0x042fe200000418ff */
[----:B------:R-:W-:Y:S01]  /*3470*/  LDSM.16.M88.4 R84, [R186+0x6800] ;  /* 0x00680000ba54783b */ /* 0x000fe20000000200 */
[C---:B------:R-:W-:Y:S02]  /*3480*/  VIADD R3, R0.reuse, 0x9 ;  /* 0x0000000900037836 */ /* 0x040fe40000000000 */
[C---:B------:R-:W-:Y:S01]  /*3490*/  VIADD R7, R0.reuse, 0x1 ;  /* 0x0000000100077836 */ /* 0x040fe20000000000 */
[----:B------:R-:W-:Y:S01]  /*34a0*/  LDSM.16.M88.4 R80, [R186+0x7000] ;  /* 0x00700000ba50783b */ /* 0x000fe20000000200 */
[C---:B------:R-:W-:Y:S01]  /*34b0*/  HMMA.16816.F32.BF16 R48, R8.reuse, R22, RZ ;  /* 0x000000160830723c */ /* 0x040fe200000418ff */
[----:B------:R-:W-:Y:S01]  /*34c0*/  ISETP.GE.AND P3, PT, R3, UR19, PT ;  /* 0x0000001303007c0c */ /* 0x000fe2000bf66270 */
[----:B------:R-:W-:Y:S01]  /*34d0*/  VIADD R6, R0, 0x8 ;  /* 0x0000000800067836 */ /* 0x000fe20000000000 */
[----:B------:R-:W1:Y:S01]  /*34e0*/  LDSM.16.M88.4 R20, [R190] ;  /* 0x00000000be14783b */ /* 0x000e620000000200 */
[----:B------:R-:W-:Y:S01]  /*34f0*/  SHF.R.S32.HI R3, RZ, 0x1f, R96 ;  /* 0x0000001fff037819 */ /* 0x000fe20000011460 */
[----:B------:R-:W-:Y:S01]  /*3500*/  VIADD R197, R191, 0x3000 ;  /* 0x00003000bfc57836 */ /* 0x000fe20000000000 */
[C---:B---3--:R-:W-:Y:S01]  /*3510*/  HMMA.16816.F32.BF16 R36, R8.reuse, R16, RZ ;  /* 0x000000100824723c */ /* 0x048fe200000418ff */
[----:B------:R-:W3:Y:S01]  /*3520*/  LDSM.16.M88.4 R68, [R186+0x7800] ;  /* 0x00780000ba44783b */ /* 0x000ee20000000200 */
[----:B------:R-:W-:Y:S01]  /*3530*/  LEA.HI.X.SX32 R208, R100, R3, 0x1, P0 ;  /* 0x0000000364d07211 */ /* 0x000fe200000f0eff */
[C---:B------:R-:W-:Y:S01]  /*3540*/  VIADD R3, R0.reuse, 0x19 ;  /* 0x0000001900037836 */ /* 0x040fe20000000000 */
[C---:B------:R-:W-:Y:S01]  /*3550*/  ISETP.GE.AND P0, PT, R0.reuse, UR19, PT ;  /* 0x0000001300007c0c */ /* 0x040fe2000bf06270 */
[----:B------:R-:W-:Y:S01]  /*3560*/  LDSM.16.M88.4 R88, [R180+0x8000] ;  /* 0x00800000b458783b */ /* 0x000fe20000000200 */
[C---:B------:R-:W-:Y:S01]  /*3570*/  HMMA.16816.F32.BF16 R32, R8.reuse, R18, RZ ;  /* 0x000000120820723c */ /* 0x040fe200000418ff */
[----:B------:R-:W-:Y:S01]  /*3580*/  ISETP.GE.AND P5, PT, R7, UR19, PT ;  /* 0x0000001307007c0c */ /* 0x000fe2000bfa6270 */
[----:B------:R-:W-:Y:S01]  /*3590*/  VIADD R7, R0, 0x10 ;  /* 0x0000001000077836 */ /* 0x000fe20000000000 */
[----:B------:R-:W-:Y:S01]  /*35a0*/  LDSM.16.M88.4 R92, [R191+0x2800] ;  /* 0x00280000bf5c783b */ /* 0x000fe20000000200 */
[----:B------:R-:W-:Y:S01]  /*35b0*/  ISETP.GE.AND P4, PT, R6, UR19, PT ;  /* 0x0000001306007c0c */ /* 0x000fe2000bf86270 */
[----:B------:R-:W-:Y:S01]  /*35c0*/  VIADD R6, R0, 0x11 ;  /* 0x0000001100067836 */ /* 0x000fe20000000000 */
[C---:B--2---:R-:W-:Y:S01]  /*35d0*/  HMMA.16816.F32.BF16 R28, R8.reuse, R24, RZ ;  /* 0x00000018081c723c */ /* 0x044fe200000418ff */
[----:B------:R-:W-:Y:S01]  /*35e0*/  ISETP.GE.AND P2, PT, R7, UR19, PT ;  /* 0x0000001307007c0c */ /* 0x000fe2000bf46270 */
[----:B------:R-:W0:Y:S01]  /*35f0*/  LDGDEPBAR ;  /* 0x00000000000079af */ /* 0x000e220000000000 */
[C---:B------:R-:W-:Y:S01]  /*3600*/  VIADD R196, R191.reuse, 0x3800 ;  /* 0x00003800bfc47836 */ /* 0x040fe20000000000 */
[----:B------:R-:W-:Y:S01]  /*3610*/  ISETP.GE.AND P1, PT, R6, UR19, PT ;  /* 0x0000001306007c0c */ /* 0x000fe2000bf26270 */
[----:B------:R-:W-:Y:S01]  /*3620*/  VIADD R6, R0, 0x18 ;  /* 0x0000001800067836 */ /* 0x000fe20000000000 */
[----:B------:R-:W-:Y:S01]  /*3630*/  HMMA.16816.F32.BF16 R24, R8, R26, RZ ;  /* 0x0000001a0818723c */ /* 0x000fe200000418ff */
[----:B------:R-:W-:-:S02]  /*3640*/  VIADD R195, R191, 0x4000 ;  /* 0x00004000bfc37836 */ /* 0x000fc40000000000 */
[C---:B------:R-:W-:Y:S01]  /*3650*/  VIADD R194, R191.reuse, 0x4800 ;  /* 0x00004800bfc27836 */ /* 0x040fe20000000000 */
[----:B------:R-:W-:Y:S01]  /*3660*/  ISETP.GE.AND P6, PT, R6, UR19, PT ;  /* 0x0000001306007c0c */ /* 0x000fe2000bfc6270 */
[----:B------:R-:W-:Y:S01]  /*3670*/  VIADD R6, R0, 0x20 ;  /* 0x0000002000067836 */ /* 0x000fe20000000000 */
[----:B----4-:R-:W-:Y:S01]  /*3680*/  HMMA.16816.F32.BF16 R16, R8, R44, RZ ;  /* 0x0000002c0810723c */ /* 0x010fe200000418ff */
[C---:B------:R-:W-:Y:S02]  /*3690*/  VIADD R193, R191.reuse, 0x5000 ;  /* 0x00005000bfc17836 */ /* 0x040fe40000000000 */
[----:B------:R-:W-:-:S03]  /*36a0*/  VIADD R192, R191, 0x5800 ;  /* 0x00005800bfc07836 */ /* 0x000fc60000000000 */
[----:B------:R-:W-:Y:S06]  /*36b0*/  HMMA.16816.F32.BF16 R8, R8, R46, RZ ;  /* 0x0000002e0808723c */ /* 0x000fec00000418ff */
[C---:B-----5:R-:W-:Y:S06]  /*36c0*/  HMMA.16816.F32.BF16 R64, R12.reuse, R60, R52 ;  /* 0x0000003c0c40723c */ /* 0x060fec0000041834 */
[C---:B------:R-:W-:Y:S06]  /*36d0*/  HMMA.16816.F32.BF16 R60, R12.reuse, R62, R48 ;  /* 0x0000003e0c3c723c */ /* 0x040fec0000041830 */
[C---:B------:R-:W-:Y:S06]  /*36e0*/  HMMA.16816.F32.BF16 R52, R12.reuse, R40, R36 ;  /* 0x000000280c34723c */ /* 0x040fec0000041824 */
[C---:B------:R-:W-:Y:S01]  /*36f0*/  HMMA.16816.F32.BF16 R48, R12.reuse, R42, R32 ;  /* 0x0000002a0c30723c */ /* 0x040fe20000041820 */
[----:B------:R-:W-:Y:S05]  /*3700*/  LDSM.16.M88.4 R32, [R185] ;  /* 0x00000000b920783b */ /* 0x000fea0000000200 */
[C---:B------:R-:W-:Y:S06]  /*3710*/  HMMA.16816.F32.BF16 R40, R12.reuse, R58, R24 ;  /* 0x0000003a0c28723c */ /* 0x040fec0000041818 */
[C---:B------:R-:W-:Y:S06]  /*3720*/  HMMA.16816.F32.BF16 R44, R12.reuse, R56, R28 ;  /* 0x000000380c2c723c */ /* 0x040fec000004181c */
[C---:B------:R-:W-:Y:S01]  /*3730*/  HMMA.16816.F32.BF16 R24, R12.reuse, R74, R8 ;  /* 0x0000004a0c18723c */ /* 0x040fe20000041808 */
[----:B------:R-:W2:Y:S05]  /*3740*/  LDSM.16.M88.4 R8, [R189] ;  /* 0x00000000bd08783b */ /* 0x000eaa0000000200 */
[----:B------:R-:W-:Y:S01]  /*3750*/  HMMA.16816.F32.BF16 R28, R12, R72, R16 ;  /* 0x000000480c1c723c */ /* 0x000fe20000041810 */
[----:B------:R-:W-:Y:S04]  /*3760*/  LDSM.16.M88.4 R72, [R185+0x1000] ;  /* 0x00100000b948783b */ /* 0x000fe80000000200 */
[----:B------:R-:W-:Y:S01]  /*3770*/  LDSM.16.M88.4 R16, [R187+0x2000] ;  /* 0x00200000bb10783b */ /* 0x000fe20000000200 */
[C---:B-1----:R-:W-:Y:S03]  /*3780*/  HMMA.16816.F32.BF16 R12, R20.reuse, R76, R64 ;  /* 0x0000004c140c723c */ /* 0x042fe60000041840 */
[----:B------:R-:W1:Y:S03]  /*3790*/  LDSM.16.M88.4 R64, [R185+0x800] ;  /* 0x00080000b940783b */ /* 0x000e660000000200 */
[C---:B------:R-:W-:Y:S01]  /*37a0*/  HMMA.16816.F32.BF16 R36, R20.reuse, R78, R60 ;  /* 0x0000004e1424723c */ /* 0x040fe2000004183c */
[----:B------:R-:W-:Y:S05]  /*37b0*/  LDSM.16.M88.4 R76, [R180+0x9000] ;  /* 0x00900000b44c783b */ /* 0x000fea0000000200 */
[C---:B------:R-:W-:Y:S06]  /*37c0*/  HMMA.16816.F32.BF16 R56, R20.reuse, R84, R52 ;  /* 0x000000541438723c */ /* 0x040fec0000041834 */
[C---:B------:R-:W-:Y:S01]  /*37d0*/  HMMA.16816.F32.BF16 R52, R20.reuse, R86, R48 ;  /* 0x000000561434723c */ /* 0x040fe20000041830 */
[----:B------:R-:W4:Y:S05]  /*37e0*/  LDSM.16.M88.4 R84, [R185+0x1800] ;  /* 0x00180000b954783b */ /* 0x000f2a0000000200 */
[C---:B------:R-:W-:Y:S06]  /*37f0*/  HMMA.16816.F32.BF16 R44, R20.reuse, R80, R44 ;  /* 0x00000050142c723c */ /* 0x040fec000004182c */
[C---:B------:R-:W-:Y:S01]  /*3800*/  HMMA.16816.F32.BF16 R48, R20.reuse, R82, R40 ;  /* 0x000000521430723c */ /* 0x040fe20000041828 */
[----:B------:R-:W5:Y:S05]  /*3810*/  LDSM.16.M88.4 R80, [R180+0x8800] ;  /* 0x00880000b450783b */ /* 0x000f6a0000000200 */
[C---:B---3--:R-:W-:Y:S06]  /*3820*/  HMMA.16816.F32.BF16 R60, R20.reuse, R68, R28 ;  /* 0x00000044143c723c */ /* 0x048fec000004181c */
[----:B------:R-:W-:Y:S01]  /*3830*/  HMMA.16816.F32.BF16 R40, R20, R70, R24 ;  /* 0x000000461428723c */ /* 0x000fe20000041818 */
[----:B------:R-:W-:Y:S04]  /*3840*/  LDSM.16.M88.4 R20, [R188+0x2000] ;  /* 0x00200000bc14783b */ /* 0x000fe80000000200 */
[----:B------:R-:W-:Y:S01]  /*3850*/  LDSM.16.M88.4 R68, [R191+0x2000] ;  /* 0x00200000bf44783b */ /* 0x000fe20000000200 */
[C---:B--2---:R-:W-:Y:S06]  /*3860*/  HMMA.16816.F32.BF16 R28, R8.reuse, R32, R12 ;  /* 0x00000020081c723c */ /* 0x044fec000004180c */
[C---:B------:R-:W-:Y:S06]  /*3870*/  HMMA.16816.F32.BF16 R24, R8.reuse, R34, R36 ;  /* 0x000000220818723c */ /* 0x040fec0000041824 */
[C---:B-1----:R-:W-:Y:S06]  /*3880*/  HMMA.16816.F32.BF16 R12, R8.reuse, R64, R56 ;  /* 0x00000040080c723c */ /* 0x042fec0000041838 */
[C---:B------:R-:W-:Y:S01]  /*3890*/  HMMA.16816.F32.BF16 R36, R8.reuse, R66, R52 ;  /* 0x000000420824723c */ /* 0x040fe20000041834 */
[----:B------:R-:W1:Y:S05]  /*38a0*/  LDSM.16.M88.4 R64, [R180+0x9800] ;  /* 0x00980000b440783b */ /* 0x000e6a0000000200 */
[C---:B------:R-:W-:Y:S06]  /*38b0*/  HMMA.16816.F32.BF16 R44, R8.reuse, R72, R44 ;  /* 0x00000048082c723c */ /* 0x040fec000004182c */
[C---:B------:R-:W-:Y:S01]  /*38c0*/  HMMA.16816.F32.BF16 R52, R8.reuse, R74, R48 ;  /* 0x0000004a0834723c */ /* 0x040fe20000041830 */
[----:B------:R-:W2:Y:S05]  /*38d0*/  LDSM.16.M88.4 R72, [R191+0x3000] ;  /* 0x00300000bf48783b */ /* 0x000eaa0000000200 */
[C---:B----4-:R-:W-:Y:S01]  /*38e0*/  HMMA.16816.F32.BF16 R56, R8.reuse, R84, R60 ;  /* 0x000000540838723c */ /* 0x050fe2000004183c */
[----:B------:R-:W-:Y:S05]  /*38f0*/  LDSM.16.M88.4 R60, [R186+0x8800] ;  /* 0x00880000ba3c783b */ /* 0x000fea0000000200 */
[----:B------:R-:W-:Y:S01]  /*3900*/  HMMA.16816.F32.BF16 R48, R8, R86, R40 ;  /* 0x000000560830723c */ /* 0x000fe20000041828 */
[----:B------:R-:W3:Y:S05]  /*3910*/  LDSM.16.M88.4 R84, [R191+0x3800] ;  /* 0x00380000bf54783b */ /* 0x000eea0000000200 */
[C---:B------:R-:W-:Y:S06]  /*3920*/  HMMA.16816.F32.BF16 R40, R16.reuse, R88, R28 ;  /* 0x000000581028723c */ /* 0x040fec000004181c */
[C---:B------:R-:W-:Y:S01]  /*3930*/  HMMA.16816.F32.BF16 R32, R16.reuse, R90, R24 ;  /* 0x0000005a1020723c */ /* 0x040fe20000041818 */
[----:B------:R-:W-:Y:S05]  /*3940*/  LDSM.16.M88.4 R88, [R186+0x8000] ;  /* 0x00800000ba58783b */ /* 0x000fea0000000200 */
[C---:B-----5:R-:W-:Y:S01]  /*3950*/  HMMA.16816.F32.BF16 R28, R16.reuse, R80, R12 ;  /* 0x00000050101c723c */ /* 0x060fe2000004180c */
[----:B------:R-:W4:Y:S05]  /*3960*/  LDSM.16.M88.4 R12, [R190+0x2000] ;  /* 0x00200000be0c783b */ /* 0x000f2a0000000200 */
        /* <DEDUP_REMOVED lines=8> */
[C---:B------:R-:W-:Y:S06]  /*39f0*/  HMMA.16816.F32.BF16 R48, R20.reuse, R68, R40 ;  /* 0x000000441430723c */ /* 0x040fec0000041828 */
[C---:B------:R-:W-:Y:S01]  /*3a00*/  HMMA.16816.F32.BF16 R40, R20.reuse, R70, R32 ;  /* 0x000000461428723c */ /* 0x040fe20000041820 */
[----:B------:R-:W5:Y:S05]  /*3a10*/  LDSM.16.M88.4 R68, [R186+0x9800] ;  /* 0x00980000ba44783b */ /* 0x000f6a0000000200 */
[C---:B------:R-:W-:Y:S06]  /*3a20*/  HMMA.16816.F32.BF16 R36, R20.reuse, R92, R28 ;  /* 0x0000005c1424723c */ /* 0x040fec000004181c */
[C---:B------:R-:W-:Y:S01]  /*3a30*/  HMMA.16816.F32.BF16 R32, R20.reuse, R94, R24 ;  /* 0x0000005e1420723c */ /* 0x040fe20000041818 */
[----:B------:R-:W-:Y:S05]  /*3a40*/  LDSM.16.M88.4 R92, [R191+0x5000] ;  /* 0x00500000bf5c783b */ /* 0x000fea0000000200 */
[C---:B--2---:R-:W-:Y:S01]  /*3a50*/  HMMA.16816.F32.BF16 R28, R20.reuse, R72, R8 ;  /* 0x00000048141c723c */ /* 0x044fe20000041808 */
[----:B------:R-:W2:Y:S05]  /*3a60*/  LDSM.16.M88.4 R8, [R189+0x2000] ;  /* 0x00200000bd08783b */ /* 0x000eaa0000000200 */
[C---:B------:R-:W-:Y:S01]  /*3a70*/  HMMA.16816.F32.BF16 R24, R20.reuse, R74, R44 ;  /* 0x0000004a1418723c */ /* 0x040fe2000004182c */
[----:B------:R-:W2:Y:S05]  /*3a80*/  LDSM.16.M88.4 R72, [R185+0x2800] ;  /* 0x00280000b948783b */ /* 0x000eaa0000000200 */
[C---:B---3--:R-:W-:Y:S06]  /*3a90*/  HMMA.16816.F32.BF16 R16, R20.reuse, R84, R52 ;  /* 0x000000541410723c */ /* 0x048fec0000041834 */
[----:B------:R-:W-:Y:S01]  /*3aa0*/  HMMA.16816.F32.BF16 R56, R20, R86, R56 ;  /* 0x000000561438723c */ /* 0x000fe20000041838 */
[----:B------:R-:W-:Y:S04]  /*3ab0*/  LDSM.16.M88.4 R84, [R185+0x3800] ;  /* 0x00380000b954783b */ /* 0x000fe80000000200 */
[----:B------:R-:W-:Y:S01]  /*3ac0*/  LDSM.16.M88.4 R20, [R187+0x4000] ;  /* 0x00400000bb14783b */ /* 0x000fe20000000200 */
[C---:B----4-:R-:W-:Y:S06]  /*3ad0*/  HMMA.16816.F32.BF16 R52, R12.reuse, R88, R48 ;  /* 0x000000580c34723c */ /* 0x050fec0000041830 */
[C---:B------:R-:W-:Y:S01]  /*3ae0*/  HMMA.16816.F32.BF16 R48, R12.reuse, R90, R40 ;  /* 0x0000005a0c30723c */ /* 0x040fe20000041828 */
[----:B------:R-:W3:Y:S05]  /*3af0*/  LDSM.16.M88.4 R88, [R185+0x3000] ;  /* 0x00300000b958783b */ /* 0x000eea0000000200 */
[C---:B------:R-:W-:Y:S06]  /*3b00*/  HMMA.16816.F32.BF16 R44, R12.reuse, R60, R36 ;  /* 0x0000003c0c2c723c */ /* 0x040fec0000041824 */
[C---:B------:R-:W-:Y:S06]  /*3b10*/  HMMA.16816.F32.BF16 R40, R12.reuse, R62, R32 ;  /* 0x0000003e0c28723c */ /* 0x040fec0000041820 */
[C---:B-1----:R-:W-:Y:S06]  /*3b20*/  HMMA.16816.F32.BF16 R36, R12.reuse, R64, R28 ;  /* 0x000000400c24723c */ /* 0x042fec000004181c */
[C---:B------:R-:W-:Y:S01]  /*3b30*/  HMMA.16816.F32.BF16 R60, R12.reuse, R66, R24 ;  /* 0x000000420c3c723c */ /* 0x040fe20000041818 */
[----:B------:R-:W1:Y:S05]  /*3b40*/  LDSM.16.M88.4 R64, [R180+0xa800] ;  /* 0x00a80000b440783b */ /* 0x000e6a0000000200 */
[C---:B-----5:R-:W-:Y:S01]  /*3b50*/  HMMA.16816.F32.BF16 R32, R12.reuse, R68, R16 ;  /* 0x000000440c20723c */ /* 0x060fe20000041810 */
[----:B------:R-:W-:Y:S05]  /*3b60*/  LDSM.16.M88.4 R16, [R188+0x4000] ;  /* 0x00400000bc10783b */ /* 0x000fea0000000200 */
[----:B------:R-:W-:Y:S01]  /*3b70*/  HMMA.16816.F32.BF16 R28, R12, R70, R56 ;  /* 0x000000460c1c723c */ /* 0x000fe20000041838 */
[----:B------:R-:W4:Y:S04]  /*3b80*/  LDSM.16.M88.4 R56, [R180+0xb000] ;  /* 0x00b00000b438783b */ /* 0x000f280000000200 */
[----:B------:R-:W5:Y:S01]  /*3b90*/  LDSM.16.M88.4 R68, [R180+0xb800] ;  /* 0x00b80000b444783b */ /* 0x000f620000000200 */
[C---:B--2---:R-:W-:Y:S06]  /*3ba0*/  HMMA.16816.F32.BF16 R24, R8.reuse, R80, R52 ;  /* 0x000000500818723c */ /* 0x044fec0000041834 */
[C---:B------:R-:W-:Y:S01]  /*3bb0*/  HMMA.16816.F32.BF16 R12, R8.reuse, R82, R48 ;  /* 0x00000052080c723c */ /* 0x040fe20000041830 */
[----:B------:R-:W-:Y:S05]  /*3bc0*/  LDSM.16.M88.4 R80, [R191+0x4800] ;  /* 0x00480000bf50783b */ /* 0x000fea0000000200 */
[C---:B------:R-:W-:Y:S06]  /*3bd0*/  HMMA.16816.F32.BF16 R44, R8.reuse, R72, R44 ;  /* 0x00000048082c723c */ /* 0x040fec000004182c */
[C---:B------:R-:W-:Y:S01]  /*3be0*/  HMMA.16816.F32.BF16 R40, R8.reuse, R74, R40 ;  /* 0x0000004a0828723c */ /* 0x040fe20000041828 */
[----:B------:R-:W2:Y:S05]  /*3bf0*/  LDSM.16.M88.4 R72, [R191+0x4000] ;  /* 0x00400000bf48783b */ /* 0x000eaa0000000200 */
[C---:B---3--:R-:W-:Y:S06]  /*3c00*/  HMMA.16816.F32.BF16 R52, R8.reuse, R88, R36 ;  /* 0x000000580834723c */ /* 0x048fec0000041824 */
[C---:B------:R-:W-:Y:S06]  /*3c10*/  HMMA.16816.F32.BF16 R48, R8.reuse, R84, R32 ;  /* 0x000000540830723c */ /* 0x040fec0000041820 */
[----:B------:R-:W-:Y:S01]  /*3c20*/  HMMA.16816.F32.BF16 R36, R8, R86, R28 ;  /* 0x000000560824723c */ /* 0x000fe2000004181c */
[----:B------:R-:W-:Y:S05]  /*3c30*/  LDSM.16.M88.4 R84, [R186+0xa000] ;  /* 0x00a00000ba54783b */ /* 0x000fea0000000200 */
[----:B------:R-:W-:Y:S06]  /*3c40*/  HMMA.16816.F32.BF16 R32, R20, R76, R24 ;  /* 0x0000004c1420723c */ /* 0x000fec0000041818 */
[----:B------:R-:W-:Y:S01]  /*3c50*/  HMMA.16816.F32.BF16 R60, R8, R90, R60 ;  /* 0x0000005a083c723c */ /* 0x000fe2000004183c */
[----:B------:R-:W-:Y:S05]  /*3c60*/  LDSM.16.M88.4 R88, [R191+0x5800] ;  /* 0x00580000bf58783b */ /* 0x000fea0000000200 */
[C---:B------:R-:W-:Y:S01]  /*3c70*/  HMMA.16816.F32.BF16 R28, R20.reuse, R78, R12 ;  /* 0x0000004e141c723c */ /* 0x040fe2000004180c */
[----:B------:R-:W3:Y:S04]  /*3c80*/  LDSM.16.M88.4 R12, [R190+0x4000] ;  /* 0x00400000be0c783b */ /* 0x000ee80000000200 */
[----:B------:R-:W-:Y:S01]  /*3c90*/  LDSM.16.M88.4 R76, [R185+0x4000] ;  /* 0x00400000b94c783b */ /* 0x000fe20000000200 */
[C---:B-1----:R-:W-:Y:S06]  /*3ca0*/  HMMA.16816.F32.BF16 R8, R20.reuse, R66, R40 ;  /* 0x000000421408723c */ /* 0x042fec0000041828 */
[C---:B------:R-:W-:Y:S01]  /*3cb0*/  HMMA.16816.F32.BF16 R24, R20.reuse, R64, R44 ;  /* 0x000000401418723c */ /* 0x040fe2000004182c */
[----:B------:R-:W1:Y:S05]  /*3cc0*/  LDSM.16.M88.4 R64, [R186+0xa800] ;  /* 0x00a80000ba40783b */ /* 0x000e6a0000000200 */
[C---:B----4-:R-:W-:Y:S06]  /*3cd0*/  HMMA.16816.F32.BF16 R40, R20.reuse, R56, R52 ;  /* 0x000000381428723c */ /* 0x050fec0000041834 */
[----:B-----5:R-:W-:Y:S06]  /*3ce0*/  HMMA.16816.F32.BF16 R52, R20, R70, R36 ;  /* 0x000000461434723c */ /* 0x020fec0000041824 */
[----:B--2---:R-:W-:Y:S06]  /*3cf0*/  HMMA.16816.F32.BF16 R36, R16, R72, R32 ;  /* 0x000000481024723c */ /* 0x004fec0000041820 */
[C---:B------:R-:W-:Y:S06]  /*3d00*/  HMMA.16816.F32.BF16 R60, R20.reuse, R58, R60 ;  /* 0x0000003a143c723c */ /* 0x040fec000004183c */
[----:B------:R-:W-:Y:S01]  /*3d10*/  HMMA.16816.F32.BF16 R56, R20, R68, R48 ;  /* 0x000000441438723c */ /* 0x000fe20000041830 */
[----:B------:R-:W-:Y:S05]  /*3d20*/  LDSM.16.M88.4 R68, [R186+0xb000] ;  /* 0x00b00000ba44783b */ /* 0x000fea0000000200 */
[C---:B------:R-:W-:Y:S01]  /*3d30*/  HMMA.16816.F32.BF16 R44, R16.reuse, R74, R28 ;  /* 0x0000004a102c723c */ /* 0x040fe2000004181c */
[----:B------:R-:W-:Y:S05]  /*3d40*/  LDSM.16.M88.4 R72, [R186+0xb800] ;  /* 0x00b80000ba48783b */ /* 0x000fea0000000200 */
[C---:B------:R-:W-:Y:S01]  /*3d50*/  HMMA.16816.F32.BF16 R32, R16.reuse, R82, R8 ;  /* 0x000000521020723c */ /* 0x040fe20000041808 */
[----:B------:R-:W2:Y:S05]  /*3d60*/  LDSM.16.M88.4 R8, [R189+0x4000] ;  /* 0x00400000bd08783b */ /* 0x000eaa0000000200 */
[----:B------:R-:W-:Y:S01]  /*3d70*/  HMMA.16816.F32.BF16 R48, R16, R80, R24 ;  /* 0x000000501030723c */ /* 0x000fe20000041818 */
[----:B------:R-:W4:Y:S05]  /*3d80*/  LDSM.16.M88.4 R80, [R185+0x4800] ;  /* 0x00480000b950783b */ /* 0x000f2a0000000200 */
[----:B---3--:R-:W-:Y:S06]  /*3d90*/  HMMA.16816.F32.BF16 R36, R12, R84, R36 ;  /* 0x000000540c24723c */ /* 0x008fec0000041824 */
[C---:B------:R-:W-:Y:S06]  /*3da0*/  HMMA.16816.F32.BF16 R28, R16.reuse, R92, R40 ;  /* 0x0000005c101c723c */ /* 0x040fec0000041828 */
[C---:B------:R-:W-:Y:S06]  /*3db0*/  HMMA.16816.F32.BF16 R24, R16.reuse, R94, R60 ;  /* 0x0000005e1018723c */ /* 0x040fec000004183c */
[C---:B------:R-:W-:Y:S06]  /*3dc0*/  HMMA.16816.F32.BF16 R20, R16.reuse, R88, R56 ;  /* 0x000000581014723c */ /* 0x040fec0000041838 */
[----:B------:R-:W-:Y:S06]  /*3dd0*/  HMMA.16816.F32.BF16 R40, R16, R90, R52 ;  /* 0x0000005a1028723c */ /* 0x000fec0000041834 */
[C---:B------:R-:W-:Y:S06]  /*3de0*/  HMMA.16816.F32.BF16 R44, R12.reuse, R86, R44 ;  /* 0x000000560c2c723c */ /* 0x040fec000004182c */
[C---:B-1----:R-:W-:Y:S06]  /*3df0*/  HMMA.16816.F32.BF16 R48, R12.reuse, R64, R48 ;  /* 0x000000400c30723c */ /* 0x042fec0000041830 */
[----:B------:R-:W-:Y:S01]  /*3e00*/  HMMA.16816.F32.BF16 R52, R12, R66, R32 ;  /* 0x000000420c34723c */ /* 0x000fe20000041820 */
[----:B------:R-:W1:Y:S04]  /*3e10*/  LDSM.16.M88.4 R64, [R185+0x5000] ;  /* 0x00500000b940783b */ /* 0x000e680000000200 */
[----:B------:R-:W3:Y:S01]  /*3e20*/  LDSM.16.M88.4 R32, [R185+0x5800] ;  /* 0x00580000b920783b */ /* 0x000ee20000000200 */
[----:B--2---:R-:W-:Y:S01]  /*3e30*/  HMMA.16816.F32.BF16 R16, R8, R76, R36 ;  /* 0x0000004c0810723c */ /* 0x004fe20000041824 */
[----:B------:R-:W-:-:S05]  /*3e40*/  DEPBAR.LE SB0, 0x0 ;  /* 0x000080000000791a */ /* 0x000fca0000000000 */
[C---:B------:R-:W-:Y:S06]  /*3e50*/  HMMA.16816.F32.BF16 R56, R12.reuse, R68, R28 ;  /* 0x000000440c38723c */ /* 0x040fec000004181c */
[C---:B------:R-:W-:Y:S06]  /*3e60*/  HMMA.16816.F32.BF16 R60, R12.reuse, R70, R24 ;  /* 0x000000460c3c723c */ /* 0x040fec0000041818 */
[C---:B------:R-:W-:Y:S06]  /*3e70*/  HMMA.16816.F32.BF16 R68, R12.reuse, R72, R20 ;  /* 0x000000480c44723c */ /* 0x040fec0000041814 */
[----:B------:R-:W-:Y:S01]  /*3e80*/  HMMA.16816.F32.BF16 R40, R12, R74, R40 ;  /* 0x0000004a0c28723c */ /* 0x000fe20000041828 */
[----:B------:R-:W-:-:S02]  /*3e90*/  FSEL R38, R16, -INF , !P0 ;  /* 0xff80000010267808 */ /* 0x000fc40004000000 */
[----:B------:R-:W-:-:S03]  /*3ea0*/  FSEL R36, R17, -INF , !P5 ;  /* 0xff80000011247808 */ /* 0x000fc60006800000 */
[C---:B------:R-:W-:Y:S06]  /*3eb0*/  HMMA.16816.F32.BF16 R12, R8.reuse, R78, R44 ;  /* 0x0000004e080c723c */ /* 0x040fec000004182c */
[C---:B----4-:R-:W-:Y:S01]  /*3ec0*/  HMMA.16816.F32.BF16 R20, R8.reuse, R80, R48 ;  /* 0x000000500814723c */ /* 0x050fe20000041830 */
[----:B------:R-:W-:Y:S02]  /*3ed0*/  FSEL R45, R18, -INF , !P0 ;  /* 0xff800000122d7808 */ /* 0x000fe40004000000 */
[----:B------:R-:W-:Y:S01]  /*3ee0*/  ISETP.GE.AND P0, PT, R3, UR19, PT ;  /* 0x0000001303007c0c */ /* 0x000fe2000bf06270 */
[----:B------:R-:W-:Y:S01]  /*3ef0*/  VIADD R3, R0, 0x21 ;  /* 0x0000002100037836 */ /* 0x000fe20000000000 */
[----:B------:R-:W-:Y:S01]  /*3f00*/  FSEL R44, R19, -INF , !P5 ;  /* 0xff800000132c7808 */ /* 0x000fe20006800000 */
[----:B------:R-:W-:Y:S01]  /*3f10*/  HMMA.16816.F32.BF16 R28, R8, R82, R52 ;  /* 0x00000052081c723c */ /* 0x000fe20000041834 */
[----:B------:R-:W-:Y:S01]  /*3f20*/  ISETP.GE.AND P5, PT, R6, UR19, PT ;  /* 0x0000001306007c0c */ /* 0x000fe2000bfa6270 */
[----:B------:R-:W-:-:S04]  /*3f30*/  VIADD R6, R0, 0x28 ;  /* 0x0000002800067836 */ /* 0x000fc80000000000 */
[C---:B-1----:R-:W-:Y:S06]  /*3f40*/  HMMA.16816.F32.BF16 R24, R8.reuse, R64, R56 ;  /* 0x000000400818723c */ /* 0x042fec0000041838 */
[----:B------:R-:W-:Y:S01]  /*3f50*/  FSEL R47, R14, -INF , !P4 ;  /* 0xff8000000e2f7808 */ /* 0x000fe20006000000 */
[----:B------:R-:W-:Y:S01]  /*3f60*/  HMMA.16816.F32.BF16 R16, R8, R66, R60 ;  /* 0x000000420810723c */ /* 0x000fe2000004183c */
[----:B------:R-:W-:Y:S02]  /*3f70*/  FSEL R39, R12, -INF , !P4 ;  /* 0xff8000000c277808 */ /* 0x000fe40006000000 */
[----:B------:R-:W-:-:S02]  /*3f80*/  FSEL R46, R15, -INF , !P3 ;  /* 0xff8000000f2e7808 */ /* 0x000fc40005800000 */
[----:B------:R-:W-:Y:S02]  /*3f90*/  FSEL R37, R13, -INF , !P3 ;  /* 0xff8000000d257808 */ /* 0x000fe40005800000 */
[C---:B---3--:R-:W-:Y:S01]  /*3fa0*/  HMMA.16816.F32.BF16 R12, R8.reuse, R32, R68 ;  /* 0x00000020080c723c */ /* 0x048fe20000041844 */
[----:B------:R-:W-:Y:S01]  /*3fb0*/  ISETP.GE.AND P4, PT, R3, UR19, PT ;  /* 0x0000001303007c0c */ /* 0x000fe2000bf86270 */
[----:B------:R-:W-:Y:S01]  /*3fc0*/  VIADD R3, R0, 0x29 ;  /* 0x0000002900037836 */ /* 0x000fe20000000000 */
[----:B------:R-:W-:Y:S02]  /*3fd0*/  FSEL R58, R22, -INF , !P2 ;  /* 0xff800000163a7808 */ /* 0x000fe40005000000 */
[----:B------:R-:W-:Y:S01]  /*3fe0*/  FSEL R55, R20, -INF , !P2 ;  /* 0xff80000014377808 */ /* 0x000fe20005000000 */
[----:B------:R-:W-:Y:S01]  /*3ff0*/  HMMA.16816.F32.BF16 R8, R8, R34, R40 ;  /* 0x000000220808723c */ /* 0x000fe20000041828 */
[----:B------:R-:W-:Y:S01]  /*4000*/  ISETP.GE.AND P2, PT, R3, UR19, PT ;  /* 0x0000001303007c0c */ /* 0x000fe2000bf46270 */
[----:B------:R-:W-:Y:S01]  /*4010*/  VIADD R3, R0, 0x31 ;  /* 0x0000003100037836 */ /* 0x000fe20000000000 */
[----:B------:R-:W-:-:S02]  /*4020*/  FSEL R92, R30, -INF , !P6 ;  /* 0xff8000001e5c7808 */ /* 0x000fc40007000000 */
[----:B------:R-:W-:Y:S02]  /*4030*/  FSEL R57, R28, -INF , !P6 ;  /* 0xff8000001c397808 */ /* 0x000fe40007000000 */
[----:B------:R-:W-:Y:S01]  /*4040*/  ISETP.GE.AND P6, PT, R3, UR19, PT ;  /* 0x0000001303007c0c */ /* 0x000fe2000bfc6270 */
[----:B------:R-:W-:Y:S01]  /*4050*/  VIADD R3, R0, 0x38 ;  /* 0x0000003800037836 */ /* 0x000fe20000000000 */
[----:B------:R-:W-:Y:S02]  /*4060*/  FSEL R100, R31, -INF , !P0 ;  /* 0xff8000001f647808 */ /* 0x000fe40004000000 */
[----:B------:R-:W-:Y:S02]  /*4070*/  FSEL R56, R29, -INF , !P0 ;  /* 0xff8000001d387808 */ /* 0x000fe40004000000 */
[----:B------:R-:W-:Y:S02]  /*4080*/  ISETP.GE.AND P0, PT, R3, UR19, PT ;  /* 0x0000001303007c0c */ /* 0x000fe4000bf06270 */
[----:B------:R-:W-:Y:S01]  /*4090*/  ISETP.GE.AND P3, PT, R6, UR19, PT ;  /* 0x0000001306007c0c */ /* 0x000fe2000bf66270 */
[C---:B------:R-:W-:Y:S01]  /*40a0*/  VIADD R6, R0.reuse, 0x30 ;  /* 0x0000003000067836 */ /* 0x040fe20000000000 */
[----:B------:R-:W-:Y:S01]  /*40b0*/  FSEL R84, R23, -INF , !P1 ;  /* 0xff80000017547808 */ /* 0x000fe20004800000 */
[----:B------:R-:W-:Y:S01]  /*40c0*/  VIADD R0, R0, 0x39 ;  /* 0x0000003900007836 */ /* 0x000fe20000000000 */
[----:B------:R-:W-:-:S02]  /*40d0*/  FSEL R54, R21, -INF , !P1 ;  /* 0xff80000015367808 */ /* 0x000fc40004800000 */
[----:B------:R-:W-:Y:S02]  /*40e0*/  FSEL R169, R26, -INF , !P5 ;  /* 0xff8000001aa97808 */ /* 0x000fe40006800000 */
[----:B------:R-:W-:Y:S02]  /*40f0*/  FSEL R117, R24, -INF , !P5 ;  /* 0xff80000018757808 */ /* 0x000fe40006800000 */
[----:B------:R-:W-:Y:S02]  /*4100*/  FSEL R174, R10, -INF , !P0 ;  /* 0xff8000000aae7808 */ /* 0x000fe40004000000 */
[----:B------:R-:W-:Y:S02]  /*4110*/  FSEL R163, R8, -INF , !P0 ;  /* 0xff80000008a37808 */ /* 0x000fe40004000000 */
[----:B------:R-:W-:Y:S02]  /*4120*/  PLOP3.LUT P0, PT, PT, PT, UP0, 0x80, 0x0 ;  /* 0x000000000000781c */ /* 0x000fe40003f0f008 */
        /* <DEDUP_REMOVED lines=42> */
[C---:B------:R-:W-:Y:S01]  /*43d0*/  @!P4 LEA.HI.X R11, R6.reuse, R11, R0, 0x1, P1 ;  /* 0x0000000b060bc211 */ /* 0x040fe200008f0c00 */
[----:B------:R2:W-:Y:S02]  /*43e0*/  @P4 STS.128 [R203+0x8000], RZ ;  /* 0x008000ffcb004388 */ /* 0x0005e40000000c00 */
[----:B------:R-:W3:Y:S02]  /*43f0*/  @!P3 LDC.64 R16, c[0x0][0x218] ;  /* 0x00008600ff10bb82 */ /* 0x000ee40000000a00 */
[----:B------:R-:W-:Y:S01]  /*4400*/  @!PT LDS RZ, [RZ] ;  /* 0x00000000fffff984 */ /* 0x000fe20000000800 */
[----:B------:R-:W-:Y:S01]  /*4410*/  @!PT LDS RZ, [RZ] ;  /* 0x00000000fffff984 */ /* 0x000fe20000000800 */
[----:B------:R-:W-:Y:S01]  /*4420*/  @!PT LDS RZ, [RZ] ;  /* 0x00000000fffff984 */ /* 0x000fe20000000800 */
[----:B------:R4:W-:Y:S04]  /*4430*/  @!P4 LDGSTS.E.BYPASS.LTC128B.128 [R203+0x8000], desc[UR20][R10.64+0x80] ;  /* 0x080000800acbcfae */ /* 0x0009e8000b901d54 */
[----:B------:R2:W-:Y:S02]  /*4440*/  @P3 STS.128 [R203+0xa000], RZ ;  /* 0x00a000ffcb003388 */ /* 0x0005e40000000c00 */
[----:B------:R-:W2:Y:S08]  /*4450*/  @!P5 LDC.64 R22, c[0x0][0x218] ;  /* 0x00008600ff16db82 */ /* 0x000eb00000000a00 */
[----:B------:R-:W2:Y:S08]  /*4460*/  @!P4 LDC.64 R24, c[0x0][0x218] ;  /* 0x00008600ff18cb82 */ /* 0x000eb00000000a00 */
[----:B------:R-:W2:Y:S01]  /*4470*/  @!P3 LDC.64 R28, c[0x0][0x218] ;  /* 0x00008600ff1cbb82 */ /* 0x000ea20000000a00 */
[----:B----4-:R-:W-:-:S02]  /*4480*/  @!P3 LEA R10, P1, R6, R12, 0x1 ;  /* 0x0000000c060ab211 */ /* 0x010fc400078208ff */
[----:B-1----:R-:W-:-:S05]  /*4490*/  @!P5 LEA R12, P2, R3, R14, 0x1 ;  /* 0x0000000e030cd211 */ /* 0x002fca00078408ff */
[----:B------:R-:W1:Y:S01]  /*44a0*/  @!P5 LDC.64 R20, c[0x0][0x218] ;  /* 0x00008600ff14db82 */ /* 0x000e620000000a00 */
[----:B------:R-:W-:Y:S02]  /*44b0*/  @!P3 LEA.HI.X R11, R6, R13, R0, 0x1, P1 ;  /* 0x0000000d060bb211 */ /* 0x000fe400008f0c00 */
[C---:B-----5:R-:W-:Y:S02]  /*44c0*/  @!P4 LEA R8, P1, R3.reuse, R18, 0x1 ;  /* 0x000000120308c211 */ /* 0x060fe400078208ff */
[C---:B------:R-:W-:Y:S01]  /*44d0*/  IADD3 R0, P6, R3.reuse, UR27, RZ ;  /* 0x0000001b03007c10 */ /* 0x040fe2000ffde0ff */
[----:B------:R-:W-:Y:S01]  /*44e0*/  @!PT LDS RZ, [RZ] ;  /* 0x00000000fffff984 */ /* 0x000fe20000000800 */
[----:B------:R-:W-:Y:S01]  /*44f0*/  @!PT LDS RZ, [RZ] ;  /* 0x00000000fffff984 */ /* 0x000fe20000000800 */
[----:B------:R-:W-:Y:S01]  /*4500*/  @!PT LDS RZ, [RZ] ;  /* 0x00000000fffff984 */ /* 0x000fe20000000800 */
[----:B------:R3:W-:Y:S01]  /*4510*/  @!P3 LDGSTS.E.BYPASS.LTC128B.128 [R203+0xa000], desc[UR20][R10.64+0x100] ;  /* 0x0a0001000acbbfae */ /* 0x0007e2000b901d54 */
[C-C-:B------:R-:W-:Y:S01]  /*4520*/  @!P4 LEA.HI.X R9, R3.reuse, R19, R7.reuse, 0x1, P1 ;  /* 0x000000130309c211 */ /* 0x140fe200008f0c07 */
[----:B------:R-:W4:Y:S01]  /*4530*/  @!P4 LDC.64 R26, c[0x0][0x218] ;  /* 0x00008600ff1acb82 */ /* 0x000f220000000a00 */
[----:B------:R-:W-:Y:S01]  /*4540*/  @!P5 LEA.HI.X R13, R3, R15, R7, 0x1, P2 ;  /* 0x0000000f030dd211 */ /* 0x000fe200010f0c07 */
[----:B------:R1:W-:Y:S01]  /*4550*/  @P5 STS.128 [R203+0x6800], RZ ;  /* 0x006800ffcb005388 */ /* 0x0003e20000000c00 */
[----:B------:R-:W-:-:S03]  /*4560*/  IADD3.X R6, R7, UR26, RZ, P6, !PT ;  /* 0x0000001a07067c10 */ /* 0x000fc6000b7fe4ff */
        /* <DEDUP_REMOVED lines=10> */
[----:B---3--:R-:W-:-:S02]  /*4610*/  @!P3 LEA R10, P1, R3, R16, 0x1 ;  /* 0x00000010030ab211 */ /* 0x008fc400078208ff */
[C---:B--2---:R-:W-:Y:S02]  /*4620*/  @!P5 LEA R16, P2, R0.reuse, R22, 0x1 ;  /* 0x000000160010d211 */ /* 0x044fe400078408ff */
[----:B------:R-:W-:Y:S02]  /*4630*/  @!P3 LEA.HI.X R11, R3, R17, R7, 0x1, P1 ;  /* 0x00000011030bb211 */ /* 0x000fe400008f0c07 */
[C-C-:B------:R-:W-:Y:S02]  /*4640*/  @!P5 LEA.HI.X R17, R0.reuse, R23, R6.reuse, 0x1, P2 ;  /* 0x000000170011d211 */ /* 0x140fe400010f0c06 */
[C---:B------:R-:W-:Y:S01]  /*4650*/  @!P4 LEA R14, P2, R0.reuse, R24, 0x1 ;  /* 0x00000018000ec211 */ /* 0x040fe200078408ff */
[----:B------:R-:W-:Y:S01]  /*4660*/  @!PT LDS RZ, [RZ] ;  /* 0x00000000fffff984 */ /* 0x000fe20000000800 */
[----:B------:R-:W-:Y:S01]  /*4670*/  @!PT LDS RZ, [RZ] ;  /* 0x00000000fffff984 */ /* 0x000fe20000000800 */
[----:B------:R-:W-:Y:S01]  /*4680*/  @!PT LDS RZ, [RZ] ;  /* 0x00000000fffff984 */ /* 0x000fe20000000800 */
[----:B------:R1:W-:Y:S01]  /*4690*/  @!P3 LDGSTS.E.BYPASS.LTC128B.128 [R203+0xa800], desc[UR20][R10.64+0x100] ;  /* 0x0a8001000acbbfae */ /* 0x0003e2000b901d54 */
[C---:B-----5:R-:W-:Y:S02]  /*46a0*/  @!P3 LEA R12, P1, R0.reuse, R28, 0x1 ;  /* 0x0000001c000cb211 */ /* 0x060fe400078208ff */
[C---:B------:R-:W-:Y:S01]  /*46b0*/  IADD3 R3, P6, R0.reuse, UR27, RZ ;  /* 0x0000001b00037c10 */ /* 0x040fe2000ffde0ff */
[----:B------:R2:W-:Y:S01]  /*46c0*/  @P5 STS.128 [R203+0x7000], RZ ;  /* 0x007000ffcb005388 */ /* 0x0005e20000000c00 */
[----:B------:R-:W-:-:S02]  /*46d0*/  @!P4 LEA.HI.X R15, R0, R25, R6, 0x1, P2 ;  /* 0x00000019000fc211 */ /* 0x000fc400010f0c06 */
[----:B------:R-:W-:Y:S01]  /*46e0*/  @!P3 LEA.HI.X R13, R0, R29, R6, 0x1, P1 ;  /* 0x0000001d000db211 */ /* 0x000fe200008f0c06 */
[----:B------:R-:W-:Y:S01]  /*46f0*/  @!PT LDS RZ, [RZ] ;  /* 0x00000000fffff984 */ /* 0x000fe20000000800 */
[----:B------:R-:W-:Y:S01]  /*4700*/  @!PT LDS RZ, [RZ] ;  /* 0x00000000fffff984 */ /* 0x000fe20000000800 */
[----:B------:R-:W-:Y:S01]  /*4710*/  @!PT LDS RZ, [RZ] ;  /* 0x00000000fffff984 */ /* 0x000fe20000000800 */
[----:B------:R2:W-:Y:S01]  /*4720*/  @!P5 LDGSTS.E.BYPASS.LTC128B.128 [R203+0x7000], desc[UR20][R16.64] ;  /* 0x0700000010cbdfae */ /* 0x0005e2000b901d54 */
[----:B------:R-:W-:Y:S02]  /*4730*/  IADD3.X R6, R6, UR26, RZ, P6, !PT ;  /* 0x0000001a06067c10 */ /* 0x000fe4000b7fe4ff */
[C---:B----4-:R-:W-:Y:S01]  /*4740*/  @!P4 LEA R8, P1, R3.reuse, R26, 0x1 ;  /* 0x0000001a0308c211 */ /* 0x050fe200078208ff */
[----:B------:R2:W-:Y:S03]  /*4750*/  @P4 STS.128 [R203+0x9000], RZ ;  /* 0x009000ffcb004388 */ /* 0x0005e60000000c00 */
[C---:B------:R-:W-:Y:S01]  /*4760*/  @!P4 LEA.HI.X R9, R3.reuse, R27, R6, 0x1, P1 ;  /* 0x0000001b0309c211 */ /* 0x040fe200008f0c06 */
        /* <DEDUP_REMOVED lines=8> */
[----:B------:R2:W-:Y:S01]  /*47f0*/  @!P3 LDGSTS.E.BYPASS.LTC128B.128 [R203+0xb000], desc[UR20][R12.64+0x100] ;  /* 0x0b0001000ccbbfae */ /* 0x0005e2000b901d54 */
[----:B-1----:R-:W-:-:S03]  /*4800*/  @!P5 LEA R10, P2, R3, R20, 0x1 ;  /* 0x00000014030ad211 */ /* 0x002fc600078408ff */
[----:B------:R2:W-:Y:S01]  /*4810*/  @P5 STS.128 [R203+0x7800], RZ ;  /* 0x007800ffcb005388 */ /* 0x0005e20000000c00 */
        /* <DEDUP_REMOVED lines=19> */
.L_x_890:
[----:B------:R-:W-:Y:S05]  /*4950*/  BSYNC B0 ;  /* 0x0000000000007941 */ /* 0x000fea0003800000 */
.L_x_889:
[----:B------:R-:W0:Y:S02]  /*4960*/  LDGDEPBAR ;  /* 0x00000000000079af */ /* 0x000e240000000000 */
.L_x_888:
[----:B------:R-:W-:Y:S01]  /*4970*/  FMNMX.FTZ R0, R38, R36, !PT ;  /* 0x0000002426007209 */ /* 0x000fe20007810000 */
[----:B------:R-:W-:Y:S01]  /*4980*/  IMAD.U32 R7, RZ, RZ, UR13 ;  /* 0x0000000dff077e24 */ /* 0x000fe2000f8e00ff */
[----:B------:R-:W-:Y:S01]  /*4990*/  USHF.L.U32 UR24, UR16, 0x1, URZ ;  /* 0x0000000110187899 */ /* 0x000fe2000800063f */
[----:B------:R-:W-:Y:S01]  /*49a0*/  STL [R1+0xb8], R186 ;  /* 0x0000b8ba01007387 */ /* 0x000fe20000100800 */
[----:B------:R-:W-:Y:S01]  /*49b0*/  FMNMX.FTZ R0, R39, R0, !PT ;  /* 0x0000000027007209 */ /* 0x000fe20007810000 */
[----:B-12---:R-:W-:Y:S01]  /*49c0*/  IMAD R8, R7, 0x4, R98 ;  /* 0x0000000407087824 */ /* 0x006fe200078e0262 */
[----:B------:R-:W-:Y:S01]  /*49d0*/  LOP3.LUT R7, R101, UR22, RZ, 0x3c, !PT ;  /* 0x0000001665077c12 */ /* 0x000fe2000f8e3cff */
[----:B------:R-:W-:Y:S01]  /*49e0*/  UIADD3 UR6, UR23, -0x4498517b, URZ ;  /* 0xbb67ae8517067890 */ /* 0x000fe2000fffe03f */
[----:B------:R-:W-:Y:S01]  /*49f0*/  FMNMX.FTZ R0, R37, R0, !PT ;  /* 0x0000000025007209 */ /* 0x000fe20007810000 */
[----:B------:R-:W-:Y:S01]  /*4a00*/  IMAD.WIDE.U32 R52, R8, -0x326172a9, RZ ;  /* 0xcd9e8d5708347825 */ /* 0x000fe200078e00ff */
[----:B------:R-:W-:Y:S01]  /*4a10*/  ULOP3.LUT UR7, UR24, UR23, URZ, 0x3c, !UPT ;  /* 0x0000001718077292 */ /* 0x000fe2000f8e3c3f */
[----:B------:R-:W-:Y:S01]  /*4a20*/  STL [R1+0xb4], R185 ;  /* 0x0000b4b901007387 */ /* 0x000fe20000100800 */
[----:B------:R-:W-:Y:S01]  /*4a30*/  FMNMX.FTZ R0, R55, R0, !PT ;  /* 0x0000000037007209 */ /* 0x000fe20007810000 */
[----:B------:R-:W-:Y:S01]  /*4a40*/  IMAD.WIDE.U32 R140, R103, -0x2daee0ad, RZ ;  /* 0xd2511f53678c7825 */ /* 0x000fe200078e00ff */
[----:B------:R-:W-:Y:S01]  /*4a50*/  UIADD3 UR16, UR22, -0x61c88647, URZ ;  /* 0x9e3779b916107890 */ /* 0x000fe2000fffe03f */
[----:B------:R-:W-:Y:S01]  /*4a60*/  STL [R1+0xb0], R180 ;  /* 0x0000b0b401007387 */ /* 0x000fe20000100800 */
[----:B------:R-:W-:Y:S01]  /*4a70*/  FMNMX.FTZ R0, R54, R0, !PT ;  /* 0x0000000036007209 */ /* 0x000fe20007810000 */
[----:B------:R-:W-:Y:S01]  /*4a80*/  UIADD3 UR15, UR22, 0x3c6ef372, URZ ;  /* 0x3c6ef372160f7890 */ /* 0x000fe2000fffe03f */
[----:B------:R-:W-:Y:S01]  /*4a90*/  LEA R181, R5, UR4, 0x1 ;  /* 0x0000000405b57c11 */ /* 0x000fe2000f8e08ff */
[----:B------:R-:W-:Y:S01]  /*4aa0*/  STL [R1+0xac], R119 ;  /* 0x0000ac7701007387 */ /* 0x000fe20000100800 */
[----:B------:R-:W-:Y:S01]  /*4ab0*/  FMNMX.FTZ R0, R57, R0, !PT ;  /* 0x0000000039007209 */ /* 0x000fe20007810000 */
[----:B------:R-:W-:Y:S01]  /*4ac0*/  UIADD3 UR11, UR23, 0x76cf5d0a, URZ ;  /* 0x76cf5d0a170b7890 */ /* 0x000fe2000fffe03f */
[----:B------:R-:W-:Y:S01]  /*4ad0*/  IMAD.U32 R5, RZ, RZ, UR5 ;  /* 0x00000005ff057e24 */ /* 0x000fe2000f8e00ff */
[----:B------:R-:W-:Y:S01]  /*4ae0*/  STL [R1+0xa8], R118 ;  /* 0x0000a87601007387 */ /* 0x000fe20000100800 */
[----:B------:R-:W-:Y:S01]  /*4af0*/  FMNMX.FTZ R3, R56, R0, !PT ;  /* 0x0000000038037209 */ /* 0x000fe20007810000 */
[----:B------:R-:W-:Y:S01]  /*4b00*/  UIADD3 UR9, UR23, 0x32370b8f, URZ ;  /* 0x32370b8f17097890 */ /* 0x000fe2000fffe03f */
[----:B------:R-:W-:Y:S01]  /*4b10*/  FMNMX.FTZ R0, R45, R44, !PT ;  /* 0x0000002c2d007209 */ /* 0x000fe20007810000 */
[----:B------:R-:W-:Y:S01]  /*4b20*/  STL [R1+0x8], R8 ;  /* 0x0000080801007387 */ /* 0x000fe20000100800 */
[----:B------:R-:W-:Y:S01]  /*4b30*/  FMNMX.FTZ R3, R117, R3, !PT ;  /* 0x0000000375037209 */ /* 0x000fe20007810000 */
[----:B------:R-:W-:Y:S01]  /*4b40*/  UIADD3 UR10, UR22, -0x255992d5, URZ ;  /* 0xdaa66d2b160a7890 */ /* 0x000fe2000fffe03f */
[----:B------:R-:W-:Y:S01]  /*4b50*/  FMNMX.FTZ R0, R47, R0, !PT ;  /* 0x000000002f007209 */ /* 0x000fe20007810000 */
[----:B------:R-:W-:Y:S01]  /*4b60*/  STL [R1+0x1c], R7 ;  /* 0x00001c0701007387 */ /* 0x000fe20000100800 */
[----:B------:R-:W-:Y:S01]  /*4b70*/  FMNMX.FTZ R6, R142, R3, !PT ;  /* 0x000000038e067209 */ /* 0x000fe20007810000 */
[----:B------:R-:W-:Y:S01]  /*4b80*/  UIADD3 UR8, UR22, 0x78dde6e4, URZ ;  /* 0x78dde6e416087890 */ /* 0x000fe2000fffe03f */
[----:B------:R-:W-:Y:S01]  /*4b90*/  FMNMX.FTZ R0, R46, R0, !PT ;  /* 0x000000002e007209 */ /* 0x000fe20007810000 */
[----:B------:R-:W-:Y:S01]  /*4ba0*/  ULDC UR25, c[0x0][0x2ec] ;  /* 0x0000bb0000197ab9 */ /* 0x000fe20000000800 */
[----:B------:R-:W-:Y:S01]  /*4bb0*/  FMNMX.FTZ R6, R143, R6, !PT ;  /* 0x000000068f067209 */ /* 0x000fe20007810000 */
[----:B------:R-:W-:Y:S01]  /*4bc0*/  UIADD3 UR19, UR22, -0x4ab325aa, URZ ;  /* 0xb54cda5616137890 */ /* 0x000fe2000fffe03f */
[----:B------:R-:W-:Y:S01]  /*4bd0*/  FMNMX.FTZ R0, R58, R0, !PT ;  /* 0x000000003a007209 */ /* 0x000fe20007810000 */
[--C-:B------:R-:W-:Y:S01]  /*4be0*/  IMAD R182, R4, 0x2, R181.reuse ;  /* 0x0000000204b67824 */ /* 0x100fe200078e02b5 */
[----:B------:R-:W-:Y:S01]  /*4bf0*/  FMNMX.FTZ R6, R144, R6, !PT ;  /* 0x0000000690067209 */ /* 0x000fe20007810000 */
[----:B------:R-:W-:Y:S01]  /*4c00*/  IMAD R184, R2, 0x2, R181 ;  /* 0x0000000202b87824 */ /* 0x000fe200078e02b5 */
[----:B------:R-:W-:Y:S01]  /*4c10*/  FMNMX.FTZ R0, R84, R0, !PT ;  /* 0x0000000054007209 */ /* 0x000fe20007810000 */
[----:B------:R-:W-:Y:S01]  /*4c20*/  IMAD R183, R2, 0x2, R182 ;  /* 0x0000000202b77824 */ /* 0x000fe200078e02b6 */
[----:B------:R-:W-:Y:S01]  /*4c30*/  FMNMX.FTZ R6, R161, R6, !PT ;  /* 0x00000006a1067209 */ /* 0x000fe20007810000 */
[----:B------:R-:W-:Y:S01]  /*4c40*/  LDSM.16.MT88.4 R20, [R181+0xc000] ;  /* 0x00c00000b514783b */ /* 0x000fe20000004200 */
[----:B------:R-:W-:Y:S01]  /*4c50*/  FMNMX.FTZ R0, R92, R0, !PT ;  /* 0x000000005c007209 */ /* 0x000fe20007810000 */
[----:B------:R-:W-:Y:S01]  /*4c60*/  UIADD3 UR4, UR22, 0x1715609d, URZ ;  /* 0x1715609d16047890 */ /* 0x000fe2000fffe03f */
        /* <DEDUP_REMOVED lines=11> */
[----:B------:R-:W-:-:S02]  /*4d20*/  ULOP3.LUT UR24, UR24, UR23, URZ, 0x3c, !UPT ;  /* 0x0000001718187292 */ /* 0x000fc4000f8e3c3f */
[----:B------:R-:W1:Y:S01]  /*4d30*/  SHFL.BFLY PT, R6, R0, 0x2, 0x1f ;  /* 0x0c401f0000067f89 */ /* 0x000e6200000e0000 */
[----:B------:R-:W-:-:S04]  /*4d40*/  FMNMX.FTZ R3, R171, R3, !PT ;  /* 0x00000003ab037209 */ /* 0x000fc80007810000 */
[----:B------:R-:W-:-:S04]  /*4d50*/  FMNMX.FTZ R3, R172, R3, !PT ;  /* 0x00000003ac037209 */ /* 0x000fc80007810000 */
[----:B------:R-:W-:-:S04]  /*4d60*/  FMNMX.FTZ R3, R176, R3, !PT ;  /* 0x00000003b0037209 */ /* 0x000fc80007810000 */
[----:B------:R-:W-:-:S04]  /*4d70*/  FMNMX.FTZ R3, R175, R3, !PT ;  /* 0x00000003af037209 */ /* 0x000fc80007810000 */
[----:B------:R-:W-:-:S04]  /*4d80*/  FMNMX.FTZ R3, R174, R3, !PT ;  /* 0x00000003ae037209 */ /* 0x000fc80007810000 */
[----:B------:R-:W-:Y:S02]  /*4d90*/  FMNMX.FTZ R3, R173, R3, !PT ;  /* 0x00000003ad037209 */ /* 0x000fe40007810000 */
[----:B-1----:R-:W-:-:S03]  /*4da0*/  FMNMX.FTZ R0, R0, R6, !PT ;  /* 0x0000000600007209 */ /* 0x002fc60007810000 */
[----:B------:R-:W1:Y:S01]  /*4db0*/  SHFL.BFLY PT, R9, R3, 0x2, 0x1f ;  /* 0x0c401f0003097f89 */ /* 0x000e6200000e0000 */
[----:B------:R-:W-:-:S03]  /*4dc0*/  LOP3.LUT R6, R53, R7, RZ, 0x3c, !PT ;  /* 0x0000000735067212 */ /* 0x000fc600078e3cff */
[----:B------:R-:W2:Y:S02]  /*4dd0*/  SHFL.BFLY PT, R116, R0, 0x1, 0x1f ;  /* 0x0c201f0000747f89 */ /* 0x000ea400000e0000 */
[----:B------:R-:W-:Y:S01]  /*4de0*/  IMAD.WIDE.U32 R34, R6, -0x2daee0ad, RZ ;  /* 0xd2511f5306227825 */ /* 0x000fe200078e00ff */
[----:B------:R-:W-:Y:S01]  /*4df0*/  LOP3.LUT R6, R141, UR7, RZ, 0x3c, !PT ;  /* 0x000000078d067c12 */ /* 0x000fe2000f8e3cff */
[----:B------:R-:W-:-:S03]  /*4e00*/  UIADD3 UR7, UR23, -0x126145ec, URZ ;  /* 0xed9eba1417077890 */ /* 0x000fc6000fffe03f */
[----:B------:R-:W-:Y:S01]  /*4e10*/  LOP3.LUT R8, R35, UR6, R140, 0x96, !PT ;  /* 0x0000000623087c12 */ /* 0x000fe2000f8e968c */
[----:B------:R-:W-:Y:S01]  /*4e20*/  IMAD.WIDE.U32 R6, R6, -0x326172a9, RZ ;  /* 0xcd9e8d5706067825 */ /* 0x000fe200078e00ff */
[----:B------:R-:W-:-:S03]  /*4e30*/  UIADD3 UR6, UR23, -0x56f99767, URZ ;  /* 0xa906689917067890 */ /* 0x000fc6000fffe03f */
[----:B------:R-:W-:Y:S01]  /*4e40*/  IMAD.WIDE.U32 R32, R8, -0x326172a9, RZ ;  /* 0xcd9e8d5708207825 */ /* 0x000fe200078e00ff */
[----:B------:R-:W-:-:S04]  /*4e50*/  LOP3.LUT R7, R7, UR16, R52, 0x96, !PT ;  /* 0x0000001007077c12 */ /* 0x000fc8000f8e9634 */
[----:B------:R-:W-:Y:S01]  /*4e60*/  LOP3.LUT R8, R33, UR15, R6, 0x96, !PT ;  /* 0x0000000f21087c12 */ /* 0x000fe2000f8e9606 */
[----:B------:R-:W-:Y:S01]  /*4e70*/  IMAD.WIDE.U32 R6, R7, -0x2daee0ad, RZ ;  /* 0xd2511f5307067825 */ /* 0x000fe200078e00ff */
[----:B-1----:R-:W-:-:S03]  /*4e80*/  FMNMX.FTZ R3, R3, R9, !PT ;  /* 0x0000000903037209 */ /* 0x002fc60007810000 */
[----:B------:R-:W-:Y:S01]  /*4e90*/  IMAD.WIDE.U32 R8, R8, -0x2daee0ad, RZ ;  /* 0xd2511f5308087825 */ /* 0x000fe200078e00ff */
[----:B------:R-:W-:Y:S02]  /*4ea0*/  LOP3.LUT R7, R7, UR11, R34, 0x96, !PT ;  /* 0x0000000b07077c12 */ /* 0x000fe4000f8e9622 */
[----:B--2---:R-:W-:Y:S01]  /*4eb0*/  FMNMX.FTZ R116, R0, R116, !PT ;  /* 0x0000007400747209 */ /* 0x004fe20007810000 */
[----:B------:R-:W1:Y:S01]  /*4ec0*/  SHFL.BFLY PT, R10, R3, 0x1, 0x1f ;  /* 0x0c201f00030a7f89 */ /* 0x000e6200000e0000 */
[----:B------:R-:W-:Y:S01]  /*4ed0*/  LOP3.LUT R0, R9, UR9, R6, 0x96, !PT ;  /* 0x0000000909007c12 */ /* 0x000fe2000f8e9606 */
[----:B------:R-:W-:Y:S01]  /*4ee0*/  IMAD.WIDE.U32 R6, R7, -0x326172a9, RZ ;  /* 0xcd9e8d5707067825 */ /* 0x000fe200078e00ff */
[----:B------:R-:W-:-:S03]  /*4ef0*/  FSETP.NEU.FTZ.AND P1, PT, R116, -INF , PT ;  /* 0xff8000007400780b */ /* 0x000fc60003f3d000 */
[----:B------:R-:W-:Y:S01]  /*4f00*/  FMUL.FTZ R13, R116, UR25 ;  /* 0x00000019740d7c20 */ /* 0x000fe20008410000 */
[----:B------:R-:W-:Y:S01]  /*4f10*/  IMAD.WIDE.U32 R18, R0, -0x326172a9, RZ ;  /* 0xcd9e8d5700127825 */ /* 0x000fe200078e00ff */
[----:B------:R-:W-:-:S03]  /*4f20*/  LOP3.LUT R7, R7, UR10, R32, 0x96, !PT ;  /* 0x0000000a07077c12 */ /* 0x000fc6000f8e9620 */
[----:B------:R-:W-:Y:S02]  /*4f30*/  FSEL R13, R13, RZ, P1 ;  /* 0x000000ff0d0d7208 */ /* 0x000fe40000800000 */
[----:B------:R-:W-:Y:S01]  /*4f40*/  LOP3.LUT R0, R19, UR8, R6, 0x96, !PT ;  /* 0x0000000813007c12 */ /* 0x000fe2000f8e9606 */
[----:B------:R-:W-:-:S04]  /*4f50*/  IMAD.WIDE.U32 R6, R7, -0x2daee0ad, RZ ;  /* 0xd2511f5307067825 */ /* 0x000fc800078e00ff */
[----:B------:R-:W-:Y:S01]  /*4f60*/  FFMA.FTZ R9, R38, UR25, -R13 ;  /* 0x0000001926097c23 */ /* 0x000fe2000801080d */
[----:B------:R-:W-:-:S04]  /*4f70*/  IMAD.WIDE.U32 R50, R0, -0x2daee0ad, RZ ;  /* 0xd2511f5300327825 */ /* 0x000fc800078e00ff */
[----:B------:R-:W-:Y:S01]  /*4f80*/  FFMA.FTZ R0, R39, UR25, -R13 ;  /* 0x0000001927007c23 */ /* 0x000fe2000801080d */
[----:B------:R-:W-:Y:S01]  /*4f90*/  LOP3.LUT R7, R7, UR7, R8, 0x96, !PT ;  /* 0x0000000707077c12 */ /* 0x000fe2000f8e9608 */
[----:B------:R2:W-:Y:S01]  /*4fa0*/  MUFU.EX2 R59, R9 ;  /* 0x00000009003b7308 */ /* 0x0005e20000000800 */
[----:B------:R-:W-:-:S03]  /*4fb0*/  LOP3.LUT R16, R51, UR6, R6, 0x96, !PT ;  /* 0x0000000633107c12 */ /* 0x000fc6000f8e9606 */
[----:B------:R-:W-:Y:S01]  /*4fc0*/  IMAD.WIDE.U32 R48, R7, -0x326172a9, RZ ;  /* 0xcd9e8d5707307825 */ /* 0x000fe200078e00ff */
[----:B-1----:R-:W-:-:S03]  /*4fd0*/  FMNMX.FTZ R3, R3, R10, !PT ;  /* 0x0000000a03037209 */ /* 0x002fc60007810000 */
[----:B------:R-:W-:Y:S01]  /*4fe0*/  IMAD.WIDE.U32 R16, R16, -0x326172a9, RZ ;  /* 0xcd9e8d5710107825 */ /* 0x000fe200078e00ff */
[----:B------:R1:W-:Y:S03]  /*4ff0*/  MUFU.EX2 R211, R0 ;  /* 0x0000000000d37308 */ /* 0x0003e60000000800 */
[C---:B------:R-:W-:Y:S01]  /*5000*/  FMUL.FTZ R12, R3.reuse, UR25 ;  /* 0x00000019030c7c20 */ /* 0x040fe20008410000 */
[----:B------:R-:W-:Y:S02]  /*5010*/  FSETP.NEU.FTZ.AND P1, PT, R3, -INF , PT ;  /* 0xff8000000300780b */ /* 0x000fe40003f3d000 */
[----:B------:R-:W-:Y:S02]  /*5020*/  LOP3.LUT R6, R16, 0xffff, RZ, 0xc0, !PT ;  /* 0x0000ffff10067812 */ /* 0x000fe400078ec0ff */
[----:B------:R-:W-:Y:S02]  /*5030*/  FSEL R12, R12, RZ, P1 ;  /* 0x000000ff0c0c7208 */ /* 0x000fe40000800000 */
[----:B------:R-:W-:Y:S01]  /*5040*/  SHF.R.U32.HI R6, RZ, 0x8, R6 ;  /* 0x00000008ff067819 */ /* 0x000fe20000011606 */
[----:B--2---:R-:W-:Y:S01]  /*5050*/  FFMA.FTZ R9, R36, UR25, -R13 ;  /* 0x0000001924097c23 */ /* 0x004fe2000801080d */
[----:B------:R-:W-:Y:S01]  /*5060*/  SHF.R.U32.HI R14, RZ, 0x18, R16 ;  /* 0x00000018ff0e7819 */ /* 0x000fe20000011610 */
[--C-:B------:R-:W-:Y:S01]  /*5070*/  FFMA.FTZ R8, R45, UR25, -R12.reuse ;  /* 0x000000192d087c23 */ /* 0x100fe2000801080c */
[----:B------:R-:W-:Y:S01]  /*5080*/  FFMA.FTZ R7, R44, UR25, -R12 ;  /* 0x000000192c077c23 */ /* 0x000fe2000801080c */
[----:B------:R-:W-:Y:S01]  /*5090*/  MUFU.EX2 R178, R9 ;  /* 0x0000000900b27308 */ /* 0x000fe20000000800 */
[----:B------:R-:W-:-:S02]  /*50a0*/  SHF.R.U32.HI R250, RZ, 0x10, R16 ;  /* 0x00000010fffa7819 */ /* 0x000fc40000011610 */
[----:B------:R-:W-:Y:S01]  /*50b0*/  SHF.R.U32.HI R249, RZ, 0x18, R16 ;  /* 0x00000018fff97819 */ /* 0x000fe20000011610 */
[----:B-1----:R-:W-:Y:S02]  /*50c0*/  FFMA.FTZ R0, R37, UR25, -R13 ;  /* 0x0000001925007c23 */ /* 0x002fe4000801080d */
[----:B------:R-:W-:Y:S02]  /*50d0*/  LDSM.16.MT88.4 R36, [R184+0xc000] ;  /* 0x00c00000b824783b */ /* 0x000fe40000004200 */
[----:B------:R1:W-:Y:S08]  /*50e0*/  MUFU.EX2 R185, R0 ;  /* 0x0000000000b97308 */ /* 0x0003f00000000800 */
[----:B------:R2:W-:Y:S08]  /*50f0*/  MUFU.EX2 R177, R8 ;  /* 0x0000000800b17308 */ /* 0x0005f00000000800 */
[----:B------:R3:W4:Y:S01]  /*5100*/  MUFU.EX2 R204, R7 ;  /* 0x0000000700cc7308 */ /* 0x0007220000000800 */
[----:B-1----:R-:W-:-:S04]  /*5110*/  LOP3.LUT R0, R16, 0xff, RZ, 0xc0, !PT ;  /* 0x000000ff10007812 */ /* 0x002fc800078ec0ff */
[----:B------:R-:W-:Y:S02]  /*5120*/  PRMT R15, R0, 0x5410, R6 ;  /* 0x00005410000f7816 */ /* 0x000fe40000000006 */
[----:B------:R-:W-:Y:S02]  /*5130*/  SHF.R.U32.HI R6, RZ, 0x10, R16 ;  /* 0x00000010ff067819 */ /* 0x000fe40000011610 */
[----:B------:R-:W-:Y:S01]  /*5140*/  LOP3.LUT R0, R17, UR19, R48, 0x96, !PT ;  /* 0x0000001311007c12 */ /* 0x000fe2000f8e9630 */
[----:B--2---:R-:W-:Y:S01]  /*5150*/  FFMA.FTZ R8, R47, UR25, -R12 ;  /* 0x000000192f087c23 */ /* 0x004fe2000801080c */
[----:B------:R-:W-:Y:S02]  /*5160*/  LOP3.LUT R9, R6, 0xff, RZ, 0xc0, !PT ;  /* 0x000000ff06097812 */ /* 0x000fe400078ec0ff */
[C---:B------:R-:W-:Y:S01]  /*5170*/  LOP3.LUT R6, R0.reuse, 0xffff, RZ, 0xc0, !PT ;  /* 0x0000ffff00067812 */ /* 0x040fe200078ec0ff */
[----:B------:R-:W-:Y:S01]  /*5180*/  MUFU.EX2 R206, R8 ;  /* 0x0000000800ce7308 */ /* 0x000fe20000000800 */
[----:B------:R-:W-:-:S02]  /*5190*/  LOP3.LUT R11, R0, 0xff, RZ, 0xc0, !PT ;  /* 0x000000ff000b7812 */ /* 0x000fc400078ec0ff */
[----:B------:R-:W-:Y:S02]  /*51a0*/  SHF.R.U32.HI R6, RZ, 0x8, R6 ;  /* 0x00000008ff067819 */ /* 0x000fe40000011606 */
[----:B---3--:R-:W-:Y:S02]  /*51b0*/  SHF.R.U32.HI R7, RZ, 0x10, R0 ;  /* 0x00000010ff077819 */ /* 0x008fe40000011600 */
[----:B------:R-:W-:Y:S01]  /*51c0*/  PRMT R11, R11, 0x5410, R6 ;  /* 0x000054100b0b7816 */ /* 0x000fe20000000006 */
[----:B------:R-:W-:Y:S01]  /*51d0*/  FFMA.FTZ R6, R46, UR25, -R12 ;  /* 0x000000192e067c23 */ /* 0x000fe2000801080c */
[----:B------:R-:W-:Y:S01]  /*51e0*/  SHF.R.U32.HI R10, RZ, 0x18, R0 ;  /* 0x00000018ff0a7819 */ /* 0x000fe20000011600 */
[----:B------:R-:W-:Y:S01]  /*51f0*/  LDSM.16.MT88.4 R44, [R181+0xe000] ;  /* 0x00e00000b52c783b */ /* 0x000fe20000004200 */
[----:B------:R-:W-:Y:S01]  /*5200*/  LOP3.LUT R0, R7, 0xff, RZ, 0xc0, !PT ;  /* 0x000000ff07007812 */ /* 0x000fe200078ec0ff */
[----:B------:R-:W1:Y:S01]  /*5210*/  MUFU.EX2 R205, R6 ;  /* 0x0000000600cd7308 */ /* 0x000e620000000800 */
[----:B----4-:R-:W-:-:S02]  /*5220*/  F2FP.BF16.F32.PACK_AB R2, R204, R177 ;  /* 0x000000b1cc02723e */ /* 0x010fc400000010ff */
[----:B------:R-:W-:Y:S02]  /*5230*/  PRMT R7, R0, 0x5410, R10 ;  /* 0x0000541000077816 */ /* 0x000fe4000000000a */
[----:B------:R-:W-:Y:S02]  /*5240*/  F2FP.BF16.F32.PACK_AB R0, R178, R59 ;  /* 0x0000003bb200723e */ /* 0x000fe400000010ff */
[----:B------:R-:W-:Y:S02]  /*5250*/  PRMT R154, R2, 0x7610, R154 ;  /* 0x00007610029a7816 */ /* 0x000fe4000000009a */
[C---:B------:R-:W-:Y:S02]  /*5260*/  PRMT R153, R0.reuse, 0x7610, R153 ;  /* 0x0000761000997816 */ /* 0x040fe40000000099 */
[----:B------:R-:W-:Y:S02]  /*5270*/  PRMT R155, R0, 0x7632, R155 ;  /* 0x00007632009b7816 */ /* 0x000fe4000000009b */
[----:B------:R-:W-:-:S02]  /*5280*/  LEA R0, R5, UR5, 0x10 ;  /* 0x0000000505007c11 */ /* 0x000fc4000f8e80ff */
[----:B------:R-:W-:Y:S02]  /*5290*/  PRMT R157, R2, 0x7632, R157 ;  /* 0x00007632029d7816 */ /* 0x000fe4000000009d */
[----:B-1----:R-:W-:Y:S02]  /*52a0*/  F2FP.BF16.F32.PACK_AB R4, R205, R206 ;  /* 0x000000cecd04723e */ /* 0x002fe400000010ff */
[----:B------:R-:W-:Y:S02]  /*52b0*/  F2FP.BF16.F32.PACK_AB R5, R185, R211 ;  /* 0x000000d3b905723e */ /* 0x000fe400000010ff */
[----:B------:R-:W-:Y:S02]  /*52c0*/  HSET2.LE.AND R2, R11, R0, PT ;  /* 0x000000000b027233 */ /* 0x000fe40003803000 */
[C---:B------:R-:W-:Y:S02]  /*52d0*/  PRMT R160, R4.reuse, 0x7610, R160 ;  /* 0x0000761004a07816 */ /* 0x040fe400000000a0 */
[----:B------:R-:W-:-:S02]  /*52e0*/  PRMT R159, R4, 0x7632, R159 ;  /* 0x00007632049f7816 */ /* 0x000fc4000000009f */
[----:B------:R-:W-:Y:S02]  /*52f0*/  PRMT R4, R153, 0x5410, R155 ;  /* 0x0000541099047816 */ /* 0x000fe4000000009b */
[C---:B------:R-:W-:Y:S02]  /*5300*/  PRMT R158, R5.reuse, 0x7610, R158 ;  /* 0x00007610059e7816 */ /* 0x040fe4000000009e */
[----:B------:R-:W-:Y:S02]  /*5310*/  PRMT R156, R5, 0x7632, R156 ;  /* 0x00007632059c7816 */ /* 0x000fe4000000009c */
[----:B------:R-:W-:Y:S02]  /*5320*/  HSET2.LE.AND R5, R7, R0, PT ;  /* 0x0000000007057233 */ /* 0x000fe40003803000 */
[----:B------:R-:W-:Y:S02]  /*5330*/  LOP3.LUT R4, R2, R4, RZ, 0xc0, !PT ;  /* 0x0000000402047212 */ /* 0x000fe400078ec0ff */
[----:B------:R-:W-:-:S02]  /*5340*/  PRMT R9, R9, 0x5410, R14 ;  /* 0x0000541009097816 */ /* 0x000fc4000000000e */
[----:B------:R-:W-:Y:S02]  /*5350*/  PRMT R2, R154, 0x5410, R157 ;  /* 0x000054109a027816 */ /* 0x000fe4000000009d */
[--C-:B------:R-:W-:Y:S02]  /*5360*/  HSET2.LE.AND R6, R15, R0.reuse, PT ;  /* 0x000000000f067233 */ /* 0x100fe40003803000 */
[----:B------:R-:W-:Y:S02]  /*5370*/  LOP3.LUT R5, R5, R2, RZ, 0xc0, !PT ;  /* 0x0000000205057212 */ /* 0x000fe400078ec0ff */
[----:B------:R-:W-:Y:S02]  /*5380*/  HSET2.LE.AND R2, R9, R0, PT ;  /* 0x0000000009027233 */ /* 0x000fe40003803000 */
[----:B------:R-:W1:Y:S01]  /*5390*/  LDSM.16.MT88.4 R8, [R184+0xe000] ;  /* 0x00e00000b808783b */ /* 0x000e620000004200 */
[----:B------:R-:W-:-:S04]  /*53a0*/  PRMT R7, R158, 0x5410, R156 ;  /* 0x000054109e077816 */ /* 0x000fc8000000009c */
[----:B------:R-:W-:Y:S02]  /*53b0*/  LOP3.LUT R6, R6, R7, RZ, 0xc0, !PT ;  /* 0x0000000706067212 */ /* 0x000fe400078ec0ff */
[----:B------:R-:W-:-:S04]  /*53c0*/  PRMT R7, R160, 0x5410, R159 ;  /* 0x00005410a0077816 */ /* 0x000fc8000000009f */
[----:B------:R-:W-:Y:S01]  /*53d0*/  LOP3.LUT R7, R2, R7, RZ, 0xc0, !PT ;  /* 0x0000000702077212 */ /* 0x000fe200078ec0ff */
[----:B------:R-:W-:Y:S01]  /*53e0*/  FFMA.FTZ R2, R55, UR25, -R13 ;  /* 0x0000001937027c23 */ /* 0x000fe2000801080d */
[----:B------:R-:W-:-:S03]  /*53f0*/  IMAD.MOV.U32 R55, RZ, RZ, R59 ;  /* 0x000000ffff377224 */ /* 0x000fc600078e003b */
[----:B------:R2:W-:Y:S02]  /*5400*/  MUFU.EX2 R118, R2 ;  /* 0x0000000200767308 */ /* 0x0005e40000000800 */
[C---:B------:R-:W-:Y:S06]  /*5410*/  HMMA.16816.F32.BF16 R108, R4.reuse, R28, RZ ;  /* 0x0000001c046c723c */ /* 0x040fec00000418ff */
[C---:B------:R-:W-:Y:S01]  /*5420*/  HMMA.16816.F32.BF16 R128, R4.reuse, R30, RZ ;  /* 0x0000001e0480723c */ /* 0x040fe200000418ff */
[----:B------:R-:W3:Y:S05]  /*5430*/  LDSM.16.MT88.4 R28, [R181+0x10000] ;  /* 0x01000000b51c783b */ /* 0x000eea0000004200 */
[----:B------:R-:W-:Y:S01]  /*5440*/  HMMA.16816.F32.BF16 R124, R4, R20, RZ ;  /* 0x00000014047c723c */ /* 0x000fe200000418ff */
[----:B--2---:R-:W-:Y:S01]  /*5450*/  FFMA.FTZ R2, R54, UR25, -R13 ;  /* 0x0000001936027c23 */ /* 0x004fe2000801080d */
[----:B------:R-:W-:-:S04]  /*5460*/  IMAD.MOV.U32 R54, RZ, RZ, R102 ;  /* 0x000000ffff367224 */ /* 0x000fc800078e0066 */
[C---:B------:R-:W-:Y:S01]  /*5470*/  HMMA.16816.F32.BF16 R132, R4.reuse, R22, RZ ;  /* 0x000000160484723c */ /* 0x040fe200000418ff */
[----:B------:R2:W-:Y:S01]  /*5480*/  MUFU.EX2 R248, R2 ;  /* 0x0000000200f87308 */ /* 0x0005e20000000800 */
[----:B------:R-:W4:Y:S04]  /*5490*/  LDSM.16.MT88.4 R20, [R183+0xe000] ;  /* 0x00e00000b714783b */ /* 0x000f280000004200 */
[C---:B-1----:R-:W-:Y:S06]  /*54a0*/  HMMA.16816.F32.BF16 R68, R4.reuse, R8, RZ ;  /* 0x000000080444723c */ /* 0x042fec00000418ff */
[----:B------:R-:W-:Y:S01]  /*54b0*/  HMMA.16816.F32.BF16 R88, R4, R10, RZ ;  /* 0x0000000a0458723c */ /* 0x000fe200000418ff */
[----:B------:R-:W-:Y:S01]  /*54c0*/  FFMA.FTZ R8, R56, UR25, -R13 ;  /* 0x0000001938087c23 */ /* 0x000fe2000801080d */
[----:B------:R-:W-:-:S03]  /*54d0*/  FFMA.FTZ R9, R58, UR25, -R12 ;  /* 0x000000193a097c23 */ /* 0x000fc6000801080c */
[----:B------:R-:W-:Y:S01]  /*54e0*/  MUFU.EX2 R186, R8 ;  /* 0x0000000800ba7308 */ /* 0x000fe20000000800 */
[----:B--2---:R-:W-:Y:S01]  /*54f0*/  FFMA.FTZ R2, R57, UR25, -R13 ;  /* 0x0000001939027c23 */ /* 0x004fe2000801080d */
[----:B------:R-:W-:Y:S01]  /*5500*/  FFMA.FTZ R10, R84, UR25, -R12 ;  /* 0x00000019540a7c23 */ /* 0x000fe2000801080c */
[C---:B------:R-:W-:Y:S05]  /*5510*/  HMMA.16816.F32.BF16 R120, R4.reuse, R40, RZ ;  /* 0x000000280478723c */ /* 0x040fea00000418ff */
[----:B------:R1:W-:Y:S01]  /*5520*/  MUFU.EX2 R180, R2 ;  /* 0x0000000200b47308 */ /* 0x0003e20000000800 */
[C---:B------:R-:W-:Y:S01]  /*5530*/  HMMA.16816.F32.BF16 R80, R4.reuse, R42, RZ ;  /* 0x0000002a0450723c */ /* 0x040fe200000418ff */
[----:B------:R-:W-:Y:S05]  /*5540*/  LDSM.16.MT88.4 R40, [R183+0x10000] ;  /* 0x01000000b728783b */ /* 0x000fea0000004200 */
[C---:B------:R-:W-:Y:S01]  /*5550*/  HMMA.16816.F32.BF16 R112, R4.reuse, R36, RZ ;  /* 0x000000240470723c */ /* 0x040fe200000418ff */
[----:B------:R2:W-:Y:S05]  /*5560*/  MUFU.EX2 R209, R9 ;  /* 0x0000000900d17308 */ /* 0x0005ea0000000800 */
[----:B------:R-:W-:Y:S01]  /*5570*/  HMMA.16816.F32.BF16 R76, R4, R38, RZ ;  /* 0x00000026044c723c */ /* 0x000fe200000418ff */
[----:B------:R-:W-:Y:S02]  /*5580*/  LDSM.16.MT88.4 R36, [R184+0x10000] ;  /* 0x01000000b824783b */ /* 0x000fe40000004200 */
[----:B------:R4:W4:Y:S01]  /*5590*/  MUFU.EX2 R210, R10 ;  /* 0x0000000a00d27308 */ /* 0x0009220000000800 */
[----:B-1----:R-:W-:-:S02]  /*55a0*/  LOP3.LUT R2, R49, UR4, R18, 0x96, !PT ;  /* 0x0000000431027c12 */ /* 0x002fc4000f8e9612 */
[----:B------:R-:W-:Y:S03]  /*55b0*/  HMMA.16816.F32.BF16 R96, R4, R24, RZ ;  /* 0x000000180460723c */ /* 0x000fe600000418ff */
[----:B------:R-:W-:-:S03]  /*55c0*/  IMAD.WIDE.U32 R14, R2, -0x2daee0ad, RZ ;  /* 0xd2511f53020e7825 */ /* 0x000fc600078e00ff */
[C---:B------:R-:W-:Y:S01]  /*55d0*/  HMMA.16816.F32.BF16 R60, R4.reuse, R26, RZ ;  /* 0x0000001a043c723c */ /* 0x040fe200000418ff */
[----:B------:R-:W1:Y:S01]  /*55e0*/  LDSM.16.MT88.4 R24, [R182+0x10000] ;  /* 0x01000000b618783b */ /* 0x000e620000004200 */
[----:B------:R-:W-:Y:S02]  /*55f0*/  LOP3.LUT R8, R14, 0xffff, RZ, 0xc0, !PT ;  /* 0x0000ffff0e087812 */ /* 0x000fe400078ec0ff */
[----:B------:R-:W-:Y:S02]  /*5600*/  LOP3.LUT R2, R15, UR28, R50, 0x96, !PT ;  /* 0x0000001c0f027c12 */ /* 0x000fe4000f8e9632 */
[----:B--2---:R-:W-:Y:S01]  /*5610*/  SHF.R.U32.HI R9, RZ, 0x10, R14 ;  /* 0x00000010ff097819 */ /* 0x004fe2000001160e */
[----:B---3--:R-:W-:Y:S01]  /*5620*/  HMMA.16816.F32.BF16 R56, R4, R28, RZ ;  /* 0x0000001c0438723c */ /* 0x008fe200000418ff */
[----:B------:R-:W-:Y:S02]  /*5630*/  SHF.R.U32.HI R18, RZ, 0x8, R8 ;  /* 0x00000008ff127819 */ /* 0x000fe40000011608 */
[----:B------:R-:W-:-:S02]  /*5640*/  LOP3.LUT R8, R2, 0xffff, RZ, 0xc0, !PT ;  /* 0x0000ffff02087812 */ /* 0x000fc400078ec0ff */
[----:B----4-:R-:W-:Y:S01]  /*5650*/  LOP3.LUT R10, R9, 0xff, RZ, 0xc0, !PT ;  /* 0x000000ff090a7812 */ /* 0x010fe200078ec0ff */
[----:B------:R-:W-:Y:S01]  /*5660*/  FFMA.FTZ R9, R92, UR25, -R12 ;  /* 0x000000195c097c23 */ /* 0x000fe2000801080c */
[----:B------:R-:W-:Y:S01]  /*5670*/  LOP3.LUT R11, R2, 0xff, RZ, 0xc0, !PT ;  /* 0x000000ff020b7812 */ /* 0x000fe200078ec0ff */
[C---:B------:R-:W-:Y:S01]  /*5680*/  HMMA.16816.F32.BF16 R84, R4.reuse, R30, RZ ;  /* 0x0000001e0454723c */ /* 0x040fe200000418ff */
[----:B------:R-:W-:Y:S01]  /*5690*/  SHF.R.U32.HI R8, RZ, 0x8, R8 ;  /* 0x00000008ff087819 */ /* 0x000fe20000011608 */
[----:B------:R2:W-:Y:S01]  /*56a0*/  MUFU.EX2 R179, R9 ;  /* 0x0000000900b37308 */ /* 0x0005e20000000800 */
[----:B------:R-:W-:Y:S01]  /*56b0*/  SHF.R.U32.HI R19, RZ, 0x18, R14 ;  /* 0x00000018ff137819 */ /* 0x000fe2000001160e */
[----:B------:R-:W3:Y:S01]  /*56c0*/  LDSM.16.MT88.4 R28, [R181+0xc800] ;  /* 0x00c80000b51c783b */ /* 0x000ee20000004200 */
[----:B------:R-:W-:Y:S01]  /*56d0*/  PRMT R11, R11, 0x5410, R8 ;  /* 0x000054100b0b7816 */ /* 0x000fe20000000008 */
[----:B------:R-:W-:Y:S01]  /*56e0*/  HMMA.16816.F32.BF16 R64, R4, R20, RZ ;  /* 0x000000140440723c */ /* 0x000fe200000418ff */
[----:B------:R-:W-:-:S02]  /*56f0*/  SHF.R.U32.HI R8, RZ, 0x10, R2 ;  /* 0x00000010ff087819 */ /* 0x000fc40000011602 */
[----:B------:R-:W-:Y:S02]  /*5700*/  PRMT R19, R10, 0x5410, R19 ;  /* 0x000054100a137816 */ /* 0x000fe40000000013 */
[----:B------:R-:W-:Y:S01]  /*5710*/  SHF.R.U32.HI R10, RZ, 0x18, R2 ;  /* 0x00000018ff0a7819 */ /* 0x000fe20000011602 */
[C---:B------:R-:W-:Y:S01]  /*5720*/  HMMA.16816.F32.BF16 R104, R4.reuse, R44, RZ ;  /* 0x0000002c0468723c */ /* 0x040fe200000418ff */
[----:B------:R-:W-:Y:S02]  /*5730*/  LOP3.LUT R2, R8, 0xff, RZ, 0xc0, !PT ;  /* 0x000000ff08027812 */ /* 0x000fe400078ec0ff */
[----:B------:R-:W-:Y:S02]  /*5740*/  F2FP.BF16.F32.PACK_AB R8, R210, R209 ;  /* 0x000000d1d208723e */ /* 0x000fe400000010ff */
[----:B------:R-:W-:Y:S01]  /*5750*/  PRMT R10, R2, 0x5410, R10 ;  /* 0x00005410020a7816 */ /* 0x000fe2000000000a */
[----:B------:R-:W-:Y:S01]  /*5760*/  HMMA.16816.F32.BF16 R72, R4, R46, RZ ;  /* 0x0000002e0448723c */ /* 0x000fe200000418ff */
[----:B--2---:R-:W-:Y:S01]  /*5770*/  FFMA.FTZ R9, R100, UR25, -R12 ;  /* 0x0000001964097c23 */ /* 0x004fe2000801080c */
[----:B------:R-:W-:-:S02]  /*5780*/  HSET2.LE.AND R2, R11, R0, PT ;  /* 0x000000000b027233 */ /* 0x000fc40003803000 */
[C---:B------:R-:W-:Y:S01]  /*5790*/  PRMT R150, R8.reuse, 0x7610, R150 ;  /* 0x0000761008967816 */ /* 0x040fe20000000096 */
[----:B------:R2:W4:Y:S01]  /*57a0*/  MUFU.EX2 R119, R9 ;  /* 0x0000000900777308 */ /* 0x0005220000000800 */
[----:B------:R-:W-:Y:S01]  /*57b0*/  PRMT R149, R8, 0x7632, R149 ;  /* 0x0000763208957816 */ /* 0x000fe20000000095 */
[C---:B------:R-:W-:Y:S01]  /*57c0*/  HMMA.16816.F32.BF16 R44, R4.reuse, R22, RZ ;  /* 0x00000016042c723c */ /* 0x040fe200000418ff */
[----:B------:R-:W-:Y:S02]  /*57d0*/  LOP3.LUT R20, R14, 0xff, RZ, 0xc0, !PT ;  /* 0x000000ff0e147812 */ /* 0x000fe400078ec0ff */
[----:B------:R-:W-:Y:S02]  /*57e0*/  LOP3.LUT R35, R15, UR28, R50, 0x96, !PT ;  /* 0x0000001c0f237c12 */ /* 0x000fe4000f8e9632 */
[----:B------:R-:W-:Y:S01]  /*57f0*/  PRMT R18, R20, 0x5410, R18 ;  /* 0x0000541014127816 */ /* 0x000fe20000000012 */
[----:B-1----:R-:W-:Y:S01]  /*5800*/  HMMA.16816.F32.BF16 R92, R4, R24, RZ ;  /* 0x00000018045c723c */ /* 0x002fe200000418ff */
[----:B------:R-:W1:Y:S01]  /*5810*/  LDSM.16.MT88.4 R20, [R184+0xc800] ;  /* 0x00c80000b814783b */ /* 0x000e620000004200 */
[----:B------:R-:W-:-:S02]  /*5820*/  LOP3.LUT R252, R14, 0xffff, RZ, 0xc0, !PT ;  /* 0x0000ffff0efc7812 */ /* 0x000fc400078ec0ff */
[----:B------:R-:W-:Y:S02]  /*5830*/  SHF.R.U32.HI R251, RZ, 0x18, R14 ;  /* 0x00000018fffb7819 */ /* 0x000fe4000001160e */
[----:B------:R-:W-:Y:S01]  /*5840*/  HMMA.16816.F32.BF16 R100, R4, R26, RZ ;  /* 0x0000001a0464723c */ /* 0x000fe200000418ff */
[----:B------:R-:W1:Y:S01]  /*5850*/  LDSM.16.MT88.4 R24, [R182+0xc800] ;  /* 0x00c80000b618783b */ /* 0x000e620000004200 */
[----:B--2---:R-:W-:-:S04]  /*5860*/  F2FP.BF16.F32.PACK_AB R9, R248, R118 ;  /* 0x00000076f809723e */ /* 0x004fc800000010ff */
[C---:B------:R-:W-:Y:S01]  /*5870*/  HMMA.16816.F32.BF16 R136, R4.reuse, R36, RZ ;  /* 0x000000240488723c */ /* 0x040fe200000418ff */
[C---:B------:R-:W-:Y:S02]  /*5880*/  PRMT R152, R9.reuse, 0x7610, R152 ;  /* 0x0000761009987816 */ /* 0x040fe40000000098 */
[----:B------:R-:W-:Y:S02]  /*5890*/  PRMT R151, R9, 0x7632, R151 ;  /* 0x0000763209977816 */ /* 0x000fe40000000097 */
[----:B------:R-:W-:Y:S01]  /*58a0*/  PRMT R9, R150, 0x5410, R149 ;  /* 0x0000541096097816 */ /* 0x000fe20000000095 */
[C---:B------:R-:W-:Y:S01]  /*58b0*/  HMMA.16816.F32.BF16 R164, R4.reuse, R38, RZ ;  /* 0x0000002604a4723c */ /* 0x040fe200000418ff */
[----:B------:R-:W-:Y:S01]  /*58c0*/  PRMT R8, R152, 0x5410, R151 ;  /* 0x0000541098087816 */ /* 0x000fe20000000097 */
[----:B------:R-:W-:Y:S03]  /*58d0*/  LDSM.16.MT88.4 R36, [R182+0x10800] ;  /* 0x01080000b624783b */ /* 0x000fe60000004200 */
[----:B------:R-:W-:Y:S01]  /*58e0*/  LOP3.LUT R8, R2, R8, RZ, 0xc0, !PT ;  /* 0x0000000802087212 */ /* 0x000fe200078ec0ff */
[----:B------:R-:W-:Y:S01]  /*58f0*/  HMMA.16816.F32.BF16 R244, R4, R40, RZ ;  /* 0x0000002804f4723c */ /* 0x000fe200000418ff */
[----:B------:R-:W-:-:S02]  /*5900*/  HSET2.LE.AND R2, R10, R0, PT ;  /* 0x000000000a027233 */ /* 0x000fc40003803000 */
[----:B------:R-:W-:-:S03]  /*5910*/  F2FP.BF16.F32.PACK_AB R10, R186, R180 ;  /* 0x000000b4ba0a723e */ /* 0x000fc600000010ff */
[----:B------:R-:W-:Y:S01]  /*5920*/  LOP3.LUT R9, R2, R9, RZ, 0xc0, !PT ;  /* 0x0000000902097212 */ /* 0x000fe200078ec0ff */
[----:B------:R-:W-:Y:S01]  /*5930*/  HMMA.16816.F32.BF16 R240, R4, R42, RZ ;  /* 0x0000002a04f0723c */ /* 0x000fe200000418ff */
[----:B----4-:R-:W-:Y:S01]  /*5940*/  F2FP.BF16.F32.PACK_AB R2, R119, R179 ;  /* 0x000000b37702723e */ /* 0x010fe200000010ff */
[----:B------:R-:W-:Y:S01]  /*5950*/  IMAD.MOV.U32 R40, RZ, RZ, R206 ;  /* 0x000000ffff287224 */ /* 0x000fe200078e00ce */
[C---:B------:R-:W-:Y:S02]  /*5960*/  PRMT R148, R10.reuse, 0x7610, R148 ;  /* 0x000076100a947816 */ /* 0x040fe40000000094 */
[----:B------:R-:W-:Y:S02]  /*5970*/  PRMT R147, R10, 0x7632, R147 ;  /* 0x000076320a937816 */ /* 0x000fe40000000093 */
[C---:B------:R-:W-:Y:S01]  /*5980*/  PRMT R146, R2.reuse, 0x7610, R146 ;  /* 0x0000761002927816 */ /* 0x040fe20000000092 */
[----:B------:R-:W-:Y:S01]  /*5990*/  IMAD.MOV.U32 R43, RZ, RZ, R205 ;  /* 0x000000ffff2b7224 */ /* 0x000fe200078e00cd */
[----:B------:R-:W-:Y:S01]  /*59a0*/  PRMT R145, R2, 0x7632, R145 ;  /* 0x0000763202917816 */ /* 0x000fe20000000091 */
[----:B------:R-:W-:Y:S01]  /*59b0*/  IMAD.MOV.U32 R42, RZ, RZ, R204 ;  /* 0x000000ffff2a7224 */ /* 0x000fe200078e00cc */
[----:B------:R-:W-:-:S02]  /*59c0*/  HSET2.LE.AND R2, R18, R0, PT ;  /* 0x0000000012027233 */ /* 0x000fc40003803000 */
[----:B------:R-:W-:Y:S02]  /*59d0*/  PRMT R5, R148, 0x5410, R147 ;  /* 0x0000541094057816 */ /* 0x000fe40000000093 */
[----:B------:R-:W-:Y:S02]  /*59e0*/  HSET2.LE.AND R4, R19, R0, PT ;  /* 0x0000000013047233 */ /* 0x000fe40003803000 */
[----:B------:R-:W-:Y:S02]  /*59f0*/  LOP3.LUT R10, R2, R5, RZ, 0xc0, !PT ;  /* 0x00000005020a7212 */ /* 0x000fe400078ec0ff */
[----:B------:R-:W-:-:S04]  /*5a00*/  PRMT R2, R146, 0x5410, R145 ;  /* 0x0000541092027816 */ /* 0x000fc80000000091 */
[----:B------:R-:W-:Y:S02]  /*5a10*/  LOP3.LUT R11, R4, R2, RZ, 0xc0, !PT ;  /* 0x00000002040b7212 */ /* 0x000fe400078ec0ff */
[----:B------:R-:W2:Y:S01]  /*5a20*/  LDSM.16.MT88.4 R4, [R183+0xc800] ;  /* 0x00c80000b704783b */ /* 0x000ea20000004200 */
[----:B------:R-:W-:-:S04]  /*5a30*/  LOP3.LUT R2, R141, UR24, RZ, 0x3c, !PT ;  /* 0x000000188d027c12 */ /* 0x000fc8000f8e3cff */
[C---:B---3--:R-:W-:Y:S06]  /*5a40*/  HMMA.16816.F32.BF16 R124, R8.reuse, R28, R124 ;  /* 0x0000001c087c723c */ /* 0x048fec000004187c */
[C---:B------:R-:W-:Y:S01]  /*5a50*/  HMMA.16816.F32.BF16 R224, R8.reuse, R30, R132 ;  /* 0x0000001e08e0723c */ /* 0x040fe20000041884 */
[----:B------:R-:W3:Y:S05]  /*5a60*/  LDSM.16.MT88.4 R28, [R182+0xe800] ;  /* 0x00e80000b61c783b */ /* 0x000eea0000004200 */
[C---:B-1----:R-:W-:Y:S06]  /*5a70*/  HMMA.16816.F32.BF16 R236, R8.reuse, R20, R112 ;  /* 0x0000001408ec723c */ /* 0x042fec0000041870 */
[----:B------:R-:W-:Y:S01]  /*5a80*/  HMMA.16816.F32.BF16 R220, R8, R22, R76 ;  /* 0x0000001608dc723c */ /* 0x000fe2000004184c */
[----:B------:R-:W1:Y:S01]  /*5a90*/  LDSM.16.MT88.4 R20, [R184+0xe800] ;  /* 0x00e80000b814783b */ /* 0x000e620000004200 */
[----:B------:R-:W-:-:S02]  /*5aa0*/  IMAD.MOV.U32 R113, RZ, RZ, R186 ;  /* 0x000000ffff717224 */ /* 0x000fc400078e00ba */
[----:B------:R-:W-:Y:S02]  /*5ab0*/  IMAD.MOV.U32 R112, RZ, RZ, R209 ;  /* 0x000000ffff707224 */ /* 0x000fe400078e00d1 */
[C---:B------:R-:W-:Y:S01]  /*5ac0*/  HMMA.16816.F32.BF16 R212, R8.reuse, R24, R120 ;  /* 0x0000001808d4723c */ /* 0x040fe20000041878 */
[----:B------:R-:W-:Y:S02]  /*5ad0*/  IMAD.MOV.U32 R186, RZ, RZ, R208 ;  /* 0x000000ffffba7224 */ /* 0x000fe400078e00d0 */
[----:B------:R-:W-:Y:S02]  /*5ae0*/  IMAD.MOV.U32 R114, RZ, RZ, R185 ;  /* 0x000000ffff727224 */ /* 0x000fe400078e00b9 */
[----:B------:R-:W-:Y:S01]  /*5af0*/  IMAD.MOV.U32 R115, RZ, RZ, R119 ;  /* 0x000000ffff737224 */ /* 0x000fe200078e0077 */
[----:B------:R-:W-:Y:S01]  /*5b00*/  HMMA.16816.F32.BF16 R120, R8, R26, R80 ;  /* 0x0000001a0878723c */ /* 0x000fe20000041850 */
[----:B------:R-:W4:Y:S01]  /*5b10*/  LDSM.16.MT88.4 R24, [R181+0xe800] ;  /* 0x00e80000b518783b */ /* 0x000f220000004200 */
[----:B------:R-:W-:-:S04]  /*5b20*/  IMAD.MOV.U32 R53, RZ, RZ, R113 ;  /* 0x000000ffff357224 */ /* 0x000fc800078e0071 */
[C---:B--2---:R-:W-:Y:S06]  /*5b30*/  HMMA.16816.F32.BF16 R204, R8.reuse, R4, R108 ;  /* 0x0000000408cc723c */ /* 0x044fec000004186c */
[----:B------:R-:W-:Y:S01]  /*5b40*/  HMMA.16816.F32.BF16 R76, R8, R6, R128 ;  /* 0x00000006084c723c */ /* 0x000fe20000041880 */
[----:B------:R-:W-:-:S05]  /*5b50*/  IMAD.WIDE.U32 R4, R2, -0x326172a9, RZ ;  /* 0xcd9e8d5702047825 */ /* 0x000fca00078e00ff */
[----:B---3--:R-:W-:Y:S01]  /*5b60*/  HMMA.16816.F32.BF16 R96, R8, R28, R96 ;  /* 0x0000001c0860723c */ /* 0x008fe20000041860 */
[----:B------:R-:W-:Y:S01]  /*5b70*/  LOP3.LUT R5, R5, UR16, R52, 0x96, !PT ;  /* 0x0000001005057c12 */ /* 0x000fe2000f8e9634 */
[----:B------:R-:W-:Y:S01]  /*5b80*/  IMAD.MOV.U32 R52, RZ, RZ, R114 ;  /* 0x000000ffff347224 */ /* 0x000fe200078e0072 */
[----:B------:R-:W-:-:S03]  /*5b90*/  LOP3.LUT R2, R33, UR15, R4, 0x96, !PT ;  /* 0x0000000f21027c12 */ /* 0x000fc6000f8e9604 */
[----:B------:R-:W-:Y:S01]  /*5ba0*/  HMMA.16816.F32.BF16 R108, R8, R30, R60 ;  /* 0x0000001e086c723c */ /* 0x000fe2000004183c */
[----:B------:R-:W2:Y:S01]  /*5bb0*/  LDSM.16.MT88.4 R28, [R181+0x10800] ;  /* 0x01080000b51c783b */ /* 0x000ea20000004200 */
[----:B------:R-:W-:-:S04]  /*5bc0*/  IMAD.WIDE.U32 R4, R5, -0x2daee0ad, RZ ;  /* 0xd2511f5305047825 */ /* 0x000fc800078e00ff */
[----:B------:R-:W-:Y:S01]  /*5bd0*/  IMAD.WIDE.U32 R6, R2, -0x2daee0ad, RZ ;  /* 0xd2511f5302067825 */ /* 0x000fe200078e00ff */
[C---:B-1----:R-:W-:Y:S01]  /*5be0*/  HMMA.16816.F32.BF16 R128, R8.reuse, R22, R88 ;  /* 0x000000160880723c */ /* 0x042fe20000041858 */
[C-C-:B------:R-:W-:Y:S02]  /*5bf0*/  LOP3.LUT R2, R5.reuse, UR11, R34.reuse, 0x96, !PT ;  /* 0x0000000b05027c12 */ /* 0x140fe4000f8e9622 */
[----:B------:R-:W-:Y:S02]  /*5c00*/  LOP3.LUT R5, R5, UR11, R34, 0x96, !PT ;  /* 0x0000000b05057c12 */ /* 0x000fe4000f8e9622 */
[----:B------:R-:W-:Y:S01]  /*5c10*/  LOP3.LUT R60, R17, UR19, R48, 0x96, !PT ;  /* 0x00000013113c7c12 */ /* 0x000fe2000f8e9630 */
[----:B------:R-:W-:Y:S01]  /*5c20*/  IMAD.WIDE.U32 R18, R2, -0x326172a9, RZ ;  /* 0xcd9e8d5702127825 */ /* 0x000fe200078e00ff */
[C-C-:B------:R-:W-:Y:S01]  /*5c30*/  LOP3.LUT R22, R7.reuse, UR9, R4.reuse, 0x96, !PT ;  /* 0x0000000907167c12 */ /* 0x140fe2000f8e9604 */
[----:B------:R-:W-:Y:S01]  /*5c40*/  HMMA.16816.F32.BF16 R228, R8, R20, R68 ;  /* 0x0000001408e4723c */ /* 0x000fe20000041844 */
[----:B------:R-:W-:-:S02]  /*5c50*/  LOP3.LUT R2, R7, UR9, R4, 0x96, !PT ;  /* 0x0000000907027c12 */ /* 0x000fc4000f8e9604 */
[----:B------:R-:W-:Y:S01]  /*5c60*/  LOP3.LUT R63, R16, 0xffff, RZ, 0xc0, !PT ;  /* 0x0000ffff103f7812 */ /* 0x000fe200078ec0ff */
[----:B------:R-:W-:Y:S02]  /*5c70*/  IMAD.WIDE.U32 R22, R22, -0x326172a9, RZ ;  /* 0xcd9e8d5716167825 */ /* 0x000fe400078e00ff */
[C---:B----4-:R-:W-:Y:S01]  /*5c80*/  HMMA.16816.F32.BF16 R232, R8.reuse, R24, R104 ;  /* 0x0000001808e8723c */ /* 0x050fe20000041868 */
[----:B------:R-:W-:Y:S01]  /*5c90*/  LOP3.LUT R21, R19, UR10, R32, 0x96, !PT ;  /* 0x0000000a13157c12 */ /* 0x000fe2000f8e9620 */
[----:B------:R-:W-:Y:S01]  /*5ca0*/  IMAD.MOV.U32 R70, RZ, RZ, R211 ;  /* 0x000000ffff467224 */ /* 0x000fe200078e00d3 */
[----:B------:R-:W-:Y:S01]  /*5cb0*/  LOP3.LUT R20, R23, UR8, R18, 0x96, !PT ;  /* 0x0000000817147c12 */ /* 0x000fe2000f8e9612 */
[----:B------:R-:W-:Y:S02]  /*5cc0*/  IMAD.WIDE.U32 R18, R5, -0x326172a9, RZ ;  /* 0xcd9e8d5705127825 */ /* 0x000fe400078e00ff */
[----:B------:R-:W-:Y:S01]  /*5cd0*/  HMMA.16816.F32.BF16 R216, R8, R26, R72 ;  /* 0x0000001a08d8723c */ /* 0x000fe20000041848 */
[----:B------:R-:W1:Y:S01]  /*5ce0*/  LDSM.16.MT88.4 R24, [R183+0xe800] ;  /* 0x00e80000b718783b */ /* 0x000e620000004200 */
[----:B------:R-:W-:Y:S01]  /*5cf0*/  IMAD.WIDE.U32 R4, R21, -0x2daee0ad, RZ ;  /* 0xd2511f5315047825 */ /* 0x000fe200078e00ff */
[----:B------:R-:W-:-:S02]  /*5d00*/  LOP3.LUT R7, R19, UR10, R32, 0x96, !PT ;  /* 0x0000000a13077c12 */ /* 0x000fc4000f8e9620 */
[----:B------:R-:W-:Y:S01]  /*5d10*/  LOP3.LUT R19, R14, 0xff, RZ, 0xc0, !PT ;  /* 0x000000ff0e137812 */ /* 0x000fe200078ec0ff */
[----:B------:R-:W-:Y:S01]  /*5d20*/  IMAD.MOV.U32 R69, RZ, RZ, R210 ;  /* 0x000000ffff457224 */ /* 0x000fe200078e00d2 */
[----:B------:R-:W-:Y:S01]  /*5d30*/  LOP3.LUT R5, R5, UR7, R6, 0x96, !PT ;  /* 0x0000000705057c12 */ /* 0x000fe2000f8e9606 */
[----:B------:R-:W-:Y:S01]  /*5d40*/  IMAD.MOV.U32 R71, RZ, RZ, R248 ;  /* 0x000000ffff477224 */ /* 0x000fe200078e00f8 */
[----:B------:R-:W-:Y:S01]  /*5d50*/  ISETP.LE.U32.AND P3, PT, R19, UR5, PT ;  /* 0x0000000513007c0c */ /* 0x000fe2000bf63070 */
[----:B------:R-:W-:Y:S01]  /*5d60*/  HMMA.16816.F32.BF16 R72, R8, R38, R100 ;  /* 0x000000260848723c */ /* 0x000fe20000041864 */
[----:B------:R-:W-:-:S05]  /*5d70*/  LOP3.LUT R248, R16, 0xff, RZ, 0xc0, !PT ;  /* 0x000000ff10f87812 */ /* 0x000fca00078ec0ff */
[C---:B--2---:R-:W-:Y:S06]  /*5d80*/  HMMA.16816.F32.BF16 R104, R8.reuse, R28, R56 ;  /* 0x0000001c0868723c */ /* 0x044fec0000041838 */
[----:B------:R-:W-:Y:S01]  /*5d90*/  HMMA.16816.F32.BF16 R208, R8, R30, R84 ;  /* 0x0000001e08d0723c */ /* 0x000fe20000041854 */
[----:B------:R-:W-:-:S04]  /*5da0*/  IMAD.WIDE.U32 R56, R20, -0x2daee0ad, RZ ;  /* 0xd2511f5314387825 */ /* 0x000fc800078e00ff */
[----:B------:R-:W-:Y:S01]  /*5db0*/  IMAD.WIDE.U32 R20, R2, -0x326172a9, RZ ;  /* 0xcd9e8d5702147825 */ /* 0x000fe200078e00ff */
[----:B------:R-:W-:Y:S01]  /*5dc0*/  LOP3.LUT R4, R57, UR6, R4, 0x96, !PT ;  /* 0x0000000639047c12 */ /* 0x000fe2000f8e9604 */
[----:B------:R-:W-:Y:S01]  /*5dd0*/  HMMA.16816.F32.BF16 R80, R8, R36, R92 ;  /* 0x000000240850723c */ /* 0x000fe2000004185c */
[----:B------:R-:W-:Y:S01]  /*5de0*/  SHF.R.U32.HI R86, RZ, 0x10, R14 ;  /* 0x00000010ff567819 */ /* 0x000fe2000001160e */
[----:B------:R-:W-:Y:S01]  /*5df0*/  IMAD.WIDE.U32 R14, R5, -0x326172a9, RZ ;  /* 0xcd9e8d57050e7825 */ /* 0x000fe200078e00ff */
[----:B------:R-:W-:-:S03]  /*5e00*/  LOP3.LUT R2, R21, UR8, R18, 0x96, !PT ;  /* 0x0000000815027c12 */ /* 0x000fc6000f8e9612 */
[----:B------:R-:W-:Y:S01]  /*5e10*/  IMAD.WIDE.U32 R4, R4, -0x326172a9, RZ ;  /* 0xcd9e8d5704047825 */ /* 0x000fe200078e00ff */
[----:B------:R-:W-:-:S03]  /*5e20*/  LOP3.LUT R62, R15, UR4, R22, 0x96, !PT ;  /* 0x000000040f3e7c12 */ /* 0x000fc6000f8e9616 */
[----:B------:R-:W-:Y:S01]  /*5e30*/  IMAD.MOV.U32 R87, RZ, RZ, R118 ;  /* 0x000000ffff577224 */ /* 0x000fe200078e0076 */
[----:B------:R-:W-:Y:S01]  /*5e40*/  LOP3.LUT R22, R5, UR19, R14, 0x96, !PT ;  /* 0x0000001305167c12 */ /* 0x000fe2000f8e960e */
[----:B------:R-:W-:Y:S01]  /*5e50*/  IMAD.WIDE.U32 R14, R2, -0x2daee0ad, RZ ;  /* 0xd2511f53020e7825 */ /* 0x000fe200078e00ff */
[C---:B------:R-:W-:Y:S01]  /*5e60*/  LOP3.LUT R57, R4.reuse, 0xff, RZ, 0xc0, !PT ;  /* 0x000000ff04397812 */ /* 0x040fe200078ec0ff */
[C---:B-1----:R-:W-:Y:S01]  /*5e70*/  HMMA.16816.F32.BF16 R88, R8.reuse, R26, R44 ;  /* 0x0000001a0858723c */ /* 0x042fe2000004182c */
[----:B------:R-:W-:Y:S02]  /*5e80*/  LOP3.LUT R59, R4, 0xffff, RZ, 0xc0, !PT ;  /* 0x0000ffff043b7812 */ /* 0x000fe400078ec0ff */
[--C-:B------:R-:W-:Y:S02]  /*5e90*/  SHF.R.U32.HI R61, RZ, 0x10, R4.reuse ;  /* 0x00000010ff3d7819 */ /* 0x100fe40000011604 */
[----:B------:R-:W-:Y:S01]  /*5ea0*/  SHF.R.U32.HI R58, RZ, 0x18, R4 ;  /* 0x00000018ff3a7819 */ /* 0x000fe20000011604 */
[----:B------:R-:W-:Y:S01]  /*5eb0*/  IMAD.WIDE.U32 R4, R7, -0x2daee0ad, RZ ;  /* 0xd2511f5307047825 */ /* 0x000fe200078e00ff */
[----:B------:R-:W-:Y:S01]  /*5ec0*/  HMMA.16816.F32.BF16 R132, R8, R24, R64 ;  /* 0x000000180884723c */ /* 0x000fe20000041840 */
[----:B------:R-:W1:Y:S02]  /*5ed0*/  LDSM.16.MT88.4 R24, [R184+0x10800] ;  /* 0x01080000b818783b */ /* 0x000e640000004200 */
[----:B------:R-:W-:Y:S01]  /*5ee0*/  IMAD.MOV.U32 R44, RZ, RZ, R186 ;  /* 0x000000ffff2c7224 */ /* 0x000fe200078e00ba */
[----:B------:R-:W-:Y:S01]  /*5ef0*/  LOP3.LUT R6, R5, UR7, R6, 0x96, !PT ;  /* 0x0000000705067c12 */ /* 0x000fe2000f8e9606 */
[----:B------:R-:W-:Y:S01]  /*5f00*/  IMAD.MOV.U32 R45, RZ, RZ, R180 ;  /* 0x000000ffff2d7224 */ /* 0x000fe200078e00b4 */
[----:B------:R-:W-:Y:S01]  /*5f10*/  LOP3.LUT R2, R15, UR6, R4, 0x96, !PT ;  /* 0x000000060f027c12 */ /* 0x000fe2000f8e9604 */
[----:B------:R-:W-:-:S02]  /*5f20*/  IMAD.MOV.U32 R67, RZ, RZ, R71 ;  /* 0x000000ffff437224 */ /* 0x000fc400078e0047 */
[----:B------:R-:W-:Y:S01]  /*5f30*/  IMAD.MOV.U32 R47, RZ, RZ, R115 ;  /* 0x000000ffff2f7224 */ /* 0x000fe200078e0073 */
[----:B------:R-:W-:Y:S01]  /*5f40*/  ISETP.LE.U32.AND P5, PT, R57, UR5, PT ;  /* 0x0000000539007c0c */ /* 0x000fe2000bfa3070 */
[----:B------:R-:W-:Y:S01]  /*5f50*/  IMAD.WIDE.U32 R6, R6, -0x326172a9, RZ ;  /* 0xcd9e8d5706067825 */ /* 0x000fe200078e00ff */
[----:B------:R-:W-:Y:S01]  /*5f60*/  ISETP.LE.U32.AND P2, PT, R58, UR5, PT ;  /* 0x000000053a007c0c */ /* 0x000fe2000bf43070 */
[----:B------:R-:W-:Y:S02]  /*5f70*/  USHF.L.U32 UR34, UR18, 0x3, URZ ;  /* 0x0000000312227899 */ /* 0x000fe4000800063f */
[----:B------:R-:W-:Y:S01]  /*5f80*/  IMAD.WIDE.U32 R4, R2, -0x326172a9, RZ ;  /* 0xcd9e8d5702047825 */ /* 0x000fe200078e00ff */
[----:B------:R-:W-:-:S03]  /*5f90*/  LOP3.LUT R7, R7, UR4, R20, 0x96, !PT ;  /* 0x0000000407077c12 */ /* 0x000fc6000f8e9614 */
[----:B------:R-:W-:Y:S01]  /*5fa0*/  FFMA.FTZ R2, R117, UR25, -R13 ;  /* 0x0000001975027c23 */ /* 0x000fe2000801080d */
[----:B------:R-:W-:Y:S01]  /*5fb0*/  ULDC.64 UR6, c[0x0][0x2a8] ;  /* 0x0000aa0000067ab9 */ /* 0x000fe20000000a00 */
[----:B------:R-:W-:Y:S01]  /*5fc0*/  IMAD.MOV.U32 R71, RZ, RZ, R54 ;  /* 0x000000ffff477224 */ /* 0x000fe200078e0036 */
[----:B------:R-:W-:Y:S01]  /*5fd0*/  LOP3.LUT R6, R5, UR19, R6, 0x96, !PT ;  /* 0x0000001305067c12 */ /* 0x000fe2000f8e9606 */
[----:B------:R2:W-:Y:S01]  /*5fe0*/  MUFU.EX2 R85, R2 ;  /* 0x0000000200557308 */ /* 0x0005e20000000800 */
[C---:B------:R-:W-:Y:S01]  /*5ff0*/  LOP3.LUT R17, R4.reuse, 0xffff, RZ, 0xc0, !PT ;  /* 0x0000ffff04117812 */ /* 0x040fe200078ec0ff */
[----:B------:R-:W-:Y:S01]  /*6000*/  IMAD.MOV.U32 R54, RZ, RZ, R55 ;  /* 0x000000ffff367224 */ /* 0x000fe200078e0037 */
[----:B------:R-:W-:Y:S01]  /*6010*/  LOP3.LUT R21, R4, 0xff, RZ, 0xc0, !PT ;  /* 0x000000ff04157812 */ /* 0x000fe200078ec0ff */
[----:B------:R-:W-:Y:S01]  /*6020*/  IMAD.MOV.U32 R55, RZ, RZ, R177 ;  /* 0x000000ffff377224 */ /* 0x000fe200078e00b1 */
[--C-:B------:R-:W-:Y:S01]  /*6030*/  SHF.R.U32.HI R20, RZ, 0x10, R4.reuse ;  /* 0x00000010ff147819 */ /* 0x100fe20000011604 */
[----:B------:R-:W-:Y:S01]  /*6040*/  IMAD.MOV.U32 R65, RZ, RZ, R69 ;  /* 0x000000ffff417224 */ /* 0x000fe200078e0045 */
[----:B------:R-:W-:Y:S01]  /*6050*/  SHF.R.U32.HI R19, RZ, 0x18, R4 ;  /* 0x00000018ff137819 */ /* 0x000fe20000011604 */
[----:B------:R-:W-:-:S04]  /*6060*/  IMAD.WIDE.U32 R4, R7, -0x2daee0ad, RZ ;  /* 0xd2511f5307047825 */ /* 0x000fc800078e00ff */
[----:B------:R-:W-:Y:S01]  /*6070*/  FFMA.FTZ R7, R143, UR25, -R13 ;  /* 0x000000198f077c23 */ /* 0x000fe2000801080d */
[----:B------:R-:W-:Y:S01]  /*6080*/  IMAD.MOV.U32 R66, RZ, RZ, R70 ;  /* 0x000000ffff427224 */ /* 0x000fe200078e0046 */
[----:B------:R-:W-:Y:S02]  /*6090*/  LOP3.LUT R16, R4, 0xff, RZ, 0xc0, !PT ;  /* 0x000000ff04107812 */ /* 0x000fe400078ec0ff */
[----:B------:R3:W4:Y:S01]  /*60a0*/  MUFU.EX2 R68, R7 ;  /* 0x0000000700447308 */ /* 0x0007220000000800 */
[--C-:B------:R-:W-:Y:S01]  /*60b0*/  SHF.R.U32.HI R15, RZ, 0x10, R4.reuse ;  /* 0x00000010ff0f7819 */ /* 0x100fe20000011604 */
[----:B------:R-:W-:Y:S02]  /*60c0*/  IMAD.MOV.U32 R69, RZ, RZ, R43 ;  /* 0x000000ffff457224 */ /* 0x000fe400078e002b */
[----:B--2---:R-:W-:Y:S01]  /*60d0*/  FFMA.FTZ R2, R142, UR25, -R13 ;  /* 0x000000198e027c23 */ /* 0x004fe2000801080d */
[----:B------:R-:W-:Y:S01]  /*60e0*/  SHF.R.U32.HI R18, RZ, 0x18, R4 ;  /* 0x00000018ff127819 */ /* 0x000fe20000011604 */
[----:B------:R-:W-:Y:S01]  /*60f0*/  IMAD.MOV.U32 R70, RZ, RZ, R40 ;  /* 0x000000ffff467224 */ /* 0x000fe200078e0028 */
[----:B-1----:R-:W-:Y:S01]  /*6100*/  HMMA.16816.F32.BF16 R48, R8, R24, R136 ;  /* 0x000000180830723c */ /* 0x002fe20000041888 */
[----:B------:R-:W-:Y:S01]  /*6110*/  IMAD.MOV.U32 R102, RZ, RZ, R65 ;  /* 0x000000ffff667224 */ /* 0x000fe200078e0041 */
[----:B------:R1:W-:Y:S01]  /*6120*/  MUFU.EX2 R84, R2 ;  /* 0x0000000200547308 */ /* 0x0003e20000000800 */
[----:B------:R-:W-:-:S02]  /*6130*/  IMAD.MOV.U32 R101, RZ, RZ, R67 ;  /* 0x000000ffff657224 */ /* 0x000fc400078e0043 */
[----:B---3--:R-:W-:-:S05]  /*6140*/  FFMA.FTZ R7, R163, UR25, -R13 ;  /* 0x00000019a3077c23 */ /* 0x008fca000801080d */
[----:B------:R2:W-:Y:S01]  /*6150*/  MUFU.EX2 R185, R7 ;  /* 0x0000000700b97308 */ /* 0x0005e20000000800 */
[----:B-1----:R-:W-:Y:S02]  /*6160*/  LOP3.LUT R2, R5, UR28, R14, 0x96, !PT ;  /* 0x0000001c05027c12 */ /* 0x002fe4000f8e960e */
[----:B------:R-:W-:Y:S01]  /*6170*/  LOP3.LUT R14, R4, 0xffff, RZ, 0xc0, !PT ;  /* 0x0000ffff040e7812 */ /* 0x000fe200078ec0ff */
[----:B------:R-:W-:Y:S01]  /*6180*/  FFMA.FTZ R5, R144, UR25, -R13 ;  /* 0x0000001990057c23 */ /* 0x000fe2000801080d */
[----:B------:R-:W-:-:S03]  /*6190*/  SHF.R.U32.HI R4, RZ, 0x8, R17 ;  /* 0x00000008ff047819 */ /* 0x000fc60000011611 */
[----:B------:R1:W3:Y:S01]  /*61a0*/  MUFU.EX2 R41, R5 ;  /* 0x0000000500297308 */ /* 0x0002e20000000800 */
[----:B------:R-:W-:Y:S02]  /*61b0*/  PRMT R21, R21, 0x5410, R4 ;  /* 0x0000541015157816 */ /* 0x000fe40000000004 */
[----:B------:R-:W-:Y:S02]  /*61c0*/  LOP3.LUT R4, R20, 0xff, RZ, 0xc0, !PT ;  /* 0x000000ff14047812 */ /* 0x000fe400078ec0ff */
[----:B--2---:R-:W-:Y:S02]  /*61d0*/  LOP3.LUT R7, R6, 0xff, RZ, 0xc0, !PT ;  /* 0x000000ff06077812 */ /* 0x004fe400078ec0ff */
[----:B------:R-:W-:Y:S02]  /*61e0*/  PRMT R19, R4, 0x5410, R19 ;  /* 0x0000541004137816 */ /* 0x000fe40000000013 */
[----:B------:R-:W-:-:S04]  /*61f0*/  SHF.R.U32.HI R4, RZ, 0x8, R14 ;  /* 0x00000008ff047819 */ /* 0x000fc8000001160e */
[----:B------:R-:W-:Y:S02]  /*6200*/  PRMT R16, R16, 0x5410, R4 ;  /* 0x0000541010107816 */ /* 0x000fe40000000004 */
[----:B------:R-:W-:Y:S01]  /*6210*/  LOP3.LUT R4, R6, 0xffff, RZ, 0xc0, !PT ;  /* 0x0000ffff06047812 */ /* 0x000fe200078ec0ff */
[--C-:B-1----:R-:W-:Y:S02]  /*6220*/  FFMA.FTZ R5, R161, UR25, -R13.reuse ;  /* 0x00000019a1057c23 */ /* 0x102fe4000801080d */
[----:B------:R-:W-:Y:S02]  /*6230*/  HSET2.LE.AND R16, R16, R0, PT ;  /* 0x0000000010107233 */ /* 0x000fe40003803000 */
[----:B------:R1:W-:Y:S01]  /*6240*/  MUFU.EX2 R46, R5 ;  /* 0x00000005002e7308 */ /* 0x0003e20000000800 */
[----:B------:R-:W-:Y:S01]  /*6250*/  SHF.R.U32.HI R14, RZ, 0x8, R4 ;  /* 0x00000008ff0e7819 */ /* 0x000fe20000011604 */
[----:B------:R-:W-:Y:S01]  /*6260*/  FFMA.FTZ R4, R168, UR25, -R13 ;  /* 0x00000019a8047c23 */ /* 0x000fe2000801080d */
[----:B------:R-:W-:-:S05]  /*6270*/  IMAD.MOV.U32 R168, RZ, RZ, R55 ;  /* 0x000000ffffa87224 */ /* 0x000fca00078e0037 */
[----:B------:R2:W-:Y:S01]  /*6280*/  MUFU.EX2 R119, R4 ;  /* 0x0000000400777308 */ /* 0x0005e20000000800 */
[----:B-1----:R-:W-:-:S07]  /*6290*/  FFMA.FTZ R5, R162, UR25, -R13 ;  /* 0x00000019a2057c23 */ /* 0x002fce000801080d */
[----:B------:R1:W3:Y:S01]  /*62a0*/  MUFU.EX2 R64, R5 ;  /* 0x0000000500407308 */ /* 0x0002e20000000800 */
[----:B--2---:R-:W-:Y:S02]  /*62b0*/  LOP3.LUT R4, R2, 0xffff, RZ, 0xc0, !PT ;  /* 0x0000ffff02047812 */ /* 0x004fe400078ec0ff */
[----:B-1----:R-:W-:-:S04]  /*62c0*/  LOP3.LUT R5, R15, 0xff, RZ, 0xc0, !PT ;  /* 0x000000ff0f057812 */ /* 0x002fc800078ec0ff */
[----:B------:R-:W-:Y:S02]  /*62d0*/  PRMT R17, R5, 0x5410, R18 ;  /* 0x0000541005117816 */ /* 0x000fe40000000012 */
[----:B------:R-:W-:Y:S02]  /*62e0*/  SHF.R.U32.HI R5, RZ, 0x10, R6 ;  /* 0x00000010ff057819 */ /* 0x000fe40000011606 */
[----:B------:R-:W-:Y:S02]  /*62f0*/  PRMT R18, R7, 0x5410, R14 ;  /* 0x0000541007127816 */ /* 0x000fe4000000000e */
[----:B------:R-:W-:Y:S01]  /*6300*/  SHF.R.U32.HI R7, RZ, 0x18, R6 ;  /* 0x00000018ff077819 */ /* 0x000fe20000011606 */
[----:B------:R-:W-:Y:S01]  /*6310*/  FFMA.FTZ R6, R169, UR25, -R12 ;  /* 0x00000019a9067c23 */ /* 0x000fe2000801080c */
[----:B------:R-:W-:Y:S01]  /*6320*/  LOP3.LUT R5, R5, 0xff, RZ, 0xc0, !PT ;  /* 0x000000ff05057812 */ /* 0x000fe200078ec0ff */
[----:B----4-:R-:W-:Y:S01]  /*6330*/  IMAD.MOV.U32 R169, RZ, RZ, R68 ;  /* 0x000000ffffa97224 */ /* 0x010fe200078e0044 */
[----:B------:R-:W-:Y:S01]  /*6340*/  HSET2.LE.AND R17, R17, R0, PT ;  /* 0x0000000011117233 */ /* 0x000fe20003803000 */
[----:B------:R1:W-:Y:S01]  /*6350*/  MUFU.EX2 R177, R6 ;  /* 0x0000000600b17308 */ /* 0x0003e20000000800 */
[----:B------:R-:W-:Y:S01]  /*6360*/  PRMT R15, R5, 0x5410, R7 ;  /* 0x00005410050f7816 */ /* 0x000fe20000000007 */
[----:B------:R-:W-:Y:S01]  /*6370*/  IMAD.MOV.U32 R68, RZ, RZ, R42 ;  /* 0x000000ffff447224 */ /* 0x000fe200078e002a */
[----:B------:R-:W-:-:S02]  /*6380*/  SHF.R.U32.HI R5, RZ, 0x8, R4 ;  /* 0x00000008ff057819 */ /* 0x000fc40000011604 */
[----:B------:R-:W-:Y:S02]  /*6390*/  LOP3.LUT R4, R2, 0xff, RZ, 0xc0, !PT ;  /* 0x000000ff02047812 */ /* 0x000fe400078ec0ff */
[--C-:B------:R-:W-:Y:S02]  /*63a0*/  HSET2.LE.AND R7, R19, R0.reuse, PT ;  /* 0x0000000013077233 */ /* 0x100fe40003803000 */
[----:B------:R-:W-:Y:S02]  /*63b0*/  PRMT R13, R4, 0x5410, R5 ;  /* 0x00005410040d7816 */ /* 0x000fe40000000005 */
[--C-:B------:R-:W-:Y:S02]  /*63c0*/  SHF.R.U32.HI R4, RZ, 0x10, R2.reuse ;  /* 0x00000010ff047819 */ /* 0x100fe40000011602 */
[----:B------:R-:W-:Y:S02]  /*63d0*/  SHF.R.U32.HI R5, RZ, 0x18, R2 ;  /* 0x00000018ff057819 */ /* 0x000fe40000011602 */
[----:B------:R-:W-:Y:S01]  /*63e0*/  LOP3.LUT R2, R4, 0xff, RZ, 0xc0, !PT ;  /* 0x000000ff04027812 */ /* 0x000fe200078ec0ff */
[--C-:B------:R-:W-:Y:S01]  /*63f0*/  FFMA.FTZ R4, R171, UR25, -R12.reuse ;  /* 0x00000019ab047c23 */ /* 0x100fe2000801080c */
[----:B-1----:R-:W-:Y:S01]  /*6400*/  FFMA.FTZ R6, R170, UR25, -R12 ;  /* 0x00000019aa067c23 */ /* 0x002fe2000801080c */
[--C-:B------:R-:W-:Y:S01]  /*6410*/  HSET2.LE.AND R13, R13, R0.reuse, PT ;  /* 0x000000000d0d7233 */ /* 0x100fe20003803000 */
[----:B------:R-:W-:Y:S01]  /*6420*/  IMAD.MOV.U32 R170, RZ, RZ, R54 ;  /* 0x000000ffffaa7224 */ /* 0x000fe200078e0036 */
[----:B------:R-:W-:Y:S01]  /*6430*/  PRMT R14, R2, 0x5410, R5 ;  /* 0x00005410020e7816 */ /* 0x000fe20000000005 */
[----:B------:R1:W2:Y:S01]  /*6440*/  MUFU.EX2 R28, R6 ;  /* 0x00000006001c7308 */ /* 0x0002a20000000800 */
[--C-:B------:R-:W-:Y:S01]  /*6450*/  HSET2.LE.AND R5, R15, R0.reuse, PT ;  /* 0x000000000f057233 */ /* 0x100fe20003803000 */
[----:B------:R-:W-:Y:S01]  /*6460*/  IMAD.MOV.U32 R171, RZ, RZ, R71 ;  /* 0x000000ffffab7224 */ /* 0x000fe200078e0047 */
[--C-:B------:R-:W-:Y:S01]  /*6470*/  HSET2.LE.AND R2, R18, R0.reuse, PT ;  /* 0x0000000012027233 */ /* 0x100fe20003803000 */
[----:B------:R-:W-:Y:S01]  /*6480*/  FFMA.FTZ R18, R174, UR25, -R12 ;  /* 0x00000019ae127c23 */ /* 0x000fe2000801080c */
[----:B------:R-:W-:Y:S01]  /*6490*/  HSET2.LE.AND R15, R14, R0, PT ;  /* 0x000000000e0f7233 */ /* 0x000fe20003803000 */
[----:B---3--:R-:W-:-:S02]  /*64a0*/  IMAD.MOV.U32 R174, RZ, RZ, R41 ;  /* 0x000000ffffae7224 */ /* 0x008fc400078e0029 */
[----:B------:R-:W-:Y:S01]  /*64b0*/  FFMA.FTZ R14, R175, UR25, -R12 ;  /* 0x00000019af0e7c23 */ /* 0x000fe2000801080c */
[----:B------:R3:W-:Y:S01]  /*64c0*/  MUFU.EX2 R100, R4 ;  /* 0x0000000400647308 */ /* 0x0007e20000000800 */
[----:B------:R-:W-:Y:S01]  /*64d0*/  HMMA.16816.F32.BF16 R40, R8, R26, R164 ;  /* 0x0000001a0828723c */ /* 0x000fe200000418a4 */
[----:B------:R-:W-:-:S06]  /*64e0*/  IMAD.MOV.U32 R175, RZ, RZ, R68 ;  /* 0x000000ffffaf7224 */ /* 0x000fcc00078e0044 */
[----:B------:R-:W-:Y:S01]  /*64f0*/  IMAD.MOV.U32 R167, RZ, RZ, R64 ;  /* 0x000000ffffa77224 */ /* 0x000fe200078e0040 */
[----:B-1----:R-:W-:Y:S01]  /*6500*/  HSET2.LE.AND R6, R21, R0, PT ;  /* 0x0000000015067233 */ /* 0x002fe20003803000 */
[----:B------:R-:W-:Y:S01]  /*6510*/  FFMA.FTZ R0, R176, UR25, -R12 ;  /* 0x00000019b0007c23 */ /* 0x000fe2000801080c */
[----:B------:R-:W-:Y:S01]  /*6520*/  MUFU.EX2 R186, R14 ;  /* 0x0000000e00ba7308 */ /* 0x000fe20000000800 */
[----:B------:R-:W-:Y:S02]  /*6530*/  IMAD.MOV.U32 R64, RZ, RZ, R112 ;  /* 0x000000ffff407224 */ /* 0x000fe400078e0070 */
[----:B------:R-:W-:Y:S02]  /*6540*/  IMAD.MOV.U32 R164, RZ, RZ, R52 ;  /* 0x000000ffffa47224 */ /* 0x000fe400078e0034 */
[----:B------:R-:W-:Y:S02]  /*6550*/  IMAD.MOV.U32 R165, RZ, RZ, R53 ;  /* 0x000000ffffa57224 */ /* 0x000fe400078e0035 */
[--C-:B---3--:R-:W-:Y:S01]  /*6560*/  FFMA.FTZ R4, R172, UR25, -R12.reuse ;  /* 0x00000019ac047c23 */ /* 0x108fe2000801080c */
[----:B------:R-:W-:Y:S01]  /*6570*/  FFMA.FTZ R12, R173, UR25, -R12 ;  /* 0x00000019ad0c7c23 */ /* 0x000fe2000801080c */
[----:B------:R2:W1:Y:S01]  /*6580*/  MUFU.EX2 R19, R0 ;  /* 0x0000000000137308 */ /* 0x0004620000000800 */
[----:B------:R-:W-:-:S02]  /*6590*/  IMAD.MOV.U32 R103, RZ, RZ, R64 ;  /* 0x000000ffff677224 */ /* 0x000fc400078e0040 */
[----:B------:R-:W-:Y:S02]  /*65a0*/  IMAD.MOV.U32 R173, RZ, RZ, R66 ;  /* 0x000000ffffad7224 */ /* 0x000fe400078e0042 */
[----:B------:R-:W-:Y:S02]  /*65b0*/  IMAD.MOV.U32 R176, RZ, RZ, R69 ;  /* 0x000000ffffb07224 */ /* 0x000fe400078e0045 */
[----:B------:R-:W-:Y:S01]  /*65c0*/  IMAD.MOV.U32 R172, RZ, RZ, R70 ;  /* 0x000000ffffac7224 */ /* 0x000fe200078e0046 */
[----:B------:R3:W4:Y:S08]  /*65d0*/  MUFU.EX2 R36, R4 ;  /* 0x0000000400247308 */ /* 0x0007300000000800 */
[----:B------:R-:W-:Y:S01]  /*65e0*/  MUFU.EX2 R180, R18 ;  /* 0x0000001200b47308 */ /* 0x000fe20000000800 */
[----:B--2---:R-:W-:Y:S01]  /*65f0*/  F2FP.BF16.F32.PACK_AB R0, R28, R177 ;  /* 0x000000b11c00723e */ /* 0x004fe200000010ff */
[----:B-1----:R-:W-:-:S03]  /*6600*/  IMAD.MOV.U32 R166, RZ, RZ, R19 ;  /* 0x000000ffffa67224 */ /* 0x002fc600078e0013 */
[C---:B------:R-:W-:Y:S02]  /*6610*/  PRMT R142, R0.reuse, 0x7632, R142 ;  /* 0x00007632008e7816 */ /* 0x040fe4000000008e */
[----:B------:R-:W-:Y:S01]  /*6620*/  PRMT R141, R0, 0x7610, R141 ;  /* 0x00007610008d7816 */ /* 0x000fe2000000008d */
[----:B------:R-:W1:Y:S01]  /*6630*/  MUFU.EX2 R118, R12 ;  /* 0x0000000c00767308 */ /* 0x000e620000000800 */
[----:B---3--:R-:W-:-:S04]  /*6640*/  F2FP.BF16.F32.PACK_AB R4, R84, R85 ;  /* 0x000000555404723e */ /* 0x008fc800000010ff */
[C---:B------:R-:W-:Y:S02]  /*6650*/  PRMT R144, R4.reuse, 0x7610, R144 ;  /* 0x0000761004907816 */ /* 0x040fe40000000090 */
[----:B------:R-:W-:-:S04]  /*6660*/  PRMT R143, R4, 0x7632, R143 ;  /* 0x00007632048f7816 */ /* 0x000fc8000000008f */
[----:B------:R-:W-:-:S04]  /*6670*/  PRMT R0, R144, 0x5410, R143 ;  /* 0x0000541090007816 */ /* 0x000fc8000000008f */
[----:B------:R-:W-:Y:S02]  /*6680*/  LOP3.LUT R4, R2, R0, RZ, 0xc0, !PT ;  /* 0x0000000002047212 */ /* 0x000fe400078ec0ff */
[----:B------:R-:W-:Y:S02]  /*6690*/  PRMT R0, R141, 0x5410, R142 ;  /* 0x000054108d007816 */ /* 0x000fe4000000008e */
[----:B----4-:R-:W-:Y:S02]  /*66a0*/  F2FP.BF16.F32.PACK_AB R2, R36, R100 ;  /* 0x000000642402723e */ /* 0x010fe400000010ff */
[----:B------:R-:W-:Y:S02]  /*66b0*/  LOP3.LUT R5, R5, R0, RZ, 0xc0, !PT ;  /* 0x0000000005057212 */ /* 0x000fe400078ec0ff */
[----:B------:R-:W-:Y:S02]  /*66c0*/  F2FP.BF16.F32.PACK_AB R0, R174, R169 ;  /* 0x000000a9ae00723e */ /* 0x000fe400000010ff */
[----:B------:R-:W-:-:S02]  /*66d0*/  PRMT R138, R2, 0x7632, R138 ;  /* 0x00007632028a7816 */ /* 0x000fc4000000008a */
[C---:B------:R-:W-:Y:S02]  /*66e0*/  PRMT R140, R0.reuse, 0x7610, R140 ;  /* 0x00007610008c7816 */ /* 0x040fe4000000008c */
[----:B------:R-:W-:Y:S02]  /*66f0*/  PRMT R139, R0, 0x7632, R139 ;  /* 0x00007632008b7816 */ /* 0x000fe4000000008b */
[----:B------:R-:W-:Y:S02]  /*6700*/  F2FP.BF16.F32.PACK_AB R0, R167, R46 ;  /* 0x0000002ea700723e */ /* 0x000fe400000010ff */
[----:B------:R-:W-:Y:S02]  /*6710*/  PRMT R137, R2, 0x7610, R137 ;  /* 0x0000761002897816 */ /* 0x000fe40000000089 */
[C---:B------:R-:W-:Y:S02]  /*6720*/  PRMT R136, R0.reuse, 0x7610, R136 ;  /* 0x0000761000887816 */ /* 0x040fe40000000088 */
[----:B------:R-:W-:-:S02]  /*6730*/  PRMT R117, R0, 0x7632, R117 ;  /* 0x0000763200757816 */ /* 0x000fc40000000075 */
[----:B------:R-:W-:Y:S02]  /*6740*/  PRMT R0, R140, 0x5410, R139 ;  /* 0x000054108c007816 */ /* 0x000fe4000000008b */
[----:B------:R-:W-:Y:S02]  /*6750*/  F2FP.BF16.F32.PACK_AB R2, R119, R185 ;  /* 0x000000b97702723e */ /* 0x000fe400000010ff */
[----:B------:R-:W-:Y:S02]  /*6760*/  LOP3.LUT R6, R6, R0, RZ, 0xc0, !PT ;  /* 0x0000000006067212 */ /* 0x000fe400078ec0ff */
[----:B------:R-:W-:Y:S02]  /*6770*/  PRMT R0, R137, 0x5410, R138 ;  /* 0x0000541089007816 */ /* 0x000fe4000000008a */
[----:B------:R-:W-:Y:S02]  /*6780*/  PRMT R32, R2, 0x7610, R32 ;  /* 0x0000761002207816 */ /* 0x000fe40000000020 */
[----:B------:R-:W-:-:S02]  /*6790*/  LOP3.LUT R7, R7, R0, RZ, 0xc0, !PT ;  /* 0x0000000007077212 */ /* 0x000fc400078ec0ff */
[----:B------:R-:W-:Y:S02]  /*67a0*/  PRMT R0, R136, 0x5410, R117 ;  /* 0x0000541088007816 */ /* 0x000fe40000000075 */
[----:B------:R-:W-:Y:S01]  /*67b0*/  PRMT R23, R2, 0x7632, R23 ;  /* 0x0000763202177816 */ /* 0x000fe20000000017 */
[----:B------:R-:W-:Y:S01]  /*67c0*/  IMAD.MOV.U32 R2, RZ, RZ, R87 ;  /* 0x000000ffff027224 */ /* 0x000fe200078e0057 */
[----:B------:R-:W-:Y:S02]  /*67d0*/  LOP3.LUT R112, R13, R0, RZ, 0xc0, !PT ;  /* 0x000000000d707212 */ /* 0x000fe400078ec0ff */
[----:B------:R-:W-:-:S04]  /*67e0*/  F2FP.BF16.F32.PACK_AB R0, R186, R166 ;  /* 0x000000a6ba00723e */ /* 0x000fc800000010ff */
[C---:B------:R-:W-:Y:S02]  /*67f0*/  PRMT R34, R0.reuse, 0x7632, R34 ;  /* 0x0000763200227816 */ /* 0x040fe40000000022 */
[----:B------:R-:W-:Y:S02]  /*6800*/  PRMT R33, R0, 0x7610, R33 ;  /* 0x0000761000217816 */ /* 0x000fe40000000021 */
[----:B-1----:R-:W-:-:S04]  /*6810*/  F2FP.BF16.F32.PACK_AB R0, R118, R180 ;  /* 0x000000b47600723e */ /* 0x002fc800000010ff */
[C---:B------:R-:W-:Y:S02]  /*6820*/  PRMT R21, R0.reuse, 0x7610, R21 ;  /* 0x0000761000157816 */ /* 0x040fe40000000015 */
[----:B------:R-:W-:Y:S02]  /*6830*/  PRMT R20, R0, 0x7632, R20 ;  /* 0x0000763200147816 */ /* 0x000fe40000000014 */
[----:B------:R-:W-:-:S04]  /*6840*/  PRMT R0, R33, 0x5410, R34 ;  /* 0x0000541021007816 */ /* 0x000fc80000000022 */
[----:B------:R-:W-:Y:S02]  /*6850*/  LOP3.LUT R113, R15, R0, RZ, 0xc0, !PT ;  /* 0x000000000f717212 */ /* 0x000fe400078ec0ff */
[----:B------:R-:W1:Y:S01]  /*6860*/  LDSM.16.MT88.4 R12, [R183+0x10800] ;  /* 0x01080000b70c783b */ /* 0x000e620000004200 */
[----:B------:R-:W-:-:S04]  /*6870*/  PRMT R0, R32, 0x5410, R23 ;  /* 0x0000541020007816 */ /* 0x000fc80000000017 */
[----:B------:R-:W-:Y:S02]  /*6880*/  LOP3.LUT R114, R16, R0, RZ, 0xc0, !PT ;  /* 0x0000000010727212 */ /* 0x000fe400078ec0ff */
[----:B------:R-:W-:-:S04]  /*6890*/  PRMT R0, R21, 0x5410, R20 ;  /* 0x0000541015007816 */ /* 0x000fc80000000014 */
[----:B------:R-:W-:Y:S01]  /*68a0*/  LOP3.LUT R115, R17, R0, RZ, 0xc0, !PT ;  /* 0x0000000011737212 */ /* 0x000fe200078ec0ff */
[----:B------:R-:W-:Y:S01]  /*68b0*/  IMAD.MOV.U32 R0, RZ, RZ, R47 ;  /* 0x000000ffff007224 */ /* 0x000fe200078e002f */
[C---:B-1----:R-:W-:Y:S06]  /*68c0*/  HMMA.16816.F32.BF16 R24, R8.reuse, R12, R244 ;  /* 0x0000000c0818723c */ /* 0x042fec00000418f4 */
[----:B------:R-:W-:Y:S01]  /*68d0*/  HMMA.16816.F32.BF16 R16, R8, R14, R240 ;  /* 0x0000000e0810723c */ /* 0x000fe200000418f0 */
[----:B------:R-:W1:Y:S01]  /*68e0*/  LDSM.16.MT88.4 R12, [R181+0xd000] ;  /* 0x00d00000b50c783b */ /* 0x000e620000004200 */
[----:B------:R-:W-:-:S02]  /*68f0*/  IMAD.MOV.U32 R244, RZ, RZ, R44 ;  /* 0x000000fffff47224 */ /* 0x000fc400078e002c */
[----:B------:R-:W-:Y:S01]  /*6900*/  IMAD.MOV.U32 R245, RZ, RZ, R45 ;  /* 0x000000fffff57224 */ /* 0x000fe200078e002d */
[----:B------:R-:W2:Y:S01]  /*6910*/  LDSM.16.MT88.4 R8, [R182+0xd000] ;  /* 0x00d00000b608783b */ /* 0x000ea20000004200 */
[----:B------:R-:W-:Y:S02]  /*6920*/  IMAD.MOV.U32 R246, RZ, RZ, R36 ;  /* 0x000000fffff67224 */ /* 0x000fe400078e0024 */
[----:B------:R-:W-:Y:S02]  /*6930*/  IMAD.MOV.U32 R240, RZ, RZ, R28 ;  /* 0x000000fffff07224 */ /* 0x000fe400078e001c */
[----:B------:R-:W-:Y:S02]  /*6940*/  IMAD.MOV.U32 R247, RZ, RZ, R46 ;  /* 0x000000fffff77224 */ /* 0x000fe400078e002e */
[----:B------:R-:W-:Y:S02]  /*6950*/  IMAD.MOV.U32 R243, RZ, RZ, R86 ;  /* 0x000000fffff37224 */ /* 0x000fe400078e0056 */
[----:B------:R-:W-:-:S02]  /*6960*/  IMAD.MOV.U32 R242, RZ, RZ, R100 ;  /* 0x000000fffff27224 */ /* 0x000fc400078e0064 */
[----:B------:R-:W-:Y:S01]  /*6970*/  IMAD.MOV.U32 R241, RZ, RZ, R169 ;  /* 0x000000fffff17224 */ /* 0x000fe200078e00a9 */
[C---:B-1----:R-:W-:Y:S06]  /*6980*/  HMMA.16816.F32.BF16 R124, R4.reuse, R12, R124 ;  /* 0x0000000c047c723c */ /* 0x042fec000004187c */
[C---:B------:R-:W-:Y:S01]  /*6990*/  HMMA.16816.F32.BF16 R28, R4.reuse, R14, R224 ;  /* 0x0000000e041c723c */ /* 0x040fe200000418e0 */
[----:B------:R-:W1:Y:S05]  /*69a0*/  LDSM.16.MT88.4 R12, [R184+0xd000] ;  /* 0x00d00000b80c783b */ /* 0x000e6a0000004200 */
[----:B--2---:R-:W-:Y:S01]  /*69b0*/  HMMA.16816.F32.BF16 R36, R4, R8, R212 ;  /* 0x000000080424723c */ /* 0x004fe200000418d4 */
[----:B------:R-:W-:Y:S01]  /*69c0*/  IMAD.MOV.U32 R224, RZ, RZ, R0 ;  /* 0x000000ffffe07224 */ /* 0x000fe200078e0000 */
[----:B------:R-:W-:Y:S01]  /*69d0*/  LOP3.LUT R0, R22, 0xff, RZ, 0xc0, !PT ;  /* 0x000000ff16007812 */ /* 0x000fe200078ec0ff */
[----:B------:R-:W-:-:S02]  /*69e0*/  IMAD.MOV.U32 R227, RZ, RZ, R84 ;  /* 0x000000ffffe37224 */ /* 0x000fc400078e0054 */
[----:B------:R-:W-:Y:S01]  /*69f0*/  IMAD.MOV.U32 R225, RZ, RZ, R85 ;  /* 0x000000ffffe17224 */ /* 0x000fe200078e0055 */
[----:B------:R-:W-:Y:S01]  /*6a00*/  ISETP.LE.U32.AND P6, PT, R0, UR5, PT ;  /* 0x0000000500007c0c */ /* 0x000fe2000bfc3070 */
[----:B------:R-:W-:Y:S01]  /*6a10*/  HMMA.16816.F32.BF16 R44, R4, R10, R120 ;  /* 0x0000000a042c723c */ /* 0x000fe20000041878 */
[----:B------:R-:W-:Y:S01]  /*6a20*/  LOP3.LUT R0, R22, 0xffff, RZ, 0xc0, !PT ;  /* 0x0000ffff16007812 */ /* 0x000fe200078ec0ff */
[----:B------:R-:W2:Y:S01]  /*6a30*/  LDSM.16.MT88.4 R8, [R183+0xd000] ;  /* 0x00d00000b708783b */ /* 0x000ea20000004200 */
[----:B------:R-:W-:Y:S02]  /*6a40*/  IMAD.MOV.U32 R212, RZ, RZ, R102 ;  /* 0x000000ffffd47224 */ /* 0x000fe400078e0066 */
[----:B------:R-:W-:Y:S01]  /*6a50*/  SHF.R.U32.HI R0, RZ, 0x8, R0 ;  /* 0x00000008ff007819 */ /* 0x000fe20000011600 */
[----:B------:R-:W-:Y:S01]  /*6a60*/  IMAD.MOV.U32 R213, RZ, RZ, R245 ;  /* 0x000000ffffd57224 */ /* 0x000fe200078e00f5 */
[----:B------:R-:W-:Y:S01]  /*6a70*/  LDSM.16.MT88.4 R120, [R181+0xd800] ;  /* 0x00d80000b578783b */ /* 0x000fe20000004200 */
[----:B------:R-:W-:Y:S01]  /*6a80*/  IMAD.MOV.U32 R245, RZ, RZ, R247 ;  /* 0x000000fffff57224 */ /* 0x000fe200078e00f7 */
[----:B------:R-:W-:Y:S01]  /*6a90*/  LOP3.LUT R0, R0, 0xffff, RZ, 0xc0, !PT ;  /* 0x0000ffff00007812 */ /* 0x000fe200078ec0ff */
[----:B------:R-:W-:-:S02]  /*6aa0*/  IMAD.MOV.U32 R215, RZ, RZ, R165 ;  /* 0x000000ffffd77224 */ /* 0x000fc400078e00a5 */
[----:B------:R-:W-:Y:S01]  /*6ab0*/  IMAD.MOV.U32 R226, RZ, RZ, R177 ;  /* 0x000000ffffe27224 */ /* 0x000fe200078e00b1 */
[----:B------:R-:W-:Y:S01]  /*6ac0*/  ISETP.LE.U32.AND P1, PT, R0, UR5, PT ;  /* 0x0000000500007c0c */ /* 0x000fe2000bf23070 */
[C---:B-1----:R-:W-:Y:S06]  /*6ad0*/  HMMA.16816.F32.BF16 R52, R4.reuse, R12, R236 ;  /* 0x0000000c0434723c */ /* 0x042fec00000418ec */
[----:B------:R-:W-:Y:S01]  /*6ae0*/  HMMA.16816.F32.BF16 R64, R4, R14, R220 ;  /* 0x0000000e0440723c */ /* 0x000fe200000418dc */
[----:B------:R-:W1:Y:S01]  /*6af0*/  LDSM.16.MT88.4 R12, [R181+0xf000] ;  /* 0x00f00000b50c783b */ /* 0x000e620000004200 */
[----:B------:R-:W-:Y:S01]  /*6b00*/  SHF.R.U32.HI R0, RZ, 0x18, R22 ;  /* 0x00000018ff007819 */ /* 0x000fe20000011616 */
[----:B------:R-:W-:-:S02]  /*6b10*/  @!P6 HFMA2.BF16_V2 R162, -RZ.H0_H0, RZ.H0_H0, -R144.H0_H0 ;  /* 0x200000ffffa2e231 */ /* 0x000fc40000340990 */
[----:B------:R-:W-:Y:S01]  /*6b20*/  IMAD.MOV.U32 R239, RZ, RZ, R101 ;  /* 0x000000ffffef7224 */ /* 0x000fe200078e0065 */
[----:B------:R-:W-:Y:S01]  /*6b30*/  ISETP.LE.U32.AND P4, PT, R0, UR5, PT ;  /* 0x0000000500007c0c */ /* 0x000fe2000bf83070 */
[----:B------:R-:W-:Y:S01]  /*6b40*/  @!P1 HFMA2.BF16_V2 R163, -RZ.H0_H0, RZ.H0_H0, -R143.H0_H0 ;  /* 0x200000ffffa39231 */ /* 0x000fe2000034098f */
[----:B------:R-:W-:Y:S01]  /*6b50*/  SHF.R.U32.HI R0, RZ, 0x10, R22 ;  /* 0x00000010ff007819 */ /* 0x000fe20000011616 */
[C---:B--2---:R-:W-:Y:S01]  /*6b60*/  HMMA.16816.F32.BF16 R68, R4.reuse, R8, R204 ;  /* 0x000000080444723c */ /* 0x044fe200000418cc */
[----:B------:R-:W-:Y:S02]  /*6b70*/  IMAD.MOV.U32 R238, RZ, RZ, R103 ;  /* 0x000000ffffee7224 */ /* 0x000fe400078e0067 */
[----:B------:R-:W-:Y:S01]  /*6b80*/  LOP3.LUT R0, R0, 0xff, RZ, 0xc0, !PT ;  /* 0x000000ff00007812 */ /* 0x000fe200078ec0ff */
[----:B------:R-:W-:Y:S01]  /*6b90*/  IMAD.MOV.U32 R236, RZ, RZ, R171 ;  /* 0x000000ffffec7224 */ /* 0x000fe200078e00ab */
[----:B------:R-:W-:Y:S01]  /*6ba0*/  @!P6 PRMT R144, R162, 0x5410, RZ ;  /* 0x00005410a290e816 */ /* 0x000fe200000000ff */
[----:B------:R-:W-:Y:S01]  /*6bb0*/  HMMA.16816.F32.BF16 R76, R4, R10, R76 ;  /* 0x0000000a044c723c */ /* 0x000fe2000004184c */
[----:B------:R-:W-:Y:S01]  /*6bc0*/  ISETP.LE.U32.AND P6, PT, R0, UR5, PT ;  /* 0x0000000500007c0c */ /* 0x000fe2000bfc3070 */
[----:B------:R-:W2:Y:S01]  /*6bd0*/  LDSM.16.MT88.4 R8, [R182+0xf000] ;  /* 0x00f00000b608783b */ /* 0x000ea20000004200 */
[----:B------:R-:W-:Y:S01]  /*6be0*/  SHF.R.U32.HI R0, RZ, 0x8, R59 ;  /* 0x00000008ff007819 */ /* 0x000fe2000001163b */
[----:B------:R-:W-:-:S02]  /*6bf0*/  IMAD.MOV.U32 R221, RZ, RZ, R173 ;  /* 0x000000ffffdd7224 */ /* 0x000fc400078e00ad */
[----:B------:R-:W-:Y:S01]  /*6c00*/  IMAD.MOV.U32 R220, RZ, RZ, R172 ;  /* 0x000000ffffdc7224 */ /* 0x000fe200078e00ac */
[----:B------:R-:W-:Y:S01]  /*6c10*/  LOP3.LUT R0, R0, 0xffff, RZ, 0xc0, !PT ;  /* 0x0000ffff00007812 */ /* 0x000fe200078ec0ff */
[----:B------:R-:W-:Y:S01]  /*6c20*/  @!P4 HFMA2.BF16_V2 R161, -RZ.H0_H0, RZ.H0_H0, -R142.H0_H0 ;  /* 0x200000ffffa1c231 */ /* 0x000fe2000034098e */
[----:B------:R-:W-:Y:S01]  /*6c30*/  @!P1 PRMT R143, R163, 0x5410, RZ ;  /* 0x00005410a38f9816 */ /* 0x000fe200000000ff */
[----:B------:R-:W-:Y:S01]  /*6c40*/  IMAD.MOV.U32 R237, RZ, RZ, R244 ;  /* 0x000000ffffed7224 */ /* 0x000fe200078e00f4 */
[----:B------:R-:W-:Y:S01]  /*6c50*/  ISETP.LE.U32.AND P1, PT, R0, UR5, PT ;  /* 0x0000000500007c0c */ /* 0x000fe2000bf23070 */
[----:B------:R-:W-:Y:S01]  /*6c60*/  IMAD.MOV.U32 R244, RZ, RZ, R246 ;  /* 0x000000fffff47224 */ /* 0x000fe200078e00f6 */
[----:B------:R-:W-:Y:S01]  /*6c70*/  LOP3.LUT R0, R61, 0xff, RZ, 0xc0, !PT ;  /* 0x000000ff3d007812 */ /* 0x000fe200078ec0ff */
[----:B------:R-:W-:Y:S01]  /*6c80*/  IMAD.MOV.U32 R223, RZ, RZ, R164 ;  /* 0x000000ffffdf7224 */ /* 0x000fe200078e00a4 */
[----:B------:R-:W-:Y:S01]  /*6c90*/  @!P4 PRMT R142, R161, 0x5410, RZ ;  /* 0x00005410a18ec816 */ /* 0x000fe200000000ff */
[----:B------:R-:W-:Y:S01]  /*6ca0*/  IMAD.MOV.U32 R246, RZ, RZ, R166 ;  /* 0x000000fffff67224 */ /* 0x000fe200078e00a6 */
[----:B------:R-:W-:Y:S01]  /*6cb0*/  ISETP.LE.U32.AND P4, PT, R0, UR5, PT ;  /* 0x0000000500007c0c */ /* 0x000fe2000bf83070 */
[----:B------:R-:W-:-:S02]  /*6cc0*/  IMAD.MOV.U32 R247, RZ, RZ, R167 ;  /* 0x000000fffff77224 */ /* 0x000fc400078e00a7 */
[----:B------:R-:W-:Y:S02]  /*6cd0*/  IMAD.MOV.U32 R222, RZ, RZ, R176 ;  /* 0x000000ffffde7224 */ /* 0x000fe400078e00b0 */
[----:B------:R-:W-:Y:S01]  /*6ce0*/  IMAD.MOV.U32 R214, RZ, RZ, R179 ;  /* 0x000000ffffd67224 */ /* 0x000fe200078e00b3 */
[C---:B-1----:R-:W-:Y:S01]  /*6cf0*/  HMMA.16816.F32.BF16 R92, R4.reuse, R14, R216 ;  /* 0x0000000e045c723c */ /* 0x042fe200000418d8 */
[----:B------:R1:W3:Y:S04]  /*6d00*/  LDL.LU.S16 R216, [R1+0xc] ;  /* 0x00000c0001d87983 */ /* 0x0002e80000300600 */
[----:B------:R1:W4:Y:S01]  /*6d10*/  LDL.LU.S16 R0, [R1+0x4] ;  /* 0x0000040001007983 */ /* 0x0003220000300600 */
[----:B------:R-:W-:Y:S01]  /*6d20*/  HMMA.16816.F32.BF16 R84, R4, R12, R232 ;  /* 0x0000000c0454723c */ /* 0x000fe200000418e8 */
[----:B------:R-:W-:-:S02]  /*6d30*/  IMAD.MOV.U32 R219, RZ, RZ, R243 ;  /* 0x000000ffffdb7224 */ /* 0x000fc400078e00f3 */
[----:B------:R-:W1:Y:S01]  /*6d40*/  LDSM.16.MT88.4 R12, [R184+0xf000] ;  /* 0x00f00000b80c783b */ /* 0x000e620000004200 */
[----:B------:R-:W-:-:S03]  /*6d50*/  IMAD.MOV.U32 R243, RZ, RZ, R174 ;  /* 0x000000fffff37224 */ /* 0x000fc600078e00ae */
[----:B------:R-:W-:Y:S02]  /*6d60*/  IMAD.MOV.U32 R233, RZ, RZ, R170 ;  /* 0x000000ffffe97224 */ /* 0x000fe400078e00aa */
[----:B------:R-:W-:Y:S01]  /*6d70*/  IMAD.MOV.U32 R234, RZ, RZ, R168 ;  /* 0x000000ffffea7224 */ /* 0x000fe200078e00a8 */
[----:B--2---:R-:W-:Y:S01]  /*6d80*/  HMMA.16816.F32.BF16 R100, R4, R10, R108 ;  /* 0x0000000a0464723c */ /* 0x004fe2000004186c */
[----:B------:R-:W-:Y:S02]  /*6d90*/  IMAD.MOV.U32 R235, RZ, RZ, R175 ;  /* 0x000000ffffeb7224 */ /* 0x000fe400078e00af */
[----:B------:R-:W-:-:S03]  /*6da0*/  IMAD.MOV.U32 R232, RZ, RZ, R178 ;  /* 0x000000ffffe87224 */ /* 0x000fc600078e00b2 */
[C---:B-1----:R-:W-:Y:S06]  /*6db0*/  HMMA.16816.F32.BF16 R108, R4.reuse, R12, R228 ;  /* 0x0000000c046c723c */ /* 0x042fec00000418e4 */
[C---:B------:R-:W-:Y:S01]  /*6dc0*/  HMMA.16816.F32.BF16 R128, R4.reuse, R14, R128 ;  /* 0x0000000e0480723c */ /* 0x040fe20000041880 */
[----:B------:R-:W1:Y:S05]  /*6dd0*/  LDSM.16.MT88.4 R12, [R181+0x11000] ;  /* 0x01100000b50c783b */ /* 0x000e6a0000004200 */
[C---:B-1----:R-:W-:Y:S06]  /*6de0*/  HMMA.16816.F32.BF16 R168, R4.reuse, R12, R104 ;  /* 0x0000000c04a8723c */ /* 0x042fec0000041868 */
[----:B------:R-:W-:Y:S01]  /*6df0*/  HMMA.16816.F32.BF16 R96, R4, R8, R96 ;  /* 0x000000080460723c */ /* 0x000fe20000041860 */
[----:B------:R-:W-:Y:S01]  /*6e00*/  LDSM.16.MT88.4 R8, [R183+0xf000] ;  /* 0x00f00000b708783b */ /* 0x000fe20000004200 */
[----:B----4-:R-:W-:-:S04]  /*6e10*/  @!P5 HFMA2.BF16_V2 R0, -RZ.H0_H0, RZ.H0_H0, -R140.H0_H0 ;  /* 0x200000ffff00d231 */ /* 0x010fc8000034098c */
[C---:B------:R-:W-:Y:S01]  /*6e20*/  HMMA.16816.F32.BF16 R208, R4.reuse, R14, R208 ;  /* 0x0000000e04d0723c */ /* 0x040fe200000418d0 */
[----:B------:R-:W1:Y:S01]  /*6e30*/  LDSM.16.MT88.4 R12, [R184+0x11000] ;  /* 0x01100000b80c783b */ /* 0x000e620000004200 */
[----:B------:R-:W-:Y:S02]  /*6e40*/  IMAD.MOV.U32 R218, RZ, RZ, R219 ;  /* 0x000000ffffda7224 */ /* 0x000fe400078e00db */
[----:B---3--:R-:W-:Y:S01]  /*6e50*/  @!P6 HFMA2.BF16_V2 R216, -RZ.H0_H0, RZ.H0_H0, -R141.H0_H0 ;  /* 0x200000ffffd8e231 */ /* 0x008fe2000034098d */
[----:B------:R-:W-:Y:S01]  /*6e60*/  UIMAD.WIDE UR34, UR34, 0x2, URZ ;  /* 0x00000002222278a5 */ /* 0x000fe2000f8e023f */
[----:B------:R-:W-:Y:S01]  /*6e70*/  LDSM.16.MT88.4 R104, [R182+0x11800] ;  /* 0x01180000b668783b */ /* 0x000fe20000004200 */
[C---:B-1----:R-:W-:Y:S06]  /*6e80*/  HMMA.16816.F32.BF16 R172, R4.reuse, R12, R48 ;  /* 0x0000000c04ac723c */ /* 0x042fec0000041830 */
[C---:B------:R-:W-:Y:S06]  /*6e90*/  HMMA.16816.F32.BF16 R132, R4.reuse, R8, R132 ;  /* 0x000000080484723c */ /* 0x040fec0000041884 */
[----:B------:R-:W-:Y:S01]  /*6ea0*/  HMMA.16816.F32.BF16 R164, R4, R10, R88 ;  /* 0x0000000a04a4723c */ /* 0x000fe20000041858 */
[----:B------:R-:W-:Y:S01]  /*6eb0*/  LDSM.16.MT88.4 R8, [R182+0x11000] ;  /* 0x01100000b608783b */ /* 0x000fe20000004200 */
[----:B------:R-:W-:-:S03]  /*6ec0*/  IMAD.MOV.U32 R219, RZ, RZ, R232 ;  /* 0x000000ffffdb7224 */ /* 0x000fc600078e00e8 */
[----:B------:R-:W-:Y:S01]  /*6ed0*/  LDSM.16.MT88.4 R48, [R184+0xd800] ;  /* 0x00d80000b830783b */ /* 0x000fe20000004200 */
[----:B------:R-:W-:Y:S03]  /*6ee0*/  HMMA.16816.F32.BF16 R12, R4, R14, R40 ;  /* 0x0000000e040c723c */ /* 0x000fe60000041828 */
[----:B------:R-:W1:Y:S03]  /*6ef0*/  LDSM.16.MT88.4 R40, [R182+0xd800] ;  /* 0x00d80000b628783b */ /* 0x000e660000004200 */
[C---:B------:R-:W-:Y:S01]  /*6f00*/  HMMA.16816.F32.BF16 R124, R112.reuse, R120, R124 ;  /* 0x00000078707c723c */ /* 0x040fe2000004187c */
[----:B------:R-:W-:Y:S05]  /*6f10*/  LDSM.16.MT88.4 R88, [R183+0xf800] ;  /* 0x00f80000b758783b */ /* 0x000fea0000004200 */
[C---:B-1----:R-:W-:Y:S06]  /*6f20*/  HMMA.16816.F32.BF16 R36, R112.reuse, R40, R36 ;  /* 0x000000287024723c */ /* 0x042fec0000041824 */
[----:B------:R-:W-:Y:S07]  /*6f30*/  HMMA.16816.F32.BF16 R40, R112, R42, R44 ;  /* 0x0000002a7028723c */ /* 0x000fee000004182c */
[----:B------:R-:W-:-:S02]  /*6f40*/  PRMT R46, R0, 0x7610, R46 ;  /* 0x00007610002e7816 */ /* 0x000fc4000000002e */
[----:B------:R1:W2:Y:S01]  /*6f50*/  LDL.LU.S16 R0, [R1+0x10] ;  /* 0x0000100001007983 */ /* 0x0002a20000300600 */
[C---:B------:R-:W-:Y:S06]  /*6f60*/  HMMA.16816.F32.BF16 R204, R4.reuse, R8, R80 ;  /* 0x0000000804cc723c */ /* 0x040fec0000041850 */
[----:B------:R-:W-:Y:S01]  /*6f70*/  HMMA.16816.F32.BF16 R176, R4, R10, R72 ;  /* 0x0000000a04b0723c */ /* 0x000fe20000041848 */
[----:B------:R-:W3:Y:S01]  /*6f80*/  LDSM.16.MT88.4 R8, [R183+0x11000] ;  /* 0x01100000b708783b */ /* 0x000ee20000004200 */
[----:B------:R-:W-:Y:S02]  /*6f90*/  IMAD.MOV.U32 R232, RZ, RZ, R233 ;  /* 0x000000ffffe87224 */ /* 0x000fe400078e00e9 */
[----:B------:R-:W-:Y:S01]  /*6fa0*/  IMAD.MOV.U32 R233, RZ, RZ, R235 ;  /* 0x000000ffffe97224 */ /* 0x000fe200078e00eb */
[----:B------:R-:W-:Y:S01]  /*6fb0*/  @!P5 PRMT R140, R46, 0x5410, RZ ;  /* 0x000054102e8cd816 */ /* 0x000fe200000000ff */
[----:B------:R-:W-:Y:S01]  /*6fc0*/  IMAD.MOV.U32 R235, RZ, RZ, R221 ;  /* 0x000000ffffeb7224 */ /* 0x000fe200078e00dd */
[----:B------:R1:W4:Y:S01]  /*6fd0*/  LDL.LU.S16 R46, [R1+0x14] ;  /* 0x00001400012e7983 */ /* 0x0003220000300600 */
[----:B------:R-:W-:-:S02]  /*6fe0*/  IMAD.MOV.U32 R221, RZ, RZ, R223 ;  /* 0x000000ffffdd7224 */ /* 0x000fc400078e00df */
[----:B------:R-:W-:Y:S01]  /*6ff0*/  IMAD.MOV.U32 R223, RZ, RZ, R237 ;  /* 0x000000ffffdf7224 */ /* 0x000fe200078e00ed */
[----:B------:R-:W-:Y:S01]  /*7000*/  PRMT R47, R216, 0x7610, R47 ;  /* 0x00007610d82f7816 */ /* 0x000fe2000000002f */
[----:B------:R-:W-:Y:S01]  /*7010*/  IMAD.MOV.U32 R237, RZ, RZ, R2 ;  /* 0x000000ffffed7224 */ /* 0x000fe200078e0002 */
[----:B------:R-:W-:Y:S01]  /*7020*/  HMMA.16816.F32.BF16 R120, R112, R122, R28 ;  /* 0x0000007a7078723c */ /* 0x000fe2000004181c */
[----:B------:R-:W-:Y:S04]  /*7030*/  LDSM.16.MT88.4 R72, [R182+0xf800] ;  /* 0x00f80000b648783b */ /* 0x000fe80000004200 */
[----:B------:R-:W-:Y:S01]  /*7040*/  LDSM.16.MT88.4 R80, [R184+0xf800] ;  /* 0x00f80000b850783b */ /* 0x000fe20000004200 */
[C---:B---3--:R-:W-:Y:S06]  /*7050*/  HMMA.16816.F32.BF16 R24, R4.reuse, R8, R24 ;  /* 0x000000080418723c */ /* 0x048fec0000041818 */
[----:B------:R-:W-:Y:S07]  /*7060*/  HMMA.16816.F32.BF16 R16, R4, R10, R16 ;  /* 0x0000000a0410723c */ /* 0x000fee0000041810 */
[----:B------:R-:W-:-:S04]  /*7070*/  IMAD.WIDE.U32 R4, R62, -0x2daee0ad, RZ ;  /* 0xd2511f533e047825 */ /* 0x000fc800078e00ff */
[----:B--2---:R-:W-:-:S05]  /*7080*/  @!P1 HFMA2.BF16_V2 R0, -RZ.H0_H0, RZ.H0_H0, -R139.H0_H0 ;  /* 0x200000ffff009231 */ /* 0x004fca000034098b */
[----:B------:R-:W-:Y:S02]  /*7090*/  PRMT R6, R0, 0x7610, R6 ;  /* 0x0000761000067816 */ /* 0x000fe40000000006 */
[----:B------:R-:W-:Y:S02]  /*70a0*/  LOP3.LUT R0, R5, UR28, R56, 0x96, !PT ;  /* 0x0000001c05007c12 */ /* 0x000fe4000f8e9638 */
[----:B------:R-:W-:Y:S01]  /*70b0*/  @!P1 PRMT R139, R6, 0x5410, RZ ;  /* 0x00005410068b9816 */ /* 0x000fe200000000ff */
[----:B------:R-:W2:Y:S01]  /*70c0*/  LDSM.16.MT88.4 R56, [R183+0xd800] ;  /* 0x00d80000b738783b */ /* 0x000ea20000004200 */
[----:B------:R-:W-:-:S04]  /*70d0*/  SHF.R.U32.HI R2, RZ, 0x18, R0 ;  /* 0x00000018ff027819 */ /* 0x000fc80000011600 */
[----:B------:R-:W-:Y:S02]  /*70e0*/  ISETP.LE.U32.AND P5, PT, R2, UR5, PT ;  /* 0x0000000502007c0c */ /* 0x000fe4000bfa3070 */
[----:B------:R1:W3:Y:S01]  /*70f0*/  LDL.LU.S16 R2, [R1+0x18] ;  /* 0x0000180001027983 */ /* 0x0002e20000300600 */
[----:B------:R-:W-:Y:S01]  /*7100*/  LOP3.LUT R6, R0, 0xff, RZ, 0xc0, !PT ;  /* 0x000000ff00067812 */ /* 0x000fe200078ec0ff */
[----:B----4-:R-:W-:Y:S01]  /*7110*/  @!P2 HFMA2.BF16_V2 R46, -RZ.H0_H0, RZ.H0_H0, -R138.H0_H0 ;  /* 0x200000ffff2ea231 */ /* 0x010fe2000034098a */
[----:B------:R-:W-:Y:S02]  /*7120*/  @!P6 PRMT R141, R47, 0x5410, RZ ;  /* 0x000054102f8de816 */ /* 0x000fe400000000ff */
[----:B------:R-:W-:Y:S02]  /*7130*/  ISETP.LE.U32.AND P6, PT, R6, UR5, PT ;  /* 0x0000000506007c0c */ /* 0x000fe4000bfc3070 */
[----:B------:R-:W-:-:S04]  /*7140*/  PRMT R45, R46, 0x7610, R45 ;  /* 0x000076102e2d7816 */ /* 0x000fc8000000002d */
[----:B------:R-:W-:Y:S01]  /*7150*/  @!P2 PRMT R138, R45, 0x5410, RZ ;  /* 0x000054102d8aa816 */ /* 0x000fe200000000ff */
[----:B---3--:R-:W-:-:S05]  /*7160*/  @!P4 HFMA2.BF16_V2 R2, -RZ.H0_H0, RZ.H0_H0, -R137.H0_H0 ;  /* 0x200000ffff02c231 */ /* 0x008fca0000340989 */
[----:B------:R-:W-:Y:S02]  /*7170*/  PRMT R44, R2, 0x7610, R44 ;  /* 0x00007610022c7816 */ /* 0x000fe4000000002c */
[----:B------:R-:W-:Y:S02]  /*7180*/  LOP3.LUT R2, R0, 0xffff, RZ, 0xc0, !PT ;  /* 0x0000ffff00027812 */ /* 0x000fe400078ec0ff */
[----:B------:R-:W-:Y:S02]  /*7190*/  SHF.R.U32.HI R0, RZ, 0x10, R0 ;  /* 0x00000010ff007819 */ /* 0x000fe40000011600 */
[----:B------:R-:W-:Y:S02]  /*71a0*/  SHF.R.U32.HI R6, RZ, 0x8, R2 ;  /* 0x00000008ff067819 */ /* 0x000fe40000011602 */
[----:B------:R-:W-:Y:S02]  /*71b0*/  LOP3.LUT R2, R0, 0xff, RZ, 0xc0, !PT ;  /* 0x000000ff00027812 */ /* 0x000fe400078ec0ff */
[----:B------:R-:W-:-:S04]  /*71c0*/  LOP3.LUT R0, R6, 0xffff, RZ, 0xc0, !PT ;  /* 0x0000ffff06007812 */ /* 0x000fc800078ec0ff */
[----:B------:R-:W-:Y:S02]  /*71d0*/  ISETP.LE.U32.AND P2, PT, R0, UR5, PT ;  /* 0x0000000500007c0c */ /* 0x000fe4000bf43070 */
[----:B------:R1:W3:Y:S01]  /*71e0*/  LDL.LU.S16 R0, [R1+0x20] ;  /* 0x0000200001007983 */ /* 0x0002e20000300600 */
[----:B------:R-:W-:Y:S02]  /*71f0*/  ISETP.LE.U32.AND P1, PT, R2, UR5, PT ;  /* 0x0000000502007c0c */ /* 0x000fe4000bf23070 */
[----:B------:R-:W-:Y:S02]  /*7200*/  @!P4 PRMT R137, R44, 0x5410, RZ ;  /* 0x000054102c89c816 */ /* 0x000fe400000000ff */
[----:B------:R-:W-:Y:S01]  /*7210*/  HMMA.16816.F32.BF16 R44, R112, R48, R52 ;  /* 0x00000030702c723c */ /* 0x000fe20000041834 */
[----:B---3--:R-:W-:-:S05]  /*7220*/  @!P6 HFMA2.BF16_V2 R0, -RZ.H0_H0, RZ.H0_H0, -R136.H0_H0 ;  /* 0x200000ffff00e231 */ /* 0x008fca0000340988 */
[----:B------:R-:W-:-:S04]  /*7230*/  PRMT R2, R0, 0x7610, R2 ;  /* 0x0000761000027816 */ /* 0x000fc80000000002 */
[----:B------:R-:W-:Y:S02]  /*7240*/  @!P6 PRMT R136, R2, 0x5410, RZ ;  /* 0x000054100288e816 */ /* 0x000fe400000000ff */
[----:B------:R1:W3:Y:S04]  /*7250*/  LDL.LU.S16 R2, [R1+0x28] ;  /* 0x0000280001027983 */ /* 0x0002e80000300600 */
[----:B------:R1:W4:Y:S01]  /*7260*/  LDL.LU.S16 R54, [R1+0x2c] ;  /* 0x00002c0001367983 */ /* 0x0003220000300600 */
[----:B------:R-:W-:-:S04]  /*7270*/  LOP3.LUT R0, R35, 0xff, RZ, 0xc0, !PT ;  /* 0x000000ff23007812 */ /* 0x000fc800078ec0ff */
[----:B------:R-:W-:Y:S02]  /*7280*/  ISETP.LE.U32.AND P4, PT, R0, UR5, PT ;  /* 0x0000000500007c0c */ /* 0x000fe4000bf83070 */
[----:B------:R-:W-:Y:S01]  /*7290*/  SHF.R.U32.HI R0, RZ, 0x18, R35 ;  /* 0x00000018ff007819 */ /* 0x000fe20000011623 */
[----:B----4-:R-:W-:-:S05]  /*72a0*/  @!P5 HFMA2.BF16_V2 R54, -RZ.H0_H0, RZ.H0_H0, -R34.H0_H0 ;  /* 0x200000ffff36d231 */ /* 0x010fca0000340922 */
[----:B------:R-:W-:Y:S02]  /*72b0*/  PRMT R48, R54, 0x7610, R48 ;  /* 0x0000761036307816 */ /* 0x000fe40000000030 */
[----:B------:R1:W4:Y:S01]  /*72c0*/  LDL.LU.S16 R54, [R1+0x38] ;  /* 0x0000380001367983 */ /* 0x0003220000300600 */
[----:B---3--:R-:W-:Y:S01]  /*72d0*/  @!P2 HFMA2.BF16_V2 R2, -RZ.H0_H0, RZ.H0_H0, -R117.H0_H0 ;  /* 0x200000ffff02a231 */ /* 0x008fe20000340975 */
[----:B------:R-:W-:Y:S02]  /*72e0*/  ISETP.LE.U32.AND P6, PT, R0, UR5, PT ;  /* 0x0000000500007c0c */ /* 0x000fe4000bfc3070 */
[----:B------:R-:W-:Y:S02]  /*72f0*/  LOP3.LUT R0, R35, 0xffff, RZ, 0xc0, !PT ;  /* 0x0000ffff23007812 */ /* 0x000fe400078ec0ff */
[----:B------:R-:W-:Y:S02]  /*7300*/  PRMT R49, R2, 0x7610, R49 ;  /* 0x0000761002317816 */ /* 0x000fe40000000031 */
[----:B------:R-:W-:-:S02]  /*7310*/  SHF.R.U32.HI R2, RZ, 0x10, R35 ;  /* 0x00000010ff027819 */ /* 0x000fc40000011623 */
[----:B------:R-:W-:Y:S02]  /*7320*/  SHF.R.U32.HI R0, RZ, 0x8, R0 ;  /* 0x00000008ff007819 */ /* 0x000fe40000011600 */
[----:B------:R-:W-:Y:S02]  /*7330*/  LOP3.LUT R2, R2, 0xff, RZ, 0xc0, !PT ;  /* 0x000000ff02027812 */ /* 0x000fe400078ec0ff */
[----:B------:R-:W-:Y:S02]  /*7340*/  @!P2 PRMT R117, R49, 0x5410, RZ ;  /* 0x000054103175a816 */ /* 0x000fe400000000ff */
[----:B------:R-:W-:Y:S02]  /*7350*/  LOP3.LUT R0, R0, 0xffff, RZ, 0xc0, !PT ;  /* 0x0000ffff00007812 */ /* 0x000fe400078ec0ff */
[----:B------:R-:W-:Y:S02]  /*7360*/  ISETP.LE.U32.AND P2, PT, R2, UR5, PT ;  /* 0x0000000502007c0c */ /* 0x000fe4000bf43070 */
[----:B------:R-:W-:-:S02]  /*7370*/  LOP3.LUT R2, R60, 0xffff, RZ, 0xc0, !PT ;  /* 0x0000ffff3c027812 */ /* 0x000fc400078ec0ff */
[----:B------:R-:W-:Y:S02]  /*7380*/  @!P5 PRMT R34, R48, 0x5410, RZ ;  /* 0x000054103022d816 */ /* 0x000fe400000000ff */
[----:B------:R-:W-:Y:S02]  /*7390*/  ISETP.LE.U32.AND P5, PT, R0, UR5, PT ;  /* 0x0000000500007c0c */ /* 0x000fe4000bfa3070 */
[----:B------:R-:W-:-:S04]  /*73a0*/  SHF.R.U32.HI R0, RZ, 0x8, R2 ;  /* 0x00000008ff007819 */ /* 0x000fc80000011602 */
[----:B------:R-:W-:Y:S01]  /*73b0*/  LOP3.LUT R0, R0, 0xffff, RZ, 0xc0, !PT ;  /* 0x0000ffff00007812 */ /* 0x000fe200078ec0ff */
[----:B----4-:R-:W-:-:S05]  /*73c0*/  @!P1 HFMA2.BF16_V2 R54, -RZ.H0_H0, RZ.H0_H0, -R33.H0_H0 ;  /* 0x200000ffff369231 */ /* 0x010fca0000340921 */
[----:B------:R-:W-:Y:S02]  /*73d0*/  PRMT R53, R54, 0x7610, R53 ;  /* 0x0000761036357816 */ /* 0x000fe40000000035 */
[----:B------:R1:W3:Y:S02]  /*73e0*/  LDL.LU.S16 R54, [R1+0x3c] ;  /* 0x00003c0001367983 */ /* 0x0002e40000300600 */
[----:B------:R-:W-:Y:S02]  /*73f0*/  @!P1 PRMT R33, R53, 0x5410, RZ ;  /* 0x0000541035219816 */ /* 0x000fe400000000ff */
[----:B------:R-:W-:Y:S02]  /*7400*/  ISETP.LE.U32.AND P1, PT, R0, UR5, PT ;  /* 0x0000000500007c0c */ /* 0x000fe4000bf23070 */
[----:B------:R1:W4:Y:S01]  /*7410*/  LDL.LU.S16 R0, [R1+0x40] ;  /* 0x0000400001007983 */ /* 0x0003220000300600 */
[----:B---3--:R-:W-:Y:S02]  /*7420*/  @!P4 HFMA2.BF16_V2 R54, -RZ.H0_H0, RZ.H0_H0, -R152.H0_H0 ;  /* 0x200000ffff36c231 */ /* 0x008fe40000340998 */
[----:B----4-:R-:W-:-:S03]  /*7430*/  @!P5 HFMA2.BF16_V2 R0, -RZ.H0_H0, RZ.H0_H0, -R151.H0_H0 ;  /* 0x200000ffff00d231 */ /* 0x010fc60000340997 */
[----:B------:R-:W-:Y:S02]  /*7440*/  PRMT R52, R54, 0x7610, R52 ;  /* 0x0000761036347816 */ /* 0x000fe40000000034 */
[----:B------:R-:W-:Y:S02]  /*7450*/  PRMT R2, R0, 0x7610, R2 ;  /* 0x0000761000027816 */ /* 0x000fe40000000002 */
[----:B------:R-:W-:Y:S02]  /*7460*/  LOP3.LUT R0, R60, 0xff, RZ, 0xc0, !PT ;  /* 0x000000ff3c007812 */ /* 0x000fe400078ec0ff */
[----:B------:R-:W-:Y:S02]  /*7470*/  @!P4 PRMT R152, R52, 0x5410, RZ ;  /* 0x000054103498c816 */ /* 0x000fe400000000ff */
[----:B------:R-:W-:Y:S02]  /*7480*/  ISETP.LE.U32.AND P4, PT, R0, UR5, PT ;  /* 0x0000000500007c0c */ /* 0x000fe4000bf83070 */
[----:B------:R1:W3:Y:S02]  /*7490*/  LDL.LU.S16 R0, [R1+0x44] ;  /* 0x0000440001007983 */ /* 0x0002e40000300600 */
[----:B---3--:R-:W-:-:S05]  /*74a0*/  @!P2 HFMA2.BF16_V2 R0, -RZ.H0_H0, RZ.H0_H0, -R150.H0_H0 ;  /* 0x200000ffff00a231 */ /* 0x008fca0000340996 */
[----:B------:R-:W-:-:S04]  /*74b0*/  PRMT R35, R0, 0x7610, R35 ;  /* 0x0000761000237816 */ /* 0x000fc80000000023 */
[----:B------:R-:W-:Y:S02]  /*74c0*/  @!P2 PRMT R150, R35, 0x5410, RZ ;  /* 0x000054102396a816 */ /* 0x000fe400000000ff */
[----:B------:R1:W3:Y:S02]  /*74d0*/  LDL.LU.S16 R35, [R1+0x4c] ;  /* 0x00004c0001237983 */ /* 0x0002e40000300600 */
[----:B---3--:R-:W-:-:S05]  /*74e0*/  @!P6 HFMA2.BF16_V2 R35, -RZ.H0_H0, RZ.H0_H0, -R149.H0_H0 ;  /* 0x200000ffff23e231 */ /* 0x008fca0000340995 */
[----:B------:R-:W-:Y:S02]  /*74f0*/  PRMT R31, R35, 0x7610, R31 ;  /* 0x00007610231f7816 */ /* 0x000fe4000000001f */
[----:B------:R1:W3:Y:S01]  /*7500*/  LDL.LU.S16 R35, [R1+0x48] ;  /* 0x0000480001237983 */ /* 0x0002e20000300600 */
[----:B------:R-:W-:Y:S02]  /*7510*/  @!P5 PRMT R151, R2, 0x5410, RZ ;  /* 0x000054100297d816 */ /* 0x000fe400000000ff */
[--C-:B------:R-:W-:Y:S02]  /*7520*/  SHF.R.U32.HI R0, RZ, 0x18, R60.reuse ;  /* 0x00000018ff007819 */ /* 0x100fe4000001163c */
[----:B------:R-:W-:Y:S02]  /*7530*/  SHF.R.U32.HI R2, RZ, 0x10, R60 ;  /* 0x00000010ff027819 */ /* 0x000fe4000001163c */
[----:B------:R-:W-:Y:S02]  /*7540*/  ISETP.LE.U32.AND P5, PT, R0, UR5, PT ;  /* 0x0000000500007c0c */ /* 0x000fe4000bfa3070 */
[----:B------:R-:W-:-:S04]  /*7550*/  LOP3.LUT R0, R2, 0xff, RZ, 0xc0, !PT ;  /* 0x000000ff02007812 */ /* 0x000fc800078ec0ff */
[----:B------:R-:W-:Y:S01]  /*7560*/  ISETP.LE.U32.AND P2, PT, R0, UR5, PT ;  /* 0x0000000500007c0c */ /* 0x000fe2000bf43070 */
[----:B---3--:R-:W-:-:S05]  /*7570*/  @!P4 HFMA2.BF16_V2 R35, -RZ.H0_H0, RZ.H0_H0, -R153.H0_H0 ;  /* 0x200000ffff23c231 */ /* 0x008fca0000340999 */
[----:B------:R-:W-:Y:S02]  /*7580*/  PRMT R0, R35, 0x7610, R0 ;  /* 0x0000761023007816 */ /* 0x000fe40000000000 */
        /* <DEDUP_REMOVED lines=9> */
[----:B------:R-:W-:Y:S02]  /*7620*/  @!P4 PRMT R153, R0, 0x5410, RZ ;  /* 0x000054100099c816 */ /* 0x000fe400000000ff */
[----:B------:R-:W-:Y:S01]  /*7630*/  SHF.R.U32.HI R0, RZ, 0x8, R63 ;  /* 0x00000008ff007819 */ /* 0x000fe2000001163f */
[----:B---3--:R-:W-:-:S05]  /*7640*/  @!P5 HFMA2.BF16_V2 R7, -RZ.H0_H0, RZ.H0_H0, -R157.H0_H0 ;  /* 0x200000ffff07d231 */ /* 0x008fca000034099d */
[----:B------:R-:W-:-:S04]  /*7650*/  PRMT R2, R7, 0x7610, R2 ;  /* 0x0000761007027816 */ /* 0x000fc80000000002 */
[----:B------:R-:W-:Y:S02]  /*7660*/  @!P5 PRMT R157, R2, 0x5410, RZ ;  /* 0x00005410029dd816 */ /* 0x000fe400000000ff */
[----:B------:R1:W3:Y:S04]  /*7670*/  LDL.LU.S16 R2, [R1+0x74] ;  /* 0x0000740001027983 */ /* 0x0002e80000300600 */
[----:B------:R1:W4:Y:S01]  /*7680*/  LDL.LU.S16 R31, [R1+0x78] ;  /* 0x00007800011f7983 */ /* 0x0003220000300600 */
[----:B------:R-:W-:Y:S02]  /*7690*/  ISETP.LE.U32.AND P4, PT, R248, UR5, PT ;  /* 0x00000005f8007c0c */ /* 0x000fe4000bf83070 */
[----:B------:R-:W-:-:S04]  /*76a0*/  LOP3.LUT R0, R0, 0xffff, RZ, 0xc0, !PT ;  /* 0x0000ffff00007812 */ /* 0x000fc800078ec0ff */
[----:B------:R-:W-:Y:S02]  /*76b0*/  ISETP.LE.U32.AND P1, PT, R0, UR5, PT ;  /* 0x0000000500007c0c */ /* 0x000fe4000bf23070 */
[----:B------:R-:W-:-:S04]  /*76c0*/  LOP3.LUT R0, R250, 0xff, RZ, 0xc0, !PT ;  /* 0x000000fffa007812 */ /* 0x000fc800078ec0ff */
[----:B------:R-:W-:Y:S02]  /*76d0*/  ISETP.LE.U32.AND P5, PT, R0, UR5, PT ;  /* 0x0000000500007c0c */ /* 0x000fe4000bfa3070 */
[----:B------:R-:W-:-:S04]  /*76e0*/  SHF.R.U32.HI R0, RZ, 0x8, R252 ;  /* 0x00000008ff007819 */ /* 0x000fc800000116fc */
[----:B------:R-:W-:Y:S01]  /*76f0*/  LOP3.LUT R0, R0, 0xffff, RZ, 0xc0, !PT ;  /* 0x0000ffff00007812 */ /* 0x000fe200078ec0ff */
[----:B---3--:R-:W-:Y:S02]  /*7700*/  @!P4 HFMA2.BF16_V2 R2, -RZ.H0_H0, RZ.H0_H0, -R158.H0_H0 ;  /* 0x200000ffff02c231 */ /* 0x008fe4000034099e */
[----:B----4-:R-:W-:-:S03]  /*7710*/  @!P1 HFMA2.BF16_V2 R31, -RZ.H0_H0, RZ.H0_H0, -R156.H0_H0 ;  /* 0x200000ffff1f9231 */ /* 0x010fc6000034099c */
[----:B------:R-:W-:-:S04]  /*7720*/  PRMT R30, R2, 0x7610, R30 ;  /* 0x00007610021e7816 */ /* 0x000fc8000000001e */
[----:B------:R-:W-:Y:S02]  /*7730*/  @!P4 PRMT R158, R30, 0x5410, RZ ;  /* 0x000054101e9ec816 */ /* 0x000fe400000000ff */
[----:B------:R-:W-:Y:S01]  /*7740*/  PRMT R29, R31, 0x7610, R29 ;  /* 0x000076101f1d7816 */ /* 0x000fe2000000001d */
[----:B------:R1:W3:Y:S01]  /*7750*/  LDL.LU.S16 R30, [R1+0x7c] ;  /* 0x00007c00011e7983 */ /* 0x0002e20000300600 */
[----:B------:R-:W-:Y:S02]  /*7760*/  ISETP.LE.U32.AND P4, PT, R0, UR5, PT ;  /* 0x0000000500007c0c */ /* 0x000fe4000bf83070 */
[----:B------:R-:W-:Y:S02]  /*7770*/  LOP3.LUT R0, R218, 0xff, RZ, 0xc0, !PT ;  /* 0x000000ffda007812 */ /* 0x000fe400078ec0ff */
[----:B------:R-:W-:Y:S02]  /*7780*/  @!P1 PRMT R156, R29, 0x5410, RZ ;  /* 0x000054101d9c9816 */ /* 0x000fe400000000ff */
[----:B------:R1:W4:Y:S01]  /*7790*/  LDL.LU.S16 R29, [R1+0x80] ;  /* 0x00008000011d7983 */ /* 0x0003220000300600 */
[----:B------:R-:W-:-:S03]  /*77a0*/  ISETP.LE.U32.AND P1, PT, R0, UR5, PT ;  /* 0x0000000500007c0c */ /* 0x000fc6000bf23070 */
[----:B------:R1:W2:Y:S01]  /*77b0*/  LDL.LU.S16 R0, [R1+0x84] ;  /* 0x0000840001007983 */ /* 0x0002a20000300600 */
[----:B------:R-:W-:Y:S02]  /*77c0*/  @!P2 PRMT R154, R6, 0x5410, RZ ;  /* 0x00005410069aa816 */ /* 0x000fe400000000ff */
[----:B------:R-:W-:Y:S02]  /*77d0*/  ISETP.LE.U32.AND P2, PT, R249, UR5, PT ;  /* 0x00000005f9007c0c */ /* 0x000fe4000bf43070 */
[----:B------:R-:W-:Y:S02]  /*77e0*/  LOP3.LUT R7, R4, 0xffff, RZ, 0xc0, !PT ;  /* 0x0000ffff04077812 */ /* 0x000fe400078ec0ff */
[--C-:B------:R-:W-:Y:S02]  /*77f0*/  SHF.R.U32.HI R5, RZ, 0x10, R4.reuse ;  /* 0x00000010ff057819 */ /* 0x100fe40000011604 */
[----:B------:R-:W-:-:S07]  /*7800*/  SHF.R.U32.HI R2, RZ, 0x18, R4 ;  /* 0x00000018ff027819 */ /* 0x000fce0000011604 */
[----:B----4-:R-:W-:Y:S02]  /*7810*/  @!P2 HFMA2.BF16_V2 R29, -RZ.H0_H0, RZ.H0_H0, -R159.H0_H0 ;  /* 0x200000ffff1da231 */ /* 0x010fe4000034099f */
[----:B--2---:R-:W-:-:S03]  /*7820*/  @!P3 HFMA2.BF16_V2 R0, -RZ.H0_H0, RZ.H0_H0, -R148.H0_H0 ;  /* 0x200000ffff00b231 */ /* 0x004fc60000340994 */
[----:B------:R-:W-:Y:S02]  /*7830*/  PRMT R10, R29, 0x7610, R10 ;  /* 0x000076101d0a7816 */ /* 0x000fe4000000000a */
[----:B------:R-:W-:Y:S02]  /*7840*/  PRMT R9, R0, 0x7610, R9 ;  /* 0x0000761000097816 */ /* 0x000fe40000000009 */
[----:B------:R-:W-:Y:S02]  /*7850*/  LOP3.LUT R0, R5, 0xff, RZ, 0xc0, !PT ;  /* 0x000000ff05007812 */ /* 0x000fe400078ec0ff */
[----:B------:R-:W-:Y:S02]  /*7860*/  @!P2 PRMT R159, R10, 0x5410, RZ ;  /* 0x000054100a9fa816 */ /* 0x000fe400000000ff */
[----:B------:R-:W-:Y:S02]  /*7870*/  @!P3 PRMT R148, R9, 0x5410, RZ ;  /* 0x000054100994b816 */ /* 0x000fe400000000ff */
[----:B------:R-:W-:-:S02]  /*7880*/  ISETP.LE.U32.AND P2, PT, R2, UR5, PT ;  /* 0x0000000502007c0c */ /* 0x000fc4000bf43070 */
[----:B------:R-:W-:Y:S01]  /*7890*/  ISETP.LE.U32.AND P3, PT, R0, UR5, PT ;  /* 0x0000000500007c0c */ /* 0x000fe2000bf63070 */
[----:B------:R1:W2:Y:S01]  /*78a0*/  LDL.LU.S16 R2, [R1+0x88] ;  /* 0x0000880001027983 */ /* 0x0002a20000300600 */
[----:B------:R-:W-:-:S03]  /*78b0*/  SHF.R.U32.HI R0, RZ, 0x8, R7 ;  /* 0x00000008ff007819 */ /* 0x000fc60000011607 */
[----:B------:R1:W4:Y:S01]  /*78c0*/  LDL.LU.S16 R7, [R1+0x8c] ;  /* 0x00008c0001077983 */ /* 0x0003220000300600 */
[----:B---3--:R-:W-:Y:S01]  /*78d0*/  @!P5 HFMA2.BF16_V2 R30, -RZ.H0_H0, RZ.H0_H0, -R160.H0_H0 ;  /* 0x200000ffff1ed231 */ /* 0x008fe200003409a0 */
[----:B------:R-:W-:-:S04]  /*78e0*/  LOP3.LUT R6, R4, 0xff, RZ, 0xc0, !PT ;  /* 0x000000ff04067812 */ /* 0x000fc800078ec0ff */
[----:B------:R-:W-:Y:S01]  /*78f0*/  PRMT R11, R30, 0x7610, R11 ;  /* 0x000076101e0b7816 */ /* 0x000fe2000000000b */
[----:B----4-:R-:W-:-:S05]  /*7900*/  @!P1 HFMA2.BF16_V2 R7, -RZ.H0_H0, RZ.H0_H0, -R146.H0_H0 ;  /* 0x200000ffff079231 */ /* 0x010fca0000340992 */
[----:B------:R-:W-:Y:S02]  /*7910*/  PRMT R4, R7, 0x7610, R4 ;  /* 0x0000761007047816 */ /* 0x000fe40000000004 */
[----:B------:R1:W3:Y:S04]  /*7920*/  LDL.LU.S16 R7, [R1+0x90] ;  /* 0x0000900001077983 */ /* 0x0002e80000300600 */
[----:B------:R1:W4:Y:S04]  /*7930*/  LDL.LU.S16 R35, [R1+0x94] ;  /* 0x0000940001237983 */ /* 0x0003280000300600 */
[----:B------:R1:W4:Y:S04]  /*7940*/  LDL.LU.S16 R31, [R1+0xa0] ;  /* 0x0000a000011f7983 */ /* 0x0003280000300600 */
[----:B------:R1:W4:Y:S04]  /*7950*/  LDL.LU.S16 R30, [R1+0x9c] ;  /* 0x00009c00011e7983 */ /* 0x0003280000300600 */
[----:B------:R1:W4:Y:S01]  /*7960*/  LDL.LU.S16 R29, [R1+0x98] ;  /* 0x00009800011d7983 */ /* 0x0003220000300600 */
[----:B------:R-:W-:Y:S01]  /*7970*/  ISETP.LE.U32.AND P6, PT, R251, UR5, PT ;  /* 0x00000005fb007c0c */ /* 0x000fe2000bfc3070 */
[----:B--2---:R-:W-:-:S02]  /*7980*/  @!P4 HFMA2.BF16_V2 R2, -RZ.H0_H0, RZ.H0_H0, -R147.H0_H0 ;  /* 0x200000ffff02c231 */ /* 0x004fc40000340993 */
[----:B------:R-:W-:-:S03]  /*7990*/  FADD.FTZ R5, R234, R233 ;  /* 0x000000e9ea057221 */ /* 0x000fc60000010000 */
[----:B------:R-:W-:Y:S01]  /*79a0*/  PRMT R8, R2, 0x7610, R8 ;  /* 0x0000761002087816 */ /* 0x000fe20000000008 */
[----:B------:R-:W-:Y:S01]  /*79b0*/  FADD.FTZ R2, R232, R219 ;  /* 0x000000dbe8027221 */ /* 0x000fe20000010000 */
[----:B------:R-:W-:Y:S01]  /*79c0*/  LOP3.LUT R0, R0, 0xffff, RZ, 0xc0, !PT ;  /* 0x0000ffff00007812 */ /* 0x000fe200078ec0ff */
[----:B------:R-:W-:Y:S02]  /*79d0*/  FADD.FTZ R5, R220, R5 ;  /* 0x00000005dc057221 */ /* 0x000fe40000010000 */
[----:B------:R-:W-:Y:S01]  /*79e0*/  FADD.FTZ R2, R235, R2 ;  /* 0x00000002eb027221 */ /* 0x000fe20000010000 */
[----:B------:R-:W-:Y:S02]  /*79f0*/  @!P4 PRMT R147, R8, 0x5410, RZ ;  /* 0x000054100893c816 */ /* 0x000fe400000000ff */
[----:B------:R-:W-:Y:S01]  /*7a00*/  ISETP.LE.U32.AND P4, PT, R0, UR5, PT ;  /* 0x0000000500007c0c */ /* 0x000fe2000bf83070 */
[----:B------:R-:W-:Y:S01]  /*7a10*/  FADD.FTZ R0, R221, R2 ;  /* 0x00000002dd007221 */ /* 0x000fe20000010000 */
[----:B------:R-:W-:Y:S01]  /*7a20*/  HMMA.16816.F32.BF16 R52, R112, R56, R68 ;  /* 0x000000387034723c */ /* 0x000fe20000041844 */
[----:B------:R-:W-:-:S05]  /*7a30*/  FADD.FTZ R2, R222, R5 ;  /* 0x00000005de027221 */ /* 0x000fca0000010000 */
[C---:B------:R-:W-:Y:S01]  /*7a40*/  HMMA.16816.F32.BF16 R68, R112.reuse, R72, R96 ;  /* 0x000000487044723c */ /* 0x040fe20000041860 */
[----:B------:R-:W-:Y:S01]  /*7a50*/  FADD.FTZ R0, R237, R0 ;  /* 0x00000000ed007221 */ /* 0x000fe20000010000 */
[----:B------:R-:W-:Y:S01]  /*7a60*/  @!P5 PRMT R160, R11, 0x5410, RZ ;  /* 0x000054100ba0d816 */ /* 0x000fe200000000ff */
[----:B------:R-:W-:Y:S03]  /*7a70*/  LDSM.16.MT88.4 R96, [R181+0x11800] ;  /* 0x01180000b560783b */ /* 0x000fe60000004200 */
[C---:B------:R-:W-:Y:S01]  /*7a80*/  HMMA.16816.F32.BF16 R72, R112.reuse, R74, R100 ;  /* 0x0000004a7048723c */ /* 0x040fe20000041864 */
[----:B------:R-:W-:Y:S01]  /*7a90*/  ISETP.LE.U32.AND P5, PT, R6, UR5, PT ;  /* 0x0000000506007c0c */ /* 0x000fe2000bfa3070 */
[----:B------:R-:W-:Y:S01]  /*7aa0*/  LDSM.16.MT88.4 R8, [R183+0x11800] ;  /* 0x01180000b708783b */ /* 0x000fe20000004200 */
[----:B------:R-:W-:Y:S02]  /*7ab0*/  @!P1 PRMT R146, R4, 0x5410, RZ ;  /* 0x0000541004929816 */ /* 0x000fe400000000ff */
[C---:B------:R-:W-:Y:S01]  /*7ac0*/  LEA R4, P1, R236.reuse, UR6, 0x1 ;  /* 0x00000006ec047c11 */ /* 0x040fe2000f8208ff */
[----:B------:R-:W-:Y:S01]  /*7ad0*/  HMMA.16816.F32.BF16 R48, R112, R50, R64 ;  /* 0x000000327030723c */ /* 0x000fe20000041840 */
[----:B------:R-:W2:Y:S02]  /*7ae0*/  LDSM.16.MT88.4 R64, [R181+0xf800] ;  /* 0x00f80000b540783b */ /* 0x000ea40000004200 */
[----:B------:R-:W-:-:S03]  /*7af0*/  LEA.HI.X R5, R236, UR7, R223, 0x1, P1 ;  /* 0x00000007ec057c11 */ /* 0x000fc600088f0cdf */
[C---:B------:R-:W-:Y:S06]  /*7b00*/  HMMA.16816.F32.BF16 R56, R112.reuse, R58, R76 ;  /* 0x0000003a7038723c */ /* 0x040fec000004184c */
[C---:B------:R-:W-:Y:S01]  /*7b10*/  HMMA.16816.F32.BF16 R76, R112.reuse, R80, R108 ;  /* 0x00000050704c723c */ /* 0x040fe2000004186c */
[----:B------:R-:W1:Y:S04]  /*7b20*/  LDSM.16.MT88.4 R108, [R184+0x11800] ;  /* 0x01180000b86c783b */ /* 0x000e680000004200 */
[----:B------:R1:W-:Y:S04]  /*7b30*/  STG.E.U16 desc[UR20][R4.64], R153 ;  /* 0x0000009904007986 */ /* 0x0003e8000c101514 */
[----:B------:R1:W-:Y:S01]  /*7b40*/  STG.E.U16 desc[UR20][R4.64+0x2], R155 ;  /* 0x0000029b04007986 */ /* 0x0003e2000c101514 */
[C---:B------:R-:W-:Y:S06]  /*7b50*/  HMMA.16816.F32.BF16 R80, R112.reuse, R82, R128 ;  /* 0x000000527050723c */ /* 0x040fec0000041880 */
[C---:B--2---:R-:W-:Y:S06]  /*7b60*/  HMMA.16816.F32.BF16 R60, R112.reuse, R64, R84 ;  /* 0x00000040703c723c */ /* 0x044fec0000041854 */
[C---:B------:R-:W-:Y:S06]  /*7b70*/  HMMA.16816.F32.BF16 R64, R112.reuse, R66, R92 ;  /* 0x000000427040723c */ /* 0x040fec000004185c */
[C---:B------:R-:W-:Y:S06]  /*7b80*/  HMMA.16816.F32.BF16 R84, R112.reuse, R88, R132 ;  /* 0x000000587054723c */ /* 0x040fec0000041884 */
[C---:B------:R-:W-:Y:S06]  /*7b90*/  HMMA.16816.F32.BF16 R92, R112.reuse, R96, R168 ;  /* 0x00000060705c723c */ /* 0x040fec00000418a8 */
[C---:B-1----:R-:W-:Y:S06]  /*7ba0*/  HMMA.16816.F32.BF16 R128, R112.reuse, R108, R172 ;  /* 0x0000006c7080723c */ /* 0x042fec00000418ac */
[C---:B------:R-:W-:Y:S06]  /*7bb0*/  HMMA.16816.F32.BF16 R88, R112.reuse, R90, R164 ;  /* 0x0000005a7058723c */ /* 0x040fec00000418a4 */
[C---:B------:R-:W-:Y:S06]  /*7bc0*/  HMMA.16816.F32.BF16 R96, R112.reuse, R98, R208 ;  /* 0x000000627060723c */ /* 0x040fec00000418d0 */
[C---:B------:R-:W-:Y:S06]  /*7bd0*/  HMMA.16816.F32.BF16 R108, R112.reuse, R110, R12 ;  /* 0x0000006e706c723c */ /* 0x040fec000004180c */
[----:B------:R-:W-:Y:S01]  /*7be0*/  HMMA.16816.F32.BF16 R132, R112, R8, R24 ;  /* 0x000000087084723c */ /* 0x000fe20000041818 */
[----:B---3--:R-:W-:-:S05]  /*7bf0*/  @!P6 HFMA2.BF16_V2 R7, -RZ.H0_H0, RZ.H0_H0, -R145.H0_H0 ;  /* 0x200000ffff07e231 */ /* 0x008fca0000340991 */
[----:B------:R-:W-:Y:S01]  /*7c00*/  PRMT R100, R7, 0x7610, R100 ;  /* 0x0000761007647816 */ /* 0x000fe20000000064 */
[----:B------:R-:W-:Y:S01]  /*7c10*/  FADD.FTZ R7, R238, R2 ;  /* 0x00000002ee077221 */ /* 0x000fe20000010000 */
[----:B----4-:R-:W-:-:S05]  /*7c20*/  @!P2 HFMA2.BF16_V2 R29, -RZ.H0_H0, RZ.H0_H0, -R20.H0_H0 ;  /* 0x200000ffff1da231 */ /* 0x010fca0000340914 */
[----:B------:R-:W-:-:S04]  /*7c30*/  PRMT R2, R29, 0x7610, R2 ;  /* 0x000076101d027816 */ /* 0x000fc80000000002 */
[----:B------:R-:W-:Y:S01]  /*7c40*/  @!P2 PRMT R20, R2, 0x5410, RZ ;  /* 0x000054100214a816 */ /* 0x000fe200000000ff */
[----:B------:R-:W-:Y:S01]  /*7c50*/  FADD.FTZ R2, R239, R0 ;  /* 0x00000000ef027221 */ /* 0x000fe20000010000 */
[----:B------:R-:W-:-:S03]  /*7c60*/  FADD.FTZ R0, R212, R7 ;  /* 0x00000007d4007221 */ /* 0x000fc60000010000 */
[----:B------:R-:W-:Y:S01]  /*7c70*/  FADD.FTZ R2, R213, R2 ;  /* 0x00000002d5027221 */ /* 0x000fe20000010000 */
[----:B------:R-:W-:-:S03]  /*7c80*/  FADD.FTZ R0, R214, R0 ;  /* 0x00000000d6007221 */ /* 0x000fc60000010000 */
[----:B------:R-:W-:Y:S01]  /*7c90*/  FADD.FTZ R2, R215, R2 ;  /* 0x00000002d7027221 */ /* 0x000fe20000010000 */
[----:B------:R-:W-:Y:S01]  /*7ca0*/  FADD.FTZ R0, R224, R0 ;  /* 0x00000000e0007221 */ /* 0x000fe20000010000 */
[----:B------:R-:W-:Y:S02]  /*7cb0*/  @!P3 HFMA2.BF16_V2 R30, -RZ.H0_H0, RZ.H0_H0, -R21.H0_H0 ;  /* 0x200000ffff1eb231 */ /* 0x000fe40000340915 */
[----:B------:R-:W-:Y:S01]  /*7cc0*/  FADD.FTZ R2, R225, R2 ;  /* 0x00000002e1027221 */ /* 0x000fe20000010000 */
[----:B------:R-:W-:-:S03]  /*7cd0*/  FADD.FTZ R0, R226, R0 ;  /* 0x00000000e2007221 */ /* 0x000fc60000010000 */
[----:B------:R-:W-:Y:S01]  /*7ce0*/  FADD.FTZ R2, R227, R2 ;  /* 0x00000002e3027221 */ /* 0x000fe20000010000 */
[----:B------:R-:W-:Y:S01]  /*7cf0*/  FADD.FTZ R0, R240, R0 ;  /* 0x00000000f0007221 */ /* 0x000fe20000010000 */
[----:B------:R-:W-:Y:S02]  /*7d00*/  PRMT R6, R30, 0x7610, R6 ;  /* 0x000076101e067816 */ /* 0x000fe40000000006 */
[----:B------:R-:W-:Y:S01]  /*7d10*/  FADD.FTZ R2, R241, R2 ;  /* 0x00000002f1027221 */ /* 0x000fe20000010000 */
[----:B------:R-:W-:Y:S01]  /*7d20*/  FADD.FTZ R0, R242, R0 ;  /* 0x00000000f2007221 */ /* 0x000fe20000010000 */
[----:B------:R-:W-:Y:S02]  /*7d30*/  @!P3 PRMT R21, R6, 0x5410, RZ ;  /* 0x000054100615b816 */ /* 0x000fe400000000ff */
[----:B------:R-:W-:Y:S01]  /*7d40*/  IADD3 R6, P1, R4, UR34, RZ ;  /* 0x0000002204067c10 */ /* 0x000fe2000ff3e0ff */
[----:B------:R-:W-:Y:S01]  /*7d50*/  FADD.FTZ R2, R243, R2 ;  /* 0x00000002f3027221 */ /* 0x000fe20000010000 */
[----:B------:R-:W-:-:S02]  /*7d60*/  FADD.FTZ R0, R244, R0 ;  /* 0x00000000f4007221 */ /* 0x000fc40000010000 */
[----:B------:R-:W-:Y:S01]  /*7d70*/  IADD3.X R7, R5, UR35, RZ, P1, !PT ;  /* 0x0000002305077c10 */ /* 0x000fe20008ffe4ff */
[----:B------:R-:W-:Y:S01]  /*7d80*/  FADD.FTZ R2, R245, R2 ;  /* 0x00000002f5027221 */ /* 0x000fe20000010000 */
[----:B------:R-:W-:Y:S01]  /*7d90*/  FADD.FTZ R0, R246, R0 ;  /* 0x00000000f6007221 */ /* 0x000fe20000010000 */
[----:B------:R-:W-:Y:S02]  /*7da0*/  @!P5 HFMA2.BF16_V2 R35, -RZ.H0_H0, RZ.H0_H0, -R32.H0_H0 ;  /* 0x200000ffff23d231 */ /* 0x000fe40000340920 */
[----:B------:R-:W-:Y:S01]  /*7db0*/  @!P4 HFMA2.BF16_V2 R31, -RZ.H0_H0, RZ.H0_H0, -R23.H0_H0 ;  /* 0x200000ffff1fc231 */ /* 0x000fe20000340917 */
[----:B------:R1:W-:Y:S01]  /*7dc0*/  STG.E.U16 desc[UR20][R6.64], R154 ;  /* 0x0000009a06007986 */ /* 0x0003e2000c101514 */
[----:B------:R-:W-:Y:S01]  /*7dd0*/  FADD.FTZ R2, R247, R2 ;  /* 0x00000002f7027221 */ /* 0x000fe20000010000 */
[----:B------:R-:W-:Y:S01]  /*7de0*/  @!P6 PRMT R145, R100, 0x5410, RZ ;  /* 0x000054106491e816 */ /* 0x000fe200000000ff */
[----:B------:R-:W-:Y:S01]  /*7df0*/  FADD.FTZ R0, R186, R0 ;  /* 0x00000000ba007221 */ /* 0x000fe20000010000 */
[----:B------:R1:W-:Y:S01]  /*7e00*/  STG.E.U16 desc[UR20][R6.64+0x2], R157 ;  /* 0x0000029d06007986 */ /* 0x0003e2000c101514 */
[----:B------:R-:W-:-:S03]  /*7e10*/  PRMT R28, R35, 0x7610, R28 ;  /* 0x00007610231c7816 */ /* 0x000fc6000000001c */
[----:B------:R1:W-:Y:S01]  /*7e20*/  STG.E.U16 desc[UR20][R4.64+0x10], R158 ;  /* 0x0000109e04007986 */ /* 0x0003e2000c101514 */
[----:B------:R-:W-:-:S03]  /*7e30*/  PRMT R22, R31, 0x7610, R22 ;  /* 0x000076101f167816 */ /* 0x000fc60000000016 */
[----:B------:R1:W-:Y:S01]  /*7e40*/  STG.E.U16 desc[UR20][R4.64+0x12], R156 ;  /* 0x0000129c04007986 */ /* 0x0003e2000c101514 */
[----:B------:R-:W-:-:S03]  /*7e50*/  FADD.FTZ R2, R185, R2 ;  /* 0x00000002b9027221 */ /* 0x000fc60000010000 */
[----:B------:R1:W-:Y:S01]  /*7e60*/  STG.E.U16 desc[UR20][R6.64+0x10], R160 ;  /* 0x000010a006007986 */ /* 0x0003e2000c101514 */
[----:B------:R-:W-:-:S03]  /*7e70*/  FADD.FTZ R0, R180, R0 ;  /* 0x00000000b4007221 */ /* 0x000fc60000010000 */
[----:B------:R1:W-:Y:S04]  /*7e80*/  STG.E.U16 desc[UR20][R6.64+0x12], R159 ;  /* 0x0000129f06007986 */ /* 0x0003e8000c101514 */
[----:B------:R1:W-:Y:S04]  /*7e90*/  STG.E.U16 desc[UR20][R4.64+0x20], R152 ;  /* 0x0000209804007986 */ /* 0x0003e8000c101514 */
[----:B------:R1:W-:Y:S04]  /*7ea0*/  STG.E.U16 desc[UR20][R4.64+0x22], R151 ;  /* 0x0000229704007986 */ /* 0x0003e8000c101514 */
[----:B------:R1:W-:Y:S04]  /*7eb0*/  STG.E.U16 desc[UR20][R6.64+0x20], R150 ;  /* 0x0000209606007986 */ /* 0x0003e8000c101514 */
[----:B------:R1:W-:Y:S01]  /*7ec0*/  STG.E.U16 desc[UR20][R6.64+0x22], R149 ;  /* 0x0000229506007986 */ /* 0x0003e2000c101514 */
[----:B------:R-:W-:-:S03]  /*7ed0*/  @!P5 PRMT R32, R28, 0x5410, RZ ;  /* 0x000054101c20d816 */ /* 0x000fc600000000ff */
[----:B------:R1:W-:Y:S01]  /*7ee0*/  STG.E.U16 desc[UR20][R4.64+0x30], R148 ;  /* 0x0000309404007986 */ /* 0x0003e2000c101514 */
[----:B------:R-:W-:-:S03]  /*7ef0*/  @!P4 PRMT R23, R22, 0x5410, RZ ;  /* 0x000054101617c816 */ /* 0x000fc600000000ff */
        /* <DEDUP_REMOVED lines=8> */
[----:B------:R1:W-:Y:S04]  /*7f80*/  STG.E.U16 desc[UR20][R6.64+0x42], R142 ;  /* 0x0000428e06007986 */ /* 0x0003e8000c101514 */
[----:B------:R1:W5:Y:S04]  /*7f90*/  LDL.LU R186, [R1+0xb8] ;  /* 0x0000b80001ba7983 */ /* 0x0003680000300800 */
        /* <DEDUP_REMOVED lines=14> */
[----:B------:R1:W-:Y:S04]  /*8080*/  STL [R1+0x4], R2 ;  /* 0x0000040201007387 */ /* 0x0003e80000100800 */
[----:B------:R1:W-:Y:S04]  /*8090*/  STG.E.U16 desc[UR20][R6.64+0x70], R21 ;  /* 0x0000701506007986 */ /* 0x0003e8000c101514 */
[----:B------:R1:W-:Y:S04]  /*80a0*/  STG.E.U16 desc[UR20][R6.64+0x72], R20 ;  /* 0x0000721406007986 */ /* 0x0003e8000c101514 */
[----:B------:R1:W-:Y:S01]  /*80b0*/  STL [R1], R0 ;  /* 0x0000000001007387 */ /* 0x0003e20000100800 */
[C---:B------:R-:W-:Y:S06]  /*80c0*/  HMMA.16816.F32.BF16 R100, R112.reuse, R104, R204 ;  /* 0x000000687064723c */ /* 0x040fec00000418cc */
[C---:B------:R-:W-:Y:S06]  /*80d0*/  HMMA.16816.F32.BF16 R104, R112.reuse, R106, R176 ;  /* 0x0000006a7068723c */ /* 0x040fec00000418b0 */
[----:B------:R-:W-:Y:S01]  /*80e0*/  HMMA.16816.F32.BF16 R112, R112, R10, R16 ;  /* 0x0000000a7070723c */ /* 0x000fe20000041810 */
[----:B------:R-:W-:-:S08]  /*80f0*/  NOP ;  /* 0x0000000000007918 */ /* 0x000fd00000000000 */
[----:B------:R-:W-:-:S15]  /*8100*/  @!P0 BRA `(.L_x_891) ;  /* 0x0000004c00b08947 */ /* 0x000fde0003800000 */
[----:B------:R-:W2:Y:S01]  /*8110*/  LDL.LU R245, [R1+0x8] ;  /* 0x0000080001f57983 */ /* 0x000ea20000300800 */
[----:B------:R-:W-:Y:S01]  /*8120*/  ULDC UR4, c[0x0][0x2d0] ;  /* 0x0000b40000047ab9 */ /* 0x000fe20000000800 */
[----:B------:R-:W-:Y:S01]  /*8130*/  IADD3 R205, P0, R4, -0x80, RZ ;  /* 0xffffff8004cd7810 */ /* 0x000fe20007f1e0ff */
[----:B-1----:R-:W-:Y:S01]  /*8140*/  IMAD.MOV.U32 R117, RZ, RZ, R3 ;  /* 0x000000ffff757224 */ /* 0x002fe200078e0003 */
[----:B------:R-:W3:Y:S01]  /*8150*/  LDL.LU R246, [R1+0x1c] ;  /* 0x00001c0001f67983 */ /* 0x000ee20000300800 */
[----:B------:R-:W-:Y:S01]  /*8160*/  MOV R0, R116 ;  /* 0x0000007400007202 */ /* 0x000fe20000000f00 */
[----:B------:R-:W-:Y:S01]  /*8170*/  ULDC.64 UR8, c[0x0][0x250] ;  /* 0x0000940000087ab9 */ /* 0x000fe20000000a00 */
[----:B------:R-:W-:Y:S01]  /*8180*/  UIADD3 UR32, UR17, -0x2, URZ ;  /* 0xfffffffe11207890 */ /* 0x000fe2000fffe03f */
[----:B------:R-:W4:Y:S01]  /*8190*/  LDL.LU R247, [R1+0xa4] ;  /* 0x0000a40001f77983 */ /* 0x000f220000300800 */
[----:B-----5:R-:W-:Y:S01]  /*81a0*/  ISETP.GE.AND P1, PT, R118, UR4, PT ;  /* 0x0000000476007c0c */ /* 0x020fe2000bf26270 */
[----:B------:R-:W-:Y:S01]  /*81b0*/  ULDC UR29, c[0x0][0x2d0] ;  /* 0x0000b400001d7ab9 */ /* 0x000fe20000000800 */
[----:B------:R-:W-:Y:S01]  /*81c0*/  IADD3.X R204, R5, -0x1, RZ, P0, !PT ;  /* 0xffffffff05cc7810 */ /* 0x000fe200007fe4ff */
[----:B------:R-:W-:-:S02]  /*81d0*/  USHF.L.U64.HI UR30, UR8, 0x4, UR9 ;  /* 0x00000004081e7899 */ /* 0x000fc40008010209 */
[----:B------:R-:W-:Y:S01]  /*81e0*/  USHF.L.U32 UR31, UR8, 0x4, URZ ;  /* 0x00000004081f7899 */ /* 0x000fe2000800063f */
[----:B------:R-:W-:Y:S01]  /*81f0*/  ULDC UR4, c[0x0][0x2ec] ;  /* 0x0000bb0000047ab9 */ /* 0x000fe20000000800 */
[----:B------:R-:W-:-:S06]  /*8200*/  ULDC.64 UR6, c[0x0][0x248] ;  /* 0x0000920000067ab9 */ /* 0x000fcc0000000a00 */
[----:B------:R-:W1:Y:S08]  /*8210*/  @!P1 LDC.64 R6, c[0x0][0x220] ;  /* 0x00008800ff069b82 */ /* 0x000e700000000a00 */
[----:B------:R-:W1:Y:S08]  /*8220*/  @!P1 LDC.64 R10, c[0x0][0x220] ;  /* 0x00008800ff0a9b82 */ /* 0x000e700000000a00 */
[----:B------:R-:W1:Y:S02]  /*8230*/  @!P1 LDC.64 R8, c[0x0][0x220] ;  /* 0x00008800ff089b82 */ /* 0x000e640000000a00 */
[----:B-1----:R1:W-:Y:S04]  /*8240*/  @!P1 STL.64 [R1+0x50], R6 ;  /* 0x0000500601009387 */ /* 0x0023e80000100a00 */
[----:B------:R-:W-:Y:S04]  /*8250*/  @!P1 STL.64 [R1+0x48], R10 ;  /* 0x0000480a01009387 */ /* 0x000fe80000100a00 */
[----:B------:R-:W-:Y:S01]  /*8260*/  @!P1 STL.64 [R1+0x40], R8 ;  /* 0x0000400801009387 */ /* 0x000fe20000100a00 */
[----:B-1----:R-:W1:Y:S03]  /*8270*/  @!P1 LDC.64 R6, c[0x0][0x220] ;  /* 0x00008800ff069b82 */ /* 0x002e660000000a00 */
[----:B-1----:R2:W-:Y:S02]  /*8280*/  @!P1 STL.64 [R1+0x38], R6 ;  /* 0x0000380601009387 */ /* 0x0025e40000100a00 */
[----:B--2---:R-:W-:-:S05]  /*8290*/  IMAD.WIDE.U32 R6, R245, -0x326172a9, RZ ;  /* 0xcd9e8d57f5067825 */ /* 0x004fca00078e00ff */
[----:B------:R1:W-:Y:S01]  /*82a0*/  STL.64 [R1+0x28], R6 ;  /* 0x0000280601007387 */ /* 0x0003e20000100a00 */
[----:B---3--:R-:W-:Y:S01]  /*82b0*/  LOP3.LUT R210, R7, R246, RZ, 0x3c, !PT ;  /* 0x000000f607d27212 */ /* 0x008fe200078e3cff */
[----:B----4-:R-:W-:-:S04]  /*82c0*/  IMAD.WIDE.U32 R212, R247, -0x2daee0ad, RZ ;  /* 0xd2511f53f7d47825 */ /* 0x010fc800078e00ff */
[----:B------:R-:W-:Y:S01]  /*82d0*/  IMAD.WIDE.U32 R210, R210, -0x2daee0ad, RZ ;  /* 0xd2511f53d2d27825 */ /* 0x000fe200078e00ff */
[----:B------:R-:W-:Y:S06]  /*82e0*/  BRA `(.L_x_892) ;  /* 0x0000000400d47947 */ /* 0x000fec0003800000 */
.L_x_894:
[----:B------:R-:W2:Y:S01]  /*82f0*/  LDL.64 R208, [R1+0x68] ;  /* 0x0000680001d07983 */ /* 0x000ea20000100a00 */
[----:B------:R-:W1:Y:S01]  /*8300*/  @!P1 LDC.64 R136, c[0x0][0x218] ;  /* 0x00008600ff889b82 */ /* 0x000e620000000a00 */
[----:B------:R-:W-:Y:S02]  /*8310*/  UIADD3 UR11, UR32, -0x1, URZ ;  /* 0xffffffff200b7890 */ /* 0x000fe4000fffe03f */
[----:B------:R-:W3:Y:S02]  /*8320*/  LDL.64 R206, [R1+0x58] ;  /* 0x0000580001ce7983 */ /* 0x000ee40000100a00 */
[----:B------:R-:W-:Y:S02]  /*8330*/  USHF.R.S32.HI UR10, URZ, 0x1f, UR11 ;  /* 0x0000001f3f0a7899 */ /* 0x000fe4000801140b */
[----:B------:R4:W-:Y:S01]  /*8340*/  @P1 STS.128 [R203+0x6000], RZ ;  /* 0x006000ffcb001388 */ /* 0x0009e20000000c00 */
[----:B------:R-:W-:Y:S01]  /*8350*/  UIMAD.WIDE.U32 UR16, UR11, UR6, URZ ;  /* 0x000000060b1072a5 */ /* 0x000fe2000f8e003f */
[----:B------:R-:W5:Y:S01]  /*8360*/  @!P4 LDC.64 R118, c[0x0][0x218] ;  /* 0x00008600ff76cb82 */ /* 0x000f620000000a00 */
[----:B------:R-:W-:Y:S04]  /*8370*/  UIMAD UR10, UR10, UR6, URZ ;  /* 0x000000060a0a72a4 */ /* 0x000fe8000f8e023f */
[----:B------:R-:W-:Y:S01]  /*8380*/  UIMAD UR10, UR11, UR7, UR10 ;  /* 0x000000070b0a72a4 */ /* 0x000fe2000f8e020a */
[----:B------:R-:W-:Y:S02]  /*8390*/  IMAD.U32 R2, RZ, RZ, UR16 ;  /* 0x00000010ff027e24 */ /* 0x000fe4000f8e00ff */
[----:B------:R-:W-:Y:S01]  /*83a0*/  IMAD.U32 R3, RZ, RZ, UR16 ;  /* 0x00000010ff037e24 */ /* 0x000fe2000f8e00ff */
[----:B------:R-:W-:Y:S01]  /*83b0*/  UIADD3 UR10, UR17, UR10, URZ ;  /* 0x0000000a110a7290 */ /* 0x000fe2000fffe03f */
[----:B------:R-:W4:Y:S05]  /*83c0*/  @!P3 LDC.64 R138, c[0x0][0x218] ;  /* 0x00008600ff8abb82 */ /* 0x000f2a0000000a00 */
[----:B------:R-:W-:Y:S03]  /*83d0*/  IMAD.U32 R116, RZ, RZ, UR10 ;  /* 0x0000000aff747e24 */ /* 0x000fe6000f8e00ff */
[----:B------:R-:W4:Y:S08]  /*83e0*/  @!P1 LDC.64 R140, c[0x0][0x218] ;  /* 0x00008600ff8c9b82 */ /* 0x000f300000000a00 */
[----:B------:R-:W4:Y:S08]  /*83f0*/  @!P4 LDC.64 R144, c[0x0][0x218] ;  /* 0x00008600ff90cb82 */ /* 0x000f300000000a00 */
[----:B------:R-:W4:Y:S08]  /*8400*/  @!P3 LDC.64 R150, c[0x0][0x218] ;  /* 0x00008600ff96bb82 */ /* 0x000f300000000a00 */
[----:B------:R-:W4:Y:S08]  /*8410*/  @!P1 LDC.64 R154, c[0x0][0x218] ;  /* 0x00008600ff9a9b82 */ /* 0x000f300000000a00 */
[----:B------:R-:W4:Y:S08]  /*8420*/  @!P4 LDC.64 R148, c[0x0][0x218] ;  /* 0x00008600ff94cb82 */ /* 0x000f300000000a00 */
[----:B------:R-:W4:Y:S08]  /*8430*/  @!P3 LDC.64 R156, c[0x0][0x218] ;  /* 0x00008600ff9cbb82 */ /* 0x000f300000000a00 */
[----:B------:R-:W4:Y:S08]  /*8440*/  @!P4 LDC.64 R146, c[0x0][0x218] ;  /* 0x00008600ff92cb82 */ /* 0x000f300000000a00 */
[----:B------:R-:W4:Y:S01]  /*8450*/  @!P3 LDC.64 R152, c[0x0][0x218] ;  /* 0x00008600ff98bb82 */ /* 0x000f220000000a00 */
[----:B--2---:R-:W-:Y:S04]  /*8460*/  LEA R2, P0, R2, R208, 0x6 ;  /* 0x000000d002027211 */ /* 0x004fe800078030ff */
[C---:B-1----:R-:W-:Y:S02]  /*8470*/  @!P1 LEA R136, P2, R2.reuse, R136, 0x1 ;  /* 0x0000008802889211 */ /* 0x042fe400078408ff */
[----:B---3--:R-:W-:Y:S02]  /*8480*/  LEA.HI.X R116, R3, R207, R116, 0x6, P0 ;  /* 0x000000cf03747211 */ /* 0x008fe400000f3474 */
[C---:B-----5:R-:W-:Y:S02]  /*8490*/  @!P4 LEA R118, P0, R2.reuse, R118, 0x1 ;  /* 0x000000760276c211 */ /* 0x060fe400078008ff */
[C-C-:B------:R-:W-:Y:S02]  /*84a0*/  @!P1 LEA.HI.X R137, R2.reuse, R137, R116.reuse, 0x1, P2 ;  /* 0x0000008902899211 */ /* 0x140fe400010f0c74 */
[C-C-:B------:R-:W-:Y:S02]  /*84b0*/  @!P4 LEA.HI.X R119, R2.reuse, R119, R116.reuse, 0x1, P0 ;  /* 0x000000770277c211 */ /* 0x140fe400000f0c74 */
[C---:B------:R-:W-:Y:S01]  /*84c0*/  IADD3 R3, P5, R2.reuse, UR27, RZ ;  /* 0x0000001b02037c10 */ /* 0x040fe2000ffbe0ff */
        /* <DEDUP_REMOVED lines=10> */
[C---:B----4-:R-:W-:Y:S02]  /*8570*/  @!P3 LEA R136, P0, R2.reuse, R138, 0x1 ;  /* 0x0000008a0288b211 */ /* 0x050fe400078008ff */
[C---:B------:R-:W-:Y:S02]  /*8580*/  @!P1 LEA R138, P2, R3.reuse, R140, 0x1 ;  /* 0x0000008c038a9211 */ /* 0x040fe400078408ff */
[----:B------:R-:W-:Y:S02]  /*8590*/  @!P3 LEA.HI.X R137, R2, R139, R116, 0x1, P0 ;  /* 0x0000008b0289b211 */ /* 0x000fe400000f0c74 */
[C---:B------:R-:W-:Y:S02]  /*85a0*/  @!P4 LEA R140, P0, R3.reuse, R144, 0x1 ;  /* 0x00000090038cc211 */ /* 0x040fe400078008ff */
[----:B------:R-:W-:Y:S01]  /*85b0*/  IADD3.X R116, R116, UR26, RZ, P5, !PT ;  /* 0x0000001a74747c10 */ /* 0x000fe2000affe4ff */
[----:B------:R-:W-:Y:S01]  /*85c0*/  @!PT LDS RZ, [RZ] ;  /* 0x00000000fffff984 */ /* 0x000fe20000000800 */
[----:B------:R-:W-:Y:S01]  /*85d0*/  @!PT LDS RZ, [RZ] ;  /* 0x00000000fffff984 */ /* 0x000fe20000000800 */
[----:B------:R-:W-:Y:S01]  /*85e0*/  @!PT LDS RZ, [RZ] ;  /* 0x00000000fffff984 */ /* 0x000fe20000000800 */
[----:B------:R3:W-:Y:S03]  /*85f0*/  @!P3 LDGSTS.E.BYPASS.LTC128B.128 [R203+0xa000], desc[UR20][R136.64+0x100] ;  /* 0x0a00010088cbbfae */ /* 0x0007e6000b901d54 */
[C-C-:B------:R-:W-:Y:S01]  /*8600*/  @!P1 LEA.HI.X R139, R3.reuse, R141, R116.reuse, 0x1, P2 ;  /* 0x0000008d038b9211 */ /* 0x140fe200010f0c74 */
[----:B------:R1:W-:Y:S01]  /*8610*/  @P1 STS.128 [R203+0x6800], RZ ;  /* 0x006800ffcb001388 */ /* 0x0003e20000000c00 */
[C-C-:B------:R-:W-:Y:S02]  /*8620*/  @!P4 LEA.HI.X R141, R3.reuse, R145, R116.reuse, 0x1, P0 ;  /* 0x00000091038dc211 */ /* 0x140fe400000f0c74 */
[----:B------:R-:W4:Y:S01]  /*8630*/  @!P1 LDC.64 R144, c[0x0][0x218] ;  /* 0x00008600ff909b82 */ /* 0x000f220000000a00 */
[----:B------:R-:W-:Y:S01]  /*8640*/  @!PT LDS RZ, [RZ] ;  /* 0x00000000fffff984 */ /* 0x000fe20000000800 */
[----:B------:R-:W-:Y:S01]  /*8650*/  @!PT LDS RZ, [RZ] ;  /* 0x00000000fffff984 */ /* 0x000fe20000000800 */
[----:B------:R-:W-:Y:S01]  /*8660*/  @!PT LDS RZ, [RZ] ;  /* 0x00000000fffff984 */ /* 0x000fe20000000800 */
[----:B------:R5:W-:Y:S01]  /*8670*/  @!P1 LDGSTS.E.BYPASS.LTC128B.128 [R203+0x6800], desc[UR20][R138.64] ;  /* 0x068000008acb9fae */ /* 0x000be2000b901d54 */
[C---:B--2---:R-:W-:Y:S02]  /*8680*/  @!P3 LEA R118, P0, R3.reuse, R150, 0x1 ;  /* 0x000000960376b211 */ /* 0x044fe400078008ff */
[C---:B------:R-:W-:Y:S01]  /*8690*/  IADD3 R2, P2, R3.reuse, UR27, RZ ;  /* 0x0000001b03027c10 */ /* 0x040fe2000ff5e0ff */
[----:B------:R1:W-:Y:S01]  /*86a0*/  @P4 STS.128 [R203+0x8800], RZ ;  /* 0x008800ffcb004388 */ /* 0x0003e20000000c00 */
[----:B------:R-:W-:Y:S02]  /*86b0*/  @!P3 LEA.HI.X R119, R3, R151, R116, 0x1, P0 ;  /* 0x000000970377b211 */ /* 0x000fe400000f0c74 */
[----:B------:R-:W-:Y:S01]  /*86c0*/  IADD3.X R116, R116, UR26, RZ, P2, !PT ;  /* 0x0000001a74747c10 */ /* 0x000fe200097fe4ff */
[----:B------:R-:W-:Y:S01]  /*86d0*/  @!PT LDS RZ, [RZ] ;  /* 0x00000000fffff984 */ /* 0x000fe20000000800 */
[----:B------:R-:W-:Y:S01]  /*86e0*/  @!PT LDS RZ, [RZ] ;  /* 0x00000000fffff984 */ /* 0x000fe20000000800 */
[----:B------:R-:W-:Y:S01]  /*86f0*/  @!PT LDS RZ, [RZ] ;  /* 0x00000000fffff984 */ /* 0x000fe20000000800 */
[----:B------:R2:W-:Y:S01]  /*8700*/  @!P4 LDGSTS.E.BYPASS.LTC128B.128 [R203+0x8800], desc[UR20][R140.64+0x80] ;  /* 0x088000808ccbcfae */ /* 0x0005e2000b901d54 */
[C---:B------:R-:W-:Y:S03]  /*8710*/  IADD3 R3, P6, R2.reuse, UR27, RZ ;  /* 0x0000001b02037c10 */ /* 0x040fe6000ffde0ff */
[----:B------:R1:W-:Y:S04]  /*8720*/  @P3 STS.128 [R203+0xa800], RZ ;  /* 0x00a800ffcb003388 */ /* 0x0003e80000000c00 */
[----:B------:R-:W-:Y:S01]  /*8730*/  @!PT LDS RZ, [RZ] ;  /* 0x00000000fffff984 */ /* 0x000fe20000000800 */
[----:B------:R-:W-:Y:S01]  /*8740*/  @!PT LDS RZ, [RZ] ;  /* 0x00000000fffff984 */ /* 0x000fe20000000800 */
[----:B------:R-:W-:Y:S01]  /*8750*/  @!PT LDS RZ, [RZ] ;  /* 0x00000000fffff984 */ /* 0x000fe20000000800 */
[----:B------:R1:W-:Y:S01]  /*8760*/  @!P3 LDGSTS.E.BYPASS.LTC128B.128 [R203+0xa800], desc[UR20][R118.64+0x100] ;  /* 0x0a80010076cbbfae */ /* 0x0003e2000b901d54 */
[C---:B---3--:R-:W-:Y:S03]  /*8770*/  @!P1 LEA R136, P0, R2.reuse, R154, 0x1 ;  /* 0x0000009a02889211 */ /* 0x048fe600078008ff */
[----:B------:R3:W-:Y:S01]  /*8780*/  @P1 STS.128 [R203+0x7000], RZ ;  /* 0x007000ffcb001388 */ /* 0x0007e20000000c00 */
[C-C-:B------:R-:W-:Y:S02]  /*8790*/  @!P1 LEA.HI.X R137, R2.reuse, R155, R116.reuse, 0x1, P0 ;  /* 0x0000009b02899211 */ /* 0x140fe400000f0c74 */
[C---:B-----5:R-:W-:Y:S03]  /*87a0*/  @!P3 LEA R138, P0, R2.reuse, R156, 0x1 ;  /* 0x0000009c028ab211 */ /* 0x060fe600078008ff */
[----:B------:R-:W-:Y:S01]  /*87b0*/  @!PT LDS RZ, [RZ] ;  /* 0x00000000fffff984 */ /* 0x000fe20000000800 */
[----:B------:R-:W-:Y:S01]  /*87c0*/  @!PT LDS RZ, [RZ] ;  /* 0x00000000fffff984 */ /* 0x000fe20000000800 */
[----:B------:R-:W-:Y:S01]  /*87d0*/  @!PT LDS RZ, [RZ] ;  /* 0x00000000fffff984 */ /* 0x000fe20000000800 */
[----:B------:R4:W-:Y:S01]  /*87e0*/  @!P1 LDGSTS.E.BYPASS.LTC128B.128 [R203+0x7000], desc[UR20][R136.64] ;  /* 0x0700000088cb9fae */ /* 0x0009e2000b901d54 */
[C-C-:B------:R-:W-:Y:S03]  /*87f0*/  @!P3 LEA.HI.X R139, R2.reuse, R157, R116.reuse, 0x1, P0 ;  /* 0x0000009d028bb211 */ /* 0x140fe600000f0c74 */
[----:B------:R3:W-:Y:S01]  /*8800*/  @P4 STS.128 [R203+0x9000], RZ ;  /* 0x009000ffcb004388 */ /* 0x0007e20000000c00 */
[C---:B--2---:R-:W-:Y:S04]  /*8810*/  @!P4 LEA R140, P2, R2.reuse, R148, 0x1 ;  /* 0x00000094028cc211 */ /* 0x044fe800078408ff */
[----:B------:R-:W-:Y:S02]  /*8820*/  @!P4 LEA.HI.X R141, R2, R149, R116, 0x1, P2 ;  /* 0x00000095028dc211 */ /* 0x000fe400010f0c74 */
[C---:B------:R-:W-:Y:S02]  /*8830*/  @!P3 LEA R2, P0, R3.reuse, R152, 0x1 ;  /* 0x000000980302b211 */ /* 0x040fe400078008ff */
[C---:B-1----:R-:W-:Y:S01]  /*8840*/  @!P4 LEA R118, P2, R3.reuse, R146, 0x1 ;  /* 0x000000920376c211 */ /* 0x042fe200078408ff */
[----:B------:R-:W-:Y:S01]  /*8850*/  @!PT LDS RZ, [RZ] ;  /* 0x00000000fffff984 */ /* 0x000fe20000000800 */
[----:B------:R-:W-:Y:S01]  /*8860*/  @!PT LDS RZ, [RZ] ;  /* 0x00000000fffff984 */ /* 0x000fe20000000800 */
[----:B------:R-:W-:Y:S01]  /*8870*/  @!PT LDS RZ, [RZ] ;  /* 0x00000000fffff984 */ /* 0x000fe20000000800 */
[----:B------:R3:W-:Y:S01]  /*8880*/  @!P4 LDGSTS.E.BYPASS.LTC128B.128 [R203+0x9000], desc[UR20][R140.64+0x80] ;  /* 0x090000808ccbcfae */ /* 0x0007e2000b901d54 */
[----:B------:R-:W-:Y:S03]  /*8890*/  IADD3.X R116, R116, UR26, RZ, P6, !PT ;  /* 0x0000001a74747c10 */ /* 0x000fe6000b7fe4ff */
[----:B------:R3:W-:Y:S01]  /*88a0*/  @P3 STS.128 [R203+0xb000], RZ ;  /* 0x00b000ffcb003388 */ /* 0x0007e20000000c00 */
[C-C-:B------:R-:W-:Y:S03]  /*88b0*/  @!P4 LEA.HI.X R119, R3.reuse, R147, R116.reuse, 0x1, P2 ;  /* 0x000000930377c211 */ /* 0x140fe600010f0c74 */
[----:B------:R-:W-:Y:S01]  /*88c0*/  @!PT LDS RZ, [RZ] ;  /* 0x00000000fffff984 */ /* 0x000fe20000000800 */
[----:B------:R-:W-:Y:S01]  /*88d0*/  @!PT LDS RZ, [RZ] ;  /* 0x00000000fffff984 */ /* 0x000fe20000000800 */
[----:B------:R-:W-:Y:S01]  /*88e0*/  @!PT LDS RZ, [RZ] ;  /* 0x00000000fffff984 */ /* 0x000fe20000000800 */
[----:B------:R3:W-:Y:S01]  /*88f0*/  @!P3 LDGSTS.E.BYPASS.LTC128B.128 [R203+0xb000], desc[UR20][R138.64+0x100] ;  /* 0x0b0001008acbbfae */ /* 0x0007e2000b901d54 */
[C---:B----4-:R-:W-:Y:S03]  /*8900*/  @!P1 LEA R136, P5, R3.reuse, R144, 0x1 ;  /* 0x0000009003889211 */ /* 0x050fe600078a08ff */
[----:B------:R3:W-:Y:S01]  /*8910*/  @P1 STS.128 [R203+0x7800], RZ ;  /* 0x007800ffcb001388 */ /* 0x0007e20000000c00 */
[C-C-:B------:R-:W-:Y:S02]  /*8920*/  @!P1 LEA.HI.X R137, R3.reuse, R145, R116.reuse, 0x1, P5 ;  /* 0x0000009103899211 */ /* 0x140fe400028f0c74 */
        /* <DEDUP_REMOVED lines=17> */
.L_x_892:
[----:B--2---:R-:W2:Y:S01]  /*8a40*/  LDL R5, [R1+0x24] ;  /* 0x0000240001057983 */ /* 0x004ea20000100800 */
[----:B------:R-:W-:Y:S01]  /*8a50*/  UIMAD.WIDE.U32 UR16, UR32, UR8, URZ ;  /* 0x00000008201072a5 */ /* 0x000fe2000f8e003f */
[----:B------:R-:W-:Y:S04]  /*8a60*/  DEPBAR.LE SB0, 0x0 ;  /* 0x000080000000791a */ /* 0x000fe80000000000 */
[----:B------:R-:W3:Y:S01]  /*8a70*/  LDL R4, [R1+0x30] ;  /* 0x0000300001047983 */ /* 0x000ee20000100800 */
[----:B------:R-:W-:Y:S02]  /*8a80*/  USHF.R.S32.HI UR10, URZ, 0x1f, UR32 ;  /* 0x0000001f3f0a7899 */ /* 0x000fe40008011420 */
[----:B------:R-:W-:Y:S01]  /*8a90*/  UISETP.GE.AND UP0, UPT, UR32, 0x1, UPT ;  /* 0x000000012000788c */ /* 0x000fe2000bf06270 */
[----:B------:R-:W4:Y:S01]  /*8aa0*/  LDL.64 R2, [R1+0x60] ;  /* 0x0000600001027983 */ /* 0x000f220000100a00 */
[----:B------:R-:W-:Y:S03]  /*8ab0*/  UIMAD UR10, UR10, UR8, URZ ;  /* 0x000000080a0a72a4 */ /* 0x000fe6000f8e023f */
[----:B------:R-:W5:Y:S01]  /*8ac0*/  LDL R9, [R1+0x34] ;  /* 0x0000340001097983 */ /* 0x000f620000100800 */
[----:B------:R-:W-:Y:S03]  /*8ad0*/  UIMAD UR10, UR32, UR9, UR10 ;  /* 0x00000009200a72a4 */ /* 0x000fe6000f8e020a */
[----:B------:R-:W5:Y:S01]  /*8ae0*/  LDL R8, [R1+0x50] ;  /* 0x0000500001087983 */ /* 0x000f620000100800 */
[----:B------:R-:W-:Y:S03]  /*8af0*/  UIADD3 UR10, UR17, UR10, URZ ;  /* 0x0000000a110a7290 */ /* 0x000fe6000fffe03f */
[----:B------:R-:W5:Y:S04]  /*8b00*/  LDL R14, [R1+0x54] ;  /* 0x00005400010e7983 */ /* 0x000f680000100800 */
[----:B------:R-:W5:Y:S04]  /*8b10*/  LDL R21, [R1+0x48] ;  /* 0x0000480001157983 */ /* 0x000f680000100800 */
[----:B------:R-:W5:Y:S04]  /*8b20*/  LDL R20, [R1+0x4c] ;  /* 0x00004c0001147983 */ /* 0x000f680000100800 */
[----:B------:R-:W5:Y:S04]  /*8b30*/  LDL R26, [R1+0x40] ;  /* 0x00004000011a7983 */ /* 0x000f680000100800 */
[----:B------:R-:W5:Y:S04]  /*8b40*/  LDL R25, [R1+0x44] ;  /* 0x0000440001197983 */ /* 0x000f680000100800 */
[----:B------:R-:W5:Y:S01]  /*8b50*/  LDL R24, [R1+0x38] ;  /* 0x0000380001187983 */ /* 0x000f620000100800 */
[----:B------:R-:W-:Y:S06]  /*8b60*/  BAR.SYNC.DEFER_BLOCKING 0x0 ;  /* 0x0000000000007b1d */ /* 0x000fec0000010000 */
[----:B------:R-:W-:Y:S01]  /*8b70*/  @P1 STS.128 [R203+0xc000], RZ ;  /* 0x00c000ffcb001388 */ /* 0x000fe20000000c00 */
[----:B--2---:R-:W-:Y:S01]  /*8b80*/  ISETP.GE.AND P4, PT, R5, UR29, PT ;  /* 0x0000001d05007c0c */ /* 0x004fe2000bf86270 */
[----:B------:R-:W-:Y:S01]  /*8b90*/  IMAD.U32 R5, RZ, RZ, UR17 ;  /* 0x00000011ff057e24 */ /* 0x000fe2000f8e00ff */
[----:B---3--:R-:W-:Y:S05]  /*8ba0*/  ISETP.GE.AND P3, PT, R4, UR29, PT ;  /* 0x0000001d04007c0c */ /* 0x008fea000bf66270 */
[----:B------:R-:W2:Y:S01]  /*8bb0*/  LDL R5, [R1+0x3c] ;  /* 0x00003c0001057983 */ /* 0x000ea20000100800 */
[----:B------:R-:W-:Y:S02]  /*8bc0*/  IMAD.U32 R4, RZ, RZ, UR16 ;  /* 0x00000010ff047e24 */ /* 0x000fe4000f8e00ff */
[----:B----4-:R-:W-:Y:S03]  /*8bd0*/  IMAD.U32 R3, RZ, RZ, UR10 ;  /* 0x0000000aff037e24 */ /* 0x010fe6000f8e00ff */
[C---:B------:R-:W-:Y:S01]  /*8be0*/  LEA R2, P0, R4.reuse, R2, 0x6 ;  /* 0x0000000204027211 */ /* 0x040fe200078030ff */
[----:B-1----:R-:W1:Y:S03]  /*8bf0*/  @!P4 LDC.64 R6, c[0x0][0x220] ;  /* 0x00008800ff06cb82 */ /* 0x002e660000000a00 */
[----:B-----5:R-:W-:Y:S02]  /*8c00*/  LEA.HI.X R4, R4, R9, R3, 0x6, P0 ;  /* 0x0000000904047211 */ /* 0x020fe400000f3403 */
[C---:B------:R-:W-:Y:S02]  /*8c10*/  @!P1 LEA R8, P2, R2.reuse, R8, 0x1 ;  /* 0x0000000802089211 */ /* 0x040fe400078408ff */
[C---:B------:R-:W-:Y:S01]  /*8c20*/  IADD3 R3, P5, R2.reuse, UR31, RZ ;  /* 0x0000001f02037c10 */ /* 0x040fe2000ffbe0ff */
[----:B------:R-:W3:Y:S01]  /*8c30*/  @!P3 LDC.64 R10, c[0x0][0x220] ;  /* 0x00008800ff0abb82 */ /* 0x000ee20000000a00 */
[C-C-:B------:R-:W-:Y:S05]  /*8c40*/  @!P1 LEA.HI.X R9, R2.reuse, R14, R4.reuse, 0x1, P2 ;  /* 0x0000000e02099211 */ /* 0x140fea00010f0c04 */
[----:B------:R-:W-:Y:S01]  /*8c50*/  @!PT LDS RZ, [RZ] ;  /* 0x00000000fffff984 */ /* 0x000fe20000000800 */
[----:B------:R-:W-:Y:S01]  /*8c60*/  @!PT LDS RZ, [RZ] ;  /* 0x00000000fffff984 */ /* 0x000fe20000000800 */
[----:B------:R-:W-:Y:S01]  /*8c70*/  @!PT LDS RZ, [RZ] ;  /* 0x00000000fffff984 */ /* 0x000fe20000000800 */
[----:B------:R3:W-:Y:S02]  /*8c80*/  @!P1 LDGSTS.E.BYPASS.LTC128B.128 [R203+0xc000], desc[UR20][R8.64] ;  /* 0x0c00000008cb9fae */ /* 0x0007e4000b901d54 */
[----:B------:R-:W4:Y:S02]  /*8c90*/  @!P4 LDC.64 R12, c[0x0][0x220] ;  /* 0x00008800ff0ccb82 */ /* 0x000f240000000a00 */
[----:B------:R-:W-:Y:S01]  /*8ca0*/  @P4 STS.128 [R203+0xe000], RZ ;  /* 0x00e000ffcb004388 */ /* 0x000fe20000000c00 */
[C---:B-1----:R-:W-:Y:S05]  /*8cb0*/  @!P4 LEA R6, P0, R2.reuse, R6, 0x1 ;  /* 0x000000060206c211 */ /* 0x042fea00078008ff */
[----:B------:R-:W1:Y:S01]  /*8cc0*/  @!P3 LDC.64 R16, c[0x0][0x220] ;  /* 0x00008800ff10bb82 */ /* 0x000e620000000a00 */
[C-C-:B------:R-:W-:Y:S05]  /*8cd0*/  @!P4 LEA.HI.X R7, R2.reuse, R7, R4.reuse, 0x1, P0 ;  /* 0x000000070207c211 */ /* 0x140fea00000f0c04 */
[----:B------:R-:W-:Y:S01]  /*8ce0*/  @!PT LDS RZ, [RZ] ;  /* 0x00000000fffff984 */ /* 0x000fe20000000800 */
[----:B------:R-:W-:Y:S01]  /*8cf0*/  @!PT LDS RZ, [RZ] ;  /* 0x00000000fffff984 */ /* 0x000fe20000000800 */
[----:B------:R-:W-:Y:S01]  /*8d00*/  @!PT LDS RZ, [RZ] ;  /* 0x00000000fffff984 */ /* 0x000fe20000000800 */
[----:B------:R1:W-:Y:S02]  /*8d10*/  @!P4 LDGSTS.E.BYPASS.LTC128B.128 [R203+0xe000], desc[UR20][R6.64+0x80] ;  /* 0x0e00008006cbcfae */ /* 0x0003e4000b901d54 */
[----:B------:R-:W5:Y:S02]  /*8d20*/  @!P4 LDC.64 R14, c[0x0][0x220] ;  /* 0x00008800ff0ecb82 */ /* 0x000f640000000a00 */
[----:B------:R-:W-:Y:S01]  /*8d30*/  @P3 STS.128 [R203+0x10000], RZ ;  /* 0x010000ffcb003388 */ /* 0x000fe20000000c00 */
[C---:B---3--:R-:W-:Y:S05]  /*8d40*/  @!P3 LEA R8, P0, R2.reuse, R10, 0x1 ;  /* 0x0000000a0208b211 */ /* 0x048fea00078008ff */
[----:B------:R-:W3:Y:S01]  /*8d50*/  @!P3 LDC.64 R18, c[0x0][0x220] ;  /* 0x00008800ff12bb82 */ /* 0x000ee20000000a00 */
[C---:B------:R-:W-:Y:S02]  /*8d60*/  @!P1 LEA R10, P2, R3.reuse, R21, 0x1 ;  /* 0x00000015030a9211 */ /* 0x040fe400078408ff */
[----:B------:R-:W-:Y:S02]  /*8d70*/  @!P3 LEA.HI.X R9, R2, R11, R4, 0x1, P0 ;  /* 0x0000000b0209b211 */ /* 0x000fe400000f0c04 */
[----:B------:R-:W-:Y:S02]  /*8d80*/  IADD3.X R4, R4, UR30, RZ, P5, !PT ;  /* 0x0000001e04047c10 */ /* 0x000fe4000affe4ff */
[C---:B----4-:R-:W-:Y:S01]  /*8d90*/  @!P4 LEA R12, P0, R3.reuse, R12, 0x1 ;  /* 0x0000000c030cc211 */ /* 0x050fe200078008ff */
[----:B------:R-:W-:Y:S01]  /*8da0*/  @!PT LDS RZ, [RZ] ;  /* 0x00000000fffff984 */ /* 0x000fe20000000800 */
[----:B------:R-:W-:Y:S01]  /*8db0*/  @!PT LDS RZ, [RZ] ;  /* 0x00000000fffff984 */ /* 0x000fe20000000800 */
[----:B------:R-:W-:Y:S01]  /*8dc0*/  @!PT LDS RZ, [RZ] ;  /* 0x00000000fffff984 */ /* 0x000fe20000000800 */
[----:B------:R4:W-:Y:S01]  /*8dd0*/  @!P3 LDGSTS.E.BYPASS.LTC128B.128 [R203+0x10000], desc[UR20][R8.64+0x100] ;  /* 0x1000010008cbbfae */ /* 0x0009e2000b901d54 */
[C-C-:B------:R-:W-:Y:S01]  /*8de0*/  @!P1 LEA.HI.X R11, R3.reuse, R20, R4.reuse, 0x1, P2 ;  /* 0x00000014030b9211 */ /* 0x140fe200010f0c04 */
[----:B------:R-:W5:Y:S01]  /*8df0*/  @!P3 LDC.64 R22, c[0x0][0x220] ;  /* 0x00008800ff16bb82 */ /* 0x000f620000000a00 */
[C-C-:B------:R-:W-:Y:S01]  /*8e00*/  @!P4 LEA.HI.X R13, R3.reuse, R13, R4.reuse, 0x1, P0 ;  /* 0x0000000d030dc211 */ /* 0x140fe200000f0c04 */
[----:B------:R-:W-:Y:S01]  /*8e10*/  @P1 STS.128 [R203+0xc800], RZ ;  /* 0x00c800ffcb001388 */ /* 0x000fe20000000c00 */
[C---:B------:R-:W-:Y:S03]  /*8e20*/  IADD3 R2, P2, R3.reuse, UR31, RZ ;  /* 0x0000001f03027c10 */ /* 0x040fe6000ff5e0ff */
[----:B------:R-:W-:Y:S01]  /*8e30*/  @!PT LDS RZ, [RZ] ;  /* 0x00000000fffff984 */ /* 0x000fe20000000800 */
[----:B------:R-:W-:Y:S01]  /*8e40*/  @!PT LDS RZ, [RZ] ;  /* 0x00000000fffff984 */ /* 0x000fe20000000800 */
[----:B------:R-:W-:Y:S01]  /*8e50*/  @!PT LDS RZ, [RZ] ;  /* 0x00000000fffff984 */ /* 0x000fe20000000800 */
[----:B------:R3:W-:Y:S01]  /*8e60*/  @!P1 LDGSTS.E.BYPASS.LTC128B.128 [R203+0xc800], desc[UR20][R10.64] ;  /* 0x0c8000000acb9fae */ /* 0x0007e2000b901d54 */
[C---:B-1----:R-:W-:Y:S01]  /*8e70*/  @!P3 LEA R6, P0, R3.reuse, R16, 0x1 ;  /* 0x000000100306b211 */ /* 0x042fe200078008ff */
[----:B------:R-:W1:Y:S02]  /*8e80*/  @!P4 LDC.64 R20, c[0x0][0x220] ;  /* 0x00008800ff14cb82 */ /* 0x000e640000000a00 */
[----:B------:R-:W-:Y:S01]  /*8e90*/  @P4 STS.128 [R203+0xe800], RZ ;  /* 0x00e800ffcb004388 */ /* 0x000fe20000000c00 */
[----:B------:R-:W-:Y:S03]  /*8ea0*/  @!P3 LEA.HI.X R7, R3, R17, R4, 0x1, P0 ;  /* 0x000000110307b211 */ /* 0x000fe600000f0c04 */
[----:B------:R-:W-:Y:S01]  /*8eb0*/  @!PT LDS RZ, [RZ] ;  /* 0x00000000fffff984 */ /* 0x000fe20000000800 */
[----:B------:R-:W-:Y:S01]  /*8ec0*/  @!PT LDS RZ, [RZ] ;  /* 0x00000000fffff984 */ /* 0x000fe20000000800 */
[----:B------:R-:W-:Y:S01]  /*8ed0*/  @!PT LDS RZ, [RZ] ;  /* 0x00000000fffff984 */ /* 0x000fe20000000800 */
[----:B------:R5:W-:Y:S01]  /*8ee0*/  @!P4 LDGSTS.E.BYPASS.LTC128B.128 [R203+0xe800], desc[UR20][R12.64+0x80] ;  /* 0x0e8000800ccbcfae */ /* 0x000be2000b901d54 */
[----:B------:R-:W-:Y:S02]  /*8ef0*/  IADD3.X R4, R4, UR30, RZ, P2, !PT ;  /* 0x0000001e04047c10 */ /* 0x000fe400097fe4ff */
[C---:B------:R-:W-:Y:S01]  /*8f00*/  IADD3 R3, P6, R2.reuse, UR31, RZ ;  /* 0x0000001f02037c10 */ /* 0x040fe2000ffde0ff */
[----:B------:R-:W-:Y:S04]  /*8f10*/  @P3 STS.128 [R203+0x10800], RZ ;  /* 0x010800ffcb003388 */ /* 0x000fe80000000c00 */
[----:B------:R-:W-:Y:S01]  /*8f20*/  @!PT LDS RZ, [RZ] ;  /* 0x00000000fffff984 */ /* 0x000fe20000000800 */
[----:B------:R-:W-:Y:S01]  /*8f30*/  @!PT LDS RZ, [RZ] ;  /* 0x00000000fffff984 */ /* 0x000fe20000000800 */
[----:B------:R-:W-:Y:S01]  /*8f40*/  @!PT LDS RZ, [RZ] ;  /* 0x00000000fffff984 */ /* 0x000fe20000000800 */
[----:B------:R1:W-:Y:S01]  /*8f50*/  @!P3 LDGSTS.E.BYPASS.LTC128B.128 [R203+0x10800], desc[UR20][R6.64+0x100] ;  /* 0x1080010006cbbfae */ /* 0x0003e2000b901d54 */
[C---:B----4-:R-:W-:Y:S03]  /*8f60*/  @!P1 LEA R8, P0, R2.reuse, R26, 0x1 ;  /* 0x0000001a02089211 */ /* 0x050fe600078008ff */
[----:B------:R-:W-:Y:S01]  /*8f70*/  @P1 STS.128 [R203+0xd000], RZ ;  /* 0x00d000ffcb001388 */ /* 0x000fe20000000c00 */
[C-C-:B------:R-:W-:Y:S02]  /*8f80*/  @!P1 LEA.HI.X R9, R2.reuse, R25, R4.reuse, 0x1, P0 ;  /* 0x0000001902099211 */ /* 0x140fe400000f0c04 */
[C---:B---3--:R-:W-:Y:S03]  /*8f90*/  @!P3 LEA R10, P0, R2.reuse, R18, 0x1 ;  /* 0x00000012020ab211 */ /* 0x048fe600078008ff */
[----:B------:R-:W-:Y:S01]  /*8fa0*/  @!PT LDS RZ, [RZ] ;  /* 0x00000000fffff984 */ /* 0x000fe20000000800 */
[----:B------:R-:W-:Y:S01]  /*8fb0*/  @!PT LDS RZ, [RZ] ;  /* 0x00000000fffff984 */ /* 0x000fe20000000800 */
[----:B------:R-:W-:Y:S01]  /*8fc0*/  @!PT LDS RZ, [RZ] ;  /* 0x00000000fffff984 */ /* 0x000fe20000000800 */
[----:B------:R3:W-:Y:S01]  /*8fd0*/  @!P1 LDGSTS.E.BYPASS.LTC128B.128 [R203+0xd000], desc[UR20][R8.64] ;  /* 0x0d00000008cb9fae */ /* 0x0007e2000b901d54 */
[C-C-:B------:R-:W-:Y:S03]  /*8fe0*/  @!P3 LEA.HI.X R11, R2.reuse, R19, R4.reuse, 0x1, P0 ;  /* 0x00000013020bb211 */ /* 0x140fe600000f0c04 */
[----:B------:R-:W-:Y:S01]  /*8ff0*/  @P4 STS.128 [R203+0xf000], RZ ;  /* 0x00f000ffcb004388 */ /* 0x000fe20000000c00 */
[C---:B-----5:R-:W-:Y:S04]  /*9000*/  @!P4 LEA R12, P2, R2.reuse, R14, 0x1 ;  /* 0x0000000e020cc211 */ /* 0x060fe800078408ff */
[----:B------:R-:W-:Y:S02]  /*9010*/  @!P4 LEA.HI.X R13, R2, R15, R4, 0x1, P2 ;  /* 0x0000000f020dc211 */ /* 0x000fe400010f0c04 */
[----:B------:R-:W-:Y:S02]  /*9020*/  IADD3.X R4, R4, UR30, RZ, P6, !PT ;  /* 0x0000001e04047c10 */ /* 0x000fe4000b7fe4ff */
[C---:B-1----:R-:W-:Y:S01]  /*9030*/  @!P4 LEA R6, P2, R3.reuse, R20, 0x1 ;  /* 0x000000140306c211 */ /* 0x042fe200078408ff */
[----:B------:R-:W-:Y:S01]  /*9040*/  @!PT LDS RZ, [RZ] ;  /* 0x00000000fffff984 */ /* 0x000fe20000000800 */
[----:B------:R-:W-:Y:S01]  /*9050*/  @!PT LDS RZ, [RZ] ;  /* 0x00000000fffff984 */ /* 0x000fe20000000800 */
[----:B------:R-:W-:Y:S01]  /*9060*/  @!PT LDS RZ, [RZ] ;  /* 0x00000000fffff984 */ /* 0x000fe20000000800 */
[----:B------:R-:W-:Y:S01]  /*9070*/  @!P4 LDGSTS.E.BYPASS.LTC128B.128 [R203+0xf000], desc[UR20][R12.64+0x80] ;  /* 0x0f0000800ccbcfae */ /* 0x000fe2000b901d54 */
[C---:B------:R-:W-:Y:S02]  /*9080*/  @!P3 LEA R2, P0, R3.reuse, R22, 0x1 ;  /* 0x000000160302b211 */ /* 0x040fe400078008ff */
[C-C-:B------:R-:W-:Y:S01]  /*9090*/  @!P4 LEA.HI.X R7, R3.reuse, R21, R4.reuse, 0x1, P2 ;  /* 0x000000150307c211 */ /* 0x140fe200010f0c04 */
[----:B------:R-:W-:Y:S04]  /*90a0*/  @P3 STS.128 [R203+0x11000], RZ ;  /* 0x011000ffcb003388 */ /* 0x000fe80000000c00 */
[----:B------:R-:W-:Y:S01]  /*90b0*/  @!PT LDS RZ, [RZ] ;  /* 0x00000000fffff984 */ /* 0x000fe20000000800 */
[----:B------:R-:W-:Y:S01]  /*90c0*/  @!PT LDS RZ, [RZ] ;  /* 0x00000000fffff984 */ /* 0x000fe20000000800 */
[----:B------:R-:W-:Y:S01]  /*90d0*/  @!PT LDS RZ, [RZ] ;  /* 0x00000000fffff984 */ /* 0x000fe20000000800 */
[----:B------:R-:W-:Y:S01]  /*90e0*/  @!P3 LDGSTS.E.BYPASS.LTC128B.128 [R203+0x11000], desc[UR20][R10.64+0x100] ;  /* 0x110001000acbbfae */ /* 0x000fe2000b901d54 */
[C---:B---3--:R-:W-:Y:S03]  /*90f0*/  @!P1 LEA R8, P5, R3.reuse, R24, 0x1 ;  /* 0x0000001803089211 */ /* 0x048fe600078a08ff */
[----:B------:R-:W-:Y:S01]  /*9100*/  @P1 STS.128 [R203+0xd800], RZ ;  /* 0x00d800ffcb001388 */ /* 0x000fe20000000c00 */
[C-C-:B--2---:R-:W-:Y:S02]  /*9110*/  @!P1 LEA.HI.X R9, R3.reuse, R5, R4.reuse, 0x1, P5 ;  /* 0x0000000503099211 */ /* 0x144fe400028f0c04 */
[----:B------:R-:W-:Y:S02]  /*9120*/  @!P3 LEA.HI.X R3, R3, R23, R4, 0x1, P0 ;  /* 0x000000170303b211 */ /* 0x000fe400000f0c04 */
[----:B------:R-:W-:Y:S01]  /*9130*/  PLOP3.LUT P0, PT, PT, PT, UP0, 0x80, 0x0 ;  /* 0x000000000000781c */ /* 0x000fe20003f0f008 */
        /* <DEDUP_REMOVED lines=14> */
[----:B------:R-:W-:Y:S04]  /*9220*/  LDSM.16.M88.4 R32, [R187] ;  /* 0x00000000bb20783b */ /* 0x000fe80000000200 */
[----:B------:R-:W-:Y:S04]  /*9230*/  LDSM.16.M88.4 R16, [R180+0x6800] ;  /* 0x00680000b410783b */ /* 0x000fe80000000200 */
[----:B-1----:R-:W2:Y:S04]  /*9240*/  LDSM.16.M88.4 R8, [R180+0x6000] ;  /* 0x00600000b408783b */ /* 0x002ea80000000200 */
[----:B------:R-:W1:Y:S04]  /*9250*/  LDSM.16.M88.4 R24, [R180+0x7000] ;  /* 0x00700000b418783b */ /* 0x000e680000000200 */
[----:B------:R-:W4:Y:S04]  /*9260*/  LDSM.16.M88.4 R136, [R180+0x7800] ;  /* 0x00780000b488783b */ /* 0x000f280000000200 */
[----:B------:R-:W0:Y:S04]  /*9270*/  LDGDEPBAR ;  /* 0x00000000000079af */ /* 0x000e280000000000 */
[----:B------:R-:W-:Y:S04]  /*9280*/  LDSM.16.M88.4 R140, [R188] ;  /* 0x00000000bc8c783b */ /* 0x000fe80000000200 */
[----:B------:R-:W5:Y:S04]  /*9290*/  LDSM.16.M88.4 R144, [R191] ;  /* 0x00000000bf90783b */ /* 0x000f680000000200 */
[----:B------:R-:W3:Y:S04]  /*92a0*/  LDSM.16.M88.4 R148, [R202] ;  /* 0x00000000ca94783b */ /* 0x000ee80000000200 */
[----:B------:R-:W3:Y:S04]  /*92b0*/  LDSM.16.M88.4 R152, [R201] ;  /* 0x00000000c998783b */ /* 0x000ee80000000200 */
[----:B------:R-:W3:Y:S04]  /*92c0*/  LDSM.16.M88.4 R156, [R200] ;  /* 0x00000000c89c783b */ /* 0x000ee80000000200 */
[----:B------:R-:W-:Y:S01]  /*92d0*/  LDSM.16.M88.4 R160, [R190] ;  /* 0x00000000bea0783b */ /* 0x000fe20000000200 */
[C---:B--2---:R-:W-:Y:S03]  /*92e0*/  HMMA.16816.F32.BF16 R4, R32.reuse, R8, RZ ;  /* 0x000000082004723c */ /* 0x044fe600000418ff */
[----:B------:R-:W2:Y:S04]  /*92f0*/  LDSM.16.M88.4 R164, [R186+0x6000] ;  /* 0x00600000baa4783b */ /* 0x000ea80000000200 */
[----:B------:R-:W2:Y:S01]  /*9300*/  LDSM.16.M88.4 R168, [R186+0x6800] ;  /* 0x00680000baa8783b */ /* 0x000ea20000000200 */
[C---:B------:R-:W-:Y:S03]  /*9310*/  HMMA.16816.F32.BF16 R8, R32.reuse, R10, RZ ;  /* 0x0000000a2008723c */ /* 0x040fe600000418ff */
[----:B------:R-:W-:Y:S03]  /*9320*/  LDSM.16.M88.4 R172, [R189] ;  /* 0x00000000bdac783b */ /* 0x000fe60000000200 */
[C---:B------:R-:W-:Y:S01]  /*9330*/  HMMA.16816.F32.BF16 R12, R32.reuse, R16, RZ ;  /* 0x00000010200c723c */ /* 0x040fe200000418ff */
[----:B------:R-:W-:Y:S05]  /*9340*/  LDSM.16.M88.4 R176, [R185] ;  /* 0x00000000b9b0783b */ /* 0x000fea0000000200 */
[C---:B------:R-:W-:Y:S06]  /*9350*/  HMMA.16816.F32.BF16 R16, R32.reuse, R18, RZ ;  /* 0x000000122010723c */ /* 0x040fec00000418ff */
[C---:B-1----:R-:W-:Y:S06]  /*9360*/  HMMA.16816.F32.BF16 R20, R32.reuse, R24, RZ ;  /* 0x000000182014723c */ /* 0x042fec00000418ff */
[C---:B------:R-:W-:Y:S06]  /*9370*/  HMMA.16816.F32.BF16 R24, R32.reuse, R26, RZ ;  /* 0x0000001a2018723c */ /* 0x040fec00000418ff */
[C---:B----4-:R-:W-:Y:S06]  /*9380*/  HMMA.16816.F32.BF16 R28, R32.reuse, R136, RZ ;  /* 0x00000088201c723c */ /* 0x050fec00000418ff */
[----:B------:R-:W-:Y:S01]  /*9390*/  HMMA.16816.F32.BF16 R32, R32, R138, RZ ;  /* 0x0000008a2020723c */ /* 0x000fe200000418ff */
[----:B------:R-:W1:Y:S05]  /*93a0*/  LDSM.16.M88.4 R136, [R186+0x7000] ;  /* 0x00700000ba88783b */ /* 0x000e6a0000000200 */
[C---:B-----5:R-:W-:Y:S06]  /*93b0*/  HMMA.16816.F32.BF16 R4, R140.reuse, R144, R4 ;  /* 0x000000908c04723c */ /* 0x060fec0000041804 */
[C---:B------:R-:W-:Y:S01]  /*93c0*/  HMMA.16816.F32.BF16 R8, R140.reuse, R146, R8 ;  /* 0x000000928c08723c */ /* 0x040fe20000041808 */
[----:B------:R-:W4:Y:S05]  /*93d0*/  LDSM.16.M88.4 R144, [R186+0x7800] ;  /* 0x00780000ba90783b */ /* 0x000f2a0000000200 */
[C---:B---3--:R-:W-:Y:S06]  /*93e0*/  HMMA.16816.F32.BF16 R12, R140.reuse, R148, R12 ;  /* 0x000000948c0c723c */ /* 0x048fec000004180c */
[C---:B------:R-:W-:Y:S01]  /*93f0*/  HMMA.16816.F32.BF16 R16, R140.reuse, R150, R16 ;  /* 0x000000968c10723c */ /* 0x040fe20000041810 */
[----:B------:R-:W3:Y:S05]  /*9400*/  LDSM.16.M88.4 R148, [R185+0x800] ;  /* 0x00080000b994783b */ /* 0x000eea0000000200 */
[C---:B------:R-:W-:Y:S06]  /*9410*/  HMMA.16816.F32.BF16 R20, R140.reuse, R152, R20 ;  /* 0x000000988c14723c */ /* 0x040fec0000041814 */
[C---:B------:R-:W-:Y:S01]  /*9420*/  HMMA.16816.F32.BF16 R24, R140.reuse, R154, R24 ;  /* 0x0000009a8c18723c */ /* 0x040fe20000041818 */
[----:B------:R-:W-:Y:S05]  /*9430*/  LDSM.16.M88.4 R152, [R185+0x1800] ;  /* 0x00180000b998783b */ /* 0x000fea0000000200 */
[C---:B------:R-:W-:Y:S06]  /*9440*/  HMMA.16816.F32.BF16 R28, R140.reuse, R156, R28 ;  /* 0x0000009c8c1c723c */ /* 0x040fec000004181c */
[----:B------:R-:W-:Y:S01]  /*9450*/  HMMA.16816.F32.BF16 R32, R140, R158, R32 ;  /* 0x0000009e8c20723c */ /* 0x000fe20000041820 */
[----:B------:R-:W5:Y:S04]  /*9460*/  LDSM.16.M88.4 R140, [R185+0x1000] ;  /* 0x00100000b98c783b */ /* 0x000f680000000200 */
[----:B------:R-:W-:Y:S01]  /*9470*/  LDSM.16.M88.4 R156, [R187+0x2000] ;  /* 0x00200000bb9c783b */ /* 0x000fe20000000200 */
[C---:B--2---:R-:W-:Y:S06]  /*9480*/  HMMA.16816.F32.BF16 R4, R160.reuse, R164, R4 ;  /* 0x000000a4a004723c */ /* 0x044fec0000041804 */
[C---:B------:R-:W-:Y:S01]  /*9490*/  HMMA.16816.F32.BF16 R8, R160.reuse, R166, R8 ;  /* 0x000000a6a008723c */ /* 0x040fe20000041808 */
[----:B------:R-:W2:Y:S05]  /*94a0*/  LDSM.16.M88.4 R164, [R180+0x8000] ;  /* 0x00800000b4a4783b */ /* 0x000eaa0000000200 */
[C---:B------:R-:W-:Y:S06]  /*94b0*/  HMMA.16816.F32.BF16 R12, R160.reuse, R168, R12 ;  /* 0x000000a8a00c723c */ /* 0x040fec000004180c */
[C---:B------:R-:W-:Y:S01]  /*94c0*/  HMMA.16816.F32.BF16 R16, R160.reuse, R170, R16 ;  /* 0x000000aaa010723c */ /* 0x040fe20000041810 */
[----:B------:R-:W2:Y:S05]  /*94d0*/  LDSM.16.M88.4 R168, [R180+0x8800] ;  /* 0x00880000b4a8783b */ /* 0x000eaa0000000200 */
[C---:B-1----:R-:W-:Y:S06]  /*94e0*/  HMMA.16816.F32.BF16 R20, R160.reuse, R136, R20 ;  /* 0x00000088a014723c */ /* 0x042fec0000041814 */
[C---:B------:R-:W-:Y:S01]  /*94f0*/  HMMA.16816.F32.BF16 R24, R160.reuse, R138, R24 ;  /* 0x0000008aa018723c */ /* 0x040fe20000041818 */
[----:B------:R-:W1:Y:S05]  /*9500*/  LDSM.16.M88.4 R136, [R180+0x9000] ;  /* 0x00900000b488783b */ /* 0x000e6a0000000200 */
[C---:B----4-:R-:W-:Y:S06]  /*9510*/  HMMA.16816.F32.BF16 R28, R160.reuse, R144, R28 ;  /* 0x00000090a01c723c */ /* 0x050fec000004181c */
[----:B------:R-:W-:Y:S01]  /*9520*/  HMMA.16816.F32.BF16 R32, R160, R146, R32 ;  /* 0x00000092a020723c */ /* 0x000fe20000041820 */
[----:B------:R-:W4:Y:S04]  /*9530*/  LDSM.16.M88.4 R144, [R180+0x9800] ;  /* 0x00980000b490783b */ /* 0x000f280000000200 */
[----:B------:R-:W-:Y:S01]  /*9540*/  LDSM.16.M88.4 R160, [R188+0x2000] ;  /* 0x00200000bca0783b */ /* 0x000fe20000000200 */
[C---:B------:R-:W-:Y:S06]  /*9550*/  HMMA.16816.F32.BF16 R4, R172.reuse, R176, R4 ;  /* 0x000000b0ac04723c */ /* 0x040fec0000041804 */
[C---:B------:R-:W-:Y:S01]  /*9560*/  HMMA.16816.F32.BF16 R8, R172.reuse, R178, R8 ;  /* 0x000000b2ac08723c */ /* 0x040fe20000041808 */
[----:B------:R-:W4:Y:S05]  /*9570*/  LDSM.16.M88.4 R176, [R199] ;  /* 0x00000000c7b0783b */ /* 0x000f2a0000000200 */
[C---:B---3--:R-:W-:Y:S06]  /*9580*/  HMMA.16816.F32.BF16 R12, R172.reuse, R148, R12 ;  /* 0x00000094ac0c723c */ /* 0x048fec000004180c */
[C---:B------:R-:W-:Y:S01]  /*9590*/  HMMA.16816.F32.BF16 R16, R172.reuse, R150, R16 ;  /* 0x00000096ac10723c */ /* 0x040fe20000041810 */
[----:B------:R-:W3:Y:S05]  /*95a0*/  LDSM.16.M88.4 R148, [R198] ;  /* 0x00000000c694783b */ /* 0x000eea0000000200 */
[C---:B-----5:R-:W-:Y:S06]  /*95b0*/  HMMA.16816.F32.BF16 R20, R172.reuse, R140, R20 ;  /* 0x0000008cac14723c */ /* 0x060fec0000041814 */
[C---:B------:R-:W-:Y:S01]  /*95c0*/  HMMA.16816.F32.BF16 R24, R172.reuse, R142, R24 ;  /* 0x0000008eac18723c */ /* 0x040fe20000041818 */
[----:B------:R-:W5:Y:S05]  /*95d0*/  LDSM.16.M88.4 R140, [R197] ;  /* 0x00000000c58c783b */ /* 0x000f6a0000000200 */
[C---:B------:R-:W-:Y:S06]  /*95e0*/  HMMA.16816.F32.BF16 R28, R172.reuse, R152, R28 ;  /* 0x00000098ac1c723c */ /* 0x040fec000004181c */
[----:B------:R-:W-:Y:S01]  /*95f0*/  HMMA.16816.F32.BF16 R32, R172, R154, R32 ;  /* 0x0000009aac20723c */ /* 0x000fe20000041820 */
[----:B------:R-:W5:Y:S04]  /*9600*/  LDSM.16.M88.4 R152, [R196] ;  /* 0x00000000c498783b */ /* 0x000f680000000200 */
        /* <DEDUP_REMOVED lines=16> */
[----:B------:R-:W4:Y:S05]  /*9710*/  LDSM.16.M88.4 R176, [R185+0x2000] ;  /* 0x00200000b9b0783b */ /* 0x000f2a0000000200 */
[C---:B---3--:R-:W-:Y:S06]  /*9720*/  HMMA.16816.F32.BF16 R12, R160.reuse, R148, R12 ;  /* 0x00000094a00c723c */ /* 0x048fec000004180c */
[C---:B------:R-:W-:Y:S01]  /*9730*/  HMMA.16816.F32.BF16 R16, R160.reuse, R150, R16 ;  /* 0x00000096a010723c */ /* 0x040fe20000041810 */
[----:B------:R-:W3:Y:S05]  /*9740*/  LDSM.16.M88.4 R148, [R185+0x2800] ;  /* 0x00280000b994783b */ /* 0x000eea0000000200 */
[C---:B-----5:R-:W-:Y:S06]  /*9750*/  HMMA.16816.F32.BF16 R20, R160.reuse, R140, R20 ;  /* 0x0000008ca014723c */ /* 0x060fec0000041814 */
[C---:B------:R-:W-:Y:S01]  /*9760*/  HMMA.16816.F32.BF16 R24, R160.reuse, R142, R24 ;  /* 0x0000008ea018723c */ /* 0x040fe20000041818 */
[----:B------:R-:W5:Y:S05]  /*9770*/  LDSM.16.M88.4 R140, [R185+0x3000] ;  /* 0x00300000b98c783b */ /* 0x000f6a0000000200 */
        /* <DEDUP_REMOVED lines=32> */
[----:B------:R-:W-:Y:S05]  /*9980*/  LDSM.16.M88.4 R172, [R185+0x4000] ;  /* 0x00400000b9ac783b */ /* 0x000fea0000000200 */
        /* <DEDUP_REMOVED lines=9> */
[----:B------:R-:W4:Y:S01]  /*9a20*/  LDSM.16.M88.4 R160, [R186+0xb800] ;  /* 0x00b80000baa0783b */ /* 0x000f220000000200 */
[C---:B------:R-:W-:Y:S06]  /*9a30*/  HMMA.16816.F32.BF16 R4, R164.reuse, R176, R4 ;  /* 0x000000b0a404723c */ /* 0x040fec0000041804 */
[C---:B------:R-:W-:Y:S06]  /*9a40*/  HMMA.16816.F32.BF16 R8, R164.reuse, R178, R8 ;  /* 0x000000b2a408723c */ /* 0x040fec0000041808 */
[C---:B---3--:R-:W-:Y:S06]  /*9a50*/  HMMA.16816.F32.BF16 R12, R164.reuse, R148, R12 ;  /* 0x00000094a40c723c */ /* 0x048fec000004180c */
[C---:B------:R-:W-:Y:S01]  /*9a60*/  HMMA.16816.F32.BF16 R16, R164.reuse, R150, R16 ;  /* 0x00000096a410723c */ /* 0x040fe20000041810 */
[----:B------:R-:W3:Y:S05]  /*9a70*/  LDSM.16.M88.4 R148, [R189+0x4000] ;  /* 0x00400000bd94783b */ /* 0x000eea0000000200 */
[C---:B-----5:R-:W-:Y:S06]  /*9a80*/  HMMA.16816.F32.BF16 R20, R164.reuse, R140, R20 ;  /* 0x0000008ca414723c */ /* 0x060fec0000041814 */
[C---:B------:R-:W-:Y:S01]  /*9a90*/  HMMA.16816.F32.BF16 R24, R164.reuse, R142, R24 ;  /* 0x0000008ea418723c */ /* 0x040fe20000041818 */
[----:B------:R-:W5:Y:S05]  /*9aa0*/  LDSM.16.M88.4 R140, [R185+0x4800] ;  /* 0x00480000b98c783b */ /* 0x000f6a0000000200 */
[C---:B------:R-:W-:Y:S06]  /*9ab0*/  HMMA.16816.F32.BF16 R28, R164.reuse, R152, R28 ;  /* 0x00000098a41c723c */ /* 0x040fec000004181c */
[----:B------:R-:W-:Y:S06]  /*9ac0*/  HMMA.16816.F32.BF16 R32, R164, R154, R32 ;  /* 0x0000009aa420723c */ /* 0x000fec0000041820 */
[C---:B--2---:R-:W-:Y:S06]  /*9ad0*/  HMMA.16816.F32.BF16 R4, R156.reuse, R168, R4 ;  /* 0x000000a89c04723c */ /* 0x044fec0000041804 */
[C---:B------:R-:W-:Y:S06]  /*9ae0*/  HMMA.16816.F32.BF16 R8, R156.reuse, R170, R8 ;  /* 0x000000aa9c08723c */ /* 0x040fec0000041808 */
[C---:B-1----:R-:W-:Y:S06]  /*9af0*/  HMMA.16816.F32.BF16 R12, R156.reuse, R136, R12 ;  /* 0x000000889c0c723c */ /* 0x042fec000004180c */
[C---:B------:R-:W-:Y:S01]  /*9b00*/  HMMA.16816.F32.BF16 R16, R156.reuse, R138, R16 ;  /* 0x0000008a9c10723c */ /* 0x040fe20000041810 */
[----:B------:R-:W1:Y:S05]  /*9b10*/  LDSM.16.M88.4 R136, [R185+0x5000] ;  /* 0x00500000b988783b */ /* 0x000e6a0000000200 */
[C---:B----4-:R-:W-:Y:S06]  /*9b20*/  HMMA.16816.F32.BF16 R20, R156.reuse, R144, R20 ;  /* 0x000000909c14723c */ /* 0x050fec0000041814 */
[C---:B------:R-:W-:Y:S01]  /*9b30*/  HMMA.16816.F32.BF16 R24, R156.reuse, R146, R24 ;  /* 0x000000929c18723c */ /* 0x040fe20000041818 */
[----:B------:R-:W2:Y:S01]  /*9b40*/  LDSM.16.M88.4 R144, [R185+0x5800] ;  /* 0x00580000b990783b */ /* 0x000ea20000000200 */
[----:B------:R-:W-:Y:S04]  /*9b50*/  DEPBAR.LE SB0, 0x0 ;  /* 0x000080000000791a */ /* 0x000fe80000000000 */
[C---:B------:R-:W-:Y:S01]  /*9b60*/  HMMA.16816.F32.BF16 R28, R156.reuse, R160, R28 ;  /* 0x000000a09c1c723c */ /* 0x040fe2000004181c */
[----:B------:R-:W-:Y:S05]  /*9b70*/  BAR.SYNC.DEFER_BLOCKING 0x0 ;  /* 0x0000000000007b1d */ /* 0x000fea0000010000 */
[----:B------:R-:W-:Y:S06]  /*9b80*/  HMMA.16816.F32.BF16 R32, R156, R162, R32 ;  /* 0x000000a29c20723c */ /* 0x000fec0000041820 */
[C---:B---3--:R-:W-:Y:S06]  /*9b90*/  HMMA.16816.F32.BF16 R4, R148.reuse, R172, R4 ;  /* 0x000000ac9404723c */ /* 0x048fec0000041804 */
[C---:B------:R-:W-:Y:S06]  /*9ba0*/  HMMA.16816.F32.BF16 R8, R148.reuse, R174, R8 ;  /* 0x000000ae9408723c */ /* 0x040fec0000041808 */
[C---:B-----5:R-:W-:Y:S06]  /*9bb0*/  HMMA.16816.F32.BF16 R12, R148.reuse, R140, R12 ;  /* 0x0000008c940c723c */ /* 0x060fec000004180c */
[C---:B------:R-:W-:Y:S06]  /*9bc0*/  HMMA.16816.F32.BF16 R16, R148.reuse, R142, R16 ;  /* 0x0000008e9410723c */ /* 0x040fec0000041810 */
[----:B------:R-:W-:Y:S01]  /*9bd0*/  FMNMX.FTZ R2, R4, R0, !PT ;  /* 0x0000000004027209 */ /* 0x000fe20007810000 */
[C---:B-1----:R-:W-:Y:S04]  /*9be0*/  HMMA.16816.F32.BF16 R20, R148.reuse, R136, R20 ;  /* 0x000000889414723c */ /* 0x042fe80000041814 */
[----:B------:R-:W-:Y:S02]  /*9bf0*/  FMNMX.FTZ R2, R5, R2, !PT ;  /* 0x0000000205027209 */ /* 0x000fe40007810000 */
[C---:B------:R-:W-:Y:S05]  /*9c00*/  HMMA.16816.F32.BF16 R24, R148.reuse, R138, R24 ;  /* 0x0000008a9418723c */ /* 0x040fea0000041818 */
[----:B------:R-:W-:Y:S01]  /*9c10*/  FMNMX.FTZ R3, R8, R2, !PT ;  /* 0x0000000208037209 */ /* 0x000fe20007810000 */
[C---:B--2---:R-:W-:Y:S05]  /*9c20*/  HMMA.16816.F32.BF16 R28, R148.reuse, R144, R28 ;  /* 0x00000090941c723c */ /* 0x044fea000004181c */
[----:B------:R-:W-:Y:S01]  /*9c30*/  FMNMX.FTZ R2, R6, R117, !PT ;  /* 0x0000007506027209 */ /* 0x000fe20007810000 */
[----:B------:R-:W-:Y:S05]  /*9c40*/  HMMA.16816.F32.BF16 R32, R148, R146, R32 ;  /* 0x000000929420723c */ /* 0x000fea0000041820 */
[----:B------:R-:W-:Y:S02]  /*9c50*/  FMNMX.FTZ R3, R9, R3, !PT ;  /* 0x0000000309037209 */ /* 0x000fe40007810000 */
[----:B------:R-:W-:Y:S04]  /*9c60*/  FMNMX.FTZ R2, R7, R2, !PT ;  /* 0x0000000207027209 */ /* 0x000fe80007810000 */
        /* <DEDUP_REMOVED lines=24> */
.L_x_893:
[----:B---3--:R-:W-:Y:S01]  /*9df0*/  FMNMX.FTZ R2, R31, R143, !PT ;  /* 0x0000008f1f027209 */ /* 0x008fe20007810000 */
[----:B------:R-:W2:Y:S01]  /*9e00*/  LDL.64 R166, [R1+0x28] ;  /* 0x0000280001a67983 */ /* 0x000ea20000100a00 */
[----:B------:R-:W-:Y:S01]  /*9e10*/  IMAD.MOV.U32 R144, RZ, RZ, 0x7054 ;  /* 0x00007054ff907424 */ /* 0x000fe200078e00ff */
[----:B------:R-:W-:Y:S01]  /*9e20*/  UIADD3 UR24, UR22, -0x61c88647, URZ ;  /* 0x9e3779b916187890 */ /* 0x000fe2000fffe03f */
[----:B------:R-:W-:Y:S01]  /*9e30*/  FMNMX.FTZ R2, R34, R2, !PT ;  /* 0x0000000222027209 */ /* 0x000fe20007810000 */
[----:B------:R-:W-:Y:S01]  /*9e40*/  UIADD3 UR19, UR22, 0x3c6ef372, URZ ;  /* 0x3c6ef37216137890 */ /* 0x000fe2000fffe03f */
[----:B------:R-:W-:Y:S01]  /*9e50*/  IMAD.U32 R170, RZ, RZ, UR5 ;  /* 0x00000005ffaa7e24 */ /* 0x000fe2000f8e00ff */
[----:B------:R-:W1:Y:S01]  /*9e60*/  SHFL.BFLY PT, R116, R142, 0x2, 0x1f ;  /* 0x0c401f008e747f89 */ /* 0x000e6200000e0000 */
[----:B------:R-:W-:Y:S01]  /*9e70*/  FMNMX.FTZ R2, R35, R2, !PT ;  /* 0x0000000223027209 */ /* 0x000fe20007810000 */
[----:B------:R-:W-:Y:S02]  /*9e80*/  UIADD3 UR18, UR23, 0x32370b8f, URZ ;  /* 0x32370b8f17127890 */ /* 0x000fe4000fffe03f */
[----:B------:R-:W-:Y:S04]  /*9e90*/  PRMT R170, R170, R144, UR5 ;  /* 0x00000005aaaa7e16 */ /* 0x000fe80008000090 */
[----:B------:R-:W-:Y:S01]  /*9ea0*/  LDSM.16.MT88.4 R148, [R184+0xc000] ;  /* 0x00c00000b894783b */ /* 0x000fe20000004200 */
[----:B------:R-:W-:Y:S02]  /*9eb0*/  UIADD3 UR17, UR22, 0x78dde6e4, URZ ;  /* 0x78dde6e416117890 */ /* 0x000fe4000fffe03f */
[----:B------:R-:W-:Y:S02]  /*9ec0*/  UIADD3 UR16, UR23, -0x126145ec, URZ ;  /* 0xed9eba1417107890 */ /* 0x000fe4000fffe03f */
[----:B------:R-:W-:Y:S02]  /*9ed0*/  UIADD3 UR25, UR22, -0x4ab325aa, URZ ;  /* 0xb54cda5616197890 */ /* 0x000fe4000fffe03f */
[----:B------:R-:W-:Y:S01]  /*9ee0*/  UIADD3 UR10, UR23, -0x4498517b, URZ ;  /* 0xbb67ae85170a7890 */ /* 0x000fe2000fffe03f */
[----:B------:R-:W-:Y:S01]  /*9ef0*/  LDSM.16.MT88.4 R144, [R182+0xc000] ;  /* 0x00c00000b690783b */ /* 0x000fe20000004200 */
[----:B------:R-:W-:Y:S02]  /*9f00*/  UIADD3 UR28, UR22, -0x255992d5, URZ ;  /* 0xdaa66d2b161c7890 */ /* 0x000fe4000fffe03f */
[----:B------:R-:W-:Y:S04]  /*9f10*/  USHF.L.U32 UR15, UR32, 0x1, URZ ;  /* 0x00000001200f7899 */ /* 0x000fe8000800063f */
[----:B------:R-:W-:Y:S01]  /*9f20*/  ULOP3.LUT UR11, UR15, UR23, URZ, 0x3c, !UPT ;  /* 0x000000170f0b7292 */ /* 0x000fe2000f8e3c3f */
[----:B------:R-:W3:Y:S01]  /*9f30*/  SHFL.BFLY PT, R118, R2, 0x2, 0x1f ;  /* 0x0c401f0002767f89 */ /* 0x000ee200000e0000 */
[----:B------:R-:W-:Y:S01]  /*9f40*/  UIADD3 UR15, UR15, 0x1, URZ ;  /* 0x000000010f0f7890 */ /* 0x000fe2000fffe03f */
[----:B-1----:R-:W-:Y:S03]  /*9f50*/  FMNMX.FTZ R116, R142, R116, !PT ;  /* 0x000000748e747209 */ /* 0x002fe60007810000 */
[----:B------:R-:W-:Y:S03]  /*9f60*/  LOP3.LUT R3, R213, UR11, RZ, 0x3c, !PT ;  /* 0x0000000bd5037c12 */ /* 0x000fe6000f8e3cff */
[----:B------:R-:W-:Y:S01]  /*9f70*/  LDSM.16.MT88.4 R140, [R181+0xc000] ;  /* 0x00c00000b58c783b */ /* 0x000fe20000004200 */
[----:B------:R-:W-:Y:S02]  /*9f80*/  UIADD3 UR11, UR23, -0x56f99767, URZ ;  /* 0xa9066899170b7890 */ /* 0x000fe4000fffe03f */
[----:B------:R-:W-:Y:S01]  /*9f90*/  ULOP3.LUT UR15, UR15, UR23, URZ, 0x3c, !UPT ;  /* 0x000000170f0f7292 */ /* 0x000fe2000f8e3c3f */
[----:B------:R-:W-:Y:S04]  /*9fa0*/  IMAD.WIDE.U32 R138, R3, -0x326172a9, RZ ;  /* 0xcd9e8d57038a7825 */ /* 0x000fe800078e00ff */
[----:B------:R-:W1:Y:S01]  /*9fb0*/  SHFL.BFLY PT, R119, R116, 0x1, 0x1f ;  /* 0x0c201f0074777f89 */ /* 0x000e6200000e0000 */
[----:B---3--:R-:W-:Y:S02]  /*9fc0*/  FMNMX.FTZ R118, R2, R118, !PT ;  /* 0x0000007602767209 */ /* 0x008fe40007810000 */
[----:B------:R-:W-:Y:S01]  /*9fd0*/  LOP3.LUT R2, R211, UR10, R212, 0x96, !PT ;  /* 0x0000000ad3027c12 */ /* 0x000fe2000f8e96d4 */
[----:B------:R-:W-:Y:S04]  /*9fe0*/  UIADD3 UR10, UR23, 0x76cf5d0a, URZ ;  /* 0x76cf5d0a170a7890 */ /* 0x000fe8000fffe03f */
[----:B------:R-:W3:Y:S01]  /*9ff0*/  SHFL.BFLY PT, R137, R118, 0x1, 0x1f ;  /* 0x0c201f0076897f89 */ /* 0x000ee200000e0000 */
[----:B------:R-:W-:Y:S05]  /*a000*/  IMAD.WIDE.U32 R172, R2, -0x326172a9, RZ ;  /* 0xcd9e8d5702ac7825 */ /* 0x000fea00078e00ff */
[----:B------:R-:W-:Y:S02]  /*a010*/  LOP3.LUT R138, R173, UR19, R138, 0x96, !PT ;  /* 0x00000013ad8a7c12 */ /* 0x000fe4000f8e968a */
[----:B-1----:R-:W-:Y:S04]  /*a020*/  FMNMX.FTZ R116, R116, R119, !PT ;  /* 0x0000007774747209 */ /* 0x002fe80007810000 */
[C---:B------:R-:W-:Y:S01]  /*a030*/  FSETP.NEU.FTZ.AND P0, PT, R116.reuse, -INF , PT ;  /* 0xff8000007400780b */ /* 0x040fe20003f1d000 */
[C---:B------:R-:W-:Y:S01]  /*a040*/  FMUL.FTZ R164, R116.reuse, UR4 ;  /* 0x0000000474a47c20 */ /* 0x040fe20008410000 */
[----:B------:R-:W-:Y:S04]  /*a050*/  FADD.FTZ R0, -R116, R0 ;  /* 0x0000000074007221 */ /* 0x000fe80000010100 */
[----:B------:R-:W-:Y:S05]  /*a060*/  FSEL R164, R164, RZ, P0 ;  /* 0x000000ffa4a47208 */ /* 0x000fea0000000000 */
        /* <DEDUP_REMOVED lines=10> */
[----:B------:R-:W-:Y:S05]  /*a110*/  FFMA.FTZ R17, R17, UR4, -R164 ;  /* 0x0000000411117c23 */ /* 0x000fea00080108a4 */
[----:B------:R-:W1:Y:S10]  /*a120*/  MUFU.EX2 R171, R5 ;  /* 0x0000000500ab7308 */ /* 0x000e740000000800 */
[----:B------:R-:W-:Y:S10]  /*a130*/  MUFU.EX2 R179, R8 ;  /* 0x0000000800b37308 */ /* 0x000ff40000000800 */
[----:B------:R-:W4:Y:S01]  /*a140*/  MUFU.EX2 R206, R9 ;  /* 0x0000000900ce7308 */ /* 0x000f220000000800 */
[----:B-1----:R-:W-:Y:S04]  /*a150*/  F2FP.BF16.F32.PACK_AB R159, R171, R177 ;  /* 0x000000b1ab9f723e */ /* 0x002fe800000010ff */
[----:B------:R-:W-:Y:S05]  /*a160*/  PRMT R158, R159, 0x7632, R158 ;  /* 0x000076329f9e7816 */ /* 0x000fea000000009e */
[----:B------:R-:W-:Y:S10]  /*a170*/  MUFU.EX2 R209, R13 ;  /* 0x0000000d00d17308 */ /* 0x000ff40000000800 */
[----:B------:R-:W-:Y:S01]  /*a180*/  MUFU.EX2 R252, R16 ;  /* 0x0000001000fc7308 */ /* 0x000fe20000000800 */
[----:B----4-:R-:W-:Y:S04]  /*a190*/  F2FP.BF16.F32.PACK_AB R157, R206, R179 ;  /* 0x000000b3ce9d723e */ /* 0x010fe800000010ff */
[----:B------:R-:W-:Y:S05]  /*a1a0*/  PRMT R156, R157, 0x7632, R156 ;  /* 0x000076329d9c7816 */ /* 0x000fea000000009c */
[----:B------:R-:W-:Y:S01]  /*a1b0*/  MUFU.EX2 R250, R17 ;  /* 0x0000001100fa7308 */ /* 0x000fe20000000800 */
[----:B--2---:R-:W-:Y:S01]  /*a1c0*/  LOP3.LUT R2, R139, UR24, R166, 0x96, !PT ;  /* 0x000000188b027c12 */ /* 0x004fe2000f8e96a6 */
[----:B------:R-:W-:Y:S04]  /*a1d0*/  IMAD.WIDE.U32 R138, R138, -0x2daee0ad, RZ ;  /* 0xd2511f538a8a7825 */ /* 0x000fe800078e00ff */
[----:B------:R-:W-:Y:S05]  /*a1e0*/  IMAD.WIDE.U32 R2, R2, -0x2daee0ad, RZ ;  /* 0xd2511f5302027825 */ /* 0x000fea00078e00ff */
[----:B------:R-:W-:Y:S02]  /*a1f0*/  LOP3.LUT R136, R3, UR10, R210, 0x96, !PT ;  /* 0x0000000a03887c12 */ /* 0x000fe4000f8e96d2 */
[----:B------:R-:W-:Y:S02]  /*a200*/  LOP3.LUT R2, R139, UR18, R2, 0x96, !PT ;  /* 0x000000128b027c12 */ /* 0x000fe4000f8e9602 */
[----:B---3--:R-:W-:Y:S01]  /*a210*/  FMNMX.FTZ R3, R118, R137, !PT ;  /* 0x0000008976037209 */ /* 0x008fe20007810000 */
[----:B------:R-:W-:Y:S03]  /*a220*/  IMAD.WIDE.U32 R136, R136, -0x326172a9, RZ ;  /* 0xcd9e8d5788887825 */ /* 0x000fe600078e00ff */
[----:B------:R-:W-:Y:S01]  /*a230*/  FSETP.NEU.FTZ.AND P0, PT, R3, -INF , PT ;  /* 0xff8000000300780b */ /* 0x000fe20003f1d000 */
[----:B------:R-:W-:Y:S01]  /*a240*/  IMAD.WIDE.U32 R152, R2, -0x326172a9, RZ ;  /* 0xcd9e8d5702987825 */ /* 0x000fe200078e00ff */
[----:B------:R-:W-:Y:S03]  /*a250*/  LOP3.LUT R4, R137, UR28, R172, 0x96, !PT ;  /* 0x0000001c89047c12 */ /* 0x000fe6000f8e96ac */
[----:B------:R-:W-:Y:S01]  /*a260*/  FMUL.FTZ R118, R3, UR4 ;  /* 0x0000000403767c20 */ /* 0x000fe20008410000 */
[----:B------:R-:W-:Y:S01]  /*a270*/  LOP3.LUT R136, R153, UR17, R136, 0x96, !PT ;  /* 0x0000001199887c12 */ /* 0x000fe2000f8e9688 */
[----:B------:R-:W-:Y:S03]  /*a280*/  IMAD.WIDE.U32 R4, R4, -0x2daee0ad, RZ ;  /* 0xd2511f5304047825 */ /* 0x000fe600078e00ff */
[----:B------:R-:W-:Y:S01]  /*a290*/  FSEL R118, R118, RZ, P0 ;  /* 0x000000ff76767208 */ /* 0x000fe20000000000 */
[----:B------:R-:W-:Y:S01]  /*a2a0*/  IMAD.WIDE.U32 R174, R136, -0x2daee0ad, RZ ;  /* 0xd2511f5388ae7825 */ /* 0x000fe200078e00ff */
[----:B------:R-:W-:Y:S03]  /*a2b0*/  LOP3.LUT R5, R5, UR16, R138, 0x96, !PT ;  /* 0x0000001005057c12 */ /* 0x000fe6000f8e968a */
[----:B------:R-:W-:Y:S01]  /*a2c0*/  FFMA.FTZ R6, R6, UR4, -R118 ;  /* 0x0000000406067c23 */ /* 0x000fe20008010876 */
[----:B------:R-:W-:Y:S01]  /*a2d0*/  LOP3.LUT R162, R175, UR11, R4, 0x96, !PT ;  /* 0x0000000bafa27c12 */ /* 0x000fe2000f8e9604 */
[--C-:B------:R-:W-:Y:S01]  /*a2e0*/  FFMA.FTZ R7, R7, UR4, -R118.reuse ;  /* 0x0000000407077c23 */ /* 0x100fe20008010876 */
[----:B------:R-:W-:Y:S01]  /*a2f0*/  IMAD.WIDE.U32 R168, R5, -0x326172a9, RZ ;  /* 0xcd9e8d5705a87825 */ /* 0x000fe200078e00ff */
[----:B------:R1:W-:Y:S03]  /*a300*/  MUFU.EX2 R176, R6 ;  /* 0x0000000600b07308 */ /* 0x0003e60000000800 */
[--C-:B------:R-:W-:Y:S01]  /*a310*/  FFMA.FTZ R10, R10, UR4, -R118.reuse ;  /* 0x000000040a0a7c23 */ /* 0x100fe20008010876 */
[----:B------:R-:W-:Y:S04]  /*a320*/  IMAD.WIDE.U32 R162, R162, -0x326172a9, RZ ;  /* 0xcd9e8d57a2a27825 */ /* 0x000fe800078e00ff */
[--C-:B------:R-:W-:Y:S01]  /*a330*/  FFMA.FTZ R11, R11, UR4, -R118.reuse ;  /* 0x000000040b0b7c23 */ /* 0x100fe20008010876 */
[--C-:B------:R-:W-:Y:S01]  /*a340*/  FFMA.FTZ R14, R14, UR4, -R118.reuse ;  /* 0x000000040e0e7c23 */ /* 0x100fe20008010876 */
[--C-:B------:R-:W-:Y:S01]  /*a350*/  FFMA.FTZ R15, R15, UR4, -R118.reuse ;  /* 0x000000040f0f7c23 */ /* 0x100fe20008010876 */
[C---:B------:R-:W-:Y:S01]  /*a360*/  LOP3.LUT R4, R162.reuse, 0xffff, RZ, 0xc0, !PT ;  /* 0x0000ffffa2047812 */ /* 0x040fe200078ec0ff */
[----:B------:R2:W3:Y:S01]  /*a370*/  MUFU.EX2 R178, R7 ;  /* 0x0000000700b27308 */ /* 0x0004e20000000800 */
[----:B------:R-:W-:Y:S01]  /*a380*/  LOP3.LUT R2, R162, 0xff, RZ, 0xc0, !PT ;  /* 0x000000ffa2027812 */ /* 0x000fe200078ec0ff */
[----:B------:R-:W-:Y:S01]  /*a390*/  FFMA.FTZ R22, R22, UR4, -R118 ;  /* 0x0000000416167c23 */ /* 0x000fe20008010876 */
[----:B------:R-:W-:Y:S01]  /*a3a0*/  SHF.R.U32.HI R4, RZ, 0x8, R4 ;  /* 0x00000008ff047819 */ /* 0x000fe20000011604 */
[----:B------:R-:W-:Y:S01]  /*a3b0*/  FFMA.FTZ R26, R26, UR4, -R118 ;  /* 0x000000041a1a7c23 */ /* 0x000fe20008010876 */
[----:B------:R-:W-:Y:S02]  /*a3c0*/  SHF.R.U32.HI R9, RZ, 0x18, R162 ;  /* 0x00000018ff097819 */ /* 0x000fe400000116a2 */
[----:B------:R-:W-:Y:S03]  /*a3d0*/  PRMT R138, R2, 0x5410, R4 ;  /* 0x00005410028a7816 */ /* 0x000fe60000000004 */
[----:B------:R-:W-:Y:S01]  /*a3e0*/  MUFU.EX2 R207, R10 ;  /* 0x0000000a00cf7308 */ /* 0x000fe20000000800 */
[----:B------:R-:W-:Y:S02]  /*a3f0*/  SHF.R.U32.HI R4, RZ, 0x10, R162 ;  /* 0x00000010ff047819 */ /* 0x000fe400000116a2 */
[----:B------:R-:W-:Y:S02]  /*a400*/  LOP3.LUT R2, R163, UR25, R168, 0x96, !PT ;  /* 0x00000019a3027c12 */ /* 0x000fe4000f8e96a8 */
[----:B------:R-:W-:Y:S02]  /*a410*/  LOP3.LUT R8, R4, 0xff, RZ, 0xc0, !PT ;  /* 0x000000ff04087812 */ /* 0x000fe400078ec0ff */
[C---:B------:R-:W-:Y:S03]  /*a420*/  LOP3.LUT R4, R2.reuse, 0xffff, RZ, 0xc0, !PT ;  /* 0x0000ffff02047812 */ /* 0x040fe600078ec0ff */
[----:B------:R-:W4:Y:S01]  /*a430*/  MUFU.EX2 R208, R11 ;  /* 0x0000000b00d07308 */ /* 0x000f220000000800 */
[----:B-1----:R-:W-:Y:S02]  /*a440*/  SHF.R.U32.HI R6, RZ, 0x10, R2 ;  /* 0x00000010ff067819 */ /* 0x002fe40000011602 */
[----:B------:R-:W-:Y:S02]  /*a450*/  SHF.R.U32.HI R5, RZ, 0x8, R4 ;  /* 0x00000008ff057819 */ /* 0x000fe40000011604 */
[----:B--2---:R-:W-:Y:S02]  /*a460*/  LOP3.LUT R7, R2, 0xff, RZ, 0xc0, !PT ;  /* 0x000000ff02077812 */ /* 0x004fe400078ec0ff */
[----:B------:R-:W-:Y:S03]  /*a470*/  SHF.R.U32.HI R4, RZ, 0x18, R2 ;  /* 0x00000018ff047819 */ /* 0x000fe60000011602 */
[----:B------:R-:W-:Y:S01]  /*a480*/  MUFU.EX2 R214, R14 ;  /* 0x0000000e00d67308 */ /* 0x000fe20000000800 */
[----:B------:R-:W-:Y:S02]  /*a490*/  LOP3.LUT R2, R6, 0xff, RZ, 0xc0, !PT ;  /* 0x000000ff06027812 */ /* 0x000fe400078ec0ff */
[----:B------:R-:W-:Y:S02]  /*a4a0*/  PRMT R5, R7, 0x5410, R5 ;  /* 0x0000541007057816 */ /* 0x000fe40000000005 */
[----:B------:R-:W-:Y:S01]  /*a4b0*/  PRMT R4, R2, 0x5410, R4 ;  /* 0x0000541002047816 */ /* 0x000fe20000000004 */
[----:B------:R-:W-:Y:S01]  /*a4c0*/  FMUL.FTZ R2, R0, UR4 ;  /* 0x0000000400027c20 */ /* 0x000fe20008410000 */
[----:B------:R-:W-:Y:S01]  /*a4d0*/  FADD.FTZ R0, -R3, R117 ;  /* 0x0000007503007221 */ /* 0x000fe20000010100 */
[----:B---3--:R-:W-:Y:S02]  /*a4e0*/  F2FP.BF16.F32.PACK_AB R161, R178, R176 ;  /* 0x000000b0b2a1723e */ /* 0x008fe400000010ff */
[----:B------:R-:W-:Y:S01]  /*a4f0*/  MUFU.EX2 R251, R15 ;  /* 0x0000000f00fb7308 */ /* 0x000fe20000000800 */
[--C-:B------:R-:W-:Y:S01]  /*a500*/  HSET2.LE.AND R136, R5, R170.reuse, PT ;  /* 0x000000aa05887233 */ /* 0x100fe20003803000 */
[----:B------:R-:W-:Y:S01]  /*a510*/  FMUL.FTZ R0, R0, UR4 ;  /* 0x0000000400007c20 */ /* 0x000fe20008410000 */
[--C-:B------:R-:W-:Y:S01]  /*a520*/  HSET2.LE.AND R137, R4, R170.reuse, PT ;  /* 0x000000aa04897233 */ /* 0x100fe20003803000 */
[----:B----4-:R-:W-:Y:S01]  /*a530*/  IMAD.MOV.U32 R175, RZ, RZ, R208 ;  /* 0x000000ffffaf7224 */ /* 0x010fe200078e00d0 */
[----:B------:R-:W-:Y:S02]  /*a540*/  PRMT R4, R159, 0x5410, R158 ;  /* 0x000054109f047816 */ /* 0x000fe4000000009e */
[C---:B------:R-:W-:Y:S03]  /*a550*/  PRMT R160, R161.reuse, 0x7632, R160 ;  /* 0x00007632a1a07816 */ /* 0x040fe600000000a0 */
[----:B------:R-:W1:Y:S01]  /*a560*/  MUFU.EX2 R2, R2 ;  /* 0x0000000200027308 */ /* 0x000e620000000800 */
[----:B------:R-:W-:Y:S02]  /*a570*/  LOP3.LUT R136, R136, R4, RZ, 0xc0, !PT ;  /* 0x0000000488887212 */ /* 0x000fe400078ec0ff */
[----:B------:R-:W-:Y:S02]  /*a580*/  PRMT R4, R161, 0x5410, R160 ;  /* 0x00005410a1047816 */ /* 0x000fe400000000a0 */
[----:B------:R-:W-:Y:S02]  /*a590*/  F2FP.BF16.F32.PACK_AB R155, R208, R207 ;  /* 0x000000cfd09b723e */ /* 0x000fe400000010ff */
[----:B------:R-:W-:Y:S03]  /*a5a0*/  PRMT R8, R8, 0x5410, R9 ;  /* 0x0000541008087816 */ /* 0x000fe60000000009 */
[----:B------:R-:W2:Y:S01]  /*a5b0*/  MUFU.EX2 R0, R0 ;  /* 0x0000000000007308 */ /* 0x000ea20000000800 */
[----:B------:R-:W-:Y:S02]  /*a5c0*/  LOP3.LUT R137, R137, R4, RZ, 0xc0, !PT ;  /* 0x0000000489897212 */ /* 0x000fe400078ec0ff */
[--C-:B------:R-:W-:Y:S02]  /*a5d0*/  HSET2.LE.AND R138, R138, R170.reuse, PT ;  /* 0x000000aa8a8a7233 */ /* 0x100fe40003803000 */
[----:B------:R-:W-:Y:S02]  /*a5e0*/  PRMT R4, R157, 0x5410, R156 ;  /* 0x000054109d047816 */ /* 0x000fe4000000009c */
[C---:B------:R-:W-:Y:S03]  /*a5f0*/  PRMT R154, R155.reuse, 0x7632, R154 ;  /* 0x000076329b9a7816 */ /* 0x040fe6000000009a */
[----:B------:R-:W-:Y:S01]  /*a600*/  MUFU.EX2 R208, R21 ;  /* 0x0000001500d07308 */ /* 0x000fe20000000800 */
[--C-:B------:R-:W-:Y:S01]  /*a610*/  HSET2.LE.AND R139, R8, R170.reuse, PT ;  /* 0x000000aa088b7233 */ /* 0x100fe20003803000 */
[----:B-1----:R-:W-:Y:S01]  /*a620*/  FMUL.FTZ R5, R2, R125 ;  /* 0x0000007d02057220 */ /* 0x002fe20000410000 */
[----:B------:R-:W-:Y:S01]  /*a630*/  LOP3.LUT R138, R138, R4, RZ, 0xc0, !PT ;  /* 0x000000048a8a7212 */ /* 0x000fe200078ec0ff */
[C---:B------:R-:W-:Y:S01]  /*a640*/  FMUL.FTZ R8, R2.reuse, R120 ;  /* 0x0000007802087220 */ /* 0x040fe20000410000 */
[----:B------:R-:W-:Y:S01]  /*a650*/  PRMT R4, R155, 0x5410, R154 ;  /* 0x000054109b047816 */ /* 0x000fe2000000009a */
[C---:B------:R-:W-:Y:S01]  /*a660*/  FMUL.FTZ R9, R2.reuse, R121 ;  /* 0x0000007902097220 */ /* 0x040fe20000410000 */
[C---:B------:R-:W-:Y:S01]  /*a670*/  FMUL.FTZ R36, R2.reuse, R36 ;  /* 0x0000002402247220 */ /* 0x040fe20000410000 */
[C---:B------:R-:W-:Y:S01]  /*a680*/  FMUL.FTZ R37, R2.reuse, R37 ;  /* 0x0000002502257220 */ /* 0x040fe20000410000 */
[----:B------:R-:W-:Y:S01]  /*a690*/  LOP3.LUT R139, R139, R4, RZ, 0xc0, !PT ;  /* 0x000000048b8b7212 */ /* 0x000fe200078ec0ff */
[----:B------:R-:W-:Y:S01]  /*a6a0*/  FMUL.FTZ R4, R2, R124 ;  /* 0x0000007c02047220 */ /* 0x000fe20000410000 */
[C---:B--2---:R-:W-:Y:S01]  /*a6b0*/  FMUL.FTZ R6, R0.reuse, R126 ;  /* 0x0000007e00067220 */ /* 0x044fe20000410000 */
[C---:B------:R-:W-:Y:S01]  /*a6c0*/  FMUL.FTZ R7, R0.reuse, R127 ;  /* 0x0000007f00077220 */ /* 0x040fe20000410000 */
[C---:B------:R-:W-:Y:S01]  /*a6d0*/  FMUL.FTZ R10, R0.reuse, R122 ;  /* 0x0000007a000a7220 */ /* 0x040fe20000410000 */
[----:B------:R-:W-:Y:S01]  /*a6e0*/  FMUL.FTZ R11, R0, R123 ;  /* 0x0000007b000b7220 */ /* 0x000fe20000410000 */
[----:B------:R-:W-:Y:S01]  /*a6f0*/  LDSM.16.MT88.4 R124, [R181+0xe000] ;  /* 0x00e00000b57c783b */ /* 0x000fe20000004200 */
[----:B------:R-:W-:Y:S01]  /*a700*/  FMUL.FTZ R13, R2, R129 ;  /* 0x00000081020d7220 */ /* 0x000fe20000410000 */
[C---:B------:R-:W-:Y:S01]  /*a710*/  FMUL.FTZ R14, R0.reuse, R130 ;  /* 0x00000082000e7220 */ /* 0x040fe20000410000 */
[C---:B------:R-:W-:Y:S01]  /*a720*/  FMUL.FTZ R15, R0.reuse, R131 ;  /* 0x00000083000f7220 */ /* 0x040fe20000410000 */
[C---:B------:R-:W-:Y:S04]  /*a730*/  HMMA.16816.F32.BF16 R4, R136.reuse, R140, R4 ;  /* 0x0000008c8804723c */ /* 0x040fe80000041804 */
[----:B------:R-:W1:Y:S01]  /*a740*/  LDSM.16.MT88.4 R120, [R183+0xc000] ;  /* 0x00c00000b778783b */ /* 0x000e620000004200 */
[C---:B------:R-:W-:Y:S01]  /*a750*/  FMUL.FTZ R38, R0.reuse, R38 ;  /* 0x0000002600267220 */ /* 0x040fe20000410000 */
[C---:B------:R-:W-:Y:S05]  /*a760*/  HMMA.16816.F32.BF16 R8, R136.reuse, R142, R8 ;  /* 0x0000008e8808723c */ /* 0x040fea0000041808 */
[----:B------:R-:W-:Y:S01]  /*a770*/  FMUL.FTZ R39, R0, R39 ;  /* 0x0000002700277220 */ /* 0x000fe20000410000 */
[C---:B------:R-:W-:Y:S01]  /*a780*/  FMUL.FTZ R40, R2.reuse, R40 ;  /* 0x0000002802287220 */ /* 0x040fe20000410000 */
[----:B------:R-:W-:Y:S01]  /*a790*/  FMUL.FTZ R41, R2, R41 ;  /* 0x0000002902297220 */ /* 0x000fe20000410000 */
[C---:B------:R-:W-:Y:S01]  /*a7a0*/  FMUL.FTZ R42, R0.reuse, R42 ;  /* 0x0000002a002a7220 */ /* 0x040fe20000410000 */
[----:B------:R-:W2:Y:S02]  /*a7b0*/  LDSM.16.MT88.4 R140, [R182+0xe000] ;  /* 0x00e00000b68c783b */ /* 0x000ea40000004200 */
[----:B------:R-:W-:Y:S01]  /*a7c0*/  FMUL.FTZ R43, R0, R43 ;  /* 0x0000002b002b7220 */ /* 0x000fe20000410000 */
[C---:B------:R-:W-:Y:S03]  /*a7d0*/  HMMA.16816.F32.BF16 R36, R136.reuse, R144, R36 ;  /* 0x000000908824723c */ /* 0x040fe60000041824 */
[C---:B------:R-:W-:Y:S01]  /*a7e0*/  FMUL.FTZ R44, R2.reuse, R44 ;  /* 0x0000002c022c7220 */ /* 0x040fe20000410000 */
[----:B------:R-:W-:Y:S01]  /*a7f0*/  FMUL.FTZ R45, R2, R45 ;  /* 0x0000002d022d7220 */ /* 0x000fe20000410000 */
[C---:B------:R-:W-:Y:S01]  /*a800*/  FMUL.FTZ R46, R0.reuse, R46 ;  /* 0x0000002e002e7220 */ /* 0x040fe20000410000 */
[C---:B------:R-:W-:Y:S05]  /*a810*/  HMMA.16816.F32.BF16 R40, R136.reuse, R146, R40 ;  /* 0x000000928828723c */ /* 0x040fea0000041828 */
[----:B------:R-:W-:Y:S01]  /*a820*/  FMUL.FTZ R47, R0, R47 ;  /* 0x0000002f002f7220 */ /* 0x000fe20000410000 */
[C---:B------:R-:W-:Y:S01]  /*a830*/  FMUL.FTZ R48, R2.reuse, R48 ;  /* 0x0000003002307220 */ /* 0x040fe20000410000 */
[----:B------:R-:W-:Y:S01]  /*a840*/  FMUL.FTZ R49, R2, R49 ;  /* 0x0000003102317220 */ /* 0x000fe20000410000 */
[C---:B------:R-:W-:Y:S03]  /*a850*/  FMUL.FTZ R50, R0.reuse, R50 ;  /* 0x0000003200327220 */ /* 0x040fe60000410000 */
        /* <DEDUP_REMOVED lines=26> */
[C---:B------:R-:W-:Y:S01]  /*aa00*/  HMMA.16816.F32.BF16 R64, R136.reuse, R126, R64 ;  /* 0x0000007e8840723c */ /* 0x040fe20000041840 */
[----:B------:R-:W3:Y:S04]  /*aa10*/  LDSM.16.MT88.4 R124, [R183+0xe000] ;  /* 0x00e00000b77c783b */ /* 0x000ee80000004200 */
[----:B------:R-:W-:Y:S01]  /*aa20*/  FMUL.FTZ R71, R0, R71 ;  /* 0x0000004700477220 */ /* 0x000fe20000410000 */
[C---:B------:R-:W-:Y:S01]  /*aa30*/  FMUL.FTZ R72, R2.reuse, R72 ;  /* 0x0000004802487220 */ /* 0x040fe20000410000 */
[----:B------:R-:W-:Y:S01]  /*aa40*/  FMUL.FTZ R73, R2, R73 ;  /* 0x0000004902497220 */ /* 0x000fe20000410000 */
[C---:B------:R-:W-:Y:S03]  /*aa50*/  FMUL.FTZ R74, R0.reuse, R74 ;  /* 0x0000004a004a7220 */ /* 0x040fe60000410000 */
[----:B------:R-:W-:Y:S01]  /*aa60*/  FMUL.FTZ R75, R0, R75 ;  /* 0x0000004b004b7220 */ /* 0x000fe20000410000 */
[C---:B--2---:R-:W-:Y:S03]  /*aa70*/  HMMA.16816.F32.BF16 R68, R136.reuse, R140, R68 ;  /* 0x0000008c8844723c */ /* 0x044fe60000041844 */
[C---:B------:R-:W-:Y:S01]  /*aa80*/  FMUL.FTZ R76, R2.reuse, R76 ;  /* 0x0000004c024c7220 */ /* 0x040fe20000410000 */
[----:B------:R-:W-:Y:S01]  /*aa90*/  FMUL.FTZ R77, R2, R77 ;  /* 0x0000004d024d7220 */ /* 0x000fe20000410000 */
        /* <DEDUP_REMOVED lines=8> */
[C---:B-1----:R-:W-:Y:S03]  /*ab20*/  HMMA.16816.F32.BF16 R76, R136.reuse, R120, R76 ;  /* 0x00000078884c723c */ /* 0x042fe6000004184c */
[----:B------:R-:W-:Y:S01]  /*ab30*/  LOP3.LUT R117, R213, UR15, RZ, 0x3c, !PT ;  /* 0x0000000fd5757c12 */ /* 0x000fe2000f8e3cff */
[C---:B------:R-:W-:Y:S01]  /*ab40*/  FMUL.FTZ R84, R2.reuse, R84 ;  /* 0x0000005402547220 */ /* 0x040fe20000410000 */
[----:B------:R-:W-:Y:S01]  /*ab50*/  FMUL.FTZ R85, R2, R85 ;  /* 0x0000005502557220 */ /* 0x000fe20000410000 */
[C---:B------:R-:W-:Y:S01]  /*ab60*/  HMMA.16816.F32.BF16 R80, R136.reuse, R122, R80 ;  /* 0x0000007a8850723c */ /* 0x040fe20000041850 */
[----:B------:R-:W1:Y:S01]  /*ab70*/  LDSM.16.MT88.4 R120, [R182+0x10000] ;  /* 0x01000000b678783b */ /* 0x000e620000004200 */
[----:B------:R-:W-:Y:S03]  /*ab80*/  UIADD3 UR15, UR22, 0x1715609d, URZ ;  /* 0x1715609d160f7890 */ /* 0x000fe6000fffe03f */
[----:B------:R-:W-:Y:S01]  /*ab90*/  F2FP.BF16.F32.PACK_AB R148, R251, R214 ;  /* 0x000000d6fb94723e */ /* 0x000fe200000010ff */
[----:B------:R-:W-:Y:S01]  /*aba0*/  FMUL.FTZ R86, R0, R86 ;  /* 0x0000005600567220 */ /* 0x000fe20000410000 */
[----:B------:R-:W-:Y:S01]  /*abb0*/  F2FP.BF16.F32.PACK_AB R150, R250, R252 ;  /* 0x000000fcfa96723e */ /* 0x000fe200000010ff */
[----:B------:R-:W-:Y:S03]  /*abc0*/  FMUL.FTZ R87, R0, R87 ;  /* 0x0000005700577220 */ /* 0x000fe60000410000 */
[----:B------:R-:W-:Y:S01]  /*abd0*/  PRMT R151, R148, 0x7632, R151 ;  /* 0x0000763294977816 */ /* 0x000fe20000000097 */
[C---:B------:R-:W-:Y:S01]  /*abe0*/  FMUL.FTZ R88, R2.reuse, R88 ;  /* 0x0000005802587220 */ /* 0x040fe20000410000 */
[----:B------:R-:W-:Y:S01]  /*abf0*/  FMUL.FTZ R89, R2, R89 ;  /* 0x0000005902597220 */ /* 0x000fe20000410000 */
[----:B------:R-:W-:Y:S01]  /*ac00*/  FMUL.FTZ R90, R0, R90 ;  /* 0x0000005a005a7220 */ /* 0x000fe20000410000 */
[C---:B---3--:R-:W-:Y:S03]  /*ac10*/  HMMA.16816.F32.BF16 R84, R136.reuse, R124, R84 ;  /* 0x0000007c8854723c */ /* 0x048fe60000041854 */
[----:B------:R-:W-:Y:S01]  /*ac20*/  PRMT R149, R150, 0x7632, R149 ;  /* 0x0000763296957816 */ /* 0x000fe20000000095 */
[----:B------:R-:W-:Y:S01]  /*ac30*/  FMUL.FTZ R91, R0, R91 ;  /* 0x0000005b005b7220 */ /* 0x000fe20000410000 */
[C---:B------:R-:W-:Y:S01]  /*ac40*/  FMUL.FTZ R92, R2.reuse, R92 ;  /* 0x0000005c025c7220 */ /* 0x040fe20000410000 */
[----:B------:R-:W-:Y:S01]  /*ac50*/  FMUL.FTZ R93, R2, R93 ;  /* 0x0000005d025d7220 */ /* 0x000fe20000410000 */
[C---:B------:R-:W-:Y:S01]  /*ac60*/  FMUL.FTZ R94, R0.reuse, R94 ;  /* 0x0000005e005e7220 */ /* 0x040fe20000410000 */
[----:B------:R-:W-:Y:S03]  /*ac70*/  FMUL.FTZ R95, R0, R95 ;  /* 0x0000005f005f7220 */ /* 0x000fe60000410000 */
[C---:B------:R-:W-:Y:S03]  /*ac80*/  HMMA.16816.F32.BF16 R88, R136.reuse, R126, R88 ;  /* 0x0000007e8858723c */ /* 0x040fe60000041858 */
[----:B------:R-:W-:Y:S01]  /*ac90*/  IMAD.WIDE.U32 R124, R117, -0x326172a9, RZ ;  /* 0xcd9e8d57757c7825 */ /* 0x000fe200078e00ff */
[----:B------:R-:W-:Y:S02]  /*aca0*/  LOP3.LUT R117, R169, UR15, R152, 0x96, !PT ;  /* 0x0000000fa9757c12 */ /* 0x000fe4000f8e9698 */
[C---:B--2---:R-:W-:Y:S05]  /*acb0*/  HMMA.16816.F32.BF16 R92, R136.reuse, R140, R92 ;  /* 0x0000008c885c723c */ /* 0x044fea000004185c */
[----:B------:R-:W-:Y:S01]  /*acc0*/  LOP3.LUT R124, R173, UR19, R124, 0x96, !PT ;  /* 0x00000013ad7c7c12 */ /* 0x000fe2000f8e967c */
[C---:B------:R-:W-:Y:S01]  /*acd0*/  FMUL.FTZ R100, R2.reuse, R100 ;  /* 0x0000006402647220 */ /* 0x040fe20000410000 */
[----:B------:R-:W-:Y:S01]  /*ace0*/  LOP3.LUT R144, R125, UR24, R166, 0x96, !PT ;  /* 0x000000187d907c12 */ /* 0x000fe2000f8e96a6 */
[----:B------:R-:W-:Y:S03]  /*acf0*/  FMUL.FTZ R96, R2, R96 ;  /* 0x0000006002607220 */ /* 0x000fe60000410000 */
[----:B------:R-:W-:Y:S04]  /*ad00*/  IMAD.WIDE.U32 R166, R124, -0x2daee0ad, RZ ;  /* 0xd2511f537ca67825 */ /* 0x000fe800078e00ff */
[----:B------:R-:W-:Y:S01]  /*ad10*/  FMUL.FTZ R97, R2, R97 ;  /* 0x0000006102617220 */ /* 0x000fe20000410000 */
[----:B------:R-:W2:Y:S01]  /*ad20*/  LDSM.16.MT88.4 R124, [R184+0x10000] ;  /* 0x01000000b87c783b */ /* 0x000ea20000004200 */
[----:B------:R-:W-:Y:S01]  /*ad30*/  FMUL.FTZ R98, R0, R98 ;  /* 0x0000006200627220 */ /* 0x000fe20000410000 */
[----:B------:R-:W-:Y:S04]  /*ad40*/  IMAD.WIDE.U32 R140, R117, -0x2daee0ad, RZ ;  /* 0xd2511f53758c7825 */ /* 0x000fe800078e00ff */
[----:B------:R-:W-:Y:S01]  /*ad50*/  FFMA.FTZ R117, R12, UR4, -R164 ;  /* 0x000000040c757c23 */ /* 0x000fe200080108a4 */
[----:B------:R-:W-:Y:S01]  /*ad60*/  FMUL.FTZ R99, R0, R99 ;  /* 0x0000006300637220 */ /* 0x000fe20000410000 */
[----:B------:R-:W-:Y:S01]  /*ad70*/  FMUL.FTZ R101, R2, R101 ;  /* 0x0000006502657220 */ /* 0x000fe20000410000 */
[----:B------:R-:W-:Y:S01]  /*ad80*/  LOP3.LUT R12, R140, 0xffff, RZ, 0xc0, !PT ;  /* 0x0000ffff8c0c7812 */ /* 0x000fe200078ec0ff */
[----:B------:R3:W4:Y:S01]  /*ad90*/  MUFU.EX2 R215, R117 ;  /* 0x0000007500d77308 */ /* 0x0007220000000800 */
[C---:B------:R-:W-:Y:S01]  /*ada0*/  FMUL.FTZ R102, R0.reuse, R102 ;  /* 0x0000006600667220 */ /* 0x040fe20000410000 */
[----:B------:R-:W-:Y:S01]  /*adb0*/  FMUL.FTZ R103, R0, R103 ;  /* 0x0000006700677220 */ /* 0x000fe20000410000 */
[----:B------:R-:W-:Y:S01]  /*adc0*/  SHF.R.U32.HI R12, RZ, 0x8, R12 ;  /* 0x00000008ff0c7819 */ /* 0x000fe2000001160c */
[----:B------:R-:W-:Y:S01]  /*add0*/  IMAD.WIDE.U32 R144, R144, -0x2daee0ad, RZ ;  /* 0xd2511f5390907825 */ /* 0x000fe200078e00ff */
[C---:B------:R-:W-:Y:S03]  /*ade0*/  HMMA.16816.F32.BF16 R96, R136.reuse, R142, R96 ;  /* 0x0000008e8860723c */ /* 0x040fe60000041860 */
[C---:B------:R-:W-:Y:S01]  /*adf0*/  FMUL.FTZ R104, R2.reuse, R104 ;  /* 0x0000006802687220 */ /* 0x040fe20000410000 */
[----:B------:R-:W-:Y:S01]  /*ae00*/  LOP3.LUT R119, R145, UR10, R210, 0x96, !PT ;  /* 0x0000000a91777c12 */ /* 0x000fe2000f8e96d2 */
[----:B------:R-:W-:Y:S01]  /*ae10*/  FMUL.FTZ R105, R2, R105 ;  /* 0x0000006902697220 */ /* 0x000fe20000410000 */
[----:B------:R-:W-:Y:S01]  /*ae20*/  LOP3.LUT R145, R167, UR18, R144, 0x96, !PT ;  /* 0x00000012a7917c12 */ /* 0x000fe2000f8e9690 */
[C---:B-1----:R-:W-:Y:S01]  /*ae30*/  HMMA.16816.F32.BF16 R100, R136.reuse, R120, R100 ;  /* 0x000000788864723c */ /* 0x042fe20000041864 */
[----:B------:R-:W-:Y:S03]  /*ae40*/  UIADD3 UR10, UR23, 0x646e171e, URZ ;  /* 0x646e171e170a7890 */ /* 0x000fe6000fffe03f */
[----:B------:R-:W-:Y:S01]  /*ae50*/  IMAD.MOV.U32 R167, RZ, RZ, R204 ;  /* 0x000000ffffa77224 */ /* 0x000fe200078e00cc */
[----:B---3--:R-:W-:Y:S01]  /*ae60*/  LOP3.LUT R117, R140, 0xff, RZ, 0xc0, !PT ;  /* 0x000000ff8c757812 */ /* 0x008fe200078ec0ff */
[C---:B------:R-:W-:Y:S01]  /*ae70*/  FMUL.FTZ R106, R0.reuse, R106 ;  /* 0x0000006a006a7220 */ /* 0x040fe20000410000 */
[----:B------:R-:W-:Y:S01]  /*ae80*/  LOP3.LUT R16, R141, UR10, R174, 0x96, !PT ;  /* 0x0000000a8d107c12 */ /* 0x000fe2000f8e96ae */
[----:B------:R-:W-:Y:S03]  /*ae90*/  FMUL.FTZ R107, R0, R107 ;  /* 0x0000006b006b7220 */ /* 0x000fe60000410000 */
[----:B------:R-:W-:Y:S01]  /*aea0*/  PRMT R144, R117, 0x5410, R12 ;  /* 0x0000541075907816 */ /* 0x000fe2000000000c */
[C---:B------:R-:W-:Y:S01]  /*aeb0*/  FMUL.FTZ R108, R2.reuse, R108 ;  /* 0x0000006c026c7220 */ /* 0x040fe20000410000 */
[----:B------:R-:W-:Y:S01]  /*aec0*/  SHF.R.U32.HI R12, RZ, 0x10, R140 ;  /* 0x00000010ff0c7819 */ /* 0x000fe2000001168c */
[----:B------:R-:W-:Y:S01]  /*aed0*/  FMUL.FTZ R109, R2, R109 ;  /* 0x0000006d026d7220 */ /* 0x000fe20000410000 */
[----:B------:R-:W-:Y:S01]  /*aee0*/  LOP3.LUT R17, R16, 0xffff, RZ, 0xc0, !PT ;  /* 0x0000ffff10117812 */ /* 0x000fe200078ec0ff */
[C---:B------:R-:W-:Y:S01]  /*aef0*/  HMMA.16816.F32.BF16 R104, R136.reuse, R122, R104 ;  /* 0x0000007a8868723c */ /* 0x040fe20000041868 */
[----:B------:R-:W1:Y:S02]  /*af00*/  LDSM.16.MT88.4 R120, [R183+0x10000] ;  /* 0x01000000b778783b */ /* 0x000e640000004200 */
[----:B------:R-:W-:Y:S01]  /*af10*/  LOP3.LUT R117, R12, 0xff, RZ, 0xc0, !PT ;  /* 0x000000ff0c757812 */ /* 0x000fe200078ec0ff */
[----:B------:R-:W-:Y:S01]  /*af20*/  FMUL.FTZ R12, R2, R128 ;  /* 0x00000080020c7220 */ /* 0x000fe20000410000 */
[----:B------:R-:W-:Y:S01]  /*af30*/  SHF.R.U32.HI R128, RZ, 0x18, R16 ;  /* 0x00000018ff807819 */ /* 0x000fe20000011610 */
[----:B------:R-:W-:Y:S01]  /*af40*/  IMAD.WIDE.U32 R142, R119, -0x326172a9, RZ ;  /* 0xcd9e8d57778e7825 */ /* 0x000fe200078e00ff */
[----:B------:R-:W-:Y:S04]  /*af50*/  SHF.R.U32.HI R119, RZ, 0x18, R140 ;  /* 0x00000018ff777819 */ /* 0x000fe8000001168c */
[----:B------:R-:W-:Y:S01]  /*af60*/  LOP3.LUT R165, R143, UR28, R172, 0x96, !PT ;  /* 0x0000001c8fa57c12 */ /* 0x000fe2000f8e96ac */
[C---:B--2---:R-:W-:Y:S03]  /*af70*/  HMMA.16816.F32.BF16 R12, R136.reuse, R124, R12 ;  /* 0x0000007c880c723c */ /* 0x044fe6000004180c */
[----:B------:R-:W-:Y:S01]  /*af80*/  PRMT R143, R117, 0x5410, R119 ;  /* 0x00005410758f7816 */ /* 0x000fe20000000077 */
[----:B------:R-:W-:Y:S01]  /*af90*/  FFMA.FTZ R117, R18, UR4, -R118 ;  /* 0x0000000412757c23 */ /* 0x000fe20008010876 */
[----:B------:R-:W-:Y:S01]  /*afa0*/  SHF.R.U32.HI R18, RZ, 0x10, R16 ;  /* 0x00000010ff127819 */ /* 0x000fe20000011610 */
[----:B------:R-:W-:Y:S01]  /*afb0*/  FMUL.FTZ R110, R0, R110 ;  /* 0x0000006e006e7220 */ /* 0x000fe20000410000 */
[----:B------:R-:W-:Y:S01]  /*afc0*/  LOP3.LUT R124, R16, 0xff, RZ, 0xc0, !PT ;  /* 0x000000ff107c7812 */ /* 0x000fe200078ec0ff */
[----:B------:R2:W-:Y:S03]  /*afd0*/  MUFU.EX2 R217, R117 ;  /* 0x0000007500d97308 */ /* 0x0005e60000000800 */
[----:B------:R-:W-:Y:S01]  /*afe0*/  LOP3.LUT R119, R18, 0xff, RZ, 0xc0, !PT ;  /* 0x000000ff12777812 */ /* 0x000fe200078ec0ff */
[----:B------:R-:W-:Y:S01]  /*aff0*/  FFMA.FTZ R125, R19, UR4, -R118 ;  /* 0x00000004137d7c23 */ /* 0x000fe20008010876 */
[----:B------:R-:W-:Y:S01]  /*b000*/  FMUL.FTZ R111, R0, R111 ;  /* 0x0000006f006f7220 */ /* 0x000fe20000410000 */
[----:B------:R-:W-:Y:S01]  /*b010*/  FMUL.FTZ R16, R2, R132 ;  /* 0x0000008402107220 */ /* 0x000fe20000410000 */
[C---:B------:R-:W-:Y:S03]  /*b020*/  FMUL.FTZ R18, R0.reuse, R134 ;  /* 0x0000008600127220 */ /* 0x040fe60000410000 */
[----:B------:R-:W3:Y:S01]  /*b030*/  MUFU.EX2 R216, R125 ;  /* 0x0000007d00d87308 */ /* 0x000ee20000000800 */
[----:B------:R-:W-:Y:S01]  /*b040*/  FMUL.FTZ R19, R0, R135 ;  /* 0x0000008700137220 */ /* 0x000fe20000410000 */
[----:B------:R-:W-:Y:S01]  /*b050*/  PRMT R119, R119, 0x5410, R128 ;  /* 0x0000541077777816 */ /* 0x000fe20000000080 */
[C---:B------:R-:W-:Y:S01]  /*b060*/  FMUL.FTZ R112, R2.reuse, R112 ;  /* 0x0000007002707220 */ /* 0x040fe20000410000 */
[C---:B------:R-:W-:Y:S01]  /*b070*/  HMMA.16816.F32.BF16 R108, R136.reuse, R126, R108 ;  /* 0x0000007e886c723c */ /* 0x040fe2000004186c */
[----:B------:R-:W-:Y:S02]  /*b080*/  LDSM.16.MT88.4 R128, [R182+0xc800] ;  /* 0x00c80000b680783b */ /* 0x000fe40000004200 */
[----:B----4-:R-:W-:Y:S01]  /*b090*/  F2FP.BF16.F32.PACK_AB R153, R209, R215 ;  /* 0x000000d7d199723e */ /* 0x010fe200000010ff */
[C---:B------:R-:W-:Y:S01]  /*b0a0*/  FMUL.FTZ R113, R2.reuse, R113 ;  /* 0x0000007102717220 */ /* 0x040fe20000410000 */
[----:B--2---:R-:W-:Y:S01]  /*b0b0*/  SHF.R.U32.HI R117, RZ, 0x8, R17 ;  /* 0x00000008ff757819 */ /* 0x004fe20000011611 */
[----:B------:R-:W-:Y:S01]  /*b0c0*/  FMUL.FTZ R17, R2, R133 ;  /* 0x0000008502117220 */ /* 0x000fe20000410000 */
[C---:B------:R-:W-:Y:S01]  /*b0d0*/  PRMT R152, R153.reuse, 0x7632, R152 ;  /* 0x0000763299987816 */ /* 0x040fe20000000098 */
[----:B------:R-:W-:Y:S01]  /*b0e0*/  FMUL.FTZ R114, R0, R114 ;  /* 0x0000007200727220 */ /* 0x000fe20000410000 */
[----:B------:R-:W-:Y:S02]  /*b0f0*/  LDSM.16.MT88.4 R132, [R184+0xc800] ;  /* 0x00c80000b884783b */ /* 0x000fe40000004200 */
[----:B------:R-:W-:Y:S01]  /*b100*/  PRMT R117, R124, 0x5410, R117 ;  /* 0x000054107c757816 */ /* 0x000fe20000000075 */
[----:B------:R-:W-:Y:S01]  /*b110*/  FMUL.FTZ R115, R0, R115 ;  /* 0x0000007300737220 */ /* 0x000fe20000410000 */
[C---:B-1----:R-:W-:Y:S03]  /*b120*/  HMMA.16816.F32.BF16 R16, R136.reuse, R120, R16 ;  /* 0x000000788810723c */ /* 0x042fe60000041810 */
[----:B---3--:R-:W-:Y:S01]  /*b130*/  F2FP.BF16.F32.PACK_AB R147, R216, R217 ;  /* 0x000000d9d893723e */ /* 0x008fe200000010ff */
[----:B------:R-:W1:Y:S02]  /*b140*/  LDSM.16.MT88.4 R124, [R181+0xc800] ;  /* 0x00c80000b57c783b */ /* 0x000e640000004200 */
[----:B------:R-:W-:Y:S05]  /*b150*/  HMMA.16816.F32.BF16 R112, R136, R122, R112 ;  /* 0x0000007a8870723c */ /* 0x000fea0000041870 */
[--C-:B------:R-:W-:Y:S02]  /*b160*/  HSET2.LE.AND R120, R117, R170.reuse, PT ;  /* 0x000000aa75787233 */ /* 0x100fe40003803000 */
[----:B------:R-:W-:Y:S04]  /*b170*/  PRMT R117, R153, 0x5410, R152 ;  /* 0x0000541099757816 */ /* 0x000fe80000000098 */
[----:B------:R-:W-:Y:S01]  /*b180*/  LOP3.LUT R120, R120, R117, RZ, 0xc0, !PT ;  /* 0x0000007578787212 */ /* 0x000fe200078ec0ff */
[----:B------:R-:W-:Y:S01]  /*b190*/  IMAD.WIDE.U32 R138, R145, -0x326172a9, RZ ;  /* 0xcd9e8d57918a7825 */ /* 0x000fe200078e00ff */
[--C-:B------:R-:W-:Y:S02]  /*b1a0*/  HSET2.LE.AND R121, R119, R170.reuse, PT ;  /* 0x000000aa77797233 */ /* 0x100fe40003803000 */
[----:B------:R-:W-:Y:S01]  /*b1b0*/  PRMT R117, R148, 0x5410, R151 ;  /* 0x0000541094757816 */ /* 0x000fe20000000097 */
[----:B------:R-:W-:Y:S01]  /*b1c0*/  IMAD.WIDE.U32 R136, R165, -0x2daee0ad, RZ ;  /* 0xd2511f53a5887825 */ /* 0x000fe200078e00ff */
[--C-:B------:R-:W-:Y:S02]  /*b1d0*/  HSET2.LE.AND R122, R144, R170.reuse, PT ;  /* 0x000000aa907a7233 */ /* 0x100fe40003803000 */
[----:B------:R-:W-:Y:S01]  /*b1e0*/  LOP3.LUT R121, R121, R117, RZ, 0xc0, !PT ;  /* 0x0000007579797212 */ /* 0x000fe200078ec0ff */
[----:B------:R-:W-:Y:S01]  /*b1f0*/  IMAD.MOV.U32 R165, RZ, RZ, R171 ;  /* 0x000000ffffa57224 */ /* 0x000fe200078e00ab */
[----:B------:R-:W-:Y:S02]  /*b200*/  PRMT R117, R150, 0x5410, R149 ;  /* 0x0000541096757816 */ /* 0x000fe40000000095 */
[C---:B------:R-:W-:Y:S01]  /*b210*/  PRMT R146, R147.reuse, 0x7632, R146 ;  /* 0x0000763293927816 */ /* 0x040fe20000000092 */
[----:B------:R-:W-:Y:S01]  /*b220*/  IMAD.MOV.U32 R204, RZ, RZ, R165 ;  /* 0x000000ffffcc7224 */ /* 0x000fe200078e00a5 */
[----:B------:R-:W-:Y:S02]  /*b230*/  LOP3.LUT R122, R122, R117, RZ, 0xc0, !PT ;  /* 0x000000757a7a7212 */ /* 0x000fe400078ec0ff */
[----:B------:R-:W-:Y:S02]  /*b240*/  HSET2.LE.AND R123, R143, R170, PT ;  /* 0x000000aa8f7b7233 */ /* 0x000fe40003803000 */
[----:B------:R-:W-:Y:S02]  /*b250*/  PRMT R117, R147, 0x5410, R146 ;  /* 0x0000541093757816 */ /* 0x000fe40000000092 */
[----:B------:R-:W-:Y:S02]  /*b260*/  LOP3.LUT R119, R162, 0xff, RZ, 0xc0, !PT ;  /* 0x000000ffa2777812 */ /* 0x000fe400078ec0ff */
[----:B------:R-:W-:Y:S02]  /*b270*/  LOP3.LUT R123, R123, R117, RZ, 0xc0, !PT ;  /* 0x000000757b7b7212 */ /* 0x000fe400078ec0ff */
[----:B------:R-:W-:Y:S02]  /*b280*/  LOP3.LUT R117, R139, UR17, R142, 0x96, !PT ;  /* 0x000000118b757c12 */ /* 0x000fe4000f8e968e */
[----:B------:R-:W-:Y:S02]  /*b290*/  ISETP.LE.U32.AND P3, PT, R119, UR5, PT ;  /* 0x0000000577007c0c */ /* 0x000fe4000bf63070 */
[----:B------:R-:W-:Y:S01]  /*b2a0*/  LOP3.LUT R137, R137, UR16, R166, 0x96, !PT ;  /* 0x0000001089897c12 */ /* 0x000fe2000f8e96a6 */
[C---:B-1----:R-:W-:Y:S05]  /*b2b0*/  HMMA.16816.F32.BF16 R4, R120.reuse, R124, R4 ;  /* 0x0000007c7804723c */ /* 0x042fea0000041804 */
[----:B------:R-:W-:Y:S01]  /*b2c0*/  IMAD.MOV.U32 R166, RZ, RZ, R205 ;  /* 0x000000ffffa67224 */ /* 0x000fe200078e00cd */
[C---:B------:R-:W-:Y:S01]  /*b2d0*/  HMMA.16816.F32.BF16 R8, R120.reuse, R126, R8 ;  /* 0x0000007e7808723c */ /* 0x040fe20000041808 */
[----:B------:R-:W1:Y:S04]  /*b2e0*/  LDSM.16.MT88.4 R124, [R183+0xc800] ;  /* 0x00c80000b77c783b */ /* 0x000e680000004200 */
[----:B------:R-:W-:Y:S01]  /*b2f0*/  IMAD.WIDE.U32 R172, R117, -0x2daee0ad, RZ ;  /* 0xd2511f5375ac7825 */ /* 0x000fe200078e00ff */
[C---:B------:R-:W-:Y:S05]  /*b300*/  HMMA.16816.F32.BF16 R36, R120.reuse, R128, R36 ;  /* 0x000000807824723c */ /* 0x040fea0000041824 */
[----:B------:R-:W-:Y:S01]  /*b310*/  LOP3.LUT R117, R163, UR25, R168, 0x96, !PT ;  /* 0x00000019a3757c12 */ /* 0x000fe2000f8e96a8 */
[C---:B------:R-:W-:Y:S05]  /*b320*/  HMMA.16816.F32.BF16 R40, R120.reuse, R130, R40 ;  /* 0x000000827828723c */ /* 0x040fea0000041828 */
[----:B------:R-:W-:Y:S01]  /*b330*/  SHF.R.U32.HI R129, RZ, 0x18, R162 ;  /* 0x00000018ff817819 */ /* 0x000fe200000116a2 */
[C---:B------:R-:W-:Y:S03]  /*b340*/  HMMA.16816.F32.BF16 R44, R120.reuse, R132, R44 ;  /* 0x00000084782c723c */ /* 0x040fe6000004182c */
[----:B------:R-:W-:Y:S02]  /*b350*/  ISETP.LE.U32.AND P2, PT, R129, UR5, PT ;  /* 0x0000000581007c0c */ /* 0x000fe4000bf43070 */
[C---:B------:R-:W-:Y:S01]  /*b360*/  LOP3.LUT R128, R117.reuse, 0xffff, RZ, 0xc0, !PT ;  /* 0x0000ffff75807812 */ /* 0x040fe200078ec0ff */
[C---:B------:R-:W-:Y:S05]  /*b370*/  HMMA.16816.F32.BF16 R48, R120.reuse, R134, R48 ;  /* 0x000000867830723c */ /* 0x040fea0000041830 */
[----:B------:R-:W-:Y:S01]  /*b380*/  SHF.R.U32.HI R119, RZ, 0x8, R128 ;  /* 0x00000008ff777819 */ /* 0x000fe20000011680 */
[----:B------:R-:W-:Y:S01]  /*b390*/  @!P3 HFMA2.BF16_V2 R232, -RZ.H0_H0, RZ.H0_H0, -R157.H0_H0 ;  /* 0x200000ffffe8b231 */ /* 0x000fe2000034099d */
[----:B------:R-:W2:Y:S01]  /*b3a0*/  LDSM.16.MT88.4 R128, [R181+0xe800] ;  /* 0x00e80000b580783b */ /* 0x000ea20000004200 */
[----:B------:R-:W-:Y:S03]  /*b3b0*/  LOP3.LUT R139, R117, 0xff, RZ, 0xc0, !PT ;  /* 0x000000ff758b7812 */ /* 0x000fe600078ec0ff */
[----:B------:R-:W-:Y:S01]  /*b3c0*/  LOP3.LUT R119, R119, 0xffff, RZ, 0xc0, !PT ;  /* 0x0000ffff77777812 */ /* 0x000fe200078ec0ff */
[----:B------:R-:W-:Y:S01]  /*b3d0*/  @!P2 HFMA2.BF16_V2 R230, -RZ.H0_H0, RZ.H0_H0, -R154.H0_H0 ;  /* 0x200000ffffe6a231 */ /* 0x000fe2000034099a */
[----:B------:R-:W-:Y:S01]  /*b3e0*/  IADD3 R168, P0, R166, UR34, RZ ;  /* 0x00000022a6a87c10 */ /* 0x000fe2000ff1e0ff */
[----:B------:R-:W-:Y:S01]  /*b3f0*/  IMAD.MOV.U32 R205, RZ, RZ, R209 ;  /* 0x000000ffffcd7224 */ /* 0x000fe200078e00d1 */
[----:B------:R-:W-:Y:S01]  /*b400*/  ISETP.LE.U32.AND P5, PT, R119, UR5, PT ;  /* 0x0000000577007c0c */ /* 0x000fe2000bfa3070 */
[C---:B-1----:R-:W-:Y:S03]  /*b410*/  HMMA.16816.F32.BF16 R52, R120.reuse, R124, R52 ;  /* 0x0000007c7834723c */ /* 0x042fe60000041834 */
[--C-:B------:R-:W-:Y:S02]  /*b420*/  SHF.R.U32.HI R119, RZ, 0x10, R117.reuse ;  /* 0x00000010ff777819 */ /* 0x100fe40000011675 */
[----:B------:R-:W-:Y:S01]  /*b430*/  SHF.R.U32.HI R132, RZ, 0x18, R117 ;  /* 0x00000018ff847819 */ /* 0x000fe20000011675 */
[C---:B------:R-:W-:Y:S03]  /*b440*/  HMMA.16816.F32.BF16 R56, R120.reuse, R126, R56 ;  /* 0x0000007e7838723c */ /* 0x040fe60000041838 */
[----:B------:R-:W-:Y:S02]  /*b450*/  ISETP.LE.U32.AND P6, PT, R139, UR5, PT ;  /* 0x000000058b007c0c */ /* 0x000fe4000bfc3070 */
[----:B------:R-:W-:Y:S01]  /*b460*/  LOP3.LUT R142, R173, UR11, R136, 0x96, !PT ;  /* 0x0000000bad8e7c12 */ /* 0x000fe2000f8e9688 */
[----:B------:R-:W-:Y:S01]  /*b470*/  IMAD.WIDE.U32 R136, R137, -0x326172a9, RZ ;  /* 0xcd9e8d5789887825 */ /* 0x000fe200078e00ff */
[----:B------:R-:W-:Y:S02]  /*b480*/  LOP3.LUT R117, R119, 0xff, RZ, 0xc0, !PT ;  /* 0x000000ff77757812 */ /* 0x000fe400078ec0ff */
[----:B------:R-:W-:Y:S02]  /*b490*/  ISETP.LE.U32.AND P4, PT, R132, UR5, PT ;  /* 0x0000000584007c0c */ /* 0x000fe4000bf83070 */
[----:B------:R-:W1:Y:S01]  /*b4a0*/  LDSM.16.MT88.4 R132, [R182+0xe800] ;  /* 0x00e80000b684783b */ /* 0x000e620000004200 */
[----:B------:R-:W-:Y:S01]  /*b4b0*/  IADD3.X R169, R167, UR35, RZ, P0, !PT ;  /* 0x00000023a7a97c10 */ /* 0x000fe200087fe4ff */
[----:B------:R-:W-:Y:S01]  /*b4c0*/  @!P5 HFMA2.BF16_V2 R241, -RZ.H0_H0, RZ.H0_H0, -R158.H0_H0 ;  /* 0x200000fffff1d231 */ /* 0x000fe2000034099e */
[----:B------:R-:W-:Y:S02]  /*b4d0*/  LOP3.LUT R144, R162, 0xffff, RZ, 0xc0, !PT ;  /* 0x0000ffffa2907812 */ /* 0x000fe400078ec0ff */
[----:B------:R-:W-:Y:S01]  /*b4e0*/  SHF.R.U32.HI R143, RZ, 0x10, R162 ;  /* 0x00000010ff8f7819 */ /* 0x000fe200000116a2 */
[----:B------:R-:W-:Y:S01]  /*b4f0*/  IMAD.WIDE.U32 R162, R142, -0x326172a9, RZ ;  /* 0xcd9e8d578ea27825 */ /* 0x000fe200078e00ff */
[----:B------:R-:W-:Y:S03]  /*b500*/  ISETP.LE.U32.AND P0, PT, R117, UR5, PT ;  /* 0x0000000575007c0c */ /* 0x000fe6000bf03070 */
[----:B------:R-:W-:Y:S01]  /*b510*/  @!P6 HFMA2.BF16_V2 R242, -RZ.H0_H0, RZ.H0_H0, -R159.H0_H0 ;  /* 0x200000fffff2e231 */ /* 0x000fe2000034099f */
[----:B------:R-:W-:Y:S01]  /*b520*/  LOP3.LUT R171, R137, UR15, R138, 0x96, !PT ;  /* 0x0000000f89ab7c12 */ /* 0x000fe2000f8e968a */
[----:B------:R-:W-:Y:S01]  /*b530*/  @!P4 HFMA2.BF16_V2 R239, -RZ.H0_H0, RZ.H0_H0, -R160.H0_H0 ;  /* 0x200000ffffefc231 */ /* 0x000fe200003409a0 */
[C-C-:B------:R-:W-:Y:S01]  /*b540*/  LOP3.LUT R142, R163.reuse, UR25, R136.reuse, 0x96, !PT ;  /* 0x00000019a38e7c12 */ /* 0x140fe2000f8e9688 */
[C---:B--2---:R-:W-:Y:S03]  /*b550*/  HMMA.16816.F32.BF16 R60, R120.reuse, R128, R60 ;  /* 0x00000080783c723c */ /* 0x044fe6000004183c */
[----:B------:R-:W-:Y:S02]  /*b560*/  LOP3.LUT R119, R163, UR25, R136, 0x96, !PT ;  /* 0x00000019a3777c12 */ /* 0x000fe4000f8e9688 */
[----:B------:R-:W-:Y:S01]  /*b570*/  SHF.R.U32.HI R136, RZ, 0x8, R144 ;  /* 0x00000008ff887819 */ /* 0x000fe20000011690 */
[C---:B------:R-:W-:Y:S05]  /*b580*/  HMMA.16816.F32.BF16 R64, R120.reuse, R130, R64 ;  /* 0x000000827840723c */ /* 0x040fea0000041840 */
[----:B------:R-:W-:Y:S01]  /*b590*/  LOP3.LUT R124, R136, 0xffff, RZ, 0xc0, !PT ;  /* 0x0000ffff887c7812 */ /* 0x000fe200078ec0ff */
[----:B------:R-:W-:Y:S01]  /*b5a0*/  @!P0 HFMA2.BF16_V2 R240, -RZ.H0_H0, RZ.H0_H0, -R161.H0_H0 ;  /* 0x200000fffff08231 */ /* 0x000fe200003409a1 */
[----:B------:R-:W-:Y:S04]  /*b5b0*/  LOP3.LUT R137, R143, 0xff, RZ, 0xc0, !PT ;  /* 0x000000ff8f897812 */ /* 0x000fe800078ec0ff */
[----:B------:R-:W-:Y:S02]  /*b5c0*/  @!P5 PRMT R158, R241, 0x5410, RZ ;  /* 0x00005410f19ed816 */ /* 0x000fe400000000ff */
[----:B------:R-:W-:Y:S02]  /*b5d0*/  ISETP.LE.U32.AND P5, PT, R124, UR5, PT ;  /* 0x000000057c007c0c */ /* 0x000fe4000bfa3070 */
[----:B------:R-:W-:Y:S01]  /*b5e0*/  @!P6 PRMT R159, R242, 0x5410, RZ ;  /* 0x00005410f29fe816 */ /* 0x000fe200000000ff */
[----:B------:R-:W-:Y:S01]  /*b5f0*/  STG.E.U16 desc[UR20][R166.64+0x2], R158 ;  /* 0x0000029ea6007986 */ /* 0x000fe2000c101514 */
[----:B------:R-:W-:Y:S02]  /*b600*/  LOP3.LUT R124, R140, 0xff, RZ, 0xc0, !PT ;  /* 0x000000ff8c7c7812 */ /* 0x000fe400078ec0ff */
[----:B------:R-:W-:Y:S01]  /*b610*/  ISETP.LE.U32.AND P6, PT, R137, UR5, PT ;  /* 0x0000000589007c0c */ /* 0x000fe2000bfc3070 */
[----:B------:R-:W-:Y:S01]  /*b620*/  STG.E.U16 desc[UR20][R166.64], R159 ;  /* 0x0000009fa6007986 */ /* 0x000fe2000c101514 */
[----:B------:R-:W-:Y:S01]  /*b630*/  LOP3.LUT R117, R141, UR10, R174, 0x96, !PT ;  /* 0x0000000a8d757c12 */ /* 0x000fe2000f8e96ae */
[C---:B-1----:R-:W-:Y:S02]  /*b640*/  HMMA.16816.F32.BF16 R68, R120.reuse, R132, R68 ;  /* 0x000000847844723c */ /* 0x042fe40000041844 */
[----:B------:R-:W1:Y:S01]  /*b650*/  LDSM.16.MT88.4 R136, [R184+0xe800] ;  /* 0x00e80000b888783b */ /* 0x000e620000004200 */
[----:B------:R-:W-:Y:S01]  /*b660*/  @!P0 PRMT R161, R240, 0x5410, RZ ;  /* 0x00005410f0a18816 */ /* 0x000fe200000000ff */
[----:B------:R-:W-:Y:S01]  /*b670*/  @!P5 HFMA2.BF16_V2 R231, -RZ.H0_H0, RZ.H0_H0, -R156.H0_H0 ;  /* 0x200000ffffe7d231 */ /* 0x000fe2000034099c */
[----:B------:R-:W-:Y:S01]  /*b680*/  ISETP.LE.U32.AND P0, PT, R124, UR5, PT ;  /* 0x000000057c007c0c */ /* 0x000fe2000bf03070 */
[C---:B------:R-:W-:Y:S04]  /*b690*/  HMMA.16816.F32.BF16 R72, R120.reuse, R134, R72 ;  /* 0x000000867848723c */ /* 0x040fe80000041848 */
[----:B------:R-:W-:Y:S01]  /*b6a0*/  STG.E.U16 desc[UR20][R168.64], R161 ;  /* 0x000000a1a8007986 */ /* 0x000fe2000c101514 */
[C---:B------:R-:W-:Y:S01]  /*b6b0*/  LOP3.LUT R124, R117.reuse, 0xffff, RZ, 0xc0, !PT ;  /* 0x0000ffff757c7812 */ /* 0x040fe200078ec0ff */
[----:B------:R-:W-:Y:S01]  /*b6c0*/  @!P6 HFMA2.BF16_V2 R238, -RZ.H0_H0, RZ.H0_H0, -R155.H0_H0 ;  /* 0x200000ffffeee231 */ /* 0x000fe2000034099b */
[----:B------:R-:W-:Y:S01]  /*b6d0*/  LOP3.LUT R125, R117, 0xff, RZ, 0xc0, !PT ;  /* 0x000000ff757d7812 */ /* 0x000fe200078ec0ff */
[----:B------:R-:W-:Y:S02]  /*b6e0*/  IMAD.MOV.U32 R174, RZ, RZ, R179 ;  /* 0x000000ffffae7224 */ /* 0x000fe400078e00b3 */
[----:B------:R-:W-:Y:S01]  /*b6f0*/  MUFU.EX2 R179, R26 ;  /* 0x0000001a00b37308 */ /* 0x000fe20000000800 */
[----:B------:R-:W-:Y:S01]  /*b700*/  SHF.R.U32.HI R124, RZ, 0x8, R124 ;  /* 0x00000008ff7c7819 */ /* 0x000fe2000001167c */
[----:B------:R-:W-:Y:S01]  /*b710*/  @!P0 HFMA2.BF16_V2 R225, -RZ.H0_H0, RZ.H0_H0, -R150.H0_H0 ;  /* 0x200000ffffe18231 */ /* 0x000fe20000340996 */
[----:B------:R-:W-:Y:S02]  /*b720*/  @!P4 PRMT R160, R239, 0x5410, RZ ;  /* 0x00005410efa0c816 */ /* 0x000fe400000000ff */
[----:B------:R-:W-:Y:S02]  /*b730*/  ISETP.LE.U32.AND P4, PT, R125, UR5, PT ;  /* 0x000000057d007c0c */ /* 0x000fe4000bf83070 */
[----:B------:R-:W-:Y:S01]  /*b740*/  LOP3.LUT R128, R124, 0xffff, RZ, 0xc0, !PT ;  /* 0x0000ffff7c807812 */ /* 0x000fe200078ec0ff */
[----:B------:R-:W-:Y:S01]  /*b750*/  STG.E.U16 desc[UR20][R168.64+0x2], R160 ;  /* 0x000002a0a8007986 */ /* 0x000fe2000c101514 */
[----:B------:R-:W-:Y:S02]  /*b760*/  @!P5 PRMT R156, R231, 0x5410, RZ ;  /* 0x00005410e79cd816 */ /* 0x000fe400000000ff */
[----:B------:R-:W-:Y:S01]  /*b770*/  ISETP.LE.U32.AND P5, PT, R128, UR5, PT ;  /* 0x0000000580007c0c */ /* 0x000fe2000bfa3070 */
[----:B------:R-:W2:Y:S01]  /*b780*/  LDSM.16.MT88.4 R124, [R183+0xe800] ;  /* 0x00e80000b77c783b */ /* 0x000ea20000004200 */
[----:B------:R-:W-:Y:S02]  /*b790*/  LOP3.LUT R129, R162, 0xff, RZ, 0xc0, !PT ;  /* 0x000000ffa2817812 */ /* 0x000fe400078ec0ff */
[--C-:B------:R-:W-:Y:S02]  /*b7a0*/  SHF.R.U32.HI R128, RZ, 0x18, R117.reuse ;  /* 0x00000018ff807819 */ /* 0x100fe40000011675 */
[----:B------:R-:W-:Y:S01]  /*b7b0*/  @!P3 PRMT R157, R232, 0x5410, RZ ;  /* 0x00005410e89db816 */ /* 0x000fe200000000ff */
[----:B------:R-:W-:Y:S01]  /*b7c0*/  @!P4 HFMA2.BF16_V2 R229, -RZ.H0_H0, RZ.H0_H0, -R153.H0_H0 ;  /* 0x200000ffffe5c231 */ /* 0x000fe20000340999 */
[----:B------:R-:W-:Y:S01]  /*b7d0*/  @!P6 PRMT R155, R238, 0x5410, RZ ;  /* 0x00005410ee9be816 */ /* 0x000fe200000000ff */
[----:B------:R-:W-:Y:S01]  /*b7e0*/  STG.E.U16 desc[UR20][R166.64+0x12], R156 ;  /* 0x0000129ca6007986 */ /* 0x000fe2000c101514 */
[----:B------:R-:W-:Y:S02]  /*b7f0*/  ISETP.LE.U32.AND P3, PT, R129, UR5, PT ;  /* 0x0000000581007c0c */ /* 0x000fe4000bf63070 */
[----:B------:R-:W-:Y:S01]  /*b800*/  ISETP.LE.U32.AND P6, PT, R128, UR5, PT ;  /* 0x0000000580007c0c */ /* 0x000fe2000bfc3070 */
[----:B------:R-:W-:Y:S01]  /*b810*/  STG.E.U16 desc[UR20][R166.64+0x10], R157 ;  /* 0x0000109da6007986 */ /* 0x000fe2000c101514 */
[----:B------:R-:W-:Y:S01]  /*b820*/  @!P2 PRMT R154, R230, 0x5410, RZ ;  /* 0x00005410e69aa816 */ /* 0x000fe200000000ff */
[C---:B-1----:R-:W-:Y:S02]  /*b830*/  HMMA.16816.F32.BF16 R76, R120.reuse, R136, R76 ;  /* 0x00000088784c723c */ /* 0x042fe4000004184c */
[----:B------:R-:W1:Y:S01]  /*b840*/  LDSM.16.MT88.4 R128, [R181+0x10800] ;  /* 0x01080000b580783b */ /* 0x000e620000004200 */
[----:B------:R-:W-:Y:S01]  /*b850*/  LOP3.LUT R135, R162, 0xff, RZ, 0xc0, !PT ;  /* 0x000000ffa2877812 */ /* 0x000fe200078ec0ff */
[----:B------:R-:W-:Y:S01]  /*b860*/  @!P5 HFMA2.BF16_V2 R228, -RZ.H0_H0, RZ.H0_H0, -R152.H0_H0 ;  /* 0x200000ffffe4d231 */ /* 0x000fe20000340998 */
[--C-:B------:R-:W-:Y:S01]  /*b870*/  SHF.R.U32.HI R134, RZ, 0x18, R162.reuse ;  /* 0x00000018ff867819 */ /* 0x100fe200000116a2 */
[C---:B------:R-:W-:Y:S04]  /*b880*/  HMMA.16816.F32.BF16 R80, R120.reuse, R138, R80 ;  /* 0x0000008a7850723c */ /* 0x040fe80000041850 */
[----:B------:R-:W-:Y:S01]  /*b890*/  STG.E.U16 desc[UR20][R168.64+0x10], R155 ;  /* 0x0000109ba8007986 */ /* 0x000fe2000c101514 */
[----:B------:R-:W-:Y:S01]  /*b8a0*/  SHF.R.U32.HI R117, RZ, 0x10, R117 ;  /* 0x00000010ff757819 */ /* 0x000fe20000011675 */
[----:B------:R-:W-:Y:S01]  /*b8b0*/  @!P6 HFMA2.BF16_V2 R237, -RZ.H0_H0, RZ.H0_H0, -R151.H0_H0 ;  /* 0x200000ffffede231 */ /* 0x000fe20000340997 */
[----:B------:R-:W-:Y:S01]  /*b8c0*/  @!P5 PRMT R152, R228, 0x5410, RZ ;  /* 0x00005410e498d816 */ /* 0x000fe200000000ff */
[----:B------:R-:W-:Y:S03]  /*b8d0*/  STG.E.U16 desc[UR20][R168.64+0x12], R154 ;  /* 0x0000129aa8007986 */ /* 0x000fe6000c101514 */
[----:B------:R-:W-:Y:S01]  /*b8e0*/  @!P0 PRMT R150, R225, 0x5410, RZ ;  /* 0x00005410e1968816 */ /* 0x000fe200000000ff */
[----:B------:R-:W-:Y:S01]  /*b8f0*/  STG.E.U16 desc[UR20][R166.64+0x22], R152 ;  /* 0x00002298a6007986 */ /* 0x000fe2000c101514 */
[----:B------:R-:W-:Y:S02]  /*b900*/  SHF.R.U32.HI R21, RZ, 0x10, R119 ;  /* 0x00000010ff157819 */ /* 0x000fe40000011677 */
[----:B------:R-:W-:Y:S02]  /*b910*/  @!P6 PRMT R151, R237, 0x5410, RZ ;  /* 0x00005410ed97e816 */ /* 0x000fe400000000ff */
[----:B------:R-:W-:Y:S02]  /*b920*/  @!P4 PRMT R153, R229, 0x5410, RZ ;  /* 0x00005410e599c816 */ /* 0x000fe400000000ff */
[----:B------:R-:W-:Y:S01]  /*b930*/  SHF.R.U32.HI R132, RZ, 0x10, R162 ;  /* 0x00000010ff847819 */ /* 0x000fe200000116a2 */
[C---:B--2---:R-:W-:Y:S02]  /*b940*/  HMMA.16816.F32.BF16 R84, R120.reuse, R124, R84 ;  /* 0x0000007c7854723c */ /* 0x044fe40000041854 */
[----:B------:R-:W-:Y:S01]  /*b950*/  STG.E.U16 desc[UR20][R166.64+0x20], R153 ;  /* 0x00002099a6007986 */ /* 0x000fe2000c101514 */
[----:B------:R-:W-:Y:S02]  /*b960*/  LOP3.LUT R117, R117, 0xff, RZ, 0xc0, !PT ;  /* 0x000000ff75757812 */ /* 0x000fe400078ec0ff */
[----:B------:R-:W-:Y:S01]  /*b970*/  SHF.R.U32.HI R143, RZ, 0x18, R140 ;  /* 0x00000018ff8f7819 */ /* 0x000fe2000001168c */
[C---:B------:R-:W-:Y:S01]  /*b980*/  HMMA.16816.F32.BF16 R88, R120.reuse, R126, R88 ;  /* 0x0000007e7858723c */ /* 0x040fe20000041858 */
[----:B------:R-:W-:Y:S02]  /*b990*/  STG.E.U16 desc[UR20][R168.64+0x22], R151 ;  /* 0x00002297a8007986 */ /* 0x000fe4000c101514 */
[----:B------:R-:W-:Y:S02]  /*b9a0*/  ISETP.LE.U32.AND P2, PT, R117, UR5, PT ;  /* 0x0000000575007c0c */ /* 0x000fe4000bf43070 */
[----:B------:R-:W-:Y:S01]  /*b9b0*/  LOP3.LUT R117, R162, 0xffff, RZ, 0xc0, !PT ;  /* 0x0000ffffa2757812 */ /* 0x000fe200078ec0ff */
[----:B------:R-:W-:Y:S01]  /*b9c0*/  FFMA.FTZ R124, R20, UR4, -R164 ;  /* 0x00000004147c7c23 */ /* 0x000fe200080108a4 */
[----:B------:R-:W-:Y:S01]  /*b9d0*/  ISETP.LE.U32.AND P4, PT, R143, UR5, PT ;  /* 0x000000058f007c0c */ /* 0x000fe2000bf83070 */
[C---:B-1----:R-:W-:Y:S02]  /*b9e0*/  HMMA.16816.F32.BF16 R92, R120.reuse, R128, R92 ;  /* 0x00000080785c723c */ /* 0x042fe4000004185c */
[----:B------:R1:W2:Y:S01]  /*b9f0*/  MUFU.EX2 R209, R124 ;  /* 0x0000007c00d17308 */ /* 0x0002a20000000800 */
[----:B------:R-:W-:Y:S02]  /*ba00*/  SHF.R.U32.HI R133, RZ, 0x8, R117 ;  /* 0x00000008ff857819 */ /* 0x000fe40000011675 */
[----:B------:R-:W-:Y:S01]  /*ba10*/  LOP3.LUT R117, R132, 0xff, RZ, 0xc0, !PT ;  /* 0x000000ff84757812 */ /* 0x000fe200078ec0ff */
[C---:B------:R-:W-:Y:S05]  /*ba20*/  HMMA.16816.F32.BF16 R96, R120.reuse, R130, R96 ;  /* 0x000000827860723c */ /* 0x040fea0000041860 */
[----:B------:R-:W-:Y:S01]  /*ba30*/  LOP3.LUT R132, R142, 0xff, RZ, 0xc0, !PT ;  /* 0x000000ff8e847812 */ /* 0x000fe200078ec0ff */
[----:B------:R-:W-:Y:S01]  /*ba40*/  @!P2 HFMA2.BF16_V2 R226, -RZ.H0_H0, RZ.H0_H0, -R148.H0_H0 ;  /* 0x200000ffffe2a231 */ /* 0x000fe20000340994 */
[----:B------:R-:W-:Y:S01]  /*ba50*/  PRMT R137, R135, 0x5410, R133 ;  /* 0x0000541087897816 */ /* 0x000fe20000000085 */
[----:B------:R-:W-:Y:S01]  /*ba60*/  IMAD.MOV.U32 R131, RZ, RZ, R207 ;  /* 0x000000ffff837224 */ /* 0x000fe200078e00cf */
[----:B------:R-:W-:Y:S01]  /*ba70*/  ISETP.LE.U32.AND P5, PT, R132, UR5, PT ;  /* 0x0000000584007c0c */ /* 0x000fe2000bfa3070 */
[----:B------:R3:W-:Y:S01]  /*ba80*/  MUFU.EX2 R207, R22 ;  /* 0x0000001600cf7308 */ /* 0x0007e20000000800 */
[----:B------:R-:W-:Y:S01]  /*ba90*/  PRMT R165, R117, 0x5410, R134 ;  /* 0x0000541075a57816 */ /* 0x000fe20000000086 */
[----:B-1----:R-:W-:Y:S01]  /*baa0*/  LDSM.16.MT88.4 R124, [R184+0x10800] ;  /* 0x01080000b87c783b */ /* 0x002fe20000004200 */
[----:B------:R-:W-:Y:S01]  /*bab0*/  LOP3.LUT R141, R140, 0xffff, RZ, 0xc0, !PT ;  /* 0x0000ffff8c8d7812 */ /* 0x000fe200078ec0ff */
[----:B------:R-:W-:Y:S01]  /*bac0*/  @!P4 HFMA2.BF16_V2 R224, -RZ.H0_H0, RZ.H0_H0, -R146.H0_H0 ;  /* 0x200000ffffe0c231 */ /* 0x000fe20000340992 */
[----:B------:R-:W-:Y:S02]  /*bad0*/  SHF.R.U32.HI R140, RZ, 0x10, R140 ;  /* 0x00000010ff8c7819 */ /* 0x000fe4000001168c */
[----:B------:R-:W-:Y:S02]  /*bae0*/  SHF.R.U32.HI R117, RZ, 0x18, R142 ;  /* 0x00000018ff757819 */ /* 0x000fe4000001168e */
[----:B------:R-:W-:Y:S01]  /*baf0*/  LOP3.LUT R20, R140, 0xff, RZ, 0xc0, !PT ;  /* 0x000000ff8c147812 */ /* 0x000fe200078ec0ff */
[----:B------:R-:W1:Y:S01]  /*bb00*/  LDSM.16.MT88.4 R132, [R182+0x10800] ;  /* 0x01080000b684783b */ /* 0x000e620000004200 */
[----:B------:R-:W-:Y:S02]  /*bb10*/  SHF.R.U32.HI R136, RZ, 0x8, R141 ;  /* 0x00000008ff887819 */ /* 0x000fe4000001168d */
[----:B------:R-:W-:Y:S02]  /*bb20*/  ISETP.LE.U32.AND P0, PT, R20, UR5, PT ;  /* 0x0000000514007c0c */ /* 0x000fe4000bf03070 */
[----:B------:R-:W-:Y:S02]  /*bb30*/  SHF.R.U32.HI R20, RZ, 0x10, R162 ;  /* 0x00000010ff147819 */ /* 0x000fe400000116a2 */
[----:B------:R-:W-:Y:S02]  /*bb40*/  @!P2 PRMT R148, R226, 0x5410, RZ ;  /* 0x00005410e294a816 */ /* 0x000fe400000000ff */
[----:B------:R-:W-:Y:S02]  /*bb50*/  ISETP.LE.U32.AND P2, PT, R117, UR5, PT ;  /* 0x0000000575007c0c */ /* 0x000fe4000bf43070 */
[----:B------:R-:W-:Y:S01]  /*bb60*/  LOP3.LUT R117, R136, 0xffff, RZ, 0xc0, !PT ;  /* 0x0000ffff88757812 */ /* 0x000fe200078ec0ff */
[----:B------:R-:W-:Y:S01]  /*bb70*/  FFMA.FTZ R136, R23, UR4, -R118 ;  /* 0x0000000417887c23 */ /* 0x000fe20008010876 */
[----:B------:R-:W-:Y:S01]  /*bb80*/  LOP3.LUT R130, R20, 0xff, RZ, 0xc0, !PT ;  /* 0x000000ff14827812 */ /* 0x000fe200078ec0ff */
[----:B------:R-:W-:Y:S01]  /*bb90*/  STG.E.U16 desc[UR20][R168.64+0x20], R148 ;  /* 0x00002094a8007986 */ /* 0x000fe2000c101514 */
[----:B------:R-:W-:Y:S01]  /*bba0*/  LOP3.LUT R20, R119, 0xffff, RZ, 0xc0, !PT ;  /* 0x0000ffff77147812 */ /* 0x000fe200078ec0ff */
[----:B------:R-:W-:Y:S01]  /*bbb0*/  @!P0 HFMA2.BF16_V2 R227, -RZ.H0_H0, RZ.H0_H0, -R147.H0_H0 ;  /* 0x200000ffffe38231 */ /* 0x000fe20000340993 */
[----:B------:R-:W-:Y:S01]  /*bbc0*/  ISETP.LE.U32.AND P6, PT, R117, UR5, PT ;  /* 0x0000000575007c0c */ /* 0x000fe2000bfc3070 */
[----:B------:R-:W-:Y:S01]  /*bbd0*/  STG.E.U16 desc[UR20][R166.64+0x30], R150 ;  /* 0x00003096a6007986 */ /* 0x000fe2000c101514 */
[----:B------:R-:W-:Y:S02]  /*bbe0*/  LOP3.LUT R129, R119, 0xff, RZ, 0xc0, !PT ;  /* 0x000000ff77817812 */ /* 0x000fe400078ec0ff */
[----:B------:R-:W-:Y:S02]  /*bbf0*/  SHF.R.U32.HI R128, RZ, 0x18, R119 ;  /* 0x00000018ff807819 */ /* 0x000fe40000011677 */
[----:B------:R-:W-:Y:S02]  /*bc00*/  SHF.R.U32.HI R119, RZ, 0x8, R20 ;  /* 0x00000008ff777819 */ /* 0x000fe40000011614 */
[----:B------:R-:W-:Y:S02]  /*bc10*/  LOP3.LUT R117, R21, 0xff, RZ, 0xc0, !PT ;  /* 0x000000ff15757812 */ /* 0x000fe400078ec0ff */
[----:B---3--:R-:W3:Y:S01]  /*bc20*/  LDSM.16.MT88.4 R20, [R183+0x10800] ;  /* 0x01080000b714783b */ /* 0x008ee20000004200 */
[----:B------:R-:W-:Y:S02]  /*bc30*/  PRMT R129, R129, 0x5410, R119 ;  /* 0x0000541081817816 */ /* 0x000fe40000000077 */
[----:B------:R-:W-:Y:S01]  /*bc40*/  PRMT R128, R117, 0x5410, R128 ;  /* 0x0000541075807816 */ /* 0x000fe20000000080 */
[----:B------:R-:W-:Y:S01]  /*bc50*/  @!P6 HFMA2.BF16_V2 R223, -RZ.H0_H0, RZ.H0_H0, -R149.H0_H0 ;  /* 0x200000ffffdfe231 */ /* 0x000fe20000340995 */
[----:B------:R-:W-:Y:S01]  /*bc60*/  @!P0 PRMT R147, R227, 0x5410, RZ ;  /* 0x00005410e3938816 */ /* 0x000fe200000000ff */
[----:B------:R-:W-:Y:S01]  /*bc70*/  FFMA.FTZ R117, R24, UR4, -R164 ;  /* 0x0000000418757c23 */ /* 0x000fe200080108a4 */
[----:B------:R-:W-:Y:S02]  /*bc80*/  @!P4 PRMT R146, R224, 0x5410, RZ ;  /* 0x00005410e092c816 */ /* 0x000fe400000000ff */
[----:B------:R-:W-:Y:S02]  /*bc90*/  @!P6 PRMT R149, R223, 0x5410, RZ ;  /* 0x00005410df95e816 */ /* 0x000fe400000000ff */
[----:B------:R-:W-:Y:S01]  /*bca0*/  ISETP.LE.U32.AND P6, PT, R130, UR5, PT ;  /* 0x0000000582007c0c */ /* 0x000fe2000bfc3070 */
[----:B------:R-:W-:Y:S01]  /*bcb0*/  IMAD.MOV.U32 R130, RZ, RZ, R206 ;  /* 0x000000ffff827224 */ /* 0x000fe200078e00ce */
[C---:B-1----:R-:W-:Y:S01]  /*bcc0*/  HMMA.16816.F32.BF16 R100, R120.reuse, R132, R100 ;  /* 0x000000847864723c */ /* 0x042fe20000041864 */
[----:B------:R-:W-:Y:S01]  /*bcd0*/  STG.E.U16 desc[UR20][R166.64+0x32], R149 ;  /* 0x00003295a6007986 */ /* 0x000fe2000c101514 */
[----:B------:R-:W1:Y:S01]  /*bce0*/  MUFU.EX2 R206, R136 ;  /* 0x0000008800ce7308 */ /* 0x000e620000000800 */
[----:B--2---:R-:W-:Y:S02]  /*bcf0*/  F2FP.BF16.F32.PACK_AB R145, R208, R209 ;  /* 0x000000d1d091723e */ /* 0x004fe400000010ff */
[----:B------:R-:W-:Y:S01]  /*bd00*/  STG.E.U16 desc[UR20][R168.64+0x30], R147 ;  /* 0x00003093a8007986 */ /* 0x000fe2000c101514 */
[C---:B------:R-:W-:Y:S03]  /*bd10*/  HMMA.16816.F32.BF16 R104, R120.reuse, R134, R104 ;  /* 0x000000867868723c */ /* 0x040fe60000041868 */
[----:B------:R-:W-:Y:S02]  /*bd20*/  STG.E.U16 desc[UR20][R168.64+0x32], R146 ;  /* 0x00003292a8007986 */ /* 0x000fe4000c101514 */
[----:B------:R-:W-:Y:S01]  /*bd30*/  IMAD.MOV.U32 R132, RZ, RZ, R205 ;  /* 0x000000ffff847224 */ /* 0x000fe200078e00cd */
[C---:B------:R-:W-:Y:S01]  /*bd40*/  HMMA.16816.F32.BF16 R12, R120.reuse, R124, R12 ;  /* 0x0000007c780c723c */ /* 0x040fe2000004180c */
[----:B------:R2:W-:Y:S04]  /*bd50*/  MUFU.EX2 R205, R117 ;  /* 0x0000007500cd7308 */ /* 0x0005e80000000800 */
[----:B------:R-:W-:Y:S01]  /*bd60*/  FFMA.FTZ R134, R30, UR4, -R118 ;  /* 0x000000041e867c23 */ /* 0x000fe20008010876 */
[C---:B------:R-:W-:Y:S01]  /*bd70*/  HMMA.16816.F32.BF16 R108, R120.reuse, R126, R108 ;  /* 0x0000007e786c723c */ /* 0x040fe2000004186c */
[----:B------:R-:W-:Y:S04]  /*bd80*/  LDSM.16.MT88.4 R124, [R182+0xd000] ;  /* 0x00d00000b67c783b */ /* 0x000fe80000004200 */
[----:B------:R-:W-:Y:S01]  /*bd90*/  IMAD.MOV.U32 R133, RZ, RZ, R175 ;  /* 0x000000ffff857224 */ /* 0x000fe200078e00af */
[----:B------:R-:W-:Y:S01]  /*bda0*/  PRMT R144, R145, 0x7632, R144 ;  /* 0x0000763291907816 */ /* 0x000fe20000000090 */
[----:B------:R-:W-:Y:S04]  /*bdb0*/  IMAD.MOV.U32 R175, RZ, RZ, R204 ;  /* 0x000000ffffaf7224 */ /* 0x000fe800078e00cc */
[----:B------:R-:W-:Y:S01]  /*bdc0*/  @!P5 HFMA2.BF16_V2 R218, -RZ.H0_H0, RZ.H0_H0, -R145.H0_H0 ;  /* 0x200000ffffdad231 */ /* 0x000fe20000340991 */
[C---:B---3--:R-:W-:Y:S01]  /*bdd0*/  HMMA.16816.F32.BF16 R16, R120.reuse, R20, R16 ;  /* 0x000000147810723c */ /* 0x048fe20000041810 */
[----:B------:R-:W3:Y:S01]  /*bde0*/  LDL.LU R20, [R1] ;  /* 0x0000000001147983 */ /* 0x000ee20000300800 */
[----:B------:R4:W5:Y:S01]  /*bdf0*/  MUFU.EX2 R204, R25 ;  /* 0x0000001900cc7308 */ /* 0x0009620000000800 */
[----:B------:R-:W-:Y:S01]  /*be00*/  SHF.R.U32.HI R119, RZ, 0x10, R142 ;  /* 0x00000010ff777819 */ /* 0x000fe2000001168e */
[----:B------:R-:W-:Y:S01]  /*be10*/  IMAD.MOV.U32 R135, RZ, RZ, R178 ;  /* 0x000000ffff877224 */ /* 0x000fe200078e00b2 */
[----:B------:R-:W3:Y:S01]  /*be20*/  LDL.LU R30, [R1+0x4] ;  /* 0x00000400011e7983 */ /* 0x000ee20000300800 */
[----:B------:R-:W-:Y:S03]  /*be30*/  HMMA.16816.F32.BF16 R112, R120, R22, R112 ;  /* 0x000000167870723c */ /* 0x000fe60000041870 */
[----:B------:R-:W-:Y:S02]  /*be40*/  LDSM.16.MT88.4 R120, [R184+0xd000] ;  /* 0x00d00000b878783b */ /* 0x000fe40000004200 */
[----:B--2---:R-:W-:Y:S01]  /*be50*/  LOP3.LUT R117, R119, 0xff, RZ, 0xc0, !PT ;  /* 0x000000ff77757812 */ /* 0x004fe200078ec0ff */
[----:B------:R-:W-:Y:S01]  /*be60*/  IMAD.MOV.U32 R21, RZ, RZ, R135 ;  /* 0x000000ffff157224 */ /* 0x000fe200078e0087 */
[----:B------:R-:W-:Y:S01]  /*be70*/  LOP3.LUT R24, R162, 0xffff, RZ, 0xc0, !PT ;  /* 0x0000ffffa2187812 */ /* 0x000fe200078ec0ff */
[----:B------:R-:W-:Y:S01]  /*be80*/  FFMA.FTZ R119, R34, UR4, -R118 ;  /* 0x0000000422777c23 */ /* 0x000fe20008010876 */
[----:B------:R-:W-:Y:S02]  /*be90*/  ISETP.LE.U32.AND P0, PT, R117, UR5, PT ;  /* 0x0000000575007c0c */ /* 0x000fe4000bf03070 */
[----:B------:R-:W-:Y:S01]  /*bea0*/  SHF.R.U32.HI R24, RZ, 0x8, R24 ;  /* 0x00000008ff187819 */ /* 0x000fe20000011618 */
[--C-:B------:R-:W-:Y:S01]  /*beb0*/  FFMA.FTZ R117, R27, UR4, -R118.reuse ;  /* 0x000000041b757c23 */ /* 0x100fe20008010876 */
[----:B------:R-:W-:Y:S01]  /*bec0*/  LOP3.LUT R142, R142, 0xffff, RZ, 0xc0, !PT ;  /* 0x0000ffff8e8e7812 */ /* 0x000fe200078ec0ff */
[----:B------:R-:W-:Y:S01]  /*bed0*/  FFMA.FTZ R135, R31, UR4, -R118 ;  /* 0x000000041f877c23 */ /* 0x000fe20008010876 */
[----:B------:R-:W-:Y:S01]  /*bee0*/  LOP3.LUT R24, R24, 0xffff, RZ, 0xc0, !PT ;  /* 0x0000ffff18187812 */ /* 0x000fe200078ec0ff */
[----:B------:R2:W2:Y:S01]  /*bef0*/  MUFU.EX2 R178, R117 ;  /* 0x0000007500b27308 */ /* 0x0004a20000000800 */
[----:B------:R-:W-:Y:S01]  /*bf00*/  SHF.R.U32.HI R142, RZ, 0x8, R142 ;  /* 0x00000008ff8e7819 */ /* 0x000fe2000001168e */
[----:B------:R-:W-:Y:S01]  /*bf10*/  IMAD.MOV.U32 R31, RZ, RZ, R133 ;  /* 0x000000ffff1f7224 */ /* 0x000fe200078e0085 */
[----:B------:R-:W-:Y:S01]  /*bf20*/  ISETP.LE.U32.AND P4, PT, R24, UR5, PT ;  /* 0x0000000518007c0c */ /* 0x000fe2000bf83070 */
[----:B------:R-:W-:Y:S01]  /*bf30*/  IMAD.MOV.U32 R133, RZ, RZ, R131 ;  /* 0x000000ffff857224 */ /* 0x000fe200078e0083 */
[----:B----4-:R-:W4:Y:S01]  /*bf40*/  LDSM.16.MT88.4 R24, [R181+0xd000] ;  /* 0x00d00000b518783b */ /* 0x010f220000004200 */
[----:B------:R-:W-:Y:S01]  /*bf50*/  LOP3.LUT R142, R142, 0xffff, RZ, 0xc0, !PT ;  /* 0x0000ffff8e8e7812 */ /* 0x000fe200078ec0ff */
[----:B------:R-:W-:Y:S01]  /*bf60*/  FFMA.FTZ R118, R35, UR4, -R118 ;  /* 0x0000000423767c23 */ /* 0x000fe20008010876 */
[----:B-1----:R-:W-:Y:S01]  /*bf70*/  F2FP.BF16.F32.PACK_AB R143, R206, R207 ;  /* 0x000000cfce8f723e */ /* 0x002fe200000010ff */
[----:B------:R-:W-:Y:S01]  /*bf80*/  FFMA.FTZ R35, R29, UR4, -R164 ;  /* 0x000000041d237c23 */ /* 0x000fe200080108a4 */
[----:B-----5:R-:W-:Y:S02]  /*bf90*/  F2FP.BF16.F32.PACK_AB R138, R204, R205 ;  /* 0x000000cdcc8a723e */ /* 0x020fe400000010ff */
[----:B------:R-:W-:Y:S01]  /*bfa0*/  HSET2.LE.AND R22, R137, R170, PT ;  /* 0x000000aa89167233 */ /* 0x000fe20003803000 */
[----:B------:R-:W-:Y:S01]  /*bfb0*/  @!P0 HFMA2.BF16_V2 R220, -RZ.H0_H0, RZ.H0_H0, -R143.H0_H0 ;  /* 0x200000ffffdc8231 */ /* 0x000fe2000034098f */
[----:B------:R-:W-:Y:S01]  /*bfc0*/  PRMT R139, R138, 0x7632, R139 ;  /* 0x000076328a8b7816 */ /* 0x000fe2000000008b */
[----:B------:R-:W-:Y:S01]  /*bfd0*/  @!P3 HFMA2.BF16_V2 R221, -RZ.H0_H0, RZ.H0_H0, -R138.H0_H0 ;  /* 0x200000ffffddb231 */ /* 0x000fe2000034098a */
[----:B------:R-:W-:Y:S02]  /*bfe0*/  HSET2.LE.AND R23, R165, R170, PT ;  /* 0x000000aaa5177233 */ /* 0x000fe40003803000 */
[----:B--2---:R-:W-:Y:S01]  /*bff0*/  PRMT R117, R145, 0x5410, R144 ;  /* 0x0000541091757816 */ /* 0x004fe20000000090 */
[----:B------:R-:W-:Y:S01]  /*c000*/  @!P4 HFMA2.BF16_V2 R248, -RZ.H0_H0, RZ.H0_H0, -R139.H0_H0 ;  /* 0x200000fffff8c231 */ /* 0x000fe2000034098b */
[----:B------:R-:W-:Y:S02]  /*c010*/  @!P5 PRMT R145, R218, 0x5410, RZ ;  /* 0x00005410da91d816 */ /* 0x000fe400000000ff */
[----:B------:R-:W-:Y:S02]  /*c020*/  ISETP.LE.U32.AND P5, PT, R142, UR5, PT ;  /* 0x000000058e007c0c */ /* 0x000fe4000bfa3070 */
[----:B------:R-:W-:Y:S01]  /*c030*/  PRMT R142, R143, 0x7632, R142 ;  /* 0x000076328f8e7816 */ /* 0x000fe2000000008e */
[----:B------:R-:W-:Y:S01]  /*c040*/  STG.E.U16 desc[UR20][R166.64+0x40], R145 ;  /* 0x00004091a6007986 */ /* 0x000fe2000c101514 */
[----:B------:R-:W-:Y:S02]  /*c050*/  F2FP.BF16.F32.PACK_AB R141, R178, R179 ;  /* 0x000000b3b28d723e */ /* 0x000fe400000010ff */
[----:B------:R-:W-:Y:S01]  /*c060*/  SHF.R.U32.HI R162, RZ, 0x18, R162 ;  /* 0x00000018ffa27819 */ /* 0x000fe200000116a2 */
[----:B------:R-:W-:Y:S01]  /*c070*/  @!P2 HFMA2.BF16_V2 R219, -RZ.H0_H0, RZ.H0_H0, -R142.H0_H0 ;  /* 0x200000ffffdba231 */ /* 0x000fe2000034098e */
[----:B------:R-:W-:Y:S01]  /*c080*/  PRMT R140, R141, 0x7632, R140 ;  /* 0x000076328d8c7816 */ /* 0x000fe2000000008c */
[----:B------:R-:W-:Y:S04]  /*c090*/  @!P6 HFMA2.BF16_V2 R247, -RZ.H0_H0, RZ.H0_H0, -R141.H0_H0 ;  /* 0x200000fffff7e231 */ /* 0x000fe8000034098d */
[----:B------:R-:W-:Y:S05]  /*c0a0*/  @!P5 HFMA2.BF16_V2 R222, -RZ.H0_H0, RZ.H0_H0, -R144.H0_H0 ;  /* 0x200000ffffded231 */ /* 0x000fea0000340990 */
[----:B------:R-:W-:Y:S02]  /*c0b0*/  @!P5 PRMT R144, R222, 0x5410, RZ ;  /* 0x00005410de90d816 */ /* 0x000fe400000000ff */
[----:B------:R-:W-:Y:S01]  /*c0c0*/  ISETP.LE.U32.AND P5, PT, R162, UR5, PT ;  /* 0x00000005a2007c0c */ /* 0x000fe2000bfa3070 */
[----:B------:R-:W-:Y:S02]  /*c0d0*/  IMAD.MOV.U32 R162, RZ, RZ, R31 ;  /* 0x000000ffffa27224 */ /* 0x000fe400078e001f */
[----:B------:R-:W-:Y:S10]  /*c0e0*/  STG.E.U16 desc[UR20][R166.64+0x42], R144 ;  /* 0x00004290a6007986 */ /* 0x000ff4000c101514 */
[----:B------:R-:W-:Y:S02]  /*c0f0*/  @!P5 HFMA2.BF16_V2 R246, -RZ.H0_H0, RZ.H0_H0, -R140.H0_H0 ;  /* 0x200000fffff6d231 */ /* 0x000fe4000034098c */
[----:B---3--:R-:W-:Y:S01]  /*c100*/  FFMA.FTZ R34, R0, R20, R176 ;  /* 0x0000001400227223 */ /* 0x008fe200000100b0 */
[----:B------:R-:W-:Y:S01]  /*c110*/  PRMT R0, R143, 0x5410, R142 ;  /* 0x000054108f007816 */ /* 0x000fe2000000008e */
[----:B------:R-:W-:Y:S01]  /*c120*/  IMAD.MOV.U32 R176, RZ, RZ, R130 ;  /* 0x000000ffffb07224 */ /* 0x000fe200078e0082 */
[--C-:B------:R-:W-:Y:S01]  /*c130*/  HSET2.LE.AND R20, R129, R170.reuse, PT ;  /* 0x000000aa81147233 */ /* 0x100fe20003803000 */
[----:B------:R-:W-:Y:S01]  /*c140*/  FFMA.FTZ R2, R2, R30, R177 ;  /* 0x0000001e02027223 */ /* 0x000fe200000100b1 */
[----:B------:R-:W-:Y:S01]  /*c150*/  IMAD.MOV.U32 R177, RZ, RZ, R21 ;  /* 0x000000ffffb17224 */ /* 0x000fe200078e0015 */
[----:B------:R-:W-:Y:S01]  /*c160*/  HSET2.LE.AND R21, R128, R170, PT ;  /* 0x000000aa80157233 */ /* 0x000fe20003803000 */
[----:B------:R-:W-:Y:S01]  /*c170*/  IMAD.MOV.U32 R30, RZ, RZ, R132 ;  /* 0x000000ffff1e7224 */ /* 0x000fe200078e0084 */
[----:B------:R-:W-:Y:S01]  /*c180*/  LOP3.LUT R20, R20, R117, RZ, 0xc0, !PT ;  /* 0x0000007514147212 */ /* 0x000fe200078ec0ff */
[----:B------:R-:W1:Y:S01]  /*c190*/  LDSM.16.MT88.4 R128, [R183+0xd000] ;  /* 0x00d00000b780783b */ /* 0x000e620000004200 */
[----:B------:R-:W-:Y:S01]  /*c1a0*/  FFMA.FTZ R132, R32, UR4, -R164 ;  /* 0x0000000420847c23 */ /* 0x000fe200080108a4 */
[----:B------:R-:W-:Y:S01]  /*c1b0*/  LOP3.LUT R21, R21, R0, RZ, 0xc0, !PT ;  /* 0x0000000015157212 */ /* 0x000fe200078ec0ff */
[----:B------:R-:W-:Y:S01]  /*c1c0*/  IMAD.MOV.U32 R163, RZ, RZ, R176 ;  /* 0x000000ffffa37224 */ /* 0x000fe200078e00b0 */
[----:B------:R-:W-:Y:S01]  /*c1d0*/  PRMT R0, R138, 0x5410, R139 ;  /* 0x000054108a007816 */ /* 0x000fe2000000008b */
[----:B------:R-:W-:Y:S01]  /*c1e0*/  MUFU.EX2 R173, R132 ;  /* 0x0000008400ad7308 */ /* 0x000fe20000000800 */
[----:B------:R-:W-:Y:S02]  /*c1f0*/  @!P0 PRMT R143, R220, 0x5410, RZ ;  /* 0x00005410dc8f8816 */ /* 0x000fe400000000ff */
[----:B------:R-:W-:Y:S02]  /*c200*/  LOP3.LUT R22, R22, R0, RZ, 0xc0, !PT ;  /* 0x0000000016167212 */ /* 0x000fe400078ec0ff */
[----:B------:R-:W-:Y:S01]  /*c210*/  PRMT R0, R141, 0x5410, R140 ;  /* 0x000054108d007816 */ /* 0x000fe2000000008c */
[----:B------:R-:W-:Y:S01]  /*c220*/  STG.E.U16 desc[UR20][R168.64+0x40], R143 ;  /* 0x0000408fa8007986 */ /* 0x000fe2000c101514 */
[----:B------:R-:W-:Y:S03]  /*c230*/  @!P2 PRMT R142, R219, 0x5410, RZ ;  /* 0x00005410db8ea816 */ /* 0x000fe600000000ff */
[----:B------:R-:W-:Y:S01]  /*c240*/  MUFU.EX2 R176, R134 ;  /* 0x0000008600b07308 */ /* 0x000fe20000000800 */
[----:B------:R-:W-:Y:S02]  /*c250*/  LOP3.LUT R23, R23, R0, RZ, 0xc0, !PT ;  /* 0x0000000017177212 */ /* 0x000fe400078ec0ff */
[----:B------:R-:W-:Y:S01]  /*c260*/  @!P4 PRMT R139, R248, 0x5410, RZ ;  /* 0x00005410f88bc816 */ /* 0x000fe200000000ff */
[----:B------:R-:W-:Y:S01]  /*c270*/  STG.E.U16 desc[UR20][R168.64+0x42], R142 ;  /* 0x0000428ea8007986 */ /* 0x000fe2000c101514 */
[----:B------:R-:W-:Y:S02]  /*c280*/  @!P3 PRMT R138, R221, 0x5410, RZ ;  /* 0x00005410dd8ab816 */ /* 0x000fe400000000ff */
[----:B------:R-:W-:Y:S01]  /*c290*/  @!P6 PRMT R141, R247, 0x5410, RZ ;  /* 0x00005410f78de816 */ /* 0x000fe200000000ff */
[C---:B----4-:R-:W-:Y:S01]  /*c2a0*/  HMMA.16816.F32.BF16 R4, R20.reuse, R24, R4 ;  /* 0x000000181404723c */ /* 0x050fe20000041804 */
[----:B------:R-:W-:Y:S04]  /*c2b0*/  STG.E.U16 desc[UR20][R166.64+0x52], R139 ;  /* 0x0000528ba6007986 */ /* 0x000fe8000c101514 */
[----:B------:R-:W-:Y:S01]  /*c2c0*/  STG.E.U16 desc[UR20][R166.64+0x50], R138 ;  /* 0x0000508aa6007986 */ /* 0x000fe2000c101514 */
[C---:B------:R-:W-:Y:S03]  /*c2d0*/  HMMA.16816.F32.BF16 R8, R20.reuse, R26, R8 ;  /* 0x0000001a1408723c */ /* 0x040fe60000041808 */
[----:B------:R-:W2:Y:S02]  /*c2e0*/  LDSM.16.MT88.4 R24, [R181+0xf000] ;  /* 0x00f00000b518783b */ /* 0x000ea40000004200 */
[----:B------:R-:W-:Y:S01]  /*c2f0*/  @!P5 PRMT R140, R246, 0x5410, RZ ;  /* 0x00005410f68cd816 */ /* 0x000fe200000000ff */
[C---:B------:R-:W-:Y:S05]  /*c300*/  HMMA.16816.F32.BF16 R36, R20.reuse, R124, R36 ;  /* 0x0000007c1424723c */ /* 0x040fea0000041824 */
[----:B------:R-:W-:Y:S01]  /*c310*/  STG.E.U16 desc[UR20][R168.64+0x50], R141 ;  /* 0x0000508da8007986 */ /* 0x000fe2000c101514 */
[C---:B------:R-:W-:Y:S03]  /*c320*/  HMMA.16816.F32.BF16 R40, R20.reuse, R126, R40 ;  /* 0x0000007e1428723c */ /* 0x040fe60000041828 */
[----:B------:R-:W3:Y:S03]  /*c330*/  LDSM.16.MT88.4 R124, [R182+0xf000] ;  /* 0x00f00000b67c783b */ /* 0x000ee60000004200 */
[C---:B------:R-:W-:Y:S05]  /*c340*/  HMMA.16816.F32.BF16 R44, R20.reuse, R120, R44 ;  /* 0x00000078142c723c */ /* 0x040fea000004182c */
[----:B------:R-:W-:Y:S01]  /*c350*/  STG.E.U16 desc[UR20][R168.64+0x52], R140 ;  /* 0x0000528ca8007986 */ /* 0x000fe2000c101514 */
[C---:B------:R-:W-:Y:S03]  /*c360*/  HMMA.16816.F32.BF16 R48, R20.reuse, R122, R48 ;  /* 0x0000007a1430723c */ /* 0x040fe60000041830 */
[----:B------:R-:W4:Y:S03]  /*c370*/  LDSM.16.MT88.4 R120, [R184+0xf000] ;  /* 0x00f00000b878783b */ /* 0x000f260000004200 */
[C---:B-1----:R-:W-:Y:S06]  /*c380*/  HMMA.16816.F32.BF16 R52, R20.reuse, R128, R52 ;  /* 0x000000801434723c */ /* 0x042fec0000041834 */
[C---:B------:R-:W-:Y:S01]  /*c390*/  HMMA.16816.F32.BF16 R56, R20.reuse, R130, R56 ;  /* 0x000000821438723c */ /* 0x040fe20000041838 */
[----:B------:R-:W1:Y:S05]  /*c3a0*/  LDSM.16.MT88.4 R128, [R183+0xf000] ;  /* 0x00f00000b780783b */ /* 0x000e6a0000004200 */
[C---:B--2---:R-:W-:Y:S06]  /*c3b0*/  HMMA.16816.F32.BF16 R60, R20.reuse, R24, R60 ;  /* 0x00000018143c723c */ /* 0x044fec000004183c */
[C---:B------:R-:W-:Y:S01]  /*c3c0*/  HMMA.16816.F32.BF16 R64, R20.reuse, R26, R64 ;  /* 0x0000001a1440723c */ /* 0x040fe20000041840 */
[----:B------:R-:W2:Y:S05]  /*c3d0*/  LDSM.16.MT88.4 R24, [R181+0x11000] ;  /* 0x01100000b518783b */ /* 0x000eaa0000004200 */
[C---:B---3--:R-:W-:Y:S06]  /*c3e0*/  HMMA.16816.F32.BF16 R68, R20.reuse, R124, R68 ;  /* 0x0000007c1444723c */ /* 0x048fec0000041844 */
[C---:B------:R-:W-:Y:S05]  /*c3f0*/  HMMA.16816.F32.BF16 R72, R20.reuse, R126, R72 ;  /* 0x0000007e1448723c */ /* 0x040fea0000041848 */
[----:B------:R-:W-:Y:S01]  /*c400*/  IMAD.MOV.U32 R124, RZ, RZ, R133 ;  /* 0x000000ffff7c7224 */ /* 0x000fe200078e0085 */
[C---:B----4-:R-:W-:Y:S05]  /*c410*/  HMMA.16816.F32.BF16 R76, R20.reuse, R120, R76 ;  /* 0x00000078144c723c */ /* 0x050fea000004184c */
[----:B------:R-:W-:Y:S01]  /*c420*/  FADD.FTZ R127, R175, R2 ;  /* 0x00000002af7f7221 */ /* 0x000fe20000010000 */
[C---:B------:R-:W-:Y:S01]  /*c430*/  HMMA.16816.F32.BF16 R80, R20.reuse, R122, R80 ;  /* 0x0000007a1450723c */ /* 0x040fe20000041850 */
[----:B------:R3:W-:Y:S04]  /*c440*/  MUFU.EX2 R175, R28 ;  /* 0x0000001c00af7308 */ /* 0x0007e80000000800 */
[----:B------:R-:W-:Y:S01]  /*c450*/  FADD.FTZ R126, R177, R34 ;  /* 0x00000022b17e7221 */ /* 0x000fe20000010000 */
[C---:B-1----:R-:W-:Y:S05]  /*c460*/  HMMA.16816.F32.BF16 R84, R20.reuse, R128, R84 ;  /* 0x000000801454723c */ /* 0x042fea0000041854 */
[----:B------:R1:W4:Y:S01]  /*c470*/  MUFU.EX2 R177, R35 ;  /* 0x0000002300b17308 */ /* 0x0003220000000800 */
[----:B------:R-:W-:Y:S01]  /*c480*/  FFMA.FTZ R133, R33, UR4, -R164 ;  /* 0x0000000421857c23 */ /* 0x000fe200080108a4 */
[C---:B------:R-:W-:Y:S04]  /*c490*/  HMMA.16816.F32.BF16 R88, R20.reuse, R130, R88 ;  /* 0x000000821458723c */ /* 0x040fe80000041858 */
[----:B------:R-:W-:Y:S02]  /*c4a0*/  IMAD.WIDE.U32 R164, R171, -0x2daee0ad, RZ ;  /* 0xd2511f53aba47825 */ /* 0x000fe400078e00ff */
[C---:B--2---:R-:W-:Y:S05]  /*c4b0*/  HMMA.16816.F32.BF16 R92, R20.reuse, R24, R92 ;  /* 0x00000018145c723c */ /* 0x044fea000004185c */
[----:B------:R-:W-:Y:S01]  /*c4c0*/  IMAD.MOV.U32 R171, RZ, RZ, R30 ;  /* 0x000000ffffab7224 */ /* 0x000fe200078e001e */
[C---:B------:R-:W-:Y:S01]  /*c4d0*/  HMMA.16816.F32.BF16 R96, R20.reuse, R26, R96 ;  /* 0x0000001a1460723c */ /* 0x040fe20000041860 */
[----:B---3--:R-:W2:Y:S04]  /*c4e0*/  LDSM.16.MT88.4 R28, [R182+0x11000] ;  /* 0x01100000b61c783b */ /* 0x008ea80000004200 */
[----:B------:R-:W-:Y:S01]  /*c4f0*/  LOP3.LUT R0, R165, UR10, R172, 0x96, !PT ;  /* 0x0000000aa5007c12 */ /* 0x000fe2000f8e96ac */
[----:B------:R-:W-:Y:S01]  /*c500*/  IMAD.MOV.U32 R128, RZ, RZ, R124 ;  /* 0x000000ffff807224 */ /* 0x000fe200078e007c */
[--C-:B------:R-:W-:Y:S01]  /*c510*/  SHF.R.U32.HI R32, RZ, 0x10, R164.reuse ;  /* 0x00000010ff207819 */ /* 0x100fe200000116a4 */
[----:B------:R-:W-:Y:S02]  /*c520*/  IMAD.MOV.U32 R129, RZ, RZ, R163 ;  /* 0x000000ffff817224 */ /* 0x000fe400078e00a3 */
[----:B------:R3:W-:Y:S01]  /*c530*/  MUFU.EX2 R163, R119 ;  /* 0x0000007700a37308 */ /* 0x0007e20000000800 */
[----:B------:R-:W-:Y:S01]  /*c540*/  SHF.R.U32.HI R33, RZ, 0x18, R164 ;  /* 0x00000018ff217819 */ /* 0x000fe200000116a4 */
[----:B------:R-:W-:Y:S01]  /*c550*/  IMAD.MOV.U32 R134, RZ, RZ, R171 ;  /* 0x000000ffff867224 */ /* 0x000fe200078e00ab */
[----:B------:R-:W-:Y:S01]  /*c560*/  LOP3.LUT R32, R32, 0xff, RZ, 0xc0, !PT ;  /* 0x000000ff20207812 */ /* 0x000fe200078ec0ff */
[----:B------:R-:W-:Y:S01]  /*c570*/  IMAD.MOV.U32 R171, RZ, RZ, R162 ;  /* 0x000000ffffab7224 */ /* 0x000fe200078e00a2 */
[----:B------:R-:W-:Y:S02]  /*c580*/  LOP3.LUT R34, R0, 0xff, RZ, 0xc0, !PT ;  /* 0x000000ff00227812 */ /* 0x000fe400078ec0ff */
[----:B------:R-:W-:Y:S03]  /*c590*/  PRMT R125, R32, 0x5410, R33 ;  /* 0x00005410207d7816 */ /* 0x000fe60000000021 */
[----:B------:R-:W-:Y:S01]  /*c5a0*/  MUFU.EX2 R162, R118 ;  /* 0x0000007600a27308 */ /* 0x000fe20000000800 */
[----:B------:R-:W-:Y:S02]  /*c5b0*/  ISETP.LE.U32.AND P0, PT, R34, UR5, PT ;  /* 0x0000000522007c0c */ /* 0x000fe4000bf03070 */
[----:B-1----:R-:W1:Y:S01]  /*c5c0*/  LDSM.16.MT88.4 R32, [R184+0x11000] ;  /* 0x01100000b820783b */ /* 0x002e620000004200 */
[C---:B------:R-:W-:Y:S02]  /*c5d0*/  LOP3.LUT R120, R164.reuse, 0xffff, RZ, 0xc0, !PT ;  /* 0x0000ffffa4787812 */ /* 0x040fe400078ec0ff */
[----:B------:R-:W-:Y:S02]  /*c5e0*/  LOP3.LUT R121, R164, 0xff, RZ, 0xc0, !PT ;  /* 0x000000ffa4797812 */ /* 0x000fe400078ec0ff */
[----:B------:R-:W-:Y:S02]  /*c5f0*/  SHF.R.U32.HI R120, RZ, 0x8, R120 ;  /* 0x00000008ff787819 */ /* 0x000fe40000011678 */
[----:B------:R-:W-:Y:S02]  /*c600*/  LOP3.LUT R117, R0, 0xffff, RZ, 0xc0, !PT ;  /* 0x0000ffff00757812 */ /* 0x000fe400078ec0ff */
[----:B------:R-:W-:Y:S02]  /*c610*/  PRMT R124, R121, 0x5410, R120 ;  /* 0x00005410797c7816 */ /* 0x000fe40000000078 */
[----:B------:R-:W5:Y:S01]  /*c620*/  LDSM.16.MT88.4 R120, [R183+0x11000] ;  /* 0x01100000b778783b */ /* 0x000f620000004200 */
[----:B------:R-:W-:Y:S02]  /*c630*/  SHF.R.U32.HI R117, RZ, 0x8, R117 ;  /* 0x00000008ff757819 */ /* 0x000fe40000011675 */
[----:B----4-:R-:W-:Y:S02]  /*c640*/  F2FP.BF16.F32.PACK_AB R136, R177, R175 ;  /* 0x000000afb188723e */ /* 0x010fe400000010ff */
[----:B------:R-:W-:Y:S02]  /*c650*/  LOP3.LUT R117, R117, 0xffff, RZ, 0xc0, !PT ;  /* 0x0000ffff75757812 */ /* 0x000fe400078ec0ff */
[----:B---3--:R-:W-:Y:S01]  /*c660*/  PRMT R119, R136, 0x7632, R119 ;  /* 0x0000763288777816 */ /* 0x008fe20000000077 */
[----:B------:R-:W-:Y:S01]  /*c670*/  @!P0 HFMA2.BF16_V2 R249, -RZ.H0_H0, RZ.H0_H0, -R136.H0_H0 ;  /* 0x200000fffff98231 */ /* 0x000fe20000340988 */
[C---:B--2---:R-:W-:Y:S03]  /*c680*/  HMMA.16816.F32.BF16 R100, R20.reuse, R28, R100 ;  /* 0x0000001c1464723c */ /* 0x044fe60000041864 */
[----:B------:R-:W-:Y:S01]  /*c690*/  LOP3.LUT R2, R165, UR10, R172, 0x96, !PT ;  /* 0x0000000aa5027c12 */ /* 0x000fe2000f8e96ac */
[----:B------:R-:W-:Y:S01]  /*c6a0*/  IMAD.MOV.U32 R172, RZ, RZ, R174 ;  /* 0x000000ffffac7224 */ /* 0x000fe200078e00ae */
[----:B------:R-:W-:Y:S01]  /*c6b0*/  ISETP.LE.U32.AND P2, PT, R117, UR5, PT ;  /* 0x0000000575007c0c */ /* 0x000fe2000bf43070 */
[C---:B------:R-:W-:Y:S01]  /*c6c0*/  HMMA.16816.F32.BF16 R104, R20.reuse, R30, R104 ;  /* 0x0000001e1468723c */ /* 0x040fe20000041868 */
[----:B------:R-:W2:Y:S01]  /*c6d0*/  MUFU.EX2 R174, R135 ;  /* 0x0000008700ae7308 */ /* 0x000ea20000000800 */
[----:B------:R-:W3:Y:S03]  /*c6e0*/  LDSM.16.MT88.4 R28, [R181+0xd800] ;  /* 0x00d80000b51c783b */ /* 0x000ee60000004200 */
[--C-:B------:R-:W-:Y:S02]  /*c6f0*/  SHF.R.U32.HI R117, RZ, 0x18, R0.reuse ;  /* 0x00000018ff757819 */ /* 0x100fe40000011600 */
[----:B------:R-:W-:Y:S02]  /*c700*/  SHF.R.U32.HI R27, RZ, 0x10, R0 ;  /* 0x00000010ff1b7819 */ /* 0x000fe40000011600 */
[----:B------:R-:W-:Y:S02]  /*c710*/  ISETP.LE.U32.AND P3, PT, R117, UR5, PT ;  /* 0x0000000575007c0c */ /* 0x000fe4000bf63070 */
[--C-:B------:R-:W-:Y:S01]  /*c720*/  SHF.R.U32.HI R0, RZ, 0x10, R2.reuse ;  /* 0x00000010ff007819 */ /* 0x100fe20000011602 */
[----:B------:R-:W-:Y:S01]  /*c730*/  @!P2 HFMA2.BF16_V2 R236, -RZ.H0_H0, RZ.H0_H0, -R119.H0_H0 ;  /* 0x200000ffffeca231 */ /* 0x000fe20000340977 */
[C---:B------:R-:W-:Y:S01]  /*c740*/  LOP3.LUT R25, R2.reuse, 0xff, RZ, 0xc0, !PT ;  /* 0x000000ff02197812 */ /* 0x040fe200078ec0ff */
[C---:B-1----:R-:W-:Y:S03]  /*c750*/  HMMA.16816.F32.BF16 R12, R20.reuse, R32, R12 ;  /* 0x00000020140c723c */ /* 0x042fe6000004180c */
[----:B------:R-:W-:Y:S02]  /*c760*/  SHF.R.U32.HI R26, RZ, 0x18, R2 ;  /* 0x00000018ff1a7819 */ /* 0x000fe40000011602 */
[----:B------:R-:W-:Y:S01]  /*c770*/  LOP3.LUT R24, R2, 0xffff, RZ, 0xc0, !PT ;  /* 0x0000ffff02187812 */ /* 0x000fe200078ec0ff */
[C---:B------:R-:W-:Y:S01]  /*c780*/  HMMA.16816.F32.BF16 R108, R20.reuse, R34, R108 ;  /* 0x00000022146c723c */ /* 0x040fe2000004186c */
[----:B------:R-:W-:Y:S04]  /*c790*/  LDSM.16.MT88.4 R32, [R184+0xd800] ;  /* 0x00d80000b820783b */ /* 0x000fe80000004200 */
[----:B------:R-:W-:Y:S01]  /*c7a0*/  LOP3.LUT R2, R0, 0xff, RZ, 0xc0, !PT ;  /* 0x000000ff00027812 */ /* 0x000fe200078ec0ff */
[C---:B-----5:R-:W-:Y:S05]  /*c7b0*/  HMMA.16816.F32.BF16 R16, R20.reuse, R120, R16 ;  /* 0x000000781410723c */ /* 0x060fea0000041810 */
[----:B------:R-:W-:Y:S01]  /*c7c0*/  LOP3.LUT R0, R27, 0xff, RZ, 0xc0, !PT ;  /* 0x000000ff1b007812 */ /* 0x000fe200078ec0ff */
[----:B------:R-:W-:Y:S01]  /*c7d0*/  HMMA.16816.F32.BF16 R112, R20, R122, R112 ;  /* 0x0000007a1470723c */ /* 0x000fe20000041870 */
[----:B------:R-:W-:Y:S02]  /*c7e0*/  LDSM.16.MT88.4 R20, [R181+0xf800] ;  /* 0x00f80000b514783b */ /* 0x000fe40000004200 */
[----:B------:R-:W-:Y:S02]  /*c7f0*/  ISETP.LE.U32.AND P4, PT, R0, UR5, PT ;  /* 0x0000000500007c0c */ /* 0x000fe4000bf83070 */
[----:B------:R-:W-:Y:S01]  /*c800*/  FADD.FTZ R0, R172, R127 ;  /* 0x0000007fac007221 */ /* 0x000fe20000010000 */
[----:B------:R-:W-:Y:S01]  /*c810*/  PRMT R2, R2, 0x5410, R26 ;  /* 0x0000541002027816 */ /* 0x000fe2000000001a */
[----:B------:R1:W4:Y:S01]  /*c820*/  MUFU.EX2 R172, R133 ;  /* 0x0000008500ac7308 */ /* 0x0003220000000800 */
[----:B------:R-:W-:Y:S03]  /*c830*/  SHF.R.U32.HI R24, RZ, 0x8, R24 ;  /* 0x00000008ff187819 */ /* 0x000fe60000011618 */
[----:B------:R-:W-:Y:S01]  /*c840*/  FADD.FTZ R0, R129, R0 ;  /* 0x0000000081007221 */ /* 0x000fe20000010000 */
[----:B------:R-:W-:Y:S02]  /*c850*/  PRMT R24, R25, 0x5410, R24 ;  /* 0x0000541019187816 */ /* 0x000fe40000000018 */
[--C-:B------:R-:W-:Y:S01]  /*c860*/  HSET2.LE.AND R25, R2, R170.reuse, PT ;  /* 0x000000aa02197233 */ /* 0x100fe20003803000 */
[----:B------:R-:W-:Y:S01]  /*c870*/  FADD.FTZ R2, R128, R126 ;  /* 0x0000007e80027221 */ /* 0x000fe20000010000 */
[----:B--2---:R-:W-:Y:S01]  /*c880*/  F2FP.BF16.F32.PACK_AB R117, R174, R176 ;  /* 0x000000b0ae75723e */ /* 0x004fe200000010ff */
[----:B------:R-:W2:Y:S01]  /*c890*/  LDSM.16.MT88.4 R128, [R182+0xd800] ;  /* 0x00d80000b680783b */ /* 0x000ea20000004200 */
[--C-:B------:R-:W-:Y:S01]  /*c8a0*/  HSET2.LE.AND R26, R124, R170.reuse, PT ;  /* 0x000000aa7c1a7233 */ /* 0x100fe20003803000 */
[----:B------:R-:W-:Y:S01]  /*c8b0*/  FADD.FTZ R124, R171, R2 ;  /* 0x00000002ab7c7221 */ /* 0x000fe20000010000 */
[----:B------:R-:W-:Y:S01]  /*c8c0*/  HSET2.LE.AND R24, R24, R170, PT ;  /* 0x000000aa18187233 */ /* 0x000fe20003803000 */
[----:B------:R-:W-:Y:S01]  /*c8d0*/  FADD.FTZ R171, R215, R0 ;  /* 0x00000000d7ab7221 */ /* 0x000fe20000010000 */
[----:B------:R-:W-:Y:S01]  /*c8e0*/  PRMT R120, R136, 0x5410, R119 ;  /* 0x0000541088787816 */ /* 0x000fe20000000077 */
[----:B------:R-:W-:Y:S01]  /*c8f0*/  IMAD.MOV.U32 R215, RZ, RZ, R134 ;  /* 0x000000ffffd77224 */ /* 0x000fe200078e0086 */
[C---:B------:R-:W-:Y:S01]  /*c900*/  PRMT R2, R117.reuse, 0x7632, R2 ;  /* 0x0000763275027816 */ /* 0x040fe20000000002 */
[----:B-1----:R-:W1:Y:S01]  /*c910*/  LDSM.16.MT88.4 R132, [R183+0xd800] ;  /* 0x00d80000b784783b */ /* 0x002e620000004200 */
[----:B----4-:R-:W-:Y:S01]  /*c920*/  F2FP.BF16.F32.PACK_AB R0, R172, R173 ;  /* 0x000000adac00723e */ /* 0x010fe200000010ff */
[----:B------:R-:W-:Y:S01]  /*c930*/  @!P4 HFMA2.BF16_V2 R245, -RZ.H0_H0, RZ.H0_H0, -R117.H0_H0 ;  /* 0x200000fffff5c231 */ /* 0x000fe20000340975 */
[----:B------:R-:W-:Y:S01]  /*c940*/  LOP3.LUT R24, R24, R120, RZ, 0xc0, !PT ;  /* 0x0000007818187212 */ /* 0x000fe200078ec0ff */
[----:B------:R-:W-:Y:S01]  /*c950*/  @!P3 HFMA2.BF16_V2 R244, -RZ.H0_H0, RZ.H0_H0, -R2.H0_H0 ;  /* 0x200000fffff4b231 */ /* 0x000fe20000340902 */
[----:B------:R-:W-:Y:S02]  /*c960*/  PRMT R120, R117, 0x5410, R2 ;  /* 0x0000541075787816 */ /* 0x000fe40000000002 */
[----:B------:R-:W-:Y:S02]  /*c970*/  PRMT R118, R0, 0x7632, R118 ;  /* 0x0000763200767816 */ /* 0x000fe40000000076 */
[----:B------:R-:W-:Y:S01]  /*c980*/  HSET2.LE.AND R27, R125, R170, PT ;  /* 0x000000aa7d1b7233 */ /* 0x000fe20003803000 */
[----:B------:R-:W-:Y:S01]  /*c990*/  FADD.FTZ R170, R214, R124 ;  /* 0x0000007cd6aa7221 */ /* 0x000fe20000010000 */
[----:B------:R-:W-:Y:S02]  /*c9a0*/  LOP3.LUT R25, R25, R120, RZ, 0xc0, !PT ;  /* 0x0000007819197212 */ /* 0x000fe400078ec0ff */
[----:B------:R-:W-:Y:S02]  /*c9b0*/  F2FP.BF16.F32.PACK_AB R137, R162, R163 ;  /* 0x000000a3a289723e */ /* 0x000fe400000010ff */
[----:B------:R-:W-:Y:S02]  /*c9c0*/  PRMT R120, R0, 0x5410, R118 ;  /* 0x0000541000787816 */ /* 0x000fe40000000076 */
[----:B------:R-:W-:Y:S02]  /*c9d0*/  LOP3.LUT R27, R27, R137, RZ, 0xc0, !PT ;  /* 0x000000891b1b7212 */ /* 0x000fe400078ec0ff */
[----:B------:R-:W-:Y:S02]  /*c9e0*/  LOP3.LUT R26, R26, R120, RZ, 0xc0, !PT ;  /* 0x000000781a1a7212 */ /* 0x000fe400078ec0ff */
[----:B------:R-:W-:Y:S02]  /*c9f0*/  @!P0 PRMT R136, R249, 0x5410, RZ ;  /* 0x00005410f9888816 */ /* 0x000fe400000000ff */
[----:B------:R-:W-:Y:S02]  /*ca00*/  @!P2 PRMT R119, R236, 0x5410, RZ ;  /* 0x00005410ec77a816 */ /* 0x000fe400000000ff */
[----:B------:R-:W-:Y:S01]  /*ca10*/  @!P4 PRMT R117, R245, 0x5410, RZ ;  /* 0x00005410f575c816 */ /* 0x000fe200000000ff */
[C---:B---3--:R-:W-:Y:S01]  /*ca20*/  HMMA.16816.F32.BF16 R124, R24.reuse, R28, R4 ;  /* 0x0000001c187c723c */ /* 0x048fe20000041804 */
[----:B------:R-:W3:Y:S04]  /*ca30*/  LDSM.16.MT88.4 R4, [R182+0xf800] ;  /* 0x00f80000b604783b */ /* 0x000ee80000004200 */
[----:B------:R-:W-:Y:S01]  /*ca40*/  @!P3 PRMT R2, R244, 0x5410, RZ ;  /* 0x00005410f402b816 */ /* 0x000fe200000000ff */
[C---:B------:R-:W-:Y:S03]  /*ca50*/  HMMA.16816.F32.BF16 R120, R24.reuse, R30, R8 ;  /* 0x0000001e1878723c */ /* 0x040fe60000041808 */
[----:B------:R-:W4:Y:S02]  /*ca60*/  LDSM.16.MT88.4 R8, [R184+0xf800] ;  /* 0x00f80000b808783b */ /* 0x000f240000004200 */
[--C-:B------:R-:W-:Y:S01]  /*ca70*/  SHF.R.U32.HI R28, RZ, 0x10, R164.reuse ;  /* 0x00000010ff1c7819 */ /* 0x100fe200000116a4 */
[C---:B--2---:R-:W-:Y:S05]  /*ca80*/  HMMA.16816.F32.BF16 R36, R24.reuse, R128, R36 ;  /* 0x000000801824723c */ /* 0x044fea0000041824 */
[----:B------:R-:W-:Y:S01]  /*ca90*/  STG.E.U16 desc[UR20][R166.64+0x60], R136 ;  /* 0x00006088a6007986 */ /* 0x000fe2000c101514 */
[C---:B------:R-:W-:Y:S03]  /*caa0*/  HMMA.16816.F32.BF16 R40, R24.reuse, R130, R40 ;  /* 0x000000821828723c */ /* 0x040fe60000041828 */
[----:B------:R-:W-:Y:S03]  /*cab0*/  STG.E.U16 desc[UR20][R166.64+0x62], R119 ;  /* 0x00006277a6007986 */ /* 0x000fe6000c101514 */
[C---:B------:R-:W-:Y:S01]  /*cac0*/  HMMA.16816.F32.BF16 R44, R24.reuse, R32, R44 ;  /* 0x00000020182c723c */ /* 0x040fe2000004182c */
[----:B------:R-:W-:Y:S04]  /*cad0*/  STG.E.U16 desc[UR20][R168.64+0x60], R117 ;  /* 0x00006075a8007986 */ /* 0x000fe8000c101514 */
[----:B------:R-:W-:Y:S01]  /*cae0*/  STG.E.U16 desc[UR20][R168.64+0x62], R2 ;  /* 0x00006202a8007986 */ /* 0x000fe2000c101514 */
[C---:B------:R-:W-:Y:S05]  /*caf0*/  HMMA.16816.F32.BF16 R48, R24.reuse, R34, R48 ;  /* 0x000000221830723c */ /* 0x040fea0000041830 */
[----:B------:R-:W-:Y:S01]  /*cb00*/  LOP3.LUT R32, R28, 0xff, RZ, 0xc0, !PT ;  /* 0x000000ff1c207812 */ /* 0x000fe200078ec0ff */
[C---:B-1----:R-:W-:Y:S01]  /*cb10*/  HMMA.16816.F32.BF16 R52, R24.reuse, R132, R52 ;  /* 0x000000841834723c */ /* 0x042fe20000041834 */
[----:B------:R-:W1:Y:S02]  /*cb20*/  LDSM.16.MT88.4 R28, [R183+0xf800] ;  /* 0x00f80000b71c783b */ /* 0x000e640000004200 */
[----:B------:R-:W-:Y:S02]  /*cb30*/  ISETP.LE.U32.AND P6, PT, R32, UR5, PT ;  /* 0x0000000520007c0c */ /* 0x000fe4000bfc3070 */
[----:B------:R-:W-:Y:S01]  /*cb40*/  LOP3.LUT R33, R164, 0xffff, RZ, 0xc0, !PT ;  /* 0x0000ffffa4217812 */ /* 0x000fe200078ec0ff */
[C---:B------:R-:W-:Y:S05]  /*cb50*/  HMMA.16816.F32.BF16 R56, R24.reuse, R134, R56 ;  /* 0x000000861838723c */ /* 0x040fea0000041838 */
[----:B------:R-:W-:Y:S01]  /*cb60*/  SHF.R.U32.HI R34, RZ, 0x18, R164 ;  /* 0x00000018ff227819 */ /* 0x000fe200000116a4 */
[C---:B------:R-:W-:Y:S03]  /*cb70*/  HMMA.16816.F32.BF16 R60, R24.reuse, R20, R60 ;  /* 0x00000014183c723c */ /* 0x040fe6000004183c */
[----:B------:R-:W-:Y:S02]  /*cb80*/  ISETP.LE.U32.AND P5, PT, R34, UR5, PT ;  /* 0x0000000522007c0c */ /* 0x000fe4000bfa3070 */
[----:B------:R-:W-:Y:S01]  /*cb90*/  FADD.FTZ R34, R251, R170 ;  /* 0x000000aafb227221 */ /* 0x000fe20000010000 */
[C---:B------:R-:W-:Y:S05]  /*cba0*/  HMMA.16816.F32.BF16 R64, R24.reuse, R22, R64 ;  /* 0x000000161840723c */ /* 0x040fea0000041840 */
[----:B------:R-:W-:Y:S01]  /*cbb0*/  SHF.R.U32.HI R20, RZ, 0x8, R33 ;  /* 0x00000008ff147819 */ /* 0x000fe20000011621 */
[C---:B---3--:R-:W-:Y:S05]  /*cbc0*/  HMMA.16816.F32.BF16 R68, R24.reuse, R4, R68 ;  /* 0x000000041844723c */ /* 0x048fea0000041844 */
[----:B------:R-:W-:Y:S01]  /*cbd0*/  LOP3.LUT R32, R20, 0xffff, RZ, 0xc0, !PT ;  /* 0x0000ffff14207812 */ /* 0x000fe200078ec0ff */
[C---:B------:R-:W-:Y:S01]  /*cbe0*/  HMMA.16816.F32.BF16 R72, R24.reuse, R6, R72 ;  /* 0x000000061848723c */ /* 0x040fe20000041848 */
[----:B------:R-:W2:Y:S02]  /*cbf0*/  LDSM.16.MT88.4 R20, [R181+0x11800] ;  /* 0x01180000b514783b */ /* 0x000ea40000004200 */
[----:B------:R-:W-:Y:S02]  /*cc00*/  ISETP.LE.U32.AND P2, PT, R32, UR5, PT ;  /* 0x0000000520007c0c */ /* 0x000fe4000bf43070 */
[----:B------:R-:W-:Y:S01]  /*cc10*/  LOP3.LUT R164, R164, 0xff, RZ, 0xc0, !PT ;  /* 0x000000ffa4a47812 */ /* 0x000fe200078ec0ff */
[C---:B----4-:R-:W-:Y:S03]  /*cc20*/  HMMA.16816.F32.BF16 R76, R24.reuse, R8, R76 ;  /* 0x00000008184c723c */ /* 0x050fe6000004184c */
[----:B------:R-:W3:Y:S01]  /*cc30*/  LDSM.16.MT88.4 R4, [R182+0x11800] ;  /* 0x01180000b604783b */ /* 0x000ee20000004200 */
[----:B------:R-:W-:Y:S01]  /*cc40*/  ISETP.LE.U32.AND P0, PT, R164, UR5, PT ;  /* 0x00000005a4007c0c */ /* 0x000fe2000bf03070 */
[--C-:B------:R-:W-:Y:S01]  /*cc50*/  @!P6 HFMA2.BF16_V2 R234, -RZ.H0_H0, RZ.H0_H0, -R137.reuse.H0_H0 ;  /* 0x200000ffffeae231 */ /* 0x100fe20000340989 */
[C---:B------:R-:W-:Y:S05]  /*cc60*/  HMMA.16816.F32.BF16 R80, R24.reuse, R10, R80 ;  /* 0x0000000a1850723c */ /* 0x040fea0000041850 */
[----:B------:R-:W4:Y:S01]  /*cc70*/  LDSM.16.MT88.4 R8, [R184+0x11800] ;  /* 0x01180000b808783b */ /* 0x000f220000004200 */
[C---:B-1----:R-:W-:Y:S05]  /*cc80*/  HMMA.16816.F32.BF16 R84, R24.reuse, R28, R84 ;  /* 0x0000001c1854723c */ /* 0x042fea0000041854 */
[----:B------:R-:W-:Y:S01]  /*cc90*/  @!P0 HFMA2.BF16_V2 R243, -RZ.H0_H0, RZ.H0_H0, -R0.H0_H0 ;  /* 0x200000fffff38231 */ /* 0x000fe20000340900 */
[C---:B------:R-:W-:Y:S05]  /*cca0*/  HMMA.16816.F32.BF16 R88, R24.reuse, R30, R88 ;  /* 0x0000001e1858723c */ /* 0x040fea0000041858 */
[----:B------:R-:W-:Y:S01]  /*ccb0*/  @!P0 PRMT R0, R243, 0x5410, RZ ;  /* 0x00005410f3008816 */ /* 0x000fe200000000ff */
[----:B------:R-:W-:Y:S01]  /*ccc0*/  FADD.FTZ R28, R217, R34 ;  /* 0x00000022d91c7221 */ /* 0x000fe20000010000 */
[----:B------:R-:W-:Y:S01]  /*ccd0*/  FADD.FTZ R33, R215, R171 ;  /* 0x000000abd7217221 */ /* 0x000fe20000010000 */
[----:B------:R-:W-:Y:S02]  /*cce0*/  @P5 PRMT R32, R137, 0x7632, R32 ;  /* 0x0000763289205816 */ /* 0x000fe40000000020 */
[----:B------:R-:W-:Y:S01]  /*ccf0*/  STG.E.U16 desc[UR20][R166.64+0x70], R0 ;  /* 0x00007000a6007986 */ /* 0x000fe2000c101514 */
[----:B------:R-:W-:Y:S01]  /*cd00*/  FADD.FTZ R34, R216, R28 ;  /* 0x0000001cd8227221 */ /* 0x000fe20000010000 */
[----:B------:R-:W-:Y:S01]  /*cd10*/  FADD.FTZ R33, R252, R33 ;  /* 0x00000021fc217221 */ /* 0x000fe20000010000 */
[----:B------:R-:W-:Y:S01]  /*cd20*/  @!P2 HFMA2.BF16_V2 R235, -RZ.H0_H0, RZ.H0_H0, -R118.H0_H0 ;  /* 0x200000ffffeba231 */ /* 0x000fe20000340976 */
[----:B------:R-:W1:Y:S01]  /*cd30*/  LDSM.16.MT88.4 R28, [R183+0x11800] ;  /* 0x01180000b71c783b */ /* 0x000e620000004200 */
[----:B------:R-:W-:Y:S01]  /*cd40*/  @!P5 HFMA2.BF16_V2 R233, -RZ.H0_H0, RZ.H0_H0, -R137.H1_H1 ;  /* 0x200000ffffe9d231 */ /* 0x000fe20000360989 */
[----:B------:R-:W-:Y:S01]  /*cd50*/  @!P6 PRMT R137, R234, 0x5410, RZ ;  /* 0x00005410ea89e816 */ /* 0x000fe200000000ff */
[C---:B--2---:R-:W-:Y:S03]  /*cd60*/  HMMA.16816.F32.BF16 R92, R24.reuse, R20, R92 ;  /* 0x00000014185c723c */ /* 0x044fe6000004185c */
[----:B------:R-:W-:Y:S01]  /*cd70*/  FADD.FTZ R33, R250, R33 ;  /* 0x00000021fa217221 */ /* 0x000fe20000010000 */
[----:B------:R-:W-:Y:S01]  /*cd80*/  @!P2 PRMT R118, R235, 0x5410, RZ ;  /* 0x00005410eb76a816 */ /* 0x000fe200000000ff */
[----:B------:R-:W-:Y:S01]  /*cd90*/  FADD.FTZ R34, R207, R34 ;  /* 0x00000022cf227221 */ /* 0x000fe20000010000 */
[C---:B------:R-:W-:Y:S01]  /*cda0*/  HMMA.16816.F32.BF16 R96, R24.reuse, R22, R96 ;  /* 0x000000161860723c */ /* 0x040fe20000041860 */
[----:B------:R-:W-:Y:S01]  /*cdb0*/  ISETP.LT.AND P2, PT, RZ, UR32, PT ;  /* 0x00000020ff007c0c */ /* 0x000fe2000bf41270 */
[----:B------:R-:W-:Y:S01]  /*cdc0*/  UIADD3 UR32, UR32, -0x1, URZ ;  /* 0xffffffff20207890 */ /* 0x000fe2000fffe03f */
[----:B------:R-:W-:Y:S02]  /*cdd0*/  STG.E.U16 desc[UR20][R166.64+0x72], R118 ;  /* 0x00007276a6007986 */ /* 0x000fe4000c101514 */
[----:B------:R-:W-:Y:S01]  /*cde0*/  FADD.FTZ R33, R209, R33 ;  /* 0x00000021d1217221 */ /* 0x000fe20000010000 */
[C---:B---3--:R-:W-:Y:S01]  /*cdf0*/  HMMA.16816.F32.BF16 R100, R24.reuse, R4, R100 ;  /* 0x000000041864723c */ /* 0x048fe20000041864 */
[----:B------:R-:W-:Y:S04]  /*ce00*/  STG.E.U16 desc[UR20][R168.64+0x70], R137 ;  /* 0x00007089a8007986 */ /* 0x000fe8000c101514 */
[----:B------:R-:W-:Y:S01]  /*ce10*/  FADD.FTZ R20, R208, R33 ;  /* 0x00000021d0147221 */ /* 0x000fe20000010000 */
[C---:B------:R-:W-:Y:S05]  /*ce20*/  HMMA.16816.F32.BF16 R104, R24.reuse, R6, R104 ;  /* 0x000000061868723c */ /* 0x040fea0000041868 */
[----:B------:R-:W-:Y:S01]  /*ce30*/  FADD.FTZ R21, R206, R34 ;  /* 0x00000022ce157221 */ /* 0x000fe20000010000 */
[C---:B----4-:R-:W-:Y:S05]  /*ce40*/  HMMA.16816.F32.BF16 R128, R24.reuse, R8, R12 ;  /* 0x000000081880723c */ /* 0x050fea000004180c */
[----:B------:R-:W-:Y:S01]  /*ce50*/  FADD.FTZ R20, R205, R20 ;  /* 0x00000014cd147221 */ /* 0x000fe20000010000 */
[C---:B------:R-:W-:Y:S05]  /*ce60*/  HMMA.16816.F32.BF16 R108, R24.reuse, R10, R108 ;  /* 0x0000000a186c723c */ /* 0x040fea000004186c */
[----:B------:R-:W-:Y:S01]  /*ce70*/  FADD.FTZ R21, R179, R21 ;  /* 0x00000015b3157221 */ /* 0x000fe20000010000 */
[----:B------:R-:W-:Y:S01]  /*ce80*/  FADD.FTZ R4, R204, R20 ;  /* 0x00000014cc047221 */ /* 0x000fe20000010000 */
[C---:B-1----:R-:W-:Y:S04]  /*ce90*/  HMMA.16816.F32.BF16 R132, R24.reuse, R28, R16 ;  /* 0x0000001c1884723c */ /* 0x042fe80000041810 */
[----:B------:R-:W-:Y:S01]  /*cea0*/  FADD.FTZ R21, R178, R21 ;  /* 0x00000015b2157221 */ /* 0x000fe20000010000 */
[----:B------:R-:W-:Y:S01]  /*ceb0*/  FADD.FTZ R4, R175, R4 ;  /* 0x00000004af047221 */ /* 0x000fe20000010000 */
[----:B------:R-:W-:Y:S01]  /*cec0*/  @!P5 PRMT R32, R233, 0x5410, RZ ;  /* 0x00005410e920d816 */ /* 0x000fe200000000ff */
[----:B------:R-:W-:Y:S04]  /*ced0*/  IMAD.MOV.U32 R117, RZ, RZ, R3 ;  /* 0x000000ffff757224 */ /* 0x000fe800078e0003 */
[----:B------:R-:W-:Y:S01]  /*cee0*/  FADD.FTZ R0, R176, R21 ;  /* 0x00000015b0007221 */ /* 0x000fe20000010000 */
[----:B------:R-:W-:Y:S01]  /*cef0*/  HMMA.16816.F32.BF16 R112, R24, R30, R112 ;  /* 0x0000001e1870723c */ /* 0x000fe20000041870 */
[----:B------:R-:W-:Y:S02]  /*cf00*/  STG.E.U16 desc[UR20][R168.64+0x72], R32 ;  /* 0x00007220a8007986 */ /* 0x000fe4000c101514 */
[----:B------:R-:W-:Y:S01]  /*cf10*/  FADD.FTZ R2, R177, R4 ;  /* 0x00000004b1027221 */ /* 0x000fe20000010000 */
[----:B------:R-:W-:Y:S01]  /*cf20*/  FADD.FTZ R0, R174, R0 ;  /* 0x00000000ae007221 */ /* 0x000fe20000010000 */
[----:B------:R-:W-:Y:S02]  /*cf30*/  IADD3 R205, P0, R166, -0x80, RZ ;  /* 0xffffff80a6cd7810 */ /* 0x000fe40007f1e0ff */
[----:B------:R-:W-:Y:S01]  /*cf40*/  FADD.FTZ R2, R173, R2 ;  /* 0x00000002ad027221 */ /* 0x000fe20000010000 */
[----:B------:R-:W-:Y:S03]  /*cf50*/  FADD.FTZ R163, R163, R0 ;  /* 0x00000000a3a37221 */ /* 0x000fe60000010000 */
[----:B------:R-:W-:Y:S01]  /*cf60*/  FADD.FTZ R0, R172, R2 ;  /* 0x00000002ac007221 */ /* 0x000fe20000010000 */
[----:B------:R-:W-:Y:S01]  /*cf70*/  FADD.FTZ R2, R162, R163 ;  /* 0x000000a3a2027221 */ /* 0x000fe20000010000 */
[----:B------:R-:W-:Y:S03]  /*cf80*/  IADD3.X R204, R167, -0x1, RZ, P0, !PT ;  /* 0xffffffffa7cc7810 */ /* 0x000fe600007fe4ff */
[----:B------:R1:W-:Y:S04]  /*cf90*/  STL [R1+0x4], R0 ;  /* 0x0000040001007387 */ /* 0x0003e80000100800 */
[----:B------:R2:W-:Y:S01]  /*cfa0*/  STL [R1], R2 ;  /* 0x0000000201007387 */ /* 0x0005e20000100800 */
[----:B-1----:R-:W-:Y:S01]  /*cfb0*/  IMAD.MOV.U32 R0, RZ, RZ, R116 ;  /* 0x000000ffff007224 */ /* 0x002fe200078e0074 */
[----:B------:R-:W-:Y:S06]  /*cfc0*/  @P2 BRA `(.L_x_892) ;  /* 0xffffffb8009c2947 */ /* 0x000fec000383ffff */
.L_x_891:
[----:B-1----:R-:W2:Y:S01]  /*cfd0*/  LDL.LU R5, [R1+0x4] ;  /* 0x0000040001057983 */ /* 0x002ea20000300800 */
[----:B------:R-:W-:-:S03]  /*cfe0*/  ULDC UR4, c[0x0][0x38c] ;  /* 0x0000e30000047ab9 */ /* 0x000fc60000000800 */
[----:B------:R-:W3:Y:S01]  /*cff0*/  LDL.LU R4, [R1] ;  /* 0x0000000001047983 */ /* 0x000ee20000300800 */
[----:B------:R-:W-:Y:S01]  /*d000*/  UMOV UR5, 0x400 ;  /* 0x0000040000057882 */ /* 0x000fe20000000000 */
[----:B------:R-:W-:Y:S01]  /*d010*/  UISETP.NE.AND UP0, UPT, UR12, -0x1, UPT ;  /* 0xffffffff0c00788c */ /* 0x000fe2000bf05270 */
[----:B------:R-:W1:Y:S02]  /*d020*/  S2R R137, SR_TID.X ;  /* 0x0000000000897919 */ /* 0x000e640000002100 */
[----:B-1----:R-:W-:-:S04]  /*d030*/  SHF.R.S32.HI R138, RZ, 0x1f, R137 ;  /* 0x0000001fff8a7819 */ /* 0x002fc80000011489 */
[CC--:B------:R-:W-:Y:S02]  /*d040*/  LEA.HI R6, R138.reuse, R137.reuse, RZ, 0x2 ;  /* 0x000000898a067211 */ /* 0x0c0fe400078f10ff */
[----:B------:R-:W-:-:S04]  /*d050*/  LEA.HI R136, R138, R137, RZ, 0x5 ;  /* 0x000000898a887211 */ /* 0x000fc800078f28ff */
[----:B------:R-:W-:Y:S01]  /*d060*/  SHF.R.S32.HI R7, RZ, 0x5, R136 ;  /* 0x00000005ff077819 */ /* 0x000fe20000011488 */
[----:B--2---:R-:W1:Y:S04]  /*d070*/  SHFL.BFLY PT, R2, R5, 0x2, 0x1f ;  /* 0x0c401f0005027f89 */ /* 0x004e6800000e0000 */
[----:B---3--:R-:W2:Y:S01]  /*d080*/  SHFL.BFLY PT, R0, R4, 0x2, 0x1f ;  /* 0x0c401f0004007f89 */ /* 0x008ea200000e0000 */
[----:B-1----:R-:W-:Y:S01]  /*d090*/  FADD.FTZ R2, R2, R5 ;  /* 0x0000000502027221 */ /* 0x002fe20000010000 */
[----:B--2---:R-:W-:-:S04]  /*d0a0*/  FADD.FTZ R0, R0, R4 ;  /* 0x0000000400007221 */ /* 0x004fc80000010000 */
[----:B------:R-:W1:Y:S04]  /*d0b0*/  SHFL.BFLY PT, R5, R2, 0x1, 0x1f ;  /* 0x0c201f0002057f89 */ /* 0x000e6800000e0000 */
[----:B------:R-:W2:Y:S01]  /*d0c0*/  SHFL.BFLY PT, R4, R0, 0x1, 0x1f ;  /* 0x0c201f0000047f89 */ /* 0x000ea200000e0000 */
[----:B-1----:R-:W-:Y:S01]  /*d0d0*/  FADD.FTZ R117, R2, R5 ;  /* 0x0000000502757221 */ /* 0x002fe20000010000 */
[----:B------:R-:W-:Y:S02]  /*d0e0*/  MOV R2, 0x3f800000 ;  /* 0x3f80000000027802 */ /* 0x000fe40000000f00 */
[----:B------:R-:W-:Y:S01]  /*d0f0*/  SHF.R.S32.HI R5, RZ, 0x1f, R6 ;  /* 0x0000001fff057819 */ /* 0x000fe20000011406 */
[----:B--2--5:R-:W-:Y:S01]  /*d100*/  FADD.FTZ R118, R0, R4 ;  /* 0x0000000400767221 */ /* 0x024fe20000010000 */
[----:B------:R-:W-:-:S02]  /*d110*/  FSETP.NE.FTZ.AND P3, PT, R117, RZ, PT ;  /* 0x000000ff7500720b */ /* 0x000fc40003f75000 */
[----:B------:R-:W-:Y:S02]  /*d120*/  MOV R4, 0x3f800000 ;  /* 0x3f80000000047802 */ /* 0x000fe40000000f00 */
[----:B------:R-:W-:Y:S02]  /*d130*/  FSETP.NE.FTZ.AND P0, PT, R118, RZ, PT ;  /* 0x000000ff7600720b */ /* 0x000fe40003f15000 */
[----:B------:R-:W-:Y:S02]  /*d140*/  SHF.R.S32.HI R0, RZ, 0x2, R6 ;  /* 0x00000002ff007819 */ /* 0x000fe40000011406 */
[----:B------:R-:W-:Y:S02]  /*d150*/  LOP3.LUT R6, R6, 0x3ffffffc, RZ, 0xc0, !PT ;  /* 0x3ffffffc06067812 */ /* 0x000fe400078ec0ff */
[----:B------:R-:W-:Y:S02]  /*d160*/  LEA.HI R5, R5, R0, RZ, 0x3 ;  /* 0x0000000005057211 */ /* 0x000fe400078f18ff */
[----:B------:R-:W-:Y:S01]  /*d170*/  IADD3 R6, -R6, R137, RZ ;  /* 0x0000008906067210 */ /* 0x000fe20007ffe1ff */
[----:B------:R-:W1:Y:S01]  /*d180*/  @P3 MUFU.RCP R2, R117 ;  /* 0x0000007500023308 */ /* 0x000e620000001000 */
[----:B------:R-:W-:-:S02]  /*d190*/  LOP3.LUT R5, R5, 0xfffffff8, RZ, 0xc0, !PT ;  /* 0xfffffff805057812 */ /* 0x000fc400078ec0ff */
[----:B------:R-:W-:Y:S02]  /*d1a0*/  LEA R119, R7, R6, 0x9 ;  /* 0x0000000607777211 */ /* 0x000fe400078e48ff */
[----:B------:R-:W-:-:S03]  /*d1b0*/  IADD3 R21, R0, -R5, RZ ;  /* 0x8000000500157210 */ /* 0x000fc60007ffe0ff */
[----:B------:R-:W2:Y:S01]  /*d1c0*/  @P0 MUFU.RCP R4, R118 ;  /* 0x0000007600040308 */ /* 0x000ea20000001000 */
[----:B------:R-:W-:Y:S01]  /*d1d0*/  R2P PR, R21, 0x6 ;  /* 0x0000000615007804 */ /* 0x000fe20000000000 */
[----:B-1----:R-:W-:-:S04]  /*d1e0*/  FMUL.FTZ R2, R2, UR4 ;  /* 0x0000000402027c20 */ /* 0x002fc80008410000 */
[C---:B------:R-:W-:Y:S01]  /*d1f0*/  FMUL.FTZ R8, R2.reuse, R37 ;  /* 0x0000002502087220 */ /* 0x040fe20000410000 */
[C---:B------:R-:W-:Y:S01]  /*d200*/  FMUL.FTZ R10, R2.reuse, R41 ;  /* 0x00000029020a7220 */ /* 0x040fe20000410000 */
[C---:B------:R-:W-:Y:S01]  /*d210*/  FMUL.FTZ R124, R2.reuse, R124 ;  /* 0x0000007c027c7220 */ /* 0x040fe20000410000 */
[----:B------:R-:W-:Y:S01]  /*d220*/  FMUL.FTZ R6, R2, R125 ;  /* 0x0000007d02067220 */ /* 0x000fe20000410000 */
        /* <DEDUP_REMOVED lines=94> */
[----:B------:R-:W-:Y:S01]  /*d810*/  SHF.L.U32 R0, R21, 0x6, RZ ;  /* 0x0000000615007819 */ /* 0x000fe200000006ff */
[----:B-1----:R-:W-:Y:S01]  /*d820*/  ULEA UR4, UR4, UR5, 0x18 ;  /* 0x0000000504047291 */ /* 0x002fe2000f8ec03f */
[----:B------:R-:W-:-:S02]  /*d830*/  F2FP.BF16.F32.PACK_AB R13, R13, R2 ;  /* 0x000000020d0d723e */ /* 0x000fc400000010ff */
[----:B------:R-:W-:Y:S02]  /*d840*/  LOP3.LUT R0, R0, 0x1c0, RZ, 0xc0, !PT ;  /* 0x000001c000007812 */ /* 0x000fe400078ec0ff */
[----:B------:R-:W-:Y:S02]  /*d850*/  LOP3.LUT R2, R21, 0x1, RZ, 0xc0, !PT ;  /* 0x0000000115027812 */ /* 0x000fe400078ec0ff */
[----:B------:R-:W-:Y:S02]  /*d860*/  LEA.HI R0, R0, R0, RZ, 0x1d ;  /* 0x0000000000007211 */ /* 0x000fe400078fe8ff */
[----:B------:R-:W-:Y:S02]  /*d870*/  ISETP.NE.U32.AND P4, PT, R2, 0x1, PT ;  /* 0x000000010200780c */ /* 0x000fe40003f85070 */
[----:B------:R-:W-:Y:S02]  /*d880*/  LEA R0, R119, R0, 0x1 ;  /* 0x0000000077007211 */ /* 0x000fe400078e08ff */
[----:B------:R-:W-:-:S02]  /*d890*/  F2FP.BF16.F32.PACK_AB R6, R6, R124 ;  /* 0x0000007c0606723e */ /* 0x000fc400000010ff */
[----:B------:R-:W-:Y:S02]  /*d8a0*/  F2FP.BF16.F32.PACK_AB R10, R10, R4 ;  /* 0x000000040a0a723e */ /* 0x000fe400000010ff */
[----:B------:R-:W-:Y:S01]  /*d8b0*/  LEA R0, R0, UR4, 0x1 ;  /* 0x0000000400007c11 */ /* 0x000fe2000f8e08ff */
[----:B------:R-:W-:Y:S01]  /*d8c0*/  @UP0 ULDC.64 UR4, c[0x0][0x298] ;  /* 0x0000a60000040ab9 */ /* 0x000fe20000000a00 */
[----:B------:R-:W-:Y:S01]  /*d8d0*/  MOV R4, 0x20 ;  /* 0x0000002000047802 */ /* 0x000fe20000000f00 */
[----:B------:R-:W-:Y:S01]  /*d8e0*/  @UP0 UIMAD.WIDE.U32 UR8, UR12, UR4, URZ ;  /* 0x000000040c0802a5 */ /* 0x000fe2000f8e003f */
[----:B------:R-:W-:Y:S01]  /*d8f0*/  F2FP.BF16.F32.PACK_AB R5, R5, R126 ;  /* 0x0000007e0505723e */ /* 0x000fe200000010ff */
[----:B------:R1:W-:Y:S01]  /*d900*/  STS [R0], R6 ;  /* 0x0000000600007388 */ /* 0x0003e20000000800 */
[----:B------:R-:W-:Y:S01]  /*d910*/  SEL R4, R4, 0xffffffe0, !P1 ;  /* 0xffffffe004047807 */ /* 0x000fe20004800000 */
[----:B------:R-:W-:Y:S01]  /*d920*/  @UP0 UIMAD UR6, UR12, UR5, UR9 ;  /* 0x000000050c0602a4 */ /* 0x000fe2000f8e0209 */
[----:B------:R-:W-:Y:S01]  /*d930*/  IADD3 R2, R0, -0x10, RZ ;  /* 0xfffffff000027810 */ /* 0x000fe20007ffe0ff */
[----:B------:R2:W-:Y:S01]  /*d940*/  STS [R0+0x400], R5 ;  /* 0x0004000500007388 */ /* 0x0005e20000000800 */
[----:B------:R-:W-:-:S02]  /*d950*/  F2FP.BF16.F32.PACK_AB R7, R7, R120 ;  /* 0x000000780707723e */ /* 0x000fc400000010ff */
[----:B------:R-:W-:Y:S02]  /*d960*/  F2FP.BF16.F32.PACK_AB R9, R9, R122 ;  /* 0x0000007a0909723e */ /* 0x000fe400000010ff */
[----:B------:R-:W-:Y:S02]  /*d970*/  @P4 IADD3 R2, R0, 0x10, RZ ;  /* 0x0000001000024810 */ /* 0x000fe40007ffe0ff */
[----:B------:R-:W-:Y:S02]  /*d980*/  F2FP.BF16.F32.PACK_AB R8, R8, R23 ;  /* 0x000000170808723e */ /* 0x000fe400000010ff */
[----:B------:R-:W-:Y:S01]  /*d990*/  F2FP.BF16.F32.PACK_AB R11, R11, R38 ;  /* 0x000000260b0b723e */ /* 0x000fe200000010ff */
[----:B------:R3:W-:Y:S01]  /*d9a0*/  STS [R2], R7 ;  /* 0x0000000702007388 */ /* 0x0007e20000000800 */
[----:B------:R-:W-:Y:S02]  /*d9b0*/  F2FP.BF16.F32.PACK_AB R12, R12, R44 ;  /* 0x0000002c0c0c723e */ /* 0x000fe400000010ff */
[----:B------:R-:W-:Y:S01]  /*d9c0*/  F2FP.BF16.F32.PACK_AB R15, R15, R46 ;  /* 0x0000002e0f0f723e */ /* 0x000fe200000010ff */
[----:B------:R4:W-:Y:S01]  /*d9d0*/  STS [R2+0x400], R9 ;  /* 0x0004000902007388 */ /* 0x0009e20000000800 */
[----:B------:R-:W-:-:S02]  /*d9e0*/  F2FP.BF16.F32.PACK_AB R14, R14, R48 ;  /* 0x000000300e0e723e */ /* 0x000fc400000010ff */
[----:B------:R-:W-:Y:S02]  /*d9f0*/  F2FP.BF16.F32.PACK_AB R20, R20, R50 ;  /* 0x000000321414723e */ /* 0x000fe400000010ff */
[----:B------:R-:W-:Y:S02]  /*da00*/  F2FP.BF16.F32.PACK_AB R19, R19, R52 ;  /* 0x000000341313723e */ /* 0x000fe400000010ff */
[----:B-1----:R-:W-:Y:S02]  /*da10*/  MOV R6, 0x40 ;  /* 0x0000004000067802 */ /* 0x002fe40000000f00 */
[----:B------:R-:W-:Y:S02]  /*da20*/  F2FP.BF16.F32.PACK_AB R18, R18, R54 ;  /* 0x000000361212723e */ /* 0x000fe400000010ff */
[----:B--2---:R-:W-:Y:S02]  /*da30*/  IADD3 R5, R0, R4, RZ ;  /* 0x0000000400057210 */ /* 0x004fe40007ffe0ff */
[----:B------:R-:W-:-:S02]  /*da40*/  SEL R6, R6, 0xffffffc0, !P2 ;  /* 0xffffffc006067807 */ /* 0x000fc40005000000 */
[----:B------:R-:W-:Y:S01]  /*da50*/  IADD3 R4, R4, R2, RZ ;  /* 0x0000000204047210 */ /* 0x000fe20007ffe0ff */
[----:B------:R1:W-:Y:S01]  /*da60*/  STS [R5], R8 ;  /* 0x0000000805007388 */ /* 0x0003e20000000800 */
[----:B------:R-:W-:Y:S02]  /*da70*/  F2FP.BF16.F32.PACK_AB R16, R16, R58 ;  /* 0x0000003a1010723e */ /* 0x000fe400000010ff */
[----:B------:R-:W-:Y:S01]  /*da80*/  PLOP3.LUT P1, PT, PT, PT, UP0, 0x80, 0x0 ;  /* 0x000000000000781c */ /* 0x000fe20003f2f008 */
[----:B------:R-:W-:Y:S01]  /*da90*/  STS [R5+0x400], R11 ;  /* 0x0004000b05007388 */ /* 0x000fe20000000800 */
[----:B---3--:R-:W-:Y:S02]  /*daa0*/  IADD3 R7, R5, R6, RZ ;  /* 0x0000000605077210 */ /* 0x008fe40007ffe0ff */
[----:B------:R-:W-:Y:S01]  /*dab0*/  F2FP.BF16.F32.PACK_AB R17, R17, R56 ;  /* 0x000000381111723e */ /* 0x000fe200000010ff */
[----:B------:R-:W-:Y:S01]  /*dac0*/  STS [R4], R10 ;  /* 0x0000000a04007388 */ /* 0x000fe20000000800 */
[----:B----4-:R-:W-:-:S02]  /*dad0*/  IADD3 R9, R0, R6, RZ ;  /* 0x0000000600097210 */ /* 0x010fc40007ffe0ff */
[----:B------:R-:W-:Y:S01]  /*dae0*/  F2FP.BF16.F32.PACK_AB R43, R61, R60 ;  /* 0x0000003c3d2b723e */ /* 0x000fe200000010ff */
[----:B------:R-:W-:Y:S01]  /*daf0*/  STS [R4+0x400], R13 ;  /* 0x0004000d04007388 */ /* 0x000fe20000000800 */
[----:B------:R-:W-:Y:S02]  /*db00*/  F2FP.BF16.F32.PACK_AB R42, R42, R62 ;  /* 0x0000003e2a2a723e */ /* 0x000fe400000010ff */
[----:B------:R-:W-:Y:S01]  /*db10*/  F2FP.BF16.F32.PACK_AB R41, R41, R64 ;  /* 0x000000402929723e */ /* 0x000fe200000010ff */
[----:B------:R-:W-:Y:S01]  /*db20*/  STS [R9], R12 ;  /* 0x0000000c09007388 */ /* 0x000fe20000000800 */
[----:B------:R-:W-:Y:S02]  /*db30*/  F2FP.BF16.F32.PACK_AB R40, R40, R66 ;  /* 0x000000422828723e */ /* 0x000fe400000010ff */
[----:B------:R-:W-:Y:S01]  /*db40*/  F2FP.BF16.F32.PACK_AB R39, R69, R68 ;  /* 0x000000444527723e */ /* 0x000fe200000010ff */
[----:B------:R-:W-:Y:S01]  /*db50*/  STS [R9+0x400], R15 ;  /* 0x0004000f09007388 */ /* 0x000fe20000000800 */
[----:B------:R-:W-:-:S02]  /*db60*/  F2FP.BF16.F32.PACK_AB R38, R71, R70 ;  /* 0x000000464726723e */ /* 0x000fc400000010ff */
[----:B------:R-:W-:Y:S02]  /*db70*/  F2FP.BF16.F32.PACK_AB R37, R37, R72 ;  /* 0x000000482525723e */ /* 0x000fe400000010ff */
[----:B-1----:R-:W-:Y:S02]  /*db80*/  IADD3 R8, R6, R2, RZ ;  /* 0x0000000206087210 */ /* 0x002fe40007ffe0ff */
[----:B------:R-:W-:Y:S02]  /*db90*/  IADD3 R6, R4, R6, RZ ;  /* 0x0000000604067210 */ /* 0x000fe40007ffe0ff */
[----:B------:R-:W-:Y:S01]  /*dba0*/  F2FP.BF16.F32.PACK_AB R36, R36, R74 ;  /* 0x0000004a2424723e */ /* 0x000fe200000010ff */
[----:B------:R-:W-:Y:S01]  /*dbb0*/  STS [R8], R14 ;  /* 0x0000000e08007388 */ /* 0x000fe20000000800 */
[----:B------:R-:W-:Y:S02]  /*dbc0*/  F2FP.BF16.F32.PACK_AB R35, R35, R76 ;  /* 0x0000004c2323723e */ /* 0x000fe400000010ff */
[----:B------:R-:W-:Y:S01]  /*dbd0*/  F2FP.BF16.F32.PACK_AB R34, R34, R78 ;  /* 0x0000004e2222723e */ /* 0x000fe200000010ff */
[----:B------:R-:W-:Y:S01]  /*dbe0*/  STS [R8+0x400], R20 ;  /* 0x0004001408007388 */ /* 0x000fe20000000800 */
        /* <DEDUP_REMOVED lines=8> */
[----:B------:R-:W-:Y:S01]  /*dc70*/  STS [R6+0x400], R16 ;  /* 0x0004001006007388 */ /* 0x000fe20000000800 */
[----:B------:R-:W-:-:S02]  /*dc80*/  F2FP.BF16.F32.PACK_AB R25, R25, R92 ;  /* 0x0000005c1919723e */ /* 0x000fc400000010ff */
[----:B------:R-:W-:Y:S01]  /*dc90*/  F2FP.BF16.F32.PACK_AB R24, R24, R94 ;  /* 0x0000005e1818723e */ /* 0x000fe200000010ff */
[----:B------:R3:W-:Y:S01]  /*dca0*/  STS [R6], R17 ;  /* 0x0000001106007388 */ /* 0x0007e20000000800 */
[----:B------:R-:W-:Y:S02]  /*dcb0*/  F2FP.BF16.F32.PACK_AB R23, R97, R96 ;  /* 0x000000606117723e */ /* 0x000fe400000010ff */
[----:B------:R-:W-:Y:S02]  /*dcc0*/  F2FP.BF16.F32.PACK_AB R22, R22, R98 ;  /* 0x000000621616723e */ /* 0x000fe400000010ff */
[----:B-1----:R-:W-:Y:S02]  /*dcd0*/  F2FP.BF16.F32.PACK_AB R19, R101, R100 ;  /* 0x000000646513723e */ /* 0x002fe400000010ff */
[----:B--2---:R-:W-:Y:S02]  /*dce0*/  F2FP.BF16.F32.PACK_AB R18, R103, R102 ;  /* 0x000000666712723e */ /* 0x004fe400000010ff */
[----:B---3--:R-:W-:Y:S01]  /*dcf0*/  F2FP.BF16.F32.PACK_AB R17, R105, R104 ;  /* 0x000000686911723e */ /* 0x008fe200000010ff */
[----:B------:R-:W-:Y:S06]  /*dd00*/  @P1 BRA `(.L_x_895) ;  /* 0x00000000001c1947 */ /* 0x000fec0003800000 */
[----:B------:R-:W1:Y:S01]  /*dd10*/  S2UR UR7, SR_CTAID.Y ;  /* 0x00000000000779c3 */ /* 0x000e620000002600 */
[----:B------:R-:W-:Y:S01]  /*dd20*/  ULDC.64 UR4, c[0x0][0x290] ;  /* 0x0000a40000047ab9 */ /* 0x000fe20000000a00 */
[----:B-1----:R-:W-:Y:S02]  /*dd30*/  USHF.R.S32.HI UR6, URZ, 0x1f, UR7 ;  /* 0x0000001f3f067899 */ /* 0x002fe40008011407 */
[----:B------:R-:W-:Y:S02]  /*dd40*/  UIMAD.WIDE.U32 UR8, UR7, UR4, URZ ;  /* 0x00000004070872a5 */ /* 0x000fe4000f8e003f */
[----:B------:R-:W-:-:S04]  /*dd50*/  UIMAD UR6, UR6, UR4, URZ ;  /* 0x00000004060672a4 */ /* 0x000fc8000f8e023f */
[----:B------:R-:W-:-:S04]  /*dd60*/  UIMAD UR6, UR7, UR5, UR6 ;  /* 0x00000005070672a4 */ /* 0x000fc8000f8e0206 */
[----:B------:R-:W-:-:S12]  /*dd70*/  UIADD3 UR6, UR9, UR6, URZ ;  /* 0x0000000609067290 */ /* 0x000fd8000fffe03f */
.L_x_895:
[----:B------:R-:W-:Y:S01]  /*dd80*/  ULDC.U8 UR4, c[0x0][0x3d8] ;  /* 0x0000f60000047ab9 */ /* 0x000fe20000000000 */
[----:B------:R-:W-:Y:S01]  /*dd90*/  ULDC.U8 UR7, c[0x0][0x3d9] ;  /* 0x0000f64000077ab9 */ /* 0x000fe20000000000 */
[----:B------:R-:W-:Y:S02]  /*dda0*/  ISETP.NE.AND P4, PT, RZ, UR4, PT ;  /* 0x00000004ff007c0c */ /* 0x000fe4000bf85270 */
[----:B------:R-:W-:Y:S02]  /*ddb0*/  CS2R R20, SRZ ;  /* 0x0000000000147805 */ /* 0x000fe4000001ff00 */
[----:B------:R-:W-:Y:S02]  /*ddc0*/  F2FP.BF16.F32.PACK_AB R16, R107, R106 ;  /* 0x0000006a6b10723e */ /* 0x000fe400000010ff */
[----:B------:R-:W-:Y:S02]  /*ddd0*/  ISETP.NE.OR P1, PT, RZ, UR7, !P4 ;  /* 0x00000007ff007c0c */ /* 0x000fe4000e725670 */
        /* <DEDUP_REMOVED lines=8> */
[----:B------:R-:W-:Y:S01]  /*de60*/  PLOP3.LUT P5, PT, PT, PT, PT, 0x8, 0x0 ;  /* 0x000000000000781c */ /* 0x000fe20003fae170 */
[----:B------:R-:W-:-:S12]  /*de70*/  @P1 BRA `(.L_x_896) ;  /* 0x0000000000201947 */ /* 0x000fd80003800000 */
[----:B------:R-:W1:Y:S01]  /*de80*/  S2UR UR4, SR_CTAID.Y ;  /* 0x00000000000479c3 */ /* 0x000e620000002600 */
[----:B------:R-:W-:Y:S01]  /*de90*/  ULDC UR5, c[0x0][0x2c4] ;  /* 0x0000b10000057ab9 */ /* 0x000fe20000000800 */
[----:B------:R-:W-:Y:S01]  /*dea0*/  PLOP3.LUT P5, PT, PT, PT, PT, 0x80, 0x0 ;  /* 0x000000000000781c */ /* 0x000fe20003faf070 */
[----:B-1----:R-:W-:-:S04]  /*deb0*/  UIMAD UR4, UR4, UR5, URZ ;  /* 0x00000005040472a4 */ /* 0x002fc8000f8e023f */
[----:B------:R-:W-:-:S04]  /*dec0*/  USEL UR12, UR4, UR12, !UP0 ;  /* 0x0000000c040c7287 */ /* 0x000fc8000c000000 */
[----:B------:R-:W-:Y:S02]  /*ded0*/  USHF.R.S32.HI UR4, URZ, 0x1f, UR12 ;  /* 0x0000001f3f047899 */ /* 0x000fe4000801140c */
[----:B------:R-:W-:-:S04]  /*dee0*/  IMAD.U32 R20, RZ, RZ, UR12 ;  /* 0x0000000cff147e24 */ /* 0x000fc8000f8e00ff */
[----:B------:R-:W-:-:S07]  /*def0*/  MOV R21, UR4 ;  /* 0x0000000400157c02 */ /* 0x000fce0008000f00 */
.L_x_896:
[----:B------:R-:W-:Y:S01]  /*df00*/  ISETP.NE.AND P1, PT, RZ, UR7, PT ;  /* 0x00000007ff007c0c */ /* 0x000fe2000bf25270 */
[----:B------:R-:W-:Y:S01]  /*df10*/  STS [R0+0x2000], R43 ;  /* 0x0020002b00007388 */ /* 0x000fe20000000800 */
[----:B------:R-:W-:Y:S01]  /*df20*/  PLOP3.LUT P2, PT, PT, PT, PT, 0x8, 0x0 ;  /* 0x000000000000781c */ /* 0x000fe20003f4e170 */
[----:B------:R-:W1:Y:S01]  /*df30*/  S2UR UR4, SR_CTAID.X ;  /* 0x00000000000479c3 */ /* 0x000e620000002500 */
[----:B------:R-:W-:Y:S01]  /*df40*/  BSSY B0, `(.L_x_897) ;  /* 0x0000075000007945 */ /* 0x000fe20003800000 */
[----:B------:R-:W-:Y:S04]  /*df50*/  STS [R0+0x2400], R42 ;  /* 0x0024002a00007388 */ /* 0x000fe80000000800 */
[----:B------:R-:W-:Y:S04]  /*df60*/  STS [R2+0x2000], R41 ;  /* 0x0020002902007388 */ /* 0x000fe80000000800 */
[----:B------:R2:W-:Y:S01]  /*df70*/  STS [R2+0x2400], R40 ;  /* 0x0024002802007388 */ /* 0x0005e20000000800 */
[----:B------:R-:W-:-:S03]  /*df80*/  @!P1 PLOP3.LUT P2, PT, P4, PT, PT, 0x80, 0x0 ;  /* 0x000000000000981c */ /* 0x000fc6000274f070 */
[----:B------:R-:W-:Y:S04]  /*df90*/  STS [R5+0x2000], R39 ;  /* 0x0020002705007388 */ /* 0x000fe80000000800 */
[----:B------:R-:W-:Y:S04]  /*dfa0*/  STS [R5+0x2400], R38 ;  /* 0x0024002605007388 */ /* 0x000fe80000000800 */
[----:B------:R-:W-:Y:S01]  /*dfb0*/  STS [R4+0x2000], R37 ;  /* 0x0020002504007388 */ /* 0x000fe20000000800 */
[----:B-1----:R-:W-:-:S03]  /*dfc0*/  UIMAD UR7, UR4, -0x40, UR14 ;  /* 0xffffffc0040778a4 */ /* 0x002fc6000f8e020e */
[----:B------:R-:W-:Y:S04]  /*dfd0*/  STS [R4+0x2400], R36 ;  /* 0x0024002404007388 */ /* 0x000fe80000000800 */
[----:B------:R-:W-:Y:S04]  /*dfe0*/  STS [R9+0x2000], R35 ;  /* 0x0020002309007388 */ /* 0x000fe80000000800 */
[----:B------:R-:W-:Y:S04]  /*dff0*/  STS [R9+0x2400], R34 ;  /* 0x0024002209007388 */ /* 0x000fe80000000800 */
[----:B------:R1:W-:Y:S04]  /*e000*/  STS [R8+0x2000], R29 ;  /* 0x0020001d08007388 */ /* 0x0003e80000000800 */
[----:B------:R-:W-:Y:S04]  /*e010*/  STS [R8+0x2400], R31 ;  /* 0x0024001f08007388 */ /* 0x000fe80000000800 */
[----:B------:R-:W-:Y:S04]  /*e020*/  STS [R7+0x2000], R30 ;  /* 0x0020001e07007388 */ /* 0x000fe80000000800 */
[----:B------:R-:W-:Y:S01]  /*e030*/  STS [R7+0x2400], R28 ;  /* 0x0024001c07007388 */ /* 0x000fe20000000800 */
[----:B--2---:R-:W2:Y:S03]  /*e040*/  S2R R40, SR_TID.X ;  /* 0x0000000000287919 */ /* 0x004ea60000002100 */
[----:B------:R-:W-:Y:S04]  /*e050*/  STS [R6+0x2000], R27 ;  /* 0x0020001b06007388 */ /* 0x000fe80000000800 */
[----:B------:R-:W-:Y:S01]  /*e060*/  STS [R6+0x2400], R26 ;  /* 0x0024001a06007388 */ /* 0x000fe20000000800 */
[----:B-1----:R-:W1:Y:S03]  /*e070*/  @!P1 LDC R29, c[0x0][0x2c4] ;  /* 0x0000b100ff1d9b82 */ /* 0x002e660000000800 */
[----:B------:R-:W-:Y:S04]  /*e080*/  STS [R0+0x4000], R25 ;  /* 0x0040001900007388 */ /* 0x000fe80000000800 */
[----:B------:R-:W-:Y:S04]  /*e090*/  STS [R0+0x4400], R24 ;  /* 0x0044001800007388 */ /* 0x000fe80000000800 */
[----:B------:R-:W-:Y:S04]  /*e0a0*/  STS [R2+0x4000], R23 ;  /* 0x0040001702007388 */ /* 0x000fe80000000800 */
[----:B------:R3:W-:Y:S04]  /*e0b0*/  STS [R2+0x4400], R22 ;  /* 0x0044001602007388 */ /* 0x0007e80000000800 */
[----:B------:R-:W-:Y:S04]  /*e0c0*/  STS [R5+0x4000], R19 ;  /* 0x0040001305007388 */ /* 0x000fe80000000800 */
[----:B------:R-:W-:Y:S01]  /*e0d0*/  STS [R5+0x4400], R18 ;  /* 0x0044001205007388 */ /* 0x000fe20000000800 */
[----:B-1----:R-:W1:Y:S03]  /*e0e0*/  @P2 LDC R29, c[0x0][0x2e4] ;  /* 0x0000b900ff1d2b82 */ /* 0x002e660000000800 */
[----:B------:R2:W-:Y:S04]  /*e0f0*/  STS [R4+0x4000], R17 ;  /* 0x0040001104007388 */ /* 0x0005e80000000800 */
[----:B------:R4:W-:Y:S04]  /*e100*/  STS [R4+0x4400], R16 ;  /* 0x0044001004007388 */ /* 0x0009e80000000800 */
[----:B------:R-:W-:Y:S04]  /*e110*/  STS [R9+0x4000], R15 ;  /* 0x0040000f09007388 */ /* 0x000fe80000000800 */
[----:B------:R5:W-:Y:S01]  /*e120*/  STS [R9+0x4400], R14 ;  /* 0x0044000e09007388 */ /* 0x000be20000000800 */
[----:B---3--:R-:W-:-:S03]  /*e130*/  @P1 IMAD.MOV.U32 R2, RZ, RZ, 0x1 ;  /* 0x00000001ff021424 */ /* 0x008fc600078e00ff */
[----:B------:R-:W-:Y:S04]  /*e140*/  STS [R8+0x4000], R13 ;  /* 0x0040000d08007388 */ /* 0x000fe80000000800 */
[----:B------:R3:W-:Y:S04]  /*e150*/  STS [R8+0x4400], R12 ;  /* 0x0044000c08007388 */ /* 0x0007e80000000800 */
[----:B------:R1:W-:Y:S01]  /*e160*/  STS [R7+0x4000], R11 ;  /* 0x0040000b07007388 */ /* 0x0003e20000000800 */
[----:B--2---:R-:W-:-:S03]  /*e170*/  SHF.R.S32.HI R17, RZ, 0x1f, R40 ;  /* 0x0000001fff117819 */ /* 0x004fc60000011428 */
[----:B------:R2:W-:Y:S01]  /*e180*/  STS [R7+0x4400], R10 ;  /* 0x0044000a07007388 */ /* 0x0005e20000000800 */
[----:B----4-:R-:W4:Y:S01]  /*e190*/  @P1 LDC.64 R4, c[0x0][0x2c0] ;  /* 0x0000b000ff041b82 */ /* 0x010f220000000a00 */
[----:B------:R-:W-:Y:S02]  /*e1a0*/  LEA.HI R17, R17, R40, RZ, 0x3 ;  /* 0x0000002811117211 */ /* 0x000fe400078f18ff */
[----:B------:R-:W-:Y:S01]  /*e1b0*/  STS [R6+0x4000], R33 ;  /* 0x0040002106007388 */ /* 0x000fe20000000800 */
[----:B------:R-:W-:Y:S02]  /*e1c0*/  LEA.HI R16, R138, R137, RZ, 0x3 ;  /* 0x000000898a107211 */ /* 0x000fe400078f18ff */
[----:B------:R-:W-:Y:S01]  /*e1d0*/  LOP3.LUT R0, R17, 0xfffffff8, RZ, 0xc0, !PT ;  /* 0xfffffff811007812 */ /* 0x000fe200078ec0ff */
[----:B------:R4:W-:Y:S01]  /*e1e0*/  STS [R6+0x4400], R32 ;  /* 0x0044002006007388 */ /* 0x0009e20000000800 */
[----:B-----5:R-:W5:Y:S08]  /*e1f0*/  @P0 LDC R14, c[0x0][0x2e8] ;  /* 0x0000ba00ff0e0b82 */ /* 0x020f700000000800 */
[----:B------:R-:W-:Y:S01]  /*e200*/  BAR.SYNC.DEFER_BLOCKING 0x0 ;  /* 0x0000000000007b1d */ /* 0x000fe20000010000 */
[----:B---3--:R-:W-:-:S07]  /*e210*/  SHF.R.S32.HI R12, RZ, 0x3, R16 ;  /* 0x00000003ff0c7819 */ /* 0x008fce0000011410 */
[----:B------:R-:W3:Y:S01]  /*e220*/  @!P1 LDC R13, c[0x0][0x270] ;  /* 0x00009c00ff0d9b82 */ /* 0x000ee20000000800 */
[----:B------:R-:W5:Y:S01]  /*e230*/  S2R R15, SR_CTAID.Y ;  /* 0x00000000000f7919 */ /* 0x000f620000002600 */
[----:B-1----:R-:W-:Y:S01]  /*e240*/  IMAD.IADD R11, R40, 0x1, -R0 ;  /* 0x00000001280b7824 */ /* 0x002fe200078e0a00 */
[----:B------:R-:W-:Y:S01]  /*e250*/  ISETP.GE.AND P4, PT, R12, UR7, PT ;  /* 0x000000070c007c0c */ /* 0x000fe2000bf86270 */
[----:B------:R-:W1:Y:S01]  /*e260*/  S2R R18, SR_CTAID.Z ;  /* 0x0000000000127919 */ /* 0x000e620000002700 */
[----:B--2---:R-:W2:Y:S03]  /*e270*/  @P3 MUFU.LG2 R7, R117 ;  /* 0x0000007500073308 */ /* 0x004ea60000000c00 */
[----:B------:R-:W1:Y:S01]  /*e280*/  @P1 LDC R8, c[0x0][0x2c0] ;  /* 0x0000b000ff081b82 */ /* 0x000e620000000800 */
[----:B----4-:R-:W-:Y:S01]  /*e290*/  @P1 IMAD R0, R5, R4, RZ ;  /* 0x0000000405001224 */ /* 0x010fe200078e02ff */
[----:B------:R-:W-:Y:S01]  /*e2a0*/  LEA.HI.SX32 R5, R16, 0x10, 0x1d ;  /* 0x0000001010057811 */ /* 0x000fe200078feaff */
[----:B------:R-:W-:-:S02]  /*e2b0*/  @!P1 IMAD.MOV.U32 R0, RZ, RZ, R29 ;  /* 0x000000ffff009224 */ /* 0x000fc400078e001d */
[----:B------:R-:W-:Y:S01]  /*e2c0*/  IMAD.SHL.U32 R24, R11, 0x8, RZ ;  /* 0x000000080b187824 */ /* 0x000fe200078e00ff */
[----:B------:R-:W-:Y:S02]  /*e2d0*/  ISETP.GE.AND P2, PT, R5, UR7, PT ;  /* 0x0000000705007c0c */ /* 0x000fe4000bf46270 */
[----:B------:R-:W4:Y:S01]  /*e2e0*/  @P3 LDC R10, c[0x0][0x2e8] ;  /* 0x0000ba00ff0a3b82 */ /* 0x000f220000000800 */
[----:B------:R-:W-:Y:S01]  /*e2f0*/  LOP3.LUT R6, R136, 0xffffffe0, RZ, 0xc0, !PT ;  /* 0xffffffe088067812 */ /* 0x000fe200078ec0ff */
[----:B------:R1:W1:Y:S04]  /*e300*/  LDS.128 R36, [R203+0x1800] ;  /* 0x00180000cb247984 */ /* 0x0002680000000c00 */
[----:B------:R1:W1:Y:S01]  /*e310*/  LDS.128 R32, [R203+0x3800] ;  /* 0x00380000cb207984 */ /* 0x0002620000000c00 */
[----:B------:R-:W-:-:S02]  /*e320*/  IMAD.IADD R9, R137, 0x1, -R6 ;  /* 0x0000000189097824 */ /* 0x000fc400078e0a06 */
[----:B--2---:R-:W-:Y:S01]  /*e330*/  @P3 FMUL.FTZ R5, R7, 0.69314718246459960938 ;  /* 0x3f31721807053820 */ /* 0x004fe20000410000 */
[----:B---3--:R-:W-:Y:S01]  /*e340*/  @!P1 IMAD R2, R29, R13, RZ ;  /* 0x0000000d1d029224 */ /* 0x008fe200078e02ff */
[----:B------:R-:W2:Y:S01]  /*e350*/  @P0 MUFU.LG2 R6, R118 ;  /* 0x0000007600060308 */ /* 0x000ea20000000c00 */
[----:B------:R-:W-:Y:S02]  /*e360*/  IMAD.MOV.U32 R13, RZ, RZ, 0x7f800000 ;  /* 0x7f800000ff0d7424 */ /* 0x000fe400078e00ff */
[----:B------:R-:W-:Y:S02]  /*e370*/  @!P1 IMAD.MOV.U32 R8, RZ, RZ, 0x1 ;  /* 0x00000001ff089424 */ /* 0x000fe400078e00ff */
[----:B-----5:R-:W-:Y:S01]  /*e380*/  IMAD R4, R15, R2, RZ ;  /* 0x000000020f047224 */ /* 0x020fe200078e02ff */
[----:B------:R-:W-:Y:S01]  /*e390*/  LEA.HI.SX32 R2, R16, 0x20, 0x1d ;  /* 0x0000002010027811 */ /* 0x000fe200078feaff */
[----:B------:R-:W-:-:S03]  /*e3a0*/  IMAD.MOV.U32 R15, RZ, RZ, 0x7f800000 ;  /* 0x7f800000ff0f7424 */ /* 0x000fc600078e00ff */
[----:B------:R-:W-:Y:S01]  /*e3b0*/  ISETP.GE.AND P1, PT, R2, UR7, PT ;  /* 0x0000000702007c0c */ /* 0x000fe2000bf26270 */
[----:B----4-:R-:W-:Y:S01]  /*e3c0*/  @P3 FFMA.FTZ R15, R116, R10, R5 ;  /* 0x0000000a740f3223 */ /* 0x010fe20000010005 */
[----:B------:R-:W-:Y:S01]  /*e3d0*/  SEL R2, R4, RZ, !P5 ;  /* 0x000000ff04027207 */ /* 0x000fe20006800000 */
[----:B-1----:R-:W-:Y:S01]  /*e3e0*/  IMAD R4, R8, UR4, RZ ;  /* 0x0000000408047c24 */ /* 0x002fe2000f8e02ff */
[----:B------:R-:W-:Y:S01]  /*e3f0*/  LOP3.LUT P5, RZ, R9, 0x3, RZ, 0xc0, !PT ;  /* 0x0000000309ff7812 */ /* 0x000fe200078ac0ff */
[----:B--2---:R-:W-:Y:S02]  /*e400*/  @P0 FMUL.FTZ R5, R6, 0.69314718246459960938 ;  /* 0x3f31721806050820 */ /* 0x004fe40000410000 */
[----:B------:R-:W-:Y:S02]  /*e410*/  IMAD R2, R18, R0, R2 ;  /* 0x0000000012027224 */ /* 0x000fe400078e0202 */
[----:B------:R-:W-:Y:S02]  /*e420*/  IMAD.SHL.U32 R0, R4, 0x40, RZ ;  /* 0x0000004004007824 */ /* 0x000fe400078e00ff */
[----:B------:R-:W-:-:S03]  /*e430*/  @P0 FFMA.FTZ R13, R3, R14, R5 ;  /* 0x0000000e030d0223 */ /* 0x000fc60000010005 */
[----:B------:R-:W-:Y:S02]  /*e440*/  IADD3 R12, P6, P3, R0, R20, R2 ;  /* 0x00000014000c7210 */ /* 0x000fe40007bde002 */
[----:B------:R-:W-:Y:S02]  /*e450*/  SHF.R.S32.HI R4, RZ, 0x1f, R0 ;  /* 0x0000001fff047819 */ /* 0x000fe40000011400 */
[----:B------:R-:W-:-:S04]  /*e460*/  SHF.R.S32.HI R2, RZ, 0x1f, R2 ;  /* 0x0000001fff027819 */ /* 0x000fc80000011402 */
[----:B------:R-:W-:Y:S01]  /*e470*/  IADD3.X R9, R4, R21, R2, P6, P3 ;  /* 0x0000001504097210 */ /* 0x000fe200037e6402 */
[----:B------:R-:W-:Y:S06]  /*e480*/  @P5 BRA `(.L_x_898) ;  /* 0x0000000000805947 */ /* 0x000fec0003800000 */
[----:B------:R-:W1:Y:S01]  /*e490*/  S2R R4, SR_TID.X ;  /* 0x0000000000047919 */ /* 0x000e620000002100 */
[----:B------:R-:W-:Y:S01]  /*e4a0*/  UIMAD UR5, UR4, -0x40, UR14 ;  /* 0xffffffc0040578a4 */ /* 0x000fe2000f8e020e */
[----:B-1----:R-:W-:-:S04]  /*e4b0*/  SHF.R.S32.HI R2, RZ, 0x1f, R4 ;  /* 0x0000001fff027819 */ /* 0x002fc80000011404 */
[----:B------:R-:W-:-:S04]  /*e4c0*/  LEA.HI R2, R2, R4, RZ, 0x5 ;  /* 0x0000000402027211 */ /* 0x000fc800078f28ff */
[----:B------:R-:W-:Y:S02]  /*e4d0*/  LOP3.LUT R0, R2, 0xffffffe0, RZ, 0xc0, !PT ;  /* 0xffffffe002007812 */ /* 0x000fe400078ec0ff */
[--C-:B------:R-:W-:Y:S02]  /*e4e0*/  SHF.R.S32.HI R3, RZ, 0x5, R2.reuse ;  /* 0x00000005ff037819 */ /* 0x100fe40000011402 */
[----:B------:R-:W-:Y:S01]  /*e4f0*/  SHF.R.S32.HI R2, RZ, 0x1f, R2 ;  /* 0x0000001fff027819 */ /* 0x000fe20000011402 */
[----:B------:R-:W-:-:S03]  /*e500*/  IMAD.IADD R0, R4, 0x1, -R0 ;  /* 0x0000000104007824 */ /* 0x000fc600078e0a00 */
[----:B------:R-:W-:Y:S02]  /*e510*/  LEA.HI R2, R2, R3, RZ, 0x2 ;  /* 0x0000000302027211 */ /* 0x000fe400078f10ff */
[----:B------:R-:W-:Y:S02]  /*e520*/  SHF.R.S32.HI R4, RZ, 0x1f, R0 ;  /* 0x0000001fff047819 */ /* 0x000fe40000011400 */
[----:B------:R-:W-:Y:S02]  /*e530*/  LOP3.LUT R2, R2, 0xffffffc, RZ, 0xc0, !PT ;  /* 0x0ffffffc02027812 */ /* 0x000fe400078ec0ff */
[----:B------:R-:W-:-:S03]  /*e540*/  LEA.HI R0, R4, R0, RZ, 0x2 ;  /* 0x0000000004007211 */ /* 0x000fc600078f10ff */
[----:B------:R-:W-:Y:S01]  /*e550*/  IMAD.IADD R2, R3, 0x1, -R2 ;  /* 0x0000000103027824 */ /* 0x000fe200078e0a02 */
[----:B------:R-:W-:-:S05]  /*e560*/  SHF.R.S32.HI R0, RZ, 0x2, R0 ;  /* 0x00000002ff007819 */ /* 0x000fca0000011400 */
[----:B------:R-:W-:-:S04]  /*e570*/  IMAD R0, R2, 0x10, R0 ;  /* 0x0000001002007824 */ /* 0x000fc800078e0200 */
[C---:B------:R-:W-:Y:S01]  /*e580*/  VIADD R2, R0.reuse, 0x8 ;  /* 0x0000000800027836 */ /* 0x040fe20000000000 */
[----:B------:R-:W-:-:S04]  /*e590*/  ISETP.GE.AND P6, PT, R0, UR5, PT ;  /* 0x0000000500007c0c */ /* 0x000fc8000bfc6270 */
[----:B------:R-:W-:-:S09]  /*e5a0*/  ISETP.GE.AND P5, PT, R2, UR5, PT ;  /* 0x0000000502007c0c */ /* 0x000fd2000bfa6270 */
[----:B------:R-:W1:Y:S01]  /*e5b0*/  @!P6 LDC.64 R6, c[0x0][0x2b0] ;  /* 0x0000ac00ff06eb82 */ /* 0x000e620000000a00 */
[----:B------:R-:W-:-:S03]  /*e5c0*/  @!P6 IMAD R0, R0, R8, RZ ;  /* 0x000000080000e224 */ /* 0x000fc600078e02ff */
[----:B------:R-:W-:Y:S02]  /*e5d0*/  @!P5 IMAD R3, R2, R8, RZ ;  /* 0x000000080203d224 */ /* 0x000fe400078e02ff */
[CC--:B------:R-:W-:Y:S02]  /*e5e0*/  @!P6 IADD3 R2, P0, R0.reuse, R12.reuse, RZ ;  /* 0x0000000c0002e210 */ /* 0x0c0fe40007f1e0ff */
[----:B------:R-:W2:Y:S02]  /*e5f0*/  @!P5 LDC.64 R10, c[0x0][0x2b0] ;  /* 0x0000ac00ff0adb82 */ /* 0x000ea40000000a00 */
[----:B------:R-:W-:Y:S02]  /*e600*/  @!P6 LEA.HI.X.SX32 R5, R0, R9, 0x1, P0 ;  /* 0x000000090005e211 */ /* 0x000fe400000f0eff */
[----:B------:R-:W-:-:S04]  /*e610*/  @!P5 IADD3 R0, P0, R3, R12, RZ ;  /* 0x0000000c0300d210 */ /* 0x000fc80007f1e0ff */
[----:B------:R-:W-:Y:S02]  /*e620*/  @!P5 LEA.HI.X.SX32 R3, R3, R9, 0x1, P0 ;  /* 0x000000090303d211 */ /* 0x000fe400000f0eff */
[----:B-1----:R-:W-:-:S04]  /*e630*/  @!P6 LEA R4, P3, R2, R6, 0x2 ;  /* 0x000000060204e211 */ /* 0x002fc800078610ff */
[----:B------:R-:W-:Y:S02]  /*e640*/  @!P6 LEA.HI.X R5, R2, R7, R5, 0x2, P3 ;  /* 0x000000070205e211 */ /* 0x000fe400018f1405 */
[----:B--2---:R-:W-:-:S03]  /*e650*/  @!P5 LEA R2, P0, R0, R10, 0x2 ;  /* 0x0000000a0002d211 */ /* 0x004fc600078010ff */
[----:B------:R1:W-:Y:S01]  /*e660*/  @!P6 STG.E desc[UR20][R4.64], R15 ;  /* 0x0000000f0400e986 */ /* 0x0003e2000c101914 */
[----:B------:R-:W-:-:S05]  /*e670*/  @!P5 LEA.HI.X R3, R0, R11, R3, 0x2, P0 ;  /* 0x0000000b0003d211 */ /* 0x000fca00000f1403 */
[----:B------:R1:W-:Y:S04]  /*e680*/  @!P5 STG.E desc[UR20][R2.64], R13 ;  /* 0x0000000d0200d986 */ /* 0x0003e8000c101914 */
.L_x_898:
[----:B------:R-:W-:Y:S05]  /*e690*/  BSYNC B0 ;  /* 0x0000000000007941 */ /* 0x000fea0003800000 */
.L_x_897:
[----:B------:R2:W5:Y:S04]  /*e6a0*/  LDL R26, [R1+0x24] ;  /* 0x00002400011a7983 */ /* 0x0005680000100800 */
[----:B------:R2:W5:Y:S01]  /*e6b0*/  LDL R25, [R1+0x30] ;  /* 0x0000300001197983 */ /* 0x0005620000100800 */
[----:B------:R-:W-:Y:S01]  /*e6c0*/  SHF.R.S32.HI R6, RZ, 0x1f, R18 ;  /* 0x0000001fff067819 */ /* 0x000fe20000011412 */
[----:B------:R-:W-:Y:S01]  /*e6d0*/  ULDC.64 UR4, c[0x0][0x2a0] ;  /* 0x0000a80000047ab9 */ /* 0x000fe20000000a00 */
[----:B------:R-:W-:Y:S01]  /*e6e0*/  SHF.R.S32.HI R0, RZ, 0x1f, R24 ;  /* 0x0000001fff007819 */ /* 0x000fe20000011418 */
[----:B------:R2:W3:Y:S01]  /*e6f0*/  LDS.128 R20, [R203] ;  /* 0x00000000cb147984 */ /* 0x0004e20000000c00 */
[----:B-1----:R-:W-:Y:S01]  /*e700*/  IADD3 R4, P0, R24, UR8, RZ ;  /* 0x0000000818047c10 */ /* 0x002fe2000ff1e0ff */
[----:B------:R-:W-:Y:S01]  /*e710*/  BSSY B0, `(.L_x_899) ;  /* 0x000001f000007945 */ /* 0x000fe20003800000 */
[----:B------:R-:W-:Y:S01]  /*e720*/  LEA.HI.SX32 R3, R16, 0x30, 0x1d ;  /* 0x0000003010037811 */ /* 0x000fe200078feaff */
[----:B------:R2:W1:Y:S01]  /*e730*/  LDS.128 R12, [R203+0x4000] ;  /* 0x00400000cb0c7984 */ /* 0x0004620000000c00 */
[----:B------:R-:W-:Y:S01]  /*e740*/  IADD3.X R5, R0, UR6, RZ, P0, !PT ;  /* 0x0000000600057c10 */ /* 0x000fe200087fe4ff */
[----:B------:R-:W-:Y:S01]  /*e750*/  IMAD R0, R6, UR4, RZ ;  /* 0x0000000406007c24 */ /* 0x000fe2000f8e02ff */
[----:B------:R-:W-:Y:S01]  /*e760*/  SHF.R.S32.HI R2, RZ, 0x3, R17 ;  /* 0x00000003ff027819 */ /* 0x000fe20000011411 */
[----:B------:R-:W-:Y:S01]  /*e770*/  IMAD.U32 R6, RZ, RZ, UR13 ;  /* 0x0000000dff067e24 */ /* 0x000fe2000f8e00ff */
[----:B------:R-:W-:Y:S01]  /*e780*/  ISETP.GE.AND P0, PT, R3, UR7, PT ;  /* 0x0000000703007c0c */ /* 0x000fe2000bf06270 */
[C---:B------:R-:W-:Y:S01]  /*e790*/  IMAD R0, R18.reuse, UR5, R0 ;  /* 0x0000000512007c24 */ /* 0x040fe2000f8e0200 */
[----:B------:R-:W-:Y:S01]  /*e7a0*/  SHF.R.S32.HI R3, RZ, 0x1f, R2 ;  /* 0x0000001fff037819 */ /* 0x000fe20000011402 */
[----:B------:R-:W-:-:S02]  /*e7b0*/  IMAD.WIDE.U32 R10, R18, UR4, R4 ;  /* 0x00000004120a7c25 */ /* 0x000fc4000f8e0004 */
[----:B------:R2:W4:Y:S02]  /*e7c0*/  LDS.128 R16, [R203+0x2000] ;  /* 0x00200000cb107984 */ /* 0x0005240000000c00 */
        /* <DEDUP_REMOVED lines=9> */
[----:B-----5:R-:W-:Y:S02]  /*e860*/  ISETP.GE.AND P5, PT, R26, UR6, PT ;  /* 0x000000061a007c0c */ /* 0x020fe4000bfa6270 */
        /* <DEDUP_REMOVED lines=9> */
.L_x_900:
[----:B------:R-:W-:Y:S05]  /*e900*/  BSYNC B0 ;  /* 0x0000000000007941 */ /* 0x000fea0003800000 */
.L_x_899:
        /* <DEDUP_REMOVED lines=13> */
[----:B-----5:R-:W-:Y:S02]  /*e9e0*/  ISETP.GE.AND P3, PT, R26, UR6, PT ;  /* 0x000000061a007c0c */ /* 0x020fe4000bf66270 */
        /* <DEDUP_REMOVED lines=10> */
.L_x_902:
[----:B------:R-:W-:Y:S05]  /*ea90*/  BSYNC B0 ;  /* 0x0000000000007941 */ /* 0x000fea0003800000 */
.L_x_901:
        /* <DEDUP_REMOVED lines=24> */
.L_x_904:
[----:B------:R-:W-:Y:S05]  /*ec20*/  BSYNC B0 ;  /* 0x0000000000007941 */ /* 0x000fea0003800000 */
.L_x_903:
        /* <DEDUP_REMOVED lines=8> */
[----:B-----5:R-:W-:Y:S01]  /*ecb0*/  ISETP.GE.AND P1, PT, R26, UR6, PT ;  /* 0x000000061a007c0c */ /* 0x020fe2000bf26270 */
[----:B------:R-:W-:Y:S01]  /*ecc0*/  IMAD R6, R2, UR4, RZ ;  /* 0x0000000402067c24 */ /* 0x000fe2000f8e02ff */
[----:B------:R-:W-:Y:S01]  /*ecd0*/  ISETP.GE.AND P0, PT, R25, UR6, PT ;  /* 0x0000000619007c0c */ /* 0x000fe2000bf06270 */
[----:B------:R-:W-:-:S04]  /*ece0*/  IMAD.MOV.U32 R2, RZ, RZ, R10 ;  /* 0x000000ffff027224 */ /* 0x000fc800078e000a */
[----:B------:R-:W-:-:S04]  /*ecf0*/  IMAD.WIDE.U32 R4, R0, UR4, R2 ;  /* 0x0000000400047c25 */ /* 0x000fc8000f8e0002 */
        /* <DEDUP_REMOVED lines=10> */
.L_x_861:
[----:B------:R-:W-:Y:S01]  /*eda0*/  UISETP.NE.AND UP2, UPT, UR12, -0x1, UPT ;  /* 0xffffffff0c00788c */ /* 0x000fe2000bf45270 */
[----:B------:R-:W-:Y:S01]  /*edb0*/  LEA.HI R10, R20, R99, RZ, 0x3 ;  /* 0x00000063140a7211 */ /* 0x000fe200078f18ff */
[----:B------:R-:W-:Y:S01]  /*edc0*/  ULDC.U8 UR5, c[0x0][0x3d8] ;  /* 0x0000f60000057ab9 */ /* 0x000fe20000000000 */
[----:B------:R-:W-:Y:S01]  /*edd0*/  ULDC.U8 UR10, c[0x0][0x3d9] ;  /* 0x0000f640000a7ab9 */ /* 0x000fe20000000000 */
[----:B------:R-:W-:Y:S01]  /*ede0*/  UISETP.NE.AND UP3, UPT, UR5, URZ, UPT ;  /* 0x0000003f0500728c */ /* 0x000fe2000bf65270 */
[----:B------:R-:W-:Y:S01]  /*edf0*/  LOP3.LUT R0, R10, 0xfffffff8, RZ, 0xc0, !PT ;  /* 0xfffffff80a007812 */ /* 0x000fe200078ec0ff */
[----:B------:R-:W-:Y:S01]  /*ee00*/  UISETP.NE.AND UP1, UPT, UR10, URZ, UPT ;  /* 0x0000003f0a00728c */ /* 0x000fe2000bf25270 */
[----:B------:R-:W-:Y:S01]  /*ee10*/  SHF.R.S32.HI R10, RZ, 0x3, R10 ;  /* 0x00000003ff0a7819 */ /* 0x000fe2000001140a */
[----:B------:R-:W-:-:S03]  /*ee20*/  UISETP.EQ.AND UP3, UPT, UR10, URZ, UP3 ;  /* 0x0000003f0a00728c */ /* 0x000fc60009f62270 */
[----:B------:R-:W-:Y:S01]  /*ee30*/  @!UP2 USHF.R.S32.HI UR16, URZ, 0x1f, UR24 ;  /* 0x0000001f3f10a899 */ /* 0x000fe20008011418 */
[----:B------:R-:W-:Y:S01]  /*ee40*/  PLOP3.LUT P0, PT, PT, PT, UP1, 0x80, 0x0 ;  /* 0x000000000000781c */ /* 0x000fe20003f0f018 */
[----:B------:R-:W-:Y:S01]  /*ee50*/  @UP2 ULDC.64 UR8, c[0x0][0x298] ;  /* 0x0000a60000082ab9 */ /* 0x000fe20000000a00 */
[----:B------:R-:W-:Y:S01]  /*ee60*/  @!UP2 ULDC.64 UR6, c[0x0][0x290] ;  /* 0x0000a4000006aab9 */ /* 0x000fe20000000a00 */
[----:B------:R-:W-:Y:S01]  /*ee70*/  @UP2 UIMAD.WIDE.U32 UR10, UR12, UR8, URZ ;  /* 0x000000080c0a22a5 */ /* 0x000fe2000f8e003f */
[----:B------:R-:W-:Y:S01]  /*ee80*/  SHF.R.S32.HI R11, RZ, 0x1f, R10 ;  /* 0x0000001fff0b7819 */ /* 0x000fe2000001140a */
[----:B------:R-:W-:Y:S02]  /*ee90*/  UISETP.NE.OR UP0, UPT, UR12, -0x1, !UP3 ;  /* 0xffffffff0c00788c */ /* 0x000fe4000df05670 */
[----:B------:R-:W-:Y:S02]  /*eea0*/  @!UP2 UIMAD UR8, UR16, UR6, URZ ;  /* 0x000000061008a2a4 */ /* 0x000fe4000f8e023f */
[----:B------:R-:W-:-:S02]  /*eeb0*/  @!UP2 UIMAD.WIDE.U32 UR18, UR24, UR6, URZ ;  /* 0x000000061812a2a5 */ /* 0x000fc4000f8e003f */
[----:B------:R-:W-:Y:S02]  /*eec0*/  @!UP2 UIMAD UR8, UR24, UR7, UR8 ;  /* 0x000000071808a2a4 */ /* 0x000fe4000f8e0208 */
[----:B------:R-:W-:Y:S01]  /*eed0*/  @UP2 UIMAD UR9, UR12, UR9, UR11 ;  /* 0x000000090c0922a4 */ /* 0x000fe2000f8e020b */
[----:B------:R-:W-:Y:S01]  /*eee0*/  @UP1 ULDC.64 UR6, c[0x0][0x2c0] ;  /* 0x0000b00000061ab9 */ /* 0x000fe20000000a00 */
[----:B------:R-:W-:Y:S01]  /*eef0*/  @!UP3 UMOV UR22, URZ ;  /* 0x0000003f0016bc82 */ /* 0x000fe20008000000 */
[----:B------:R-:W-:Y:S01]  /*ef00*/  @UP1 UIMAD UR16, UR7, UR6, URZ ;  /* 0x00000006071012a4 */ /* 0x000fe2000f8e023f */
[----:B------:R-:W-:Y:S02]  /*ef10*/  @!UP3 UMOV UR23, URZ ;  /* 0x0000003f0017bc82 */ /* 0x000fe40008000000 */
[----:B------:R-:W-:Y:S01]  /*ef20*/  @UP3 ULDC UR6, c[0x0][0x2c4] ;  /* 0x0000b10000063ab9 */ /* 0x000fe20000000800 */
[----:B------:R-:W-:Y:S01]  /*ef30*/  @UP1 ULDC UR17, c[0x0][0x2c0] ;  /* 0x0000b00000111ab9 */ /* 0x000fe20000000800 */
[----:B------:R-:W-:Y:S01]  /*ef40*/  @!UP0 UIMAD UR12, UR24, UR6, URZ ;  /* 0x00000006180c82a4 */ /* 0x000fe2000f8e023f */
[----:B------:R-:W-:Y:S01]  /*ef50*/  @UP1 UMOV UR11, 0x1 ;  /* 0x00000001000b1882 */ /* 0x000fe20000000000 */
[----:B------:R-:W-:-:S02]  /*ef60*/  @!UP2 UIADD3 UR9, UR19, UR8, URZ ;  /* 0x000000081309a290 */ /* 0x000fc4000fffe03f */
[----:B------:R-:W-:Y:S01]  /*ef70*/  @UP3 USHF.R.S32.HI UR6, URZ, 0x1f, UR12 ;  /* 0x0000001f3f063899 */ /* 0x000fe2000801140c */
[----:B------:R-:W-:Y:S02]  /*ef80*/  @!UP2 UMOV UR10, UR18 ;  /* 0x00000012000aac82 */ /* 0x000fe40008000000 */
[----:B------:R-:W-:-:S04]  /*ef90*/  @UP3 UMOV UR22, UR12 ;  /* 0x0000000c00163c82 */ /* 0x000fc80008000000 */
[----:B------:R-:W-:Y:S01]  /*efa0*/  @UP3 UMOV UR23, UR6 ;  /* 0x0000000600173c82 */ /* 0x000fe20008000000 */
[----:B------:R-:W-:Y:S05]  /*efb0*/  @P0 BRA `(.L_x_905) ;  /* 0x0000000000180947 */ /* 0x000fea0003800000 */
[----:B------:R-:W-:Y:S01]  /*efc0*/  UISETP.NE.AND UP0, UPT, UR5, URZ, UPT ;  /* 0x0000003f0500728c */ /* 0x000fe2000bf05270 */
[----:B------:R-:W-:Y:S01]  /*efd0*/  ULDC UR16, c[0x0][0x2c4] ;  /* 0x0000b10000107ab9 */ /* 0x000fe20000000800 */
[----:B------:R-:W-:Y:S01]  /*efe0*/  ULDC UR11, c[0x0][0x270] ;  /* 0x00009c00000b7ab9 */ /* 0x000fe20000000800 */
[----:B------:R-:W-:-:S08]  /*eff0*/  UMOV UR17, 0x1 ;  /* 0x0000000100117882 */ /* 0x000fd00000000000 */
[----:B------:R-:W-:Y:S02]  /*f000*/  @UP0 ULDC UR16, c[0x0][0x2e4] ;  /* 0x0000b90000100ab9 */ /* 0x000fe40000000800 */
[----:B------:R-:W-:-:S12]  /*f010*/  UIMAD UR11, UR16, UR11, URZ ;  /* 0x0000000b100b72a4 */ /* 0x000fd8000f8e023f */
.L_x_905:
[----:B------:R-:W-:Y:S01]  /*f020*/  IMAD.IADD R0, R99, 0x1, -R0 ;  /* 0x0000000163007824 */ /* 0x000fe200078e0a00 */
[----:B------:R-:W-:Y:S01]  /*f030*/  UIMAD UR8, UR4, UR17, URZ ;  /* 0x00000011040872a4 */ /* 0x000fe2000f8e023f */
[----:B------:R-:W-:Y:S01]  /*f040*/  VIADD R14, R10, 0x10 ;  /* 0x000000100a0e7836 */ /* 0x000fe20000000000 */
[----:B------:R-:W-:Y:S01]  /*f050*/  UIADD3 UR4, -UR4, UR14, URZ ;  /* 0x0000000e04047290 */ /* 0x000fe2000fffe13f */
[----:B------:R-:W-:Y:S01]  /*f060*/  IMAD.U32 R6, RZ, RZ, UR13 ;  /* 0x0000000dff067e24 */ /* 0x000fe2000f8e00ff */
[C---:B------:R-:W-:Y:S01]  /*f070*/  ISETP.NE.AND P3, PT, R0.reuse, RZ, PT ;  /* 0x000000ff0000720c */ /* 0x040fe20003f65270 */
[----:B------:R-:W-:Y:S01]  /*f080*/  IMAD.SHL.U32 R0, R0, 0x8, RZ ;  /* 0x0000000800007824 */ /* 0x000fe200078e00ff */
[----:B------:R-:W-:Y:S01]  /*f090*/  UIMAD UR11, UR24, UR11, URZ ;  /* 0x0000000b180b72a4 */ /* 0x000fe2000f8e023f */
[----:B------:R-:W-:Y:S01]  /*f0a0*/  IADD3 R15, R10, 0x20, RZ ;  /* 0x000000200a0f7810 */ /* 0x000fe20007ffe0ff */
[----:B------:R-:W-:Y:S01]  /*f0b0*/  USHF.R.S32.HI UR5, URZ, 0x1f, UR15 ;  /* 0x0000001f3f057899 */ /* 0x000fe2000801140f */
[----:B------:R-:W-:Y:S01]  /*f0c0*/  BSSY B0, `(.L_x_906) ;  /* 0x0000027000007945 */ /* 0x000fe20003800000 */
[C---:B------:R-:W-:Y:S01]  /*f0d0*/  IADD3 R2, P0, R0.reuse, UR10, RZ ;  /* 0x0000000a00027c10 */ /* 0x040fe2000ff1e0ff */
[----:B------:R-:W-:Y:S01]  /*f0e0*/  ULDC.64 UR6, c[0x0][0x2a0] ;  /* 0x0000a80000067ab9 */ /* 0x000fe20000000a00 */
[----:B------:R-:W-:Y:S01]  /*f0f0*/  USEL UR11, UR11, URZ, !UP3 ;  /* 0x0000003f0b0b7287 */ /* 0x000fe2000d800000 */
[----:B------:R-:W-:Y:S01]  /*f100*/  MOV R12, UR6 ;  /* 0x00000006000c7c02 */ /* 0x000fe20008000f00 */
[----:B------:R-:W-:Y:S01]  /*f110*/  UIMAD UR5, UR5, UR6, URZ ;  /* 0x00000006050572a4 */ /* 0x000fe2000f8e023f */
[----:B------:R-:W-:Y:S01]  /*f120*/  LEA.HI.X.SX32 R3, R0, UR9, 0x1, P0 ;  /* 0x0000000900037c11 */ /* 0x000fe200080f0eff */
[----:B------:R-:W-:Y:S01]  /*f130*/  UIMAD UR11, UR15, UR16, UR11 ;  /* 0x000000100f0b72a4 */ /* 0x000fe2000f8e020b */
[----:B------:R-:W-:Y:S01]  /*f140*/  ISETP.GE.AND P0, PT, R10, UR4, PT ;  /* 0x000000040a007c0c */ /* 0x000fe2000bf06270 */
[----:B------:R-:W-:Y:S01]  /*f150*/  UIMAD UR5, UR15, UR7, UR5 ;  /* 0x000000070f0572a4 */ /* 0x000fe2000f8e0205 */
[----:B------:R-:W-:Y:S01]  /*f160*/  IMAD.WIDE R6, R6, 0x40, R10 ;  /* 0x0000004006067825 */ /* 0x000fe200078e020a */
[----:B------:R-:W-:Y:S01]  /*f170*/  USHF.R.S32.HI UR6, URZ, 0x1f, UR8 ;  /* 0x0000001f3f067899 */ /* 0x000fe20008011408 */
[----:B------:R-:W-:Y:S01]  /*f180*/  ISETP.GE.AND P2, PT, R14, UR4, PT ;  /* 0x000000040e007c0c */ /* 0x000fe2000bf46270 */
[----:B------:R-:W-:Y:S01]  /*f190*/  USHF.R.S32.HI UR7, URZ, 0x1f, UR11 ;  /* 0x0000001f3f077899 */ /* 0x000fe2000801140b */
[----:B------:R-:W-:Y:S01]  /*f1a0*/  IMAD.WIDE.U32 R12, R12, UR15, R2 ;  /* 0x0000000f0c0c7c25 */ /* 0x000fe2000f8e0002 */
[----:B------:R-:W-:Y:S01]  /*f1b0*/  UIADD3 UR8, UP1, UP0, UR8, UR22, UR11 ;  /* 0x0000001608087290 */ /* 0x000fe2000f83e00b */
[----:B------:R-:W-:-:S02]  /*f1c0*/  ISETP.GE.AND P1, PT, R15, UR4, PT ;  /* 0x000000040f007c0c */ /* 0x000fc4000bf26270 */
[----:B------:R-:W-:Y:S01]  /*f1d0*/  VIADD R16, R10, 0x30 ;  /* 0x000000300a107836 */ /* 0x000fe20000000000 */
[----:B------:R-:W-:Y:S01]  /*f1e0*/  UIADD3.X UR22, UR6, UR23, UR7, UP1, UP0 ;  /* 0x0000001706167290 */ /* 0x000fe20008fe0407 */
[----:B------:R-:W-:Y:S01]  /*f1f0*/  IADD3 R9, R13, UR5, RZ ;  /* 0x000000050d097c10 */ /* 0x000fe2000fffe0ff */
[C---:B------:R-:W-:Y:S01]  /*f200*/  VIADD R17, R0.reuse, 0x80 ;  /* 0x0000008000117836 */ /* 0x040fe20000000000 */
[----:B------:R-:W-:Y:S01]  /*f210*/  IADD3 R18, R0, 0x40, RZ ;  /* 0x0000004000127810 */ /* 0x000fe20007ffe0ff */
[----:B------:R-:W-:Y:S08]  /*f220*/  @P0 BRA `(.L_x_907) ;  /* 0x0000000000400947 */ /* 0x000ff00003800000 */
        /* <DEDUP_REMOVED lines=16> */
.L_x_907:
[----:B------:R-:W-:Y:S05]  /*f330*/  BSYNC B0 ;  /* 0x0000000000007941 */ /* 0x000fea0003800000 */
.L_x_906:
[----:B------:R-:W-:Y:S01]  /*f340*/  BSSY B0, `(.L_x_908) ;  /* 0x0000016000007945 */ /* 0x000fe20003800000 */
[----:B------:R-:W-:-:S03]  /*f350*/  ISETP.GE.AND P0, PT, R16, UR4, PT ;  /* 0x0000000410007c0c */ /* 0x000fc6000bf06270 */
[----:B------:R-:W-:Y:S10]  /*f360*/  @P2 BRA `(.L_x_909) ;  /* 0x00000000004c2947 */ /* 0x000ff40003800000 */
[----:B-1----:R-:W-:Y:S01]  /*f370*/  IADD3 R2, P2, R6, 0x10, RZ ;  /* 0x0000001006027810 */ /* 0x002fe20007f5e0ff */
        /* <DEDUP_REMOVED lines=18> */
.L_x_909:
[----:B------:R-:W-:Y:S05]  /*f4a0*/  BSYNC B0 ;  /* 0x0000000000007941 */ /* 0x000fea0003800000 */
.L_x_908:
[----:B------:R-:W-:Y:S01]  /*f4b0*/  BSSY B0, `(.L_x_910) ;  /* 0x0000016000007945 */ /* 0x000fe20003800000 */
[----:B------:R-:W-:-:S03]  /*f4c0*/  ISETP.GE.OR P6, PT, R10, UR4, P3 ;  /* 0x000000040a007c0c */ /* 0x000fc60009fc6670 */
[----:B------:R-:W-:Y:S10]  /*f4d0*/  @P1 BRA `(.L_x_911) ;  /* 0x00000000004c1947 */ /* 0x000ff40003800000 */
[----:B-12---:R-:W-:Y:S01]  /*f4e0*/  IADD3 R2, P1, R6, 0x20, RZ ;  /* 0x0000002006027810 */ /* 0x006fe20007f3e0ff */
        /* <DEDUP_REMOVED lines=18> */
.L_x_911:
[----:B------:R-:W-:Y:S05]  /*f610*/  BSYNC B0 ;  /* 0x0000000000007941 */ /* 0x000fea0003800000 */
.L_x_910:
[----:B------:R-:W-:Y:S01]  /*f620*/  BSSY B0, `(.L_x_912) ;  /* 0x0000018000007945 */ /* 0x000fe20003800000 */
[----:B------:R-:W-:Y:S02]  /*f630*/  ISETP.GE.OR P5, PT, R14, UR4, P3 ;  /* 0x000000040e007c0c */ /* 0x000fe40009fa6670 */
[----:B------:R-:W-:Y:S02]  /*f640*/  ISETP.GE.OR P4, PT, R15, UR4, P3 ;  /* 0x000000040f007c0c */ /* 0x000fe40009f86670 */
[----:B------:R-:W-:Y:S01]  /*f650*/  ISETP.GE.OR P3, PT, R16, UR4, P3 ;  /* 0x0000000410007c0c */ /* 0x000fe20009f66670 */
[----:B------:R-:W-:-:S12]  /*f660*/  @P0 BRA `(.L_x_913) ;  /* 0x00000000004c0947 */ /* 0x000fd80003800000 */
[----:B------:R-:W-:Y:S01]  /*f670*/  IADD3 R8, P0, R6, 0x30, RZ ;  /* 0x0000003006087810 */ /* 0x000fe20007f1e0ff */
[----:B------:R-:W-:Y:S01]  /*f680*/  ULDC.64 UR6, c[0x0][0x298] ;  /* 0x0000a60000067ab9 */ /* 0x000fe20000000a00 */
[----:B-123--:R-:W-:Y:S01]  /*f690*/  MOV R3, R9 ;  /* 0x0000000900037202 */ /* 0x00efe20000000f00 */
[----:B------:R-:W-:Y:S01]  /*f6a0*/  IMAD.MOV.U32 R2, RZ, RZ, R12 ;  /* 0x000000ffff027224 */ /* 0x000fe200078e000c */
[----:B------:R-:W-:Y:S01]  /*f6b0*/  ULDC UR5, c[0x0][0x2d0] ;  /* 0x0000b40000057ab9 */ /* 0x000fe20000000800 */
        /* <DEDUP_REMOVED lines=14> */
.L_x_913:
[----:B------:R-:W-:Y:S05]  /*f7a0*/  BSYNC B0 ;  /* 0x0000000000007941 */ /* 0x000fea0003800000 */
.L_x_912:
[----:B------:R-:W-:Y:S04]  /*f7b0*/  BSSY B0, `(.L_x_914) ;  /* 0x000000a000007945 */ /* 0x000fe80003800000 */
[----:B------:R-:W-:Y:S05]  /*f7c0*/  @P6 BRA `(.L_x_915) ;  /* 0x0000000000206947 */ /* 0x000fea0003800000 */
[----:B------:R-:W-:Y:S01]  /*f7d0*/  IMAD R0, R10, UR17, RZ ;  /* 0x000000110a007c24 */ /* 0x000fe2000f8e02ff */
[----:B------:R-:W-:-:S04]  /*f7e0*/  ULDC.64 UR6, c[0x0][0x2b0] ;  /* 0x0000ac0000067ab9 */ /* 0x000fc80000000a00 */
[----:B-1234-:R-:W-:-:S04]  /*f7f0*/  IADD3 R3, P0, R0, UR8, RZ ;  /* 0x0000000800037c10 */ /* 0x01efc8000ff1e0ff */
[----:B------:R-:W-:Y:S02]  /*f800*/  LEA.HI.X.SX32 R0, R0, UR22, 0x1, P0 ;  /* 0x0000001600007c11 */ /* 0x000fe400080f0eff */
[----:B------:R-:W-:-:S04]  /*f810*/  LEA R2, P0, R3, UR6, 0x2 ;  /* 0x0000000603027c11 */ /* 0x000fc8000f8010ff */
[----:B------:R-:W-:Y:S01]  /*f820*/  LEA.HI.X R3, R3, UR7, R0, 0x2, P0 ;  /* 0x0000000703037c11 */ /* 0x000fe200080f1400 */
[----:B------:R-:W-:-:S05]  /*f830*/  IMAD.MOV.U32 R0, RZ, RZ, 0x7f800000 ;  /* 0x7f800000ff007424 */ /* 0x000fca00078e00ff */
[----:B------:R1:W-:Y:S03]  /*f840*/  STG.E desc[UR20][R2.64], R0 ;  /* 0x0000000002007986 */ /* 0x0003e6000c101914 */
.L_x_915:
[----:B------:R-:W-:Y:S05]  /*f850*/  BSYNC B0 ;  /* 0x0000000000007941 */ /* 0x000fea0003800000 */
.L_x_914:
[----:B------:R-:W-:Y:S04]  /*f860*/  BSSY B0, `(.L_x_916) ;  /* 0x000000a000007945 */ /* 0x000fe80003800000 */
[----:B------:R-:W-:Y:S05]  /*f870*/  @P5 BRA `(.L_x_917) ;  /* 0x0000000000205947 */ /* 0x000fea0003800000 */
[----:B-1----:R-:W-:Y:S01]  /*f880*/  IMAD R0, R14, UR17, RZ ;  /* 0x000000110e007c24 */ /* 0x002fe2000f8e02ff */
[----:B------:R-:W-:-:S04]  /*f890*/  ULDC.64 UR6, c[0x0][0x2b0] ;  /* 0x0000ac0000067ab9 */ /* 0x000fc80000000a00 */
[----:B--234-:R-:W-:-:S04]  /*f8a0*/  IADD3 R3, P0, R0, UR8, RZ ;  /* 0x0000000800037c10 */ /* 0x01cfc8000ff1e0ff */
[----:B------:R-:W-:Y:S02]  /*f8b0*/  LEA.HI.X.SX32 R0, R0, UR22, 0x1, P0 ;  /* 0x0000001600007c11 */ /* 0x000fe400080f0eff */
[----:B------:R-:W-:-:S04]  /*f8c0*/  LEA R2, P0, R3, UR6, 0x2 ;  /* 0x0000000603027c11 */ /* 0x000fc8000f8010ff */
[----:B------:R-:W-:Y:S01]  /*f8d0*/  LEA.HI.X R3, R3, UR7, R0, 0x2, P0 ;  /* 0x0000000703037c11 */ /* 0x000fe200080f1400 */
[----:B------:R-:W-:-:S05]  /*f8e0*/  IMAD.MOV.U32 R0, RZ, RZ, 0x7f800000 ;  /* 0x7f800000ff007424 */ /* 0x000fca00078e00ff */
[----:B------:R1:W-:Y:S03]  /*f8f0*/  STG.E desc[UR20][R2.64], R0 ;  /* 0x0000000002007986 */ /* 0x0003e6000c101914 */
.L_x_917:
[----:B------:R-:W-:Y:S05]  /*f900*/  BSYNC B0 ;  /* 0x0000000000007941 */ /* 0x000fea0003800000 */
.L_x_916:
        /* <DEDUP_REMOVED lines=10> */
.L_x_919:
[----:B------:R-:W-:Y:S05]  /*f9b0*/  BSYNC B0 ;  /* 0x0000000000007941 */ /* 0x000fea0003800000 */
.L_x_918:
[----:B------:R-:W-:Y:S05]  /*f9c0*/  @P3 EXIT ;  /* 0x000000000000394d */ /* 0x000fea0003800000 */
[----:B-1----:R-:W-:Y:S01]  /*f9d0*/  IMAD R0, R16, UR17, RZ ;  /* 0x0000001110007c24 */ /* 0x002fe2000f8e02ff */
[----:B------:R-:W-:-:S04]  /*f9e0*/  ULDC.64 UR4, c[0x0][0x2b0] ;  /* 0x0000ac0000047ab9 */ /* 0x000fc80000000a00 */
[----:B--234-:R-:W-:-:S04]  /*f9f0*/  IADD3 R3, P0, R0, UR8, RZ ;  /* 0x0000000800037c10 */ /* 0x01cfc8000ff1e0ff */
[----:B------:R-:W-:Y:S02]  /*fa00*/  LEA.HI.X.SX32 R0, R0, UR22, 0x1, P0 ;  /* 0x0000001600007c11 */ /* 0x000fe400080f0eff */
[----:B------:R-:W-:-:S04]  /*fa10*/  LEA R2, P0, R3, UR4, 0x2 ;  /* 0x0000000403027c11 */ /* 0x000fc8000f8010ff */
[----:B------:R-:W-:Y:S01]  /*fa20*/  LEA.HI.X R3, R3, UR5, R0, 0x2, P0 ;  /* 0x0000000503037c11 */ /* 0x000fe200080f1400 */
[----:B------:R-:W-:-:S05]  /*fa30*/  IMAD.MOV.U32 R0, RZ, RZ, 0x7f800000 ;  /* 0x7f800000ff007424 */ /* 0x000fca00078e00ff */
[----:B------:R-:W-:Y:S01]  /*fa40*/  STG.E desc[UR20][R2.64], R0 ;  /* 0x0000000002007986 */ /* 0x000fe2000c101914 */
[----:B------:R-:W-:Y:S05]  /*fa50*/  EXIT ;  /* 0x000000000000794d */ /* 0x000fea0003800000 */
.L_x_920:
        /* <DEDUP_REMOVED lines=10> */
.L_x_1525:


//--------------------- .text._ZN5flash16flash_fwd_kernelI23Flash_fwd_kernel_traitsILi192ELi64ELi64ELi4ELb0ELb0EN7cutlass10bfloat16_tE19Flash_kernel_traitsILi192ELi64ELi64ELi4ES3_EELb0ELb0ELb0ELb0ELb0ELb0ELb1ELb0EEEvNS_16Flash_fwd_paramsE --------------------------
	.section	.text._ZN5flash16flash_fwd_kernelI23Flash_fwd_kernel_traitsILi192ELi64ELi64ELi4ELb0ELb0EN7cutlass10bfloat16_tE19Flash_kernel_traitsILi192ELi64ELi64ELi4ES3_EELb0ELb0ELb0ELb0ELb0ELb0ELb1ELb0EEEvNS_16Flash_fwd_paramsE,"ax",@progbits
	.align	128
        .global         _ZN5flash16flash_fwd_kernelI23Flash_fwd_kernel_traitsILi192ELi64ELi64ELi4ELb0ELb0EN7cutlass10bfloat16_tE19Flash_kernel_traitsILi192ELi64ELi64ELi4ES3_EELb0ELb0ELb0ELb0ELb0ELb0ELb1ELb0EEEvNS_16Flash_fwd_paramsE
        .type           _ZN5flash16flash_fwd_kernelI23Flash_fwd_kernel_traitsILi192ELi64ELi64ELi4ELb0ELb0EN7cutlass10bfloat16_tE19Flash_kernel_traitsILi192ELi64ELi64ELi4ES3_EELb0ELb0ELb0ELb0ELb0ELb0ELb1ELb0EEEvNS_16Flash_fwd_paramsE,@function
        .size           _ZN5flash16flash_fwd_kernelI23Flash_fwd_kernel_traitsILi192ELi64ELi64ELi4ELb0ELb0EN7cutlass10bfloat16_tE19Flash_kernel_traitsILi192ELi64ELi64ELi4ES3_EELb0ELb0ELb0ELb0ELb0ELb0ELb1ELb0EEEvNS_16Flash_fwd_paramsE,(.L_x_1526 - _ZN5flash16flash_fwd_kernelI23Flash_fwd_kernel_traitsILi192ELi64ELi64ELi4ELb0ELb0EN7cutlass10bfloat16_tE19Flash_kernel_traitsILi192ELi64ELi64ELi4ES3_EELb0ELb0ELb0ELb0ELb0ELb0ELb1ELb0EEEvNS_16Flash_fwd_paramsE)
        .other          _ZN5flash16flash_fwd_kernelI23Flash_fwd_kernel_traitsILi192ELi64ELi64ELi4ELb0ELb0EN7cutlass10bfloat16_tE19Flash_kernel_traitsILi192ELi64ELi64ELi4ES3_EELb0ELb0ELb0ELb0ELb0ELb0ELb1ELb0EEEvNS_16Flash_fwd_paramsE,@"STO_CUDA_ENTRY STV_DEFAULT"
_ZN5flash16flash_fwd_kernelI23Flash_fwd_kernel_traitsILi192ELi64ELi64ELi4ELb0ELb0EN7cutlass10bfloat16_tE19Flash_kernel_traitsILi192ELi64ELi64ELi4ES3_EELb0ELb0ELb0ELb0ELb0ELb0ELb1ELb0EEEvNS_16Flash_fwd_paramsE:
.text._ZN5flash16flash_fwd_kernelI23Flash_fwd_kernel_traitsILi192ELi64ELi64ELi4ELb0ELb0EN7cutlass10bfloat16_tE19Flash_kernel_traitsILi192ELi64ELi64ELi4ES3_EELb0ELb0ELb0ELb0ELb0ELb0ELb1ELb0EEEvNS_16Flash_fwd_paramsE:
        /* <DEDUP_REMOVED lines=39> */
.L_x_921:
[----:B------:R-:W1:Y:S02]  /*0270*/  LDC R5, c[0x0][0x2c8] ;  /* 0x0000b200ff057b82 */ /* 0x000e640000000800 */
.L_x_922:
        /* <DEDUP_REMOVED lines=24> */
[----:B------:R-:W-:Y:S02]  /*0400*/  SHF.R.S32.HI R19, RZ, 0x1f, R6 ;  /* 0x0000001fff137819 */ /* 0x000fe40000011406 */
[----:B------:R-:W-:Y:S02]  /*0410*/  ISETP.NE.AND P0, PT, R17, -0x1, PT ;  /* 0xffffffff1100780c */ /* 0x000fe40003f05270 */
[CC--:B------:R-:W-:Y:S02]  /*0420*/  LEA.HI R22, R19.reuse, R6.reuse, RZ, 0x3 ;  /* 0x0000000613167211 */ /* 0x0c0fe400078f18ff */
[----:B------:R-:W-:-:S03]  /*0430*/  LEA.HI R20, R19, R6, RZ, 0x6 ;  /* 0x0000000613147211 */ /* 0x000fc600078f30ff */
[----:B------:R-:W2:Y:S01]  /*0440*/  @P3 LDC.64 R10, c[0x0][0x240] ;  /* 0x00009000ff0a3b82 */ /* 0x000ea20000000a00 */
[----:B------:R-:W-:Y:S01]  /*0450*/  @!P3 SHF.R.S32.HI R21, RZ, 0x1f, R4 ;  /* 0x0000001fff15b819 */ /* 0x000fe20000011404 */
[----:B------:R-:W-:-:S06]  /*0460*/  IMAD.SHL.U32 R20, R20, 0x8, RZ ;  /* 0x0000000814147824 */ /* 0x000fcc00078e00ff */
[----:B------:R-:W3:Y:S01]  /*0470*/  @P0 LDC.64 R14, c[0x0][0x248] ;  /* 0x00009200ff0e0b82 */ /* 0x000ee20000000a00 */
[----:B-1----:R-:W-:-:S04]  /*0480*/  IABS R13, R0 ;  /* 0x00000000000d7213 */ /* 0x002fc80000000000 */
[----:B------:R-:W1:Y:S01]  /*0490*/  I2F.RP R5, R13 ;  /* 0x0000000d00057306 */ /* 0x000e620000209400 */
[----:B--2---:R-:W-:-:S04]  /*04a0*/  @P3 IMAD.WIDE.U32 R24, R219, R10, RZ ;  /* 0x0000000adb183225 */ /* 0x004fc800078e00ff */
[----:B------:R-:W-:-:S03]  /*04b0*/  @P3 IMAD R11, R219, R11, R25 ;  /* 0x0000000bdb0b3224 */ /* 0x000fc600078e0219 */
[----:B-1----:R-:W1:Y:S01]  /*04c0*/  MUFU.RCP R3, R5 ;  /* 0x0000000500037308 */ /* 0x002e620000001000 */
[----:B------:R-:W-:Y:S01]  /*04d0*/  @P3 MOV R10, R24 ;  /* 0x00000018000a3202 */ /* 0x000fe20000000f00 */
[----:B-1----:R-:W-:Y:S01]  /*04e0*/  VIADD R3, R3, 0xffffffe ;  /* 0x0ffffffe03037836 */ /* 0x002fe20000000000 */
[----:B------:R-:W-:Y:S02]  /*04f0*/  LOP3.LUT R5, R22, 0xfffffff8, RZ, 0xc0, !PT ;  /* 0xfffffff816057812 */ /* 0x000fe400078ec0ff */
[----:B------:R-:W-:Y:S02]  /*0500*/  SHF.R.S32.HI R22, RZ, 0x3, R22 ;  /* 0x00000003ff167819 */ /* 0x000fe40000011416 */
[----:B------:R-:W-:Y:S01]  /*0510*/  IADD3 R5, -R5, R6, RZ ;  /* 0x0000000605057210 */ /* 0x000fe20007ffe1ff */
[----:B------:R-:W1:Y:S02]  /*0520*/  F2I.FTZ.U32.TRUNC.NTZ R3, R3 ;  /* 0x0000000300037305 */ /* 0x000e64000021f000 */
[----:B------:R-:W-:-:S02]  /*0530*/  IMAD.SHL.U32 R221, R22, 0x40, RZ ;  /* 0x0000004016dd7824 */ /* 0x000fc400078e00ff */
[----:B------:R-:W-:-:S03]  /*0540*/  IMAD.SHL.U32 R134, R5, 0x8, RZ ;  /* 0x0000000805867824 */ /* 0x000fc600078e00ff */
[----:B------:R-:W-:-:S04]  /*0550*/  LOP3.LUT R221, R221, 0x1c0, RZ, 0xc0, !PT ;  /* 0x000001c0dddd7812 */ /* 0x000fc800078ec0ff */
[----:B------:R-:W-:Y:S02]  /*0560*/  LOP3.LUT R18, R221, 0x38, R134, 0xf8, !PT ;  /* 0x00000038dd127812 */ /* 0x000fe400078ef886 */
[----:B------:R-:W-:Y:S01]  /*0570*/  SHF.R.U32.HI R221, RZ, 0x3, R221 ;  /* 0x00000003ffdd7819 */ /* 0x000fe200000116dd */
[----:B-1----:R-:W-:-:S03]  /*0580*/  IMAD.MOV R2, RZ, RZ, -R3 ;  /* 0x000000ffff027224 */ /* 0x002fc600078e0a03 */
[----:B------:R-:W-:Y:S01]  /*0590*/  LOP3.LUT R221, R18, R221, RZ, 0x3c, !PT ;  /* 0x000000dd12dd7212 */ /* 0x000fe200078e3cff */
[----:B------:R-:W-:Y:S01]  /*05a0*/  IMAD R7, R2, R13, RZ ;  /* 0x0000000d02077224 */ /* 0x000fe200078e02ff */
[----:B------:R-:W-:Y:S02]  /*05b0*/  MOV R2, RZ ;  /* 0x000000ff00027202 */ /* 0x000fe40000000f00 */
[----:B------:R-:W-:Y:S01]  /*05c0*/  LOP3.LUT R221, R221, 0xfffffe00, R20, 0xf8, !PT ;  /* 0xfffffe00dddd7812 */ /* 0x000fe200078ef814 */
[C---:B------:R-:W-:Y:S01]  /*05d0*/  @P0 IMAD.IADD R20, R12.reuse, 0x1, R17 ;  /* 0x000000010c140824 */ /* 0x040fe200078e0211 */
[----:B------:R-:W-:Y:S01]  /*05e0*/  @P0 IADD3 R17, R12, R17, RZ ;  /* 0x000000110c110210 */ /* 0x000fe20007ffe0ff */
[----:B------:R-:W-:Y:S02]  /*05f0*/  IMAD.HI.U32 R7, R3, R7, R2 ;  /* 0x0000000703077227 */ /* 0x000fe400078e0002 */
[----:B------:R-:W1:Y:S04]  /*0600*/  @!P3 LDC.64 R2, c[0x0][0x228] ;  /* 0x00008a00ff02bb82 */ /* 0x000e680000000a00 */
[----:B------:R-:W-:-:S04]  /*0610*/  IMAD.HI.U32 R7, R7, R8, RZ ;  /* 0x0000000807077227 */ /* 0x000fc800078e00ff */
[----:B------:R-:W-:-:S04]  /*0620*/  IMAD.MOV R16, RZ, RZ, -R7 ;  /* 0x000000ffff107224 */ /* 0x000fc800078e0a07 */
[C---:B------:R-:W-:Y:S02]  /*0630*/  IMAD R16, R13.reuse, R16, R8 ;  /* 0x000000100d107224 */ /* 0x040fe400078e0208 */
[----:B------:R-:W2:Y:S03]  /*0640*/  @P0 LDC.64 R8, c[0x0][0x250] ;  /* 0x00009400ff080b82 */ /* 0x000ea60000000a00 */
[----:B------:R-:W-:Y:S01]  /*0650*/  ISETP.GT.U32.AND P2, PT, R13, R16, PT ;  /* 0x000000100d00720c */ /* 0x000fe20003f44070 */
[-C--:B-1----:R-:W-:Y:S02]  /*0660*/  @!P3 IMAD R18, R21, R2.reuse, RZ ;  /* 0x000000021512b224 */ /* 0x082fe400078e02ff */
[----:B------:R-:W-:-:S10]  /*0670*/  @!P3 IMAD.WIDE.U32 R28, R4, R2, RZ ;  /* 0x00000002041cb225 */ /* 0x000fd400078e00ff */
[----:B------:R-:W-:Y:S01]  /*0680*/  @!P2 IMAD.IADD R16, R16, 0x1, -R13 ;  /* 0x000000011010a824 */ /* 0x000fe200078e0a0d */
[----:B------:R-:W-:Y:S01]  /*0690*/  @!P3 MOV R10, R28 ;  /* 0x0000001c000ab202 */ /* 0x000fe20000000f00 */
[----:B------:R-:W-:Y:S01]  /*06a0*/  @!P3 IMAD R3, R4, R3, R18 ;  /* 0x000000030403b224 */ /* 0x000fe200078e0212 */
[----:B------:R-:W-:Y:S02]  /*06b0*/  LOP3.LUT R18, R27, R0, RZ, 0x3c, !PT ;  /* 0x000000001b127212 */ /* 0x000fe400078e3cff */
[----:B------:R-:W-:Y:S01]  /*06c0*/  ISETP.GE.U32.AND P4, PT, R16, R13, PT ;  /* 0x0000000d1000720c */ /* 0x000fe20003f86070 */
[----:B---3--:R-:W-:Y:S01]  /*06d0*/  @P0 IMAD R13, R17, R15, RZ ;  /* 0x0000000f110d0224 */ /* 0x008fe200078e02ff */
[----:B------:R-:W-:Y:S01]  /*06e0*/  ISETP.GE.AND P1, PT, R18, RZ, PT ;  /* 0x000000ff1200720c */ /* 0x000fe20003f26270 */
[C---:B--2---:R-:W-:Y:S02]  /*06f0*/  @P0 IMAD R2, R20.reuse, R9, RZ ;  /* 0x0000000914020224 */ /* 0x044fe400078e02ff */
[----:B------:R-:W-:-:S04]  /*0700*/  @P0 IMAD.WIDE.U32 R24, R20, R8, RZ ;  /* 0x0000000814180225 */ /* 0x000fc800078e00ff */
[----:B------:R-:W-:Y:S01]  /*0710*/  @P0 IMAD.WIDE.U32 R20, R17, R14, RZ ;  /* 0x0000000e11140225 */ /* 0x000fe200078e00ff */
[----:B------:R-:W-:-:S03]  /*0720*/  @P0 MOV R18, R24 ;  /* 0x0000001800120202 */ /* 0x000fc60000000f00 */
[----:B------:R-:W-:Y:S01]  /*0730*/  @!P3 IMAD.IADD R11, R29, 0x1, R3 ;  /* 0x000000011d0bb824 */ /* 0x000fe200078e0203 */
[----:B------:R-:W-:Y:S01]  /*0740*/  @P0 MOV R16, R20 ;  /* 0x0000001400100202 */ /* 0x000fe20000000f00 */
[----:B------:R-:W-:Y:S02]  /*0750*/  @P0 IMAD.IADD R17, R25, 0x1, R2 ;  /* 0x0000000119110824 */ /* 0x000fe400078e0202 */
[----:B------:R-:W-:Y:S01]  /*0760*/  @P0 IMAD.IADD R13, R21, 0x1, R13 ;  /* 0x00000001150d0824 */ /* 0x000fe200078e020d */
        /* <DEDUP_REMOVED lines=14> */
.L_x_924:
        /* <DEDUP_REMOVED lines=14> */
.L_x_925:
[----:B------:R-:W-:Y:S01]  /*0930*/  SHF.R.S32.HI R135, RZ, 0x1f, R134 ;  /* 0x0000001fff877819 */ /* 0x000fe20000011486 */
[----:B------:R-:W-:Y:S01]  /*0940*/  @!P2 VIADD R7, R7, 0x1 ;  /* 0x000000010707a836 */ /* 0x000fe20000000000 */
[----:B------:R-:W-:Y:S01]  /*0950*/  SHF.R.S32.HI R23, RZ, 0x1f, R22 ;  /* 0x0000001fff177819 */ /* 0x000fe20000011416 */
[----:B------:R-:W1:Y:S01]  /*0960*/  S2UR UR8, SR_CgaCtaId ;  /* 0x00000000000879c3 */ /* 0x000e620000008800 */
[----:B------:R-:W-:Y:S01]  /*0970*/  ISETP.NE.AND P2, PT, R0, RZ, PT ;  /* 0x000000ff0000720c */ /* 0x000fe20003f45270 */
[----:B------:R-:W-:Y:S01]  /*0980*/  @P4 VIADD R7, R7, 0x1 ;  /* 0x0000000107074836 */ /* 0x000fe20000000000 */
[----:B------:R-:W-:Y:S01]  /*0990*/  IADD3 R24, P0, R134, R10, RZ ;  /* 0x0000000a86187210 */ /* 0x000fe20007f1e0ff */
[----:B------:R-:W-:Y:S01]  /*09a0*/  IMAD.WIDE.U32 R20, R22, R8, R134 ;  /* 0x0000000816147225 */ /* 0x000fe200078e0086 */
[----:B------:R-:W-:Y:S01]  /*09b0*/  IADD3 R207, -R207, R224, RZ ;  /* 0x000000e0cfcf7210 */ /* 0x000fe20007ffe1ff */
[----:B------:R-:W-:Y:S01]  /*09c0*/  ULDC.64 UR4, c[0x0][0x258] ;  /* 0x0000960000047ab9 */ /* 0x000fe20000000a00 */
[----:B------:R-:W-:Y:S01]  /*09d0*/  @!P1 IADD3 R7, -R7, RZ, RZ ;  /* 0x000000ff07079210 */ /* 0x000fe20007ffe1ff */
[C---:B------:R-:W-:Y:S01]  /*09e0*/  IMAD R4, R23.reuse, R8, RZ ;  /* 0x0000000817047224 */ /* 0x040fe200078e02ff */
[----:B------:R-:W-:Y:S01]  /*09f0*/  IADD3 R226, P1, R18, R20, RZ ;  /* 0x0000001412e27210 */ /* 0x000fe20007f3e0ff */
[-C--:B------:R-:W-:Y:S01]  /*0a00*/  IMAD R2, R23, R14.reuse, RZ ;  /* 0x0000000e17027224 */ /* 0x080fe200078e02ff */
[----:B------:R-:W-:Y:S01]  /*0a10*/  ULDC.64 UR6, c[0x0][0x260] ;  /* 0x0000980000067ab9 */ /* 0x000fe20000000a00 */
[C---:B------:R-:W-:Y:S01]  /*0a20*/  IMAD R4, R22.reuse, R9, R4 ;  /* 0x0000000916047224 */ /* 0x040fe200078e0204 */
[----:B------:R-:W-:Y:S01]  /*0a30*/  BSSY B0, `(.L_x_926) ;  /* 0x000004b000007945 */ /* 0x000fe20003800000 */
[----:B------:R-:W-:Y:S01]  /*0a40*/  IMAD.WIDE.U32 R28, R22, R14, R134 ;  /* 0x0000000e161c7225 */ /* 0x000fe200078e0086 */
[----:B------:R-:W-:-:S02]  /*0a50*/  @!P2 LOP3.LUT R7, RZ, R0, RZ, 0x33, !PT ;  /* 0x00000000ff07a212 */ /* 0x000fc400078e33ff */
[----:B------:R-:W-:Y:S01]  /*0a60*/  IADD3.X R227, R17, R21, R4, P1, !PT ;  /* 0x0000001511e37210 */ /* 0x000fe20000ffe404 */
[----:B------:R-:W-:Y:S01]  /*0a70*/  IMAD.X R25, R135, 0x1, R11, P0 ;  /* 0x0000000187197824 */ /* 0x000fe200000e060b */
[----:B------:R-:W-:Y:S01]  /*0a80*/  SHF.R.S32.HI R4, RZ, 0x1f, R27 ;  /* 0x0000001fff047819 */ /* 0x000fe2000001141b */
[----:B------:R-:W-:Y:S01]  /*0a90*/  IMAD R2, R22, R15, R2 ;  /* 0x0000000f16027224 */ /* 0x000fe200078e0202 */
[----:B------:R-:W-:Y:S01]  /*0aa0*/  IADD3 R228, P3, R16, R28, RZ ;  /* 0x0000001c10e47210 */ /* 0x000fe20007f7e0ff */
[----:B------:R-:W-:Y:S01]  /*0ab0*/  IMAD.WIDE.U32 R24, R27, UR4, R24 ;  /* 0x000000041b187c25 */ /* 0x000fe2000f8e0018 */
[----:B------:R-:W-:Y:S02]  /*0ac0*/  SHF.R.S32.HI R0, RZ, 0x1f, R7 ;  /* 0x0000001fff007819 */ /* 0x000fe40000011407 */
[----:B------:R-:W-:Y:S01]  /*0ad0*/  ISETP.GE.AND P0, PT, R22, R207, PT ;  /* 0x000000cf1600720c */ /* 0x000fe20003f06270 */
[----:B------:R-:W-:Y:S01]  /*0ae0*/  IMAD R4, R4, UR4, RZ ;  /* 0x0000000404047c24 */ /* 0x000fe2000f8e02ff */
[----:B------:R-:W-:Y:S01]  /*0af0*/  IADD3.X R229, R13, R29, R2, P3, !PT ;  /* 0x0000001d0de57210 */ /* 0x000fe20001ffe402 */
[C---:B------:R-:W-:Y:S01]  /*0b00*/  IMAD R2, R0.reuse, UR6, RZ ;  /* 0x0000000600027c24 */ /* 0x040fe2000f8e02ff */
[----:B------:R-:W-:Y:S01]  /*0b10*/  LEA.HI R13, R19, R6, RZ, 0x4 ;  /* 0x00000006130d7211 */ /* 0x000fe200078f20ff */
[----:B------:R-:W-:Y:S01]  /*0b20*/  IMAD R27, R27, UR5, R4 ;  /* 0x000000051b1b7c24 */ /* 0x000fe2000f8e0204 */
[----:B------:R-:W-:Y:S01]  /*0b30*/  ULDC.64 UR4, c[0x0][0x268] ;  /* 0x00009a0000047ab9 */ /* 0x000fe20000000a00 */
[----:B------:R-:W-:Y:S01]  /*0b40*/  LEA.HI.SX32 R4, R133, 0xffffffff, 0x1a ;  /* 0xffffffff85047811 */ /* 0x000fe200078fd2ff */
[----:B------:R-:W-:Y:S01]  /*0b50*/  IMAD R0, R0, UR4, RZ ;  /* 0x0000000400007c24 */ /* 0x000fe2000f8e02ff */
[----:B------:R-:W-:Y:S01]  /*0b60*/  LOP3.LUT R21, R13, 0xfffffff0, RZ, 0xc0, !PT ;  /* 0xfffffff00d157812 */ /* 0x000fe200078ec0ff */
[C---:B------:R-:W-:Y:S01]  /*0b70*/  IMAD.WIDE.U32 R226, R7.reuse, UR4, R226 ;  /* 0x0000000407e27c25 */ /* 0x040fe2000f8e00e2 */
[----:B------:R-:W-:Y:S01]  /*0b80*/  UMOV UR4, 0x400 ;  /* 0x0000040000047882 */ /* 0x000fe20000000000 */
[----:B------:R-:W-:Y:S01]  /*0b90*/  SHF.R.S32.HI R20, RZ, 0x4, R13 ;  /* 0x00000004ff147819 */ /* 0x000fe2000001140d */
[----:B-1----:R-:W-:Y:S01]  /*0ba0*/  ULEA UR4, UR8, UR4, 0x18 ;  /* 0x0000000408047291 */ /* 0x002fe2000f8ec03f */
[C---:B------:R-:W-:Y:S01]  /*0bb0*/  IMAD R17, R7.reuse, UR5, R0 ;  /* 0x0000000507117c24 */ /* 0x040fe2000f8e0200 */
[C---:B------:R-:W-:Y:S01]  /*0bc0*/  IADD3 R0, R22.reuse, 0x20, RZ ;  /* 0x0000002016007810 */ /* 0x040fe20007ffe0ff */
[----:B------:R-:W-:Y:S01]  /*0bd0*/  VIADD R18, R22, 0x10 ;  /* 0x0000001016127836 */ /* 0x000fe20000000000 */
[----:B------:R-:W-:Y:S01]  /*0be0*/  IADD3 R223, R134, 0x40, RZ ;  /* 0x0000004086df7810 */ /* 0x000fe20007ffe0ff */
[----:B------:R-:W-:Y:S01]  /*0bf0*/  VIADD R16, R22, 0x30 ;  /* 0x0000003016107836 */ /* 0x000fe20000000000 */
[-C--:B------:R-:W-:Y:S01]  /*0c00*/  ISETP.GE.AND P6, PT, R0, R207.reuse, PT ;  /* 0x000000cf0000720c */ /* 0x080fe20003fc6270 */
[----:B------:R-:W-:Y:S01]  /*0c10*/  IMAD.WIDE.U32 R228, R7, UR6, R228 ;  /* 0x0000000607e47c25 */ /* 0x000fe2000f8e00e4 */
[----:B------:R-:W-:-:S02]  /*0c20*/  ISETP.GE.AND P1, PT, R18, R207, PT ;  /* 0x000000cf1200720c */ /* 0x000fc40003f26270 */
[----:B------:R-:W-:Y:S01]  /*0c30*/  ISETP.GE.AND P4, PT, R16, R207, PT ;  /* 0x000000cf1000720c */ /* 0x000fe20003f86270 */
[----:B------:R-:W-:Y:S01]  /*0c40*/  IMAD R231, R7, UR7, R2 ;  /* 0x0000000707e77c24 */ /* 0x000fe2000f8e0202 */
[----:B------:R-:W-:Y:S01]  /*0c50*/  LEA R221, R221, UR4, 0x1 ;  /* 0x00000004dddd7c11 */ /* 0x000fe2000f8e08ff */
[----:B------:R-:W-:Y:S01]  /*0c60*/  IMAD R7, R4, -0x40, R103 ;  /* 0xffffffc004077824 */ /* 0x000fe200078e0267 */
        /* <DEDUP_REMOVED lines=39> */
.L_x_927:
[----:B------:R-:W-:Y:S05]  /*0ee0*/  BSYNC B0 ;  /* 0x0000000000007941 */ /* 0x000fea0003800000 */
.L_x_926:
        /* <DEDUP_REMOVED lines=40> */
.L_x_929:
[----:B------:R-:W-:Y:S05]  /*1170*/  BSYNC B0 ;  /* 0x0000000000007941 */ /* 0x000fea0003800000 */
.L_x_928:
        /* <DEDUP_REMOVED lines=40> */
.L_x_931:
[----:B------:R-:W-:Y:S05]  /*1400*/  BSYNC B0 ;  /* 0x0000000000007941 */ /* 0x000fea0003800000 */
.L_x_930:
        /* <DEDUP_REMOVED lines=39> */
.L_x_933:
[----:B------:R-:W-:Y:S05]  /*1680*/  BSYNC B0 ;  /* 0x0000000000007941 */ /* 0x000fea0003800000 */
.L_x_932:
[----:B-1234-:R-:W-:Y:S01]  /*1690*/  IMAD.IADD R2, R6, 0x1, -R21 ;  /* 0x0000000106027824 */ /* 0x01efe200078e0a15 */
[----:B------:R-:W-:Y:S01]  /*16a0*/  ISETP.GE.AND P2, PT, R22, R7, PT ;  /* 0x000000071600720c */ /* 0x000fe20003f46270 */
[----:B------:R-:W-:Y:S01]  /*16b0*/  IMAD.IADD R231, R229, 0x1, R231 ;  /* 0x00000001e5e77824 */ /* 0x000fe200078e02e7 */
[C---:B------:R-:W-:Y:S01]  /*16c0*/  SHF.L.U64.HI R3, R14.reuse, 0x6, R15 ;  /* 0x000000060e037819 */ /* 0x040fe2000001020f */
[----:B------:R-:W-:Y:S01]  /*16d0*/  IMAD.SHL.U32 R101, R14, 0x40, RZ ;  /* 0x000000400e657824 */ /* 0x000fe200078e00ff */
[----:B------:R-:W-:Y:S01]  /*16e0*/  SHF.R.S32.HI R11, RZ, 0x1f, R2 ;  /* 0x0000001fff0b7819 */ /* 0x000fe20000011402 */
[----:B------:R-:W-:Y:S01]  /*16f0*/  IMAD.MOV.U32 R230, RZ, RZ, R228 ;  /* 0x000000ffffe67224 */ /* 0x000fe200078e00e4 */
[----:B------:R-:W-:Y:S01]  /*1700*/  SHF.R.S32.HI R21, RZ, 0x1f, R4 ;  /* 0x0000001fff157819 */ /* 0x000fe20000011404 */
[----:B------:R-:W-:Y:S01]  /*1710*/  IMAD R10, R3, R4, RZ ;  /* 0x00000004030a7224 */ /* 0x000fe200078e02ff */
[----:B------:R-:W-:Y:S01]  /*1720*/  LEA.HI R24, R11, R2, RZ, 0x3 ;  /* 0x000000020b187211 */ /* 0x000fe200078f18ff */
[-C--:B------:R-:W-:Y:S01]  /*1730*/  IMAD.WIDE.U32 R26, R4, R101.reuse, R230 ;  /* 0x00000065041a7225 */ /* 0x080fe200078e00e6 */
[----:B------:R-:W-:Y:S01]  /*1740*/  LEA.HI R25, R13, R20, RZ, 0x1 ;  /* 0x000000140d197211 */ /* 0x000fe200078f08ff */
[----:B------:R-:W-:Y:S01]  /*1750*/  BSSY B0, `(.L_x_934) ;  /* 0x0000027000007945 */ /* 0x000fe20003800000 */
[----:B------:R-:W-:Y:S01]  /*1760*/  LOP3.LUT R11, R24, 0xfffffff8, RZ, 0xc0, !PT ;  /* 0xfffffff8180b7812 */ /* 0x000fe200078ec0ff */
[----:B------:R-:W-:Y:S01]  /*1770*/  IMAD R29, R21, R101, R10 ;  /* 0x00000065151d7224 */ /* 0x000fe200078e020a */
[----:B------:R-:W-:-:S02]  /*1780*/  ISETP.GE.AND P0, PT, R22, R7, PT ;  /* 0x000000071600720c */ /* 0x000fc40003f06270 */
[-C--:B------:R-:W-:Y:S01]  /*1790*/  ISETP.GE.AND P6, PT, R18, R7.reuse, PT ;  /* 0x000000071200720c */ /* 0x080fe20003fc6270 */
[----:B------:R-:W-:Y:S01]  /*17a0*/  IMAD.IADD R2, R2, 0x1, -R11 ;  /* 0x0000000102027824 */ /* 0x000fe200078e0a0b */
[----:B------:R-:W-:Y:S01]  /*17b0*/  ISETP.GE.AND P1, PT, R0, R7, PT ;  /* 0x000000070000720c */ /* 0x000fe20003f26270 */
[----:B------:R-:W-:Y:S01]  /*17c0*/  IMAD.IADD R29, R27, 0x1, R29 ;  /* 0x000000011b1d7824 */ /* 0x000fe200078e021d */
[----:B------:R-:W-:Y:S01]  /*17d0*/  LOP3.LUT R25, R25, 0xfffffffe, RZ, 0xc0, !PT ;  /* 0xfffffffe19197812 */ /* 0x000fe200078ec0ff */
[----:B------:R-:W-:Y:S10]  /*17e0*/  @P2 BRA `(.L_x_935) ;  /* 0x0000000000742947 */ /* 0x000ff40003800000 */
        /* <DEDUP_REMOVED lines=29> */
.L_x_935:
[----:B------:R-:W-:Y:S05]  /*19c0*/  BSYNC B0 ;  /* 0x0000000000007941 */ /* 0x000fea0003800000 */
.L_x_934:
        /* <DEDUP_REMOVED lines=35> */
.L_x_937:
[----:B------:R-:W-:Y:S05]  /*1c00*/  BSYNC B0 ;  /* 0x0000000000007941 */ /* 0x000fea0003800000 */
.L_x_936:
[----:B------:R-:W-:Y:S01]  /*1c10*/  IMAD.SHL.U32 R23, R5, 0x40, RZ ;  /* 0x0000004005177824 */ /* 0x000fe200078e00ff */
[----:B------:R-:W-:Y:S01]  /*1c20*/  SHF.L.U32 R30, R2, 0x6, RZ ;  /* 0x00000006021e7819 */ /* 0x000fe200000006ff */
[----:B------:R-:W-:Y:S01]  /*1c30*/  IMAD.IADD R20, R20, 0x1, -R25 ;  /* 0x0000000114147824 */ /* 0x000fe200078e0a19 */
[----:B------:R-:W-:Y:S01]  /*1c40*/  BSSY B0, `(.L_x_938) ;  /* 0x0000026000007945 */ /* 0x000fe20003800000 */
[----:B------:R-:W-:Y:S01]  /*1c50*/  ISETP.GE.AND P6, PT, R16, R7, PT ;  /* 0x000000071000720c */ /* 0x000fe20003fc6270 */
[----:B------:R-:W-:Y:S01]  /*1c60*/  IMAD.SHL.U32 R22, R22, 0x8, RZ ;  /* 0x0000000816167824 */ /* 0x000fe200078e00ff */
[----:B------:R-:W-:Y:S02]  /*1c70*/  LOP3.LUT R23, R23, 0x1c0, RZ, 0xc0, !PT ;  /* 0x000001c017177812 */ /* 0x000fe400078ec0ff */
[----:B------:R-:W-:Y:S02]  /*1c80*/  SHF.L.U32 R25, R20, 0x3, RZ ;  /* 0x0000000314197819 */ /* 0x000fe400000006ff */
[----:B------:R-:W-:Y:S01]  /*1c90*/  LOP3.LUT R30, R30, 0x1c0, RZ, 0xc0, !PT ;  /* 0x000001c01e1e7812 */ /* 0x000fe200078ec0ff */
[----:B------:R-:W-:Y:S05]  /*1ca0*/  @P1 BRA `(.L_x_939) ;  /* 0x00000000007c1947 */ /* 0x000fea0003800000 */
[----:B------:R-:W-:Y:S01]  /*1cb0*/  ULDC UR5, c[0x0][0x2d0] ;  /* 0x0000b40000057ab9 */ /* 0x000fe20000000800 */
[----:B------:R-:W-:Y:S02]  /*1cc0*/  LEA R31, P2, R14, R26, 0x5 ;  /* 0x0000001a0e1f7211 */ /* 0x000fe400078428ff */
[----:B------:R-:W-:Y:S02]  /*1cd0*/  ISETP.GE.AND P4, PT, R134, UR5, PT ;  /* 0x0000000586007c0c */ /* 0x000fe4000bf86270 */
[----:B------:R-:W-:Y:S02]  /*1ce0*/  ISETP.GE.AND P3, PT, R223, UR5, PT ;  /* 0x00000005df007c0c */ /* 0x000fe4000bf66270 */
[----:B------:R-:W-:Y:S02]  /*1cf0*/  ISETP.GE.AND P1, PT, R222, UR5, PT ;  /* 0x00000005de007c0c */ /* 0x000fe4000bf26270 */
[----:B------:R-:W-:-:S07]  /*1d00*/  LEA.HI.X R32, R14, R29, R15, 0x5, P2 ;  /* 0x0000001d0e207211 */ /* 0x000fce00010f2c0f */
        /* <DEDUP_REMOVED lines=25> */
.L_x_939:
[----:B------:R-:W-:Y:S05]  /*1ea0*/  BSYNC B0 ;  /* 0x0000000000007941 */ /* 0x000fea0003800000 */
.L_x_938:
        /* <DEDUP_REMOVED lines=35> */
.L_x_941:
[----:B------:R-:W-:Y:S05]  /*20e0*/  BSYNC B0 ;  /* 0x0000000000007941 */ /* 0x000fea0003800000 */
.L_x_940:
[----:B------:R-:W0:Y:S01]  /*20f0*/  LDGDEPBAR ;  /* 0x00000000000079af */ /* 0x000e220000000000 */
[----:B------:R-:W-:Y:S01]  /*2100*/  LOP3.LUT R25, R30, 0x8, R25, 0xf8, !PT ;  /* 0x000000081e197812 */ /* 0x000fe200078ef819 */
[----:B------:R-:W-:Y:S01]  /*2110*/  IMAD.SHL.U32 R15, R24, 0x40, RZ ;  /* 0x00000040180f7824 */ /* 0x000fe200078e00ff */
[----:B------:R-:W-:Y:S01]  /*2120*/  SHF.R.U32.HI R30, RZ, 0x3, R30 ;  /* 0x00000003ff1e7819 */ /* 0x000fe2000001161e */
[----:B-1234-:R-:W-:Y:S01]  /*2130*/  IMAD R11, R21, R8, RZ ;  /* 0x00000008150b7224 */ /* 0x01efe200078e02ff */
[----:B------:R-:W-:Y:S01]  /*2140*/  LOP3.LUT R22, R23, 0x8, R22, 0xf8, !PT ;  /* 0x0000000817167812 */ /* 0x000fe200078ef816 */
[----:B------:R-:W-:Y:S01]  /*2150*/  IMAD.IADD R216, R227, 0x1, R17 ;  /* 0x00000001e3d87824 */ /* 0x000fe200078e0211 */
[----:B------:R-:W-:Y:S01]  /*2160*/  ISETP.GE.AND P6, PT, R0, R7, PT ;  /* 0x000000070000720c */ /* 0x000fe20003fc6270 */
[----:B------:R-:W-:Y:S01]  /*2170*/  IMAD R11, R4, R9, R11 ;  /* 0x00000009040b7224 */ /* 0x000fe200078e020b */
[----:B------:R-:W-:Y:S01]  /*2180*/  SHF.R.U32.HI R23, RZ, 0x3, R23 ;  /* 0x00000003ff177819 */ /* 0x000fe20000011617 */
[----:B------:R-:W-:Y:S01]  /*2190*/  BSSY B0, `(.L_x_942) ;  /* 0x0000033000007945 */ /* 0x000fe20003800000 */
[----:B------:R-:W-:-:S02]  /*21a0*/  LOP3.LUT R0, R25, R30, RZ, 0x3c, !PT ;  /* 0x0000001e19007212 */ /* 0x000fc400078e3cff */
[----:B------:R-:W-:Y:S02]  /*21b0*/  LEA.HI R13, R19, R6, RZ, 0x5 ;  /* 0x00000006130d7211 */ /* 0x000fe400078f28ff */
[----:B------:R-:W-:Y:S01]  /*21c0*/  ISETP.GE.AND P4, PT, R18, R7, PT ;  /* 0x000000071200720c */ /* 0x000fe20003f86270 */
[----:B------:R-:W-:Y:S01]  /*21d0*/  IMAD.WIDE.U32 R18, R4, R8, RZ ;  /* 0x0000000804127225 */ /* 0x000fe200078e00ff */
[----:B------:R-:W-:Y:S02]  /*21e0*/  LOP3.LUT R23, R22, R23, RZ, 0x3c, !PT ;  /* 0x0000001716177212 */ /* 0x000fe400078e3cff */
[----:B------:R-:W-:Y:S01]  /*21f0*/  LOP3.LUT R0, R0, 0xfffffe00, R15, 0xf8, !PT ;  /* 0xfffffe0000007812 */ /* 0x000fe200078ef80f */
[----:B------:R-:W-:Y:S01]  /*2200*/  IMAD.IADD R11, R19, 0x1, R11 ;  /* 0x00000001130b7824 */ /* 0x000fe200078e020b */
[----:B------:R-:W-:Y:S01]  /*2210*/  SHF.R.S32.HI R13, RZ, 0x5, R13 ;  /* 0x00000005ff0d7819 */ /* 0x000fe2000001140d */
[----:B------:R-:W-:Y:S01]  /*2220*/  IMAD R205, R20, 0x200, R23 ;  /* 0x0000020014cd7824 */ /* 0x000fe200078e0217 */
[----:B------:R-:W-:Y:S01]  /*2230*/  LEA R14, P1, R18, R226, 0x6 ;  /* 0x000000e2120e7211 */ /* 0x000fe200078230ff */
[----:B------:R-:W-:-:S04]  /*2240*/  DEPBAR.LE SB0, 0x0 ;  /* 0x000080000000791a */ /* 0x000fc80000000000 */
[----:B------:R-:W-:Y:S01]  /*2250*/  BAR.SYNC.DEFER_BLOCKING 0x0 ;  /* 0x0000000000007b1d */ /* 0x000fe20000010000 */
        /* <DEDUP_REMOVED lines=38> */
.L_x_943:
[----:B------:R-:W-:Y:S05]  /*24c0*/  BSYNC B0 ;  /* 0x0000000000007941 */ /* 0x000fea0003800000 */
.L_x_942:
        /* <DEDUP_REMOVED lines=38> */
.L_x_945:
[----:B------:R-:W-:Y:S05]  /*2730*/  BSYNC B0 ;  /* 0x0000000000007941 */ /* 0x000fea0003800000 */
.L_x_944:
        /* <DEDUP_REMOVED lines=36> */
.L_x_947:
[----:B------:R-:W-:Y:S05]  /*2980*/  BSYNC B0 ;  /* 0x0000000000007941 */ /* 0x000fea0003800000 */
.L_x_946:
        /* <DEDUP_REMOVED lines=37> */
.L_x_949:
[----:B------:R-:W-:Y:S05]  /*2be0*/  BSYNC B0 ;  /* 0x0000000000007941 */ /* 0x000fea0003800000 */
.L_x_948:
        /* <DEDUP_REMOVED lines=176> */
[----:B------:R-:W-:Y:S04]  /*36f0*/  MUFU.TANH R2, R2 ;  /* 0x0000000200027308 */ /* 0x000fe80000002400 */
        /* <DEDUP_REMOVED lines=34> */
[C---:B------:R-:W-:Y:S01]  /*3920*/  ISETP.GE.AND P1, PT, R18.reuse, R103, PT ;  /* 0x000000671200720c */ /* 0x040fe20003f26270 */
[C---:B------:R-:W-:Y:S01]  /*3930*/  VIADD R6, R18.reuse, 0x1 ;  /* 0x0000000112067836 */ /* 0x040fe20000000000 */
[----:B------:R-:W-:Y:S01]  /*3940*/  MUFU.TANH R35, R35 ;  /* 0x0000002300237308 */ /* 0x000fe20000002400 */
[----:B------:R-:W-:-:S02]  /*3950*/  VIADD R4, R18, 0x8 ;  /* 0x0000000812047836 */ /* 0x000fc40000000000 */
[----:B------:R-:W-:Y:S01]  /*3960*/  FMUL.FTZ R17, R63, UR5 ;  /* 0x000000053f117c20 */ /* 0x000fe20008410000 */
[-C--:B------:R-:W-:Y:S01]  /*3970*/  ISETP.GE.AND P5, PT, R6, R103.reuse, PT ;  /* 0x000000670600720c */ /* 0x080fe20003fa6270 */
[C---:B--2---:R-:W-:Y:S01]  /*3980*/  HMMA.16816.F32.BF16 R80, R12.reuse, R28, R80 ;  /* 0x0000001c0c50723c */ /* 0x044fe20000041850 */
[----:B------:R-:W-:Y:S01]  /*3990*/  FMUL.FTZ R96, R96, UR5 ;  /* 0x0000000560607c20 */ /* 0x000fe20008410000 */
[----:B------:R-:W-:Y:S01]  /*39a0*/  FMUL.FTZ R98, R98, UR5 ;  /* 0x0000000562627c20 */ /* 0x000fe20008410000 */
[----:B---3--:R-:W-:Y:S01]  /*39b0*/  FSEL R46, R46, -INF , !P5 ;  /* 0xff8000002e2e7808 */ /* 0x008fe20006800000 */
[----:B------:R-:W-:Y:S01]  /*39c0*/  VIADD R6, R18, 0x9 ;  /* 0x0000000912067836 */ /* 0x000fe20000000000 */
[----:B------:R-:W-:Y:S01]  /*39d0*/  FSEL R37, R44, -INF , !P5 ;  /* 0xff8000002c257808 */ /* 0x000fe20006800000 */
[----:B------:R-:W-:Y:S01]  /*39e0*/  HMMA.16816.F32.BF16 R76, R12, R30, R76 ;  /* 0x0000001e0c4c723c */ /* 0x000fe2000004184c */
[-C--:B------:R-:W-:Y:S01]  /*39f0*/  ISETP.GE.AND P0, PT, R4, R103.reuse, PT ;  /* 0x000000670400720c */ /* 0x080fe20003f06270 */
[----:B------:R-:W-:Y:S01]  /*3a00*/  MUFU.TANH R169, R96 ;  /* 0x0000006000a97308 */ /* 0x000fe20000002400 */
[-C--:B------:R-:W-:Y:S01]  /*3a10*/  ISETP.GE.AND P6, PT, R6, R103.reuse, PT ;  /* 0x000000670600720c */ /* 0x080fe20003fc6270 */
[----:B------:R-:W-:Y:S01]  /*3a20*/  FMUL.FTZ R97, R97, UR5 ;  /* 0x0000000561617c20 */ /* 0x000fe20008410000 */
[----:B------:R-:W-:Y:S01]  /*3a30*/  FSEL R10, R47, -INF , !P0 ;  /* 0xff8000002f0a7808 */ /* 0x000fe20004000000 */
[----:B------:R-:W-:Y:S01]  /*3a40*/  FMUL.FTZ R99, R99, UR5 ;  /* 0x0000000563637c20 */ /* 0x000fe20008410000 */
[----:B------:R-:W-:Y:S01]  /*3a50*/  FSEL R31, R2, -INF , !P1 ;  /* 0xff800000021f7808 */ /* 0x000fe20004800000 */
[C---:B------:R-:W-:Y:S01]  /*3a60*/  VIADD R6, R18.reuse, 0x11 ;  /* 0x0000001112067836 */ /* 0x040fe20000000000 */
[----:B------:R-:W-:Y:S01]  /*3a70*/  IADD3 R2, R18, 0x20, RZ ;  /* 0x0000002012027810 */ /* 0x000fe20007ffe0ff */
[----:B------:R-:W2:Y:S01]  /*3a80*/  MUFU.TANH R160, R98 ;  /* 0x0000006200a07308 */ /* 0x000ea20000002400 */
[----:B------:R-:W-:Y:S01]  /*3a90*/  FSEL R39, R32, -INF , !P0 ;  /* 0xff80000020277808 */ /* 0x000fe20004000000 */
[----:B------:R-:W-:Y:S01]  /*3aa0*/  FMUL.FTZ R52, R52, UR5 ;  /* 0x0000000534347c20 */ /* 0x000fe20008410000 */
[-C--:B------:R-:W-:Y:S01]  /*3ab0*/  ISETP.GE.AND P5, PT, R2, R103.reuse, PT ;  /* 0x000000670200720c */ /* 0x080fe20003fa6270 */
[C---:B------:R-:W-:Y:S01]  /*3ac0*/  VIADD R2, R18.reuse, 0x21 ;  /* 0x0000002112027836 */ /* 0x040fe20000000000 */
[----:B------:R-:W-:Y:S01]  /*3ad0*/  IADD3 R4, R18, 0x10, RZ ;  /* 0x0000001012047810 */ /* 0x000fe20007ffe0ff */
[----:B------:R-:W-:Y:S01]  /*3ae0*/  FMUL.FTZ R53, R53, UR5 ;  /* 0x0000000535357c20 */ /* 0x000fe20008410000 */
[----:B----4-:R-:W-:Y:S01]  /*3af0*/  FSEL R56, R56, -INF , !P6 ;  /* 0xff80000038387808 */ /* 0x010fe20007000000 */
[C---:B------:R-:W-:Y:S01]  /*3b00*/  HMMA.16816.F32.BF16 R80, R92.reuse, R20, R80 ;  /* 0x000000145c50723c */ /* 0x040fe20000041850 */
[----:B------:R-:W3:Y:S01]  /*3b10*/  MUFU.TANH R41, R41 ;  /* 0x0000002900297308 */ /* 0x000ee20000002400 */
[-C--:B------:R-:W-:Y:S01]  /*3b20*/  ISETP.GE.AND P0, PT, R2, R103.reuse, PT ;  /* 0x000000670200720c */ /* 0x080fe20003f06270 */
[----:B------:R-:W-:Y:S01]  /*3b30*/  VIADD R2, R18, 0x28 ;  /* 0x0000002812027836 */ /* 0x000fe20000000000 */
[----:B------:R-:W-:Y:S01]  /*3b40*/  FSEL R33, R33, -INF , !P6 ;  /* 0xff80000021217808 */ /* 0x000fe20007000000 */
[----:B------:R-:W-:Y:S01]  /*3b50*/  FMUL.FTZ R54, R54, UR5 ;  /* 0x0000000536367c20 */ /* 0x000fe20008410000 */
[----:B------:R-:W-:Y:S01]  /*3b60*/  HMMA.16816.F32.BF16 R76, R92, R22, R76 ;  /* 0x000000165c4c723c */ /* 0x000fe2000004184c */
[-C--:B------:R-:W-:Y:S01]  /*3b70*/  ISETP.GE.AND P4, PT, R4, R103.reuse, PT ;  /* 0x000000670400720c */ /* 0x080fe20003f86270 */
[----:B------:R-:W-:Y:S01]  /*3b80*/  FMUL.FTZ R55, R55, UR5 ;  /* 0x0000000537377c20 */ /* 0x000fe20008410000 */
[----:B------:R-:W-:Y:S01]  /*3b90*/  MUFU.TANH R16, R16 ;  /* 0x0000001000107308 */ /* 0x000fe20000002400 */
[-C--:B------:R-:W-:Y:S01]  /*3ba0*/  ISETP.GE.AND P6, PT, R2, R103.reuse, PT ;  /* 0x000000670200720c */ /* 0x080fe20003fc6270 */
[----:B------:R-:W-:Y:S01]  /*3bb0*/  VIADD R2, R18, 0x29 ;  /* 0x0000002912027836 */ /* 0x000fe20000000000 */
[----:B-1----:R-:W-:Y:S01]  /*3bc0*/  FSEL R8, R40, -INF , !P4 ;  /* 0xff80000028087808 */ /* 0x002fe20006000000 */
[----:B------:R-:W-:Y:S01]  /*3bd0*/  VIADD R4, R18, 0x18 ;  /* 0x0000001812047836 */ /* 0x000fe20000000000 */
[----:B------:R-:W-:Y:S01]  /*3be0*/  FSEL R15, R34, -INF , !P4 ;  /* 0xff800000220f7808 */ /* 0x000fe20006000000 */
[----:B------:R-:W-:Y:S01]  /*3bf0*/  VIADD R14, R18, 0x38 ;  /* 0x00000038120e7836 */ /* 0x000fe20000000000 */
[-C--:B------:R-:W-:Y:S01]  /*3c00*/  ISETP.GE.AND P3, PT, R6, R103.reuse, PT ;  /* 0x000000670600720c */ /* 0x080fe20003f66270 */
[----:B------:R-:W1:Y:S01]  /*3c10*/  MUFU.TANH R36, R36 ;  /* 0x0000002400247308 */ /* 0x000e620000002400 */
[----:B------:R-:W-:-:S02]  /*3c20*/  ISETP.GE.AND P4, PT, R2, R103, PT ;  /* 0x000000670200720c */ /* 0x000fc40003f86270 */
        /* <DEDUP_REMOVED lines=74> */
[----:B------:R-:W-:Y:S02]  /*40d0*/  IMAD.X R30, R217, 0x1, R14, P6 ;  /* 0x00000001d91e7824 */ /* 0x000fe400030e060e */
        /* <DEDUP_REMOVED lines=35> */
[C-C-:B------:R-:W-:Y:S01]  /*4310*/  @!P3 LEA.HI.X R35, R3.reuse, R29, R30.reuse, 0x1, P0 ;  /* 0x0000001d0323b211 */ /* 0x140fe200000f0c1e */
[----:B------:R2:W-:Y:S01]  /*4320*/  @P3 STS.128 [R221+0x8800], RZ ;  /* 0x008800ffdd003388 */ /* 0x0005e20000000c00 */
[C---:B------:R-:W-:Y:S01]  /*4330*/  IADD3 R29, P6, R218.reuse, R3, RZ ;  /* 0x00000003da1d7210 */ /* 0x040fe20007fde0ff */
[----:B------:R-:W1:Y:S01]  /*4340*/  @!P2 LDC.64 R20, c[0x0][0x218] ;  /* 0x00008600ff14ab82 */ /* 0x000e620000000a00 */
[----:B---3--:R-:W-:Y:S01]  /*4350*/  @!P2 LEA R26, P0, R3, R26, 0x1 ;  /* 0x0000001a031aa211 */ /* 0x008fe200078008ff */
[----:B------:R-:W-:Y:S01]  /*4360*/  @!PT LDS RZ, [RZ] ;  /* 0x00000000fffff984 */ /* 0x000fe20000000800 */
[----:B------:R-:W-:Y:S01]  /*4370*/  @!PT LDS RZ, [RZ] ;  /* 0x00000000fffff984 */ /* 0x000fe20000000800 */
[----:B------:R-:W-:Y:S01]  /*4380*/  @!PT LDS RZ, [RZ] ;  /* 0x00000000fffff984 */ /* 0x000fe20000000800 */
[----:B------:R2:W-:Y:S02]  /*4390*/  @!P3 LDGSTS.E.BYPASS.LTC128B.128 [R221+0x8800], desc[UR10][R34.64+0x80] ;  /* 0x0880008022ddbfae */ /* 0x0005e4000b901d4a */
[--C-:B------:R-:W-:Y:S01]  /*43a0*/  IMAD.X R14, R217, 0x1, R30.reuse, P6 ;  /* 0x00000001d90e7824 */ /* 0x100fe200030e061e */
[----:B------:R-:W-:Y:S01]  /*43b0*/  @!P2 LEA.HI.X R27, R3, R27, R30, 0x1, P0 ;  /* 0x0000001b031ba211 */ /* 0x000fe200000f0c1e */
[----:B------:R2:W-:Y:S01]  /*43c0*/  @P2 STS.128 [R221+0xa800], RZ ;  /* 0x00a800ffdd002388 */ /* 0x0005e20000000c00 */
[----:B------:R-:W-:Y:S01]  /*43d0*/  IADD3 R3, P6, R218, R29, RZ ;  /* 0x0000001dda037210 */ /* 0x000fe20007fde0ff */
[----:B------:R-:W3:Y:S01]  /*43e0*/  @!P4 LDC.64 R18, c[0x0][0x218] ;  /* 0x00008600ff12cb82 */ /* 0x000ee20000000a00 */
[C---:B----4-:R-:W-:Y:S01]  /*43f0*/  @!P4 LEA R24, P1, R29.reuse, R24, 0x1 ;  /* 0x000000181d18c211 */ /* 0x050fe200078208ff */
[----:B------:R-:W-:Y:S01]  /*4400*/  @!PT LDS RZ, [RZ] ;  /* 0x00000000fffff984 */ /* 0x000fe20000000800 */
[----:B------:R-:W-:Y:S01]  /*4410*/  @!PT LDS RZ, [RZ] ;  /* 0x00000000fffff984 */ /* 0x000fe20000000800 */
[----:B------:R-:W-:Y:S01]  /*4420*/  @!PT LDS RZ, [RZ] ;  /* 0x00000000fffff984 */ /* 0x000fe20000000800 */
[----:B------:R2:W-:Y:S03]  /*4430*/  @!P2 LDGSTS.E.BYPASS.LTC128B.128 [R221+0xa800], desc[UR10][R26.64+0x100] ;  /* 0x0a8001001addafae */ /* 0x0005e6000b901d4a */
[C-C-:B------:R-:W-:Y:S01]  /*4440*/  @!P4 LEA.HI.X R25, R29.reuse, R25, R14.reuse, 0x1, P1 ;  /* 0x000000191d19c211 */ /* 0x140fe200008f0c0e */
        /* <DEDUP_REMOVED lines=14> */
[--C-:B------:R-:W-:Y:S01]  /*4530*/  @!P2 LEA.HI.X R21, R29, R21, R14.reuse, 0x1, P0 ;  /* 0x000000151d15a211 */ /* 0x100fe200000f0c0e */
[----:B------:R-:W-:Y:S02]  /*4540*/  IMAD.X R14, R217, 0x1, R14, P6 ;  /* 0x00000001d90e7824 */ /* 0x000fe400030e060e */
        /* <DEDUP_REMOVED lines=28> */
.L_x_952:
[----:B------:R-:W-:Y:S05]  /*4710*/  BSYNC B0 ;  /* 0x0000000000007941 */ /* 0x000fea0003800000 */
.L_x_951:
[----:B------:R-:W0:Y:S02]  /*4720*/  LDGDEPBAR ;  /* 0x00000000000079af */ /* 0x000e240000000000 */
.L_x_950:
        /* <DEDUP_REMOVED lines=306> */
[----:B------:R-:W-:Y:S01]  /*5a50*/  LEA.HI.SX32 R225, R133, 0xfffffffe, 0x1a ;  /* 0xfffffffe85e17811 */ /* 0x000fe200078fd2ff */
[----:B------:R-:W-:Y:S01]  /*5a60*/  IMAD.MOV.U32 R0, RZ, RZ, R3 ;  /* 0x000000ffff007224 */ /* 0x000fe200078e0003 */
[----:B------:R-:W-:Y:S01]  /*5a70*/  ISETP.GE.AND P4, PT, R134, UR4, PT ;  /* 0x0000000486007c0c */ /* 0x000fe2000bf86270 */
[----:B------:R-:W-:Y:S01]  /*5a80*/  IMAD.MOV.U32 R135, RZ, RZ, R132 ;  /* 0x000000ffff877224 */ /* 0x000fe200078e0084 */
[----:B------:R-:W-:Y:S01]  /*5a90*/  ULDC.64 UR8, c[0x0][0x250] ;  /* 0x0000940000087ab9 */ /* 0x000fe20000000a00 */
[----:B------:R-:W-:Y:S01]  /*5aa0*/  ULDC UR12, c[0x0][0x2d0] ;  /* 0x0000b400000c7ab9 */ /* 0x000fe20000000800 */
[----:B------:R-:W-:Y:S02]  /*5ab0*/  USHF.L.U64.HI UR13, UR8, 0x4, UR9 ;  /* 0x00000004080d7899 */ /* 0x000fe40008010209 */
[----:B------:R-:W-:Y:S01]  /*5ac0*/  USHF.L.U32 UR14, UR8, 0x4, URZ ;  /* 0x00000004080e7899 */ /* 0x000fe2000800063f */
[----:B------:R-:W-:Y:S01]  /*5ad0*/  ULDC UR5, c[0x0][0x39c] ;  /* 0x0000e70000057ab9 */ /* 0x000fe20000000800 */
[----:B------:R-:W-:Y:S01]  /*5ae0*/  ULDC UR4, c[0x0][0x2ec] ;  /* 0x0000bb0000047ab9 */ /* 0x000fe20000000800 */
[----:B------:R-:W-:-:S04]  /*5af0*/  ULDC.64 UR6, c[0x0][0x248] ;  /* 0x0000920000067ab9 */ /* 0x000fc80000000a00 */
[----:B------:R-:W1:Y:S08]  /*5b00*/  @!P4 LDC.64 R214, c[0x0][0x220] ;  /* 0x00008800ffd6cb82 */ /* 0x000e700000000a00 */
[----:B------:R-:W2:Y:S08]  /*5b10*/  @!P4 LDC.64 R212, c[0x0][0x220] ;  /* 0x00008800ffd4cb82 */ /* 0x000eb00000000a00 */
[----:B------:R-:W3:Y:S08]  /*5b20*/  @!P4 LDC.64 R210, c[0x0][0x220] ;  /* 0x00008800ffd2cb82 */ /* 0x000ef00000000a00 */
[----:B------:R-:W4:Y:S01]  /*5b30*/  @!P4 LDC.64 R208, c[0x0][0x220] ;  /* 0x00008800ffd0cb82 */ /* 0x000f220000000a00 */
[----:B------:R-:W-:Y:S05]  /*5b40*/  BRA `(.L_x_954) ;  /* 0x0000000400c07947 */ /* 0x000fea0003800000 */
.L_x_956:
[----:B------:R2:W-:Y:S01]  /*5b50*/  @P4 STS.128 [R221+0x6000], RZ ;  /* 0x006000ffdd004388 */ /* 0x0005e20000000c00 */
[----:B------:R-:W3:Y:S01]  /*5b60*/  @!P4 LDC.64 R12, c[0x0][0x218] ;  /* 0x00008600ff0ccb82 */ /* 0x000ee20000000a00 */
[----:B------:R-:W-:Y:S04]  /*5b70*/  VIADD R4, R225, 0xffffffff ;  /* 0xffffffffe1047836 */ /* 0x000fe80000000000 */
[----:B------:R-:W-:Y:S01]  /*5b80*/  IMAD.WIDE.U32 R20, R4, UR6, RZ ;  /* 0x0000000604147c25 */ /* 0x000fe2000f8e00ff */
[----:B------:R-:W-:Y:S02]  /*5b90*/  SHF.R.S32.HI R3, RZ, 0x1f, R4 ;  /* 0x0000001fff037819 */ /* 0x000fe40000011404 */
[----:B------:R-:W5:Y:S01]  /*5ba0*/  @!P3 LDC.64 R10, c[0x0][0x218] ;  /* 0x00008600ff0abb82 */ /* 0x000f620000000a00 */
[----:B------:R-:W-:Y:S02]  /*5bb0*/  LEA R19, P0, R20, R228, 0x6 ;  /* 0x000000e414137211 */ /* 0x000fe400078030ff */
[----:B------:R-:W-:Y:S04]  /*5bc0*/  IMAD R3, R3, UR6, RZ ;  /* 0x0000000603037c24 */ /* 0x000fe8000f8e02ff */
[----:B------:R-:W-:Y:S01]  /*5bd0*/  IMAD R3, R4, UR7, R3 ;  /* 0x0000000704037c24 */ /* 0x000fe2000f8e0203 */
[----:B------:R-:W1:Y:S03]  /*5be0*/  @!P2 LDC.64 R8, c[0x0][0x218] ;  /* 0x00008600ff08ab82 */ /* 0x000e660000000a00 */
[----:B------:R-:W-:Y:S05]  /*5bf0*/  IMAD.IADD R3, R21, 0x1, R3 ;  /* 0x0000000115037824 */ /* 0x000fea00078e0203 */
[----:B------:R-:W4:Y:S01]  /*5c00*/  @!P4 LDC.64 R6, c[0x0][0x218] ;  /* 0x00008600ff06cb82 */ /* 0x000f220000000a00 */
[----:B------:R-:W-:Y:S02]  /*5c10*/  LEA.HI.X R20, R20, R231, R3, 0x6, P0 ;  /* 0x000000e714147211 */ /* 0x000fe400000f3403 */
[C---:B------:R-:W-:Y:S05]  /*5c20*/  IADD3 R3, P6, R218.reuse, R19, RZ ;  /* 0x00000013da037210 */ /* 0x040fea0007fde0ff */
[----:B------:R-:W2:Y:S08]  /*5c30*/  @!P3 LDC.64 R4, c[0x0][0x218] ;  /* 0x00008600ff04bb82 */ /* 0x000eb00000000a00 */
[----:B------:R-:W2:Y:S08]  /*5c40*/  @!P2 LDC.64 R16, c[0x0][0x218] ;  /* 0x00008600ff10ab82 */ /* 0x000eb00000000a00 */
[----:B------:R-:W2:Y:S01]  /*5c50*/  @!P4 LDC.64 R14, c[0x0][0x218] ;  /* 0x00008600ff0ecb82 */ /* 0x000ea20000000a00 */
[C---:B---3--:R-:W-:Y:S02]  /*5c60*/  @!P4 LEA R30, P1, R19.reuse, R12, 0x1 ;  /* 0x0000000c131ec211 */ /* 0x048fe400078208ff */
[C---:B-----5:R-:W-:Y:S02]  /*5c70*/  @!P3 LEA R28, P0, R19.reuse, R10, 0x1 ;  /* 0x0000000a131cb211 */ /* 0x060fe400078008ff */
[C-C-:B------:R-:W-:Y:S02]  /*5c80*/  @!P4 LEA.HI.X R31, R19.reuse, R13, R20.reuse, 0x1, P1 ;  /* 0x0000000d131fc211 */ /* 0x140fe400008f0c14 */
[C-C-:B------:R-:W-:Y:S01]  /*5c90*/  @!P3 LEA.HI.X R29, R19.reuse, R11, R20.reuse, 0x1, P0 ;  /* 0x0000000b131db211 */ /* 0x140fe200000f0c14 */
[----:B------:R-:W3:Y:S01]  /*5ca0*/  @!P3 LDC.64 R12, c[0x0][0x218] ;  /* 0x00008600ff0cbb82 */ /* 0x000ee20000000a00 */
[----:B-1----:R-:W-:Y:S01]  /*5cb0*/  @!P2 LEA R26, P0, R19, R8, 0x1 ;  /* 0x00000008131aa211 */ /* 0x002fe200078008ff */
[----:B------:R-:W-:Y:S01]  /*5cc0*/  @!PT LDS RZ, [RZ] ;  /* 0x00000000fffff984 */ /* 0x000fe20000000800 */
[----:B------:R-:W-:Y:S01]  /*5cd0*/  @!PT LDS RZ, [RZ] ;  /* 0x00000000fffff984 */ /* 0x000fe20000000800 */
[----:B------:R-:W-:Y:S01]  /*5ce0*/  @!PT LDS RZ, [RZ] ;  /* 0x00000000fffff984 */ /* 0x000fe20000000800 */
[----:B------:R1:W-:Y:S01]  /*5cf0*/  @!P4 LDGSTS.E.BYPASS.LTC128B.128 [R221+0x6000], desc[UR10][R30.64] ;  /* 0x060000001eddcfae */ /* 0x0003e2000b901d4a */
[----:B----4-:R-:W-:Y:S02]  /*5d00*/  @!P4 LEA R22, P1, R3, R6, 0x1 ;  /* 0x000000060316c211 */ /* 0x010fe400078208ff */
[--C-:B------:R-:W-:Y:S01]  /*5d10*/  @!P2 LEA.HI.X R27, R19, R9, R20.reuse, 0x1, P0 ;  /* 0x00000009131ba211 */ /* 0x100fe200000f0c14 */
[----:B------:R1:W-:Y:S01]  /*5d20*/  @P3 STS.128 [R221+0x8000], RZ ;  /* 0x008000ffdd003388 */ /* 0x0003e20000000c00 */
[----:B--2---:R-:W-:Y:S01]  /*5d30*/  @!P3 LEA R24, P0, R3, R4, 0x1 ;  /* 0x000000040318b211 */ /* 0x004fe200078008ff */
[----:B------:R-:W2:Y:S01]  /*5d40*/  @!P2 LDC.64 R10, c[0x0][0x218] ;  /* 0x00008600ff0aab82 */ /* 0x000ea20000000a00 */
        /* <DEDUP_REMOVED lines=23> */
[----:B---3--:R-:W-:Y:S01]  /*5ec0*/  @!P3 LEA R12, P6, R19, R12, 0x1 ;  /* 0x0000000c130cb211 */ /* 0x008fe200078c08ff */
[----:B------:R-:W-:Y:S02]  /*5ed0*/  IMAD.X R20, R217, 0x1, R20, P1 ;  /* 0x00000001d9147824 */ /* 0x000fe400008e0614 */
[----:B------:R1:W-:Y:S02]  /*5ee0*/  @P3 STS.128 [R221+0x8800], RZ ;  /* 0x008800ffdd003388 */ /* 0x0003e40000000c00 */
[----:B------:R-:W3:Y:S01]  /*5ef0*/  @!P2 LDC.64 R4, c[0x0][0x218] ;  /* 0x00008600ff04ab82 */ /* 0x000ee20000000a00 */
[C-C-:B------:R-:W-:Y:S01]  /*5f00*/  @!P4 LEA.HI.X R15, R19.reuse, R15, R20.reuse, 0x1, P0 ;  /* 0x0000000f130fc211 */ /* 0x140fe200000f0c14 */
[----:B------:R-:W-:Y:S01]  /*5f10*/  @!PT LDS RZ, [RZ] ;  /* 0x00000000fffff984 */ /* 0x000fe20000000800 */
[----:B------:R-:W-:Y:S01]  /*5f20*/  @!PT LDS RZ, [RZ] ;  /* 0x00000000fffff984 */ /* 0x000fe20000000800 */
[----:B------:R-:W-:Y:S01]  /*5f30*/  @!PT LDS RZ, [RZ] ;  /* 0x00000000fffff984 */ /* 0x000fe20000000800 */
[----:B------:R1:W-:Y:S01]  /*5f40*/  @!P3 LDGSTS.E.BYPASS.LTC128B.128 [R221+0x8800], desc[UR10][R24.64+0x80] ;  /* 0x0880008018ddbfae */ /* 0x0003e2000b901d4a */
[C-C-:B------:R-:W-:Y:S02]  /*5f50*/  @!P3 LEA.HI.X R13, R19.reuse, R13, R20.reuse, 0x1, P6 ;  /* 0x0000000d130db211 */ /* 0x140fe400030f0c14 */
[C---:B--2---:R-:W-:Y:S01]  /*5f60*/  @!P2 LEA R10, P1, R19.reuse, R10, 0x1 ;  /* 0x0000000a130aa211 */ /* 0x044fe200078208ff */
[----:B------:R1:W-:Y:S01]  /*5f70*/  @P2 STS.128 [R221+0xa800], RZ ;  /* 0x00a800ffdd002388 */ /* 0x0003e20000000c00 */
[----:B------:R-:W-:Y:S02]  /*5f80*/  IADD3 R3, P0, R218, R19, RZ ;  /* 0x00000013da037210 */ /* 0x000fe40007f1e0ff */
[--C-:B------:R-:W-:Y:S01]  /*5f90*/  @!P2 LEA.HI.X R11, R19, R11, R20.reuse, 0x1, P1 ;  /* 0x0000000b130ba211 */ /* 0x100fe200008f0c14 */
[----:B------:R-:W-:Y:S01]  /*5fa0*/  @!PT LDS RZ, [RZ] ;  /* 0x00000000fffff984 */ /* 0x000fe20000000800 */
[----:B------:R-:W-:Y:S01]  /*5fb0*/  @!PT LDS RZ, [RZ] ;  /* 0x00000000fffff984 */ /* 0x000fe20000000800 */
[----:B------:R-:W-:Y:S01]  /*5fc0*/  @!PT LDS RZ, [RZ] ;  /* 0x00000000fffff984 */ /* 0x000fe20000000800 */
[----:B------:R1:W-:Y:S01]  /*5fd0*/  @!P2 LDGSTS.E.BYPASS.LTC128B.128 [R221+0xa800], desc[UR10][R16.64+0x100] ;  /* 0x0a80010010ddafae */ /* 0x0003e2000b901d4a */
[----:B----4-:R-:W-:Y:S01]  /*5fe0*/  @!P4 LEA R8, P6, R3, R8, 0x1 ;  /* 0x000000080308c211 */ /* 0x010fe200078c08ff */
        /* <DEDUP_REMOVED lines=10> */
[C---:B---3--:R-:W-:Y:S03]  /*6090*/  @!P2 LEA R4, P0, R3.reuse, R4, 0x1 ;  /* 0x000000040304a211 */ /* 0x048fe600078008ff */
        /* <DEDUP_REMOVED lines=27> */
.L_x_954:
        /* <DEDUP_REMOVED lines=8> */
[----:B-1----:R-:W-:Y:S03]  /*62d0*/  @!P4 LEA R250, P1, R239, R214, 0x1 ;  /* 0x000000d6effac211 */ /* 0x002fe600078208ff */
        /* <DEDUP_REMOVED lines=12> */
[----:B------:R-:W2:Y:S04]  /*63a0*/  @!P2 LDC.64 R132, c[0x0][0x220] ;  /* 0x00008800ff84ab82 */ /* 0x000ea80000000a00 */
[----:B------:R-:W-:Y:S04]  /*63b0*/  @P3 STS.128 [R221+0xe000], RZ ;  /* 0x00e000ffdd003388 */ /* 0x000fe80000000c00 */
        /* <DEDUP_REMOVED lines=10> */
[----:B------:R-:W-:Y:S04]  /*6460*/  @!P2 LEA.HI.X R247, R239, R133, R232, 0x1, P0 ;  /* 0x00000085eff7a211 */ /* 0x000fe800000f0ce8 */
[----:B------:R-:W-:Y:S01]  /*6470*/  @P2 STS.128 [R221+0x10000], RZ ;  /* 0x010000ffdd002388 */ /* 0x000fe20000000c00 */
[----:B------:R-:W-:Y:S01]  /*6480*/  IADD3.X R232, R232, UR13, RZ, P5, !PT ;  /* 0x0000000de8e87c10 */ /* 0x000fe2000affe4ff */
[----:B------:R-:W4:Y:S03]  /*6490*/  @!P3 LDC.64 R238, c[0x0][0x220] ;  /* 0x00008800ffeebb82 */ /* 0x000f260000000a00 */
[----:B------:R-:W-:Y:S01]  /*64a0*/  @!PT LDS RZ, [RZ] ;  /* 0x00000000fffff984 */ /* 0x000fe20000000800 */
[----:B------:R-:W-:Y:S01]  /*64b0*/  @!PT LDS RZ, [RZ] ;  /* 0x00000000fffff984 */ /* 0x000fe20000000800 */
[----:B------:R-:W-:Y:S01]  /*64c0*/  @!PT LDS RZ, [RZ] ;  /* 0x00000000fffff984 */ /* 0x000fe20000000800 */
[----:B------:R-:W-:Y:S01]  /*64d0*/  @!P2 LDGSTS.E.BYPASS.LTC128B.128 [R221+0x10000], desc[UR10][R246.64+0x100] ;  /* 0x10000100f6ddafae */ /* 0x000fe2000b901d4a */
[C-C-:B------:R-:W-:Y:S02]  /*64e0*/  @!P4 LEA.HI.X R243, R134.reuse, R213, R232.reuse, 0x1, P1 ;  /* 0x000000d586f3c211 */ /* 0x140fe400008f0ce8 */
[C---:B-----5:R-:W-:Y:S02]  /*64f0*/  @!P3 LEA R244, P0, R134.reuse, R2, 0x1 ;  /* 0x0000000286f4b211 */ /* 0x060fe400078008ff */
[----:B------:R-:W-:Y:S01]  /*6500*/  @P4 STS.128 [R221+0xc800], RZ ;  /* 0x00c800ffdd004388 */ /* 0x000fe20000000c00 */
[C---:B------:R-:W-:Y:S02]  /*6510*/  IADD3 R234, P1, R134.reuse, UR14, RZ ;  /* 0x0000000e86ea7c10 */ /* 0x040fe4000ff3e0ff */
[C-C-:B------:R-:W-:Y:S02]  /*6520*/  @!P3 LEA.HI.X R245, R134.reuse, R3, R232.reuse, 0x1, P0 ;  /* 0x0000000386f5b211 */ /* 0x140fe400000f0ce8 */
[----:B------:R-:W-:Y:S01]  /*6530*/  @!PT LDS RZ, [RZ] ;  /* 0x00000000fffff984 */ /* 0x000fe20000000800 */
[----:B------:R-:W-:Y:S01]  /*6540*/  @!PT LDS RZ, [RZ] ;  /* 0x00000000fffff984 */ /* 0x000fe20000000800 */
[----:B------:R-:W-:Y:S01]  /*6550*/  @!PT LDS RZ, [RZ] ;  /* 0x00000000fffff984 */ /* 0x000fe20000000800 */
[----:B------:R5:W-:Y:S01]  /*6560*/  @!P4 LDGSTS.E.BYPASS.LTC128B.128 [R221+0xc800], desc[UR10][R242.64] ;  /* 0x0c800000f2ddcfae */ /* 0x000be2000b901d4a */
[C---:B---3--:R-:W-:Y:S01]  /*6570*/  @!P2 LEA R240, P0, R134.reuse, R240, 0x1 ;  /* 0x000000f086f0a211 */ /* 0x048fe200078008ff */
[----:B------:R-:W3:Y:S03]  /*6580*/  @!P3 LDC.64 R132, c[0x0][0x220] ;  /* 0x00008800ff84bb82 */ /* 0x000ee60000000a00 */
[----:B------:R-:W-:Y:S01]  /*6590*/  @P3 STS.128 [R221+0xe800], RZ ;  /* 0x00e800ffdd003388 */ /* 0x000fe20000000c00 */
[----:B------:R-:W-:Y:S02]  /*65a0*/  @!P2 LEA.HI.X R241, R134, R241, R232, 0x1, P0 ;  /* 0x000000f186f1a211 */ /* 0x000fe400000f0ce8 */
[----:B------:R-:W-:Y:S02]  /*65b0*/  IADD3.X R232, R232, UR13, RZ, P1, !PT ;  /* 0x0000000de8e87c10 */ /* 0x000fe40008ffe4ff */
[----:B------:R-:W-:Y:S01]  /*65c0*/  @!PT LDS RZ, [RZ] ;  /* 0x00000000fffff984 */ /* 0x000fe20000000800 */
[----:B------:R-:W-:Y:S01]  /*65d0*/  @!PT LDS RZ, [RZ] ;  /* 0x00000000fffff984 */ /* 0x000fe20000000800 */
[----:B------:R-:W-:Y:S01]  /*65e0*/  @!PT LDS RZ, [RZ] ;  /* 0x00000000fffff984 */ /* 0x000fe20000000800 */
[----:B------:R-:W-:Y:S01]  /*65f0*/  @!P3 LDGSTS.E.BYPASS.LTC128B.128 [R221+0xe800], desc[UR10][R244.64+0x80] ;  /* 0x0e800080f4ddbfae */ /* 0x000fe2000b901d4a */
[C---:B------:R-:W-:Y:S01]  /*6600*/  IADD3 R134, P6, R234.reuse, UR14, RZ ;  /* 0x0000000eea867c10 */ /* 0x040fe2000ffde0ff */
[----:B------:R-:W3:Y:S01]  /*6610*/  @!P2 LDC.64 R2, c[0x0][0x220] ;  /* 0x00008800ff02ab82 */ /* 0x000ee20000000a00 */
[C---:B--2---:R-:W-:Y:S02]  /*6620*/  @!P4 LEA R248, P0, R234.reuse, R210, 0x1 ;  /* 0x000000d2eaf8c211 */ /* 0x044fe400078008ff */
[----:B------:R-:W-:Y:S02]  /*6630*/  @P2 STS.128 [R221+0x10800], RZ ;  /* 0x010800ffdd002388 */ /* 0x000fe40000000c00 */
[C-C-:B------:R-:W-:Y:S03]  /*6640*/  @!P4 LEA.HI.X R249, R234.reuse, R211, R232.reuse, 0x1, P0 ;  /* 0x000000d3eaf9c211 */ /* 0x140fe600000f0ce8 */
[----:B------:R-:W-:Y:S01]  /*6650*/  @!PT LDS RZ, [RZ] ;  /* 0x00000000fffff984 */ /* 0x000fe20000000800 */
[----:B------:R-:W-:Y:S01]  /*6660*/  @!PT LDS RZ, [RZ] ;  /* 0x00000000fffff984 */ /* 0x000fe20000000800 */
[----:B------:R-:W-:Y:S01]  /*6670*/  @!PT LDS RZ, [RZ] ;  /* 0x00000000fffff984 */ /* 0x000fe20000000800 */
[----:B------:R-:W-:Y:S01]  /*6680*/  @!P2 LDGSTS.E.BYPASS.LTC128B.128 [R221+0x10800], desc[UR10][R240.64+0x100] ;  /* 0x10800100f0ddafae */ /* 0x000fe2000b901d4a */
[C---:B----4-:R-:W-:Y:S02]  /*6690*/  @!P3 LEA R238, P1, R234.reuse, R238, 0x1 ;  /* 0x000000eeeaeeb211 */ /* 0x050fe400078208ff */
[C---:B-1----:R-:W-:Y:S02]  /*66a0*/  @!P2 LEA R236, P0, R234.reuse, R236, 0x1 ;  /* 0x000000eceaeca211 */ /* 0x042fe400078008ff */
[----:B------:R-:W-:Y:S01]  /*66b0*/  @P4 STS.128 [R221+0xd000], RZ ;  /* 0x00d000ffdd004388 */ /* 0x000fe20000000c00 */
[C-C-:B------:R-:W-:Y:S02]  /*66c0*/  @!P3 LEA.HI.X R239, R234.reuse, R239, R232.reuse, 0x1, P1 ;  /* 0x000000efeaefb211 */ /* 0x140fe400008f0ce8 */
[----:B------:R-:W-:Y:S02]  /*66d0*/  @!P2 LEA.HI.X R237, R234, R237, R232, 0x1, P0 ;  /* 0x000000edeaeda211 */ /* 0x000fe400000f0ce8 */
[----:B------:R-:W-:Y:S01]  /*66e0*/  @!PT LDS RZ, [RZ] ;  /* 0x00000000fffff984 */ /* 0x000fe20000000800 */
[----:B------:R-:W-:Y:S01]  /*66f0*/  @!PT LDS RZ, [RZ] ;  /* 0x00000000fffff984 */ /* 0x000fe20000000800 */
[----:B------:R-:W-:Y:S01]  /*6700*/  @!PT LDS RZ, [RZ] ;  /* 0x00000000fffff984 */ /* 0x000fe20000000800 */
[----:B------:R-:W-:Y:S01]  /*6710*/  @!P4 LDGSTS.E.BYPASS.LTC128B.128 [R221+0xd000], desc[UR10][R248.64] ;  /* 0x0d000000f8ddcfae */ /* 0x000fe2000b901d4a */
[----:B------:R-:W-:Y:S02]  /*6720*/  IADD3.X R232, R232, UR13, RZ, P6, !PT ;  /* 0x0000000de8e87c10 */ /* 0x000fe4000b7fe4ff */
[C---:B-----5:R-:W-:Y:S02]  /*6730*/  @!P4 LEA R242, P5, R134.reuse, R208, 0x1 ;  /* 0x000000d086f2c211 */ /* 0x060fe400078a08ff */
[----:B------:R-:W-:Y:S01]  /*6740*/  @P3 STS.128 [R221+0xf000], RZ ;  /* 0x00f000ffdd003388 */ /* 0x000fe20000000c00 */
[C---:B---3--:R-:W-:Y:S02]  /*6750*/  @!P3 LEA R132, P1, R134.reuse, R132, 0x1 ;  /* 0x000000848684b211 */ /* 0x048fe400078208ff */
[C-C-:B------:R-:W-:Y:S02]  /*6760*/  @!P4 LEA.HI.X R243, R134.reuse, R209, R232.reuse, 0x1, P5 ;  /* 0x000000d186f3c211 */ /* 0x140fe400028f0ce8 */
[----:B------:R-:W-:Y:S01]  /*6770*/  @!PT LDS RZ, [RZ] ;  /* 0x00000000fffff984 */ /* 0x000fe20000000800 */
[----:B------:R-:W-:Y:S01]  /*6780*/  @!PT LDS RZ, [RZ] ;  /* 0x00000000fffff984 */ /* 0x000fe20000000800 */
[----:B------:R-:W-:Y:S01]  /*6790*/  @!PT LDS RZ, [RZ] ;  /* 0x00000000fffff984 */ /* 0x000fe20000000800 */
[----:B------:R-:W-:Y:S01]  /*67a0*/  @!P3 LDGSTS.E.BYPASS.LTC128B.128 [R221+0xf000], desc[UR10][R238.64+0x80] ;  /* 0x0f000080eeddbfae */ /* 0x000fe2000b901d4a */
[C-C-:B------:R-:W-:Y:S02]  /*67b0*/  @!P3 LEA.HI.X R133, R134.reuse, R133, R232.reuse, 0x1, P1 ;  /* 0x000000858685b211 */ /* 0x140fe400008f0ce8 */
[C---:B------:R-:W-:Y:S02]  /*67c0*/  @!P2 LEA R2, P0, R134.reuse, R2, 0x1 ;  /* 0x000000028602a211 */ /* 0x040fe400078008ff */
[----:B------:R-:W-:Y:S01]  /*67d0*/  @P2 STS.128 [R221+0x11000], RZ ;  /* 0x011000ffdd002388 */ /* 0x000fe20000000c00 */
[----:B------:R-:W-:Y:S02]  /*67e0*/  ISETP.GT.AND P5, PT, R225, RZ, PT ;  /* 0x000000ffe100720c */ /* 0x000fe40003fa4270 */
[----:B------:R-:W-:Y:S02]  /*67f0*/  @!P2 LEA.HI.X R3, R134, R3, R232, 0x1, P0 ;  /* 0x000000038603a211 */ /* 0x000fe400000f0ce8 */
        /* <DEDUP_REMOVED lines=183> */
[----:B------:R-:W-:Y:S04]  /*7370*/  FMUL.FTZ R252, R15, UR5 ;  /* 0x000000050ffc7c20 */ /* 0x000fe80008410000 */
[----:B------:R4:W-:Y:S02]  /*7380*/  MUFU.TANH R165, R2 ;  /* 0x0000000200a57308 */ /* 0x0009e40000002400 */
[----:B------:R-:W-:Y:S01]  /*7390*/  FMUL.FTZ R250, R16, UR5 ;  /* 0x0000000510fa7c20 */ /* 0x000fe20008410000 */
[----:B------:R-:W-:Y:S01]  /*73a0*/  FMUL.FTZ R251, R18, UR5 ;  /* 0x0000000512fb7c20 */ /* 0x000fe20008410000 */
[----:B------:R-:W-:Y:S01]  /*73b0*/  FMUL.FTZ R248, R17, UR5 ;  /* 0x0000000511f87c20 */ /* 0x000fe20008410000 */
[----:B------:R-:W-:Y:S01]  /*73c0*/  FMUL.FTZ R249, R19, UR5 ;  /* 0x0000000513f97c20 */ /* 0x000fe20008410000 */
[----:B------:R-:W-:Y:S04]  /*73d0*/  FMUL.FTZ R246, R20, UR5 ;  /* 0x0000000514f67c20 */ /* 0x000fe80008410000 */
[----:B------:R5:W3:Y:S01]  /*73e0*/  MUFU.TANH R166, R232 ;  /* 0x000000e800a67308 */ /* 0x000ae20000002400 */
[----:B--2---:R-:W-:Y:S01]  /*73f0*/  FMUL.FTZ R3, R10, UR5 ;  /* 0x000000050a037c20 */ /* 0x004fe20008410000 */
[----:B------:R-:W-:Y:S01]  /*7400*/  FMUL.FTZ R245, R22, UR5 ;  /* 0x0000000516f57c20 */ /* 0x000fe20008410000 */
[----:B------:R-:W-:Y:S01]  /*7410*/  FMUL.FTZ R244, R21, UR5 ;  /* 0x0000000515f47c20 */ /* 0x000fe20008410000 */
[----:B------:R-:W-:Y:S06]  /*7420*/  FMUL.FTZ R247, R23, UR5 ;  /* 0x0000000517f77c20 */ /* 0x000fec0008410000 */
[----:B------:R2:W-:Y:S01]  /*7430*/  MUFU.TANH R167, R134 ;  /* 0x0000008600a77308 */ /* 0x0005e20000002400 */
[----:B----4-:R-:W-:Y:S01]  /*7440*/  FMUL.FTZ R2, R11, UR5 ;  /* 0x000000050b027c20 */ /* 0x010fe20008410000 */
[C---:B-1----:R-:W-:Y:S03]  /*7450*/  HMMA.16816.F32.BF16 R28, R176.reuse, R136, R28 ;  /* 0x00000088b01c723c */ /* 0x042fe6000004181c */
[----:B------:R-:W-:Y:S01]  /*7460*/  FMUL.FTZ R242, R24, UR5 ;  /* 0x0000000518f27c20 */ /* 0x000fe20008410000 */
[----:B------:R-:W-:Y:S01]  /*7470*/  FMUL.FTZ R243, R26, UR5 ;  /* 0x000000051af37c20 */ /* 0x000fe20008410000 */
[----:B------:R-:W-:Y:S03]  /*7480*/  FMUL.FTZ R240, R25, UR5 ;  /* 0x0000000519f07c20 */ /* 0x000fe60008410000 */
[----:B------:R1:W4:Y:S03]  /*7490*/  MUFU.TANH R181, R133 ;  /* 0x0000008500b57308 */ /* 0x0003260000002400 */
[----:B-----5:R-:W-:Y:S01]  /*74a0*/  FMUL.FTZ R232, R12, UR5 ;  /* 0x000000050ce87c20 */ /* 0x020fe20008410000 */
[----:B------:R-:W-:Y:S03]  /*74b0*/  HMMA.16816.F32.BF16 R32, R176, R138, R32 ;  /* 0x0000008ab020723c */ /* 0x000fe60000041820 */
[----:B------:R-:W-:Y:S03]  /*74c0*/  FMUL.FTZ R241, R27, UR5 ;  /* 0x000000051bf17c20 */ /* 0x000fe60008410000 */
[----:B------:R3:W-:Y:S01]  /*74d0*/  MUFU.TANH R173, R3 ;  /* 0x0000000300ad7308 */ /* 0x0007e20000002400 */
[----:B--2---:R-:W-:Y:S09]  /*74e0*/  FMUL.FTZ R134, R14, UR5 ;  /* 0x000000050e867c20 */ /* 0x004ff20008410000 */
[----:B------:R2:W5:Y:S01]  /*74f0*/  MUFU.TANH R182, R132 ;  /* 0x0000008400b67308 */ /* 0x0005620000002400 */
[----:B-1----:R-:W-:Y:S01]  /*7500*/  FMUL.FTZ R133, R13, UR5 ;  /* 0x000000050d857c20 */ /* 0x002fe20008410000 */
[----:B------:R-:W-:Y:S01]  /*7510*/  FMUL.FTZ R236, R28, UR5 ;  /* 0x000000051cec7c20 */ /* 0x000fe20008410000 */
[----:B------:R-:W-:Y:S01]  /*7520*/  FMUL.FTZ R239, R30, UR5 ;  /* 0x000000051eef7c20 */ /* 0x000fe20008410000 */
[----:B------:R-:W-:Y:S01]  /*7530*/  FMUL.FTZ R238, R29, UR5 ;  /* 0x000000051dee7c20 */ /* 0x000fe20008410000 */
[----:B------:R-:W-:Y:S05]  /*7540*/  FMUL.FTZ R237, R31, UR5 ;  /* 0x000000051fed7c20 */ /* 0x000fea0008410000 */
[----:B------:R1:W-:Y:S01]  /*7550*/  MUFU.TANH R175, R2 ;  /* 0x0000000200af7308 */ /* 0x0003e20000002400 */
[----:B---3--:R-:W-:Y:S01]  /*7560*/  FMNMX.FTZ R3, R174, R135, !PT ;  /* 0x00000087ae037209 */ /* 0x008fe20007810000 */
[----:B------:R-:W-:Y:S01]  /*7570*/  FMUL.FTZ R234, R32, UR5 ;  /* 0x0000000520ea7c20 */ /* 0x000fe20008410000 */
[----:B------:R-:W-:Y:S07]  /*7580*/  FMUL.FTZ R35, R35, UR5 ;  /* 0x0000000523237c20 */ /* 0x000fee0008410000 */
[----:B------:R3:W3:Y:S01]  /*7590*/  MUFU.TANH R170, R232 ;  /* 0x000000e800aa7308 */ /* 0x0006e20000002400 */
[----:B--2---:R-:W-:Y:S04]  /*75a0*/  FMNMX.FTZ R132, R166, R3, !PT ;  /* 0x00000003a6847209 */ /* 0x004fe80007810000 */
[----:B----4-:R-:W-:Y:S05]  /*75b0*/  FMNMX.FTZ R3, R181, R132, !PT ;  /* 0x00000084b5037209 */ /* 0x010fea0007810000 */
[----:B------:R2:W4:Y:S01]  /*75c0*/  MUFU.TANH R163, R134 ;  /* 0x0000008600a37308 */ /* 0x0005220000002400 */
[----:B-1----:R-:W-:Y:S02]  /*75d0*/  FMNMX.FTZ R2, R165, R0, !PT ;  /* 0x00000000a5027209 */ /* 0x002fe40007810000 */
[----:B-----5:R-:W-:Y:S02]  /*75e0*/  FMNMX.FTZ R3, R182, R3, !PT ;  /* 0x00000003b6037209 */ /* 0x020fe40007810000 */
[----:B------:R-:W-:Y:S05]  /*75f0*/  FMNMX.FTZ R2, R167, R2, !PT ;  /* 0x00000002a7027209 */ /* 0x000fea0007810000 */
[----:B------:R4:W1:Y:S01]  /*7600*/  MUFU.TANH R162, R133 ;  /* 0x0000008500a27308 */ /* 0x0008620000002400 */
[----:B------:R-:W-:Y:S01]  /*7610*/  FMNMX.FTZ R2, R173, R2, !PT ;  /* 0x00000002ad027209 */ /* 0x000fe20007810000 */
[----:B---3--:R-:W-:Y:S01]  /*7620*/  FMUL.FTZ R232, R33, UR5 ;  /* 0x0000000521e87c20 */ /* 0x008fe20008410000 */
[----:B------:R-:W-:Y:S02]  /*7630*/  FMNMX.FTZ R3, R170, R3, !PT ;  /* 0x00000003aa037209 */ /* 0x000fe40007810000 */
[----:B------:R-:W-:Y:S05]  /*7640*/  FMNMX.FTZ R2, R175, R2, !PT ;  /* 0x00000002af027209 */ /* 0x000fea0007810000 */
[----:B------:R-:W3:Y:S01]  /*7650*/  MUFU.TANH R252, R252 ;  /* 0x000000fc00fc7308 */ /* 0x000ee20000002400 */
[----:B--2---:R-:W-:Y:S09]  /*7660*/  FMUL.FTZ R134, R34, UR5 ;  /* 0x0000000522867c20 */ /* 0x004ff20008410000 */
[----:B------:R-:W2:Y:S01]  /*7670*/  MUFU.TANH R250, R250 ;  /* 0x000000fa00fa7308 */ /* 0x000ea20000002400 */
[----:B----4-:R-:W-:Y:S02]  /*7680*/  FMNMX.FTZ R133, R163, R2, !PT ;  /* 0x00000002a3857209 */ /* 0x010fe40007810000 */
[----:B-1----:R-:W-:Y:S07]  /*7690*/  FMNMX.FTZ R3, R162, R3, !PT ;  /* 0x00000003a2037209 */ /* 0x002fee0007810000 */
[----:B------:R-:W1:Y:S01]  /*76a0*/  MUFU.TANH R251, R251 ;  /* 0x000000fb00fb7308 */ /* 0x000e620000002400 */
[----:B---3--:R-:W-:Y:S09]  /*76b0*/  FMNMX.FTZ R2, R252, R133, !PT ;  /* 0x00000085fc027209 */ /* 0x008ff20007810000 */
[----:B------:R-:W3:Y:S01]  /*76c0*/  MUFU.TANH R248, R248 ;  /* 0x000000f800f87308 */ /* 0x000ee20000002400 */
[----:B--2---:R-:W-:Y:S09]  /*76d0*/  FMNMX.FTZ R3, R250, R3, !PT ;  /* 0x00000003fa037209 */ /* 0x004ff20007810000 */
[----:B------:R-:W2:Y:S01]  /*76e0*/  MUFU.TANH R249, R249 ;  /* 0x000000f900f97308 */ /* 0x000ea20000002400 */
[----:B-1----:R-:W-:Y:S09]  /*76f0*/  FMNMX.FTZ R2, R251, R2, !PT ;  /* 0x00000002fb027209 */ /* 0x002ff20007810000 */
        /* <DEDUP_REMOVED lines=30> */
[----:B------:R1:W4:Y:S01]  /*78e0*/  MUFU.TANH R133, R35 ;  /* 0x0000002300857308 */ /* 0x0003220000002400 */
[----:B---3--:R-:W-:Y:S02]  /*78f0*/  FMNMX.FTZ R2, R134, R3, !PT ;  /* 0x0000000386027209 */ /* 0x008fe40007810000 */
[----:B--2---:R-:W-:Y:S01]  /*7900*/  FMNMX.FTZ R18, R232, R132, !PT ;  /* 0x00000084e8127209 */ /* 0x004fe20007810000 */
[----:B------:R-:W-:Y:S06]  /*7910*/  @P5 BRA `(.L_x_956) ;  /* 0xffffffe0008c5947 */ /* 0x000fec000383ffff */
.L_x_955:
[----:B------:R-:W2:Y:S01]  /*7920*/  SHFL.BFLY PT, R3, R18, 0x2, 0x1f ;  /* 0x0c401f0012037f89 */ /* 0x000ea200000e0000 */
[----:B-1--4-:R-:W-:Y:S02]  /*7930*/  FMNMX.FTZ R7, R133, R2, !PT ;  /* 0x0000000285077209 */ /* 0x012fe40007810000 */
[----:B------:R-:W-:Y:S05]  /*7940*/  IADD3 R225, R225, -0x1, RZ ;  /* 0xffffffffe1e17810 */ /* 0x000fea0007ffe0ff */
[----:B------:R-:W-:Y:S08]  /*7950*/  LDSM.16.MT88.4 R24, [R198+0xc000] ;  /* 0x00c00000c618783b */ /* 0x000ff00000004200 */
[----:B------:R-:W1:Y:S08]  /*7960*/  SHFL.BFLY PT, R2, R7, 0x2, 0x1f ;  /* 0x0c401f0007027f89 */ /* 0x000e7000000e0000 */
[----:B------:R-:W-:Y:S08]  /*7970*/  LDSM.16.MT88.4 R32, [R197+0xc000] ;  /* 0x00c00000c520783b */ /* 0x000ff00000004200 */
        /* <DEDUP_REMOVED lines=24> */
[----:B------:R-:W-:Y:S01]  /*7b00*/  FMUL.FTZ R6, R0, UR4 ;  /* 0x0000000400067c20 */ /* 0x000fe20008410000 */
[----:B------:R-:W1:Y:S01]  /*7b10*/  MUFU.EX2 R2, R5 ;  /* 0x0000000500027308 */ /* 0x000e620000000800 */
        /* <DEDUP_REMOVED lines=8> */
[----:B------:R-:W-:Y:S01]  /*7ba0*/  LDSM.16.MT88.4 R160, [R200+0x11800] ;  /* 0x01180000c8a0783b */ /* 0x000fe20000004200 */
        /* <DEDUP_REMOVED lines=33> */
[--C-:B------:R-:W-:Y:S01]  /*7dc0*/  FFMA.FTZ R237, R237, UR4, -R144.reuse ;  /* 0x00000004eded7c23 */ /* 0x100fe20008010890 */
[--C-:B------:R-:W-:Y:S01]  /*7dd0*/  FFMA.FTZ R134, R134, UR4, -R144.reuse ;  /* 0x0000000486867c23 */ /* 0x100fe20008010890 */
[--C-:B------:R-:W-:Y:S01]  /*7de0*/  FFMA.FTZ R133, R133, UR4, -R144.reuse ;  /* 0x0000000485857c23 */ /* 0x100fe20008010890 */
[C---:B------:R-:W-:Y:S01]  /*7df0*/  FMUL.FTZ R36, R2.reuse, R36 ;  /* 0x0000002402247220 */ /* 0x040fe20000410000 */
[----:B------:R-:W-:Y:S03]  /*7e00*/  FMUL.FTZ R37, R2, R37 ;  /* 0x0000002502257220 */ /* 0x000fe60000410000 */
[----:B------:R-:W-:Y:S01]  /*7e10*/  MUFU.EX2 R167, R167 ;  /* 0x000000a700a77308 */ /* 0x000fe20000000800 */
[C---:B------:R-:W-:Y:S01]  /*7e20*/  FMUL.FTZ R38, R0.reuse, R38 ;  /* 0x0000002600267220 */ /* 0x040fe20000410000 */
[----:B------:R-:W-:Y:S01]  /*7e30*/  LDSM.16.MT88.4 R112, [R200+0x10000] ;  /* 0x01000000c870783b */ /* 0x000fe20000004200 */
[----:B------:R-:W-:Y:S01]  /*7e40*/  FMUL.FTZ R39, R0, R39 ;  /* 0x0000002700277220 */ /* 0x000fe20000410000 */
[C---:B------:R-:W-:Y:S01]  /*7e50*/  FMUL.FTZ R40, R2.reuse, R40 ;  /* 0x0000002802287220 */ /* 0x040fe20000410000 */
[----:B------:R-:W-:Y:S01]  /*7e60*/  FMUL.FTZ R41, R2, R41 ;  /* 0x0000002902297220 */ /* 0x000fe20000410000 */
[C---:B------:R-:W-:Y:S01]  /*7e70*/  FMUL.FTZ R42, R0.reuse, R42 ;  /* 0x0000002a002a7220 */ /* 0x040fe20000410000 */
[----:B------:R-:W-:Y:S03]  /*7e80*/  FMUL.FTZ R43, R0, R43 ;  /* 0x0000002b002b7220 */ /* 0x000fe60000410000 */
[----:B------:R-:W5:Y:S01]  /*7e90*/  MUFU.EX2 R166, R166 ;  /* 0x000000a600a67308 */ /* 0x000f620000000800 */
[----:B----4-:R-:W-:Y:S01]  /*7ea0*/  F2FP.BF16.F32.PACK_AB R129, R165, R169 ;  /* 0x000000a9a581723e */ /* 0x010fe200000010ff */
[----:B------:R-:W-:Y:S01]  /*7eb0*/  LDSM.16.MT88.4 R124, [R200+0xe800] ;  /* 0x00e80000c87c783b */ /* 0x000fe20000004200 */
        /* <DEDUP_REMOVED lines=13> */
[----:B------:R-:W4:Y:S01]  /*7f90*/  MUFU.EX2 R135, R135 ;  /* 0x0000008700877308 */ /* 0x000f220000000800 */
[----:B-----5:R-:W-:Y:S01]  /*7fa0*/  F2FP.BF16.F32.PACK_AB R130, R166, R167 ;  /* 0x000000a7a682723e */ /* 0x020fe200000010ff */
        /* <DEDUP_REMOVED lines=15> */
[----:B----4-:R-:W-:Y:S01]  /*80a0*/  F2FP.BF16.F32.PACK_AB R131, R135, R164 ;  /* 0x000000a48783723e */ /* 0x010fe200000010ff */
[----:B------:R-:W-:Y:S01]  /*80b0*/  FMUL.FTZ R71, R0, R71 ;  /* 0x0000004700477220 */ /* 0x000fe20000410000 */
[C---:B------:R-:W-:Y:S01]  /*80c0*/  FMUL.FTZ R72, R2.reuse, R72 ;  /* 0x0000004802487220 */ /* 0x040fe20000410000 */
[----:B------:R-:W-:Y:S01]  /*80d0*/  FMUL.FTZ R73, R2, R73 ;  /* 0x0000004902497220 */ /* 0x000fe20000410000 */
[C---:B------:R-:W-:Y:S01]  /*80e0*/  FMUL.FTZ R74, R0.reuse, R74 ;  /* 0x0000004a004a7220 */ /* 0x040fe20000410000 */
[----:B------:R-:W-:Y:S01]  /*80f0*/  FMUL.FTZ R75, R0, R75 ;  /* 0x0000004b004b7220 */ /* 0x000fe20000410000 */
[C---:B------:R-:W-:Y:S01]  /*8100*/  FMUL.FTZ R76, R2.reuse, R76 ;  /* 0x0000004c024c7220 */ /* 0x040fe20000410000 */
[C---:B---3--:R-:W-:Y:S01]  /*8110*/  HMMA.16816.F32.BF16 R4, R128.reuse, R16, R4 ;  /* 0x000000108004723c */ /* 0x048fe20000041804 */
[----:B------:R-:W-:Y:S04]  /*8120*/  MUFU.EX2 R173, R173 ;  /* 0x000000ad00ad7308 */ /* 0x000fe80000000800 */
[C---:B------:R-:W-:Y:S01]  /*8130*/  FMUL.FTZ R77, R2.reuse, R77 ;  /* 0x0000004d024d7220 */ /* 0x040fe20000410000 */
[C---:B------:R-:W-:Y:S05]  /*8140*/  HMMA.16816.F32.BF16 R8, R128.reuse, R18, R8 ;  /* 0x000000128008723c */ /* 0x040fea0000041808 */
[----:B------:R-:W-:Y:S01]  /*8150*/  MUFU.EX2 R172, R172 ;  /* 0x000000ac00ac7308 */ /* 0x000fe20000000800 */
        /* <DEDUP_REMOVED lines=8> */
[----:B------:R-:W-:Y:S01]  /*81e0*/  FMUL.FTZ R25, R2, R109 ;  /* 0x0000006d02197220 */ /* 0x000fe20000410000 */
[C---:B------:R-:W-:Y:S01]  /*81f0*/  FMUL.FTZ R78, R0.reuse, R78 ;  /* 0x0000004e004e7220 */ /* 0x040fe20000410000 */
[----:B------:R-:W-:Y:S01]  /*8200*/  FMUL.FTZ R79, R0, R79 ;  /* 0x0000004f004f7220 */ /* 0x000fe20000410000 */
[C---:B------:R-:W-:Y:S03]  /*8210*/  HMMA.16816.F32.BF16 R16, R128.reuse, R26, R16 ;  /* 0x0000001a8010723c */ /* 0x040fe60000041810 */
[C---:B------:R-:W-:Y:S01]  /*8220*/  FMUL.FTZ R80, R2.reuse, R80 ;  /* 0x0000005002507220 */ /* 0x040fe20000410000 */
[----:B------:R-:W-:Y:S01]  /*8230*/  FMUL.FTZ R81, R2, R81 ;  /* 0x0000005102517220 */ /* 0x000fe20000410000 */
        /* <DEDUP_REMOVED lines=8> */
[----:B------:R-:W-:Y:S01]  /*82c0*/  FMUL.FTZ R33, R2, R101 ;  /* 0x0000006502217220 */ /* 0x000fe20000410000 */
        /* <DEDUP_REMOVED lines=8> */
[C---:B------:R-:W-:Y:S01]  /*8350*/  FMUL.FTZ R35, R0.reuse, R103 ;  /* 0x0000006700237220 */ /* 0x040fe20000410000 */
[----:B------:R-:W-:Y:S01]  /*8360*/  FMUL.FTZ R87, R0, R87 ;  /* 0x0000005700577220 */ /* 0x000fe20000410000 */
[----:B------:R-:W4:Y:S03]  /*8370*/  LDSM.16.MT88.4 R100, [R196+0xe000] ;  /* 0x00e00000c464783b */ /* 0x000f260000004200 */
[----:B------:R-:W-:Y:S01]  /*8380*/  MUFU.EX2 R183, R183 ;  /* 0x000000b700b77308 */ /* 0x000fe20000000800 */
[--C-:B------:R-:W-:Y:S01]  /*8390*/  FFMA.FTZ R170, R170, UR4, -R145.reuse ;  /* 0x00000004aaaa7c23 */ /* 0x100fe20008010891 */
[--C-:B------:R-:W-:Y:S01]  /*83a0*/  FFMA.FTZ R174, R250, UR4, -R145.reuse ;  /* 0x00000004faae7c23 */ /* 0x100fe20008010891 */
[C---:B------:R-:W-:Y:S02]  /*83b0*/  HMMA.16816.F32.BF16 R32, R128.reuse, R138, R32 ;  /* 0x0000008a8020723c */ /* 0x040fe40000041820 */
[----:B------:R-:W-:Y:S01]  /*83c0*/  LDSM.16.MT88.4 R136, [R198+0xe800] ;  /* 0x00e80000c688783b */ /* 0x000fe20000004200 */
[--C-:B------:R-:W-:Y:S01]  /*83d0*/  FFMA.FTZ R177, R248, UR4, -R145.reuse ;  /* 0x00000004f8b17c23 */ /* 0x100fe20008010891 */
[C---:B------:R-:W-:Y:S02]  /*83e0*/  FMUL.FTZ R88, R2.reuse, R88 ;  /* 0x0000005802587220 */ /* 0x040fe40000410000 */
[C---:B--2---:R-:W-:Y:S01]  /*83f0*/  HMMA.16816.F32.BF16 R36, R128.reuse, R120, R36 ;  /* 0x000000788024723c */ /* 0x044fe20000041824 */
[----:B------:R-:W2:Y:S04]  /*8400*/  MUFU.EX2 R170, R170 ;  /* 0x000000aa00aa7308 */ /* 0x000ea80000000800 */
[----:B------:R-:W-:Y:S01]  /*8410*/  FMUL.FTZ R89, R2, R89 ;  /* 0x0000005902597220 */ /* 0x000fe20000410000 */
[C---:B------:R-:W-:Y:S01]  /*8420*/  HMMA.16816.F32.BF16 R40, R128.reuse, R122, R40 ;  /* 0x0000007a8028723c */ /* 0x040fe20000041828 */
[----:B------:R-:W-:Y:S04]  /*8430*/  LDSM.16.MT88.4 R120, [R196+0xc800] ;  /* 0x00c80000c478783b */ /* 0x000fe80000004200 */
[----:B------:R-:W-:Y:S01]  /*8440*/  MUFU.EX2 R174, R174 ;  /* 0x000000ae00ae7308 */ /* 0x000fe20000000800 */
[C---:B------:R-:W-:Y:S01]  /*8450*/  FMUL.FTZ R90, R0.reuse, R90 ;  /* 0x0000005a005a7220 */ /* 0x040fe20000410000 */
[C---:B-1----:R-:W-:Y:S04]  /*8460*/  HMMA.16816.F32.BF16 R44, R128.reuse, R104, R44 ;  /* 0x00000068802c723c */ /* 0x042fe8000004182c */
[----:B------:R-:W-:Y:S02]  /*8470*/  FMUL.FTZ R91, R0, R91 ;  /* 0x0000005b005b7220 */ /* 0x000fe40000410000 */
[C---:B------:R-:W-:Y:S01]  /*8480*/  HMMA.16816.F32.BF16 R48, R128.reuse, R106, R48 ;  /* 0x0000006a8030723c */ /* 0x040fe20000041830 */
[----:B------:R-:W1:Y:S01]  /*8490*/  LDSM.16.MT88.4 R104, [R198+0x10000] ;  /* 0x01000000c668783b */ /* 0x000e620000004200 */
[----:B------:R-:W5:Y:S03]  /*84a0*/  MUFU.EX2 R177, R177 ;  /* 0x000000b100b17308 */ /* 0x000f660000000800 */
[C---:B------:R-:W-:Y:S01]  /*84b0*/  FMUL.FTZ R92, R2.reuse, R92 ;  /* 0x0000005c025c7220 */ /* 0x040fe20000410000 */
[C---:B---3--:R-:W-:Y:S06]  /*84c0*/  HMMA.16816.F32.BF16 R52, R128.reuse, R108, R52 ;  /* 0x0000006c8034723c */ /* 0x048fec0000041834 */
[----:B------:R-:W-:Y:S01]  /*84d0*/  MUFU.EX2 R241, R241 ;  /* 0x000000f100f17308 */ /* 0x000fe20000000800 */
[----:B------:R-:W-:Y:S01]  /*84e0*/  FMUL.FTZ R93, R2, R93 ;  /* 0x0000005d025d7220 */ /* 0x000fe20000410000 */
[C---:B------:R-:W-:Y:S01]  /*84f0*/  HMMA.16816.F32.BF16 R56, R128.reuse, R110, R56 ;  /* 0x0000006e8038723c */ /* 0x040fe20000041838 */
[----:B------:R-:W-:Y:S02]  /*8500*/  LDSM.16.MT88.4 R108, [R200+0xc800] ;  /* 0x00c80000c86c783b */ /* 0x000fe40000004200 */
[C---:B------:R-:W-:Y:S03]  /*8510*/  FMUL.FTZ R94, R0.reuse, R94 ;  /* 0x0000005e005e7220 */ /* 0x040fe60000410000 */
[C---:B----4-:R-:W-:Y:S02]  /*8520*/  HMMA.16816.F32.BF16 R60, R128.reuse, R100, R60 ;  /* 0x00000064803c723c */ /* 0x050fe4000004183c */
[----:B------:R-:W-:Y:S03]  /*8530*/  MUFU.EX2 R237, R237 ;  /* 0x000000ed00ed7308 */ /* 0x000fe60000000800 */
[----:B------:R-:W-:Y:S01]  /*8540*/  FMUL.FTZ R95, R0, R95 ;  /* 0x0000005f005f7220 */ /* 0x000fe20000410000 */
[C---:B------:R-:W-:Y:S01]  /*8550*/  HMMA.16816.F32.BF16 R64, R128.reuse, R102, R64 ;  /* 0x000000668040723c */ /* 0x040fe20000041840 */
[----:B------:R-:W3:Y:S05]  /*8560*/  LDSM.16.MT88.4 R100, [R197+0x10000] ;  /* 0x01000000c564783b */ /* 0x000eea0000004200 */
[----:B------:R-:W-:Y:S01]  /*8570*/  MUFU.EX2 R134, R134 ;  /* 0x0000008600867308 */ /* 0x000fe20000000800 */
[C---:B------:R-:W-:Y:S01]  /*8580*/  FMUL.FTZ R96, R2.reuse, R96 ;  /* 0x0000006002607220 */ /* 0x040fe20000410000 */
[C---:B------:R-:W-:Y:S03]  /*8590*/  HMMA.16816.F32.BF16 R68, R128.reuse, R112, R68 ;  /* 0x000000708044723c */ /* 0x040fe60000041844 */
[----:B------:R-:W-:Y:S03]  /*85a0*/  FMUL.FTZ R97, R2, R97 ;  /* 0x0000006102617220 */ /* 0x000fe60000410000 */
[C---:B------:R-:W-:Y:S01]  /*85b0*/  HMMA.16816.F32.BF16 R72, R128.reuse, R114, R72 ;  /* 0x000000728048723c */ /* 0x040fe20000041848 */
[----:B------:R-:W-:Y:S01]  /*85c0*/  LDSM.16.MT88.4 R112, [R198+0xc800] ;  /* 0x00c80000c670783b */ /* 0x000fe20000004200 */
[----:B------:R-:W-:Y:S03]  /*85d0*/  MUFU.EX2 R133, R133 ;  /* 0x0000008500857308 */ /* 0x000fe60000000800 */
[C---:B------:R-:W-:Y:S01]  /*85e0*/  FMUL.FTZ R98, R0.reuse, R98 ;  /* 0x0000006200627220 */ /* 0x040fe20000410000 */
[C---:B-1----:R-:W-:Y:S05]  /*85f0*/  HMMA.16816.F32.BF16 R76, R128.reuse, R104, R76 ;  /* 0x00000068804c723c */ /* 0x042fea000004184c */
[----:B------:R-:W-:Y:S01]  /*8600*/  FMUL.FTZ R99, R0, R99 ;  /* 0x0000006300637220 */ /* 0x000fe20000410000 */
[C---:B------:R-:W-:Y:S01]  /*8610*/  HMMA.16816.F32.BF16 R80, R128.reuse, R106, R80 ;  /* 0x0000006a8050723c */ /* 0x040fe20000041850 */
[----:B------:R-:W1:Y:S04]  /*8620*/  LDSM.16.MT88.4 R104, [R196+0x10000] ;  /* 0x01000000c468783b */ /* 0x000e680000004200 */
[--C-:B------:R-:W-:Y:S01]  /*8630*/  FFMA.FTZ R245, R240, UR4, -R145.reuse ;  /* 0x00000004f0f57c23 */ /* 0x100fe20008010891 */
[--C-:B------:R-:W-:Y:S01]  /*8640*/  FFMA.FTZ R240, R243, UR4, -R144.reuse ;  /* 0x00000004f3f07c23 */ /* 0x100fe20008010890 */
[--C-:B------:R-:W-:Y:S01]  /*8650*/  FFMA.FTZ R178, R246, UR4, -R145.reuse ;  /* 0x00000004f6b27c23 */ /* 0x100fe20008010891 */
[--C-:B------:R-:W-:Y:S03]  /*8660*/  FFMA.FTZ R181, R244, UR4, -R145.reuse ;  /* 0x00000004f4b57c23 */ /* 0x100fe60008010891 */
[--C-:B------:R-:W-:Y:S01]  /*8670*/  FFMA.FTZ R182, R242, UR4, -R145.reuse ;  /* 0x00000004f2b67c23 */ /* 0x100fe20008010891 */
[--C-:B------:R-:W-:Y:S01]  /*8680*/  FFMA.FTZ R243, R238, UR4, -R145.reuse ;  /* 0x00000004eef37c23 */ /* 0x100fe20008010891 */
[----:B------:R-:W-:Y:S01]  /*8690*/  FFMA.FTZ R238, R239, UR4, -R144 ;  /* 0x00000004efee7c23 */ /* 0x000fe20008010890 */
[--C-:B------:R-:W-:Y:S01]  /*86a0*/  FFMA.FTZ R236, R236, UR4, -R145.reuse ;  /* 0x00000004ecec7c23 */ /* 0x100fe20008010891 */
[--C-:B------:R-:W-:Y:S01]  /*86b0*/  FFMA.FTZ R234, R234, UR4, -R145.reuse ;  /* 0x00000004eaea7c23 */ /* 0x100fe20008010891 */
[----:B------:R-:W-:Y:S01]  /*86c0*/  FFMA.FTZ R145, R232, UR4, -R145 ;  /* 0x00000004e8917c23 */ /* 0x000fe20008010891 */
[C---:B---3--:R-:W-:Y:S01]  /*86d0*/  HMMA.16816.F32.BF16 R84, R128.reuse, R100, R84 ;  /* 0x000000648054723c */ /* 0x048fe20000041854 */
[----:B------:R-:W-:Y:S02]  /*86e0*/  MUFU.EX2 R178, R178 ;  /* 0x000000b200b27308 */ /* 0x000fe40000000800 */
[----:B------:R-:W-:Y:S01]  /*86f0*/  FFMA.FTZ R171, R2, R235, R171 ;  /* 0x000000eb02ab7223 */ /* 0x000fe200000100ab */
[----:B------:R-:W-:Y:S01]  /*8700*/  FFMA.FTZ R169, R0, R233, R169 ;  /* 0x000000e900a97223 */ /* 0x000fe200000100a9 */
[----:B------:R-:W-:Y:S01]  /*8710*/  MOV R0, R3 ;  /* 0x0000000300007202 */ /* 0x000fe20000000f00 */
[C---:B------:R-:W-:Y:S05]  /*8720*/  HMMA.16816.F32.BF16 R88, R128.reuse, R102, R88 ;  /* 0x000000668058723c */ /* 0x040fea0000041858 */
[----:B------:R3:W-:Y:S01]  /*8730*/  MUFU.EX2 R239, R145 ;  /* 0x0000009100ef7308 */ /* 0x0007e20000000800 */
[----:B--2---:R-:W-:Y:S01]  /*8740*/  F2FP.BF16.F32.PACK_AB R100, R173, R170 ;  /* 0x000000aaad64723e */ /* 0x004fe200000010ff */
[----:B------:R-:W-:Y:S01]  /*8750*/  FADD.FTZ R168, R168, R171 ;  /* 0x000000aba8a87221 */ /* 0x000fe20000010000 */
[----:B------:R-:W-:Y:S03]  /*8760*/  F2FP.BF16.F32.PACK_AB R101, R175, R172 ;  /* 0x000000acaf65723e */ /* 0x000fe600000010ff */
[----:B------:R-:W-:Y:S01]  /*8770*/  FADD.FTZ R169, R165, R169 ;  /* 0x000000a9a5a97221 */ /* 0x000fe20000010000 */
[----:B-----5:R-:W-:Y:S03]  /*8780*/  F2FP.BF16.F32.PACK_AB R102, R177, R174 ;  /* 0x000000aeb166723e */ /* 0x020fe600000010ff */
[----:B------:R-:W2:Y:S01]  /*8790*/  MUFU.EX2 R181, R181 ;  /* 0x000000b500b57308 */ /* 0x000ea20000000800 */
[----:B------:R-:W-:Y:S01]  /*87a0*/  F2FP.BF16.F32.PACK_AB R103, R179, R176 ;  /* 0x000000b0b367723e */ /* 0x000fe200000010ff */
[----:B------:R-:W-:Y:S01]  /*87b0*/  FADD.FTZ R164, R164, R169 ;  /* 0x000000a9a4a47221 */ /* 0x000fe20000010000 */
[C---:B-1----:R-:W-:Y:S01]  /*87c0*/  HMMA.16816.F32.BF16 R92, R128.reuse, R104, R92 ;  /* 0x00000068805c723c */ /* 0x042fe2000004185c */
[----:B---3--:R-:W-:Y:S06]  /*87d0*/  LDSM.16.MT88.4 R144, [R200+0xf800] ;  /* 0x00f80000c890783b */ /* 0x008fec0000004200 */
[----:B------:R-:W-:Y:S01]  /*87e0*/  MUFU.EX2 R182, R182 ;  /* 0x000000b600b67308 */ /* 0x000fe20000000800 */
[----:B------:R-:W-:Y:S01]  /*87f0*/  FADD.FTZ R135, R135, R164 ;  /* 0x000000a487877221 */ /* 0x000fe20000010000 */
[----:B------:R-:W-:Y:S01]  /*8800*/  HMMA.16816.F32.BF16 R96, R128, R106, R96 ;  /* 0x0000006a8060723c */ /* 0x000fe20000041860 */
[----:B------:R-:W1:Y:S07]  /*8810*/  LDSM.16.MT88.4 R104, [R196+0xe800] ;  /* 0x00e80000c468783b */ /* 0x000e6e0000004200 */
[----:B------:R-:W3:Y:S01]  /*8820*/  MUFU.EX2 R245, R245 ;  /* 0x000000f500f57308 */ /* 0x000ee20000000800 */
[C---:B------:R-:W-:Y:S05]  /*8830*/  HMMA.16816.F32.BF16 R4, R100.reuse, R108, R4 ;  /* 0x0000006c6404723c */ /* 0x040fea0000041804 */
[----:B------:R-:W-:Y:S01]  /*8840*/  FADD.FTZ R172, R172, R135 ;  /* 0x00000087acac7221 */ /* 0x000fe20000010000 */
[C---:B------:R-:W-:Y:S01]  /*8850*/  HMMA.16816.F32.BF16 R8, R100.reuse, R110, R8 ;  /* 0x0000006e6408723c */ /* 0x040fe20000041808 */
[----:B------:R-:W4:Y:S02]  /*8860*/  LDSM.16.MT88.4 R108, [R200+0x10800] ;  /* 0x01080000c86c783b */ /* 0x000f240000004200 */
[----:B------:R-:W5:Y:S02]  /*8870*/  MUFU.EX2 R240, R240 ;  /* 0x000000f000f07308 */ /* 0x000f640000000800 */
[----:B------:R-:W-:Y:S01]  /*8880*/  MOV R135, R132 ;  /* 0x0000008400877202 */ /* 0x000fe20000000f00 */
[C---:B------:R-:W-:Y:S03]  /*8890*/  HMMA.16816.F32.BF16 R12, R100.reuse, R112, R12 ;  /* 0x00000070640c723c */ /* 0x040fe6000004180c */
[----:B------:R-:W-:Y:S04]  /*88a0*/  LDSM.16.MT88.4 R128, [R196+0xd000] ;  /* 0x00d00000c480783b */ /* 0x000fe80000004200 */
[----:B------:R-:W-:Y:S01]  /*88b0*/  MUFU.EX2 R236, R236 ;  /* 0x000000ec00ec7308 */ /* 0x000fe20000000800 */
[----:B------:R-:W-:Y:S01]  /*88c0*/  FADD.FTZ R175, R175, R172 ;  /* 0x000000acafaf7221 */ /* 0x000fe20000010000 */
[C---:B------:R-:W-:Y:S02]  /*88d0*/  HMMA.16816.F32.BF16 R16, R100.reuse, R114, R16 ;  /* 0x000000726410723c */ /* 0x040fe40000041810 */
[----:B------:R-:W3:Y:S04]  /*88e0*/  LDSM.16.MT88.4 R112, [R198+0x10800] ;  /* 0x01080000c670783b */ /* 0x000ee80000004200 */
[C---:B------:R-:W-:Y:S02]  /*88f0*/  HMMA.16816.F32.BF16 R20, R100.reuse, R116, R20 ;  /* 0x000000746414723c */ /* 0x040fe40000041814 */
[----:B------:R-:W5:Y:S03]  /*8900*/  MUFU.EX2 R243, R243 ;  /* 0x000000f300f37308 */ /* 0x000f660000000800 */
[----:B------:R-:W-:Y:S01]  /*8910*/  FADD.FTZ R176, R176, R175 ;  /* 0x000000afb0b07221 */ /* 0x000fe20000010000 */
[C---:B------:R-:W-:Y:S01]  /*8920*/  HMMA.16816.F32.BF16 R24, R100.reuse, R118, R24 ;  /* 0x000000766418723c */ /* 0x040fe20000041818 */
[----:B------:R-:W5:Y:S05]  /*8930*/  LDSM.16.MT88.4 R116, [R197+0x10800] ;  /* 0x01080000c574783b */ /* 0x000f6a0000004200 */
[----:B------:R-:W5:Y:S01]  /*8940*/  MUFU.EX2 R238, R238 ;  /* 0x000000ee00ee7308 */ /* 0x000f620000000800 */
[----:B------:R-:W-:Y:S01]  /*8950*/  FADD.FTZ R179, R179, R176 ;  /* 0x000000b0b3b37221 */ /* 0x000fe20000010000 */
[C---:B------:R-:W-:Y:S08]  /*8960*/  HMMA.16816.F32.BF16 R28, R100.reuse, R120, R28 ;  /* 0x00000078641c723c */ /* 0x040ff0000004181c */
[----:B------:R-:W5:Y:S01]  /*8970*/  MUFU.EX2 R234, R234 ;  /* 0x000000ea00ea7308 */ /* 0x000f620000000800 */
        /* <DEDUP_REMOVED lines=15> */
[C---:B------:R-:W-:Y:S05]  /*8a70*/  HMMA.16816.F32.BF16 R72, R100.reuse, R110, R72 ;  /* 0x0000006e6448723c */ /* 0x040fea0000041848 */
[----:B--2---:R-:W-:Y:S01]  /*8a80*/  F2FP.BF16.F32.PACK_AB R108, R181, R178 ;  /* 0x000000b2b56c723e */ /* 0x004fe200000010ff */
[C---:B---3--:R-:W-:Y:S05]  /*8a90*/  HMMA.16816.F32.BF16 R76, R100.reuse, R112, R76 ;  /* 0x00000070644c723c */ /* 0x048fea000004184c */
[----:B------:R-:W-:Y:S01]  /*8aa0*/  F2FP.BF16.F32.PACK_AB R109, R183, R180 ;  /* 0x000000b4b76d723e */ /* 0x000fe200000010ff */
[C---:B------:R-:W-:Y:S01]  /*8ab0*/  HMMA.16816.F32.BF16 R80, R100.reuse, R114, R80 ;  /* 0x000000726450723c */ /* 0x040fe20000041850 */
[----:B------:R-:W2:Y:S04]  /*8ac0*/  LDSM.16.MT88.4 R112, [R197+0xd000] ;  /* 0x00d00000c570783b */ /* 0x000ea80000004200 */
[----:B------:R-:W-:Y:S01]  /*8ad0*/  F2FP.BF16.F32.PACK_AB R110, R245, R182 ;  /* 0x000000b6f56e723e */ /* 0x000fe200000010ff */
[C---:B-----5:R-:W-:Y:S05]  /*8ae0*/  HMMA.16816.F32.BF16 R84, R100.reuse, R116, R84 ;  /* 0x000000746454723c */ /* 0x060fea0000041854 */
[----:B------:R-:W-:Y:S01]  /*8af0*/  F2FP.BF16.F32.PACK_AB R111, R241, R240 ;  /* 0x000000f0f16f723e */ /* 0x000fe200000010ff */
[C---:B------:R-:W-:Y:S01]  /*8b00*/  HMMA.16816.F32.BF16 R88, R100.reuse, R118, R88 ;  /* 0x000000766458723c */ /* 0x040fe20000041858 */
[----:B------:R-:W3:Y:S04]  /*8b10*/  LDSM.16.MT88.4 R116, [R198+0xf000] ;  /* 0x00f00000c674783b */ /* 0x000ee80000004200 */
[----:B------:R-:W-:Y:S01]  /*8b20*/  FADD.FTZ R180, R180, R179 ;  /* 0x000000b3b4b47221 */ /* 0x000fe20000010000 */
[C---:B-1----:R-:W-:Y:S05]  /*8b30*/  HMMA.16816.F32.BF16 R92, R100.reuse, R104, R92 ;  /* 0x00000068645c723c */ /* 0x042fea000004185c */
[----:B------:R-:W-:Y:S01]  /*8b40*/  FADD.FTZ R183, R183, R180 ;  /* 0x000000b4b7b77221 */ /* 0x000fe20000010000 */
[----:B------:R-:W-:Y:S01]  /*8b50*/  HMMA.16816.F32.BF16 R96, R100, R106, R96 ;  /* 0x0000006a6460723c */ /* 0x000fe20000041860 */
[----:B------:R-:W1:Y:S04]  /*8b60*/  LDSM.16.MT88.4 R100, [R196+0xf000] ;  /* 0x00f00000c464783b */ /* 0x000e680000004200 */
[----:B------:R-:W-:Y:S01]  /*8b70*/  FADD.FTZ R240, R240, R183 ;  /* 0x000000b7f0f07221 */ /* 0x000fe20000010000 */
[C---:B------:R-:W-:Y:S03]  /*8b80*/  HMMA.16816.F32.BF16 R4, R108.reuse, R120, R4 ;  /* 0x000000786c04723c */ /* 0x040fe60000041804 */
[----:B------:R-:W4:Y:S02]  /*8b90*/  LDSM.16.MT88.4 R104, [R200+0x11000] ;  /* 0x01100000c868783b */ /* 0x000f240000004200 */
[----:B------:R-:W-:Y:S01]  /*8ba0*/  FADD.FTZ R241, R241, R240 ;  /* 0x000000f0f1f17221 */ /* 0x000fe20000010000 */
[C---:B------:R-:W-:Y:S05]  /*8bb0*/  HMMA.16816.F32.BF16 R8, R108.reuse, R122, R8 ;  /* 0x0000007a6c08723c */ /* 0x040fea0000041808 */
[----:B------:R-:W-:Y:S01]  /*8bc0*/  LDSM.16.MT88.4 R120, [R196+0x11000] ;  /* 0x01100000c478783b */ /* 0x000fe20000004200 */
[C---:B------:R-:W-:Y:S06]  /*8bd0*/  HMMA.16816.F32.BF16 R12, R108.reuse, R124, R12 ;  /* 0x0000007c6c0c723c */ /* 0x040fec000004180c */
[C---:B------:R-:W-:Y:S01]  /*8be0*/  HMMA.16816.F32.BF16 R16, R108.reuse, R126, R16 ;  /* 0x0000007e6c10723c */ /* 0x040fe20000041810 */
[----:B------:R-:W-:Y:S05]  /*8bf0*/  LDSM.16.MT88.4 R124, [R200+0xd800] ;  /* 0x00d80000c87c783b */ /* 0x000fea0000004200 */
[C---:B--2---:R-:W-:Y:S06]  /*8c00*/  HMMA.16816.F32.BF16 R20, R108.reuse, R112, R20 ;  /* 0x000000706c14723c */ /* 0x044fec0000041814 */
[C---:B------:R-:W-:Y:S01]  /*8c10*/  HMMA.16816.F32.BF16 R24, R108.reuse, R114, R24 ;  /* 0x000000726c18723c */ /* 0x040fe20000041818 */
[----:B------:R-:W2:Y:S05]  /*8c20*/  LDSM.16.MT88.4 R112, [R198+0x11000] ;  /* 0x01100000c670783b */ /* 0x000eaa0000004200 */
[C---:B------:R-:W-:Y:S06]  /*8c30*/  HMMA.16816.F32.BF16 R28, R108.reuse, R128, R28 ;  /* 0x000000806c1c723c */ /* 0x040fec000004181c */
[C---:B------:R-:W-:Y:S06]  /*8c40*/  HMMA.16816.F32.BF16 R32, R108.reuse, R130, R32 ;  /* 0x000000826c20723c */ /* 0x040fec0000041820 */
[C---:B------:R-:W-:Y:S06]  /*8c50*/  HMMA.16816.F32.BF16 R36, R108.reuse, R136, R36 ;  /* 0x000000886c24723c */ /* 0x040fec0000041824 */
[C---:B------:R-:W-:Y:S05]  /*8c60*/  HMMA.16816.F32.BF16 R40, R108.reuse, R138, R40 ;  /* 0x0000008a6c28723c */ /* 0x040fea0000041828 */
[----:B------:R-:W-:Y:S01]  /*8c70*/  F2FP.BF16.F32.PACK_AB R136, R243, R236 ;  /* 0x000000ecf388723e */ /* 0x000fe200000010ff */
[C---:B---3--:R-:W-:Y:S05]  /*8c80*/  HMMA.16816.F32.BF16 R44, R108.reuse, R116, R44 ;  /* 0x000000746c2c723c */ /* 0x048fea000004182c */
[----:B------:R-:W-:Y:S01]  /*8c90*/  F2FP.BF16.F32.PACK_AB R137, R237, R238 ;  /* 0x000000eeed89723e */ /* 0x000fe200000010ff */
[C---:B------:R-:W-:Y:S01]  /*8ca0*/  HMMA.16816.F32.BF16 R48, R108.reuse, R118, R48 ;  /* 0x000000766c30723c */ /* 0x040fe20000041830 */
[----:B------:R-:W3:Y:S04]  /*8cb0*/  LDSM.16.MT88.4 R116, [R197+0x11000] ;  /* 0x01100000c574783b */ /* 0x000ee80000004200 */
        /* <DEDUP_REMOVED lines=13> */
[C---:B------:R-:W-:Y:S01]  /*8d90*/  HMMA.16816.F32.BF16 R72, R108.reuse, R106, R72 ;  /* 0x0000006a6c48723c */ /* 0x040fe20000041848 */
[----:B------:R-:W4:Y:S05]  /*8da0*/  LDSM.16.MT88.4 R104, [R197+0xd800] ;  /* 0x00d80000c568783b */ /* 0x000f2a0000004200 */
[C---:B--2---:R-:W-:Y:S06]  /*8db0*/  HMMA.16816.F32.BF16 R76, R108.reuse, R112, R76 ;  /* 0x000000706c4c723c */ /* 0x044fec000004184c */
[C---:B------:R-:W-:Y:S06]  /*8dc0*/  HMMA.16816.F32.BF16 R80, R108.reuse, R114, R80 ;  /* 0x000000726c50723c */ /* 0x040fec0000041850 */
[C---:B---3--:R-:W-:Y:S06]  /*8dd0*/  HMMA.16816.F32.BF16 R84, R108.reuse, R116, R84 ;  /* 0x000000746c54723c */ /* 0x048fec0000041854 */
        /* <DEDUP_REMOVED lines=47> */
.L_x_953:
        /* <DEDUP_REMOVED lines=15> */
[----:B------:R-:W-:-:S04]  /*91c0*/  LOP3.LUT R7, R8, 0x3ffffffc, RZ, 0xc0, !PT ;  /* 0x3ffffffc08077812 */ /* 0x000fc800078ec0ff */
[-C--:B------:R-:W-:Y:S01]  /*91d0*/  IADD3 R7, -R7, R6.reuse, RZ ;  /* 0x0000000607077210 */ /* 0x080fe20007ffe1ff */
[----:B-1----:R-:W-:Y:S01]  /*91e0*/  FADD.FTZ R4, R11, R4 ;  /* 0x000000040b047221 */ /* 0x002fe20000010000 */
[----:B------:R-:W-:Y:S02]  /*91f0*/  LOP3.LUT R11, R2, 0xffffffe0, RZ, 0xc0, !PT ;  /* 0xffffffe0020b7812 */ /* 0x000fe400078ec0ff */
[----:B------:R-:W-:Y:S01]  /*9200*/  SHF.R.S32.HI R2, RZ, 0x5, R2 ;  /* 0x00000005ff027819 */ /* 0x000fe20000011402 */
[----:B--2---:R-:W-:Y:S01]  /*9210*/  FADD.FTZ R5, R0, R5 ;  /* 0x0000000500057221 */ /* 0x004fe20000010000 */
[----:B------:R-:W-:Y:S02]  /*9220*/  FSETP.NE.FTZ.AND P0, PT, R4, RZ, PT ;  /* 0x000000ff0400720b */ /* 0x000fe40003f15000 */
[-C--:B------:R-:W-:Y:S02]  /*9230*/  LEA.HI R0, R13, R6.reuse, RZ, 0x3 ;  /* 0x000000060d007211 */ /* 0x080fe400078f18ff */
[----:B------:R-:W-:-:S02]  /*9240*/  IADD3 R6, -R11, R6, RZ ;  /* 0x000000060b067210 */ /* 0x000fc40007ffe1ff */
[--C-:B------:R-:W-:Y:S02]  /*9250*/  SHF.R.S32.HI R11, RZ, 0x2, R8.reuse ;  /* 0x00000002ff0b7819 */ /* 0x100fe40000011408 */
[----:B------:R-:W-:Y:S02]  /*9260*/  SHF.R.S32.HI R8, RZ, 0x1f, R8 ;  /* 0x0000001fff087819 */ /* 0x000fe40000011408 */
[----:B------:R-:W-:Y:S02]  /*9270*/  FSETP.NE.FTZ.AND P4, PT, R5, RZ, PT ;  /* 0x000000ff0500720b */ /* 0x000fe40003f95000 */
[----:B------:R-:W-:Y:S01]  /*9280*/  LEA.HI R8, R8, R11, RZ, 0x3 ;  /* 0x0000000b08087211 */ /* 0x000fe200078f18ff */
[----:B------:R-:W1:Y:S01]  /*9290*/  @P0 MUFU.RCP R10, R4 ;  /* 0x00000004000a0308 */ /* 0x000e620000001000 */
[----:B------:R-:W-:Y:S02]  /*92a0*/  LEA R7, R2, R7, 0x9 ;  /* 0x0000000702077211 */ /* 0x000fe400078e48ff */
        /* <DEDUP_REMOVED lines=58> */
[C---:B------:R-:W-:Y:S01]  /*9650*/  FMUL.FTZ R124, R9.reuse, R124 ;  /* 0x0000007c097c7220 */ /* 0x040fe20000410000 */
[----:B------:R-:W-:Y:S01]  /*9660*/  MOV R8, 0x20 ;  /* 0x0000002000087802 */ /* 0x000fe20000000f00 */
[C---:B------:R-:W-:Y:S01]  /*9670*/  FMUL.FTZ R125, R9.reuse, R125 ;  /* 0x0000007d097d7220 */ /* 0x040fe20000410000 */
[----:B------:R-:W-:Y:S01]  /*9680*/  LEA.HI R10, R10, R10, RZ, 0x1d ;  /* 0x0000000a0a0a7211 */ /* 0x000fe200078fe8ff */
[----:B------:R-:W-:Y:S01]  /*9690*/  FMUL.FTZ R120, R9, R120 ;  /* 0x0000007809787220 */ /* 0x000fe20000410000 */
[----:B------:R-:W-:Y:S01]  /*96a0*/  ISETP.NE.AND P3, PT, R219, -0x1, PT ;  /* 0xffffffffdb00780c */ /* 0x000fe20003f65270 */
        /* <DEDUP_REMOVED lines=36> */
[----:B------:R-:W2:Y:S01]  /*98f0*/  @P3 LDC.64 R10, c[0x0][0x298] ;  /* 0x0000a600ff0a3b82 */ /* 0x000ea20000000a00 */
        /* <DEDUP_REMOVED lines=40> */
[----:B------:R-:W-:Y:S01]  /*9b80*/  FMUL.FTZ R81, R9, R81 ;  /* 0x0000005109517220 */ /* 0x000fe20000410000 */
[----:B------:R1:W-:Y:S01]  /*9b90*/  STS [R25], R100 ;  /* 0x0000006419007388 */ /* 0x0003e20000000800 */
        /* <DEDUP_REMOVED lines=43> */
.L_x_957:
[----:B------:R-:W-:Y:S01]  /*9e50*/  ULDC.U8 UR4, c[0x0][0x3d8] ;  /* 0x0000f60000047ab9 */ /* 0x000fe20000000000 */
[----:B------:R-:W-:Y:S02]  /*9e60*/  F2FP.BF16.F32.PACK_AB R96, R9, R96 ;  /* 0x000000600960723e */ /* 0x000fe400000010ff */
[----:B------:R-:W-:Y:S02]  /*9e70*/  CS2R R8, SRZ ;  /* 0x0000000000087805 */ /* 0x000fe4000001ff00 */
[----:B------:R-:W-:Y:S01]  /*9e80*/  ISETP.NE.AND P1, PT, RZ, UR4, PT ;  /* 0x00000004ff007c0c */ /* 0x000fe2000bf25270 */
[----:B------:R-:W-:Y:S01]  /*9e90*/  ULDC.U8 UR4, c[0x0][0x3d9] ;  /* 0x0000f64000047ab9 */ /* 0x000fe20000000000 */
        /* <DEDUP_REMOVED lines=9> */
[----:B------:R-:W-:Y:S01]  /*9f30*/  PLOP3.LUT P2, PT, PT, PT, PT, 0x8, 0x0 ;  /* 0x000000000000781c */ /* 0x000fe20003f4e170 */
[----:B------:R-:W-:-:S12]  /*9f40*/  @P5 BRA `(.L_x_958) ;  /* 0x0000000000185947 */ /* 0x000fd80003800000 */
[----:B------:R-:W1:Y:S01]  /*9f50*/  S2R R8, SR_CTAID.Y ;  /* 0x0000000000087919 */ /* 0x000e620000002600 */
[----:B------:R-:W1:Y:S01]  /*9f60*/  LDC R9, c[0x0][0x2c4] ;  /* 0x0000b100ff097b82 */ /* 0x000e620000000800 */
[----:B------:R-:W-:Y:S01]  /*9f70*/  PLOP3.LUT P2, PT, PT, PT, PT, 0x80, 0x0 ;  /* 0x000000000000781c */ /* 0x000fe20003f4f070 */
[----:B-1----:R-:W-:-:S05]  /*9f80*/  IMAD R8, R8, R9, RZ ;  /* 0x0000000908087224 */ /* 0x002fca00078e02ff */
[----:B------:R-:W-:-:S04]  /*9f90*/  SEL R8, R8, R219, !P3 ;  /* 0x000000db08087207 */ /* 0x000fc80005800000 */
[----:B------:R-:W-:-:S07]  /*9fa0*/  SHF.R.S32.HI R9, RZ, 0x1f, R8 ;  /* 0x0000001fff097819 */ /* 0x000fce0000011408 */
.L_x_958:
[----:B------:R-:W-:Y:S01]  /*9fb0*/  ISETP.NE.AND P3, PT, RZ, UR4, PT ;  /* 0x00000004ff007c0c */ /* 0x000fe2000bf65270 */
[----:B------:R-:W-:Y:S01]  /*9fc0*/  STS [R25+0x400], R102 ;  /* 0x0004006619007388 */ /* 0x000fe20000000800 */
[----:B------:R-:W-:Y:S01]  /*9fd0*/  PLOP3.LUT P5, PT, PT, PT, PT, 0x8, 0x0 ;  /* 0x000000000000781c */ /* 0x000fe20003fae170 */
[----:B------:R-:W1:Y:S01]  /*9fe0*/  @P4 MUFU.LG2 R5, R5 ;  /* 0x0000000500054308 */ /* 0x000e620000000c00 */
[----:B------:R-:W-:Y:S01]  /*9ff0*/  SHF.R.S32.HI R35, RZ, 0x1f, R2 ;  /* 0x0000001fff237819 */ /* 0x000fe20000011402 */
[----:B------:R-:W-:Y:S01]  /*a000*/  STS [R7+0x2000], R36 ;  /* 0x0020002407007388 */ /* 0x000fe20000000800 */
[----:B------:R-:W-:Y:S01]  /*a010*/  LOP3.LUT P6, RZ, R6, 0x3, RZ, 0xc0, !PT ;  /* 0x0000000306ff7812 */ /* 0x000fe200078cc0ff */
[----:B------:R-:W-:Y:S01]  /*a020*/  BSSY B0, `(.L_x_959) ;  /* 0x0000068000007945 */ /* 0x000fe20003800000 */
[----:B------:R-:W-:Y:S01]  /*a030*/  LEA.HI R35, R35, R2, RZ, 0x2 ;  /* 0x0000000223237211 */ /* 0x000fe200078f10ff */
[----:B------:R-:W-:Y:S01]  /*a040*/  STS [R7+0x2400], R38 ;  /* 0x0024002607007388 */ /* 0x000fe20000000800 */
[----:B------:R-:W-:Y:S01]  /*a050*/  SHF.R.S32.HI R33, RZ, 0x3, R0 ;  /* 0x00000003ff217819 */ /* 0x000fe20000011400 */
[----:B------:R-:W2:Y:S01]  /*a060*/  @P0 MUFU.LG2 R4, R4 ;  /* 0x0000000400040308 */ /* 0x000ea20000000c00 */
[----:B------:R-:W-:Y:S01]  /*a070*/  LOP3.LUT R35, R35, 0xffffffc, RZ, 0xc0, !PT ;  /* 0x0ffffffc23237812 */ /* 0x000fe200078ec0ff */
[----:B------:R-:W-:Y:S01]  /*a080*/  STS [R13+0x2000], R40 ;  /* 0x002000280d007388 */ /* 0x000fe20000000800 */
[----:B------:R-:W3:Y:S01]  /*a090*/  @!P3 LDC R12, c[0x0][0x2c4] ;  /* 0x0000b100ff0cbb82 */ /* 0x000ee20000000800 */
[----:B------:R-:W-:Y:S01]  /*a0a0*/  @!P3 PLOP3.LUT P5, PT, P1, PT, PT, 0x80, 0x0 ;  /* 0x000000000000b81c */ /* 0x000fe20000faf070 */
[----:B------:R-:W-:Y:S01]  /*a0b0*/  @P3 IMAD.MOV.U32 R37, RZ, RZ, 0x1 ;  /* 0x00000001ff253424 */ /* 0x000fe200078e00ff */
[----:B------:R-:W-:Y:S01]  /*a0c0*/  STS [R13+0x2400], R42 ;  /* 0x0024002a0d007388 */ /* 0x000fe20000000800 */
[----:B------:R-:W-:-:S02]  /*a0d0*/  IMAD.IADD R35, R2, 0x1, -R35 ;  /* 0x0000000102237824 */ /* 0x000fc400078e0a23 */
[----:B-1----:R-:W-:Y:S01]  /*a0e0*/  @P4 FMUL.FTZ R5, R5, 0.69314718246459960938 ;  /* 0x3f31721805054820 */ /* 0x002fe20000410000 */
[----:B------:R-:W-:Y:S01]  /*a0f0*/  STS [R15+0x2000], R44 ;  /* 0x0020002c0f007388 */ /* 0x000fe20000000800 */
[----:B------:R-:W1:Y:S03]  /*a100*/  @!P3 LDC R29, c[0x0][0x270] ;  /* 0x00009c00ff1dbb82 */ /* 0x000e660000000800 */
[----:B------:R-:W-:Y:S01]  /*a110*/  STS [R15+0x2400], R46 ;  /* 0x0024002e0f007388 */ /* 0x000fe20000000800 */
[----:B--2---:R-:W-:-:S03]  /*a120*/  @P0 FMUL.FTZ R4, R4, 0.69314718246459960938 ;  /* 0x3f31721804040820 */ /* 0x004fc60000410000 */
[----:B------:R-:W-:Y:S01]  /*a130*/  STS [R17+0x2000], R48 ;  /* 0x0020003011007388 */ /* 0x000fe20000000800 */
[----:B------:R-:W2:Y:S03]  /*a140*/  @P3 LDC R28, c[0x0][0x2c0] ;  /* 0x0000b000ff1c3b82 */ /* 0x000ea60000000800 */
[----:B------:R-:W-:Y:S04]  /*a150*/  STS [R17+0x2400], R50 ;  /* 0x0024003211007388 */ /* 0x000fe80000000800 */
[----:B------:R-:W-:Y:S01]  /*a160*/  STS [R19+0x2000], R52 ;  /* 0x0020003413007388 */ /* 0x000fe20000000800 */
[----:B---3--:R-:W1:Y:S03]  /*a170*/  @P5 LDC R12, c[0x0][0x2e4] ;  /* 0x0000b900ff0c5b82 */ /* 0x008e660000000800 */
[----:B------:R-:W-:Y:S04]  /*a180*/  STS [R19+0x2400], R54 ;  /* 0x0024003613007388 */ /* 0x000fe80000000800 */
[----:B------:R-:W-:Y:S01]  /*a190*/  STS [R21+0x2000], R56 ;  /* 0x0020003815007388 */ /* 0x000fe20000000800 */
[----:B------:R-:W3:Y:S03]  /*a1a0*/  @P0 LDC R2, c[0x0][0x2e8] ;  /* 0x0000ba00ff020b82 */ /* 0x000ee60000000800 */
[----:B------:R-:W-:Y:S04]  /*a1b0*/  STS [R21+0x2400], R58 ;  /* 0x0024003a15007388 */ /* 0x000fe80000000800 */
[----:B------:R-:W-:Y:S01]  /*a1c0*/  STS [R23+0x2000], R60 ;  /* 0x0020003c17007388 */ /* 0x000fe20000000800 */
[----:B------:R-:W-:-:S03]  /*a1d0*/  @!P3 IMAD.MOV.U32 R28, RZ, RZ, 0x1 ;  /* 0x00000001ff1cb424 */ /* 0x000fc600078e00ff */
[----:B------:R-:W-:Y:S04]  /*a1e0*/  STS [R23+0x2400], R62 ;  /* 0x0024003e17007388 */ /* 0x000fe80000000800 */
[----:B------:R-:W-:Y:S01]  /*a1f0*/  STS [R25+0x2000], R64 ;  /* 0x0020004019007388 */ /* 0x000fe20000000800 */
[----:B-1----:R-:W-:Y:S01]  /*a200*/  @!P3 IMAD R37, R12, R29, RZ ;  /* 0x0000001d0c25b224 */ /* 0x002fe200078e02ff */
[----:B------:R-:W-:Y:S02]  /*a210*/  SHF.R.S32.HI R29, RZ, 0x1f, R6 ;  /* 0x0000001fff1d7819 */ /* 0x000fe40000011406 */
[----:B------:R-:W-:Y:S02]  /*a220*/  STS [R25+0x2400], R66 ;  /* 0x0024004219007388 */ /* 0x000fe40000000800 */
[----:B------:R-:W-:Y:S01]  /*a230*/  LEA.HI R29, R29, R6, RZ, 0x2 ;  /* 0x000000061d1d7211 */ /* 0x000fe200078f10ff */
[----:B------:R-:W-:Y:S01]  /*a240*/  IMAD.MOV.U32 R6, RZ, RZ, 0x7f800000 ;  /* 0x7f800000ff067424 */ /* 0x000fe200078e00ff */
        /* <DEDUP_REMOVED lines=9> */
[----:B------:R-:W-:Y:S04]  /*a2e0*/  STS [R19+0x4400], R86 ;  /* 0x0044005613007388 */ /* 0x000fe80000000800 */
[----:B------:R-:W-:Y:S04]  /*a2f0*/  STS [R21+0x4000], R88 ;  /* 0x0040005815007388 */ /* 0x000fe80000000800 */
[----:B------:R-:W-:Y:S01]  /*a300*/  STS [R21+0x4400], R90 ;  /* 0x0044005a15007388 */ /* 0x000fe20000000800 */
[----:B-1----:R-:W1:Y:S03]  /*a310*/  @P3 LDC.64 R14, c[0x0][0x2c0] ;  /* 0x0000b000ff0e3b82 */ /* 0x002e660000000a00 */
[----:B------:R-:W-:Y:S04]  /*a320*/  STS [R23+0x4000], R92 ;  /* 0x0040005c17007388 */ /* 0x000fe80000000800 */
[----:B------:R-:W-:Y:S04]  /*a330*/  STS [R23+0x4400], R94 ;  /* 0x0044005e17007388 */ /* 0x000fe80000000800 */
[----:B------:R-:W-:Y:S04]  /*a340*/  STS [R25+0x4000], R96 ;  /* 0x0040006019007388 */ /* 0x000fe80000000800 */
[----:B------:R4:W-:Y:S01]  /*a350*/  STS [R25+0x4400], R98 ;  /* 0x0044006219007388 */ /* 0x0009e20000000800 */
[----:B------:R-:W-:Y:S01]  /*a360*/  BAR.SYNC.DEFER_BLOCKING 0x0 ;  /* 0x0000000000007b1d */ /* 0x000fe20000010000 */
[----:B-1----:R-:W-:Y:S01]  /*a370*/  @P3 IMAD R14, R15, R14, RZ ;  /* 0x0000000e0f0e3224 */ /* 0x002fe200078e02ff */
[----:B------:R-:W-:Y:S01]  /*a380*/  LEA.HI.SX32 R15, R0, 0x10, 0x1d ;  /* 0x00000010000f7811 */ /* 0x000fe200078feaff */
[----:B------:R-:W-:-:S03]  /*a390*/  @!P3 IMAD.MOV.U32 R14, RZ, RZ, R12 ;  /* 0x000000ffff0eb224 */ /* 0x000fc600078e000c */
[----:B------:R-:W1:Y:S01]  /*a3a0*/  S2R R10, SR_TID.X ;  /* 0x00000000000a7919 */ /* 0x000e620000002100 */
[----:B------:R-:W5:Y:S01]  /*a3b0*/  S2R R24, SR_CTAID.Y ;  /* 0x0000000000187919 */ /* 0x000f620000002600 */
[----:B------:R-:W2:Y:S01]  /*a3c0*/  S2R R27, SR_CTAID.X ;  /* 0x00000000001b7919 */ /* 0x000ea20000002500 */
[----:B------:R-:W3:Y:S01]  /*a3d0*/  S2R R13, SR_CTAID.Z ;  /* 0x00000000000d7919 */ /* 0x000ee20000002700 */
[----:B----4-:R-:W4:Y:S01]  /*a3e0*/  @P4 LDC R25, c[0x0][0x2e8] ;  /* 0x0000ba00ff194b82 */ /* 0x010f220000000800 */
[----:B------:R1:W2:Y:S04]  /*a3f0*/  LDS.128 R20, [R221+0x1800] ;  /* 0x00180000dd147984 */ /* 0x0002a80000000c00 */
[----:B------:R1:W2:Y:S02]  /*a400*/  LDS.128 R16, [R221+0x3800] ;  /* 0x00380000dd107984 */ /* 0x0002a40000000c00 */
[----:B-1----:R-:W-:Y:S01]  /*a410*/  SHF.R.S32.HI R7, RZ, 0x1f, R10 ;  /* 0x0000001fff077819 */ /* 0x002fe2000001140a */
[----:B-----5:R-:W-:-:S03]  /*a420*/  IMAD R24, R24, R37, RZ ;  /* 0x0000002518187224 */ /* 0x020fc600078e02ff */
[----:B------:R-:W-:Y:S01]  /*a430*/  LEA.HI R7, R7, R10, RZ, 0x3 ;  /* 0x0000000a07077211 */ /* 0x000fe200078f18ff */
[----:B----4-:R-:W-:Y:S01]  /*a440*/  @P4 FFMA.FTZ R6, R132, R25, R5 ;  /* 0x0000001984064223 */ /* 0x010fe20000010005 */
[C---:B--2---:R-:W-:Y:S01]  /*a450*/  IMAD R30, R27.reuse, -0x40, R224 ;  /* 0xffffffc01b1e7824 */ /* 0x044fe200078e02e0 */
[----:B------:R-:W-:Y:S01]  /*a460*/  SEL R24, R24, RZ, !P2 ;  /* 0x000000ff18187207 */ /* 0x000fe20005000000 */
[----:B------:R-:W-:Y:S01]  /*a470*/  IMAD R12, R27, R28, RZ ;  /* 0x0000001c1b0c7224 */ /* 0x000fe200078e02ff */
[----:B------:R-:W-:Y:S02]  /*a480*/  LOP3.LUT R31, R7, 0xfffffff8, RZ, 0xc0, !PT ;  /* 0xfffffff8071f7812 */ /* 0x000fe400078ec0ff */
[----:B------:R-:W-:Y:S01]  /*a490*/  ISETP.GE.AND P3, PT, R15, R30, PT ;  /* 0x0000001e0f00720c */ /* 0x000fe20003f66270 */
[----:B---3--:R-:W-:Y:S01]  /*a4a0*/  IMAD R15, R13, R14, R24 ;  /* 0x0000000e0d0f7224 */ /* 0x008fe200078e0218 */
[----:B------:R-:W-:Y:S01]  /*a4b0*/  ISETP.GE.AND P1, PT, R33, R30, PT ;  /* 0x0000001e2100720c */ /* 0x000fe20003f26270 */
[----:B------:R-:W-:-:S02]  /*a4c0*/  IMAD.SHL.U32 R12, R12, 0x40, RZ ;  /* 0x000000400c0c7824 */ /* 0x000fc400078e00ff */
[----:B------:R-:W-:Y:S01]  /*a4d0*/  IMAD.IADD R31, R10, 0x1, -R31 ;  /* 0x000000010a1f7824 */ /* 0x000fe200078e0a1f */
[----:B------:R-:W-:Y:S02]  /*a4e0*/  SHF.R.S32.HI R10, RZ, 0x2, R29 ;  /* 0x00000002ff0a7819 */ /* 0x000fe4000001141d */
[--C-:B------:R-:W-:Y:S01]  /*a4f0*/  IADD3 R8, P5, P2, R12, R8, R15.reuse ;  /* 0x000000080c087210 */ /* 0x100fe20007abe00f */
[----:B------:R-:W-:Y:S01]  /*a500*/  IMAD.SHL.U32 R25, R31, 0x8, RZ ;  /* 0x000000081f197824 */ /* 0x000fe200078e00ff */
[----:B------:R-:W-:Y:S01]  /*a510*/  SHF.R.S32.HI R29, RZ, 0x1f, R12 ;  /* 0x0000001fff1d7819 */ /* 0x000fe2000001140c */
[----:B------:R-:W-:Y:S01]  /*a520*/  IMAD R35, R35, 0x10, R10 ;  /* 0x0000001023237824 */ /* 0x000fe200078e020a */
[----:B------:R-:W-:Y:S01]  /*a530*/  SHF.R.S32.HI R15, RZ, 0x1f, R15 ;  /* 0x0000001fff0f7819 */ /* 0x000fe2000001140f */
[----:B------:R-:W-:Y:S02]  /*a540*/  IMAD.MOV.U32 R10, RZ, RZ, 0x7f800000 ;  /* 0x7f800000ff0a7424 */ /* 0x000fe400078e00ff */
[----:B------:R-:W-:Y:S01]  /*a550*/  @P0 FFMA.FTZ R10, R3, R2, R4 ;  /* 0x00000002030a0223 */ /* 0x000fe20000010004 */
        /* <DEDUP_REMOVED lines=20> */
.L_x_960:
[----:B------:R-:W-:Y:S05]  /*a6a0*/  BSYNC B0 ;  /* 0x0000000000007941 */ /* 0x000fea0003800000 */
.L_x_959:
[----:B-1----:R-:W-:Y:S01]  /*a6b0*/  SHF.R.S32.HI R2, RZ, 0x1f, R25 ;  /* 0x0000001fff027819 */ /* 0x002fe20000011419 */
[----:B------:R-:W-:Y:S01]  /*a6c0*/  ULDC.64 UR4, c[0x0][0x2a0] ;  /* 0x0000a80000047ab9 */ /* 0x000fe20000000a00 */
[----:B------:R-:W-:Y:S01]  /*a6d0*/  IADD3 R6, P0, R25, R26, RZ ;  /* 0x0000001a19067210 */ /* 0x000fe20007f1e0ff */
[----:B------:R-:W-:Y:S01]  /*a6e0*/  BSSY B0, `(.L_x_961) ;  /* 0x0000022000007945 */ /* 0x000fe20003800000 */
[----:B------:R-:W-:Y:S02]  /*a6f0*/  SHF.R.S32.HI R3, RZ, 0x1f, R13 ;  /* 0x0000001fff037819 */ /* 0x000fe4000001140d */
[----:B------:R-:W-:Y:S01]  /*a700*/  SHF.R.S32.HI R26, RZ, 0x3, R7 ;  /* 0x00000003ff1a7819 */ /* 0x000fe20000011407 */
[----:B------:R-:W-:Y:S01]  /*a710*/  IMAD.X R7, R2, 0x1, R11, P0 ;  /* 0x0000000102077824 */ /* 0x000fe200000e060b */
[----:B------:R-:W-:Y:S01]  /*a720*/  LEA.HI.SX32 R5, R0, 0x20, 0x1d ;  /* 0x0000002000057811 */ /* 0x000fe200078feaff */
[----:B------:R-:W-:Y:S01]  /*a730*/  IMAD R2, R3, UR4, RZ ;  /* 0x0000000403027c24 */ /* 0x000fe2000f8e02ff */
[----:B------:R1:W2:Y:S01]  /*a740*/  LDS.128 R8, [R221+0x2000] ;  /* 0x00200000dd087984 */ /* 0x0002a20000000c00 */
[----:B------:R-:W-:Y:S01]  /*a750*/  VIADD R0, R26, 0x30 ;  /* 0x000000301a007836 */ /* 0x000fe20000000000 */
[----:B------:R-:W-:Y:S01]  /*a760*/  ISETP.GE.AND P2, PT, R5, R30, PT ;  /* 0x0000001e0500720c */ /* 0x000fe20003f46270 */
[C---:B------:R-:W-:Y:S01]  /*a770*/  IMAD R29, R13.reuse, UR5, R2 ;  /* 0x000000050d1d7c24 */ /* 0x040fe2000f8e0202 */
[----:B------:R-:W-:Y:S01]  /*a780*/  SHF.R.S32.HI R27, RZ, 0x1f, R26 ;  /* 0x0000001fff1b7819 */ /* 0x000fe2000001141a */
[----:B------:R-:W-:Y:S01]  /*a790*/  IMAD.WIDE.U32 R2, R13, UR4, R6 ;  /* 0x000000040d027c25 */ /* 0x000fe2000f8e0006 */
[----:B------:R-:W-:Y:S01]  /*a7a0*/  ISETP.GE.AND P0, PT, R0, R207, PT ;  /* 0x000000cf0000720c */ /* 0x000fe20003f06270 */
[----:B------:R1:W3:Y:S02]  /*a7b0*/  LDS.128 R12, [R221] ;  /* 0x00000000dd0c7984 */ /* 0x0002e40000000c00 */
[----:B------:R-:W-:-:S02]  /*a7c0*/  IMAD.WIDE R26, R220, 0x40, R26 ;  /* 0x00000040dc1a7825 */ /* 0x000fc400078e021a */
[----:B------:R1:W4:Y:S02]  /*a7d0*/  LDS.128 R4, [R221+0x4000] ;  /* 0x00400000dd047984 */ /* 0x0003240000000c00 */
        /* <DEDUP_REMOVED lines=18> */
.L_x_962:
[----:B------:R-:W-:Y:S05]  /*a900*/  BSYNC B0 ;  /* 0x0000000000007941 */ /* 0x000fea0003800000 */
.L_x_961:
        /* <DEDUP_REMOVED lines=24> */
.L_x_964:
[----:B------:R-:W-:Y:S05]  /*aa90*/  BSYNC B0 ;  /* 0x0000000000007941 */ /* 0x000fea0003800000 */
.L_x_963:
        /* <DEDUP_REMOVED lines=24> */
.L_x_966:
[----:B------:R-:W-:Y:S05]  /*ac20*/  BSYNC B0 ;  /* 0x0000000000007941 */ /* 0x000fea0003800000 */
.L_x_965:
        /* <DEDUP_REMOVED lines=23> */
.L_x_923:
[----:B------:R-:W1:Y:S01]  /*ada0*/  LDC.U8 R10, c[0x0][0x3d9] ;  /* 0x0000f640ff0a7b82 */ /* 0x000e620000000000 */
[----:B------:R-:W-:Y:S01]  /*adb0*/  ISETP.NE.AND P3, PT, R219, -0x1, PT ;  /* 0xffffffffdb00780c */ /* 0x000fe20003f65270 */
[----:B------:R-:W-:Y:S01]  /*adc0*/  ULDC.64 UR4, c[0x0][0x2a0] ;  /* 0x0000a80000047ab9 */ /* 0x000fe20000000a00 */
[----:B------:R-:W-:Y:S01]  /*add0*/  SHF.R.S32.HI R7, RZ, 0x1f, R6 ;  /* 0x0000001fff077819 */ /* 0x000fe20000011406 */
[----:B------:R-:W-:Y:S01]  /*ade0*/  BSSY B0, `(.L_x_967) ;  /* 0x000003b000007945 */ /* 0x000fe20003800000 */
[----:B------:R-:W-:Y:S02]  /*adf0*/  IADD3 R224, -R207, R224, RZ ;  /* 0x000000e0cfe07210 */ /* 0x000fe40007ffe1ff */
[----:B------:R-:W-:Y:S01]  /*ae00*/  LEA.HI R12, R7, R6, RZ, 0x3 ;  /* 0x00000006070c7211 */ /* 0x000fe200078f18ff */
[----:B------:R-:W2:Y:S06]  /*ae10*/  LDC.U8 R5, c[0x0][0x3d8] ;  /* 0x0000f600ff057b82 */ /* 0x000eac0000000000 */
[----:B------:R-:W-:-:S02]  /*ae20*/  @!P3 SHF.R.S32.HI R11, RZ, 0x1f, R4 ;  /* 0x0000001fff0bb819 */ /* 0x000fc40000011404 */
[----:B------:R-:W3:Y:S01]  /*ae30*/  @!P3 LDC.64 R2, c[0x0][0x290] ;  /* 0x0000a400ff02bb82 */ /* 0x000ee20000000a00 */
[----:B-1----:R-:W-:-:S07]  /*ae40*/  ISETP.NE.AND P0, PT, R10, RZ, PT ;  /* 0x000000ff0a00720c */ /* 0x002fce0003f05270 */
[----:B------:R-:W1:Y:S01]  /*ae50*/  @P3 LDC.64 R8, c[0x0][0x298] ;  /* 0x0000a600ff083b82 */ /* 0x000e620000000a00 */
[C---:B--2---:R-:W-:Y:S02]  /*ae60*/  ISETP.NE.AND P2, PT, R5.reuse, RZ, PT ;  /* 0x000000ff0500720c */ /* 0x044fe40003f45270 */
[----:B------:R-:W-:Y:S02]  /*ae70*/  ISETP.NE.AND P1, PT, R5, RZ, !P0 ;  /* 0x000000ff0500720c */ /* 0x000fe40004725270 */
[----:B------:R-:W-:-:S03]  /*ae80*/  LOP3.LUT R5, R12, 0xfffffff8, RZ, 0xc0, !PT ;  /* 0xfffffff80c057812 */ /* 0x000fc600078ec0ff */
[----:B------:R-:W2:Y:S01]  /*ae90*/  @!P0 LDC R0, c[0x0][0x2c4] ;  /* 0x0000b100ff008b82 */ /* 0x000ea20000000800 */
[----:B------:R-:W-:Y:S01]  /*aea0*/  ISETP.NE.OR P2, PT, R10, RZ, !P2 ;  /* 0x000000ff0a00720c */ /* 0x000fe20005745670 */
[-C--:B---3--:R-:W-:Y:S01]  /*aeb0*/  @!P3 IMAD R11, R11, R2.reuse, RZ ;  /* 0x000000020b0bb224 */ /* 0x088fe200078e02ff */
[----:B------:R-:W-:Y:S01]  /*aec0*/  SHF.R.S32.HI R12, RZ, 0x3, R12 ;  /* 0x00000003ff0c7819 */ /* 0x000fe2000001140c */
[----:B------:R-:W-:-:S04]  /*aed0*/  @!P3 IMAD.WIDE.U32 R14, R4, R2, RZ ;  /* 0x00000002040eb225 */ /* 0x000fc800078e00ff */
[----:B------:R-:W3:Y:S01]  /*aee0*/  @!P0 LDC R7, c[0x0][0x270] ;  /* 0x00009c00ff078b82 */ /* 0x000ee20000000800 */
[----:B------:R-:W-:Y:S01]  /*aef0*/  IMAD.IADD R6, R6, 0x1, -R5 ;  /* 0x0000000106067824 */ /* 0x000fe200078e0a05 */
[----:B------:R-:W-:Y:S01]  /*af00*/  SHF.R.S32.HI R13, RZ, 0x1f, R12 ;  /* 0x0000001fff0d7819 */ /* 0x000fe2000001140c */
[----:B------:R-:W-:Y:S02]  /*af10*/  @!P3 IMAD R3, R4, R3, R11 ;  /* 0x000000030403b224 */ /* 0x000fe400078e020b */
[----:B-1----:R-:W-:-:S03]  /*af20*/  @P3 IMAD.WIDE.U32 R20, R219, R8, RZ ;  /* 0x00000008db143225 */ /* 0x002fc600078e00ff */
[----:B------:R-:W1:Y:S01]  /*af30*/  @P0 LDC R8, c[0x0][0x2c0] ;  /* 0x0000b000ff080b82 */ /* 0x000e620000000800 */
[----:B------:R-:W-:Y:S01]  /*af40*/  @!P3 IMAD.MOV.U32 R20, RZ, RZ, R14 ;  /* 0x000000ffff14b224 */ /* 0x000fe200078e000e */
[----:B------:R-:W-:Y:S01]  /*af50*/  SHF.R.S32.HI R14, RZ, 0x1f, R27 ;  /* 0x0000001fff0e7819 */ /* 0x000fe2000001141b */
[----:B------:R-:W-:Y:S02]  /*af60*/  IMAD.SHL.U32 R5, R6, 0x8, RZ ;  /* 0x0000000806057824 */ /* 0x000fe400078e00ff */
[----:B------:R-:W-:Y:S02]  /*af70*/  @P3 IMAD R10, R219, R9, R21 ;  /* 0x00000009db0a3224 */ /* 0x000fe400078e0215 */
[----:B------:R-:W-:Y:S01]  /*af80*/  @!P3 IMAD.IADD R10, R15, 0x1, R3 ;  /* 0x000000010f0ab824 */ /* 0x000fe200078e0203 */
[----:B--2---:R-:W2:Y:S01]  /*af90*/  @P1 LDC R0, c[0x0][0x2e4] ;  /* 0x0000b900ff001b82 */ /* 0x004ea20000000800 */
[----:B------:R-:W-:Y:S01]  /*afa0*/  IADD3 R20, P1, R5, R20, RZ ;  /* 0x0000001405147210 */ /* 0x000fe20007f3e0ff */
[----:B------:R-:W-:-:S02]  /*afb0*/  IMAD R14, R14, UR4, RZ ;  /* 0x000000040e0e7c24 */ /* 0x000fc4000f8e02ff */
[C---:B------:R-:W-:Y:S01]  /*afc0*/  VIADD R11, R12.reuse, 0x10 ;  /* 0x000000100c0b7836 */ /* 0x040fe20000000000 */
[----:B------:R-:W-:Y:S01]  /*afd0*/  LEA.HI.X.SX32 R21, R5, R10, 0x1, P1 ;  /* 0x0000000a05157211 */ /* 0x000fe200008f0eff */
[----:B------:R-:W-:Y:S01]  /*afe0*/  IMAD R23, R27, UR5, R14 ;  /* 0x000000051b177c24 */ /* 0x000fe2000f8e020e */
[-C--:B------:R-:W-:Y:S01]  /*aff0*/  ISETP.GE.AND P1, PT, R12, R224.reuse, PT ;  /* 0x000000e00c00720c */ /* 0x080fe20003f26270 */
[----:B------:R-:W4:Y:S01]  /*b000*/  @P0 LDC.64 R2, c[0x0][0x2c0] ;  /* 0x0000b000ff020b82 */ /* 0x000f220000000a00 */
[----:B------:R-:W-:Y:S01]  /*b010*/  ISETP.GE.AND P3, PT, R11, R224, PT ;  /* 0x000000e00b00720c */ /* 0x000fe20003f66270 */
[----:B------:R-:W-:Y:S01]  /*b020*/  IMAD.WIDE.U32 R20, R27, UR4, R20 ;  /* 0x000000041b147c25 */ /* 0x000fe2000f8e0014 */
[----:B------:R-:W-:-:S03]  /*b030*/  IADD3 R10, R5, 0x80, RZ ;  /* 0x00000080050a7810 */ /* 0x000fc60007ffe0ff */
[----:B------:R-:W-:Y:S02]  /*b040*/  IMAD.WIDE R220, R220, 0x40, R12 ;  /* 0x00000040dcdc7825 */ /* 0x000fe400078e020c */
[----:B------:R-:W1:Y:S02]  /*b050*/  @!P2 LDC R9, c[0x0][0x2c4] ;  /* 0x0000b100ff09ab82 */ /* 0x000e640000000800 */
[----:B------:R-:W-:Y:S02]  /*b060*/  VIADD R14, R5, 0x40 ;  /* 0x00000040050e7836 */ /* 0x000fe40000000000 */
[----:B------:R-:W-:Y:S01]  /*b070*/  IMAD.IADD R23, R23, 0x1, R21 ;  /* 0x0000000117177824 */ /* 0x000fe200078e0215 */
[----:B---3--:R-:W-:Y:S06]  /*b080*/  @P1 BRA `(.L_x_968) ;  /* 0x0000000000401947 */ /* 0x008fec0003800000 */
        /* <DEDUP_REMOVED lines=16> */
.L_x_968:
[----:B------:R-:W-:Y:S05]  /*b190*/  BSYNC B0 ;  /* 0x0000000000007941 */ /* 0x000fea0003800000 */
.L_x_967:
        /* <DEDUP_REMOVED lines=24> */
.L_x_970:
[----:B------:R-:W-:Y:S05]  /*b320*/  BSYNC B0 ;  /* 0x0000000000007941 */ /* 0x000fea0003800000 */
.L_x_969:
[----:B------:R-:W-:Y:S01]  /*b330*/  ISETP.GE.AND P4, PT, R15, R224, PT ;  /* 0x000000e00f00720c */ /* 0x000fe20003f86270 */
[----:B--2---:R-:W-:Y:S01]  /*b340*/  @!P0 IMAD R19, R0, R7, RZ ;  /* 0x0000000700138224 */ /* 0x004fe200078e02ff */
[----:B------:R-:W-:Y:S01]  /*b350*/  BSSY B0, `(.L_x_971) ;  /* 0x000001b000007945 */ /* 0x000fe20003800000 */
[----:B----4-:R-:W-:Y:S01]  /*b360*/  @P0 IMAD R2, R3, R2, RZ ;  /* 0x0000000203020224 */ /* 0x010fe200078e02ff */
[----:B------:R-:W-:Y:S01]  /*b370*/  ISETP.NE.AND P3, PT, R6, RZ, PT ;  /* 0x000000ff0600720c */ /* 0x000fe20003f65270 */
[C---:B-1----:R-:W-:Y:S01]  /*b380*/  @!P1 IMAD R219, R4.reuse, R9, RZ ;  /* 0x0000000904db9224 */ /* 0x042fe200078e02ff */
        /* <DEDUP_REMOVED lines=23> */
.L_x_972:
[----:B------:R-:W-:Y:S05]  /*b500*/  BSYNC B0 ;  /* 0x0000000000007941 */ /* 0x000fea0003800000 */
.L_x_971:
[-C--:B------:R-:W-:Y:S01]  /*b510*/  ISETP.GE.AND P1, PT, R3, R224.reuse, PT ;  /* 0x000000e00300720c */ /* 0x080fe20003f26270 */
[----:B------:R-:W-:Y:S01]  /*b520*/  @!P0 IMAD.MOV.U32 R8, RZ, RZ, 0x1 ;  /* 0x00000001ff088424 */ /* 0x000fe200078e00ff */
[----:B------:R-:W-:Y:S01]  /*b530*/  SEL R19, R19, RZ, P2 ;  /* 0x000000ff13137207 */ /* 0x000fe20001000000 */
[----:B------:R-:W-:Y:S01]  /*b540*/  BSSY B0, `(.L_x_973) ;  /* 0x000001d000007945 */ /* 0x000fe20003800000 */
[-C--:B------:R-:W-:Y:S02]  /*b550*/  ISETP.GE.OR P6, PT, R12, R224.reuse, P3 ;  /* 0x000000e00c00720c */ /* 0x080fe40001fc6670 */
[----:B------:R-:W-:Y:S02]  /*b560*/  CS2R R16, SRZ ;  /* 0x0000000000107805 */ /* 0x000fe4000001ff00 */
        /* <DEDUP_REMOVED lines=12> */
[----:B-1----:R-:W-:Y:S01]  /*b630*/  IMAD.X R7, RZ, RZ, R221, P0 ;  /* 0x000000ffff077224 */ /* 0x002fe200000e06dd */
        /* <DEDUP_REMOVED lines=13> */
.L_x_974:
[----:B------:R-:W-:Y:S05]  /*b710*/  BSYNC B0 ;  /* 0x0000000000007941 */ /* 0x000fea0003800000 */
.L_x_973:
        /* <DEDUP_REMOVED lines=10> */
[----:B-12---:R-:W-:-:S03]  /*b7c0*/  IMAD.MOV.U32 R7, RZ, RZ, 0x7f800000 ;  /* 0x7f800000ff077424 */ /* 0x006fc600078e00ff */
[----:B------:R-:W-:-:S04]  /*b7d0*/  IADD3 R5, P0, R0, R207, RZ ;  /* 0x000000cf00057210 */ /* 0x000fc80007f1e0ff */
[----:B------:R-:W-:Y:S02]  /*b7e0*/  LEA.HI.X.SX32 R0, R0, R16, 0x1, P0 ;  /* 0x0000001000007211 */ /* 0x000fe400000f0eff */
[----:B------:R-:W-:-:S04]  /*b7f0*/  LEA R4, P0, R5, UR4, 0x2 ;  /* 0x0000000405047c11 */ /* 0x000fc8000f8010ff */
[----:B------:R-:W-:-:S05]  /*b800*/  LEA.HI.X R5, R5, UR5, R0, 0x2, P0 ;  /* 0x0000000505057c11 */ /* 0x000fca00080f1400 */
[----:B------:R4:W-:Y:S04]  /*b810*/  STG.E desc[UR10][R4.64], R7 ;  /* 0x0000000704007986 */ /* 0x0009e8000c10190a */
.L_x_976:
[----:B------:R-:W-:Y:S05]  /*b820*/  BSYNC B0 ;  /* 0x0000000000007941 */ /* 0x000fea0003800000 */
.L_x_975:
[----:B------:R-:W-:Y:S04]  /*b830*/  BSSY B0, `(.L_x_977) ;  /* 0x000000a000007945 */ /* 0x000fe80003800000 */
[----:B------:R-:W-:Y:S05]  /*b840*/  @P5 BRA `(.L_x_978) ;  /* 0x0000000000205947 */ /* 0x000fea0003800000 */
[----:B------:R-:W-:Y:S01]  /*b850*/  IMAD R0, R11, R8, RZ ;  /* 0x000000080b007224 */ /* 0x000fe200078e02ff */
[----:B------:R-:W-:Y:S01]  /*b860*/  ULDC.64 UR4, c[0x0][0x2b0] ;  /* 0x0000ac0000047ab9 */ /* 0x000fe20000000a00 */
[----:B-12-4-:R-:W-:-:S03]  /*b870*/  IMAD.MOV.U32 R7, RZ, RZ, 0x7f800000 ;  /* 0x7f800000ff077424 */ /* 0x016fc600078e00ff */
[----:B------:R-:W-:-:S04]  /*b880*/  IADD3 R5, P0, R0, R207, RZ ;  /* 0x000000cf00057210 */ /* 0x000fc80007f1e0ff */
[----:B------:R-:W-:Y:S02]  /*b890*/  LEA.HI.X.SX32 R0, R0, R16, 0x1, P0 ;  /* 0x0000001000007211 */ /* 0x000fe400000f0eff */
[----:B------:R-:W-:-:S04]  /*b8a0*/  LEA R4, P0, R5, UR4, 0x2 ;  /* 0x0000000405047c11 */ /* 0x000fc8000f8010ff */
[----:B------:R-:W-:-:S05]  /*b8b0*/  LEA.HI.X R5, R5, UR5, R0, 0x2, P0 ;  /* 0x0000000505057c11 */ /* 0x000fca00080f1400 */
[----:B------:R1:W-:Y:S04]  /*b8c0*/  STG.E desc[UR10][R4.64], R7 ;  /* 0x0000000704007986 */ /* 0x0003e8000c10190a */
.L_x_978:
[----:B------:R-:W-:Y:S05]  /*b8d0*/  BSYNC B0 ;  /* 0x0000000000007941 */ /* 0x000fea0003800000 */
.L_x_977:
        /* <DEDUP_REMOVED lines=10> */
.L_x_980:
[----:B------:R-:W-:Y:S05]  /*b980*/  BSYNC B0 ;  /* 0x0000000000007941 */ /* 0x000fea0003800000 */
.L_x_979:
[----:B------:R-:W-:Y:S05]  /*b990*/  @P3 EXIT ;  /* 0x000000000000394d */ /* 0x000fea0003800000 */
[----:B------:R-:W-:Y:S01]  /*b9a0*/  IMAD R3, R3, R8, RZ ;  /* 0x0000000803037224 */ /* 0x000fe200078e02ff */
[----:B------:R-:W-:Y:S01]  /*b9b0*/  ULDC.64 UR4, c[0x0][0x2b0] ;  /* 0x0000ac0000047ab9 */ /* 0x000fe20000000a00 */
[----:B-1--4-:R-:W-:-:S03]  /*b9c0*/  IMAD.MOV.U32 R5, RZ, RZ, 0x7f800000 ;  /* 0x7f800000ff057424 */ /* 0x012fc600078e00ff */
[----:B------:R-:W-:-:S04]  /*b9d0*/  IADD3 R207, P0, R3, R207, RZ ;  /* 0x000000cf03cf7210 */ /* 0x000fc80007f1e0ff */
[----:B------:R-:W-:Y:S02]  /*b9e0*/  LEA.HI.X.SX32 R16, R3, R16, 0x1, P0 ;  /* 0x0000001003107211 */ /* 0x000fe400000f0eff */
[----:B------:R-:W-:-:S04]  /*b9f0*/  LEA R2, P0, R207, UR4, 0x2 ;  /* 0x00000004cf027c11 */ /* 0x000fc8000f8010ff */
[----:B------:R-:W-:-:S05]  /*ba00*/  LEA.HI.X R3, R207, UR5, R16, 0x2, P0 ;  /* 0x00000005cf037c11 */ /* 0x000fca00080f1410 */
[----:B------:R-:W-:Y:S01]  /*ba10*/  STG.E desc[UR10][R2.64], R5 ;  /* 0x0000000502007986 */ /* 0x000fe2000c10190a */
[----:B------:R-:W-:Y:S05]  /*ba20*/  EXIT ;  /* 0x000000000000794d */ /* 0x000fea0003800000 */
.L_x_981:
        /* <DEDUP_REMOVED lines=13> */
.L_x_1526:


//--------------------- .text._ZN5flash16flash_fwd_kernelI23Flash_fwd_kernel_traitsILi192ELi64ELi64ELi4ELb0ELb0EN7cutlass10bfloat16_tE19Flash_kernel_traitsILi192ELi64ELi64ELi4ES3_EELb1ELb0ELb0ELb1ELb0ELb0ELb0ELb1EEEvNS_16Flash_fwd_paramsE --------------------------
	.section	.text._ZN5flash16flash_fwd_kernelI23Flash_fwd_kernel_traitsILi192ELi64ELi64ELi4ELb0ELb0EN7cutlass10bfloat16_tE19Flash_kernel_traitsILi192ELi64ELi64ELi4ES3_EELb1ELb0ELb0ELb1ELb0ELb0ELb0ELb1EEEvNS_16Flash_fwd_paramsE,"ax",@progbits
	.align	128
        .global         _ZN5flash16flash_fwd_kernelI23Flash_fwd_kernel_traitsILi192ELi64ELi64ELi4ELb0ELb0EN7cutlass10bfloat16_tE19Flash_kernel_traitsILi192ELi64ELi64ELi4ES3_EELb1ELb0ELb0ELb1ELb0ELb0ELb0ELb1EEEvNS_16Flash_fwd_paramsE
        .type           _ZN5flash16flash_fwd_kernelI23Flash_fwd_kernel_traitsILi192ELi64ELi64ELi4ELb0ELb0EN7cutlass10bfloat16_tE19Flash_kernel_traitsILi192ELi64ELi64ELi4ES3_EELb1ELb0ELb0ELb1ELb0ELb0ELb0ELb1EEEvNS_16Flash_fwd_paramsE,@function
        .size           _ZN5flash16flash_fwd_kernelI23Flash_fwd_kernel_traitsILi192ELi64ELi64ELi4ELb0ELb0EN7cutlass10bfloat16_tE19Flash_kernel_traitsILi192ELi64ELi64ELi4ES3_EELb1ELb0ELb0ELb1ELb0ELb0ELb0ELb1EEEvNS_16Flash_fwd_paramsE,(.L_x_1527 - _ZN5flash16flash_fwd_kernelI23Flash_fwd_kernel_traitsILi192ELi64ELi64ELi4ELb0ELb0EN7cutlass10bfloat16_tE19Flash_kernel_traitsILi192ELi64ELi64ELi4ES3_EELb1ELb0ELb0ELb1ELb0ELb0ELb0ELb1EEEvNS_16Flash_fwd_paramsE)
        .other          _ZN5flash16flash_fwd_kernelI23Flash_fwd_kernel_traitsILi192ELi64ELi64ELi4ELb0ELb0EN7cutlass10bfloat16_tE19Flash_kernel_traitsILi192ELi64ELi64ELi4ES3_EELb1ELb0ELb0ELb1ELb0ELb0ELb0ELb1EEEvNS_16Flash_fwd_paramsE,@"STO_CUDA_ENTRY STV_DEFAULT"
_ZN5flash16flash_fwd_kernelI23Flash_fwd_kernel_traitsILi192ELi64ELi64ELi4ELb0ELb0EN7cutlass10bfloat16_tE19Flash_kernel_traitsILi192ELi64ELi64ELi4ES3_EELb1ELb0ELb0ELb1ELb0ELb0ELb0ELb1EEEvNS_16Flash_fwd_paramsE:
.text._ZN5flash16flash_fwd_kernelI23Flash_fwd_kernel_traitsILi192ELi64ELi64ELi4ELb0ELb0EN7cutlass10bfloat16_tE19Flash_kernel_traitsILi192ELi64ELi64ELi4ES3_EELb1ELb0ELb0ELb1ELb0ELb0ELb0ELb1EEEvNS_16Flash_fwd_paramsE:
        /* <DEDUP_REMOVED lines=13> */
[----:B------:R-:W-:Y:S01]  /*00d0*/  S2UR UR14, SR_CTAID.X ;  /* 0x00000000000e79c3 */ /* 0x000fe20000002500 */
[----:B------:R2:W5:Y:S07]  /*00e0*/  @P2 LDG.E.64 R4, desc[UR20][R2.64] ;  /* 0x0000001402042981 */ /* 0x00056e000c1e1b00 */
[----:B------:R-:W1:Y:S08]  /*00f0*/  S2UR UR26, SR_CTAID.Y ;  /* 0x00000000001a79c3 */ /* 0x000e700000002600 */
[----:B------:R-:W4:Y:S01]  /*0100*/  S2UR UR24, SR_CTAID.Z ;  /* 0x00000000001879c3 */ /* 0x000f220000002700 */
[----:B------:R-:W-:Y:S01]  /*0110*/  UMOV UR13, 0xffffffff ;  /* 0xffffffff000d7882 */ /* 0x000fe20000000000 */
[----:B------:R-:W-:-:S06]  /*0120*/  ULDC.U8 UR12, c[0x0][0x388] ;  /* 0x0000e200000c7ab9 */ /* 0x000fcc0000000000 */
[----:B------:R-:W5:Y:S01]  /*0130*/  @P2 LDC R0, c[0x0][0x3b0] ;  /* 0x0000ec00ff002b82 */ /* 0x000f620000000800 */
[----:B--2---:R-:W-:Y:S02]  /*0140*/  @P2 IMAD.MOV.U32 R2, RZ, RZ, R8 ;  /* 0x000000ffff022224 */ /* 0x004fe400078e0008 */
[----:B---3--:R-:W-:-:S06]  /*0150*/  @P2 IMAD.MOV.U32 R3, RZ, RZ, R9 ;  /* 0x000000ffff032224 */ /* 0x008fcc00078e0009 */
[----:B------:R-:W2:Y:S01]  /*0160*/  @P2 LDG.E.64 R2, desc[UR20][R2.64] ;  /* 0x0000001402022981 */ /* 0x000ea2000c1e1b00 */
[----:B------:R-:W-:Y:S02]  /*0170*/  UISETP.NE.U32.AND UP2, UPT, UR6, URZ, UPT ;  /* 0x0000003f0600728c */ /* 0x000fe4000bf45070 */
[----:B-1----:R-:W-:Y:S02]  /*0180*/  UIMAD.WIDE UR8, UR26, 0x4, UR8 ;  /* 0x000000041a0878a5 */ /* 0x002fe4000f8e0208 */
[----:B------:R-:W-:Y:S02]  /*0190*/  UISETP.NE.AND.EX UP2, UPT, UR7, URZ, UPT, UP2 ;  /* 0x0000003f0700728c */ /* 0x000fe4000bf45320 */
[----:B----4-:R-:W-:Y:S01]  /*01a0*/  ULOP3.LUT UR4, UR24, UR14, UR26, 0xfe, !UPT ;  /* 0x0000000e18047292 */ /* 0x010fe2000f8efe1a */
[----:B------:R-:W-:-:S03]  /*01b0*/  ULDC.U8 UR6, c[0x0][0x3c2] ;  /* 0x0000f08000067ab9 */ /* 0x000fc60000000000 */
[----:B------:R-:W-:Y:S01]  /*01c0*/  PLOP3.LUT P0, PT, PT, PT, UP2, 0x80, 0x0 ;  /* 0x000000000000781c */ /* 0x000fe20003f0f028 */
[----:B------:R-:W-:Y:S01]  /*01d0*/  UISETP.NE.AND UP3, UPT, UR6, URZ, UPT ;  /* 0x0000003f0600728c */ /* 0x000fe2000bf65270 */
[----:B------:R-:W-:Y:S01]  /*01e0*/  LOP3.LUT P3, RZ, R106, UR4, RZ, 0xfc, !PT ;  /* 0x000000046aff7c12 */ /* 0x000fe2000f86fcff */
[----:B------:R-:W-:Y:S01]  /*01f0*/  ULDC.64 UR4, c[0x0][0x300] ;  /* 0x0000c00000047ab9 */ /* 0x000fe20000000a00 */
[----:B------:R-:W-:Y:S01]  /*0200*/  ULDC.64 UR6, c[0x0][0x2f8] ;  /* 0x0000be0000067ab9 */ /* 0x000fe20000000a00 */
        /* <DEDUP_REMOVED lines=31> */
[----:B------:R-:W-:Y:S01]  /*0400*/  UMOV UR9, URZ ;  /* 0x0000003f00097c82 */ /* 0x000fe20008000000 */
[----:B------:R-:W-:Y:S01]  /*0410*/  UMOV UR6, 0xffffffff ;  /* 0xffffffff00067882 */ /* 0x000fe20000000000 */
[----:B------:R-:W-:-:S04]  /*0420*/  SHF.R.S32.HI R26, RZ, 0x1f, R106 ;  /* 0x0000001fff1a7819 */ /* 0x000fc8000001146a */
[----:B------:R-:W-:Y:S02]  /*0430*/  LEA.HI R12, R26, R106, RZ, 0x5 ;  /* 0x0000006a1a0c7211 */ /* 0x000fe400078f28ff */
[----:B--2---:R-:W-:Y:S02]  /*0440*/  @P0 R2UR UR13, R7 ;  /* 0x00000000070d02ca */ /* 0x004fe400000e0000 */
[----:B---3--:R-:W-:Y:S02]  /*0450*/  @P0 R2UR UR15, R6 ;  /* 0x00000000060f02ca */ /* 0x008fe400000e0000 */
[----:B------:R-:W-:-:S04]  /*0460*/  ISETP.NE.U32.AND P0, PT, RZ, UR4, PT ;  /* 0x00000004ff007c0c */ /* 0x000fc8000bf05070 */
[----:B------:R-:W-:-:S07]  /*0470*/  ISETP.NE.AND.EX P0, PT, RZ, UR5, PT, P0 ;  /* 0x00000005ff007c0c */ /* 0x000fce000bf05300 */
[----:B------:R-:W-:Y:S01]  /*0480*/  @UP2 UIADD3 UR15, UR15, -UR13, URZ ;  /* 0x8000000d0f0f2290 */ /* 0x000fe2000fffe03f */
[----:B----4-:R-:W-:-:S06]  /*0490*/  @P1 R2UR UR9, R4 ;  /* 0x00000000040912ca */ /* 0x010fcc00000e0000 */
        /* <DEDUP_REMOVED lines=10> */
.L_x_982:
[----:B------:R-:W-:-:S05]  /*0540*/  ULDC UR7, c[0x0][0x2c8] ;  /* 0x0000b20000077ab9 */ /* 0x000fca0000000800 */
.L_x_983:
        /* <DEDUP_REMOVED lines=26> */
[----:B------:R-:W-:Y:S01]  /*06f0*/  ULDC UR7, c[0x0][0x270] ;  /* 0x00009c0000077ab9 */ /* 0x000fe20000000800 */
[----:B------:R-:W-:Y:S01]  /*0700*/  LOP3.LUT R4, R12, 0xffffffe0, RZ, 0xc0, !PT ;  /* 0xffffffe00c047812 */ /* 0x000fe200078ec0ff */
[----:B------:R-:W-:Y:S01]  /*0710*/  UIMAD UR7, UR26, UR7, UR24 ;  /* 0x000000071a0772a4 */ /* 0x000fe2000f8e0218 */
[----:B------:R-:W-:Y:S01]  /*0720*/  SHF.R.S32.HI R102, RZ, 0x5, R12 ;  /* 0x00000005ff667819 */ /* 0x000fe2000001140c */
[----:B------:R-:W-:Y:S01]  /*0730*/  UISETP.NE.AND UP1, UPT, UR13, -0x1, UPT ;  /* 0xffffffff0d00788c */ /* 0x000fe2000bf25270 */
[----:B------:R-:W-:Y:S01]  /*0740*/  IMAD.U32 R10, RZ, RZ, UR14 ;  /* 0x0000000eff0a7e24 */ /* 0x000fe2000f8e00ff */
[----:B------:R-:W-:Y:S02]  /*0750*/  USHF.L.U32 UR5, UR7, 0x5, URZ ;  /* 0x0000000507057899 */ /* 0x000fe4000800063f */
[----:B------:R-:W-:-:S02]  /*0760*/  UISETP.NE.AND UP0, UPT, UR6, -0x1, UPT ;  /* 0xffffffff0600788c */ /* 0x000fc4000bf05270 */
[----:B------:R-:W-:Y:S02]  /*0770*/  USHF.R.S32.HI UR4, URZ, 0x1f, UR5 ;  /* 0x0000001f3f047899 */ /* 0x000fe40008011405 */
[----:B------:R-:W-:-:S03]  /*0780*/  USHF.R.S32.HI UR25, URZ, 0x1f, UR24 ;  /* 0x0000001f3f197899 */ /* 0x000fc60008011418 */
[----:B------:R-:W-:-:S04]  /*0790*/  @!UP1 USHF.R.S32.HI UR10, URZ, 0x1f, UR26 ;  /* 0x0000001f3f0a9899 */ /* 0x000fc8000801141a */
[----:B------:R-:W-:Y:S01]  /*07a0*/  @UP0 UIADD3 UR17, UR9, UR6, URZ ;  /* 0x0000000609110290 */ /* 0x000fe2000fffe03f */
[----:B-1----:R-:W-:Y:S02]  /*07b0*/  IABS R13, R16 ;  /* 0x00000010000d7213 */ /* 0x002fe40000000000 */
[C---:B------:R-:W-:Y:S02]  /*07c0*/  LOP3.LUT R6, R16.reuse, UR24, RZ, 0x3c, !PT ;  /* 0x0000001810067c12 */ /* 0x040fe4000f8e3cff */
[----:B------:R-:W1:Y:S01]  /*07d0*/  I2F.RP R2, R13 ;  /* 0x0000000d00027306 */ /* 0x000e620000209400 */
[----:B------:R-:W-:Y:S02]  /*07e0*/  ISETP.NE.AND P3, PT, R16, RZ, PT ;  /* 0x000000ff1000720c */ /* 0x000fe40003f65270 */
[----:B--2---:R-:W-:-:S05]  /*07f0*/  IABS R5, R5 ;  /* 0x0000000500057213 */ /* 0x004fca0000000000 */
[----:B-1----:R-:W1:Y:S02]  /*0800*/  MUFU.RCP R2, R2 ;  /* 0x0000000200027308 */ /* 0x002e640000001000 */
[----:B-1----:R-:W-:-:S06]  /*0810*/  VIADD R2, R2, 0xffffffe ;  /* 0x0ffffffe02027836 */ /* 0x002fcc0000000000 */
[----:B------:R-:W1:Y:S02]  /*0820*/  F2I.FTZ.U32.TRUNC.NTZ R3, R2 ;  /* 0x0000000200037305 */ /* 0x000e64000021f000 */
[----:B-1----:R-:W-:Y:S02]  /*0830*/  IMAD.MOV R0, RZ, RZ, -R3 ;  /* 0x000000ffff007224 */ /* 0x002fe400078e0a03 */
[----:B------:R-:W-:Y:S02]  /*0840*/  IMAD.MOV.U32 R2, RZ, RZ, RZ ;  /* 0x000000ffff027224 */ /* 0x000fe400078e00ff */
[----:B------:R-:W-:-:S04]  /*0850*/  IMAD R0, R0, R13, RZ ;  /* 0x0000000d00007224 */ /* 0x000fc800078e02ff */
[----:B------:R-:W-:Y:S01]  /*0860*/  IMAD.HI.U32 R3, R3, R0, R2 ;  /* 0x0000000003037227 */ /* 0x000fe200078e0002 */
[----:B------:R-:W-:-:S03]  /*0870*/  LEA.HI R2, R26, R106, RZ, 0x3 ;  /* 0x0000006a1a027211 */ /* 0x000fc600078f18ff */
[----:B------:R-:W-:Y:S01]  /*0880*/  IMAD.IADD R0, R106, 0x1, -R4 ;  /* 0x000000016a007824 */ /* 0x000fe200078e0a04 */
[----:B------:R-:W-:Y:S01]  /*0890*/  SHF.R.S32.HI R14, RZ, 0x3, R2 ;  /* 0x00000003ff0e7819 */ /* 0x000fe20000011402 */
[----:B------:R-:W-:Y:S01]  /*08a0*/  IMAD.HI.U32 R7, R3, R5, RZ ;  /* 0x0000000503077227 */ /* 0x000fe200078e00ff */
[----:B------:R-:W-:Y:S02]  /*08b0*/  LOP3.LUT R2, R2, 0xfffffff8, RZ, 0xc0, !PT ;  /* 0xfffffff802027812 */ /* 0x000fe400078ec0ff */
[--C-:B------:R-:W-:Y:S01]  /*08c0*/  SHF.R.S32.HI R4, RZ, 0x1f, R0.reuse ;  /* 0x0000001fff047819 */ /* 0x100fe20000011400 */
[----:B------:R-:W-:Y:S01]  /*08d0*/  IMAD.SHL.U32 R3, R14, 0x40, RZ ;  /* 0x000000400e037824 */ /* 0x000fe200078e00ff */
[----:B------:R-:W-:Y:S01]  /*08e0*/  IADD3 R107, P1, P0, R8, UR5, R0 ;  /* 0x00000005086b7c10 */ /* 0x000fe2000f83e000 */
[----:B------:R-:W-:Y:S01]  /*08f0*/  IMAD.IADD R24, R106, 0x1, -R2 ;  /* 0x000000016a187824 */ /* 0x000fe200078e0a02 */
[----:B------:R-:W-:Y:S01]  /*0900*/  SHF.R.S32.HI R15, RZ, 0x1f, R14 ;  /* 0x0000001fff0f7819 */ /* 0x000fe2000001140e */
[----:B------:R-:W-:Y:S01]  /*0910*/  IMAD.MOV R2, RZ, RZ, -R7 ;  /* 0x000000ffff027224 */ /* 0x000fe200078e0a07 */
[----:B------:R-:W-:Y:S01]  /*0920*/  LOP3.LUT R3, R3, 0x1c0, RZ, 0xc0, !PT ;  /* 0x000001c003037812 */ /* 0x000fe200078ec0ff */
[----:B------:R-:W-:Y:S01]  /*0930*/  IMAD.SHL.U32 R142, R24, 0x8, RZ ;  /* 0x00000008188e7824 */ /* 0x000fe200078e00ff */
[----:B------:R-:W-:Y:S01]  /*0940*/  IADD3.X R105, R9, UR4, R4, P1, P0 ;  /* 0x0000000409697c10 */ /* 0x000fe20008fe0404 */
[----:B------:R-:W-:Y:S01]  /*0950*/  IMAD R2, R13, R2, R5 ;  /* 0x000000020d027224 */ /* 0x000fe200078e0205 */
[----:B------:R-:W-:Y:S01]  /*0960*/  SHF.R.S32.HI R5, RZ, 0x1f, R0 ;  /* 0x0000001fff057819 */ /* 0x000fe20000011400 */
[----:B------:R-:W-:Y:S01]  /*0970*/  @UP1 ULDC.64 UR4, c[0x0][0x240] ;  /* 0x0000900000041ab9 */ /* 0x000fe20000000a00 */
[----:B------:R-:W-:Y:S01]  /*0980*/  LOP3.LUT R4, R3, 0x38, R142, 0xf8, !PT ;  /* 0x0000003803047812 */ /* 0x000fe200078ef88e */
[----:B------:R-:W-:Y:S01]  /*0990*/  @UP1 UIMAD.WIDE.U32 UR18, UR13, UR4, URZ ;  /* 0x000000040d1212a5 */ /* 0x000fe2000f8e003f */
[----:B------:R-:W-:Y:S01]  /*09a0*/  SHF.R.U32.HI R3, RZ, 0x3, R3 ;  /* 0x00000003ff037819 */ /* 0x000fe20000011603 */
[----:B------:R1:W-:Y:S01]  /*09b0*/  STL [R1+0xbc], R107 ;  /* 0x0000bc6b01007387 */ /* 0x0003e20000100800 */
[----:B------:R-:W-:Y:S01]  /*09c0*/  ISETP.GT.U32.AND P2, PT, R13, R2, PT ;  /* 0x000000020d00720c */ /* 0x000fe20003f44070 */
[----:B------:R-:W-:Y:S01]  /*09d0*/  @UP1 UIMAD UR8, UR13, UR5, UR19 ;  /* 0x000000050d0812a4 */ /* 0x000fe2000f8e0213 */
[----:B------:R-:W-:Y:S01]  /*09e0*/  LEA.HI R5, R5, R0, RZ, 0x2 ;  /* 0x0000000005057211 */ /* 0x000fe200078f10ff */
[----:B------:R-:W-:Y:S01]  /*09f0*/  IMAD.WIDE R10, R10, 0x40, R14 ;  /* 0x000000400a0a7825 */ /* 0x000fe200078e020e */
[----:B------:R-:W-:Y:S01]  /*0a00*/  LOP3.LUT R4, R4, R3, RZ, 0x3c, !PT ;  /* 0x0000000304047212 */ /* 0x000fe200078e3cff */
[----:B------:R-:W-:Y:S01]  /*0a10*/  @!UP1 ULDC.64 UR4, c[0x0][0x228] ;  /* 0x00008a0000049ab9 */ /* 0x000fe20000000a00 */
[----:B------:R-:W-:Y:S01]  /*0a20*/  LOP3.LUT R3, R5, 0x7ffffffc, RZ, 0xc0, !PT ;  /* 0x7ffffffc05037812 */ /* 0x000fe200078ec0ff */
[----:B------:R-:W-:Y:S01]  /*0a30*/  @!UP1 UIMAD UR10, UR10, UR4, URZ ;  /* 0x000000040a0a92a4 */ /* 0x000fe2000f8e023f */
[----:B------:R-:W-:Y:S01]  /*0a40*/  PLOP3.LUT P0, PT, PT, PT, UP0, 0x80, 0x0 ;  /* 0x000000000000781c */ /* 0x000fe20003f0f008 */
[----:B------:R-:W-:Y:S01]  /*0a50*/  @!UP1 UIMAD.WIDE.U32 UR32, UR26, UR4, URZ ;  /* 0x000000041a2092a5 */ /* 0x000fe2000f8e003f */
[----:B------:R-:W-:Y:S01]  /*0a60*/  ISETP.GE.AND P1, PT, R6, RZ, PT ;  /* 0x000000ff0600720c */ /* 0x000fe20003f26270 */
[----:B------:R-:W-:Y:S01]  /*0a70*/  IMAD.IADD R3, R0, 0x1, -R3 ;  /* 0x0000000100037824 */ /* 0x000fe200078e0a03 */
[----:B------:R-:W-:Y:S01]  /*0a80*/  SHF.R.S32.HI R0, RZ, 0x1f, R12 ;  /* 0x0000001fff007819 */ /* 0x000fe2000001140c */
[----:B------:R-:W-:Y:S01]  /*0a90*/  @!P2 IMAD.IADD R2, R2, 0x1, -R13 ;  /* 0x000000010202a824 */ /* 0x000fe200078e0a0d */
[----:B------:R-:W-:Y:S01]  /*0aa0*/  @!UP1 UIMAD UR5, UR26, UR5, UR10 ;  /* 0x000000051a0592a4 */ /* 0x000fe2000f8e020a */
[----:B------:R-:W-:-:S02]  /*0ab0*/  ULDC UR4, c[0x0][0x2d4] ;  /* 0x0000b50000047ab9 */ /* 0x000fc40000000800 */
[----:B------:R-:W-:Y:S01]  /*0ac0*/  @UP0 ULDC.64 UR10, c[0x0][0x248] ;  /* 0x00009200000a0ab9 */ /* 0x000fe20000000a00 */
[----:B------:R-:W-:Y:S01]  /*0ad0*/  LEA.HI R0, R0, R102, RZ, 0x2 ;  /* 0x0000006600007211 */ /* 0x000fe200078f10ff */
[----:B------:R-:W-:Y:S01]  /*0ae0*/  @UP0 UIMAD.WIDE.U32 UR30, UR17, UR10, URZ ;  /* 0x0000000a111e02a5 */ /* 0x000fe2000f8e003f */
[----:B------:R-:W-:Y:S01]  /*0af0*/  ISETP.GE.U32.AND P4, PT, R2, R13, PT ;  /* 0x0000000d0200720c */ /* 0x000fe20003f86070 */
[----:B------:R-:W-:Y:S01]  /*0b00*/  UIMAD UR4, UR7, UR4, UR22 ;  /* 0x00000004070472a4 */ /* 0x000fe2000f8e0216 */
[----:B------:R-:W-:Y:S01]  /*0b10*/  LEA.HI R2, R26, R106, RZ, 0x6 ;  /* 0x0000006a1a027211 */ /* 0x000fe200078f30ff */
[----:B------:R-:W-:Y:S01]  /*0b20*/  @UP0 UIMAD UR17, UR17, UR11, URZ ;  /* 0x0000000b111102a4 */ /* 0x000fe2000f8e023f */
[----:B------:R-:W-:Y:S01]  /*0b30*/  LOP3.LUT R0, R0, 0xffffffc, RZ, 0xc0, !PT ;  /* 0x0ffffffc00007812 */ /* 0x000fe200078ec0ff */
[----:B------:R-:W-:Y:S01]  /*0b40*/  ULDC UR19, c[0x0][0x2d8] ;  /* 0x0000b60000137ab9 */ /* 0x000fe20000000800 */
[----:B------:R-:W-:Y:S01]  /*0b50*/  @!UP1 UIADD3 UR8, UR33, UR5, URZ ;  /* 0x0000000521089290 */ /* 0x000fe2000fffe03f */
[----:B------:R-:W-:Y:S01]  /*0b60*/  IMAD.SHL.U32 R2, R2, 0x8, RZ ;  /* 0x0000000802027824 */ /* 0x000fe200078e00ff */
[----:B------:R-:W-:Y:S01]  /*0b70*/  UIMAD UR16, UR4, UR19, URZ ;  /* 0x00000013041072a4 */ /* 0x000fe2000f8e023f */
[----:B------:R-:W-:Y:S01]  /*0b80*/  IMAD.IADD R0, R102, 0x1, -R0 ;  /* 0x0000000166007824 */ /* 0x000fe200078e0a00 */
[----:B------:R-:W-:Y:S01]  /*0b90*/  @UP0 UIADD3 UR17, UR31, UR17, URZ ;  /* 0x000000111f110290 */ /* 0x000fe2000fffe03f */
[----:B------:R-:W-:Y:S01]  /*0ba0*/  @!UP1 UMOV UR18, UR32 ;  /* 0x0000002000129c82 */ /* 0x000fe20008000000 */
        /* <DEDUP_REMOVED lines=13> */
.L_x_985:
[----:B------:R-:W-:Y:S01]  /*0c80*/  @UP0 UIADD3 UR4, UR9, UR6, URZ ;  /* 0x0000000609040290 */ /* 0x000fe2000fffe03f */
[----:B------:R-:W-:Y:S01]  /*0c90*/  SHF.R.S32.HI R101, RZ, 0x2, R5 ;  /* 0x00000002ff657819 */ /* 0x000fe20000011405 */
[----:B------:R-:W-:Y:S01]  /*0ca0*/  IMAD.SHL.U32 R12, R3, 0x2, RZ ;  /* 0x00000002030c7824 */ /* 0x000fe200078e00ff */
[----:B------:R-:W-:Y:S01]  /*0cb0*/  @UP0 ULDC.64 UR6, c[0x0][0x250] ;  /* 0x0000940000060ab9 */ /* 0x000fe20000000a00 */
[----:B------:R-:W-:Y:S01]  /*0cc0*/  SHF.R.S32.HI R143, RZ, 0x1f, R142 ;  /* 0x0000001fff8f7819 */ /* 0x000fe2000001148e */
[----:B------:R-:W-:Y:S01]  /*0cd0*/  @UP0 UIMAD.WIDE.U32 UR32, UR4, UR6, URZ ;  /* 0x00000006042002a5 */ /* 0x000fe2000f8e003f */
[----:B------:R-:W-:Y:S01]  /*0ce0*/  LOP3.LUT R199, R4, 0xfffffe00, R2, 0xf8, !PT ;  /* 0xfffffe0004c77812 */ /* 0x000fe200078ef802 */
[----:B------:R-:W-:Y:S01]  /*0cf0*/  @UP0 UIMAD UR4, UR4, UR7, URZ ;  /* 0x00000007040402a4 */ /* 0x000fe2000f8e023f */
[----:B------:R-:W-:-:S03]  /*0d00*/  IMAD R13, R0, 0x10, R101 ;  /* 0x00000010000d7824 */ /* 0x000fc600078e0265 */
        /* <DEDUP_REMOVED lines=14> */
.L_x_986:
[----:B------:R-:W-:Y:S01]  /*0df0*/  @!P2 IADD3 R7, R7, 0x1, RZ ;  /* 0x000000010707a810 */ /* 0x000fe20007ffe0ff */
[----:B------:R-:W-:Y:S01]  /*0e00*/  IMAD R6, R15, UR10, RZ ;  /* 0x0000000a0f067c24 */ /* 0x000fe2000f8e02ff */
[----:B------:R-:W1:Y:S01]  /*0e10*/  S2UR UR9, SR_CgaCtaId ;  /* 0x00000000000979c3 */ /* 0x000e620000008800 */
[--C-:B------:R-:W-:Y:S01]  /*0e20*/  IMAD.WIDE.U32 R4, R14, UR10, R142.reuse ;  /* 0x0000000a0e047c25 */ /* 0x100fe2000f8e008e */
[----:B------:R-:W-:Y:S01]  /*0e30*/  @P4 IADD3 R7, R7, 0x1, RZ ;  /* 0x0000000107074810 */ /* 0x000fe20007ffe0ff */
[----:B------:R-:W-:Y:S01]  /*0e40*/  UIADD3 UR27, -UR22, UR15, URZ ;  /* 0x0000000f161b7290 */ /* 0x000fe2000fffe13f */
[----:B------:R-:W-:Y:S01]  /*0e50*/  IADD3 R110, R142, 0x80, RZ ;  /* 0x000000808e6e7810 */ /* 0x000fe20007ffe0ff */
[----:B------:R-:W-:Y:S01]  /*0e60*/  IMAD R0, R15, UR6, RZ ;  /* 0x000000060f007c24 */ /* 0x000fe2000f8e02ff */
[----:B------:R-:W-:Y:S01]  /*0e70*/  BSSY B0, `(.L_x_987) ;  /* 0x0000052000007945 */ /* 0x000fe20003800000 */
[C---:B------:R-:W-:Y:S01]  /*0e80*/  IMAD.WIDE.U32 R2, R14.reuse, UR6, R142 ;  /* 0x000000060e027c25 */ /* 0x040fe2000f8e008e */
[----:B------:R-:W-:-:S02]  /*0e90*/  IADD3 R21, R14, 0x20, RZ ;  /* 0x000000200e157810 */ /* 0x000fc40007ffe0ff */
[C---:B------:R-:W-:Y:S01]  /*0ea0*/  IADD3 R23, R14.reuse, 0x30, RZ ;  /* 0x000000300e177810 */ /* 0x040fe20007ffe0ff */
[----:B------:R-:W-:Y:S01]  /*0eb0*/  IMAD R9, R14, UR11, R6 ;  /* 0x0000000b0e097c24 */ /* 0x000fe2000f8e0206 */
[----:B------:R-:W-:Y:S01]  /*0ec0*/  IADD3 R6, P2, R4, UR30, RZ ;  /* 0x0000001e04067c10 */ /* 0x000fe2000ff5e0ff */
[----:B------:R-:W-:Y:S01]  /*0ed0*/  IMAD R8, R14, UR7, R0 ;  /* 0x000000070e087c24 */ /* 0x000fe2000f8e0200 */
[----:B------:R-:W-:Y:S01]  /*0ee0*/  IADD3 R4, P0, R2, UR32, RZ ;  /* 0x0000002002047c10 */ /* 0x000fe2000ff1e0ff */
[----:B------:R-:W-:Y:S01]  /*0ef0*/  IMAD.MOV.U32 R0, RZ, RZ, R7 ;  /* 0x000000ffff007224 */ /* 0x000fe200078e0007 */
[----:B------:R-:W-:Y:S01]  /*0f00*/  IADD3.X R7, R5, UR17, R9, P2, !PT ;  /* 0x0000001105077c10 */ /* 0x000fe200097fe409 */
[----:B------:R-:W-:Y:S01]  /*0f10*/  IMAD R100, R13, UR19, R12 ;  /* 0x000000130d647c24 */ /* 0x000fe2000f8e020c */
[----:B------:R-:W-:Y:S01]  /*0f20*/  IADD3.X R5, R3, UR4, R8, P0, !PT ;  /* 0x0000000403057c10 */ /* 0x000fe200087fe408 */
[----:B------:R-:W-:Y:S01]  /*0f30*/  ULDC.64 UR4, c[0x0][0x258] ;  /* 0x0000960000047ab9 */ /* 0x000fe20000000a00 */
[----:B------:R-:W-:Y:S01]  /*0f40*/  @!P1 IADD3 R0, -R0, RZ, RZ ;  /* 0x000000ff00009210 */ /* 0x000fe20007ffe1ff */
[----:B------:R-:W-:Y:S01]  /*0f50*/  UIMAD UR17, UR25, UR4, URZ ;  /* 0x00000004191172a4 */ /* 0x000fe2000f8e023f */
[C---:B------:R-:W-:Y:S01]  /*0f60*/  IADD3 R2, P0, R142.reuse, UR18, RZ ;  /* 0x000000128e027c10 */ /* 0x040fe2000ff1e0ff */
[----:B------:R-:W-:Y:S01]  /*0f70*/  VIADD R111, R142, 0x40 ;  /* 0x000000408e6f7836 */ /* 0x000fe20000000000 */
[----:B------:R-:W-:Y:S01]  /*0f80*/  @!P3 LOP3.LUT R0, RZ, R16, RZ, 0x33, !PT ;  /* 0x00000010ff00b212 */ /* 0x000fe200078e33ff */
[----:B------:R-:W-:Y:S01]  /*0f90*/  UMOV UR30, 0x400 ;  /* 0x00000400001e7882 */ /* 0x000fe20000000000 */
[----:B------:R-:W-:Y:S01]  /*0fa0*/  IADD3.X R3, R143, UR8, RZ, P0, !PT ;  /* 0x000000088f037c10 */ /* 0x000fe200087fe4ff */
[----:B------:R-:W-:Y:S01]  /*0fb0*/  UIMAD UR8, UR24, UR5, UR17 ;  /* 0x00000005180872a4 */ /* 0x000fe2000f8e0211 */
[----:B------:R-:W-:Y:S01]  /*0fc0*/  MOV R12, UR4 ;  /* 0x00000004000c7c02 */ /* 0x000fe20008000f00 */
[----:B------:R-:W-:Y:S01]  /*0fd0*/  UIADD3 UR17, UR23, 0x3f, URZ ;  /* 0x0000003f17117890 */ /* 0x000fe2000fffe03f */
[----:B------:R-:W-:Y:S01]  /*0fe0*/  SHF.R.S32.HI R8, RZ, 0x1f, R0 ;  /* 0x0000001fff087819 */ /* 0x000fe20000011400 */
[----:B------:R-:W-:Y:S01]  /*0ff0*/  ULDC.64 UR4, c[0x0][0x260] ;  /* 0x0000980000047ab9 */ /* 0x000fe20000000a00 */
[----:B------:R-:W-:Y:S01]  /*1000*/  ISETP.GE.AND P0, PT, R14, UR27, PT ;  /* 0x0000001b0e007c0c */ /* 0x000fe2000bf06270 */
[----:B------:R-:W-:Y:S01]  /*1010*/  IMAD.WIDE.U32 R12, R12, UR24, R2 ;  /* 0x000000180c0c7c25 */ /* 0x000fe2000f8e0002 */
[----:B------:R-:W-:-:S03]  /*1020*/  USHF.R.S32.HI UR18, URZ, 0x1f, UR17 ;  /* 0x0000001f3f127899 */ /* 0x000fc60008011411 */
[----:B------:R-:W-:Y:S01]  /*1030*/  IMAD R2, R8, UR4, RZ ;  /* 0x0000000408027c24 */ /* 0x000fe2000f8e02ff */
[----:B------:R-:W-:Y:S01]  /*1040*/  ULEA.HI UR18, UR18, UR17, URZ, 0x6 ;  /* 0x0000001112127291 */ /* 0x000fe2000f8f303f */
[C---:B------:R-:W-:Y:S01]  /*1050*/  IMAD.WIDE.U32 R30, R0.reuse, UR4, R6 ;  /* 0x00000004001e7c25 */ /* 0x040fe2000f8e0006 */
[----:B------:R-:W-:Y:S02]  /*1060*/  IADD3 R9, R13, UR8, RZ ;  /* 0x000000080d097c10 */ /* 0x000fe4000fffe0ff */
[----:B------:R-:W-:Y:S01]  /*1070*/  USHF.R.S32.HI UR18, URZ, 0x6, UR18 ;  /* 0x000000063f127899 */ /* 0x000fe20008011412 */
[C---:B------:R-:W-:Y:S01]  /*1080*/  IMAD R22, R0.reuse, UR5, R2 ;  /* 0x0000000500167c24 */ /* 0x040fe2000f8e0202 */
[----:B------:R-:W-:Y:S01]  /*1090*/  ULDC.64 UR4, c[0x0][0x268] ;  /* 0x00009a0000047ab9 */ /* 0x000fe20000000a00 */
[----:B------:R2:W-:Y:S01]  /*10a0*/  STL.64 [R1+0x68], R30 ;  /* 0x0000681e01007387 */ /* 0x0005e20000100a00 */
[----:B------:R-:W-:Y:S01]  /*10b0*/  IMAD.WIDE.U32 R28, R0, UR4, R4 ;  /* 0x00000004001c7c25 */ /* 0x000fe2000f8e0004 */
[----:B------:R-:W-:-:S03]  /*10c0*/  UIADD3 UR17, UR18, -0x1, URZ ;  /* 0xffffffff12117890 */ /* 0x000fc6000fffe03f */
[----:B------:R-:W-:Y:S01]  /*10d0*/  IMAD R2, R8, UR4, RZ ;  /* 0x0000000408027c24 */ /* 0x000fe2000f8e02ff */
[----:B------:R2:W-:Y:S01]  /*10e0*/  STL.64 [R1+0x60], R28 ;  /* 0x0000601c01007387 */ /* 0x0005e20000100a00 */
[----:B-1----:R-:W-:Y:S01]  /*10f0*/  ULEA UR4, UR9, UR30, 0x18 ;  /* 0x0000001e09047291 */ /* 0x002fe2000f8ec03f */
[----:B------:R-:W-:Y:S02]  /*1100*/  VIADD R20, R14, 0x10 ;  /* 0x000000100e147836 */ /* 0x000fe40000000000 */
[----:B------:R2:W-:Y:S01]  /*1110*/  STL [R1+0x28], R111 ;  /* 0x0000286f01007387 */ /* 0x0005e20000100800 */
[----:B------:R-:W-:Y:S02]  /*1120*/  IMAD R25, R0, UR5, R2 ;  /* 0x0000000500197c24 */ /* 0x000fe4000f8e0202 */
[----:B------:R-:W-:Y:S01]  /*1130*/  LEA R199, R199, UR4, 0x1 ;  /* 0x00000004c7c77c11 */ /* 0x000fe2000f8e08ff */
[----:B------:R2:W-:Y:S01]  /*1140*/  STL [R1+0x2c], R110 ;  /* 0x00002c6e01007387 */ /* 0x0005e20000100800 */
        /* <DEDUP_REMOVED lines=36> */
.L_x_988:
[----:B------:R-:W-:Y:S05]  /*1390*/  BSYNC B0 ;  /* 0x0000000000007941 */ /* 0x000fea0003800000 */
.L_x_987:
[----:B------:R-:W-:Y:S01]  /*13a0*/  ISETP.GE.AND P1, PT, R20, UR27, PT ;  /* 0x0000001b14007c0c */ /* 0x000fe2000bf26270 */
[----:B------:R-:W-:Y:S01]  /*13b0*/  ULEA UR8, UR18, UR16, 0x6 ;  /* 0x0000001012087291 */ /* 0x000fe2000f8e303f */
[----:B------:R-:W-:Y:S01]  /*13c0*/  BSSY B0, `(.L_x_989) ;  /* 0x000002f000007945 */ /* 0x000fe20003800000 */
[----:B------:R-:W-:Y:S01]  /*13d0*/  USHF.R.S32.HI UR5, URZ, 0x1f, UR17 ;  /* 0x0000001f3f057899 */ /* 0x000fe20008011411 */
[----:B------:R-:W-:Y:S01]  /*13e0*/  ISETP.GE.AND P5, PT, R21, UR27, PT ;  /* 0x0000001b15007c0c */ /* 0x000fe2000bfa6270 */
[----:B------:R-:W-:Y:S01]  /*13f0*/  UIADD3 UR8, UR8, -0x40, URZ ;  /* 0xffffffc008087890 */ /* 0x000fe2000fffe03f */
[----:B------:R-:W-:Y:S01]  /*1400*/  ISETP.GE.AND P6, PT, R23, UR27, PT ;  /* 0x0000001b17007c0c */ /* 0x000fe2000bfc6270 */
[----:B------:R-:W-:-:S04]  /*1410*/  UIMAD UR16, UR17, -0x40, UR23 ;  /* 0xffffffc0111078a4 */ /* 0x000fc8000f8e0217 */
[----:B------:R-:W-:Y:S01]  /*1420*/  IADD3 R213, P0, R100, UR8, RZ ;  /* 0x0000000864d57c10 */ /* 0x000fe2000ff1e0ff */
[----:B------:R-:W-:Y:S01]  /*1430*/  IMAD.U32 R104, RZ, RZ, UR8 ;  /* 0x00000008ff687e24 */ /* 0x000fe2000f8e00ff */
[----:B------:R-:W-:Y:S11]  /*1440*/  @P1 BRA `(.L_x_990) ;  /* 0x0000000000981947 */ /* 0x000ff60003800000 */
[----:B------:R-:W-:Y:S01]  /*1450*/  ULDC UR30, c[0x0][0x2d0] ;  /* 0x0000b400001e7ab9 */ /* 0x000fe20000000800 */
[----:B---3--:R-:W-:Y:S01]  /*1460*/  IADD3 R4, P1, R10, 0x10, RZ ;  /* 0x000000100a047810 */ /* 0x008fe20007f3e0ff */
[----:B------:R-:W-:Y:S01]  /*1470*/  ULDC.64 UR8, c[0x0][0x240] ;  /* 0x0000900000087ab9 */ /* 0x000fe20000000a00 */
[----:B------:R-:W-:Y:S01]  /*1480*/  ISETP.GE.AND P4, PT, R142, UR30, PT ;  /* 0x0000001e8e007c0c */ /* 0x000fe2000bf86270 */
[----:B-1----:R-:W-:Y:S01]  /*1490*/  IMAD.MOV.U32 R2, RZ, RZ, R12 ;  /* 0x000000ffff027224 */ /* 0x002fe200078e000c */
        /* <DEDUP_REMOVED lines=33> */
.L_x_990:
[----:B------:R-:W-:Y:S05]  /*16b0*/  BSYNC B0 ;  /* 0x0000000000007941 */ /* 0x000fea0003800000 */
.L_x_989:
[----:B------:R-:W-:Y:S04]  /*16c0*/  BSSY B0, `(.L_x_991) ;  /* 0x0000028000007945 */ /* 0x000fe80003800000 */
[----:B------:R-:W-:Y:S05]  /*16d0*/  @P5 BRA `(.L_x_992) ;  /* 0x0000000000985947 */ /* 0x000fea0003800000 */
[----:B------:R-:W-:Y:S01]  /*16e0*/  ULDC UR30, c[0x0][0x2d0] ;  /* 0x0000b400001e7ab9 */ /* 0x000fe20000000800 */
[----:B-1-34-:R-:W-:Y:S01]  /*16f0*/  IADD3 R4, P1, R10, 0x20, RZ ;  /* 0x000000200a047810 */ /* 0x01afe20007f3e0ff */
        /* <DEDUP_REMOVED lines=36> */
.L_x_992:
[----:B------:R-:W-:Y:S05]  /*1940*/  BSYNC B0 ;  /* 0x0000000000007941 */ /* 0x000fea0003800000 */
.L_x_991:
[----:B------:R-:W-:Y:S01]  /*1950*/  USHF.L.U32 UR27, UR10, 0x6, URZ ;  /* 0x000000060a1b7899 */ /* 0x000fe2000800063f */
        /* <DEDUP_REMOVED lines=40> */
.L_x_994:
[----:B------:R-:W-:Y:S05]  /*1be0*/  BSYNC B0 ;  /* 0x0000000000007941 */ /* 0x000fea0003800000 */
.L_x_993:
[----:B------:R-:W-:Y:S01]  /*1bf0*/  IMAD.IADD R109, R31, 0x1, R22 ;  /* 0x000000011f6d7824 */ /* 0x000fe200078e0216 */
[----:B------:R-:W-:Y:S01]  /*1c00*/  MOV R108, R30 ;  /* 0x0000001e006c7202 */ /* 0x000fe20000000f00 */
[----:B------:R-:W-:Y:S01]  /*1c10*/  USHF.L.U64.HI UR30, UR10, 0x6, UR11 ;  /* 0x000000060a1e7899 */ /* 0x000fe2000801020b */
[----:B------:R-:W-:Y:S01]  /*1c20*/  ISETP.GE.AND P2, PT, R14, UR16, PT ;  /* 0x000000100e007c0c */ /* 0x000fe2000bf46270 */
[----:B------:R-:W-:Y:S01]  /*1c30*/  IMAD.U32 R103, RZ, RZ, UR27 ;  /* 0x0000001bff677e24 */ /* 0x000fe2000f8e00ff */
[----:B------:R-:W-:Y:S01]  /*1c40*/  BSSY B0, `(.L_x_995) ;  /* 0x0000026000007945 */ /* 0x000fe20003800000 */
[----:B------:R2:W-:Y:S01]  /*1c50*/  STL.64 [R1+0x58], R108 ;  /* 0x0000586c01007387 */ /* 0x0005e20000100a00 */
[----:B------:R-:W-:Y:S01]  /*1c60*/  UIMAD UR8, UR30, UR17, URZ ;  /* 0x000000111e0872a4 */ /* 0x000fe2000f8e023f */
[----:B-1-3--:R-:W-:Y:S01]  /*1c70*/  IMAD.WIDE.U32 R2, R103, UR17, R108 ;  /* 0x0000001167027c25 */ /* 0x00afe2000f8e006c */
[----:B------:R-:W-:Y:S02]  /*1c80*/  ISETP.GE.AND P6, PT, R20, UR16, PT ;  /* 0x0000001014007c0c */ /* 0x000fe4000bfc6270 */
[----:B------:R-:W-:Y:S01]  /*1c90*/  UIMAD UR8, UR5, UR27, UR8 ;  /* 0x0000001b050872a4 */ /* 0x000fe2000f8e0208 */
[----:B------:R-:W-:-:S05]  /*1ca0*/  ISETP.GE.AND P1, PT, R21, UR16, PT ;  /* 0x0000001015007c0c */ /* 0x000fca000bf26270 */
[----:B----4-:R-:W-:Y:S01]  /*1cb0*/  VIADD R5, R3, UR8 ;  /* 0x0000000803057c36 */ /* 0x010fe20008000000 */
[----:B------:R-:W-:Y:S07]  /*1cc0*/  @P2 BRA `(.L_x_996) ;  /* 0x0000000000742947 */ /* 0x000fee0003800000 */
[----:B------:R-:W-:Y:S02]  /*1cd0*/  ULDC UR8, c[0x0][0x2d0] ;  /* 0x0000b40000087ab9 */ /* 0x000fe40000000800 */
[----:B------:R-:W-:Y:S02]  /*1ce0*/  ISETP.GE.AND P5, PT, R142, UR8, PT ;  /* 0x000000088e007c0c */ /* 0x000fe4000bfa6270 */
[----:B------:R-:W-:Y:S02]  /*1cf0*/  ISETP.GE.AND P4, PT, R111, UR8, PT ;  /* 0x000000086f007c0c */ /* 0x000fe4000bf86270 */
[----:B------:R-:W-:-:S09]  /*1d00*/  ISETP.GE.AND P2, PT, R110, UR8, PT ;  /* 0x000000086e007c0c */ /* 0x000fd2000bf46270 */
        /* <DEDUP_REMOVED lines=25> */
.L_x_996:
[----:B------:R-:W-:Y:S05]  /*1ea0*/  BSYNC B0 ;  /* 0x0000000000007941 */ /* 0x000fea0003800000 */
.L_x_995:
        /* <DEDUP_REMOVED lines=10> */
[----:B---3--:R-:W3:Y:S01]  /*1f50*/  @!P5 LDC.64 R8, c[0x0][0x218] ;  /* 0x00008600ff08db82 */ /* 0x008ee20000000a00 */
[----:B------:R4:W-:Y:S07]  /*1f60*/  @P5 STS.128 [R199+0x6800], RZ ;  /* 0x006800ffc7005388 */ /* 0x0009ee0000000c00 */
[----:B-1----:R-:W1:Y:S01]  /*1f70*/  @!P4 LDC.64 R6, c[0x0][0x218] ;  /* 0x00008600ff06cb82 */ /* 0x002e620000000a00 */
[----:B---3--:R-:W-:-:S04]  /*1f80*/  @!P5 LEA R8, P6, R0, R8, 0x1 ;  /* 0x000000080008d211 */ /* 0x008fc800078c08ff */
        /* <DEDUP_REMOVED lines=21> */
.L_x_998:
[----:B------:R-:W-:Y:S05]  /*20e0*/  BSYNC B0 ;  /* 0x0000000000007941 */ /* 0x000fea0003800000 */
.L_x_997:
[----:B------:R-:W-:Y:S01]  /*20f0*/  BSSY B0, `(.L_x_999) ;  /* 0x0000024000007945 */ /* 0x000fe20003800000 */
[----:B------:R-:W-:-:S03]  /*2100*/  ISETP.GE.AND P6, PT, R23, UR16, PT ;  /* 0x0000001017007c0c */ /* 0x000fc6000bfc6270 */
[----:B------:R-:W-:Y:S10]  /*2110*/  @P1 BRA `(.L_x_1000) ;  /* 0x0000000000841947 */ /* 0x000ff40003800000 */
[----:B------:R-:W-:Y:S01]  /*2120*/  ULDC UR8, c[0x0][0x2d0] ;  /* 0x0000b40000087ab9 */ /* 0x000fe20000000800 */
[----:B-1-34-:R-:W-:Y:S01]  /*2130*/  IMAD.U32 R6, RZ, RZ, UR10 ;  /* 0x0000000aff067e24 */ /* 0x01afe2000f8e00ff */
        /* <DEDUP_REMOVED lines=31> */
.L_x_1000:
[----:B------:R-:W-:Y:S05]  /*2330*/  BSYNC B0 ;  /* 0x0000000000007941 */ /* 0x000fea0003800000 */
.L_x_999:
        /* <DEDUP_REMOVED lines=11> */
[----:B-1-34-:R-:W1:Y:S01]  /*23f0*/  @!P4 LDC.64 R6, c[0x0][0x218] ;  /* 0x00008600ff06cb82 */ /* 0x01ae620000000a00 */
        /* <DEDUP_REMOVED lines=24> */
.L_x_1002:
[----:B------:R-:W-:Y:S05]  /*2580*/  BSYNC B0 ;  /* 0x0000000000007941 */ /* 0x000fea0003800000 */
.L_x_1001:
[----:B------:R-:W-:Y:S01]  /*2590*/  ULDC.64 UR10, c[0x0][0x3c8] ;  /* 0x0000f200000a7ab9 */ /* 0x000fe20000000a00 */
[----:B------:R-:W0:Y:S01]  /*25a0*/  LDGDEPBAR ;  /* 0x00000000000079af */ /* 0x000e220000000000 */
[----:B------:R-:W-:-:S04]  /*25b0*/  UISETP.NE.U32.AND UP1, UPT, UR10, URZ, UPT ;  /* 0x0000003f0a00728c */ /* 0x000fc8000bf25070 */
[----:B------:R-:W-:-:S06]  /*25c0*/  UISETP.NE.AND.EX UP1, UPT, UR11, URZ, UPT, UP1 ;  /* 0x0000003f0b00728c */ /* 0x000fcc000bf25310 */
[----:B------:R-:W-:-:S05]  /*25d0*/  PLOP3.LUT P1, PT, PT, PT, UP1, 0x80, 0x0 ;  /* 0x000000000000781c */ /* 0x000fca0003f2f018 */
[----:B------:R-:W-:Y:S01]  /*25e0*/  @UP1 USHF.R.S32.HI UR33, URZ, 0x1f, UR26 ;  /* 0x0000001f3f211899 */ /* 0x000fe2000801141a */
[----:B------:R-:W-:-:S03]  /*25f0*/  @UP1 ULDC.64 UR8, c[0x0][0x3d0] ;  /* 0x0000f40000081ab9 */ /* 0x000fc60000000a00 */
[----:B------:R-:W-:Y:S02]  /*2600*/  @UP1 UIMAD UR33, UR33, UR8, URZ ;  /* 0x00000008212112a4 */ /* 0x000fe4000f8e023f */
[----:B------:R-:W-:Y:S02]  /*2610*/  @UP1 UIMAD.WIDE.U32 UR24, UR26, UR8, UR24 ;  /* 0x000000081a1812a5 */ /* 0x000fe4000f8e0018 */
[----:B------:R-:W-:Y:S01]  /*2620*/  @UP1 UIMAD UR9, UR26, UR9, UR33 ;  /* 0x000000091a0912a4 */ /* 0x000fe2000f8e0221 */
[----:B------:R-:W-:-:S04]  /*2630*/  DEPBAR.LE SB0, 0x0 ;  /* 0x000080000000791a */ /* 0x000fc80000000000 */
[----:B------:R-:W-:Y:S02]  /*2640*/  @UP1 ULEA UR10, UP0, UR24, UR10, 0x2 ;  /* 0x0000000a180a1291 */ /* 0x000fe4000f80103f */
[----:B------:R-:W-:Y:S01]  /*2650*/  @UP1 UIADD3 UR9, UR25, UR9, URZ ;  /* 0x0000000919091290 */ /* 0x000fe2000fffe03f */
[----:B------:R-:W-:-:S03]  /*2660*/  @UP1 ULDC UR8, c[0x0][0x2e8] ;  /* 0x0000ba0000081ab9 */ /* 0x000fc60000000800 */
[----:B------:R-:W-:Y:S01]  /*2670*/  @UP1 ULEA.HI.X UR11, UR24, UR11, UR9, 0x2, UP0 ;  /* 0x0000000b180b1291 */ /* 0x000fe200080f1409 */
[----:B------:R-:W-:-:S05]  /*2680*/  IMAD.U32 R2, RZ, RZ, UR10 ;  /* 0x0000000aff027e24 */ /* 0x000fca000f8e00ff */
[----:B------:R-:W-:-:S05]  /*2690*/  IMAD.U32 R3, RZ, RZ, UR11 ;  /* 0x0000000bff037e24 */ /* 0x000fca000f8e00ff */
[----:B---34-:R3:W4:Y:S01]  /*26a0*/  @P1 LDG.E R9, desc[UR20][R2.64] ;  /* 0x0000001402091981 */ /* 0x018722000c1e1900 */
[----:B------:R-:W4:Y:S01]  /*26b0*/  @P1 MUFU.RCP R8, UR8 ;  /* 0x0000000800081d08 */ /* 0x000f220008001000 */
[----:B------:R-:W-:Y:S01]  /*26c0*/  BAR.SYNC.DEFER_BLOCKING 0x0 ;  /* 0x0000000000007b1d */ /* 0x000fe20000010000 */
[----:B------:R-:W-:Y:S01]  /*26d0*/  ISETP.GE.AND P3, PT, R14, UR16, PT ;  /* 0x000000100e007c0c */ /* 0x000fe2000bf66270 */
[----:B------:R-:W-:Y:S01]  /*26e0*/  UIMAD.WIDE.U32 UR8, UR17, UR6, URZ ;  /* 0x00000006110872a5 */ /* 0x000fe2000f8e003f */
[----:B------:R-:W-:Y:S01]  /*26f0*/  IMAD.IADD R10, R29, 0x1, R25 ;  /* 0x000000011d0a7824 */ /* 0x000fe200078e0219 */
[----:B------:R-:W-:Y:S01]  /*2700*/  UIMAD UR5, UR5, UR6, URZ ;  /* 0x00000006050572a4 */ /* 0x000fe2000f8e023f */
[----:B------:R-:W-:Y:S01]  /*2710*/  ISETP.GE.AND P6, PT, R21, UR16, PT ;  /* 0x0000001015007c0c */ /* 0x000fe2000bfc6270 */
[----:B------:R-:W-:Y:S02]  /*2720*/  BSSY B0, `(.L_x_1003) ;  /* 0x0000049000007945 */ /* 0x000fe40003800000 */
[----:B------:R1:W-:Y:S01]  /*2730*/  STL [R1+0x4c], R10 ;  /* 0x00004c0a01007387 */ /* 0x0003e20000100800 */
[----:B------:R-:W-:-:S04]  /*2740*/  UIMAD UR5, UR17, UR7, UR5 ;  /* 0x00000007110572a4 */ /* 0x000fc8000f8e0205 */
[----:B------:R-:W-:Y:S01]  /*2750*/  UIADD3 UR5, UR9, UR5, URZ ;  /* 0x0000000509057290 */ /* 0x000fe2000fffe03f */
[----:B---3--:R-:W-:Y:S01]  /*2760*/  LEA.HI R3, R26, R106, RZ, 0x4 ;  /* 0x0000006a1a037211 */ /* 0x008fe200078f20ff */
[----:B------:R3:W-:Y:S03]  /*2770*/  @P3 STS.128 [R199+0xc000], RZ ;  /* 0x00c000ffc7003388 */ /* 0x0007e60000000c00 */
[C---:B------:R-:W-:Y:S02]  /*2780*/  LOP3.LUT R0, R3.reuse, 0xfffffff0, RZ, 0xc0, !PT ;  /* 0xfffffff003007812 */ /* 0x040fe400078ec0ff */
[----:B------:R-:W-:Y:S01]  /*2790*/  SHF.R.S32.HI R2, RZ, 0x4, R3 ;  /* 0x00000004ff027819 */ /* 0x000fe20000011403 */
[----:B------:R3:W-:Y:S02]  /*27a0*/  @P3 STS.128 [R199+0xe000], RZ ;  /* 0x00e000ffc7003388 */ /* 0x0007e40000000c00 */
[----:B------:R-:W-:Y:S01]  /*27b0*/  IMAD.IADD R0, R106, 0x1, -R0 ;  /* 0x000000016a007824 */ /* 0x000fe200078e0a00 */
[----:B------:R-:W-:Y:S01]  /*27c0*/  LEA.HI R3, R3, R2, RZ, 0x1 ;  /* 0x0000000203037211 */ /* 0x000fe200078f08ff */
[----:B------:R3:W-:Y:S03]  /*27d0*/  @P3 STS.128 [R199+0x10000], RZ ;  /* 0x010000ffc7003388 */ /* 0x0007e60000000c00 */
[----:B-1----:R-:W-:-:S02]  /*27e0*/  SHF.R.S32.HI R4, RZ, 0x1f, R0 ;  /* 0x0000001fff047819 */ /* 0x002fc40000011400 */
[----:B------:R-:W-:Y:S02]  /*27f0*/  LOP3.LUT R3, R3, 0xfffffffe, RZ, 0xc0, !PT ;  /* 0xfffffffe03037812 */ /* 0x000fe400078ec0ff */
[----:B------:R-:W-:-:S03]  /*2800*/  LEA.HI R7, R4, R0, RZ, 0x3 ;  /* 0x0000000004077211 */ /* 0x000fc600078f18ff */
[----:B------:R-:W-:Y:S01]  /*2810*/  IMAD.IADD R6, R2, 0x1, -R3 ;  /* 0x0000000102067824 */ /* 0x000fe200078e0a03 */
[----:B------:R-:W-:Y:S01]  /*2820*/  LOP3.LUT R4, R7, 0xfffffff8, RZ, 0xc0, !PT ;  /* 0xfffffff807047812 */ /* 0x000fe200078ec0ff */
[----:B------:R-:W-:-:S04]  /*2830*/  IMAD.SHL.U32 R3, R14, 0x8, RZ ;  /* 0x000000080e037824 */ /* 0x000fc800078e00ff */
[----:B------:R-:W-:Y:S02]  /*2840*/  IMAD.IADD R48, R0, 0x1, -R4 ;  /* 0x0000000100307824 */ /* 0x000fe400078e0a04 */
[----:B------:R-:W-:Y:S02]  /*2850*/  IMAD.SHL.U32 R0, R24, 0x40, RZ ;  /* 0x0000004018007824 */ /* 0x000fe400078e00ff */
[----:B------:R-:W-:Y:S02]  /*2860*/  IMAD.SHL.U32 R2, R48, 0x40, RZ ;  /* 0x0000004030027824 */ /* 0x000fe400078e00ff */
[----:B------:R-:W-:Y:S01]  /*2870*/  IMAD.SHL.U32 R4, R6, 0x8, RZ ;  /* 0x0000000806047824 */ /* 0x000fe200078e00ff */
[----:B------:R-:W-:Y:S02]  /*2880*/  LOP3.LUT R0, R0, 0x1c0, RZ, 0xc0, !PT ;  /* 0x000001c000007812 */ /* 0x000fe400078ec0ff */
[----:B------:R-:W-:Y:S02]  /*2890*/  LOP3.LUT R2, R2, 0x1c0, RZ, 0xc0, !PT ;  /* 0x000001c002027812 */ /* 0x000fe400078ec0ff */
[----:B------:R-:W-:-:S02]  /*28a0*/  LOP3.LUT R3, R0, 0x8, R3, 0xf8, !PT ;  /* 0x0000000800037812 */ /* 0x000fc400078ef803 */
[----:B------:R-:W-:Y:S02]  /*28b0*/  SHF.R.U32.HI R0, RZ, 0x3, R0 ;  /* 0x00000003ff007819 */ /* 0x000fe40000011600 */
[----:B------:R-:W-:Y:S02]  /*28c0*/  LOP3.LUT R4, R2, 0x8, R4, 0xf8, !PT ;  /* 0x0000000802047812 */ /* 0x000fe400078ef804 */
[----:B------:R-:W-:Y:S01]  /*28d0*/  SHF.R.U32.HI R5, RZ, 0x3, R2 ;  /* 0x00000003ff057819 */ /* 0x000fe20000011602 */
[----:B------:R-:W-:Y:S01]  /*28e0*/  IMAD.SHL.U32 R2, R7, 0x40, RZ ;  /* 0x0000004007027824 */ /* 0x000fe200078e00ff */
[----:B------:R-:W-:Y:S01]  /*28f0*/  LOP3.LUT R0, R3, R0, RZ, 0x3c, !PT ;  /* 0x0000000003007212 */ /* 0x000fe200078e3cff */
[----:B------:R-:W-:Y:S01]  /*2900*/  IMAD.U32 R3, RZ, RZ, UR9 ;  /* 0x00000009ff037e24 */ /* 0x000fe2000f8e00ff */
[----:B------:R-:W-:Y:S01]  /*2910*/  LOP3.LUT R5, R4, R5, RZ, 0x3c, !PT ;  /* 0x0000000504057212 */ /* 0x000fe200078e3cff */
[----:B------:R-:W-:Y:S01]  /*2920*/  IMAD.U32 R4, RZ, RZ, UR5 ;  /* 0x00000005ff047e24 */ /* 0x000fe2000f8e00ff */
[----:B------:R-:W-:Y:S01]  /*2930*/  UMOV UR5, URZ ;  /* 0x0000003f00057c82 */ /* 0x000fe20008000000 */
[----:B------:R-:W-:Y:S01]  /*2940*/  IMAD R0, R6, 0x200, R0 ;  /* 0x0000020006007824 */ /* 0x000fe200078e0200 */
[----:B------:R-:W-:Y:S01]  /*2950*/  LOP3.LUT R5, R5, 0xfffffe00, R2, 0xf8, !PT ;  /* 0xfffffe0005057812 */ /* 0x000fe200078ef802 */
[----:B------:R-:W-:-:S05]  /*2960*/  IMAD.U32 R2, RZ, RZ, UR8 ;  /* 0x00000008ff027e24 */ /* 0x000fca000f8e00ff */
[----:B------:R-:W-:-:S04]  /*2970*/  LEA R6, P2, R2, R28, 0x6 ;  /* 0x0000001c02067211 */ /* 0x000fc800078430ff */
[----:B------:R-:W-:Y:S01]  /*2980*/  LEA.HI.X R7, R2, R10, R4, 0x6, P2 ;  /* 0x0000000a02077211 */ /* 0x000fe200010f3404 */
[----:B----4-:R-:W-:-:S05]  /*2990*/  @P1 FMUL.FTZ R3, R9, R8 ;  /* 0x0000000809031220 */ /* 0x010fca0000410000 */
[----:B------:R-:W-:Y:S02]  /*29a0*/  @P1 R2UR UR8, R3 ;  /* 0x00000000030812ca */ /* 0x000fe400000e0000 */
[----:B------:R-:W-:-:S11]  /*29b0*/  ISETP.GE.AND P1, PT, R20, UR16, PT ;  /* 0x0000001014007c0c */ /* 0x000fd6000bf26270 */
[----:B------:R-:W-:Y:S01]  /*29c0*/  @UP1 UMOV UR5, UR8 ;  /* 0x0000000800051c82 */ /* 0x000fe20008000000 */
[----:B---3--:R-:W-:Y:S05]  /*29d0*/  @P3 BRA `(.L_x_1004) ;  /* 0x0000000000743947 */ /* 0x008fea0003800000 */
        /* <DEDUP_REMOVED lines=29> */
.L_x_1004:
[----:B------:R-:W-:Y:S05]  /*2bb0*/  BSYNC B0 ;  /* 0x0000000000007941 */ /* 0x000fea0003800000 */
.L_x_1003:
[----:B------:R4:W-:Y:S01]  /*2bc0*/  @P1 STS.128 [R199+0xc800], RZ ;  /* 0x00c800ffc7001388 */ /* 0x0009e20000000c00 */
[----:B-1-3--:R-:W-:Y:S01]  /*2bd0*/  IMAD R2, R102, 0x400, R5 ;  /* 0x0000040066027824 */ /* 0x00afe200078e0205 */
[----:B------:R-:W-:Y:S01]  /*2be0*/  BSSY B0, `(.L_x_1005) ;  /* 0x0000029000007945 */ /* 0x000fe20003800000 */
[----:B------:R-:W-:Y:S01]  /*2bf0*/  ISETP.GE.AND P5, PT, R23, UR16, PT ;  /* 0x0000001017007c0c */ /* 0x000fe2000bfa6270 */
[----:B------:R4:W-:Y:S01]  /*2c00*/  @P1 STS.128 [R199+0xe800], RZ ;  /* 0x00e800ffc7001388 */ /* 0x0009e20000000c00 */
[----:B------:R-:W-:Y:S02]  /*2c10*/  LEA R176, R0, UR4, 0x1 ;  /* 0x0000000400b07c11 */ /* 0x000fe4000f8e08ff */
[----:B------:R-:W-:Y:S01]  /*2c20*/  LEA R183, R2, UR4, 0x1 ;  /* 0x0000000402b77c11 */ /* 0x000fe2000f8e08ff */
[----:B------:R4:W-:Y:S01]  /*2c30*/  @P1 STS.128 [R199+0x10800], RZ ;  /* 0x010800ffc7001388 */ /* 0x0009e20000000c00 */
[----:B------:R-:W-:Y:S07]  /*2c40*/  @P1 BRA `(.L_x_1006) ;  /* 0x0000000000881947 */ /* 0x000fee0003800000 */
        /* <DEDUP_REMOVED lines=8> */
[----:B------:R-:W1:Y:S01]  /*2cd0*/  @!P4 LDC.64 R8, c[0x0][0x220] ;  /* 0x00008800ff08cb82 */ /* 0x000e620000000a00 */
[----:B------:R-:W-:Y:S01]  /*2ce0*/  ISETP.GE.AND P1, PT, R110, UR8, PT ;  /* 0x000000086e007c0c */ /* 0x000fe2000bf26270 */
[----:B------:R3:W-:Y:S06]  /*2cf0*/  @P4 STS.128 [R199+0xc800], RZ ;  /* 0x00c800ffc7004388 */ /* 0x0007ec0000000c00 */
[----:B------:R-:W5:Y:S01]  /*2d00*/  @!P3 LDC.64 R2, c[0x0][0x220] ;  /* 0x00008800ff02bb82 */ /* 0x000f620000000a00 */
[----:B-1----:R-:W-:-:S04]  /*2d10*/  @!P4 LEA R8, P2, R0, R8, 0x1 ;  /* 0x000000080008c211 */ /* 0x002fc800078408ff */
        /* <DEDUP_REMOVED lines=21> */
.L_x_1006:
[----:B------:R-:W-:Y:S05]  /*2e70*/  BSYNC B0 ;  /* 0x0000000000007941 */ /* 0x000fea0003800000 */
.L_x_1005:
[----:B------:R1:W-:Y:S01]  /*2e80*/  @P6 STS.128 [R199+0xd000], RZ ;  /* 0x00d000ffc7006388 */ /* 0x0003e20000000c00 */
[----:B------:R-:W-:Y:S03]  /*2e90*/  BSSY B0, `(.L_x_1007) ;  /* 0x0000025000007945 */ /* 0x000fe60003800000 */
[----:B------:R1:W-:Y:S04]  /*2ea0*/  @P6 STS.128 [R199+0xf000], RZ ;  /* 0x00f000ffc7006388 */ /* 0x0003e80000000c00 */
[----:B------:R1:W-:Y:S01]  /*2eb0*/  @P6 STS.128 [R199+0x11000], RZ ;  /* 0x011000ffc7006388 */ /* 0x0003e20000000c00 */
[----:B------:R-:W-:Y:S05]  /*2ec0*/  @P6 BRA `(.L_x_1008) ;  /* 0x0000000000846947 */ /* 0x000fea0003800000 */
[----:B------:R-:W-:Y:S01]  /*2ed0*/  ULDC UR8, c[0x0][0x2d0] ;  /* 0x0000b40000087ab9 */ /* 0x000fe20000000800 */
[----:B-1-3--:R-:W-:Y:S01]  /*2ee0*/  IMAD.U32 R2, RZ, RZ, UR6 ;  /* 0x00000006ff027e24 */ /* 0x00afe2000f8e00ff */
        /* <DEDUP_REMOVED lines=31> */
.L_x_1008:
[----:B------:R-:W-:Y:S05]  /*30e0*/  BSYNC B0 ;  /* 0x0000000000007941 */ /* 0x000fea0003800000 */
.L_x_1007:
        /* <DEDUP_REMOVED lines=38> */
.L_x_1010:
[----:B------:R-:W-:Y:S05]  /*3350*/  BSYNC B0 ;  /* 0x0000000000007941 */ /* 0x000fea0003800000 */
.L_x_1009:
[----:B--23--:R-:W-:Y:S01]  /*3360*/  LDSM.16.M88.4 R8, [R183] ;  /* 0x00000000b708783b */ /* 0x00cfe20000000200 */
[----:B------:R-:W-:Y:S01]  /*3370*/  R2P PR, R24, 0x6 ;  /* 0x0000000618007804 */ /* 0x000fe20000000000 */
[----:B------:R-:W-:Y:S01]  /*3380*/  IMAD.MOV.U32 R4, RZ, RZ, 0x10 ;  /* 0x00000010ff047424 */ /* 0x000fe200078e00ff */
[----:B------:R-:W-:Y:S01]  /*3390*/  LOP3.LUT P3, RZ, R48, 0x2, RZ, 0xc0, !PT ;  /* 0x0000000230ff7812 */ /* 0x000fe2000786c0ff */
[----:B------:R-:W2:Y:S01]  /*33a0*/  LDSM.16.M88.4 R20, [R176+0x6000] ;  /* 0x00600000b014783b */ /* 0x000ea20000000200 */
[C---:B------:R-:W-:Y:S01]  /*33b0*/  VIADD R0, R176.reuse, 0x6000 ;  /* 0x00006000b0007836 */ /* 0x040fe20000000000 */
[----:B------:R-:W-:Y:S01]  /*33c0*/  MOV R6, UR23 ;  /* 0x0000001700067c02 */ /* 0x000fe20008000f00 */
[----:B------:R-:W-:Y:S01]  /*33d0*/  VIADD R187, R176, 0x6020 ;  /* 0x00006020b0bb7836 */ /* 0x000fe20000000000 */
[----:B------:R-:W3:Y:S01]  /*33e0*/  LDSM.16.M88.4 R16, [R176+0x6800] ;  /* 0x00680000b010783b */ /* 0x000ee20000000200 */
[----:B------:R-:W-:Y:S01]  /*33f0*/  SEL R4, R4, 0xfffffff0, !P3 ;  /* 0xfffffff004047807 */ /* 0x000fe20005800000 */
[----:B-1----:R-:W-:Y:S01]  /*3400*/  IMAD.MOV.U32 R2, RZ, RZ, 0x20 ;  /* 0x00000020ff027424 */ /* 0x002fe200078e00ff */
[----:B------:R-:W-:Y:S01]  /*3410*/  SHF.R.S32.HI R7, RZ, 0x1f, R100 ;  /* 0x0000001fff077819 */ /* 0x000fe20000011464 */
[----:B------:R-:W1:Y:S01]  /*3420*/  LDSM.16.M88.4 R28, [R176+0x7000] ;  /* 0x00700000b01c783b */ /* 0x000e620000000200 */
[----:B------:R-:W-:Y:S01]  /*3430*/  IMAD R3, R102, 0x10, R101 ;  /* 0x0000001066037824 */ /* 0x000fe200078e0265 */
[----:B------:R-:W-:Y:S01]  /*3440*/  UISETP.GE.AND UP0, UPT, UR23, 0x41, UPT ;  /* 0x000000411700788c */ /* 0x000fe2000bf06270 */
[--C-:B------:R-:W-:Y:S01]  /*3450*/  IMAD R184, R4, 0x2, R183.reuse ;  /* 0x0000000204b87824 */ /* 0x100fe200078e02b7 */
[----:B------:R-:W5:Y:S01]  /*3460*/  LDSM.16.M88.4 R36, [R176+0x7800] ;  /* 0x00780000b024783b */ /* 0x000f620000000200 */
[----:B------:R-:W-:Y:S01]  /*3470*/  @P1 VIADD R187, R0, 0xffffffe0 ;  /* 0xffffffe000bb1836 */ /* 0x000fe20000000000 */
[----:B------:R-:W-:Y:S01]  /*3480*/  LOP3.LUT P1, RZ, R48, 0x4, RZ, 0xc0, !PT ;  /* 0x0000000430ff7812 */ /* 0x000fe2000782c0ff */
[----:B------:R-:W-:Y:S01]  /*3490*/  IMAD.MOV.U32 R0, RZ, RZ, 0x40 ;  /* 0x00000040ff007424 */ /* 0x000fe200078e00ff */
[----:B------:R-:W-:Y:S01]  /*34a0*/  LDSM.16.M88.4 R12, [R184] ;  /* 0x00000000b80c783b */ /* 0x000fe20000000200 */
[----:B------:R-:W-:Y:S01]  /*34b0*/  VIADD R112, R3, UR22 ;  /* 0x0000001603707c36 */ /* 0x000fe20008000000 */
[----:B------:R-:W-:Y:S01]  /*34c0*/  SEL R2, R2, 0xffffffe0, !P1 ;  /* 0xffffffe002027807 */ /* 0x000fe20004800000 */
[C---:B------:R-:W-:Y:S01]  /*34d0*/  VIADD R197, R187.reuse, 0x1000 ;  /* 0x00001000bbc57836 */ /* 0x040fe20000000000 */
[----:B------:R-:W4:Y:S01]  /*34e0*/  LDSM.16.M88.4 R44, [R187] ;  /* 0x00000000bb2c783b */ /* 0x000f220000000200 */
[----:B------:R-:W-:Y:S01]  /*34f0*/  SEL R0, R0, 0xffffffc0, !P2 ;  /* 0xffffffc000007807 */ /* 0x000fe20005000000 */
[C---:B------:R-:W-:Y:S01]  /*3500*/  VIADD R196, R187.reuse, 0x1800 ;  /* 0x00001800bbc47836 */ /* 0x040fe20000000000 */
[----:B------:R-:W-:Y:S01]  /*3510*/  IADD3 R3, R6, -UR15, R112 ;  /* 0x8000000f06037c10 */ /* 0x000fe2000fffe070 */
[----:B------:R-:W4:Y:S01]  /*3520*/  LDSM.16.M88.4 R60, [R187+0x800] ;  /* 0x00080000bb3c783b */ /* 0x000f220000000200 */
[----:B------:R-:W-:Y:S01]  /*3530*/  IMAD R186, R2, 0x2, R183 ;  /* 0x0000000202ba7824 */ /* 0x000fe200078e02b7 */
[----:B------:R-:W-:Y:S01]  /*3540*/  LEA.HI.X.SX32 R212, R104, R7, 0x1, P0 ;  /* 0x0000000768d47211 */ /* 0x000fe200000f0eff */
[----:B------:R-:W-:Y:S01]  /*3550*/  IMAD.IADD R182, R176, 0x1, R0 ;  /* 0x00000001b0b67824 */ /* 0x000fe200078e0200 */
[----:B------:R-:W4:Y:S01]  /*3560*/  LDSM.16.M88.4 R72, [R187+0x1000] ;  /* 0x00100000bb48783b */ /* 0x000f220000000200 */
[----:B------:R-:W-:Y:S01]  /*3570*/  IMAD R185, R2, 0x2, R184 ;  /* 0x0000000202b97824 */ /* 0x000fe200078e02b8 */
[----:B------:R-:W-:Y:S01]  /*3580*/  IADD3 R198, R187, 0x800, RZ ;  /* 0x00000800bbc67810 */ /* 0x000fe20007ffe0ff */
[----:B------:R-:W-:Y:S01]  /*3590*/  IMAD.IADD R181, R0, 0x1, R187 ;  /* 0x0000000100b57824 */ /* 0x000fe200078e02bb */
[----:B------:R-:W4:Y:S01]  /*35a0*/  LDSM.16.M88.4 R76, [R187+0x1800] ;  /* 0x00180000bb4c783b */ /* 0x000f220000000200 */
[----:B------:R-:W-:-:S02]  /*35b0*/  IMAD.U32 R0, RZ, RZ, UR17 ;  /* 0x00000011ff007e24 */ /* 0x000fc4000f8e00ff */
[C---:B------:R-:W-:Y:S01]  /*35c0*/  VIADD R195, R187.reuse, 0x2000 ;  /* 0x00002000bbc37836 */ /* 0x040fe20000000000 */
[----:B------:R-:W-:Y:S01]  /*35d0*/  LDSM.16.M88.4 R80, [R182+0x6000] ;  /* 0x00600000b650783b */ /* 0x000fe20000000200 */
[C---:B------:R-:W-:Y:S02]  /*35e0*/  VIADD R194, R187.reuse, 0x2800 ;  /* 0x00002800bbc27836 */ /* 0x040fe40000000000 */
[C---:B------:R-:W-:Y:S01]  /*35f0*/  VIADD R193, R187.reuse, 0x3000 ;  /* 0x00003000bbc17836 */ /* 0x040fe20000000000 */
[C---:B--2---:R-:W-:Y:S01]  /*3600*/  HMMA.16816.F32.BF16 R24, R8.reuse, R20, RZ ;  /* 0x000000140818723c */ /* 0x044fe200000418ff */
[----:B------:R-:W-:Y:S01]  /*3610*/  LDSM.16.M88.4 R84, [R182+0x6800] ;  /* 0x00680000b654783b */ /* 0x000fe20000000200 */
[C---:B------:R-:W-:Y:S02]  /*3620*/  VIADD R192, R187.reuse, 0x3800 ;  /* 0x00003800bbc07836 */ /* 0x040fe40000000000 */
[C---:B------:R-:W-:Y:S01]  /*3630*/  VIADD R191, R187.reuse, 0x4000 ;  /* 0x00004000bbbf7836 */ /* 0x040fe20000000000 */
[----:B------:R-:W-:Y:S01]  /*3640*/  LDSM.16.M88.4 R92, [R182+0x7000] ;  /* 0x00700000b65c783b */ /* 0x000fe20000000200 */
[----:B------:R-:W-:Y:S01]  /*3650*/  HMMA.16816.F32.BF16 R32, R8, R22, RZ ;  /* 0x000000160820723c */ /* 0x000fe200000418ff */
[----:B------:R-:W-:-:S02]  /*3660*/  VIADD R190, R187, 0x4800 ;  /* 0x00004800bbbe7836 */ /* 0x000fc40000000000 */
[----:B------:R-:W2:Y:S01]  /*3670*/  LDSM.16.M88.4 R20, [R186] ;  /* 0x00000000ba14783b */ /* 0x000ea20000000200 */
[C---:B------:R-:W-:Y:S02]  /*3680*/  VIADD R189, R187.reuse, 0x5000 ;  /* 0x00005000bbbd7836 */ /* 0x040fe40000000000 */
[----:B---3--:R-:W-:Y:S01]  /*3690*/  HMMA.16816.F32.BF16 R40, R8, R16, RZ ;  /* 0x000000100828723c */ /* 0x008fe200000418ff */
[----:B------:R-:W-:Y:S01]  /*36a0*/  LDSM.16.M88.4 R88, [R181] ;  /* 0x00000000b558783b */ /* 0x000fe20000000200 */
[----:B------:R-:W-:-:S03]  /*36b0*/  VIADD R188, R187, 0x5800 ;  /* 0x00005800bbbc7836 */ /* 0x000fc60000000000 */
[----:B------:R-:W-:Y:S01]  /*36c0*/  LDSM.16.M88.4 R96, [R181+0x1000] ;  /* 0x00100000b560783b */ /* 0x000fe20000000200 */
[C---:B------:R-:W-:Y:S03]  /*36d0*/  HMMA.16816.F32.BF16 R48, R8.reuse, R18, RZ ;  /* 0x000000120830723c */ /* 0x040fe600000418ff */
[----:B------:R-:W0:Y:S03]  /*36e0*/  LDGDEPBAR ;  /* 0x00000000000079af */ /* 0x000e260000000000 */
[C---:B-1----:R-:W-:Y:S01]  /*36f0*/  HMMA.16816.F32.BF16 R56, R8.reuse, R28, RZ ;  /* 0x0000001c0838723c */ /* 0x042fe200000418ff */
[----:B------:R-:W-:Y:S05]  /*3700*/  STL [R1+0xb8], R112 ;  /* 0x0000b87001007387 */ /* 0x000fea0000100800 */
[C---:B------:R-:W-:Y:S06]  /*3710*/  HMMA.16816.F32.BF16 R64, R8.reuse, R30, RZ ;  /* 0x0000001e0840723c */ /* 0x040fec00000418ff */
[C---:B-----5:R-:W-:Y:S06]  /*3720*/  HMMA.16816.F32.BF16 R68, R8.reuse, R36, RZ ;  /* 0x000000240844723c */ /* 0x060fec00000418ff */
[----:B------:R-:W-:Y:S01]  /*3730*/  HMMA.16816.F32.BF16 R52, R8, R38, RZ ;  /* 0x000000260834723c */ /* 0x000fe200000418ff */
[----:B------:R-:W-:Y:S05]  /*3740*/  LDSM.16.M88.4 R8, [R185] ;  /* 0x00000000b908783b */ /* 0x000fea0000000200 */
[C---:B----4-:R-:W-:Y:S01]  /*3750*/  HMMA.16816.F32.BF16 R16, R12.reuse, R44, R24 ;  /* 0x0000002c0c10723c */ /* 0x050fe20000041818 */
[----:B------:R-:W1:Y:S05]  /*3760*/  LDSM.16.M88.4 R24, [R182+0x7800] ;  /* 0x00780000b618783b */ /* 0x000e6a0000000200 */
[C---:B------:R-:W-:Y:S06]  /*3770*/  HMMA.16816.F32.BF16 R28, R12.reuse, R46, R32 ;  /* 0x0000002e0c1c723c */ /* 0x040fec0000041820 */
[C---:B------:R-:W-:Y:S06]  /*3780*/  HMMA.16816.F32.BF16 R32, R12.reuse, R60, R40 ;  /* 0x0000003c0c20723c */ /* 0x040fec0000041828 */
[C---:B------:R-:W-:Y:S01]  /*3790*/  HMMA.16816.F32.BF16 R36, R12.reuse, R62, R48 ;  /* 0x0000003e0c24723c */ /* 0x040fe20000041830 */
[----:B------:R-:W-:Y:S05]  /*37a0*/  LDSM.16.M88.4 R60, [R176+0x8000] ;  /* 0x00800000b03c783b */ /* 0x000fea0000000200 */
[C---:B------:R-:W-:Y:S06]  /*37b0*/  HMMA.16816.F32.BF16 R40, R12.reuse, R72, R56 ;  /* 0x000000480c28723c */ /* 0x040fec0000041838 */
[C---:B------:R-:W-:Y:S01]  /*37c0*/  HMMA.16816.F32.BF16 R48, R12.reuse, R74, R64 ;  /* 0x0000004a0c30723c */ /* 0x040fe20000041840 */
[----:B------:R-:W3:Y:S04]  /*37d0*/  LDSM.16.M88.4 R72, [R181+0x800] ;  /* 0x00080000b548783b */ /* 0x000ee80000000200 */
[----:B------:R-:W-:Y:S01]  /*37e0*/  LDSM.16.M88.4 R64, [R176+0x8800] ;  /* 0x00880000b040783b */ /* 0x000fe20000000200 */
[C---:B------:R-:W-:Y:S03]  /*37f0*/  HMMA.16816.F32.BF16 R56, R12.reuse, R76, R68 ;  /* 0x0000004c0c38723c */ /* 0x040fe60000041844 */
[----:B------:R-:W-:Y:S03]  /*3800*/  LDSM.16.M88.4 R68, [R182+0x8000] ;  /* 0x00800000b644783b */ /* 0x000fe60000000200 */
[----:B------:R-:W-:Y:S01]  /*3810*/  HMMA.16816.F32.BF16 R44, R12, R78, R52 ;  /* 0x0000004e0c2c723c */ /* 0x000fe20000041834 */
[----:B------:R-:W4:Y:S04]  /*3820*/  LDSM.16.M88.4 R52, [R181+0x1800] ;  /* 0x00180000b534783b */ /* 0x000f280000000200 */
[----:B------:R-:W-:Y:S01]  /*3830*/  LDSM.16.M88.4 R76, [R187+0x2000] ;  /* 0x00200000bb4c783b */ /* 0x000fe20000000200 */
[C---:B--2---:R-:W-:Y:S03]  /*3840*/  HMMA.16816.F32.BF16 R12, R20.reuse, R80, R16 ;  /* 0x00000050140c723c */ /* 0x044fe60000041810 */
[----:B------:R-:W2:Y:S03]  /*3850*/  LDSM.16.M88.4 R16, [R183+0x2000] ;  /* 0x00200000b710783b */ /* 0x000ea60000000200 */
[C---:B------:R-:W-:Y:S01]  /*3860*/  HMMA.16816.F32.BF16 R28, R20.reuse, R82, R28 ;  /* 0x00000052141c723c */ /* 0x040fe2000004181c */
[----:B------:R-:W-:Y:S05]  /*3870*/  LDSM.16.M88.4 R80, [R187+0x2800] ;  /* 0x00280000bb50783b */ /* 0x000fea0000000200 */
[C---:B------:R-:W-:Y:S06]  /*3880*/  HMMA.16816.F32.BF16 R32, R20.reuse, R84, R32 ;  /* 0x000000541420723c */ /* 0x040fec0000041820 */
[C---:B------:R-:W-:Y:S01]  /*3890*/  HMMA.16816.F32.BF16 R36, R20.reuse, R86, R36 ;  /* 0x000000561424723c */ /* 0x040fe20000041824 */
[----:B------:R-:W5:Y:S05]  /*38a0*/  LDSM.16.M88.4 R84, [R176+0x9000] ;  /* 0x00900000b054783b */ /* 0x000f6a0000000200 */
[C---:B------:R-:W-:Y:S06]  /*38b0*/  HMMA.16816.F32.BF16 R40, R20.reuse, R92, R40 ;  /* 0x0000005c1428723c */ /* 0x040fec0000041828 */
[C---:B------:R-:W-:Y:S01]  /*38c0*/  HMMA.16816.F32.BF16 R48, R20.reuse, R94, R48 ;  /* 0x0000005e1430723c */ /* 0x040fe20000041830 */
[----:B------:R-:W-:Y:S05]  /*38d0*/  LDSM.16.M88.4 R92, [R182+0xb000] ;  /* 0x00b00000b65c783b */ /* 0x000fea0000000200 */
[C---:B-1----:R-:W-:Y:S06]  /*38e0*/  HMMA.16816.F32.BF16 R56, R20.reuse, R24, R56 ;  /* 0x000000181438723c */ /* 0x042fec0000041838 */
[----:B------:R-:W-:Y:S01]  /*38f0*/  HMMA.16816.F32.BF16 R44, R20, R26, R44 ;  /* 0x0000001a142c723c */ /* 0x000fe2000004182c */
[----:B------:R-:W1:Y:S04]  /*3900*/  LDSM.16.M88.4 R24, [R176+0x9800] ;  /* 0x00980000b018783b */ /* 0x000e680000000200 */
[----:B------:R-:W1:Y:S01]  /*3910*/  LDSM.16.M88.4 R20, [R184+0x2000] ;  /* 0x00200000b814783b */ /* 0x000e620000000200 */
[C---:B------:R-:W-:Y:S06]  /*3920*/  HMMA.16816.F32.BF16 R12, R8.reuse, R88, R12 ;  /* 0x00000058080c723c */ /* 0x040fec000004180c */
[C---:B------:R-:W-:Y:S01]  /*3930*/  HMMA.16816.F32.BF16 R28, R8.reuse, R90, R28 ;  /* 0x0000005a081c723c */ /* 0x040fe2000004181c */
[----:B------:R-:W1:Y:S05]  /*3940*/  LDSM.16.M88.4 R88, [R187+0x3000] ;  /* 0x00300000bb58783b */ /* 0x000e6a0000000200 */
[C---:B---3--:R-:W-:Y:S06]  /*3950*/  HMMA.16816.F32.BF16 R32, R8.reuse, R72, R32 ;  /* 0x000000480820723c */ /* 0x048fec0000041820 */
[C---:B------:R-:W-:Y:S01]  /*3960*/  HMMA.16816.F32.BF16 R36, R8.reuse, R74, R36 ;  /* 0x0000004a0824723c */ /* 0x040fe20000041824 */
[----:B------:R-:W-:Y:S05]  /*3970*/  LDSM.16.M88.4 R72, [R182+0x8800] ;  /* 0x00880000b648783b */ /* 0x000fea0000000200 */
[C---:B------:R-:W-:Y:S06]  /*3980*/  HMMA.16816.F32.BF16 R40, R8.reuse, R96, R40 ;  /* 0x000000600828723c */ /* 0x040fec0000041828 */
[C---:B------:R-:W-:Y:S06]  /*3990*/  HMMA.16816.F32.BF16 R48, R8.reuse, R98, R48 ;  /* 0x000000620830723c */ /* 0x040fec0000041830 */
[C---:B----4-:R-:W-:Y:S06]  /*39a0*/  HMMA.16816.F32.BF16 R56, R8.reuse, R52, R56 ;  /* 0x000000340838723c */ /* 0x050fec0000041838 */
[----:B------:R-:W-:Y:S01]  /*39b0*/  HMMA.16816.F32.BF16 R44, R8, R54, R44 ;  /* 0x00000036082c723c */ /* 0x000fe2000004182c */
[----:B------:R-:W-:Y:S05]  /*39c0*/  LDSM.16.M88.4 R52, [R182+0x9800] ;  /* 0x00980000b634783b */ /* 0x000fea0000000200 */
[C---:B--2---:R-:W-:Y:S01]  /*39d0*/  HMMA.16816.F32.BF16 R8, R16.reuse, R60, R12 ;  /* 0x0000003c1008723c */ /* 0x044fe2000004180c */
[----:B------:R-:W-:Y:S05]  /*39e0*/  LDSM.16.M88.4 R12, [R186+0x2000] ;  /* 0x00200000ba0c783b */ /* 0x000fea0000000200 */
[C---:B------:R-:W-:Y:S01]  /*39f0*/  HMMA.16816.F32.BF16 R28, R16.reuse, R62, R28 ;  /* 0x0000003e101c723c */ /* 0x040fe2000004181c */
[----:B------:R-:W2:Y:S05]  /*3a00*/  LDSM.16.M88.4 R60, [R187+0x3800] ;  /* 0x00380000bb3c783b */ /* 0x000eaa0000000200 */
[C---:B------:R-:W-:Y:S06]  /*3a10*/  HMMA.16816.F32.BF16 R32, R16.reuse, R64, R32 ;  /* 0x000000401020723c */ /* 0x040fec0000041820 */
[C---:B------:R-:W-:Y:S01]  /*3a20*/  HMMA.16816.F32.BF16 R36, R16.reuse, R66, R36 ;  /* 0x000000421024723c */ /* 0x040fe20000041824 */
[----:B------:R-:W-:Y:S05]  /*3a30*/  LDSM.16.M88.4 R64, [R181+0x2000] ;  /* 0x00200000b540783b */ /* 0x000fea0000000200 */
[C---:B-----5:R-:W-:Y:S06]  /*3a40*/  HMMA.16816.F32.BF16 R40, R16.reuse, R84, R40 ;  /* 0x000000541028723c */ /* 0x060fec0000041828 */
[C---:B------:R-:W-:Y:S01]  /*3a50*/  HMMA.16816.F32.BF16 R48, R16.reuse, R86, R48 ;  /* 0x000000561030723c */ /* 0x040fe20000041830 */
[----:B------:R-:W3:Y:S05]  /*3a60*/  LDSM.16.M88.4 R84, [R182+0x9000] ;  /* 0x00900000b654783b */ /* 0x000eea0000000200 */
[C---:B-1----:R-:W-:Y:S06]  /*3a70*/  HMMA.16816.F32.BF16 R56, R16.reuse, R24, R56 ;  /* 0x000000181038723c */ /* 0x042fec0000041838 */
[----:B------:R-:W-:Y:S06]  /*3a80*/  HMMA.16816.F32.BF16 R44, R16, R26, R44 ;  /* 0x0000001a102c723c */ /* 0x000fec000004182c */
[C---:B------:R-:W-:Y:S01]  /*3a90*/  HMMA.16816.F32.BF16 R16, R20.reuse, R76, R8 ;  /* 0x0000004c1410723c */ /* 0x040fe20000041808 */
[----:B------:R-:W1:Y:S05]  /*3aa0*/  LDSM.16.M88.4 R8, [R185+0x2000] ;  /* 0x00200000b908783b */ /* 0x000e6a0000000200 */
        /* <DEDUP_REMOVED lines=8> */
[C---:B--2---:R-:W-:Y:S06]  /*3b30*/  HMMA.16816.F32.BF16 R56, R20.reuse, R60, R56 ;  /* 0x0000003c1438723c */ /* 0x044fec0000041838 */
[----:B------:R-:W-:Y:S01]  /*3b40*/  HMMA.16816.F32.BF16 R44, R20, R62, R44 ;  /* 0x0000003e142c723c */ /* 0x000fe2000004182c */
[----:B------:R-:W2:Y:S04]  /*3b50*/  LDSM.16.M88.4 R60, [R181+0x3800] ;  /* 0x00380000b53c783b */ /* 0x000ea80000000200 */
[----:B------:R-:W-:Y:S01]  /*3b60*/  LDSM.16.M88.4 R20, [R183+0x4000] ;  /* 0x00400000b714783b */ /* 0x000fe20000000200 */
[C---:B------:R-:W-:Y:S06]  /*3b70*/  HMMA.16816.F32.BF16 R24, R12.reuse, R68, R16 ;  /* 0x000000440c18723c */ /* 0x040fec0000041810 */
[C---:B------:R-:W-:Y:S01]  /*3b80*/  HMMA.16816.F32.BF16 R16, R12.reuse, R70, R28 ;  /* 0x000000460c10723c */ /* 0x040fe2000004181c */
[----:B------:R-:W2:Y:S05]  /*3b90*/  LDSM.16.M88.4 R68, [R176+0xa000] ;  /* 0x00a00000b044783b */ /* 0x000eaa0000000200 */
        /* <DEDUP_REMOVED lines=8> */
[----:B------:R-:W3:Y:S05]  /*3c20*/  LDSM.16.M88.4 R52, [R176+0xb800] ;  /* 0x00b80000b034783b */ /* 0x000eea0000000200 */
[C---:B-1----:R-:W-:Y:S06]  /*3c30*/  HMMA.16816.F32.BF16 R28, R8.reuse, R64, R24 ;  /* 0x00000040081c723c */ /* 0x042fec0000041818 */
[C---:B------:R-:W-:Y:S01]  /*3c40*/  HMMA.16816.F32.BF16 R24, R8.reuse, R66, R16 ;  /* 0x000000420818723c */ /* 0x040fe20000041810 */
[----:B------:R-:W-:Y:S04]  /*3c50*/  LDSM.16.M88.4 R16, [R184+0x4000] ;  /* 0x00400000b810783b */ /* 0x000fe80000000200 */
[----:B------:R-:W1:Y:S01]  /*3c60*/  LDSM.16.M88.4 R64, [R187+0x4000] ;  /* 0x00400000bb40783b */ /* 0x000e620000000200 */
[C---:B----4-:R-:W-:Y:S06]  /*3c70*/  HMMA.16816.F32.BF16 R12, R8.reuse, R80, R32 ;  /* 0x00000050080c723c */ /* 0x050fec0000041820 */
[C---:B------:R-:W-:Y:S01]  /*3c80*/  HMMA.16816.F32.BF16 R36, R8.reuse, R82, R36 ;  /* 0x000000520824723c */ /* 0x040fe20000041824 */
[----:B------:R-:W-:Y:S05]  /*3c90*/  LDSM.16.M88.4 R80, [R182+0xa000] ;  /* 0x00a00000b650783b */ /* 0x000fea0000000200 */
[C---:B-----5:R-:W-:Y:S06]  /*3ca0*/  HMMA.16816.F32.BF16 R40, R8.reuse, R88, R40 ;  /* 0x000000580828723c */ /* 0x060fec0000041828 */
[C---:B------:R-:W-:Y:S01]  /*3cb0*/  HMMA.16816.F32.BF16 R48, R8.reuse, R90, R48 ;  /* 0x0000005a0830723c */ /* 0x040fe20000041830 */
[----:B------:R-:W4:Y:S05]  /*3cc0*/  LDSM.16.M88.4 R88, [R187+0x5000] ;  /* 0x00500000bb58783b */ /* 0x000f2a0000000200 */
[C---:B--2---:R-:W-:Y:S06]  /*3cd0*/  HMMA.16816.F32.BF16 R56, R8.reuse, R60, R56 ;  /* 0x0000003c0838723c */ /* 0x044fec0000041838 */
[----:B------:R-:W-:Y:S01]  /*3ce0*/  HMMA.16816.F32.BF16 R44, R8, R62, R44 ;  /* 0x0000003e082c723c */ /* 0x000fe2000004182c */
[----:B------:R-:W-:Y:S04]  /*3cf0*/  LDSM.16.M88.4 R8, [R186+0x4000] ;  /* 0x00400000ba08783b */ /* 0x000fe80000000200 */
        /* <DEDUP_REMOVED lines=12> */
[----:B------:R-:W-:Y:S05]  /*3dc0*/  LDSM.16.M88.4 R52, [R181+0x5800] ;  /* 0x00580000b534783b */ /* 0x000fea0000000200 */
[C---:B-1----:R-:W-:Y:S06]  /*3dd0*/  HMMA.16816.F32.BF16 R36, R16.reuse, R64, R32 ;  /* 0x000000401024723c */ /* 0x042fec0000041820 */
[C---:B------:R-:W-:Y:S01]  /*3de0*/  HMMA.16816.F32.BF16 R32, R16.reuse, R66, R28 ;  /* 0x000000421020723c */ /* 0x040fe2000004181c */
[----:B------:R-:W-:Y:S05]  /*3df0*/  LDSM.16.M88.4 R64, [R181+0x4000] ;  /* 0x00400000b540783b */ /* 0x000fea0000000200 */
[C---:B------:R-:W-:Y:S06]  /*3e00*/  HMMA.16816.F32.BF16 R24, R16.reuse, R72, R24 ;  /* 0x000000481018723c */ /* 0x040fec0000041818 */
[C---:B------:R-:W-:Y:S01]  /*3e10*/  HMMA.16816.F32.BF16 R20, R16.reuse, R74, R12 ;  /* 0x0000004a1014723c */ /* 0x040fe2000004180c */
[----:B------:R-:W1:Y:S04]  /*3e20*/  LDSM.16.M88.4 R12, [R185+0x4000] ;  /* 0x00400000b90c783b */ /* 0x000e680000000200 */
[----:B------:R-:W5:Y:S01]  /*3e30*/  LDSM.16.M88.4 R72, [R181+0x4800] ;  /* 0x00480000b548783b */ /* 0x000f620000000200 */
[----:B----4-:R-:W-:Y:S01]  /*3e40*/  HMMA.16816.F32.BF16 R28, R16, R88, R40 ;  /* 0x00000058101c723c */ /* 0x010fe20000041828 */
[----:B------:R-:W-:-:S05]  /*3e50*/  DEPBAR.LE SB0, 0x0 ;  /* 0x000080000000791a */ /* 0x000fca0000000000 */
[C---:B------:R-:W-:Y:S06]  /*3e60*/  HMMA.16816.F32.BF16 R48, R16.reuse, R90, R48 ;  /* 0x0000005a1030723c */ /* 0x040fec0000041830 */
[C---:B--2---:R-:W-:Y:S06]  /*3e70*/  HMMA.16816.F32.BF16 R56, R16.reuse, R68, R56 ;  /* 0x000000441038723c */ /* 0x044fec0000041838 */
[----:B------:R-:W-:Y:S06]  /*3e80*/  HMMA.16816.F32.BF16 R44, R16, R70, R44 ;  /* 0x00000046102c723c */ /* 0x000fec000004182c */
[C---:B------:R-:W-:Y:S06]  /*3e90*/  HMMA.16816.F32.BF16 R40, R8.reuse, R80, R36 ;  /* 0x000000500828723c */ /* 0x040fec0000041824 */
[C---:B------:R-:W-:Y:S06]  /*3ea0*/  HMMA.16816.F32.BF16 R36, R8.reuse, R82, R32 ;  /* 0x000000520824723c */ /* 0x040fec0000041820 */
[C---:B---3--:R-:W-:Y:S06]  /*3eb0*/  HMMA.16816.F32.BF16 R32, R8.reuse, R84, R24 ;  /* 0x000000540820723c */ /* 0x048fec0000041818 */
[C---:B------:R-:W-:Y:S06]  /*3ec0*/  HMMA.16816.F32.BF16 R24, R8.reuse, R86, R20 ;  /* 0x000000560818723c */ /* 0x040fec0000041814 */
[C---:B------:R-:W-:Y:S06]  /*3ed0*/  HMMA.16816.F32.BF16 R20, R8.reuse, R92, R28 ;  /* 0x0000005c0814723c */ /* 0x040fec000004181c */
[C---:B------:R-:W-:Y:S06]  /*3ee0*/  HMMA.16816.F32.BF16 R16, R8.reuse, R94, R48 ;  /* 0x0000005e0810723c */ /* 0x040fec0000041830 */
[C---:B------:R-:W-:Y:S06]  /*3ef0*/  HMMA.16816.F32.BF16 R28, R8.reuse, R60, R56 ;  /* 0x0000003c081c723c */ /* 0x040fec0000041838 */
[----:B------:R-:W-:Y:S06]  /*3f00*/  HMMA.16816.F32.BF16 R44, R8, R62, R44 ;  /* 0x0000003e082c723c */ /* 0x000fec000004182c */
[----:B-1----:R-:W-:Y:S01]  /*3f10*/  HMMA.16816.F32.BF16 R56, R12, R76, R20 ;  /* 0x0000004c0c38723c */ /* 0x002fe20000041814 */
[----:B------:R-:W-:-:S05]  /*3f20*/  IMAD.SHL.U32 R8, R106, 0x2, RZ ;  /* 0x000000026a087824 */ /* 0x000fca00078e00ff */
[----:B------:R-:W-:Y:S01]  /*3f30*/  LOP3.LUT R8, R8, 0x6, RZ, 0xc0, !PT ;  /* 0x0000000608087812 */ /* 0x000fe200078ec0ff */
[C---:B------:R-:W-:Y:S04]  /*3f40*/  HMMA.16816.F32.BF16 R76, R12.reuse, R78, R16 ;  /* 0x0000004e0c4c723c */ /* 0x040fe80000041810 */
[----:B------:R-:W-:Y:S02]  /*3f50*/  IMAD R0, R0, 0x40, R8 ;  /* 0x0000004000007824 */ /* 0x000fe400078e0208 */
[----:B------:R-:W-:Y:S02]  /*3f60*/  HMMA.16816.F32.BF16 R36, R12, R66, R36 ;  /* 0x000000420c24723c */ /* 0x000fe40000041824 */
[C---:B------:R-:W-:Y:S01]  /*3f70*/  VIADD R16, R0.reuse, 0x1 ;  /* 0x0000000100107836 */ /* 0x040fe20000000000 */
[C---:B------:R-:W-:Y:S01]  /*3f80*/  ISETP.GE.AND P2, PT, R0.reuse, UR23, PT ;  /* 0x0000001700007c0c */ /* 0x040fe2000bf46270 */
[----:B------:R-:W-:-:S02]  /*3f90*/  VIADD R19, R0, 0x8 ;  /* 0x0000000800137836 */ /* 0x000fc40000000000 */
[C---:B------:R-:W-:Y:S01]  /*3fa0*/  HMMA.16816.F32.BF16 R40, R12.reuse, R64, R40 ;  /* 0x000000400c28723c */ /* 0x040fe20000041828 */
[----:B------:R-:W-:Y:S01]  /*3fb0*/  VIADD R20, R0, 0x9 ;  /* 0x0000000900147836 */ /* 0x000fe20000000000 */
[----:B------:R-:W-:Y:S01]  /*3fc0*/  ISETP.GE.AND P1, PT, R16, UR23, PT ;  /* 0x0000001710007c0c */ /* 0x000fe2000bf26270 */
[----:B------:R-:W-:Y:S01]  /*3fd0*/  IMAD.IADD R7, R3, 0x1, -R0 ;  /* 0x0000000103077824 */ /* 0x000fe200078e0a00 */
[----:B------:R-:W-:Y:S01]  /*3fe0*/  ISETP.GE.AND P0, PT, R19, UR23, PT ;  /* 0x0000001713007c0c */ /* 0x000fe2000bf06270 */
[C---:B------:R-:W-:Y:S01]  /*3ff0*/  IMAD.IADD R6, R3.reuse, 0x1, -R16 ;  /* 0x0000000103067824 */ /* 0x040fe200078e0a10 */
[C---:B-----5:R-:W-:Y:S01]  /*4000*/  HMMA.16816.F32.BF16 R48, R12.reuse, R72, R32 ;  /* 0x000000480c30723c */ /* 0x060fe20000041820 */
[C---:B------:R-:W-:Y:S01]  /*4010*/  IMAD.IADD R8, R3.reuse, 0x1, -R19 ;  /* 0x0000000103087824 */ /* 0x040fe200078e0a13 */
[----:B------:R-:W-:Y:S01]  /*4020*/  IABS R9, R7 ;  /* 0x0000000700097213 */ /* 0x000fe20000000000 */
[----:B------:R-:W-:Y:S01]  /*4030*/  IMAD.IADD R10, R3, 0x1, -R20 ;  /* 0x00000001030a7824 */ /* 0x000fe200078e0a14 */
[----:B------:R-:W-:Y:S01]  /*4040*/  IABS R7, R6 ;  /* 0x0000000600077213 */ /* 0x000fe20000000000 */
[----:B------:R-:W-:Y:S01]  /*4050*/  VIADD R17, R0, 0x18 ;  /* 0x0000001800117836 */ /* 0x000fe20000000000 */
[----:B------:R-:W-:Y:S01]  /*4060*/  IABS R6, R8 ;  /* 0x0000000800067213 */ /* 0x000fe20000000000 */
[C---:B------:R-:W-:Y:S01]  /*4070*/  HMMA.16816.F32.BF16 R72, R12.reuse, R74, R24 ;  /* 0x0000004a0c48723c */ /* 0x040fe20000041818 */
[----:B------:R-:W-:Y:S01]  /*4080*/  IABS R8, R10 ;  /* 0x0000000a00087213 */ /* 0x000fe20000000000 */
[----:B------:R-:W-:Y:S01]  /*4090*/  IMAD.MOV.U32 R10, RZ, RZ, R9 ;  /* 0x000000ffff0a7224 */ /* 0x000fe200078e0009 */
[----:B------:R-:W-:Y:S01]  /*40a0*/  BAR.SYNC.DEFER_BLOCKING 0x0 ;  /* 0x0000000000007b1d */ /* 0x000fe20000010000 */
[----:B------:R-:W-:Y:S01]  /*40b0*/  IMAD.MOV.U32 R9, RZ, RZ, R7 ;  /* 0x000000ffff097224 */ /* 0x000fe200078e0007 */
[----:B------:R-:W-:Y:S01]  /*40c0*/  ISETP.GE.AND P6, PT, R20, UR23, PT ;  /* 0x0000001714007c0c */ /* 0x000fe2000bfc6270 */
[----:B------:R-:W-:Y:S01]  /*40d0*/  IMAD.MOV.U32 R7, RZ, RZ, R6 ;  /* 0x000000ffff077224 */ /* 0x000fe200078e0006 */
[----:B------:R-:W-:Y:S01]  /*40e0*/  MOV R6, R8 ;  /* 0x0000000800067202 */ /* 0x000fe20000000f00 */
[----:B------:R-:W-:Y:S01]  /*40f0*/  HMMA.16816.F32.BF16 R60, R12, R52, R28 ;  /* 0x000000340c3c723c */ /* 0x000fe2000004181c */
[----:B------:R-:W-:Y:S01]  /*4100*/  I2FP.F32.S32 R9, R9 ;  /* 0x0000000900097245 */ /* 0x000fe20000201400 */
[----:B------:R-:W-:Y:S01]  /*4110*/  VIADD R18, R0, 0x19 ;  /* 0x0000001900127836 */ /* 0x000fe20000000000 */
[----:B------:R-:W-:-:S02]  /*4120*/  I2FP.F32.S32 R7, R7 ;  /* 0x0000000700077245 */ /* 0x000fc40000201400 */
[----:B------:R-:W-:Y:S01]  /*4130*/  I2FP.F32.S32 R6, R6 ;  /* 0x0000000600067245 */ /* 0x000fe20000201400 */
[----:B------:R-:W-:Y:S01]  /*4140*/  HMMA.16816.F32.BF16 R44, R12, R54, R44 ;  /* 0x000000360c2c723c */ /* 0x000fe2000004182c */
[----:B------:R-:W-:Y:S01]  /*4150*/  I2FP.F32.S32 R10, R10 ;  /* 0x0000000a000a7245 */ /* 0x000fe20000201400 */
[----:B------:R-:W-:Y:S01]  /*4160*/  FFMA.FTZ R33, R7, -UR5, R36 ;  /* 0x8000000507217c23 */ /* 0x000fe20008010024 */
[----:B------:R-:W-:Y:S01]  /*4170*/  FFMA.FTZ R21, R9, -UR5, R41 ;  /* 0x8000000509157c23 */ /* 0x000fe20008010029 */
[----:B------:R-:W-:Y:S01]  /*4180*/  FFMA.FTZ R32, R6, -UR5, R37 ;  /* 0x8000000506207c23 */ /* 0x000fe20008010025 */
[----:B------:R-:W-:Y:S02]  /*4190*/  IMAD.IADD R9, R3, 0x1, -R17 ;  /* 0x0000000103097824 */ /* 0x000fe400078e0a11 */
[----:B------:R-:W-:Y:S01]  /*41a0*/  FFMA.FTZ R22, R10, -UR5, R40 ;  /* 0x800000050a167c23 */ /* 0x000fe20008010028 */
[C---:B------:R-:W-:Y:S01]  /*41b0*/  VIADD R14, R0.reuse, 0x10 ;  /* 0x00000010000e7836 */ /* 0x040fe20000000000 */
[----:B------:R-:W-:Y:S01]  /*41c0*/  FSEL R35, R21, -INF , !P1 ;  /* 0xff80000015237808 */ /* 0x000fe20004800000 */
[----:B------:R-:W-:Y:S01]  /*41d0*/  VIADD R15, R0, 0x11 ;  /* 0x00000011000f7836 */ /* 0x000fe20000000000 */
[----:B------:R-:W-:Y:S01]  /*41e0*/  ISETP.GE.AND P3, PT, R17, UR23, PT ;  /* 0x0000001711007c0c */ /* 0x000fe2000bf66270 */
[C---:B------:R-:W-:Y:S01]  /*41f0*/  IMAD.IADD R7, R3.reuse, 0x1, -R14 ;  /* 0x0000000103077824 */ /* 0x040fe200078e0a0e */
[----:B------:R-:W-:Y:S01]  /*4200*/  FSEL R34, R22, -INF , !P2 ;  /* 0xff80000016227808 */ /* 0x000fe20005000000 */
[C---:B------:R-:W-:Y:S01]  /*4210*/  IMAD.IADD R6, R3.reuse, 0x1, -R15 ;  /* 0x0000000103067824 */ /* 0x040fe200078e0a0f */
[----:B------:R-:W-:Y:S01]  /*4220*/  ISETP.GE.AND P5, PT, R14, UR23, PT ;  /* 0x000000170e007c0c */ /* 0x000fe2000bfa6270 */
[----:B------:R-:W-:Y:S01]  /*4230*/  IMAD.IADD R11, R3, 0x1, -R18 ;  /* 0x00000001030b7824 */ /* 0x000fe200078e0a12 */
[----:B------:R-:W-:-:S02]  /*4240*/  IABS R10, R7 ;  /* 0x00000007000a7213 */ /* 0x000fc40000000000 */
[----:B------:R-:W-:Y:S02]  /*4250*/  IABS R8, R6 ;  /* 0x0000000600087213 */ /* 0x000fe40000000000 */
[----:B------:R-:W-:Y:S02]  /*4260*/  IABS R7, R9 ;  /* 0x0000000900077213 */ /* 0x000fe40000000000 */
[----:B------:R-:W-:Y:S01]  /*4270*/  IABS R6, R11 ;  /* 0x0000000b00067213 */ /* 0x000fe20000000000 */
[----:B------:R-:W-:Y:S01]  /*4280*/  IMAD.MOV.U32 R9, RZ, RZ, R8 ;  /* 0x000000ffff097224 */ /* 0x000fe200078e0008 */
[----:B------:R-:W-:Y:S01]  /*4290*/  I2FP.F32.S32 R11, R10 ;  /* 0x0000000a000b7245 */ /* 0x000fe20000201400 */
[----:B------:R-:W-:Y:S01]  /*42a0*/  IMAD.MOV.U32 R8, RZ, RZ, R7 ;  /* 0x000000ffff087224 */ /* 0x000fe200078e0007 */
[----:B------:R-:W-:Y:S01]  /*42b0*/  ISETP.GE.AND P4, PT, R15, UR23, PT ;  /* 0x000000170f007c0c */ /* 0x000fe2000bf86270 */
[----:B------:R-:W-:Y:S01]  /*42c0*/  IMAD.MOV.U32 R7, RZ, RZ, R6 ;  /* 0x000000ffff077224 */ /* 0x000fe200078e0006 */
[----:B------:R-:W-:Y:S01]  /*42d0*/  I2FP.F32.S32 R10, R9 ;  /* 0x00000009000a7245 */ /* 0x000fe20000201400 */
[----:B------:R-:W-:Y:S01]  /*42e0*/  VIADD R6, R3, 0x8 ;  /* 0x0000000803067836 */ /* 0x000fe20000000000 */
[----:B------:R-:W-:Y:S01]  /*42f0*/  I2FP.F32.S32 R9, R8 ;  /* 0x0000000800097245 */ /* 0x000fe20000201400 */
[----:B------:R-:W-:Y:S01]  /*4300*/  FFMA.FTZ R31, R11, -UR5, R48 ;  /* 0x800000050b1f7c23 */ /* 0x000fe20008010030 */
[----:B------:R-:W-:Y:S01]  /*4310*/  I2FP.F32.S32 R7, R7 ;  /* 0x0000000700077245 */ /* 0x000fe20000201400 */
[----:B------:R-:W-:Y:S01]  /*4320*/  FFMA.FTZ R30, R10, -UR5, R49 ;  /* 0x800000050a1e7c23 */ /* 0x000fe20008010031 */
[----:B------:R-:W-:Y:S01]  /*4330*/  IADD3 R8, -R0, R6, RZ ;  /* 0x0000000600087210 */ /* 0x000fe20007ffe1ff */
[----:B------:R-:W-:Y:S01]  /*4340*/  FFMA.FTZ R29, R9, -UR5, R72 ;  /* 0x80000005091d7c23 */ /* 0x000fe20008010048 */
[----:B------:R-:W-:-:S02]  /*4350*/  IMAD.IADD R9, R6, 0x1, -R16 ;  /* 0x0000000106097824 */ /* 0x000fc400078e0a10 */
[----:B------:R-:W-:Y:S01]  /*4360*/  FFMA.FTZ R28, R7, -UR5, R73 ;  /* 0x80000005071c7c23 */ /* 0x000fe20008010049 */
[----:B------:R-:W-:Y:S01]  /*4370*/  VIADD R7, R0, 0x20 ;  /* 0x0000002000077836 */ /* 0x000fe20000000000 */
[----:B------:R-:W-:Y:S01]  /*4380*/  IABS R8, R8 ;  /* 0x0000000800087213 */ /* 0x000fe20000000000 */
[----:B------:R-:W-:Y:S01]  /*4390*/  IMAD.IADD R11, R6, 0x1, -R19 ;  /* 0x00000001060b7824 */ /* 0x000fe200078e0a13 */
[----:B------:R-:W-:Y:S01]  /*43a0*/  IABS R9, R9 ;  /* 0x0000000900097213 */ /* 0x000fe20000000000 */
[----:B------:R-:W-:Y:S01]  /*43b0*/  IMAD.IADD R10, R3, 0x1, -R7 ;  /* 0x00000001030a7824 */ /* 0x000fe200078e0a07 */
[----:B------:R-:W-:Y:S01]  /*43c0*/  FSEL R49, R30, -INF , !P4 ;  /* 0xff8000001e317808 */ /* 0x000fe20006000000 */
[----:B------:R-:W-:Y:S01]  /*43d0*/  IMAD.IADD R13, R6, 0x1, -R20 ;  /* 0x00000001060d7824 */ /* 0x000fe200078e0a14 */
[----:B------:R-:W-:Y:S01]  /*43e0*/  FSEL R48, R31, -INF , !P5 ;  /* 0xff8000001f307808 */ /* 0x000fe20006800000 */
[----:B------:R-:W-:Y:S01]  /*43f0*/  IMAD.MOV.U32 R16, RZ, RZ, R8 ;  /* 0x000000ffff107224 */ /* 0x000fe200078e0008 */
[----:B------:R-:W-:-:S02]  /*4400*/  IABS R12, R10 ;  /* 0x0000000a000c7213 */ /* 0x000fc40000000000 */
[----:B------:R-:W-:Y:S01]  /*4410*/  IABS R8, R11 ;  /* 0x0000000b00087213 */ /* 0x000fe20000000000 */
[----:B------:R-:W-:Y:S01]  /*4420*/  IMAD.MOV.U32 R11, RZ, RZ, R9 ;  /* 0x000000ffff0b7224 */ /* 0x000fe200078e0009 */
[----:B------:R-:W-:Y:S01]  /*4430*/  IABS R10, R13 ;  /* 0x0000000d000a7213 */ /* 0x000fe20000000000 */
[----:B------:R-:W-:Y:S01]  /*4440*/  IMAD.IADD R13, R6, 0x1, -R17 ;  /* 0x00000001060d7824 */ /* 0x000fe200078e0a11 */
[----:B------:R-:W-:Y:S01]  /*4450*/  I2FP.F32.S32 R12, R12 ;  /* 0x0000000c000c7245 */ /* 0x000fe20000201400 */
[----:B------:R-:W-:Y:S01]  /*4460*/  IMAD.MOV.U32 R9, RZ, RZ, R8 ;  /* 0x000000ffff097224 */ /* 0x000fe200078e0008 */
[----:B------:R-:W-:Y:S01]  /*4470*/  I2FP.F32.S32 R11, R11 ;  /* 0x0000000b000b7245 */ /* 0x000fe20000201400 */
[----:B------:R-:W-:Y:S01]  /*4480*/  IMAD.MOV.U32 R8, RZ, RZ, R10 ;  /* 0x000000ffff087224 */ /* 0x000fe200078e000a */
[----:B------:R-:W-:Y:S01]  /*4490*/  I2FP.F32.S32 R10, R16 ;  /* 0x00000010000a7245 */ /* 0x000fe20000201400 */
[----:B------:R-:W-:Y:S01]  /*44a0*/  FFMA.FTZ R27, R12, -UR5, R56 ;  /* 0x800000050c1b7c23 */ /* 0x000fe20008010038 */
[----:B------:R-:W-:Y:S01]  /*44b0*/  I2FP.F32.S32 R9, R9 ;  /* 0x0000000900097245 */ /* 0x000fe20000201400 */
[----:B------:R-:W-:Y:S01]  /*44c0*/  FFMA.FTZ R11, R11, -UR5, R43 ;  /* 0x800000050b0b7c23 */ /* 0x000fe2000801002b */
[----:B------:R-:W-:Y:S01]  /*44d0*/  I2FP.F32.S32 R8, R8 ;  /* 0x0000000800087245 */ /* 0x000fe20000201400 */
[----:B------:R-:W-:Y:S01]  /*44e0*/  FFMA.FTZ R12, R10, -UR5, R42 ;  /* 0x800000050a0c7c23 */ /* 0x000fe2000801002a */
[----:B------:R-:W-:-:S02]  /*44f0*/  IMAD.IADD R10, R6, 0x1, -R15 ;  /* 0x00000001060a7824 */ /* 0x000fc400078e0a0f */
[----:B------:R-:W-:Y:S01]  /*4500*/  FFMA.FTZ R23, R9, -UR5, R38 ;  /* 0x8000000509177c23 */ /* 0x000fe20008010026 */
[----:B------:R-:W-:Y:S01]  /*4510*/  FSEL R43, R11, -INF , !P1 ;  /* 0xff8000000b2b7808 */ /* 0x000fe20004800000 */
[----:B------:R-:W-:Y:S01]  /*4520*/  FFMA.FTZ R26, R8, -UR5, R39 ;  /* 0x80000005081a7c23 */ /* 0x000fe20008010027 */
[----:B------:R-:W-:Y:S01]  /*4530*/  IMAD.IADD R8, R6, 0x1, -R14 ;  /* 0x0000000106087824 */ /* 0x000fe200078e0a0e */
[----:B------:R-:W-:Y:S01]  /*4540*/  FSEL R42, R12, -INF , !P2 ;  /* 0xff8000000c2a7808 */ /* 0x000fe20005000000 */
[----:B------:R-:W-:Y:S01]  /*4550*/  IMAD.IADD R11, R6, 0x1, -R7 ;  /* 0x00000001060b7824 */ /* 0x000fe200078e0a07 */
[----:B------:R-:W-:Y:S02]  /*4560*/  IADD3 R12, -R18, R6, RZ ;  /* 0x00000006120c7210 */ /* 0x000fe40007ffe1ff */
[----:B------:R-:W-:Y:S02]  /*4570*/  IABS R9, R8 ;  /* 0x0000000800097213 */ /* 0x000fe40000000000 */
[----:B------:R-:W-:-:S02]  /*4580*/  ISETP.GE.AND P1, PT, R7, UR23, PT ;  /* 0x0000001707007c0c */ /* 0x000fc4000bf26270 */
[----:B------:R-:W-:Y:S02]  /*4590*/  IABS R8, R10 ;  /* 0x0000000a00087213 */ /* 0x000fe40000000000 */
[----:B------:R-:W-:Y:S02]  /*45a0*/  IABS R7, R13 ;  /* 0x0000000d00077213 */ /* 0x000fe40000000000 */
[----:B------:R-:W-:Y:S02]  /*45b0*/  IABS R12, R12 ;  /* 0x0000000c000c7213 */ /* 0x000fe40000000000 */
[----:B------:R-:W-:Y:S01]  /*45c0*/  IABS R10, R11 ;  /* 0x0000000b000a7213 */ /* 0x000fe20000000000 */
[----:B------:R-:W-:Y:S01]  /*45d0*/  IMAD.MOV.U32 R11, RZ, RZ, R9 ;  /* 0x000000ffff0b7224 */ /* 0x000fe200078e0009 */
[----:B------:R-:W-:Y:S01]  /*45e0*/  ISETP.GE.AND P2, PT, R18, UR23, PT ;  /* 0x0000001712007c0c */ /* 0x000fe2000bf46270 */
[----:B------:R-:W-:Y:S01]  /*45f0*/  IMAD.MOV.U32 R9, RZ, RZ, R8 ;  /* 0x000000ffff097224 */ /* 0x000fe200078e0008 */
[----:B------:R-:W-:Y:S01]  /*4600*/  FSEL R40, R23, -INF , !P0 ;  /* 0xff80000017287808 */ /* 0x000fe20004000000 */
[----:B------:R-:W-:Y:S01]  /*4610*/  IMAD.MOV.U32 R8, RZ, RZ, R7 ;  /* 0x000000ffff087224 */ /* 0x000fe200078e0007 */
[----:B------:R-:W-:Y:S01]  /*4620*/  FSEL R33, R33, -INF , !P0 ;  /* 0xff80000021217808 */ /* 0x000fe20004000000 */
[----:B------:R-:W-:Y:S01]  /*4630*/  IMAD.MOV.U32 R7, RZ, RZ, R12 ;  /* 0x000000ffff077224 */ /* 0x000fe200078e000c */
[----:B------:R-:W-:-:S02]  /*4640*/  I2FP.F32.S32 R12, R11 ;  /* 0x0000000b000c7245 */ /* 0x000fc40000201400 */
[----:B------:R-:W-:Y:S02]  /*4650*/  I2FP.F32.S32 R11, R9 ;  /* 0x00000009000b7245 */ /* 0x000fe40000201400 */
[----:B------:R-:W-:Y:S01]  /*4660*/  I2FP.F32.S32 R9, R8 ;  /* 0x0000000800097245 */ /* 0x000fe20000201400 */
[----:B------:R-:W-:Y:S01]  /*4670*/  FFMA.FTZ R21, R12, -UR5, R50 ;  /* 0x800000050c157c23 */ /* 0x000fe20008010032 */
[----:B------:R-:W-:Y:S01]  /*4680*/  I2FP.F32.S32 R8, R7 ;  /* 0x0000000700087245 */ /* 0x000fe20000201400 */
[----:B------:R-:W-:Y:S01]  /*4690*/  FFMA.FTZ R20, R11, -UR5, R51 ;  /* 0x800000050b147c23 */ /* 0x000fe20008010033 */
[----:B------:R-:W-:Y:S01]  /*46a0*/  I2FP.F32.S32 R7, R10 ;  /* 0x0000000a00077245 */ /* 0x000fe20000201400 */
[C---:B------:R-:W-:Y:S02]  /*46b0*/  VIADD R12, R0.reuse, 0x21 ;  /* 0x00000021000c7836 */ /* 0x040fe40000000000 */
[----:B------:R-:W-:Y:S01]  /*46c0*/  FFMA.FTZ R18, R9, -UR5, R74 ;  /* 0x8000000509127c23 */ /* 0x000fe2000801004a */
[----:B------:R-:W-:-:S02]  /*46d0*/  VIADD R11, R0, 0x28 ;  /* 0x00000028000b7836 */ /* 0x000fc40000000000 */
[----:B------:R-:W-:Y:S01]  /*46e0*/  FFMA.FTZ R16, R8, -UR5, R75 ;  /* 0x8000000508107c23 */ /* 0x000fe2000801004b */
[C---:B------:R-:W-:Y:S02]  /*46f0*/  VIADD R10, R0.reuse, 0x29 ;  /* 0x00000029000a7836 */ /* 0x040fe40000000000 */
[----:B------:R-:W-:Y:S01]  /*4700*/  FFMA.FTZ R14, R7, -UR5, R58 ;  /* 0x80000005070e7c23 */ /* 0x000fe2000801003a */
[C---:B------:R-:W-:Y:S01]  /*4710*/  VIADD R9, R0.reuse, 0x30 ;  /* 0x0000003000097836 */ /* 0x040fe20000000000 */
[----:B------:R-:W-:Y:S01]  /*4720*/  IADD3 R13, R3, -R12, RZ ;  /* 0x8000000c030d7210 */ /* 0x000fe20007ffe0ff */
[C---:B------:R-:W-:Y:S01]  /*4730*/  VIADD R8, R0.reuse, 0x31 ;  /* 0x0000003100087836 */ /* 0x040fe20000000000 */
[----:B------:R-:W-:Y:S01]  /*4740*/  FSEL R50, R29, -INF , !P3 ;  /* 0xff8000001d327808 */ /* 0x000fe20005800000 */
[----:B------:R-:W-:Y:S01]  /*4750*/  VIADD R7, R0, 0x38 ;  /* 0x0000003800077836 */ /* 0x000fe20000000000 */
[----:B------:R-:W-:Y:S01]  /*4760*/  FSEL R66, R18, -INF , !P3 ;  /* 0xff80000012427808 */ /* 0x000fe20005800000 */
[C---:B------:R-:W-:Y:S01]  /*4770*/  IMAD.IADD R15, R3.reuse, 0x1, -R11 ;  /* 0x00000001030f7824 */ /* 0x040fe200078e0a0b */
[----:B------:R-:W-:Y:S01]  /*4780*/  FSEL R51, R28, -INF , !P2 ;  /* 0xff8000001c337808 */ /* 0x000fe20005000000 */
[----:B------:R-:W-:Y:S01]  /*4790*/  VIADD R0, R0, 0x39 ;  /* 0x0000003900007836 */ /* 0x000fe20000000000 */
[----:B------:R-:W-:Y:S01]  /*47a0*/  FSEL R67, R16, -INF , !P2 ;  /* 0xff80000010437808 */ /* 0x000fe20005000000 */
[C---:B------:R-:W-:Y:S01]  /*47b0*/  IMAD.IADD R17, R3.reuse, 0x1, -R10 ;  /* 0x0000000103117824 */ /* 0x040fe200078e0a0a */
[----:B------:R-:W-:Y:S01]  /*47c0*/  ISETP.GE.AND P3, PT, R8, UR23, PT ;  /* 0x0000001708007c0c */ /* 0x000fe2000bf66270 */
[----:B------:R-:W-:Y:S01]  /*47d0*/  IMAD.IADD R19, R3, 0x1, -R9 ;  /* 0x0000000103137824 */ /* 0x000fe200078e0a09 */
[----:B------:R-:W-:Y:S01]  /*47e0*/  ISETP.GE.AND P2, PT, R7, UR23, PT ;  /* 0x0000001707007c0c */ /* 0x000fe2000bf46270 */
[C-C-:B------:R-:W-:Y:S01]  /*47f0*/  IMAD.IADD R22, R3.reuse, 0x1, -R8.reuse ;  /* 0x0000000103167824 */ /* 0x140fe200078e0a08 */
[----:B------:R-:W-:Y:S01]  /*4800*/  FSEL R65, R20, -INF , !P4 ;  /* 0xff80000014417808 */ /* 0x000fe20006000000 */
[--C-:B------:R-:W-:Y:S01]  /*4810*/  IMAD.IADD R25, R3, 0x1, -R7.reuse ;  /* 0x0000000103197824 */ /* 0x100fe200078e0a07 */
[----:B------:R-:W-:Y:S01]  /*4820*/  ISETP.GE.AND P4, PT, R9, UR23, PT ;  /* 0x0000001709007c0c */ /* 0x000fe2000bf86270 */
[C---:B------:R-:W-:Y:S01]  /*4830*/  IMAD.IADD R18, R6.reuse, 0x1, -R8 ;  /* 0x0000000106127824 */ /* 0x040fe200078e0a08 */
[----:B------:R-:W-:Y:S01]  /*4840*/  IABS R8, R13 ;  /* 0x0000000d00087213 */ /* 0x000fe20000000000 */
[C---:B------:R-:W-:Y:S01]  /*4850*/  IMAD.IADD R16, R6.reuse, 0x1, -R7 ;  /* 0x0000000106107824 */ /* 0x040fe200078e0a07 */
[----:B------:R-:W-:Y:S01]  /*4860*/  IABS R7, R15 ;  /* 0x0000000f00077213 */ /* 0x000fe20000000000 */
[----:B------:R-:W-:Y:S01]  /*4870*/  IMAD.IADD R24, R3, 0x1, -R0 ;  /* 0x0000000103187824 */ /* 0x000fe200078e0a00 */
[----:B------:R-:W-:Y:S01]  /*4880*/  IABS R3, R17 ;  /* 0x0000001100037213 */ /* 0x000fe20000000000 */
[C---:B------:R-:W-:Y:S01]  /*4890*/  IMAD.IADD R20, R6.reuse, 0x1, -R9 ;  /* 0x0000000106147824 */ /* 0x040fe200078e0a09 */
[----:B------:R-:W-:Y:S01]  /*48a0*/  FSEL R64, R21, -INF , !P5 ;  /* 0xff80000015407808 */ /* 0x000fe20006800000 */
[C---:B------:R-:W-:Y:S01]  /*48b0*/  IMAD.IADD R21, R6.reuse, 0x1, -R10 ;  /* 0x0000000106157824 */ /* 0x040fe200078e0a0a */
[----:B------:R-:W-:Y:S01]  /*48c0*/  IABS R9, R19 ;  /* 0x0000001300097213 */ /* 0x000fe20000000000 */
[----:B------:R-:W-:Y:S01]  /*48d0*/  IMAD.IADD R23, R6, 0x1, -R12 ;  /* 0x0000000106177824 */ /* 0x000fe200078e0a0c */
[----:B------:R-:W-:-:S02]  /*48e0*/  ISETP.GE.AND P5, PT, R10, UR23, PT ;  /* 0x000000170a007c0c */ /* 0x000fc4000bfa6270 */
[----:B------:R-:W-:Y:S01]  /*48f0*/  MOV R10, R8 ;  /* 0x00000008000a7202 */ /* 0x000fe20000000f00 */
[----:B------:R-:W-:Y:S01]  /*4900*/  IMAD.MOV.U32 R8, RZ, RZ, R7 ;  /* 0x000000ffff087224 */ /* 0x000fe200078e0007 */
[----:B------:R-:W-:Y:S01]  /*4910*/  ISETP.GE.AND P0, PT, R12, UR23, PT ;  /* 0x000000170c007c0c */ /* 0x000fe2000bf06270 */
[----:B------:R-:W-:Y:S01]  /*4920*/  IMAD.MOV.U32 R7, RZ, RZ, R3 ;  /* 0x000000ffff077224 */ /* 0x000fe200078e0003 */
[----:B------:R-:W-:Y:S01]  /*4930*/  FSEL R32, R32, -INF , !P6 ;  /* 0xff80000020207808 */ /* 0x000fe20007000000 */
[----:B------:R-:W-:Y:S01]  /*4940*/  IMAD.MOV.U32 R3, RZ, RZ, R9 ;  /* 0x000000ffff037224 */ /* 0x000fe200078e0009 */
[----:B------:R-:W-:Y:S01]  /*4950*/  FSEL R41, R26, -INF , !P6 ;  /* 0xff8000001a297808 */ /* 0x000fe20007000000 */
[----:B------:R-:W-:Y:S01]  /*4960*/  IMAD.IADD R12, R6, 0x1, -R11 ;  /* 0x00000001060c7824 */ /* 0x000fe200078e0a0b */
[----:B------:R-:W-:Y:S02]  /*4970*/  I2FP.F32.S32 R7, R7 ;  /* 0x0000000700077245 */ /* 0x000fe40000201400 */
[----:B------:R-:W-:-:S02]  /*4980*/  I2FP.F32.S32 R3, R3 ;  /* 0x0000000300037245 */ /* 0x000fc40000201400 */
[----:B------:R-:W-:Y:S01]  /*4990*/  ISETP.GE.AND P6, PT, R11, UR23, PT ;  /* 0x000000170b007c0c */ /* 0x000fe2000bfc6270 */
[----:B------:R-:W-:Y:S01]  /*49a0*/  IMAD.IADD R11, R6, 0x1, -R0 ;  /* 0x00000001060b7824 */ /* 0x000fe200078e0a00 */
[----:B------:R-:W-:Y:S01]  /*49b0*/  FSEL R201, R27, -INF , !P1 ;  /* 0xff8000001bc97808 */ /* 0x000fe20004800000 */
[----:B------:R-:W-:Y:S01]  /*49c0*/  FFMA.FTZ R19, R3, -UR5, R60 ;  /* 0x8000000503137c23 */ /* 0x000fe2000801003c */
[----:B------:R-:W-:Y:S01]  /*49d0*/  FSEL R202, R14, -INF , !P1 ;  /* 0xff8000000eca7808 */ /* 0x000fe20004800000 */
[----:B------:R-:W-:Y:S01]  /*49e0*/  FFMA.FTZ R26, R7, -UR5, R77 ;  /* 0x80000005071a7c23 */ /* 0x000fe2000801004d */
[----:B------:R-:W-:Y:S02]  /*49f0*/  I2FP.F32.S32 R8, R8 ;  /* 0x0000000800087245 */ /* 0x000fe40000201400 */
[----:B------:R-:W-:Y:S02]  /*4a00*/  ISETP.GE.AND P1, PT, R0, UR23, PT ;  /* 0x0000001700007c0c */ /* 0x000fe4000bf26270 */
[----:B------:R-:W-:Y:S01]  /*4a10*/  I2FP.F32.S32 R10, R10 ;  /* 0x0000000a000a7245 */ /* 0x000fe20000201400 */
[----:B------:R-:W-:Y:S01]  /*4a20*/  FFMA.FTZ R27, R8, -UR5, R76 ;  /* 0x80000005081b7c23 */ /* 0x000fe2000801004c */
[----:B------:R-:W-:-:S02]  /*4a30*/  IABS R3, R25 ;  /* 0x0000001900037213 */ /* 0x000fc40000000000 */
[----:B------:R-:W-:Y:S01]  /*4a40*/  IABS R6, R22 ;  /* 0x0000001600067213 */ /* 0x000fe20000000000 */
[----:B------:R-:W-:Y:S01]  /*4a50*/  FFMA.FTZ R17, R10, -UR5, R57 ;  /* 0x800000050a117c23 */ /* 0x000fe20008010039 */
[----:B------:R-:W-:Y:S01]  /*4a60*/  IABS R0, R24 ;  /* 0x0000001800007213 */ /* 0x000fe20000000000 */
[----:B------:R-:W-:Y:S01]  /*4a70*/  IMAD.MOV.U32 R8, RZ, RZ, R3 ;  /* 0x000000ffff087224 */ /* 0x000fe200078e0003 */
[----:B------:R-:W-:Y:S01]  /*4a80*/  IABS R7, R23 ;  /* 0x0000001700077213 */ /* 0x000fe20000000000 */
[----:B------:R-:W-:Y:S01]  /*4a90*/  IMAD.MOV.U32 R10, RZ, RZ, R6 ;  /* 0x000000ffff0a7224 */ /* 0x000fe200078e0006 */
[----:B------:R-:W-:Y:S01]  /*4aa0*/  IABS R9, R12 ;  /* 0x0000000c00097213 */ /* 0x000fe20000000000 */
[----:B------:R-:W-:Y:S01]  /*4ab0*/  IMAD.MOV.U32 R3, RZ, RZ, R0 ;  /* 0x000000ffff037224 */ /* 0x000fe200078e0000 */
        /* <DEDUP_REMOVED lines=10> */
[----:B------:R-:W-:Y:S01]  /*4b60*/  IABS R6, R21 ;  /* 0x0000001500067213 */ /* 0x000fe20000000000 */
[----:B------:R-:W-:Y:S01]  /*4b70*/  FFMA.FTZ R10, R3, -UR5, R59 ;  /* 0x80000005030a7c23 */ /* 0x000fe2000801003b */
[----:B------:R-:W-:Y:S01]  /*4b80*/  IABS R3, R20 ;  /* 0x0000001400037213 */ /* 0x000fe20000000000 */
[----:B------:R-:W-:Y:S01]  /*4b90*/  FFMA.FTZ R12, R0, -UR5, R78 ;  /* 0x80000005000c7c23 */ /* 0x000fe2000801004e */
[----:B------:R-:W-:-:S02]  /*4ba0*/  IABS R0, R18 ;  /* 0x0000001200007213 */ /* 0x000fc40000000000 */
[----:B------:R-:W-:Y:S01]  /*4bb0*/  IABS R8, R16 ;  /* 0x0000001000087213 */ /* 0x000fe20000000000 */
[----:B------:R-:W-:Y:S01]  /*4bc0*/  IMAD.MOV.U32 R9, RZ, RZ, R3 ;  /* 0x000000ffff097224 */ /* 0x000fe200078e0003 */
[----:B------:R-:W-:Y:S01]  /*4bd0*/  I2FP.F32.S32 R6, R6 ;  /* 0x0000000600067245 */ /* 0x000fe20000201400 */
[----:B------:R-:W-:Y:S01]  /*4be0*/  IMAD.MOV.U32 R3, RZ, RZ, R0 ;  /* 0x000000ffff037224 */ /* 0x000fe200078e0000 */
[----:B------:R-:W-:Y:S01]  /*4bf0*/  FSEL R117, R17, -INF , !P0 ;  /* 0xff80000011757808 */ /* 0x000fe20004000000 */
[----:B------:R-:W-:Y:S01]  /*4c00*/  IMAD.MOV.U32 R0, RZ, RZ, R8 ;  /* 0x000000ffff007224 */ /* 0x000fe200078e0008 */
[----:B------:R-:W-:Y:S02]  /*4c10*/  FSEL R170, R10, -INF , !P0 ;  /* 0xff8000000aaa7808 */ /* 0x000fe40004000000 */
[----:B------:R-:W-:Y:S02]  /*4c20*/  PLOP3.LUT P0, PT, PT, PT, UP0, 0x80, 0x0 ;  /* 0x000000000000781c */ /* 0x000fe40003f0f008 */
[----:B------:R-:W-:-:S02]  /*4c30*/  IABS R7, R11 ;  /* 0x0000000b00077213 */ /* 0x000fc40000000000 */
[----:B------:R-:W-:Y:S01]  /*4c40*/  I2FP.F32.S32 R8, R9 ;  /* 0x0000000900087245 */ /* 0x000fe20000201400 */
[----:B------:R-:W-:Y:S01]  /*4c50*/  FFMA.FTZ R9, R6, -UR5, R79 ;  /* 0x8000000506097c23 */ /* 0x000fe2000801004f */
        /* <DEDUP_REMOVED lines=134> */
.L_x_1013:
[----:B------:R-:W-:Y:S05]  /*54c0*/  BSYNC B0 ;  /* 0x0000000000007941 */ /* 0x000fea0003800000 */
.L_x_1012:
[----:B------:R-:W0:Y:S02]  /*54d0*/  LDGDEPBAR ;  /* 0x00000000000079af */ /* 0x000e240000000000 */
.L_x_1011:
[----:B------:R-:W-:Y:S01]  /*54e0*/  FMNMX.FTZ R0, R34, R35, !PT ;  /* 0x0000002322007209 */ /* 0x000fe20007810000 */
[----:B------:R-:W-:Y:S01]  /*54f0*/  STL [R1+0xd8], R184 ;  /* 0x0000d8b801007387 */ /* 0x000fe20000100800 */
[----:B------:R-:W-:Y:S01]  /*5500*/  USHF.L.U32 UR22, UR17, 0x1, URZ ;  /* 0x0000000111167899 */ /* 0x000fe2000800063f */
[----:B------:R-:W-:Y:S01]  /*5510*/  IMAD.WIDE.U32 R58, R107, -0x2daee0ad, RZ ;  /* 0xd2511f536b3a7825 */ /* 0x000fe200078e00ff */
[----:B------:R-:W-:Y:S01]  /*5520*/  FMNMX.FTZ R0, R33, R0, !PT ;  /* 0x0000000021007209 */ /* 0x000fe20007810000 */
[----:B------:R-:W-:Y:S01]  /*5530*/  STL [R1+0xd4], R183 ;  /* 0x0000d4b701007387 */ /* 0x000fe20000100800 */
[----:B------:R-:W-:Y:S01]  /*5540*/  ULOP3.LUT UR7, UR22, UR29, URZ, 0x3c, !UPT ;  /* 0x0000001d16077292 */ /* 0x000fe2000f8e3c3f */
[----:B------:R-:W-:Y:S01]  /*5550*/  LEA R177, R5, UR4, 0x1 ;  /* 0x0000000405b17c11 */ /* 0x000fe2000f8e08ff */
[----:B------:R-:W-:Y:S01]  /*5560*/  UIADD3 UR6, UR29, -0x4498517b, URZ ;  /* 0xbb67ae851d067890 */ /* 0x000fe2000fffe03f */
[----:B------:R-:W-:Y:S01]  /*5570*/  FMNMX.FTZ R0, R32, R0, !PT ;  /* 0x0000000020007209 */ /* 0x000fe20007810000 */
[----:B------:R-:W-:Y:S01]  /*5580*/  STL [R1+0xd0], R182 ;  /* 0x0000d0b601007387 */ /* 0x000fe20000100800 */
[----:B------:R-:W-:Y:S01]  /*5590*/  UIADD3 UR17, UR28, -0x61c88647, URZ ;  /* 0x9e3779b91c117890 */ /* 0x000fe2000fffe03f */
[--C-:B------:R-:W-:Y:S01]  /*55a0*/  IMAD R178, R4, 0x2, R177.reuse ;  /* 0x0000000204b27824 */ /* 0x100fe200078e02b1 */
[----:B------:R-:W-:Y:S01]  /*55b0*/  FMNMX.FTZ R0, R48, R0, !PT ;  /* 0x0000000030007209 */ /* 0x000fe20007810000 */
[----:B------:R-:W-:Y:S01]  /*55c0*/  STL [R1+0xcc], R181 ;  /* 0x0000ccb501007387 */ /* 0x000fe20000100800 */
[----:B------:R-:W-:Y:S01]  /*55d0*/  UIADD3 UR16, UR28, 0x3c6ef372, URZ ;  /* 0x3c6ef3721c107890 */ /* 0x000fe2000fffe03f */
[----:B------:R-:W-:Y:S01]  /*55e0*/  IMAD R180, R2, 0x2, R177 ;  /* 0x0000000202b47824 */ /* 0x000fe200078e02b1 */
[----:B------:R-:W-:Y:S01]  /*55f0*/  FMNMX.FTZ R0, R49, R0, !PT ;  /* 0x0000000031007209 */ /* 0x000fe20007810000 */
[----:B------:R-:W-:Y:S01]  /*5600*/  STL [R1+0xc8], R176 ;  /* 0x0000c8b001007387 */ /* 0x000fe20000100800 */
[----:B------:R-:W-:Y:S01]  /*5610*/  ULDC UR24, c[0x0][0x2ec] ;  /* 0x0000bb0000187ab9 */ /* 0x000fe20000000800 */
[----:B------:R-:W-:Y:S01]  /*5620*/  UIADD3 UR11, UR29, 0x76cf5d0a, URZ ;  /* 0x76cf5d0a1d0b7890 */ /* 0x000fe2000fffe03f */
[----:B------:R-:W-:Y:S01]  /*5630*/  FMNMX.FTZ R3, R50, R0, !PT ;  /* 0x0000000032037209 */ /* 0x000fe20007810000 */
        /* <DEDUP_REMOVED lines=8> */
[----:B------:R-:W-:Y:S01]  /*56c0*/  UIADD3 UR8, UR28, 0x78dde6e4, URZ ;  /* 0x78dde6e41c087890 */ /* 0x000fe2000fffe03f */
[----:B------:R-:W-:Y:S01]  /*56d0*/  FMNMX.FTZ R0, R41, R0, !PT ;  /* 0x0000000029007209 */ /* 0x000fe20007810000 */
[----:B------:R-:W-:Y:S01]  /*56e0*/  UIADD3 UR18, UR28, -0x4ab325aa, URZ ;  /* 0xb54cda561c127890 */ /* 0x000fe2000fffe03f */
[----:B------:R-:W-:Y:S01]  /*56f0*/  FMNMX.FTZ R3, R117, R3, !PT ;  /* 0x0000000375037209 */ /* 0x000fe20007810000 */
[----:B------:R-:W-:Y:S01]  /*5700*/  LDSM.16.MT88.4 R24, [R178+0xc000] ;  /* 0x00c00000b218783b */ /* 0x000fe20000004200 */
        /* <DEDUP_REMOVED lines=14> */
[----:B------:R-:W-:-:S02]  /*57f0*/  FMNMX.FTZ R3, R168, R3, !PT ;  /* 0x00000003a8037209 */ /* 0x000fc40007810000 */
[----:B------:R-:W-:Y:S01]  /*5800*/  FMNMX.FTZ R0, R202, R0, !PT ;  /* 0x00000000ca007209 */ /* 0x000fe20007810000 */
[----:B------:R-:W-:Y:S01]  /*5810*/  ULOP3.LUT UR22, UR22, UR29, URZ, 0x3c, !UPT ;  /* 0x0000001d16167292 */ /* 0x000fe2000f8e3c3f */
[----:B------:R-:W-:Y:S02]  /*5820*/  FMNMX.FTZ R3, R169, R3, !PT ;  /* 0x00000003a9037209 */ /* 0x000fe40007810000 */
[----:B------:R-:W-:Y:S02]  /*5830*/  FMNMX.FTZ R0, R170, R0, !PT ;  /* 0x00000000aa007209 */ /* 0x000fe40007810000 */
[----:B------:R-:W-:Y:S02]  /*5840*/  FMNMX.FTZ R3, R141, R3, !PT ;  /* 0x000000038d037209 */ /* 0x000fe40007810000 */
[----:B------:R-:W-:-:S03]  /*5850*/  FMNMX.FTZ R0, R171, R0, !PT ;  /* 0x00000000ab007209 */ /* 0x000fc60007810000 */
[----:B------:R-:W3:Y:S01]  /*5860*/  SHFL.BFLY PT, R6, R3, 0x2, 0x1f ;  /* 0x0c401f0003067f89 */ /* 0x000ee200000e0000 */
[----:B------:R-:W-:-:S04]  /*5870*/  FMNMX.FTZ R0, R172, R0, !PT ;  /* 0x00000000ac007209 */ /* 0x000fc80007810000 */
[----:B------:R-:W-:-:S04]  /*5880*/  FMNMX.FTZ R0, R200, R0, !PT ;  /* 0x00000000c8007209 */ /* 0x000fc80007810000 */
[----:B------:R-:W-:-:S04]  /*5890*/  FMNMX.FTZ R0, R175, R0, !PT ;  /* 0x00000000af007209 */ /* 0x000fc80007810000 */
[----:B------:R-:W-:-:S04]  /*58a0*/  FMNMX.FTZ R0, R174, R0, !PT ;  /* 0x00000000ae007209 */ /* 0x000fc80007810000 */
[----:B------:R-:W-:-:S05]  /*58b0*/  FMNMX.FTZ R0, R173, R0, !PT ;  /* 0x00000000ad007209 */ /* 0x000fca0007810000 */
[----:B------:R-:W4:Y:S01]  /*58c0*/  SHFL.BFLY PT, R7, R0, 0x2, 0x1f ;  /* 0x0c401f0000077f89 */ /* 0x000f2200000e0000 */
[----:B---3--:R-:W-:Y:S01]  /*58d0*/  FMNMX.FTZ R3, R3, R6, !PT ;  /* 0x0000000603037209 */ /* 0x008fe20007810000 */
[----:B------:R-:W-:-:S04]  /*58e0*/  IMAD.U32 R6, RZ, RZ, UR14 ;  /* 0x0000000eff067e24 */ /* 0x000fc8000f8e00ff */
[----:B-12---:R-:W-:Y:S01]  /*58f0*/  IMAD R8, R6, 0x4, R102 ;  /* 0x0000000406087824 */ /* 0x006fe200078e0266 */
[----:B------:R-:W-:Y:S01]  /*5900*/  LOP3.LUT R6, R105, UR28, RZ, 0x3c, !PT ;  /* 0x0000001c69067c12 */ /* 0x000fe2000f8e3cff */
[----:B------:R-:W1:Y:S02]  /*5910*/  SHFL.BFLY PT, R116, R3, 0x1, 0x1f ;  /* 0x0c201f0003747f89 */ /* 0x000e6400000e0000 */
[----:B------:R-:W-:Y:S02]  /*5920*/  IMAD.WIDE.U32 R54, R8, -0x326172a9, RZ ;  /* 0xcd9e8d5708367825 */ /* 0x000fe400078e00ff */
[----:B------:R-:W-:Y:S04]  /*5930*/  STL [R1+0xc], R8 ;  /* 0x00000c0801007387 */ /* 0x000fe80000100800 */
[----:B------:R2:W-:Y:S01]  /*5940*/  STL [R1+0x70], R6 ;  /* 0x0000700601007387 */ /* 0x0005e20000100800 */
[----:B----4-:R-:W-:-:S05]  /*5950*/  FMNMX.FTZ R0, R0, R7, !PT ;  /* 0x0000000700007209 */ /* 0x010fca0007810000 */
[----:B------:R-:W3:Y:S01]  /*5960*/  SHFL.BFLY PT, R11, R0, 0x1, 0x1f ;  /* 0x0c201f00000b7f89 */ /* 0x000ee200000e0000 */
[----:B-1----:R-:W-:-:S04]  /*5970*/  FMNMX.FTZ R116, R3, R116, !PT ;  /* 0x0000007403747209 */ /* 0x002fc80007810000 */
[C---:B------:R-:W-:Y:S01]  /*5980*/  FSETP.NEU.FTZ.AND P1, PT, R116.reuse, -INF , PT ;  /* 0xff8000007400780b */ /* 0x040fe20003f3d000 */
[----:B------:R-:W-:Y:S01]  /*5990*/  FMUL.FTZ R13, R116, UR24 ;  /* 0x00000018740d7c20 */ /* 0x000fe20008410000 */
[----:B--2---:R-:W-:-:S04]  /*59a0*/  LOP3.LUT R6, R55, R6, RZ, 0x3c, !PT ;  /* 0x0000000637067212 */ /* 0x004fc800078e3cff */
[----:B------:R-:W-:Y:S01]  /*59b0*/  FSEL R13, R13, RZ, P1 ;  /* 0x000000ff0d0d7208 */ /* 0x000fe20000800000 */
[----:B------:R-:W-:Y:S01]  /*59c0*/  IMAD.WIDE.U32 R52, R6, -0x2daee0ad, RZ ;  /* 0xd2511f5306347825 */ /* 0x000fe200078e00ff */
[----:B------:R-:W-:Y:S01]  /*59d0*/  LOP3.LUT R6, R59, UR7, RZ, 0x3c, !PT ;  /* 0x000000073b067c12 */ /* 0x000fe2000f8e3cff */
[----:B------:R-:W-:Y:S02]  /*59e0*/  UIADD3 UR7, UR29, -0x126145ec, URZ ;  /* 0xed9eba141d077890 */ /* 0x000fe4000fffe03f */
[----:B------:R-:W-:Y:S01]  /*59f0*/  FFMA.FTZ R10, R34, UR24, -R13 ;  /* 0x00000018220a7c23 */ /* 0x000fe2000801080d */
[----:B------:R-:W-:Y:S01]  /*5a00*/  LOP3.LUT R8, R53, UR6, R58, 0x96, !PT ;  /* 0x0000000635087c12 */ /* 0x000fe2000f8e963a */
[----:B------:R-:W-:Y:S01]  /*5a10*/  IMAD.WIDE.U32 R6, R6, -0x326172a9, RZ ;  /* 0xcd9e8d5706067825 */ /* 0x000fe200078e00ff */
[----:B------:R-:W-:Y:S01]  /*5a20*/  UIADD3 UR6, UR29, -0x56f99767, URZ ;  /* 0xa90668991d067890 */ /* 0x000fe2000fffe03f */
[----:B------:R-:W-:Y:S02]  /*5a30*/  MUFU.EX2 R252, R10 ;  /* 0x0000000a00fc7308 */ /* 0x000fe40000000800 */
[----:B------:R-:W-:Y:S01]  /*5a40*/  IMAD.WIDE.U32 R36, R8, -0x326172a9, RZ ;  /* 0xcd9e8d5708247825 */ /* 0x000fe200078e00ff */
[----:B------:R-:W-:-:S04]  /*5a50*/  LOP3.LUT R7, R7, UR17, R54, 0x96, !PT ;  /* 0x0000001107077c12 */ /* 0x000fc8000f8e9636 */
[----:B------:R-:W-:Y:S01]  /*5a60*/  LOP3.LUT R8, R37, UR16, R6, 0x96, !PT ;  /* 0x0000001025087c12 */ /* 0x000fe2000f8e9606 */
[----:B------:R-:W-:-:S04]  /*5a70*/  IMAD.WIDE.U32 R6, R7, -0x2daee0ad, RZ ;  /* 0xd2511f5307067825 */ /* 0x000fc800078e00ff */
[----:B------:R-:W-:Y:S01]  /*5a80*/  IMAD.WIDE.U32 R8, R8, -0x2daee0ad, RZ ;  /* 0xd2511f5308087825 */ /* 0x000fe200078e00ff */
[----:B------:R-:W-:-:S04]  /*5a90*/  LOP3.LUT R7, R7, UR11, R52, 0x96, !PT ;  /* 0x0000000b07077c12 */ /* 0x000fc8000f8e9634 */
[----:B------:R-:W-:Y:S01]  /*5aa0*/  LOP3.LUT R3, R9, UR9, R6, 0x96, !PT ;  /* 0x0000000909037c12 */ /* 0x000fe2000f8e9606 */
[----:B------:R-:W-:-:S04]  /*5ab0*/  IMAD.WIDE.U32 R6, R7, -0x326172a9, RZ ;  /* 0xcd9e8d5707067825 */ /* 0x000fc800078e00ff */
[----:B------:R-:W-:-:S04]  /*5ac0*/  IMAD.WIDE.U32 R18, R3, -0x326172a9, RZ ;  /* 0xcd9e8d5703127825 */ /* 0x000fc800078e00ff */
[----:B------:R-:W-:Y:S01]  /*5ad0*/  FFMA.FTZ R3, R35, UR24, -R13 ;  /* 0x0000001823037c23 */ /* 0x000fe2000801080d */
[----:B------:R-:W-:-:S03]  /*5ae0*/  LOP3.LUT R7, R7, UR10, R36, 0x96, !PT ;  /* 0x0000000a07077c12 */ /* 0x000fc6000f8e9624 */
[----:B------:R3:W-:Y:S01]  /*5af0*/  MUFU.EX2 R176, R3 ;  /* 0x0000000300b07308 */ /* 0x0007e20000000800 */
[----:B------:R-:W-:Y:S01]  /*5b00*/  LOP3.LUT R9, R19, UR8, R6, 0x96, !PT ;  /* 0x0000000813097c12 */ /* 0x000fe2000f8e9606 */
[----:B------:R-:W-:-:S04]  /*5b10*/  IMAD.WIDE.U32 R6, R7, -0x2daee0ad, RZ ;  /* 0xd2511f5307067825 */ /* 0x000fc800078e00ff */
[----:B------:R-:W-:-:S05]  /*5b20*/  IMAD.WIDE.U32 R38, R9, -0x2daee0ad, RZ ;  /* 0xd2511f5309267825 */ /* 0x000fca00078e00ff */
[----:B------:R-:W-:-:S05]  /*5b30*/  LOP3.LUT R16, R39, UR6, R6, 0x96, !PT ;  /* 0x0000000627107c12 */ /* 0x000fca000f8e9606 */
[----:B------:R-:W-:Y:S01]  /*5b40*/  IMAD.WIDE.U32 R16, R16, -0x326172a9, RZ ;  /* 0xcd9e8d5710107825 */ /* 0x000fe200078e00ff */
[----:B---3--:R-:W-:-:S03]  /*5b50*/  FMNMX.FTZ R3, R0, R11, !PT ;  /* 0x0000000b00037209 */ /* 0x008fc60007810000 */
[----:B------:R-:W-:Y:S01]  /*5b60*/  FFMA.FTZ R0, R33, UR24, -R13 ;  /* 0x0000001821007c23 */ /* 0x000fe2000801080d */
[----:B------:R-:W-:Y:S02]  /*5b70*/  LOP3.LUT R11, R7, UR7, R8, 0x96, !PT ;  /* 0x00000007070b7c12 */ /* 0x000fe4000f8e9608 */
[C---:B------:R-:W-:Y:S01]  /*5b80*/  FSETP.NEU.FTZ.AND P1, PT, R3.reuse, -INF , PT ;  /* 0xff8000000300780b */ /* 0x040fe20003f3d000 */
[----:B------:R-:W-:Y:S01]  /*5b90*/  FMUL.FTZ R12, R3, UR24 ;  /* 0x00000018030c7c20 */ /* 0x000fe20008410000 */
[----:B------:R1:W-:Y:S01]  /*5ba0*/  MUFU.EX2 R204, R0 ;  /* 0x0000000000cc7308 */ /* 0x0003e20000000800 */
[----:B------:R-:W-:Y:S01]  /*5bb0*/  SHF.R.U32.HI R9, RZ, 0x18, R16 ;  /* 0x00000018ff097819 */ /* 0x000fe20000011610 */
[----:B------:R-:W-:Y:S01]  /*5bc0*/  IMAD.WIDE.U32 R56, R11, -0x326172a9, RZ ;  /* 0xcd9e8d570b387825 */ /* 0x000fe200078e00ff */
[----:B------:R-:W-:Y:S02]  /*5bd0*/  LOP3.LUT R10, R16, 0xff, RZ, 0xc0, !PT ;  /* 0x000000ff100a7812 */ /* 0x000fe400078ec0ff */
[----:B------:R-:W-:-:S05]  /*5be0*/  FSEL R12, R12, RZ, P1 ;  /* 0x000000ff0c0c7208 */ /* 0x000fca0000800000 */
[--C-:B------:R-:W-:Y:S01]  /*5bf0*/  FFMA.FTZ R6, R42, UR24, -R12.reuse ;  /* 0x000000182a067c23 */ /* 0x100fe2000801080c */
[--C-:B------:R-:W-:Y:S01]  /*5c00*/  FFMA.FTZ R8, R43, UR24, -R12.reuse ;  /* 0x000000182b087c23 */ /* 0x100fe2000801080c */
[----:B------:R-:W-:Y:S02]  /*5c10*/  FFMA.FTZ R5, R40, UR24, -R12 ;  /* 0x0000001828057c23 */ /* 0x000fe4000801080c */
[----:B------:R2:W-:Y:S01]  /*5c20*/  MUFU.EX2 R215, R6 ;  /* 0x0000000600d77308 */ /* 0x0005e20000000800 */
[----:B-1----:R-:W-:Y:S02]  /*5c30*/  FFMA.FTZ R0, R32, UR24, -R13 ;  /* 0x0000001820007c23 */ /* 0x002fe4000801080d */
[----:B------:R-:W-:Y:S05]  /*5c40*/  LDSM.16.MT88.4 R32, [R179+0xc000] ;  /* 0x00c00000b320783b */ /* 0x000fea0000004200 */
[----:B------:R1:W3:Y:S08]  /*5c50*/  MUFU.EX2 R214, R0 ;  /* 0x0000000000d67308 */ /* 0x0002f00000000800 */
[----:B------:R4:W4:Y:S01]  /*5c60*/  MUFU.EX2 R205, R8 ;  /* 0x0000000800cd7308 */ /* 0x0009220000000800 */
[----:B--2---:R-:W-:-:S07]  /*5c70*/  SHF.R.U32.HI R6, RZ, 0x10, R16 ;  /* 0x00000010ff067819 */ /* 0x004fce0000011610 */
[----:B------:R2:W-:Y:S01]  /*5c80*/  MUFU.EX2 R181, R5 ;  /* 0x0000000500b57308 */ /* 0x0005e20000000800 */
[----:B-1----:R-:W-:Y:S02]  /*5c90*/  LOP3.LUT R0, R16, 0xffff, RZ, 0xc0, !PT ;  /* 0x0000ffff10007812 */ /* 0x002fe400078ec0ff */
[----:B---3--:R-:W-:Y:S02]  /*5ca0*/  F2FP.BF16.F32.PACK_AB R2, R214, R204 ;  /* 0x000000ccd602723e */ /* 0x008fe400000010ff */
[----:B------:R-:W-:Y:S02]  /*5cb0*/  SHF.R.U32.HI R7, RZ, 0x8, R0 ;  /* 0x00000008ff077819 */ /* 0x000fe40000011600 */
[----:B------:R-:W-:Y:S01]  /*5cc0*/  LOP3.LUT R0, R6, 0xff, RZ, 0xc0, !PT ;  /* 0x000000ff06007812 */ /* 0x000fe200078ec0ff */
[----:B------:R-:W-:Y:S01]  /*5cd0*/  FFMA.FTZ R6, R41, UR24, -R12 ;  /* 0x0000001829067c23 */ /* 0x000fe2000801080c */
[----:B------:R-:W-:Y:S01]  /*5ce0*/  PRMT R15, R10, 0x5410, R7 ;  /* 0x000054100a0f7816 */ /* 0x000fe20000000007 */
[----:B------:R-:W1:Y:S01]  /*5cf0*/  LDSM.16.MT88.4 R40, [R177+0xc000] ;  /* 0x00c00000b128783b */ /* 0x000e620000004200 */
[----:B------:R-:W-:Y:S01]  /*5d00*/  PRMT R14, R0, 0x5410, R9 ;  /* 0x00005410000e7816 */ /* 0x000fe20000000009 */
[----:B------:R3:W3:Y:S01]  /*5d10*/  MUFU.EX2 R182, R6 ;  /* 0x0000000600b67308 */ /* 0x0006e20000000800 */
[----:B------:R-:W-:-:S02]  /*5d20*/  LOP3.LUT R0, R17, UR18, R56, 0x96, !PT ;  /* 0x0000001211007c12 */ /* 0x000fc4000f8e9638 */
[----:B------:R-:W-:Y:S02]  /*5d30*/  PRMT R160, R2, 0x7610, R160 ;  /* 0x0000761002a07816 */ /* 0x000fe400000000a0 */
[C---:B------:R-:W-:Y:S02]  /*5d40*/  LOP3.LUT R4, R0.reuse, 0xffff, RZ, 0xc0, !PT ;  /* 0x0000ffff00047812 */ /* 0x040fe400078ec0ff */
[----:B----4-:R-:W-:Y:S02]  /*5d50*/  LOP3.LUT R8, R0, 0xff, RZ, 0xc0, !PT ;  /* 0x000000ff00087812 */ /* 0x010fe400078ec0ff */
[----:B------:R-:W-:Y:S02]  /*5d60*/  SHF.R.U32.HI R4, RZ, 0x8, R4 ;  /* 0x00000008ff047819 */ /* 0x000fe40000011604 */
[--C-:B--2---:R-:W-:Y:S02]  /*5d70*/  SHF.R.U32.HI R5, RZ, 0x10, R0.reuse ;  /* 0x00000010ff057819 */ /* 0x104fe40000011600 */
[----:B------:R-:W-:-:S02]  /*5d80*/  SHF.R.U32.HI R7, RZ, 0x18, R0 ;  /* 0x00000018ff077819 */ /* 0x000fc40000011600 */
[----:B------:R-:W-:Y:S02]  /*5d90*/  LOP3.LUT R0, R5, 0xff, RZ, 0xc0, !PT ;  /* 0x000000ff05007812 */ /* 0x000fe400078ec0ff */
[----:B---3--:R-:W-:Y:S02]  /*5da0*/  PRMT R6, R8, 0x5410, R4 ;  /* 0x0000541008067816 */ /* 0x008fe40000000004 */
[----:B------:R-:W-:Y:S01]  /*5db0*/  F2FP.BF16.F32.PACK_AB R4, R176, R252 ;  /* 0x000000fcb004723e */ /* 0x000fe200000010ff */
[----:B------:R-:W-:Y:S01]  /*5dc0*/  LDSM.16.MT88.4 R8, [R177+0xe000] ;  /* 0x00e00000b108783b */ /* 0x000fe20000004200 */
[----:B------:R-:W-:Y:S02]  /*5dd0*/  PRMT R5, R0, 0x5410, R7 ;  /* 0x0000541000057816 */ /* 0x000fe40000000007 */
[C---:B------:R-:W-:Y:S02]  /*5de0*/  PRMT R156, R4.reuse, 0x7610, R156 ;  /* 0x00007610049c7816 */ /* 0x040fe4000000009c */
[----:B------:R-:W-:Y:S01]  /*5df0*/  PRMT R158, R4, 0x7632, R158 ;  /* 0x00007632049e7816 */ /* 0x000fe2000000009e */
[----:B------:R-:W-:Y:S01]  /*5e00*/  IMAD.U32 R4, RZ, RZ, UR12 ;  /* 0x0000000cff047e24 */ /* 0x000fe2000f8e00ff */
[----:B------:R-:W-:-:S02]  /*5e10*/  F2FP.BF16.F32.PACK_AB R0, R205, R215 ;  /* 0x000000d7cd00723e */ /* 0x000fc400000010ff */
[----:B------:R-:W-:Y:S02]  /*5e20*/  PRMT R159, R2, 0x7632, R159 ;  /* 0x00007632029f7816 */ /* 0x000fe4000000009f */
[C---:B------:R-:W-:Y:S02]  /*5e30*/  PRMT R157, R0.reuse, 0x7610, R157 ;  /* 0x00007610009d7816 */ /* 0x040fe4000000009d */
[----:B------:R-:W-:Y:S02]  /*5e40*/  PRMT R161, R0, 0x7632, R161 ;  /* 0x0000763200a17816 */ /* 0x000fe400000000a1 */
[----:B------:R-:W-:Y:S02]  /*5e50*/  LEA R0, R4, UR12, 0x10 ;  /* 0x0000000c04007c11 */ /* 0x000fe4000f8e80ff */
[----:B------:R-:W-:-:S03]  /*5e60*/  F2FP.BF16.F32.PACK_AB R4, R182, R181 ;  /* 0x000000b5b604723e */ /* 0x000fc600000010ff */
[--C-:B------:R-:W-:Y:S02]  /*5e70*/  HSET2.LE.AND R2, R6, R0.reuse, PT ;  /* 0x0000000006027233 */ /* 0x100fe40003803000 */
[C---:B------:R-:W-:Y:S02]  /*5e80*/  PRMT R163, R4.reuse, 0x7610, R163 ;  /* 0x0000761004a37816 */ /* 0x040fe400000000a3 */
[----:B------:R-:W-:Y:S02]  /*5e90*/  PRMT R162, R4, 0x7632, R162 ;  /* 0x0000763204a27816 */ /* 0x000fe400000000a2 */
[----:B------:R-:W-:Y:S02]  /*5ea0*/  HSET2.LE.AND R5, R5, R0, PT ;  /* 0x0000000005057233 */ /* 0x000fe40003803000 */
[----:B------:R-:W-:Y:S02]  /*5eb0*/  PRMT R4, R156, 0x5410, R158 ;  /* 0x000054109c047816 */ /* 0x000fe4000000009e */
[----:B------:R-:W-:-:S02]  /*5ec0*/  PRMT R6, R157, 0x5410, R161 ;  /* 0x000054109d067816 */ /* 0x000fc400000000a1 */
[----:B------:R-:W-:Y:S02]  /*5ed0*/  LOP3.LUT R4, R2, R4, RZ, 0xc0, !PT ;  /* 0x0000000402047212 */ /* 0x000fe400078ec0ff */
[--C-:B------:R-:W-:Y:S02]  /*5ee0*/  HSET2.LE.AND R2, R15, R0.reuse, PT ;  /* 0x000000000f027233 */ /* 0x100fe40003803000 */
[----:B------:R-:W-:Y:S02]  /*5ef0*/  LOP3.LUT R5, R5, R6, RZ, 0xc0, !PT ;  /* 0x0000000605057212 */ /* 0x000fe400078ec0ff */
[----:B------:R-:W-:Y:S02]  /*5f00*/  PRMT R6, R160, 0x5410, R159 ;  /* 0x00005410a0067816 */ /* 0x000fe4000000009f */
[----:B------:R-:W-:Y:S02]  /*5f10*/  HSET2.LE.AND R7, R14, R0, PT ;  /* 0x000000000e077233 */ /* 0x000fe40003803000 */
[----:B------:R-:W-:-:S02]  /*5f20*/  LOP3.LUT R6, R2, R6, RZ, 0xc0, !PT ;  /* 0x0000000602067212 */ /* 0x000fc400078ec0ff */
[----:B------:R-:W-:-:S04]  /*5f30*/  PRMT R2, R163, 0x5410, R162 ;  /* 0x00005410a3027816 */ /* 0x000fc800000000a2 */
[----:B------:R-:W-:Y:S01]  /*5f40*/  LOP3.LUT R7, R7, R2, RZ, 0xc0, !PT ;  /* 0x0000000207077212 */ /* 0x000fe200078ec0ff */
[----:B------:R-:W-:-:S04]  /*5f50*/  FFMA.FTZ R2, R48, UR24, -R13 ;  /* 0x0000001830027c23 */ /* 0x000fc8000801080d */
[----:B------:R2:W-:Y:S02]  /*5f60*/  MUFU.EX2 R183, R2 ;  /* 0x0000000200b77308 */ /* 0x0005e40000000800 */
[C---:B------:R-:W-:Y:S06]  /*5f70*/  HMMA.16816.F32.BF16 R144, R4.reuse, R24, RZ ;  /* 0x000000180490723c */ /* 0x040fec00000418ff */
[C---:B------:R-:W-:Y:S01]  /*5f80*/  HMMA.16816.F32.BF16 R136, R4.reuse, R26, RZ ;  /* 0x0000001a0488723c */ /* 0x040fe200000418ff */
[----:B------:R-:W3:Y:S05]  /*5f90*/  LDSM.16.MT88.4 R24, [R180+0xe000] ;  /* 0x00e00000b418783b */ /* 0x000eea0000004200 */
[----:B-1----:R-:W-:Y:S01]  /*5fa0*/  HMMA.16816.F32.BF16 R104, R4, R40, RZ ;  /* 0x000000280468723c */ /* 0x002fe200000418ff */
[----:B--2---:R-:W-:-:S05]  /*5fb0*/  FFMA.FTZ R2, R49, UR24, -R13 ;  /* 0x0000001831027c23 */ /* 0x004fca000801080d */
[C---:B------:R-:W-:Y:S01]  /*5fc0*/  HMMA.16816.F32.BF16 R128, R4.reuse, R42, RZ ;  /* 0x0000002a0480723c */ /* 0x040fe200000418ff */
[----:B------:R-:W-:Y:S01]  /*5fd0*/  LDSM.16.MT88.4 R40, [R177+0x10000] ;  /* 0x01000000b128783b */ /* 0x000fe20000004200 */
[----:B------:R1:W2:Y:S04]  /*5fe0*/  MUFU.EX2 R142, R2 ;  /* 0x00000002008e7308 */ /* 0x0002a80000000800 */
[C---:B------:R-:W-:Y:S06]  /*5ff0*/  HMMA.16816.F32.BF16 R132, R4.reuse, R28, RZ ;  /* 0x0000001c0484723c */ /* 0x040fec00000418ff */
[C---:B------:R-:W-:Y:S01]  /*6000*/  HMMA.16816.F32.BF16 R124, R4.reuse, R30, RZ ;  /* 0x0000001e047c723c */ /* 0x040fe200000418ff */
[----:B------:R-:W4:Y:S05]  /*6010*/  LDSM.16.MT88.4 R28, [R179+0xe000] ;  /* 0x00e00000b31c783b */ /* 0x000f2a0000004200 */
[----:B------:R-:W-:Y:S01]  /*6020*/  HMMA.16816.F32.BF16 R120, R4, R32, RZ ;  /* 0x000000200478723c */ /* 0x000fe200000418ff */
[----:B-1----:R-:W-:-:S04]  /*6030*/  FFMA.FTZ R2, R50, UR24, -R13 ;  /* 0x0000001832027c23 */ /* 0x002fc8000801080d */
[----:B------:R1:W-:Y:S01]  /*6040*/  MUFU.EX2 R216, R2 ;  /* 0x0000000200d87308 */ /* 0x0003e20000000800 */
[C---:B------:R-:W-:Y:S01]  /*6050*/  HMMA.16816.F32.BF16 R108, R4.reuse, R34, RZ ;  /* 0x00000022046c723c */ /* 0x040fe200000418ff */
[----:B------:R-:W2:Y:S05]  /*6060*/  LDSM.16.MT88.4 R32, [R178+0x10000] ;  /* 0x01000000b220783b */ /* 0x000eaa0000004200 */
[C---:B---3--:R-:W-:Y:S06]  /*6070*/  HMMA.16816.F32.BF16 R92, R4.reuse, R24, RZ ;  /* 0x00000018045c723c */ /* 0x048fec00000418ff */
[----:B------:R-:W-:Y:S01]  /*6080*/  HMMA.16816.F32.BF16 R80, R4, R26, RZ ;  /* 0x0000001a0450723c */ /* 0x000fe200000418ff */
[----:B------:R-:W3:Y:S01]  /*6090*/  LDSM.16.MT88.4 R24, [R180+0x10000] ;  /* 0x01000000b418783b */ /* 0x000ee20000004200 */
[----:B-1----:R-:W-:-:S04]  /*60a0*/  LOP3.LUT R2, R57, UR4, R18, 0x96, !PT ;  /* 0x0000000439027c12 */ /* 0x002fc8000f8e9612 */
[----:B------:R-:W-:Y:S01]  /*60b0*/  HMMA.16816.F32.BF16 R112, R4, R8, RZ ;  /* 0x000000080470723c */ /* 0x000fe200000418ff */
[----:B------:R-:W-:-:S04]  /*60c0*/  IMAD.WIDE.U32 R14, R2, -0x2daee0ad, RZ ;  /* 0xd2511f53020e7825 */ /* 0x000fc800078e00ff */
[--C-:B------:R-:W-:Y:S01]  /*60d0*/  FFMA.FTZ R2, R64, UR24, -R12.reuse ;  /* 0x0000001840027c23 */ /* 0x100fe2000801080c */
[C---:B------:R-:W-:Y:S01]  /*60e0*/  HMMA.16816.F32.BF16 R88, R4.reuse, R20, RZ ;  /* 0x000000140458723c */ /* 0x040fe200000418ff */
[----:B------:R-:W-:Y:S02]  /*60f0*/  FFMA.FTZ R8, R51, UR24, -R13 ;  /* 0x0000001833087c23 */ /* 0x000fe4000801080d */
[----:B------:R1:W-:Y:S01]  /*6100*/  MUFU.EX2 R203, R2 ;  /* 0x0000000200cb7308 */ /* 0x0003e20000000800 */
[----:B------:R-:W-:Y:S01]  /*6110*/  FFMA.FTZ R9, R65, UR24, -R12 ;  /* 0x0000001841097c23 */ /* 0x000fe2000801080c */
[----:B------:R-:W-:Y:S01]  /*6120*/  SHF.R.U32.HI R18, RZ, 0x18, R14 ;  /* 0x00000018ff127819 */ /* 0x000fe2000001160e */
[----:B------:R-:W-:Y:S01]  /*6130*/  LDSM.16.MT88.4 R48, [R177+0xc800] ;  /* 0x00c80000b130783b */ /* 0x000fe20000004200 */
[----:B------:R-:W-:Y:S01]  /*6140*/  HMMA.16816.F32.BF16 R100, R4, R10, RZ ;  /* 0x0000000a0464723c */ /* 0x000fe200000418ff */
[----:B------:R-:W-:-:S03]  /*6150*/  LOP3.LUT R53, R14, 0xff, RZ, 0xc0, !PT ;  /* 0x000000ff0e357812 */ /* 0x000fc600078ec0ff */
[----:B------:R2:W3:Y:S02]  /*6160*/  MUFU.EX2 R207, R8 ;  /* 0x0000000800cf7308 */ /* 0x0004e40000000800 */
[----:B------:R-:W-:Y:S01]  /*6170*/  HMMA.16816.F32.BF16 R84, R4, R22, RZ ;  /* 0x000000160454723c */ /* 0x000fe200000418ff */
[----:B------:R-:W-:-:S05]  /*6180*/  FFMA.FTZ R10, R67, UR24, -R12 ;  /* 0x00000018430a7c23 */ /* 0x000fca000801080c */
[----:B------:R3:W3:Y:S01]  /*6190*/  MUFU.EX2 R206, R9 ;  /* 0x0000000900ce7308 */ /* 0x0006e20000000800 */
[----:B-1----:R-:W-:Y:S01]  /*61a0*/  LOP3.LUT R2, R14, 0xffff, RZ, 0xc0, !PT ;  /* 0x0000ffff0e027812 */ /* 0x002fe200078ec0ff */
[----:B----4-:R-:W-:Y:S03]  /*61b0*/  HMMA.16816.F32.BF16 R76, R4, R28, RZ ;  /* 0x0000001c044c723c */ /* 0x010fe600000418ff */
[----:B------:R-:W-:-:S03]  /*61c0*/  SHF.R.U32.HI R2, RZ, 0x8, R2 ;  /* 0x00000008ff027819 */ /* 0x000fc60000011602 */
[----:B------:R1:W-:Y:S01]  /*61d0*/  MUFU.EX2 R143, R10 ;  /* 0x0000000a008f7308 */ /* 0x0003e20000000800 */
[----:B--2---:R-:W-:Y:S01]  /*61e0*/  LOP3.LUT R8, R14, 0xff, RZ, 0xc0, !PT ;  /* 0x000000ff0e087812 */ /* 0x004fe200078ec0ff */
[C---:B------:R-:W-:Y:S01]  /*61f0*/  HMMA.16816.F32.BF16 R72, R4.reuse, R30, RZ ;  /* 0x0000001e0448723c */ /* 0x040fe200000418ff */
[----:B------:R-:W-:Y:S02]  /*6200*/  LDSM.16.MT88.4 R28, [R177+0xe800] ;  /* 0x00e80000b11c783b */ /* 0x000fe40000004200 */
[----:B------:R-:W-:Y:S01]  /*6210*/  PRMT R20, R8, 0x5410, R2 ;  /* 0x0000541008147816 */ /* 0x000fe20000000002 */
[----:B------:R-:W-:Y:S01]  /*6220*/  FFMA.FTZ R8, R66, UR24, -R12 ;  /* 0x0000001842087c23 */ /* 0x000fe2000801080c */
[----:B------:R-:W-:Y:S01]  /*6230*/  LOP3.LUT R2, R15, UR25, R38, 0x96, !PT ;  /* 0x000000190f027c12 */ /* 0x000fe2000f8e9626 */
[----:B------:R-:W-:Y:S02]  /*6240*/  HMMA.16816.F32.BF16 R64, R4, R40, RZ ;  /* 0x000000280440723c */ /* 0x000fe400000418ff */
[----:B------:R2:W4:Y:S01]  /*6250*/  MUFU.EX2 R184, R8 ;  /* 0x0000000800b87308 */ /* 0x0005220000000800 */
[----:B---3--:R-:W-:-:S02]  /*6260*/  SHF.R.U32.HI R9, RZ, 0x10, R2 ;  /* 0x00000010ff097819 */ /* 0x008fc40000011602 */
[----:B------:R-:W-:Y:S01]  /*6270*/  LOP3.LUT R19, R2, 0xff, RZ, 0xc0, !PT ;  /* 0x000000ff02137812 */ /* 0x000fe200078ec0ff */
[----:B------:R-:W-:Y:S01]  /*6280*/  HMMA.16816.F32.BF16 R40, R4, R42, RZ ;  /* 0x0000002a0428723c */ /* 0x000fe200000418ff */
[----:B-1----:R-:W-:-:S05]  /*6290*/  SHF.R.U32.HI R10, RZ, 0x18, R2 ;  /* 0x00000018ff0a7819 */ /* 0x002fca0000011602 */
[C---:B------:R-:W-:Y:S06]  /*62a0*/  HMMA.16816.F32.BF16 R60, R4.reuse, R32, RZ ;  /* 0x00000020043c723c */ /* 0x040fec00000418ff */
[C---:B------:R-:W-:Y:S01]  /*62b0*/  HMMA.16816.F32.BF16 R68, R4.reuse, R34, RZ ;  /* 0x000000220444723c */ /* 0x040fe200000418ff */
[----:B--2---:R-:W-:Y:S01]  /*62c0*/  SHF.R.U32.HI R8, RZ, 0x10, R14 ;  /* 0x00000010ff087819 */ /* 0x004fe2000001160e */
[----:B------:R-:W-:Y:S03]  /*62d0*/  LDSM.16.MT88.4 R32, [R178+0xe800] ;  /* 0x00e80000b220783b */ /* 0x000fe60000004200 */
[----:B------:R-:W-:Y:S01]  /*62e0*/  LOP3.LUT R11, R8, 0xff, RZ, 0xc0, !PT ;  /* 0x000000ff080b7812 */ /* 0x000fe200078ec0ff */
[----:B------:R-:W-:Y:S01]  /*62f0*/  HMMA.16816.F32.BF16 R96, R4, R24, RZ ;  /* 0x000000180460723c */ /* 0x000fe200000418ff */
[----:B------:R-:W-:-:S02]  /*6300*/  LOP3.LUT R8, R2, 0xffff, RZ, 0xc0, !PT ;  /* 0x0000ffff02087812 */ /* 0x000fc400078ec0ff */
[----:B------:R-:W-:Y:S02]  /*6310*/  LOP3.LUT R2, R9, 0xff, RZ, 0xc0, !PT ;  /* 0x000000ff09027812 */ /* 0x000fe400078ec0ff */
[----:B------:R-:W-:Y:S01]  /*6320*/  F2FP.BF16.F32.PACK_AB R9, R142, R183 ;  /* 0x000000b78e09723e */ /* 0x000fe200000010ff */
[C---:B------:R-:W-:Y:S01]  /*6330*/  HMMA.16816.F32.BF16 R164, R4.reuse, R26, RZ ;  /* 0x0000001a04a4723c */ /* 0x040fe200000418ff */
[----:B------:R-:W-:Y:S01]  /*6340*/  SHF.R.U32.HI R8, RZ, 0x8, R8 ;  /* 0x00000008ff087819 */ /* 0x000fe20000011608 */
[----:B------:R-:W-:Y:S01]  /*6350*/  LDSM.16.MT88.4 R24, [R178+0xc800] ;  /* 0x00c80000b218783b */ /* 0x000fe20000004200 */
[C---:B------:R-:W-:Y:S02]  /*6360*/  PRMT R155, R9.reuse, 0x7610, R155 ;  /* 0x00007610099b7816 */ /* 0x040fe4000000009b */
[----:B------:R-:W-:Y:S01]  /*6370*/  PRMT R152, R9, 0x7632, R152 ;  /* 0x0000763209987816 */ /* 0x000fe20000000098 */
[----:B------:R-:W-:Y:S01]  /*6380*/  HMMA.16816.F32.BF16 R232, R4, R44, RZ ;  /* 0x0000002c04e8723c */ /* 0x000fe200000418ff */
[----:B------:R-:W-:-:S02]  /*6390*/  PRMT R10, R2, 0x5410, R10 ;  /* 0x00005410020a7816 */ /* 0x000fc4000000000a */
[----:B------:R-:W-:Y:S02]  /*63a0*/  F2FP.BF16.F32.PACK_AB R9, R207, R216 ;  /* 0x000000d8cf09723e */ /* 0x000fe400000010ff */
[----:B------:R-:W-:Y:S01]  /*63b0*/  PRMT R18, R11, 0x5410, R18 ;  /* 0x000054100b127816 */ /* 0x000fe20000000012 */
[----:B------:R-:W-:Y:S01]  /*63c0*/  HMMA.16816.F32.BF16 R208, R4, R46, RZ ;  /* 0x0000002e04d0723c */ /* 0x000fe200000418ff */
[----:B------:R-:W1:Y:S01]  /*63d0*/  LDSM.16.MT88.4 R4, [R179+0xc800] ;  /* 0x00c80000b304783b */ /* 0x000e620000004200 */
[----:B------:R-:W-:Y:S02]  /*63e0*/  PRMT R11, R19, 0x5410, R8 ;  /* 0x00005410130b7816 */ /* 0x000fe40000000008 */
[----:B------:R-:W-:Y:S02]  /*63f0*/  F2FP.BF16.F32.PACK_AB R2, R206, R203 ;  /* 0x000000cbce02723e */ /* 0x000fe400000010ff */
[C---:B------:R-:W-:Y:S02]  /*6400*/  PRMT R151, R9.reuse, 0x7610, R151 ;  /* 0x0000761009977816 */ /* 0x040fe40000000097 */
[----:B------:R-:W-:-:S02]  /*6410*/  PRMT R150, R9, 0x7632, R150 ;  /* 0x0000763209967816 */ /* 0x000fc40000000096 */
[----:B----4-:R-:W-:Y:S02]  /*6420*/  F2FP.BF16.F32.PACK_AB R8, R143, R184 ;  /* 0x000000b88f08723e */ /* 0x010fe400000010ff */
[--C-:B------:R-:W-:Y:S02]  /*6430*/  HSET2.LE.AND R9, R10, R0.reuse, PT ;  /* 0x000000000a097233 */ /* 0x100fe40003803000 */
[--C-:B------:R-:W-:Y:S02]  /*6440*/  HSET2.LE.AND R10, R20, R0.reuse, PT ;  /* 0x00000000140a7233 */ /* 0x100fe40003803000 */
[----:B------:R-:W2:Y:S01]  /*6450*/  LDSM.16.MT88.4 R20, [R180+0xc800] ;  /* 0x00c80000b414783b */ /* 0x000ea20000004200 */
[C---:B------:R-:W-:Y:S02]  /*6460*/  PRMT R154, R2.reuse, 0x7610, R154 ;  /* 0x00007610029a7816 */ /* 0x040fe4000000009a */
[----:B------:R-:W-:Y:S02]  /*6470*/  PRMT R153, R2, 0x7632, R153 ;  /* 0x0000763202997816 */ /* 0x000fe40000000099 */
[----:B------:R-:W-:-:S02]  /*6480*/  HSET2.LE.AND R2, R11, R0, PT ;  /* 0x000000000b027233 */ /* 0x000fc40003803000 */
[C---:B------:R-:W-:Y:S02]  /*6490*/  PRMT R149, R8.reuse, 0x7610, R149 ;  /* 0x0000761008957816 */ /* 0x040fe40000000095 */
[----:B------:R-:W-:Y:S02]  /*64a0*/  PRMT R148, R8, 0x7632, R148 ;  /* 0x0000763208947816 */ /* 0x000fe40000000094 */
[----:B------:R-:W-:Y:S02]  /*64b0*/  PRMT R8, R155, 0x5410, R152 ;  /* 0x000054109b087816 */ /* 0x000fe40000000098 */
[----:B------:R-:W-:Y:S02]  /*64c0*/  PRMT R11, R151, 0x5410, R150 ;  /* 0x00005410970b7816 */ /* 0x000fe40000000096 */
[----:B------:R-:W-:Y:S02]  /*64d0*/  LOP3.LUT R8, R2, R8, RZ, 0xc0, !PT ;  /* 0x0000000802087212 */ /* 0x000fe400078ec0ff */
[----:B------:R-:W-:-:S02]  /*64e0*/  PRMT R2, R154, 0x5410, R153 ;  /* 0x000054109a027816 */ /* 0x000fc40000000099 */
[----:B------:R-:W-:Y:S02]  /*64f0*/  LOP3.LUT R10, R10, R11, RZ, 0xc0, !PT ;  /* 0x0000000b0a0a7212 */ /* 0x000fe400078ec0ff */
[----:B------:R-:W-:Y:S02]  /*6500*/  LOP3.LUT R9, R9, R2, RZ, 0xc0, !PT ;  /* 0x0000000209097212 */ /* 0x000fe400078ec0ff */
[----:B------:R-:W-:Y:S02]  /*6510*/  HSET2.LE.AND R2, R18, R0, PT ;  /* 0x0000000012027233 */ /* 0x000fe40003803000 */
[----:B------:R-:W-:-:S04]  /*6520*/  PRMT R11, R149, 0x5410, R148 ;  /* 0x00005410950b7816 */ /* 0x000fc80000000094 */
[----:B------:R-:W-:Y:S02]  /*6530*/  LOP3.LUT R11, R2, R11, RZ, 0xc0, !PT ;  /* 0x0000000b020b7212 */ /* 0x000fe400078ec0ff */
[----:B------:R-:W-:-:S05]  /*6540*/  LOP3.LUT R2, R59, UR22, RZ, 0x3c, !PT ;  /* 0x000000163b027c12 */ /* 0x000fca000f8e3cff */
[C---:B-1----:R-:W-:Y:S06]  /*6550*/  HMMA.16816.F32.BF16 R120, R8.reuse, R4, R120 ;  /* 0x000000040878723c */ /* 0x042fec0000041878 */
[C---:B------:R-:W-:Y:S01]  /*6560*/  HMMA.16816.F32.BF16 R108, R8.reuse, R6, R108 ;  /* 0x00000006086c723c */ /* 0x040fe2000004186c */
[----:B------:R-:W1:Y:S05]  /*6570*/  LDSM.16.MT88.4 R4, [R180+0xe800] ;  /* 0x00e80000b404783b */ /* 0x000e6a0000004200 */
[C---:B--2---:R-:W-:Y:S06]  /*6580*/  HMMA.16816.F32.BF16 R244, R8.reuse, R20, R132 ;  /* 0x0000001408f4723c */ /* 0x044fec0000041884 */
[C---:B------:R-:W-:Y:S01]  /*6590*/  HMMA.16816.F32.BF16 R224, R8.reuse, R22, R124 ;  /* 0x0000001608e0723c */ /* 0x040fe2000004187c */
[----:B------:R-:W2:Y:S05]  /*65a0*/  LDSM.16.MT88.4 R20, [R179+0xe800] ;  /* 0x00e80000b314783b */ /* 0x000eaa0000004200 */
[----:B------:R-:W-:Y:S01]  /*65b0*/  HMMA.16816.F32.BF16 R240, R8, R28, R112 ;  /* 0x0000001c08f0723c */ /* 0x000fe20000041870 */
[----:B------:R-:W-:-:S02]  /*65c0*/  IMAD.MOV.U32 R127, RZ, RZ, R207 ;  /* 0x000000ffff7f7224 */ /* 0x000fc400078e00cf */
[----:B------:R-:W-:Y:S02]  /*65d0*/  IMAD.MOV.U32 R124, RZ, RZ, R206 ;  /* 0x000000ffff7c7224 */ /* 0x000fe400078e00ce */
[----:B------:R-:W-:Y:S01]  /*65e0*/  IMAD.MOV.U32 R125, RZ, RZ, R181 ;  /* 0x000000ffff7d7224 */ /* 0x000fe200078e00b5 */
[C---:B------:R-:W-:Y:S01]  /*65f0*/  HMMA.16816.F32.BF16 R220, R8.reuse, R30, R100 ;  /* 0x0000001e08dc723c */ /* 0x040fe20000041864 */
[----:B------:R-:W3:Y:S01]  /*6600*/  LDSM.16.MT88.4 R28, [R178+0x10800] ;  /* 0x01080000b21c783b */ /* 0x000ee20000004200 */
[----:B------:R-:W-:Y:S02]  /*6610*/  IMAD.MOV.U32 R115, RZ, RZ, R205 ;  /* 0x000000ffff737224 */ /* 0x000fe400078e00cd */
[----:B------:R-:W-:Y:S02]  /*6620*/  IMAD.MOV.U32 R114, RZ, RZ, R204 ;  /* 0x000000ffff727224 */ /* 0x000fe400078e00cc */
[----:B------:R-:W-:Y:S01]  /*6630*/  HMMA.16816.F32.BF16 R228, R8, R50, R128 ;  /* 0x0000003208e4723c */ /* 0x000fe20000041880 */
[----:B------:R-:W-:-:S02]  /*6640*/  IMAD.MOV.U32 R113, RZ, RZ, R124 ;  /* 0x000000ffff717224 */ /* 0x000fc400078e007c */
[----:B------:R-:W-:Y:S02]  /*6650*/  IMAD.MOV.U32 R181, RZ, RZ, R213 ;  /* 0x000000ffffb57224 */ /* 0x000fe400078e00d5 */
[----:B------:R-:W-:Y:S01]  /*6660*/  IMAD.MOV.U32 R126, RZ, RZ, R212 ;  /* 0x000000ffff7e7224 */ /* 0x000fe200078e00d4 */
[C---:B------:R-:W-:Y:S01]  /*6670*/  HMMA.16816.F32.BF16 R128, R8.reuse, R24, R144 ;  /* 0x000000180880723c */ /* 0x040fe20000041890 */
[----:B------:R-:W-:Y:S02]  /*6680*/  IMAD.MOV.U32 R50, RZ, RZ, R214 ;  /* 0x000000ffff327224 */ /* 0x000fe400078e00d6 */
[----:B------:R-:W-:Y:S02]  /*6690*/  IMAD.MOV.U32 R124, RZ, RZ, R125 ;  /* 0x000000ffff7c7224 */ /* 0x000fe400078e007d */
[----:B------:R-:W-:Y:S01]  /*66a0*/  IMAD.MOV.U32 R125, RZ, RZ, R50 ;  /* 0x000000ffff7d7224 */ /* 0x000fe200078e0032 */
[----:B-1----:R-:W-:Y:S01]  /*66b0*/  HMMA.16816.F32.BF16 R236, R8, R4, R92 ;  /* 0x0000000408ec723c */ /* 0x002fe2000004185c */
[----:B------:R-:W-:-:S05]  /*66c0*/  IMAD.MOV.U32 R55, RZ, RZ, R124 ;  /* 0x000000ffff377224 */ /* 0x000fca00078e007c */
[C---:B------:R-:W-:Y:S01]  /*66d0*/  HMMA.16816.F32.BF16 R44, R8.reuse, R26, R136 ;  /* 0x0000001a082c723c */ /* 0x040fe20000041888 */
[----:B------:R-:W-:Y:S01]  /*66e0*/  IMAD.WIDE.U32 R4, R2, -0x326172a9, RZ ;  /* 0xcd9e8d5702047825 */ /* 0x000fe200078e00ff */
[----:B------:R-:W1:Y:S01]  /*66f0*/  LDSM.16.MT88.4 R24, [R177+0x10800] ;  /* 0x01080000b118783b */ /* 0x000e620000004200 */
[----:B------:R-:W-:Y:S02]  /*6700*/  LOP3.LUT R92, R14, 0xffff, RZ, 0xc0, !PT ;  /* 0x0000ffff0e5c7812 */ /* 0x000fe400078ec0ff */
[----:B------:R-:W-:Y:S01]  /*6710*/  IMAD.MOV.U32 R94, RZ, RZ, R216 ;  /* 0x000000ffff5e7224 */ /* 0x000fe200078e00d8 */
[----:B------:R-:W-:Y:S01]  /*6720*/  LOP3.LUT R5, R5, UR17, R54, 0x96, !PT ;  /* 0x0000001105057c12 */ /* 0x000fe2000f8e9636 */
[----:B------:R-:W-:Y:S01]  /*6730*/  HMMA.16816.F32.BF16 R216, R8, R6, R80 ;  /* 0x0000000608d8723c */ /* 0x000fe20000041850 */
[----:B------:R-:W-:Y:S01]  /*6740*/  LOP3.LUT R2, R37, UR16, R4, 0x96, !PT ;  /* 0x0000001025027c12 */ /* 0x000fe2000f8e9604 */
[----:B------:R-:W-:Y:S02]  /*6750*/  IMAD.MOV.U32 R93, RZ, RZ, R215 ;  /* 0x000000ffff5d7224 */ /* 0x000fe400078e00d7 */
[----:B------:R-:W-:-:S02]  /*6760*/  IMAD.WIDE.U32 R4, R5, -0x2daee0ad, RZ ;  /* 0xd2511f5305047825 */ /* 0x000fc400078e00ff */
[----:B--2---:R-:W-:Y:S02]  /*6770*/  HMMA.16816.F32.BF16 R132, R8, R20, R76 ;  /* 0x000000140884723c */ /* 0x004fe4000004184c */
[----:B------:R-:W-:Y:S01]  /*6780*/  IMAD.WIDE.U32 R6, R2, -0x2daee0ad, RZ ;  /* 0xd2511f5302067825 */ /* 0x000fe200078e00ff */
[----:B------:R-:W-:-:S03]  /*6790*/  LOP3.LUT R2, R5, UR11, R52, 0x96, !PT ;  /* 0x0000000b05027c12 */ /* 0x000fc6000f8e9634 */
[----:B------:R-:W-:Y:S01]  /*67a0*/  HMMA.16816.F32.BF16 R144, R8, R22, R72 ;  /* 0x000000160890723c */ /* 0x000fe20000041848 */
[----:B------:R-:W-:Y:S01]  /*67b0*/  LOP3.LUT R20, R7, UR9, R4, 0x96, !PT ;  /* 0x0000000907147c12 */ /* 0x000fe2000f8e9604 */
[----:B------:R-:W-:-:S04]  /*67c0*/  IMAD.WIDE.U32 R18, R2, -0x326172a9, RZ ;  /* 0xcd9e8d5702127825 */ /* 0x000fc800078e00ff */
[----:B------:R-:W-:Y:S01]  /*67d0*/  IMAD.WIDE.U32 R20, R20, -0x326172a9, RZ ;  /* 0xcd9e8d5714147825 */ /* 0x000fe200078e00ff */
[----:B------:R-:W-:Y:S01]  /*67e0*/  LOP3.LUT R22, R5, UR11, R52, 0x96, !PT ;  /* 0x0000000b05167c12 */ /* 0x000fe2000f8e9634 */
[C---:B------:R-:W-:Y:S01]  /*67f0*/  HMMA.16816.F32.BF16 R248, R8.reuse, R48, R104 ;  /* 0x0000003008f8723c */ /* 0x040fe20000041868 */
[----:B------:R-:W-:Y:S02]  /*6800*/  LOP3.LUT R5, R19, UR10, R36, 0x96, !PT ;  /* 0x0000000a13057c12 */ /* 0x000fe4000f8e9624 */
[----:B------:R-:W-:Y:S02]  /*6810*/  LOP3.LUT R2, R21, UR8, R18, 0x96, !PT ;  /* 0x0000000815027c12 */ /* 0x000fe4000f8e9612 */
[----:B------:R-:W-:Y:S01]  /*6820*/  LOP3.LUT R18, R7, UR9, R4, 0x96, !PT ;  /* 0x0000000907127c12 */ /* 0x000fe2000f8e9604 */
[----:B------:R-:W-:Y:S01]  /*6830*/  HMMA.16816.F32.BF16 R104, R8, R32, R88 ;  /* 0x000000200868723c */ /* 0x000fe20000041858 */
[----:B------:R-:W-:Y:S01]  /*6840*/  IMAD.WIDE.U32 R4, R5, -0x2daee0ad, RZ ;  /* 0xd2511f5305047825 */ /* 0x000fe200078e00ff */
[----:B------:R-:W-:-:S03]  /*6850*/  LOP3.LUT R52, R15, UR25, R38, 0x96, !PT ;  /* 0x000000190f347c12 */ /* 0x000fc6000f8e9626 */
[----:B------:R-:W-:Y:S01]  /*6860*/  IMAD.WIDE.U32 R48, R2, -0x2daee0ad, RZ ;  /* 0xd2511f5302307825 */ /* 0x000fe200078e00ff */
[C---:B------:R-:W-:Y:S01]  /*6870*/  HMMA.16816.F32.BF16 R100, R8.reuse, R34, R84 ;  /* 0x000000220864723c */ /* 0x040fe20000041854 */
[----:B------:R-:W2:Y:S01]  /*6880*/  LDSM.16.MT88.4 R32, [R180+0x10800] ;  /* 0x01080000b420783b */ /* 0x000ea20000004200 */
[----:B------:R-:W-:Y:S01]  /*6890*/  LOP3.LUT R7, R5, UR7, R6, 0x96, !PT ;  /* 0x0000000705077c12 */ /* 0x000fe2000f8e9606 */
[----:B------:R-:W-:Y:S01]  /*68a0*/  IMAD.WIDE.U32 R18, R18, -0x326172a9, RZ ;  /* 0xcd9e8d5712127825 */ /* 0x000fe200078e00ff */
[----:B------:R-:W-:Y:S02]  /*68b0*/  LOP3.LUT R2, R49, UR6, R4, 0x96, !PT ;  /* 0x0000000631027c12 */ /* 0x000fe4000f8e9604 */
[----:B---3--:R-:W-:Y:S01]  /*68c0*/  HMMA.16816.F32.BF16 R204, R8, R28, R60 ;  /* 0x0000001c08cc723c */ /* 0x008fe2000004183c */
[----:B------:R-:W-:Y:S01]  /*68d0*/  IMAD.WIDE.U32 R4, R22, -0x326172a9, RZ ;  /* 0xcd9e8d5716047825 */ /* 0x000fe200078e00ff */
[----:B------:R-:W-:-:S04]  /*68e0*/  SHF.R.U32.HI R84, RZ, 0x10, R14 ;  /* 0x00000010ff547819 */ /* 0x000fc8000001160e */
[----:B------:R-:W-:Y:S01]  /*68f0*/  LOP3.LUT R21, R5, UR10, R36, 0x96, !PT ;  /* 0x0000000a05157c12 */ /* 0x000fe2000f8e9624 */
[C---:B-1----:R-:W-:Y:S01]  /*6900*/  HMMA.16816.F32.BF16 R212, R8.reuse, R24, R64 ;  /* 0x0000001808d4723c */ /* 0x042fe20000041840 */
[----:B------:R-:W-:Y:S01]  /*6910*/  SHF.R.U32.HI R63, RZ, 0x18, R14 ;  /* 0x00000018ff3f7819 */ /* 0x000fe2000001160e */
[----:B------:R-:W-:Y:S01]  /*6920*/  IMAD.WIDE.U32 R14, R7, -0x326172a9, RZ ;  /* 0xcd9e8d57070e7825 */ /* 0x000fe200078e00ff */
[----:B------:R-:W-:Y:S02]  /*6930*/  LOP3.LUT R19, R19, UR8, R4, 0x96, !PT ;  /* 0x0000000813137c12 */ /* 0x000fe4000f8e9604 */
[----:B------:R-:W-:Y:S01]  /*6940*/  LOP3.LUT R60, R17, UR18, R56, 0x96, !PT ;  /* 0x00000012113c7c12 */ /* 0x000fe2000f8e9638 */
[----:B------:R-:W-:Y:S01]  /*6950*/  IMAD.WIDE.U32 R4, R2, -0x326172a9, RZ ;  /* 0xcd9e8d5702047825 */ /* 0x000fe200078e00ff */
[----:B------:R-:W-:Y:S01]  /*6960*/  LOP3.LUT R51, R15, UR4, R20, 0x96, !PT ;  /* 0x000000040f337c12 */ /* 0x000fe2000f8e9614 */
[----:B------:R-:W-:Y:S01]  /*6970*/  HMMA.16816.F32.BF16 R80, R8, R30, R68 ;  /* 0x0000001e0850723c */ /* 0x000fe20000041844 */
[----:B------:R-:W-:-:S02]  /*6980*/  LOP3.LUT R62, R16, 0xff, RZ, 0xc0, !PT ;  /* 0x000000ff103e7812 */ /* 0x000fc400078ec0ff */
[----:B------:R-:W-:Y:S01]  /*6990*/  LOP3.LUT R24, R5, UR18, R14, 0x96, !PT ;  /* 0x0000001205187c12 */ /* 0x000fe2000f8e960e */
[----:B------:R-:W-:Y:S01]  /*69a0*/  IMAD.WIDE.U32 R14, R19, -0x2daee0ad, RZ ;  /* 0xd2511f53130e7825 */ /* 0x000fe200078e00ff */
[C---:B------:R-:W-:Y:S01]  /*69b0*/  LOP3.LUT R23, R4.reuse, 0xff, RZ, 0xc0, !PT ;  /* 0x000000ff04177812 */ /* 0x040fe200078ec0ff */
[----:B------:R-:W-:Y:S01]  /*69c0*/  HMMA.16816.F32.BF16 R88, R8, R26, R40 ;  /* 0x0000001a0858723c */ /* 0x000fe20000041828 */
[----:B------:R-:W-:Y:S02]  /*69d0*/  LOP3.LUT R50, R4, 0xffff, RZ, 0xc0, !PT ;  /* 0x0000ffff04327812 */ /* 0x000fe400078ec0ff */
[--C-:B------:R-:W-:Y:S02]  /*69e0*/  SHF.R.U32.HI R49, RZ, 0x10, R4.reuse ;  /* 0x00000010ff317819 */ /* 0x100fe40000011604 */
[----:B------:R-:W-:Y:S01]  /*69f0*/  SHF.R.U32.HI R22, RZ, 0x18, R4 ;  /* 0x00000018ff167819 */ /* 0x000fe20000011604 */
[----:B------:R-:W-:Y:S01]  /*6a00*/  IMAD.WIDE.U32 R4, R21, -0x2daee0ad, RZ ;  /* 0xd2511f5315047825 */ /* 0x000fe200078e00ff */
[----:B------:R-:W-:-:S02]  /*6a10*/  LOP3.LUT R61, R16, 0xffff, RZ, 0xc0, !PT ;  /* 0x0000ffff103d7812 */ /* 0x000fc400078ec0ff */
[----:B------:R-:W-:Y:S02]  /*6a20*/  SHF.R.U32.HI R28, RZ, 0x10, R16 ;  /* 0x00000010ff1c7819 */ /* 0x000fe40000011610 */
[----:B------:R-:W-:Y:S02]  /*6a30*/  LOP3.LUT R6, R5, UR7, R6, 0x96, !PT ;  /* 0x0000000705067c12 */ /* 0x000fe4000f8e9606 */
[----:B------:R-:W-:Y:S01]  /*6a40*/  LOP3.LUT R2, R15, UR6, R4, 0x96, !PT ;  /* 0x000000060f027c12 */ /* 0x000fe2000f8e9604 */
[----:B--2---:R-:W-:Y:S01]  /*6a50*/  HMMA.16816.F32.BF16 R72, R8, R32, R96 ;  /* 0x000000200848723c */ /* 0x004fe20000041860 */
[----:B------:R-:W-:Y:S01]  /*6a60*/  ISETP.LE.U32.AND P1, PT, R22, UR12, PT ;  /* 0x0000000c16007c0c */ /* 0x000fe2000bf23070 */
[----:B------:R-:W-:Y:S01]  /*6a70*/  IMAD.WIDE.U32 R6, R6, -0x326172a9, RZ ;  /* 0xcd9e8d5706067825 */ /* 0x000fe200078e00ff */
[----:B------:R-:W-:Y:S01]  /*6a80*/  ISETP.LE.U32.AND P3, PT, R23, UR12, PT ;  /* 0x0000000c17007c0c */ /* 0x000fe2000bf63070 */
[----:B------:R-:W-:Y:S02]  /*6a90*/  USHF.L.U32 UR34, UR19, 0x3, URZ ;  /* 0x0000000313227899 */ /* 0x000fe4000800063f */
[----:B------:R-:W-:Y:S01]  /*6aa0*/  IMAD.WIDE.U32 R4, R2, -0x326172a9, RZ ;  /* 0xcd9e8d5702047825 */ /* 0x000fe200078e00ff */
[----:B------:R-:W-:-:S03]  /*6ab0*/  LOP3.LUT R2, R7, UR4, R18, 0x96, !PT ;  /* 0x0000000407027c12 */ /* 0x000fc6000f8e9612 */
[----:B------:R-:W-:Y:S01]  /*6ac0*/  FFMA.FTZ R7, R201, UR24, -R13 ;  /* 0x00000018c9077c23 */ /* 0x000fe2000801080d */
[----:B------:R-:W-:Y:S01]  /*6ad0*/  HMMA.16816.F32.BF16 R40, R8, R34, R164 ;  /* 0x000000220828723c */ /* 0x000fe200000418a4 */
[----:B------:R-:W-:Y:S01]  /*6ae0*/  IMAD.MOV.U32 R96, RZ, RZ, R114 ;  /* 0x000000ffff607224 */ /* 0x000fe200078e0072 */
[----:B------:R-:W-:Y:S01]  /*6af0*/  LOP3.LUT R6, R5, UR18, R6, 0x96, !PT ;  /* 0x0000001205067c12 */ /* 0x000fe2000f8e9606 */
[----:B------:R-:W-:Y:S01]  /*6b00*/  IMAD.MOV.U32 R114, RZ, RZ, R115 ;  /* 0x000000ffff727224 */ /* 0x000fe200078e0073 */
[C---:B------:R-:W-:Y:S01]  /*6b10*/  LOP3.LUT R15, R4.reuse, 0xffff, RZ, 0xc0, !PT ;  /* 0x0000ffff040f7812 */ /* 0x040fe200078ec0ff */
[----:B------:R-:W-:Y:S01]  /*6b20*/  IMAD.MOV.U32 R115, RZ, RZ, R252 ;  /* 0x000000ffff737224 */ /* 0x000fe200078e00fc */
[----:B------:R-:W-:Y:S01]  /*6b30*/  LOP3.LUT R21, R4, 0xff, RZ, 0xc0, !PT ;  /* 0x000000ff04157812 */ /* 0x000fe200078ec0ff */
[----:B------:R1:W2:Y:S01]  /*6b40*/  MUFU.EX2 R29, R7 ;  /* 0x00000007001d7308 */ /* 0x0002a20000000800 */
[--C-:B------:R-:W-:Y:S01]  /*6b50*/  SHF.R.U32.HI R20, RZ, 0x10, R4.reuse ;  /* 0x00000010ff147819 */ /* 0x100fe20000011604 */
[----:B------:R-:W-:Y:S01]  /*6b60*/  IMAD.MOV.U32 R165, RZ, RZ, R203 ;  /* 0x000000ffffa57224 */ /* 0x000fe200078e00cb */
[----:B------:R-:W-:Y:S01]  /*6b70*/  SHF.R.U32.HI R19, RZ, 0x18, R4 ;  /* 0x00000018ff137819 */ /* 0x000fe20000011604 */
[----:B------:R-:W-:Y:S01]  /*6b80*/  IMAD.WIDE.U32 R4, R2, -0x2daee0ad, RZ ;  /* 0xd2511f5302047825 */ /* 0x000fe200078e00ff */
[----:B------:R-:W-:Y:S01]  /*6b90*/  SHF.R.U32.HI R252, RZ, 0x18, R16 ;  /* 0x00000018fffc7819 */ /* 0x000fe20000011610 */
[----:B------:R-:W-:-:S02]  /*6ba0*/  ULDC.64 UR6, c[0x0][0x2a8] ;  /* 0x0000aa0000067ab9 */ /* 0x000fc40000000a00 */
[----:B------:R-:W-:Y:S01]  /*6bb0*/  IMAD.MOV.U32 R201, RZ, RZ, R113 ;  /* 0x000000ffffc97224 */ /* 0x000fe200078e0071 */
[----:B------:R-:W-:Y:S02]  /*6bc0*/  LOP3.LUT R2, R5, UR25, R14, 0x96, !PT ;  /* 0x0000001905027c12 */ /* 0x000fe4000f8e960e */
[C---:B------:R-:W-:Y:S02]  /*6bd0*/  LOP3.LUT R14, R4.reuse, 0xffff, RZ, 0xc0, !PT ;  /* 0x0000ffff040e7812 */ /* 0x040fe400078ec0ff */
[----:B------:R-:W-:Y:S02]  /*6be0*/  LOP3.LUT R18, R4, 0xff, RZ, 0xc0, !PT ;  /* 0x000000ff04127812 */ /* 0x000fe400078ec0ff */
[--C-:B------:R-:W-:Y:S02]  /*6bf0*/  SHF.R.U32.HI R17, RZ, 0x10, R4.reuse ;  /* 0x00000010ff117819 */ /* 0x100fe40000011604 */
[----:B------:R-:W-:Y:S01]  /*6c00*/  SHF.R.U32.HI R16, RZ, 0x18, R4 ;  /* 0x00000018ff107819 */ /* 0x000fe20000011604 */
[----:B------:R-:W-:Y:S01]  /*6c10*/  FFMA.FTZ R4, R117, UR24, -R13 ;  /* 0x0000001875047c23 */ /* 0x000fe2000801080d */
[----:B------:R-:W-:Y:S01]  /*6c20*/  SHF.R.U32.HI R5, RZ, 0x8, R15 ;  /* 0x00000008ff057819 */ /* 0x000fe2000001160f */
[----:B-1----:R-:W-:Y:S01]  /*6c30*/  FFMA.FTZ R7, R118, UR24, -R13 ;  /* 0x0000001876077c23 */ /* 0x002fe2000801080d */
[----:B--2---:R-:W-:Y:S01]  /*6c40*/  IMAD.MOV.U32 R166, RZ, RZ, R29 ;  /* 0x000000ffffa67224 */ /* 0x004fe200078e001d */
[----:B------:R1:W2:Y:S01]  /*6c50*/  MUFU.EX2 R30, R4 ;  /* 0x00000004001e7308 */ /* 0x0002a20000000800 */
[----:B------:R-:W-:-:S02]  /*6c60*/  PRMT R22, R21, 0x5410, R5 ;  /* 0x0000541015167816 */ /* 0x000fc40000000005 */
[----:B------:R-:W-:Y:S02]  /*6c70*/  SHF.R.U32.HI R5, RZ, 0x8, R14 ;  /* 0x00000008ff057819 */ /* 0x000fe4000001160e */
[----:B------:R-:W-:-:S03]  /*6c80*/  LOP3.LUT R14, R6, 0xff, RZ, 0xc0, !PT ;  /* 0x000000ff060e7812 */ /* 0x000fc600078ec0ff */
[----:B------:R3:W-:Y:S01]  /*6c90*/  MUFU.EX2 R97, R7 ;  /* 0x0000000700617308 */ /* 0x0007e20000000800 */
[----:B-1----:R-:W-:Y:S01]  /*6ca0*/  LOP3.LUT R4, R20, 0xff, RZ, 0xc0, !PT ;  /* 0x000000ff14047812 */ /* 0x002fe200078ec0ff */
[----:B--2---:R-:W-:Y:S01]  /*6cb0*/  IMAD.MOV.U32 R167, RZ, RZ, R30 ;  /* 0x000000ffffa77224 */ /* 0x004fe200078e001e */
[----:B------:R-:W-:Y:S01]  /*6cc0*/  PRMT R20, R18, 0x5410, R5 ;  /* 0x0000541012147816 */ /* 0x000fe20000000005 */
[----:B------:R-:W-:Y:S01]  /*6cd0*/  FFMA.FTZ R5, R140, UR24, -R13 ;  /* 0x000000188c057c23 */ /* 0x000fe2000801080d */
[----:B------:R-:W-:Y:S01]  /*6ce0*/  PRMT R21, R4, 0x5410, R19 ;  /* 0x0000541004157816 */ /* 0x000fe20000000013 */
[----:B------:R-:W-:Y:S02]  /*6cf0*/  FFMA.FTZ R4, R119, UR24, -R13 ;  /* 0x0000001877047c23 */ /* 0x000fe4000801080d */
[----:B------:R1:W-:Y:S01]  /*6d00*/  MUFU.EX2 R99, R5 ;  /* 0x0000000500637308 */ /* 0x0003e20000000800 */
[----:B---3--:R-:W-:-:S07]  /*6d10*/  SHF.R.U32.HI R7, RZ, 0x18, R6 ;  /* 0x00000018ff077819 */ /* 0x008fce0000011606 */
[----:B------:R2:W-:Y:S01]  /*6d20*/  MUFU.EX2 R36, R4 ;  /* 0x0000000400247308 */ /* 0x0005e20000000800 */
[----:B-1----:R-:W-:Y:S02]  /*6d30*/  SHF.R.U32.HI R5, RZ, 0x10, R6 ;  /* 0x00000010ff057819 */ /* 0x002fe40000011606 */
[----:B--2---:R-:W-:-:S04]  /*6d40*/  LOP3.LUT R4, R17, 0xff, RZ, 0xc0, !PT ;  /* 0x000000ff11047812 */ /* 0x004fc800078ec0ff */
[----:B------:R-:W-:Y:S02]  /*6d50*/  PRMT R17, R4, 0x5410, R16 ;  /* 0x0000541004117816 */ /* 0x000fe40000000010 */
[----:B------:R-:W-:Y:S02]  /*6d60*/  LOP3.LUT R4, R6, 0xffff, RZ, 0xc0, !PT ;  /* 0x0000ffff06047812 */ /* 0x000fe400078ec0ff */
[----:B------:R-:W-:Y:S02]  /*6d70*/  HSET2.LE.AND R16, R20, R0, PT ;  /* 0x0000000014107233 */ /* 0x000fe40003803000 */
[----:B------:R-:W-:Y:S02]  /*6d80*/  SHF.R.U32.HI R6, RZ, 0x8, R4 ;  /* 0x00000008ff067819 */ /* 0x000fe40000011604 */
[----:B------:R-:W-:Y:S01]  /*6d90*/  LOP3.LUT R4, R5, 0xff, RZ, 0xc0, !PT ;  /* 0x000000ff05047812 */ /* 0x000fe200078ec0ff */
[----:B------:R-:W-:Y:S01]  /*6da0*/  FFMA.FTZ R5, R168, UR24, -R13 ;  /* 0x00000018a8057c23 */ /* 0x000fe2000801080d */
[----:B------:R-:W-:Y:S01]  /*6db0*/  PRMT R19, R14, 0x5410, R6 ;  /* 0x000054100e137816 */ /* 0x000fe20000000006 */
[----:B------:R-:W-:Y:S01]  /*6dc0*/  IMAD.MOV.U32 R168, RZ, RZ, R114 ;  /* 0x000000ffffa87224 */ /* 0x000fe200078e0072 */
[----:B------:R-:W-:Y:S01]  /*6dd0*/  PRMT R18, R4, 0x5410, R7 ;  /* 0x0000541004127816 */ /* 0x000fe20000000007 */
[----:B------:R1:W-:Y:S01]  /*6de0*/  MUFU.EX2 R23, R5 ;  /* 0x0000000500177308 */ /* 0x0003e20000000800 */
[C---:B------:R-:W-:Y:S01]  /*6df0*/  LOP3.LUT R4, R2.reuse, 0xffff, RZ, 0xc0, !PT ;  /* 0x0000ffff02047812 */ /* 0x040fe200078ec0ff */
[----:B------:R-:W-:Y:S01]  /*6e00*/  IMAD.MOV.U32 R114, RZ, RZ, R143 ;  /* 0x000000ffff727224 */ /* 0x000fe200078e008f */
[----:B------:R-:W-:-:S02]  /*6e10*/  LOP3.LUT R6, R2, 0xff, RZ, 0xc0, !PT ;  /* 0x000000ff02067812 */ /* 0x000fc400078ec0ff */
[----:B------:R-:W-:Y:S02]  /*6e20*/  SHF.R.U32.HI R7, RZ, 0x8, R4 ;  /* 0x00000008ff077819 */ /* 0x000fe40000011604 */
[----:B------:R-:W-:Y:S02]  /*6e30*/  SHF.R.U32.HI R4, RZ, 0x18, R2 ;  /* 0x00000018ff047819 */ /* 0x000fe40000011602 */
[----:B------:R-:W-:Y:S02]  /*6e40*/  PRMT R14, R6, 0x5410, R7 ;  /* 0x00005410060e7816 */ /* 0x000fe40000000007 */
[--C-:B------:R-:W-:Y:S02]  /*6e50*/  HSET2.LE.AND R6, R22, R0.reuse, PT ;  /* 0x0000000016067233 */ /* 0x100fe40003803000 */
[--C-:B------:R-:W-:Y:S02]  /*6e60*/  HSET2.LE.AND R7, R21, R0.reuse, PT ;  /* 0x0000000015077233 */ /* 0x100fe40003803000 */
[----:B------:R-:W-:Y:S01]  /*6e70*/  HSET2.LE.AND R17, R17, R0, PT ;  /* 0x0000000011117233 */ /* 0x000fe20003803000 */
[----:B-1----:R-:W-:Y:S01]  /*6e80*/  FFMA.FTZ R5, R169, UR24, -R13 ;  /* 0x00000018a9057c23 */ /* 0x002fe2000801080d */
[----:B------:R-:W-:-:S02]  /*6e90*/  IMAD.MOV.U32 R169, RZ, RZ, R115 ;  /* 0x000000ffffa97224 */ /* 0x000fc400078e0073 */
[----:B------:R-:W-:Y:S01]  /*6ea0*/  FFMA.FTZ R13, R141, UR24, -R13 ;  /* 0x000000188d0d7c23 */ /* 0x000fe2000801080d */
[----:B------:R-:W-:Y:S02]  /*6eb0*/  IMAD.MOV.U32 R115, RZ, RZ, R181 ;  /* 0x000000ffff737224 */ /* 0x000fe400078e00b5 */
[----:B------:R1:W-:Y:S02]  /*6ec0*/  MUFU.EX2 R181, R5 ;  /* 0x0000000500b57308 */ /* 0x0003e40000000800 */
[----:B------:R-:W-:-:S06]  /*6ed0*/  IMAD.MOV.U32 R54, RZ, RZ, R115 ;  /* 0x000000ffff367224 */ /* 0x000fcc00078e0073 */
[----:B------:R2:W-:Y:S01]  /*6ee0*/  MUFU.EX2 R143, R13 ;  /* 0x0000000d008f7308 */ /* 0x0005e20000000800 */
[----:B-1----:R-:W-:-:S04]  /*6ef0*/  SHF.R.U32.HI R5, RZ, 0x10, R2 ;  /* 0x00000010ff057819 */ /* 0x002fc80000011602 */
[----:B------:R-:W-:Y:S02]  /*6f00*/  LOP3.LUT R2, R5, 0xff, RZ, 0xc0, !PT ;  /* 0x000000ff05027812 */ /* 0x000fe400078ec0ff */
[--C-:B------:R-:W-:Y:S01]  /*6f10*/  HSET2.LE.AND R5, R18, R0.reuse, PT ;  /* 0x0000000012057233 */ /* 0x100fe20003803000 */
[----:B------:R-:W-:Y:S01]  /*6f20*/  FFMA.FTZ R18, R174, UR24, -R12 ;  /* 0x00000018ae127c23 */ /* 0x000fe2000801080c */
[----:B------:R-:W-:Y:S01]  /*6f30*/  PRMT R15, R2, 0x5410, R4 ;  /* 0x00005410020f7816 */ /* 0x000fe20000000004 */
[----:B------:R-:W-:Y:S01]  /*6f40*/  FFMA.FTZ R4, R202, UR24, -R12 ;  /* 0x00000018ca047c23 */ /* 0x000fe2000801080c */
[----:B------:R-:W-:Y:S01]  /*6f50*/  LOP3.LUT R2, R24, 0xffff, RZ, 0xc0, !PT ;  /* 0x0000ffff18027812 */ /* 0x000fe200078ec0ff */
[----:B------:R-:W-:Y:S01]  /*6f60*/  IMAD.MOV.U32 R174, RZ, RZ, R127 ;  /* 0x000000ffffae7224 */ /* 0x000fe200078e007f */
[--C-:B--2---:R-:W-:Y:S01]  /*6f70*/  HSET2.LE.AND R13, R14, R0.reuse, PT ;  /* 0x000000000e0d7233 */ /* 0x104fe20003803000 */
[----:B------:R1:W2:Y:S01]  /*6f80*/  MUFU.EX2 R31, R4 ;  /* 0x00000004001f7308 */ /* 0x0002a20000000800 */
[----:B------:R-:W-:Y:S01]  /*6f90*/  SHF.R.U32.HI R2, RZ, 0x8, R2 ;  /* 0x00000008ff027819 */ /* 0x000fe20000011602 */
[----:B------:R-:W-:Y:S01]  /*6fa0*/  FFMA.FTZ R14, R175, UR24, -R12 ;  /* 0x00000018af0e7c23 */ /* 0x000fe2000801080c */
[----:B------:R-:W-:Y:S01]  /*6fb0*/  HSET2.LE.AND R15, R15, R0, PT ;  /* 0x000000000f0f7233 */ /* 0x000fe20003803000 */
[----:B------:R-:W-:Y:S01]  /*6fc0*/  IMAD.MOV.U32 R175, RZ, RZ, R126 ;  /* 0x000000ffffaf7224 */ /* 0x000fe200078e007e */
[----:B------:R-:W-:Y:S01]  /*6fd0*/  LOP3.LUT R2, R2, 0xffff, RZ, 0xc0, !PT ;  /* 0x0000ffff02027812 */ /* 0x000fe200078ec0ff */
[----:B------:R-:W-:-:S02]  /*6fe0*/  IMAD.MOV.U32 R127, RZ, RZ, R176 ;  /* 0x000000ffff7f7224 */ /* 0x000fc400078e00b0 */
[----:B------:R-:W-:Y:S01]  /*6ff0*/  MUFU.EX2 R203, R14 ;  /* 0x0000000e00cb7308 */ /* 0x000fe20000000800 */
[----:B------:R-:W-:Y:S01]  /*7000*/  ISETP.LE.U32.AND P2, PT, R2, UR12, PT ;  /* 0x0000000c02007c0c */ /* 0x000fe2000bf43070 */
[----:B------:R-:W-:Y:S01]  /*7010*/  IMAD.MOV.U32 R126, RZ, RZ, R142 ;  /* 0x000000ffff7e7224 */ /* 0x000fe200078e008e */
[----:B------:R-:W-:Y:S01]  /*7020*/  LOP3.LUT R2, R24, 0xff, RZ, 0xc0, !PT ;  /* 0x000000ff18027812 */ /* 0x000fe200078ec0ff */
[----:B------:R-:W-:-:S03]  /*7030*/  IMAD.MOV.U32 R202, RZ, RZ, R84 ;  /* 0x000000ffffca7224 */ /* 0x000fc600078e0054 */
[----:B------:R-:W-:Y:S01]  /*7040*/  ISETP.LE.U32.AND P5, PT, R2, UR12, PT ;  /* 0x0000000c02007c0c */ /* 0x000fe2000bfa3070 */
[----:B------:R-:W-:Y:S01]  /*7050*/  MUFU.EX2 R176, R18 ;  /* 0x0000001200b07308 */ /* 0x000fe20000000800 */
[----:B-1----:R-:W-:Y:S01]  /*7060*/  FFMA.FTZ R4, R170, UR24, -R12 ;  /* 0x00000018aa047c23 */ /* 0x002fe2000801080c */
[----:B------:R-:W-:Y:S01]  /*7070*/  IMAD.MOV.U32 R170, RZ, RZ, R184 ;  /* 0x000000ffffaa7224 */ /* 0x000fe200078e00b8 */
[----:B------:R-:W-:Y:S01]  /*7080*/  HSET2.LE.AND R2, R19, R0, PT ;  /* 0x0000000013027233 */ /* 0x000fe20003803000 */
[--C-:B------:R-:W-:Y:S01]  /*7090*/  FFMA.FTZ R0, R200, UR24, -R12.reuse ;  /* 0x00000018c8007c23 */ /* 0x100fe2000801080c */
[----:B--2---:R-:W-:Y:S02]  /*70a0*/  IMAD.MOV.U32 R164, RZ, RZ, R31 ;  /* 0x000000ffffa47224 */ /* 0x004fe400078e001f */
[----:B------:R-:W-:Y:S01]  /*70b0*/  IMAD.MOV.U32 R200, RZ, RZ, R125 ;  /* 0x000000ffffc87224 */ /* 0x000fe200078e007d */
[----:B------:R1:W2:Y:S02]  /*70c0*/  MUFU.EX2 R184, R4 ;  /* 0x0000000400b87308 */ /* 0x0002a40000000800 */
[----:B-1----:R-:W-:Y:S01]  /*70d0*/  FFMA.FTZ R4, R171, UR24, -R12 ;  /* 0x00000018ab047c23 */ /* 0x002fe2000801080c */
[----:B------:R-:W-:-:S05]  /*70e0*/  IMAD.MOV.U32 R171, RZ, RZ, R36 ;  /* 0x000000ffffab7224 */ /* 0x000fca00078e0024 */
[----:B------:R1:W-:Y:S02]  /*70f0*/  MUFU.EX2 R95, R4 ;  /* 0x00000004005f7308 */ /* 0x0003e40000000800 */
[--C-:B-1----:R-:W-:Y:S01]  /*7100*/  FFMA.FTZ R4, R172, UR24, -R12.reuse ;  /* 0x00000018ac047c23 */ /* 0x102fe2000801080c */
[----:B------:R-:W-:Y:S01]  /*7110*/  FFMA.FTZ R12, R173, UR24, -R12 ;  /* 0x00000018ad0c7c23 */ /* 0x000fe2000801080c */
[----:B------:R-:W-:-:S04]  /*7120*/  IMAD.MOV.U32 R173, RZ, RZ, R183 ;  /* 0x000000ffffad7224 */ /* 0x000fc800078e00b7 */
[----:B------:R1:W3:Y:S01]  /*7130*/  MUFU.EX2 R98, R4 ;  /* 0x0000000400627308 */ /* 0x0002e20000000800 */
[----:B------:R-:W-:-:S07]  /*7140*/  IMAD.MOV.U32 R172, RZ, RZ, R114 ;  /* 0x000000ffffac7224 */ /* 0x000fce00078e0072 */
[----:B------:R2:W4:Y:S08]  /*7150*/  MUFU.EX2 R183, R0 ;  /* 0x0000000000b77308 */ /* 0x0005300000000800 */
[----:B------:R-:W4:Y:S01]  /*7160*/  MUFU.EX2 R142, R12 ;  /* 0x0000000c008e7308 */ /* 0x000f220000000800 */
[----:B-1----:R-:W-:-:S04]  /*7170*/  F2FP.BF16.F32.PACK_AB R4, R30, R29 ;  /* 0x0000001d1e04723e */ /* 0x002fc800000010ff */
[C---:B------:R-:W-:Y:S02]  /*7180*/  PRMT R141, R4.reuse, 0x7610, R141 ;  /* 0x00007610048d7816 */ /* 0x040fe4000000008d */
[----:B------:R-:W-:Y:S02]  /*7190*/  PRMT R140, R4, 0x7632, R140 ;  /* 0x00007632048c7816 */ /* 0x000fe4000000008c */
[----:B--2---:R-:W-:Y:S02]  /*71a0*/  F2FP.BF16.F32.PACK_AB R0, R184, R164 ;  /* 0x000000a4b800723e */ /* 0x004fe400000010ff */
[----:B------:R-:W-:Y:S02]  /*71b0*/  SHF.R.U32.HI R4, RZ, 0x18, R24 ;  /* 0x00000018ff047819 */ /* 0x000fe40000011618 */
[C---:B------:R-:W-:Y:S02]  /*71c0*/  PRMT R139, R0.reuse, 0x7632, R139 ;  /* 0x00007632008b7816 */ /* 0x040fe4000000008b */
[----:B------:R-:W-:-:S02]  /*71d0*/  PRMT R138, R0, 0x7610, R138 ;  /* 0x00007610008a7816 */ /* 0x000fc4000000008a */
[----:B------:R-:W-:Y:S02]  /*71e0*/  PRMT R0, R141, 0x5410, R140 ;  /* 0x000054108d007816 */ /* 0x000fe4000000008c */
[----:B------:R-:W-:Y:S02]  /*71f0*/  ISETP.LE.U32.AND P4, PT, R4, UR12, PT ;  /* 0x0000000c04007c0c */ /* 0x000fe4000bf83070 */
[----:B------:R-:W-:Y:S02]  /*7200*/  LOP3.LUT R4, R2, R0, RZ, 0xc0, !PT ;  /* 0x0000000002047212 */ /* 0x000fe400078ec0ff */
[----:B------:R-:W-:Y:S02]  /*7210*/  PRMT R0, R138, 0x5410, R139 ;  /* 0x000054108a007816 */ /* 0x000fe4000000008b */
[----:B---3--:R-:W-:Y:S02]  /*7220*/  F2FP.BF16.F32.PACK_AB R2, R98, R95 ;  /* 0x0000005f6202723e */ /* 0x008fe400000010ff */
[----:B------:R-:W-:-:S02]  /*7230*/  LOP3.LUT R5, R5, R0, RZ, 0xc0, !PT ;  /* 0x0000000005057212 */ /* 0x000fc400078ec0ff */
[----:B------:R-:W-:Y:S02]  /*7240*/  F2FP.BF16.F32.PACK_AB R0, R171, R97 ;  /* 0x00000061ab00723e */ /* 0x000fe400000010ff */
[----:B------:R-:W-:Y:S02]  /*7250*/  PRMT R119, R2, 0x7632, R119 ;  /* 0x0000763202777816 */ /* 0x000fe40000000077 */
[C---:B------:R-:W-:Y:S02]  /*7260*/  PRMT R137, R0.reuse, 0x7610, R137 ;  /* 0x0000761000897816 */ /* 0x040fe40000000089 */
[----:B------:R-:W-:Y:S02]  /*7270*/  PRMT R136, R0, 0x7632, R136 ;  /* 0x0000763200887816 */ /* 0x000fe40000000088 */
[----:B------:R-:W-:Y:S02]  /*7280*/  F2FP.BF16.F32.PACK_AB R0, R23, R99 ;  /* 0x000000631700723e */ /* 0x000fe400000010ff */
[----:B------:R-:W-:-:S02]  /*7290*/  PRMT R118, R2, 0x7610, R118 ;  /* 0x0000761002767816 */ /* 0x000fc40000000076 */
[C---:B------:R-:W-:Y:S02]  /*72a0*/  PRMT R117, R0.reuse, 0x7610, R117 ;  /* 0x0000761000757816 */ /* 0x040fe40000000075 */
[----:B------:R-:W-:Y:S02]  /*72b0*/  PRMT R35, R0, 0x7632, R35 ;  /* 0x0000763200237816 */ /* 0x000fe40000000023 */
[----:B------:R-:W-:Y:S02]  /*72c0*/  PRMT R0, R137, 0x5410, R136 ;  /* 0x0000541089007816 */ /* 0x000fe40000000088 */
[----:B------:R-:W-:Y:S02]  /*72d0*/  F2FP.BF16.F32.PACK_AB R2, R143, R181 ;  /* 0x000000b58f02723e */ /* 0x000fe400000010ff */
[----:B------:R-:W-:Y:S02]  /*72e0*/  LOP3.LUT R6, R6, R0, RZ, 0xc0, !PT ;  /* 0x0000000006067212 */ /* 0x000fe400078ec0ff */
[----:B------:R-:W-:-:S02]  /*72f0*/  PRMT R0, R118, 0x5410, R119 ;  /* 0x0000541076007816 */ /* 0x000fc40000000077 */
[C---:B------:R-:W-:Y:S02]  /*7300*/  PRMT R32, R2.reuse, 0x7610, R32 ;  /* 0x0000761002207816 */ /* 0x040fe40000000020 */
[----:B------:R-:W-:Y:S02]  /*7310*/  LOP3.LUT R7, R7, R0, RZ, 0xc0, !PT ;  /* 0x0000000007077212 */ /* 0x000fe400078ec0ff */
[----:B------:R-:W-:Y:S02]  /*7320*/  PRMT R0, R117, 0x5410, R35 ;  /* 0x0000541075007816 */ /* 0x000fe40000000023 */
[----:B------:R-:W-:Y:S01]  /*7330*/  PRMT R27, R2, 0x7632, R27 ;  /* 0x00007632021b7816 */ /* 0x000fe2000000001b */
[----:B------:R-:W-:Y:S01]  /*7340*/  IMAD.MOV.U32 R2, RZ, RZ, R126 ;  /* 0x000000ffff027224 */ /* 0x000fe200078e007e */
[----:B------:R-:W-:Y:S02]  /*7350*/  LOP3.LUT R112, R13, R0, RZ, 0xc0, !PT ;  /* 0x000000000d707212 */ /* 0x000fe400078ec0ff */
[----:B----4-:R-:W-:-:S04]  /*7360*/  F2FP.BF16.F32.PACK_AB R0, R203, R183 ;  /* 0x000000b7cb00723e */ /* 0x010fc800000010ff */
[C---:B------:R-:W-:Y:S02]  /*7370*/  PRMT R34, R0.reuse, 0x7632, R34 ;  /* 0x0000763200227816 */ /* 0x040fe40000000022 */
[----:B------:R-:W-:Y:S02]  /*7380*/  PRMT R33, R0, 0x7610, R33 ;  /* 0x0000761000217816 */ /* 0x000fe40000000021 */
[----:B------:R-:W-:-:S04]  /*7390*/  F2FP.BF16.F32.PACK_AB R0, R142, R176 ;  /* 0x000000b08e00723e */ /* 0x000fc800000010ff */
        /* <DEDUP_REMOVED lines=9> */
[----:B------:R-:W-:Y:S02]  /*7430*/  IMAD.MOV.U32 R0, RZ, RZ, R23 ;  /* 0x000000ffff007224 */ /* 0x000fe400078e0017 */
        /* <DEDUP_REMOVED lines=13> */
[----:B------:R-:W-:Y:S01]  /*7510*/  HMMA.16816.F32.BF16 R28, R4, R14, R228 ;  /* 0x0000000e041c723c */ /* 0x000fe200000418e4 */
[----:B------:R-:W1:Y:S01]  /*7520*/  LDSM.16.MT88.4 R12, [R180+0xd000] ;  /* 0x00d00000b40c783b */ /* 0x000e620000004200 */
[----:B------:R-:W-:Y:S02]  /*7530*/  IMAD.MOV.U32 R250, RZ, RZ, R164 ;  /* 0x000000fffffa7224 */ /* 0x000fe400078e00a4 */
[----:B------:R-:W-:-:S02]  /*7540*/  IMAD.MOV.U32 R248, RZ, RZ, R165 ;  /* 0x000000fffff87224 */ /* 0x000fc400078e00a5 */
[C---:B--2---:R-:W-:Y:S01]  /*7550*/  HMMA.16816.F32.BF16 R36, R4.reuse, R8, R128 ;  /* 0x000000080424723c */ /* 0x044fe20000041880 */
[----:B------:R-:W-:Y:S02]  /*7560*/  IMAD.MOV.U32 R228, RZ, RZ, R94 ;  /* 0x000000ffffe47224 */ /* 0x000fe400078e005e */
[----:B------:R-:W-:Y:S02]  /*7570*/  IMAD.MOV.U32 R249, RZ, RZ, R166 ;  /* 0x000000fffff97224 */ /* 0x000fe400078e00a6 */
[----:B------:R-:W-:Y:S01]  /*7580*/  IMAD.MOV.U32 R229, RZ, RZ, R170 ;  /* 0x000000ffffe57224 */ /* 0x000fe200078e00aa */
[----:B------:R-:W-:Y:S01]  /*7590*/  HMMA.16816.F32.BF16 R44, R4, R10, R44 ;  /* 0x0000000a042c723c */ /* 0x000fe2000004182c */
[----:B------:R-:W2:Y:S01]  /*75a0*/  LDSM.16.MT88.4 R8, [R179+0xd000] ;  /* 0x00d00000b308783b */ /* 0x000ea20000004200 */
        /* <DEDUP_REMOVED lines=8> */
[----:B--2---:R-:W-:Y:S01]  /*7630*/  HMMA.16816.F32.BF16 R68, R4, R8, R120 ;  /* 0x000000080444723c */ /* 0x004fe20000041878 */
[----:B------:R-:W-:-:S05]  /*7640*/  IMAD.MOV.U32 R225, RZ, RZ, R93 ;  /* 0x000000ffffe17224 */ /* 0x000fca00078e005d */
[C---:B------:R-:W-:Y:S01]  /*7650*/  HMMA.16816.F32.BF16 R76, R4.reuse, R10, R108 ;  /* 0x0000000a044c723c */ /* 0x040fe2000004186c */
[----:B------:R-:W2:Y:S01]  /*7660*/  LDSM.16.MT88.4 R8, [R178+0xf000] ;  /* 0x00f00000b208783b */ /* 0x000ea20000004200 */
[----:B------:R-:W-:Y:S02]  /*7670*/  IMAD.MOV.U32 R226, RZ, RZ, R96 ;  /* 0x000000ffffe27224 */ /* 0x000fe400078e0060 */
[----:B------:R-:W-:Y:S01]  /*7680*/  IMAD.MOV.U32 R227, RZ, RZ, R235 ;  /* 0x000000ffffe37224 */ /* 0x000fe200078e00eb */
[----:B------:R-:W-:Y:S01]  /*7690*/  SHF.R.U32.HI R2, RZ, 0x10, R24 ;  /* 0x00000010ff027819 */ /* 0x000fe20000011618 */
[----:B------:R-:W-:Y:S01]  /*76a0*/  IMAD.MOV.U32 R224, RZ, RZ, R169 ;  /* 0x000000ffffe07224 */ /* 0x000fe200078e00a9 */
[----:B------:R-:W-:Y:S01]  /*76b0*/  LDSM.16.MT88.4 R120, [R177+0xd800] ;  /* 0x00d80000b178783b */ /* 0x000fe20000004200 */
[----:B------:R-:W-:Y:S02]  /*76c0*/  IMAD.MOV.U32 R246, RZ, RZ, R173 ;  /* 0x000000fffff67224 */ /* 0x000fe400078e00ad */
[----:B------:R-:W-:Y:S01]  /*76d0*/  IMAD.MOV.U32 R244, RZ, RZ, R175 ;  /* 0x000000fffff47224 */ /* 0x000fe200078e00af */
[----:B-1----:R-:W-:Y:S07]  /*76e0*/  HMMA.16816.F32.BF16 R84, R4, R12, R240 ;  /* 0x0000000c0454723c */ /* 0x002fee00000418f0 */
[----:B------:R-:W-:-:S02]  /*76f0*/  IMAD.MOV.U32 R240, RZ, RZ, R234 ;  /* 0x000000fffff07224 */ /* 0x000fc400078e00ea */
[----:B------:R-:W-:Y:S02]  /*7700*/  IMAD.MOV.U32 R234, RZ, RZ, R0 ;  /* 0x000000ffffea7224 */ /* 0x000fe400078e0000 */
[----:B------:R1:W3:Y:S01]  /*7710*/  LDL.LU.S16 R0, [R1+0x10] ;  /* 0x0000100001007983 */ /* 0x0002e20000300600 */
[----:B------:R-:W-:Y:S01]  /*7720*/  IMAD.MOV.U32 R241, RZ, RZ, R92 ;  /* 0x000000fffff17224 */ /* 0x000fe200078e005c */
[C---:B--2---:R-:W-:Y:S01]  /*7730*/  HMMA.16816.F32.BF16 R96, R4.reuse, R8, R104 ;  /* 0x000000080460723c */ /* 0x044fe20000041868 */
[----:B------:R-:W-:Y:S01]  /*7740*/  IMAD.MOV.U32 R243, RZ, RZ, R168 ;  /* 0x000000fffff37224 */ /* 0x000fe200078e00a8 */
[----:B------:R-:W-:Y:S01]  /*7750*/  UIMAD.WIDE UR34, UR34, 0x2, URZ ;  /* 0x00000002222278a5 */ /* 0x000fe2000f8e023f */
[----:B------:R-:W-:Y:S01]  /*7760*/  IMAD.MOV.U32 R242, RZ, RZ, R202 ;  /* 0x000000fffff27224 */ /* 0x000fe200078e00ca */
[----:B------:R-:W-:Y:S02]  /*7770*/  LDSM.16.MT88.4 R104, [R178+0x11800] ;  /* 0x01180000b268783b */ /* 0x000fe40000004200 */
[C---:B------:R-:W-:Y:S02]  /*7780*/  HMMA.16816.F32.BF16 R92, R4.reuse, R14, R220 ;  /* 0x0000000e045c723c */ /* 0x040fe400000418dc */
[----:B------:R-:W2:Y:S04]  /*7790*/  LDSM.16.MT88.4 R12, [R180+0xf000] ;  /* 0x00f00000b40c783b */ /* 0x000ea80000004200 */
[C---:B------:R-:W-:Y:S01]  /*77a0*/  HMMA.16816.F32.BF16 R100, R4.reuse, R10, R100 ;  /* 0x0000000a0464723c */ /* 0x040fe20000041864 */
[----:B------:R-:W4:Y:S05]  /*77b0*/  LDSM.16.MT88.4 R8, [R179+0xf000] ;  /* 0x00f00000b308783b */ /* 0x000f2a0000004200 */
[C---:B--2---:R-:W-:Y:S06]  /*77c0*/  HMMA.16816.F32.BF16 R108, R4.reuse, R12, R236 ;  /* 0x0000000c046c723c */ /* 0x044fec00000418ec */
[C---:B------:R-:W-:Y:S01]  /*77d0*/  HMMA.16816.F32.BF16 R128, R4.reuse, R14, R216 ;  /* 0x0000000e0480723c */ /* 0x040fe200000418d8 */
[----:B------:R-:W2:Y:S05]  /*77e0*/  LDSM.16.MT88.4 R12, [R177+0x11000] ;  /* 0x01100000b10c783b */ /* 0x000eaa0000004200 */
[C---:B----4-:R-:W-:Y:S06]  /*77f0*/  HMMA.16816.F32.BF16 R132, R4.reuse, R8, R132 ;  /* 0x000000080484723c */ /* 0x050fec0000041884 */
[----:B------:R-:W-:Y:S01]  /*7800*/  HMMA.16816.F32.BF16 R144, R4, R10, R144 ;  /* 0x0000000a0490723c */ /* 0x000fe20000041890 */
[----:B------:R-:W4:Y:S01]  /*7810*/  LDSM.16.MT88.4 R8, [R178+0x11000] ;  /* 0x01100000b208783b */ /* 0x000f220000004200 */
[----:B------:R-:W-:-:S04]  /*7820*/  IMAD.MOV.U32 R235, RZ, RZ, R203 ;  /* 0x000000ffffeb7224 */ /* 0x000fc800078e00cb */
[C---:B--2---:R-:W-:Y:S06]  /*7830*/  HMMA.16816.F32.BF16 R164, R4.reuse, R12, R212 ;  /* 0x0000000c04a4723c */ /* 0x044fec00000418d4 */
[----:B------:R-:W-:Y:S01]  /*7840*/  HMMA.16816.F32.BF16 R168, R4, R14, R88 ;  /* 0x0000000e04a8723c */ /* 0x000fe20000041858 */
[----:B------:R-:W2:Y:S01]  /*7850*/  LDSM.16.MT88.4 R12, [R180+0x11000] ;  /* 0x01100000b40c783b */ /* 0x000ea20000004200 */
[----:B---3--:R-:W-:-:S04]  /*7860*/  @!P5 HFMA2.BF16_V2 R0, -RZ.H0_H0, RZ.H0_H0, -R141.H0_H0 ;  /* 0x200000ffff00d231 */ /* 0x008fc8000034098d */
[C---:B----4-:R-:W-:Y:S01]  /*7870*/  HMMA.16816.F32.BF16 R204, R4.reuse, R8, R204 ;  /* 0x0000000804cc723c */ /* 0x050fe200000418cc */
[----:B------:R-:W-:Y:S01]  /*7880*/  IMAD.MOV.U32 R222, RZ, RZ, R240 ;  /* 0x000000ffffde7224 */ /* 0x000fe200078e00f0 */
[----:B------:R-:W-:Y:S04]  /*7890*/  LDSM.16.MT88.4 R88, [R179+0xf800] ;  /* 0x00f80000b358783b */ /* 0x000fe80000004200 */
[C---:B------:R-:W-:Y:S01]  /*78a0*/  HMMA.16816.F32.BF16 R200, R4.reuse, R10, R80 ;  /* 0x0000000a04c8723c */ /* 0x040fe20000041850 */
[----:B------:R-:W3:Y:S05]  /*78b0*/  LDSM.16.MT88.4 R8, [R179+0x11000] ;  /* 0x01100000b308783b */ /* 0x000eea0000004200 */
[C---:B--2---:R-:W-:Y:S06]  /*78c0*/  HMMA.16816.F32.BF16 R172, R4.reuse, R12, R72 ;  /* 0x0000000c04ac723c */ /* 0x044fec0000041848 */
[C---:B------:R-:W-:Y:S01]  /*78d0*/  HMMA.16816.F32.BF16 R12, R4.reuse, R14, R40 ;  /* 0x0000000e040c723c */ /* 0x040fe20000041828 */
[----:B------:R-:W2:Y:S05]  /*78e0*/  LDSM.16.MT88.4 R40, [R178+0xd800] ;  /* 0x00d80000b228783b */ /* 0x000eaa0000004200 */
[C---:B---3--:R-:W-:Y:S06]  /*78f0*/  HMMA.16816.F32.BF16 R20, R4.reuse, R8, R20 ;  /* 0x000000080414723c */ /* 0x048fec0000041814 */
[----:B------:R-:W-:Y:S07]  /*7900*/  HMMA.16816.F32.BF16 R16, R4, R10, R16 ;  /* 0x0000000a0410723c */ /* 0x000fee0000041810 */
[----:B------:R-:W-:-:S04]  /*7910*/  PRMT R4, R0, 0x7610, R4 ;  /* 0x0000761000047816 */ /* 0x000fc80000000004 */
[----:B------:R-:W-:Y:S02]  /*7920*/  @!P5 PRMT R141, R4, 0x5410, RZ ;  /* 0x00005410048dd816 */ /* 0x000fe400000000ff */
[----:B------:R1:W3:Y:S01]  /*7930*/  LDL.LU.S16 R4, [R1+0x14] ;  /* 0x0000140001047983 */ /* 0x0002e20000300600 */
[----:B------:R-:W-:-:S04]  /*7940*/  LOP3.LUT R0, R49, 0xff, RZ, 0xc0, !PT ;  /* 0x000000ff31007812 */ /* 0x000fc800078ec0ff */
[----:B------:R-:W-:Y:S02]  /*7950*/  ISETP.LE.U32.AND P6, PT, R0, UR12, PT ;  /* 0x0000000c00007c0c */ /* 0x000fe4000bfc3070 */
[----:B------:R-:W-:Y:S01]  /*7960*/  LOP3.LUT R0, R2, 0xff, RZ, 0xc0, !PT ;  /* 0x000000ff02007812 */ /* 0x000fe200078ec0ff */
[----:B---3--:R-:W-:-:S05]  /*7970*/  @!P2 HFMA2.BF16_V2 R4, -RZ.H0_H0, RZ.H0_H0, -R140.H0_H0 ;  /* 0x200000ffff04a231 */ /* 0x008fca000034098c */
[----:B------:R-:W-:-:S04]  /*7980*/  PRMT R2, R4, 0x7610, R2 ;  /* 0x0000761004027816 */ /* 0x000fc80000000002 */
[----:B------:R-:W-:Y:S02]  /*7990*/  @!P2 PRMT R140, R2, 0x5410, RZ ;  /* 0x00005410028ca816 */ /* 0x000fe400000000ff */
[----:B------:R1:W3:Y:S01]  /*79a0*/  LDL.LU.S16 R2, [R1+0x18] ;  /* 0x0000180001027983 */ /* 0x0002e20000300600 */
[----:B------:R-:W-:Y:S01]  /*79b0*/  IMAD.WIDE.U32 R4, R51, -0x2daee0ad, RZ ;  /* 0xd2511f5333047825 */ /* 0x000fe200078e00ff */
[----:B------:R-:W-:-:S04]  /*79c0*/  ISETP.LE.U32.AND P5, PT, R0, UR12, PT ;  /* 0x0000000c00007c0c */ /* 0x000fc8000bfa3070 */
[----:B------:R-:W-:Y:S01]  /*79d0*/  LOP3.LUT R0, R5, UR25, R48, 0x96, !PT ;  /* 0x0000001905007c12 */ /* 0x000fe2000f8e9630 */
[----:B---3--:R-:W-:-:S05]  /*79e0*/  @!P4 HFMA2.BF16_V2 R2, -RZ.H0_H0, RZ.H0_H0, -R139.H0_H0 ;  /* 0x200000ffff02c231 */ /* 0x008fca000034098b */
[----:B------:R-:W-:-:S04]  /*79f0*/  PRMT R48, R2, 0x7610, R48 ;  /* 0x0000761002307816 */ /* 0x000fc80000000030 */
[----:B------:R-:W-:Y:S02]  /*7a00*/  @!P4 PRMT R139, R48, 0x5410, RZ ;  /* 0x00005410308bc816 */ /* 0x000fe400000000ff */
[----:B------:R1:W3:Y:S01]  /*7a10*/  LDL.LU.S16 R48, [R1+0x1c] ;  /* 0x00001c0001307983 */ /* 0x0002e20000300600 */
[----:B------:R-:W-:-:S04]  /*7a20*/  LOP3.LUT R2, R0, 0xffff, RZ, 0xc0, !PT ;  /* 0x0000ffff00027812 */ /* 0x000fc800078ec0ff */
[----:B------:R-:W-:-:S04]  /*7a30*/  SHF.R.U32.HI R2, RZ, 0x8, R2 ;  /* 0x00000008ff027819 */ /* 0x000fc80000011602 */
[----:B------:R-:W-:-:S04]  /*7a40*/  LOP3.LUT R2, R2, 0xffff, RZ, 0xc0, !PT ;  /* 0x0000ffff02027812 */ /* 0x000fc800078ec0ff */
[----:B------:R-:W-:Y:S01]  /*7a50*/  ISETP.LE.U32.AND P4, PT, R2, UR12, PT ;  /* 0x0000000c02007c0c */ /* 0x000fe2000bf83070 */
[----:B---3--:R-:W-:-:S05]  /*7a60*/  @!P5 HFMA2.BF16_V2 R48, -RZ.H0_H0, RZ.H0_H0, -R138.H0_H0 ;  /* 0x200000ffff30d231 */ /* 0x008fca000034098a */
[----:B------:R-:W-:-:S04]  /*7a70*/  PRMT R2, R48, 0x7610, R2 ;  /* 0x0000761030027816 */ /* 0x000fc80000000002 */
[----:B------:R-:W-:Y:S02]  /*7a80*/  @!P5 PRMT R138, R2, 0x5410, RZ ;  /* 0x00005410028ad816 */ /* 0x000fe400000000ff */
[----:B------:R1:W3:Y:S01]  /*7a90*/  LDL.LU.S16 R2, [R1+0x24] ;  /* 0x0000240001027983 */ /* 0x0002e20000300600 */
[----:B------:R-:W-:Y:S01]  /*7aa0*/  SHF.R.U32.HI R6, RZ, 0x8, R50 ;  /* 0x00000008ff067819 */ /* 0x000fe20000011632 */
[----:B--2---:R-:W-:Y:S02]  /*7ab0*/  HMMA.16816.F32.BF16 R36, R112, R40, R36 ;  /* 0x000000287024723c */ /* 0x004fe40000041824 */
[----:B------:R-:W2:Y:S01]  /*7ac0*/  LDSM.16.MT88.4 R48, [R180+0xd800] ;  /* 0x00d80000b430783b */ /* 0x000ea20000004200 */
[----:B------:R-:W-:Y:S01]  /*7ad0*/  LOP3.LUT R6, R6, 0xffff, RZ, 0xc0, !PT ;  /* 0x0000ffff06067812 */ /* 0x000fe200078ec0ff */
[----:B---3--:R-:W-:-:S05]  /*7ae0*/  @!P3 HFMA2.BF16_V2 R2, -RZ.H0_H0, RZ.H0_H0, -R137.H0_H0 ;  /* 0x200000ffff02b231 */ /* 0x008fca0000340989 */
[----:B------:R-:W-:Y:S02]  /*7af0*/  PRMT R72, R2, 0x7610, R72 ;  /* 0x0000761002487816 */ /* 0x000fe40000000048 */
[----:B------:R1:W3:Y:S01]  /*7b00*/  LDL.LU.S16 R2, [R1+0x20] ;  /* 0x0000200001027983 */ /* 0x0002e20000300600 */
[----:B------:R-:W-:Y:S01]  /*7b10*/  ISETP.LE.U32.AND P2, PT, R6, UR12, PT ;  /* 0x0000000c06007c0c */ /* 0x000fe2000bf43070 */
[----:B------:R-:W-:-:S12]  /*7b20*/  HMMA.16816.F32.BF16 R40, R112, R42, R44 ;  /* 0x0000002a7028723c */ /* 0x000fd8000004182c */
[----:B---3--:R-:W-:-:S05]  /*7b30*/  @!P2 HFMA2.BF16_V2 R2, -RZ.H0_H0, RZ.H0_H0, -R136.H0_H0 ;  /* 0x200000ffff02a231 */ /* 0x008fca0000340988 */
[----:B------:R-:W-:-:S04]  /*7b40*/  PRMT R47, R2, 0x7610, R47 ;  /* 0x00007610022f7816 */ /* 0x000fc8000000002f */
[----:B------:R-:W-:Y:S02]  /*7b50*/  @!P2 PRMT R136, R47, 0x5410, RZ ;  /* 0x000054102f88a816 */ /* 0x000fe400000000ff */
[----:B------:R1:W3:Y:S02]  /*7b60*/  LDL.LU.S16 R47, [R1+0x38] ;  /* 0x00003800012f7983 */ /* 0x0002e40000300600 */
[----:B---3--:R-:W-:-:S05]  /*7b70*/  @!P1 HFMA2.BF16_V2 R47, -RZ.H0_H0, RZ.H0_H0, -R119.H0_H0 ;  /* 0x200000ffff2f9231 */ /* 0x008fca0000340977 */
[----:B------:R-:W-:Y:S02]  /*7b80*/  PRMT R46, R47, 0x7610, R46 ;  /* 0x000076102f2e7816 */ /* 0x000fe4000000002e */
[----:B------:R1:W3:Y:S01]  /*7b90*/  LDL.LU.S16 R47, [R1+0x3c] ;  /* 0x00003c00012f7983 */ /* 0x0002e20000300600 */
[----:B------:R-:W-:-:S04]  /*7ba0*/  LOP3.LUT R2, R0, 0xff, RZ, 0xc0, !PT ;  /* 0x000000ff00027812 */ /* 0x000fc800078ec0ff */
[----:B------:R-:W-:Y:S01]  /*7bb0*/  ISETP.LE.U32.AND P5, PT, R2, UR12, PT ;  /* 0x0000000c02007c0c */ /* 0x000fe2000bfa3070 */
[----:B---3--:R-:W-:-:S05]  /*7bc0*/  @!P6 HFMA2.BF16_V2 R47, -RZ.H0_H0, RZ.H0_H0, -R118.H0_H0 ;  /* 0x200000ffff2fe231 */ /* 0x008fca0000340976 */
[----:B------:R-:W-:Y:S02]  /*7bd0*/  PRMT R45, R47, 0x7610, R45 ;  /* 0x000076102f2d7816 */ /* 0x000fe4000000002d */
[----:B------:R1:W3:Y:S01]  /*7be0*/  LDL.LU.S16 R47, [R1+0x34] ;  /* 0x00003400012f7983 */ /* 0x0002e20000300600 */
[----:B------:R-:W-:Y:S02]  /*7bf0*/  @!P3 PRMT R137, R72, 0x5410, RZ ;  /* 0x000054104889b816 */ /* 0x000fe400000000ff */
[----:B------:R-:W-:Y:S02]  /*7c00*/  SHF.R.U32.HI R2, RZ, 0x18, R0 ;  /* 0x00000018ff027819 */ /* 0x000fe40000011600 */
[----:B---3--:R-:W-:-:S05]  /*7c10*/  @!P5 HFMA2.BF16_V2 R47, -RZ.H0_H0, RZ.H0_H0, -R117.H0_H0 ;  /* 0x200000ffff2fd231 */ /* 0x008fca0000340975 */
[----:B------:R-:W-:Y:S02]  /*7c20*/  PRMT R44, R47, 0x7610, R44 ;  /* 0x000076102f2c7816 */ /* 0x000fe4000000002c */
[----:B------:R1:W3:Y:S04]  /*7c30*/  LDL.LU.S16 R47, [R1+0x30] ;  /* 0x00003000012f7983 */ /* 0x0002e80000300600 */
[----:B------:R1:W4:Y:S01]  /*7c40*/  LDL.LU.S16 R72, [R1+0x40] ;  /* 0x0000400001487983 */ /* 0x0003220000300600 */
[----:B------:R-:W-:Y:S02]  /*7c50*/  ISETP.LE.U32.AND P2, PT, R2, UR12, PT ;  /* 0x0000000c02007c0c */ /* 0x000fe4000bf43070 */
[----:B------:R-:W-:Y:S02]  /*7c60*/  @!P1 PRMT R119, R46, 0x5410, RZ ;  /* 0x000054102e779816 */ /* 0x000fe400000000ff */
[----:B------:R-:W-:-:S02]  /*7c70*/  @!P6 PRMT R118, R45, 0x5410, RZ ;  /* 0x000054102d76e816 */ /* 0x000fc400000000ff */
[----:B------:R-:W-:Y:S02]  /*7c80*/  @!P5 PRMT R117, R44, 0x5410, RZ ;  /* 0x000054102c75d816 */ /* 0x000fe400000000ff */
[----:B------:R-:W-:Y:S01]  /*7c90*/  SHF.R.U32.HI R0, RZ, 0x10, R0 ;  /* 0x00000010ff007819 */ /* 0x000fe20000011600 */
[----:B---3--:R-:W-:-:S04]  /*7ca0*/  @!P4 HFMA2.BF16_V2 R47, -RZ.H0_H0, RZ.H0_H0, -R35.H0_H0 ;  /* 0x200000ffff2fc231 */ /* 0x008fc80000340923 */
[----:B----4-:R-:W-:Y:S01]  /*7cb0*/  @!P2 HFMA2.BF16_V2 R72, -RZ.H0_H0, RZ.H0_H0, -R34.H0_H0 ;  /* 0x200000ffff48a231 */ /* 0x010fe20000340922 */
[----:B------:R-:W-:Y:S02]  /*7cc0*/  PRMT R2, R47, 0x7610, R2 ;  /* 0x000076102f027816 */ /* 0x000fe40000000002 */
[----:B--2---:R-:W-:Y:S01]  /*7cd0*/  HMMA.16816.F32.BF16 R44, R112, R48, R56 ;  /* 0x00000030702c723c */ /* 0x004fe20000041838 */
[----:B------:R-:W-:Y:S01]  /*7ce0*/  LOP3.LUT R0, R0, 0xff, RZ, 0xc0, !PT ;  /* 0x000000ff00007812 */ /* 0x000fe200078ec0ff */
[----:B------:R-:W2:Y:S05]  /*7cf0*/  LDSM.16.MT88.4 R56, [R179+0xd800] ;  /* 0x00d80000b338783b */ /* 0x000eaa0000004200 */
[----:B------:R-:W-:-:S02]  /*7d00*/  PRMT R49, R72, 0x7610, R49 ;  /* 0x0000761048317816 */ /* 0x000fc40000000031 */
[----:B------:R1:W3:Y:S01]  /*7d10*/  LDL.LU.S16 R72, [R1+0x44] ;  /* 0x0000440001487983 */ /* 0x0002e20000300600 */
[----:B------:R-:W-:Y:S02]  /*7d20*/  ISETP.LE.U32.AND P1, PT, R0, UR12, PT ;  /* 0x0000000c00007c0c */ /* 0x000fe4000bf23070 */
[----:B------:R-:W-:Y:S02]  /*7d30*/  LOP3.LUT R0, R52, 0xff, RZ, 0xc0, !PT ;  /* 0x000000ff34007812 */ /* 0x000fe400078ec0ff */
[----:B------:R-:W-:Y:S02]  /*7d40*/  @!P4 PRMT R35, R2, 0x5410, RZ ;  /* 0x000054100223c816 */ /* 0x000fe400000000ff */
[----:B------:R-:W-:Y:S02]  /*7d50*/  ISETP.LE.U32.AND P4, PT, R0, UR12, PT ;  /* 0x0000000c00007c0c */ /* 0x000fe4000bf83070 */
[----:B------:R-:W-:-:S05]  /*7d60*/  LOP3.LUT R0, R52, 0xffff, RZ, 0xc0, !PT ;  /* 0x0000ffff34007812 */ /* 0x000fca00078ec0ff */
[----:B---3--:R-:W-:-:S05]  /*7d70*/  @!P1 HFMA2.BF16_V2 R72, -RZ.H0_H0, RZ.H0_H0, -R33.H0_H0 ;  /* 0x200000ffff489231 */ /* 0x008fca0000340921 */
[----:B------:R-:W-:-:S04]  /*7d80*/  PRMT R48, R72, 0x7610, R48 ;  /* 0x0000761048307816 */ /* 0x000fc80000000030 */
[----:B------:R-:W-:Y:S02]  /*7d90*/  @!P1 PRMT R33, R48, 0x5410, RZ ;  /* 0x0000541030219816 */ /* 0x000fe400000000ff */
[----:B------:R1:W3:Y:S04]  /*7da0*/  LDL.LU.S16 R48, [R1+0x48] ;  /* 0x0000480001307983 */ /* 0x0002e80000300600 */
[----:B------:R1:W4:Y:S01]  /*7db0*/  LDL.LU.S16 R72, [R1+0x50] ;  /* 0x0000500001487983 */ /* 0x0003220000300600 */
[----:B------:R-:W-:Y:S02]  /*7dc0*/  SHF.R.U32.HI R0, RZ, 0x8, R0 ;  /* 0x00000008ff007819 */ /* 0x000fe40000011600 */
[----:B------:R-:W-:Y:S01]  /*7dd0*/  SHF.R.U32.HI R2, RZ, 0x18, R52 ;  /* 0x00000018ff027819 */ /* 0x000fe20000011634 */
[----:B------:R-:W-:Y:S01]  /*7de0*/  IMAD.MOV.U32 R223, RZ, RZ, R241 ;  /* 0x000000ffffdf7224 */ /* 0x000fe200078e00f1 */
[----:B------:R-:W-:Y:S01]  /*7df0*/  LOP3.LUT R0, R0, 0xffff, RZ, 0xc0, !PT ;  /* 0x0000ffff00007812 */ /* 0x000fe200078ec0ff */
[----:B------:R-:W-:Y:S01]  /*7e00*/  IMAD.MOV.U32 R240, RZ, RZ, R242 ;  /* 0x000000fffff07224 */ /* 0x000fe200078e00f2 */
[----:B------:R-:W-:Y:S01]  /*7e10*/  ISETP.LE.U32.AND P3, PT, R53, UR12, PT ;  /* 0x0000000c35007c0c */ /* 0x000fe2000bf63070 */
[----:B------:R1:W2:Y:S01]  /*7e20*/  LDL.LU.S16 R80, [R1+0x74] ;  /* 0x0000740001507983 */ /* 0x0002a20000300600 */
[----:B------:R-:W-:-:S02]  /*7e30*/  ISETP.LE.U32.AND P5, PT, R0, UR12, PT ;  /* 0x0000000c00007c0c */ /* 0x000fc4000bfa3070 */
[----:B------:R-:W-:Y:S02]  /*7e40*/  ISETP.LE.U32.AND P6, PT, R2, UR12, PT ;  /* 0x0000000c02007c0c */ /* 0x000fe4000bfc3070 */
[----:B------:R-:W-:Y:S01]  /*7e50*/  SHF.R.U32.HI R2, RZ, 0x10, R52 ;  /* 0x00000010ff027819 */ /* 0x000fe20000011634 */
[----:B------:R-:W-:Y:S02]  /*7e60*/  IMAD.MOV.U32 R241, RZ, RZ, R243 ;  /* 0x000000fffff17224 */ /* 0x000fe400078e00f3 */
[----:B------:R-:W-:Y:S02]  /*7e70*/  IMAD.MOV.U32 R242, RZ, RZ, R224 ;  /* 0x000000fffff27224 */ /* 0x000fe400078e00e0 */
[----:B------:R-:W-:Y:S02]  /*7e80*/  IMAD.MOV.U32 R243, RZ, RZ, R225 ;  /* 0x000000fffff37224 */ /* 0x000fe400078e00e1 */
[----:B------:R-:W-:Y:S02]  /*7e90*/  IMAD.MOV.U32 R224, RZ, RZ, R226 ;  /* 0x000000ffffe07224 */ /* 0x000fe400078e00e2 */
[----:B------:R-:W-:-:S02]  /*7ea0*/  IMAD.MOV.U32 R225, RZ, RZ, R227 ;  /* 0x000000ffffe17224 */ /* 0x000fc400078e00e3 */
[----:B------:R-:W-:Y:S02]  /*7eb0*/  IMAD.MOV.U32 R227, RZ, RZ, R54 ;  /* 0x000000ffffe37224 */ /* 0x000fe400078e0036 */
[----:B------:R-:W-:Y:S02]  /*7ec0*/  IMAD.MOV.U32 R226, RZ, RZ, R55 ;  /* 0x000000ffffe27224 */ /* 0x000fe400078e0037 */
[----:B---3--:R-:W-:Y:S02]  /*7ed0*/  @!P4 HFMA2.BF16_V2 R48, -RZ.H0_H0, RZ.H0_H0, -R155.H0_H0 ;  /* 0x200000ffff30c231 */ /* 0x008fe4000034099b */
[----:B----4-:R-:W-:-:S03]  /*7ee0*/  @!P5 HFMA2.BF16_V2 R72, -RZ.H0_H0, RZ.H0_H0, -R152.H0_H0 ;  /* 0x200000ffff48d231 */ /* 0x010fc60000340998 */
[----:B------:R-:W-:Y:S02]  /*7ef0*/  PRMT R53, R48, 0x7610, R53 ;  /* 0x0000761030357816 */ /* 0x000fe40000000035 */
[----:B------:R-:W-:Y:S02]  /*7f00*/  PRMT R52, R72, 0x7610, R52 ;  /* 0x0000761048347816 */ /* 0x000fe40000000034 */
[----:B------:R-:W-:Y:S01]  /*7f10*/  @!P4 PRMT R155, R53, 0x5410, RZ ;  /* 0x00005410359bc816 */ /* 0x000fe200000000ff */
[C---:B------:R-:W-:Y:S01]  /*7f20*/  HMMA.16816.F32.BF16 R124, R112.reuse, R120, R124 ;  /* 0x00000078707c723c */ /* 0x040fe2000004187c */
[----:B------:R-:W-:Y:S01]  /*7f30*/  @!P5 PRMT R152, R52, 0x5410, RZ ;  /* 0x000054103498d816 */ /* 0x000fe200000000ff */
[----:B------:R-:W-:Y:S01]  /*7f40*/  IMAD.MOV.U32 R221, RZ, RZ, R222 ;  /* 0x000000ffffdd7224 */ /* 0x000fe200078e00de */
[----:B------:R-:W-:Y:S01]  /*7f50*/  LOP3.LUT R0, R60, 0xffff, RZ, 0xc0, !PT ;  /* 0x0000ffff3c007812 */ /* 0x000fe200078ec0ff */
[----:B------:R-:W3:Y:S02]  /*7f60*/  LDSM.16.MT88.4 R72, [R178+0xf800] ;  /* 0x00f80000b248783b */ /* 0x000ee40000004200 */
[C---:B--2---:R-:W-:Y:S02]  /*7f70*/  HMMA.16816.F32.BF16 R52, R112.reuse, R56, R68 ;  /* 0x000000387034723c */ /* 0x044fe40000041844 */
[----:B------:R1:W2:Y:S04]  /*7f80*/  LDL.LU.S16 R57, [R1+0x54] ;  /* 0x0000540001397983 */ /* 0x0002a80000300600 */
[----:B------:R-:W-:Y:S01]  /*7f90*/  HMMA.16816.F32.BF16 R120, R112, R122, R28 ;  /* 0x0000007a7078723c */ /* 0x000fe2000004181c */
[----:B------:R-:W-:-:S02]  /*7fa0*/  SHF.R.U32.HI R0, RZ, 0x8, R0 ;  /* 0x00000008ff007819 */ /* 0x000fc40000011600 */
[----:B------:R-:W-:Y:S02]  /*7fb0*/  LOP3.LUT R2, R2, 0xff, RZ, 0xc0, !PT ;  /* 0x000000ff02027812 */ /* 0x000fe400078ec0ff */
[----:B------:R-:W-:Y:S01]  /*7fc0*/  LOP3.LUT R0, R0, 0xffff, RZ, 0xc0, !PT ;  /* 0x0000ffff00007812 */ /* 0x000fe200078ec0ff */
[----:B--2---:R-:W-:-:S05]  /*7fd0*/  @!P6 HFMA2.BF16_V2 R57, -RZ.H0_H0, RZ.H0_H0, -R153.H0_H0 ;  /* 0x200000ffff39e231 */ /* 0x004fca0000340999 */
[----:B------:R-:W-:-:S04]  /*7fe0*/  PRMT R31, R57, 0x7610, R31 ;  /* 0x00007610391f7816 */ /* 0x000fc8000000001f */
[----:B------:R-:W-:Y:S02]  /*7ff0*/  @!P6 PRMT R153, R31, 0x5410, RZ ;  /* 0x000054101f99e816 */ /* 0x000fe400000000ff */
[----:B------:R1:W2:Y:S01]  /*8000*/  LDL.LU.S16 R31, [R1+0x78] ;  /* 0x00007800011f7983 */ /* 0x0002a20000300600 */
[----:B------:R-:W-:Y:S02]  /*8010*/  @!P2 PRMT R34, R49, 0x5410, RZ ;  /* 0x000054103122a816 */ /* 0x000fe400000000ff */
[----:B------:R-:W-:Y:S02]  /*8020*/  ISETP.LE.U32.AND P2, PT, R2, UR12, PT ;  /* 0x0000000c02007c0c */ /* 0x000fe4000bf43070 */
[----:B------:R-:W-:Y:S02]  /*8030*/  ISETP.LE.U32.AND P1, PT, R0, UR12, PT ;  /* 0x0000000c00007c0c */ /* 0x000fe4000bf23070 */
[----:B------:R-:W-:-:S04]  /*8040*/  LOP3.LUT R0, R60, 0xff, RZ, 0xc0, !PT ;  /* 0x000000ff3c007812 */ /* 0x000fc800078ec0ff */
[----:B------:R-:W-:Y:S02]  /*8050*/  ISETP.LE.U32.AND P4, PT, R0, UR12, PT ;  /* 0x0000000c00007c0c */ /* 0x000fe4000bf83070 */
[----:B------:R-:W-:-:S03]  /*8060*/  SHF.R.U32.HI R0, RZ, 0x18, R60 ;  /* 0x00000018ff007819 */ /* 0x000fc6000001163c */
[----:B------:R-:W-:Y:S01]  /*8070*/  @!P2 HFMA2.BF16_V2 R80, -RZ.H0_H0, RZ.H0_H0, -R154.H0_H0 ;  /* 0x200000ffff50a231 */ /* 0x000fe2000034099a */
[----:B------:R-:W-:Y:S02]  /*8080*/  ISETP.LE.U32.AND P5, PT, R0, UR12, PT ;  /* 0x0000000c00007c0c */ /* 0x000fe4000bfa3070 */
[----:B------:R-:W-:Y:S02]  /*8090*/  SHF.R.U32.HI R0, RZ, 0x10, R60 ;  /* 0x00000010ff007819 */ /* 0x000fe4000001163c */
[----:B------:R-:W-:Y:S02]  /*80a0*/  PRMT R56, R80, 0x7610, R56 ;  /* 0x0000761050387816 */ /* 0x000fe40000000038 */
[----:B------:R-:W-:Y:S01]  /*80b0*/  LOP3.LUT R0, R0, 0xff, RZ, 0xc0, !PT ;  /* 0x000000ff00007812 */ /* 0x000fe200078ec0ff */
[----:B------:R-:W-:Y:S01]  /*80c0*/  IMAD.MOV.U32 R222, RZ, RZ, R223 ;  /* 0x000000ffffde7224 */ /* 0x000fe200078e00df */
[----:B------:R-:W-:Y:S01]  /*80d0*/  @!P2 PRMT R154, R56, 0x5410, RZ ;  /* 0x00005410389aa816 */ /* 0x000fe200000000ff */
[----:B---3--:R-:W-:Y:S01]  /*80e0*/  HMMA.16816.F32.BF16 R68, R112, R72, R96 ;  /* 0x000000487044723c */ /* 0x008fe20000041860 */
[----:B------:R-:W-:Y:S01]  /*80f0*/  ISETP.LE.U32.AND P2, PT, R0, UR12, PT ;  /* 0x0000000c00007c0c */ /* 0x000fe2000bf43070 */
[----:B--2---:R-:W-:-:S02]  /*8100*/  @!P4 HFMA2.BF16_V2 R31, -RZ.H0_H0, RZ.H0_H0, -R156.H0_H0 ;  /* 0x200000ffff1fc231 */ /* 0x004fc4000034099c */
[----:B------:R-:W-:Y:S02]  /*8110*/  IMAD.MOV.U32 R223, RZ, RZ, R240 ;  /* 0x000000ffffdf7224 */ /* 0x000fe400078e00f0 */
[----:B------:R-:W-:Y:S01]  /*8120*/  HMMA.16816.F32.BF16 R72, R112, R74, R100 ;  /* 0x0000004a7048723c */ /* 0x000fe20000041864 */
[----:B------:R-:W-:Y:S01]  /*8130*/  ISETP.LE.U32.AND P6, PT, R63, UR12, PT ;  /* 0x0000000c3f007c0c */ /* 0x000fe2000bfc3070 */
[----:B------:R-:W2:Y:S01]  /*8140*/  LDSM.16.MT88.4 R80, [R180+0xf800] ;  /* 0x00f80000b450783b */ /* 0x000ea20000004200 */
[----:B------:R-:W-:-:S03]  /*8150*/  PRMT R0, R31, 0x7610, R0 ;  /* 0x000076101f007816 */ /* 0x000fc60000000000 */
[----:B------:R1:W3:Y:S01]  /*8160*/  LDL.LU.S16 R31, [R1+0x7c] ;  /* 0x00007c00011f7983 */ /* 0x0002e20000300600 */
[C---:B------:R-:W-:Y:S01]  /*8170*/  HMMA.16816.F32.BF16 R48, R112.reuse, R50, R64 ;  /* 0x000000327030723c */ /* 0x040fe20000041840 */
[----:B------:R-:W-:Y:S02]  /*8180*/  @!P4 PRMT R156, R0, 0x5410, RZ ;  /* 0x00005410009cc816 */ /* 0x000fe400000000ff */
[----:B------:R-:W-:Y:S01]  /*8190*/  LDSM.16.MT88.4 R96, [R177+0x11800] ;  /* 0x01180000b160783b */ /* 0x000fe20000004200 */
[----:B---3--:R-:W-:Y:S02]  /*81a0*/  @!P1 HFMA2.BF16_V2 R31, -RZ.H0_H0, RZ.H0_H0, -R158.H0_H0 ;  /* 0x200000ffff1f9231 */ /* 0x008fe4000034099e */
[----:B------:R-:W-:Y:S01]  /*81b0*/  IMAD.MOV.U32 R240, RZ, RZ, R241 ;  /* 0x000000fffff07224 */ /* 0x000fe200078e00f1 */
[----:B------:R-:W-:Y:S01]  /*81c0*/  HMMA.16816.F32.BF16 R56, R112, R58, R76 ;  /* 0x0000003a7038723c */ /* 0x000fe2000004184c */
[----:B------:R-:W3:Y:S01]  /*81d0*/  LDSM.16.MT88.4 R64, [R177+0xf800] ;  /* 0x00f80000b140783b */ /* 0x000ee20000004200 */
[----:B------:R-:W-:-:S04]  /*81e0*/  PRMT R7, R31, 0x7610, R7 ;  /* 0x000076101f077816 */ /* 0x000fc80000000007 */
[----:B------:R-:W-:Y:S02]  /*81f0*/  @!P1 PRMT R158, R7, 0x5410, RZ ;  /* 0x00005410079e9816 */ /* 0x000fe400000000ff */
[----:B------:R1:W4:Y:S01]  /*8200*/  LDL.LU.S16 R7, [R1+0x84] ;  /* 0x0000840001077983 */ /* 0x0003220000300600 */
[----:B------:R-:W-:Y:S01]  /*8210*/  SHF.R.U32.HI R0, RZ, 0x8, R61 ;  /* 0x00000008ff007819 */ /* 0x000fe2000001163d */
[----:B------:R-:W-:Y:S02]  /*8220*/  IMAD.MOV.U32 R241, RZ, RZ, R242 ;  /* 0x000000fffff17224 */ /* 0x000fe400078e00f2 */
[----:B----4-:R-:W-:-:S05]  /*8230*/  @!P2 HFMA2.BF16_V2 R7, -RZ.H0_H0, RZ.H0_H0, -R157.H0_H0 ;  /* 0x200000ffff07a231 */ /* 0x010fca000034099d */
[----:B------:R-:W-:Y:S02]  /*8240*/  PRMT R6, R7, 0x7610, R6 ;  /* 0x0000761007067816 */ /* 0x000fe40000000006 */
[----:B------:R1:W4:Y:S01]  /*8250*/  LDL.LU.S16 R7, [R1+0x80] ;  /* 0x0000800001077983 */ /* 0x0003220000300600 */
[----:B------:R-:W-:Y:S01]  /*8260*/  LOP3.LUT R0, R0, 0xffff, RZ, 0xc0, !PT ;  /* 0x0000ffff00007812 */ /* 0x000fe200078ec0ff */
[----:B------:R-:W-:Y:S02]  /*8270*/  IMAD.MOV.U32 R242, RZ, RZ, R243 ;  /* 0x000000fffff27224 */ /* 0x000fe400078e00f3 */
[----:B------:R-:W-:Y:S01]  /*8280*/  IMAD.MOV.U32 R243, RZ, RZ, R224 ;  /* 0x000000fffff37224 */ /* 0x000fe200078e00e0 */
[----:B------:R-:W-:Y:S01]  /*8290*/  ISETP.LE.U32.AND P1, PT, R0, UR12, PT ;  /* 0x0000000c00007c0c */ /* 0x000fe2000bf23070 */
[----:B------:R-:W-:Y:S01]  /*82a0*/  IMAD.MOV.U32 R224, RZ, RZ, R225 ;  /* 0x000000ffffe07224 */ /* 0x000fe200078e00e1 */
[----:B------:R-:W-:Y:S01]  /*82b0*/  LOP3.LUT R0, R221, 0xff, RZ, 0xc0, !PT ;  /* 0x000000ffdd007812 */ /* 0x000fe200078ec0ff */
[----:B------:R-:W-:-:S02]  /*82c0*/  IMAD.MOV.U32 R225, RZ, RZ, R226 ;  /* 0x000000ffffe17224 */ /* 0x000fc400078e00e2 */
[----:B------:R-:W-:Y:S02]  /*82d0*/  IMAD.MOV.U32 R226, RZ, RZ, R244 ;  /* 0x000000ffffe27224 */ /* 0x000fe400078e00f4 */
[----:B------:R-:W-:Y:S02]  /*82e0*/  IMAD.MOV.U32 R221, RZ, RZ, R222 ;  /* 0x000000ffffdd7224 */ /* 0x000fe400078e00de */
[----:B------:R-:W-:Y:S02]  /*82f0*/  IMAD.MOV.U32 R244, RZ, RZ, R245 ;  /* 0x000000fffff47224 */ /* 0x000fe400078e00f5 */
[----:B------:R-:W-:Y:S02]  /*8300*/  IMAD.MOV.U32 R222, RZ, RZ, R223 ;  /* 0x000000ffffde7224 */ /* 0x000fe400078e00df */
[----:B------:R-:W-:Y:S02]  /*8310*/  IMAD.MOV.U32 R245, RZ, RZ, R246 ;  /* 0x000000fffff57224 */ /* 0x000fe400078e00f6 */
        /* <DEDUP_REMOVED lines=12> */
[----:B------:R-:W-:Y:S01]  /*83e0*/  IMAD.MOV.U32 R244, RZ, RZ, R245 ;  /* 0x000000fffff47224 */ /* 0x000fe200078e00f5 */
[----:B------:R1:W5:Y:S01]  /*83f0*/  LDL.LU R184, [R1+0xd8] ;  /* 0x0000d80001b87983 */ /* 0x0003620000300800 */
[----:B------:R-:W-:-:S02]  /*8400*/  IMAD.MOV.U32 R245, RZ, RZ, R246 ;  /* 0x000000fffff57224 */ /* 0x000fc400078e00f6 */
[----:B------:R-:W-:Y:S02]  /*8410*/  IMAD.MOV.U32 R246, RZ, RZ, R250 ;  /* 0x000000fffff67224 */ /* 0x000fe400078e00fa */
[----:B------:R-:W-:Y:S02]  /*8420*/  IMAD.MOV.U32 R250, RZ, RZ, R251 ;  /* 0x000000fffffa7224 */ /* 0x000fe400078e00fb */
[----:B------:R-:W-:Y:S02]  /*8430*/  IMAD.MOV.U32 R251, RZ, RZ, R208 ;  /* 0x000000fffffb7224 */ /* 0x000fe400078e00d0 */
[----:B------:R-:W-:Y:S02]  /*8440*/  IMAD.MOV.U32 R208, RZ, RZ, R233 ;  /* 0x000000ffffd07224 */ /* 0x000fe400078e00e9 */
[----:B------:R-:W-:Y:S02]  /*8450*/  IMAD.MOV.U32 R233, RZ, RZ, R183 ;  /* 0x000000ffffe97224 */ /* 0x000fe400078e00b7 */
[----:B----4-:R-:W-:-:S05]  /*8460*/  @!P5 HFMA2.BF16_V2 R7, -RZ.H0_H0, RZ.H0_H0, -R161.H0_H0 ;  /* 0x200000ffff07d231 */ /* 0x010fca00003409a1 */
[----:B------:R-:W-:-:S04]  /*8470*/  PRMT R2, R7, 0x7610, R2 ;  /* 0x0000761007027816 */ /* 0x000fc80000000002 */
[----:B------:R-:W-:Y:S02]  /*8480*/  @!P5 PRMT R161, R2, 0x5410, RZ ;  /* 0x0000541002a1d816 */ /* 0x000fe400000000ff */
[----:B------:R1:W4:Y:S04]  /*8490*/  LDL.LU.S16 R2, [R1+0x88] ;  /* 0x0000880001027983 */ /* 0x0003280000300600 */
[----:B------:R1:W5:Y:S04]  /*84a0*/  LDL.LU R183, [R1+0xd4] ;  /* 0x0000d40001b77983 */ /* 0x0003680000300800 */
[----:B------:R1:W2:Y:S01]  /*84b0*/  LDL.LU.S16 R31, [R1+0x8c] ;  /* 0x00008c00011f7983 */ /* 0x0002a20000300600 */
[----:B------:R-:W-:-:S02]  /*84c0*/  ISETP.LE.U32.AND P4, PT, R62, UR12, PT ;  /* 0x0000000c3e007c0c */ /* 0x000fc4000bf83070 */
[----:B------:R-:W-:Y:S02]  /*84d0*/  ISETP.LE.U32.AND P5, PT, R0, UR12, PT ;  /* 0x0000000c00007c0c */ /* 0x000fe4000bfa3070 */
[----:B------:R-:W-:Y:S01]  /*84e0*/  SHF.R.U32.HI R0, RZ, 0x8, R221 ;  /* 0x00000008ff007819 */ /* 0x000fe200000116dd */
[----:B------:R-:W-:Y:S02]  /*84f0*/  IMAD.MOV.U32 R221, RZ, RZ, R222 ;  /* 0x000000ffffdd7224 */ /* 0x000fe400078e00de */
[----:B------:R-:W-:Y:S02]  /*8500*/  IMAD.MOV.U32 R222, RZ, RZ, R243 ;  /* 0x000000ffffde7224 */ /* 0x000fe400078e00f3 */
[----:B------:R-:W-:Y:S02]  /*8510*/  IMAD.MOV.U32 R243, RZ, RZ, R224 ;  /* 0x000000fffff37224 */ /* 0x000fe400078e00e0 */
[----:B------:R-:W-:Y:S01]  /*8520*/  IMAD.MOV.U32 R224, RZ, RZ, R225 ;  /* 0x000000ffffe07224 */ /* 0x000fe200078e00e1 */
[----:B------:R-:W-:Y:S01]  /*8530*/  LOP3.LUT R0, R0, 0xffff, RZ, 0xc0, !PT ;  /* 0x0000ffff00007812 */ /* 0x000fe200078ec0ff */
[----:B------:R-:W-:-:S02]  /*8540*/  IMAD.MOV.U32 R225, RZ, RZ, R182 ;  /* 0x000000ffffe17224 */ /* 0x000fc400078e00b6 */
[----:B----4-:R-:W-:-:S05]  /*8550*/  @!P4 HFMA2.BF16_V2 R2, -RZ.H0_H0, RZ.H0_H0, -R160.H0_H0 ;  /* 0x200000ffff02c231 */ /* 0x010fca00003409a0 */
[----:B------:R-:W-:Y:S01]  /*8560*/  PRMT R30, R2, 0x7610, R30 ;  /* 0x00007610021e7816 */ /* 0x000fe2000000001e */
[----:B--2---:R-:W-:-:S03]  /*8570*/  @!P1 HFMA2.BF16_V2 R31, -RZ.H0_H0, RZ.H0_H0, -R159.H0_H0 ;  /* 0x200000ffff1f9231 */ /* 0x004fc6000034099f */
[----:B------:R-:W-:Y:S02]  /*8580*/  @!P4 PRMT R160, R30, 0x5410, RZ ;  /* 0x000054101ea0c816 */ /* 0x000fe400000000ff */
[----:B------:R1:W2:Y:S01]  /*8590*/  LDL.LU.S16 R30, [R1+0x90] ;  /* 0x00009000011e7983 */ /* 0x0002a20000300600 */
[----:B------:R-:W-:-:S03]  /*85a0*/  PRMT R29, R31, 0x7610, R29 ;  /* 0x000076101f1d7816 */ /* 0x000fc6000000001d */
[----:B------:R1:W5:Y:S01]  /*85b0*/  LDL.LU R182, [R1+0xd0] ;  /* 0x0000d00001b67983 */ /* 0x0003620000300800 */
[----:B------:R-:W-:-:S03]  /*85c0*/  @!P1 PRMT R159, R29, 0x5410, RZ ;  /* 0x000054101d9f9816 */ /* 0x000fc600000000ff */
[----:B------:R1:W4:Y:S01]  /*85d0*/  LDL.LU.S16 R29, [R1+0x94] ;  /* 0x00009400011d7983 */ /* 0x0003220000300600 */
[----:B------:R-:W-:Y:S02]  /*85e0*/  ISETP.LE.U32.AND P4, PT, R0, UR12, PT ;  /* 0x0000000c00007c0c */ /* 0x000fe4000bf83070 */
[----:B------:R-:W-:-:S04]  /*85f0*/  LOP3.LUT R0, R221, 0xff, RZ, 0xc0, !PT ;  /* 0x000000ffdd007812 */ /* 0x000fc800078ec0ff */
[----:B------:R-:W-:Y:S02]  /*8600*/  ISETP.LE.U32.AND P1, PT, R0, UR12, PT ;  /* 0x0000000c00007c0c */ /* 0x000fe4000bf23070 */
[----:B------:R1:W3:Y:S01]  /*8610*/  LDL.LU.S16 R0, [R1+0x98] ;  /* 0x0000980001007983 */ /* 0x0002e20000300600 */
[----:B------:R-:W-:Y:S02]  /*8620*/  @!P2 PRMT R157, R6, 0x5410, RZ ;  /* 0x00005410069da816 */ /* 0x000fe400000000ff */
[----:B------:R-:W-:Y:S02]  /*8630*/  ISETP.LE.U32.AND P2, PT, R252, UR12, PT ;  /* 0x0000000cfc007c0c */ /* 0x000fe4000bf43070 */
[--C-:B------:R-:W-:Y:S02]  /*8640*/  SHF.R.U32.HI R2, RZ, 0x18, R4.reuse ;  /* 0x00000018ff027819 */ /* 0x100fe40000011604 */
[----:B------:R-:W-:Y:S02]  /*8650*/  LOP3.LUT R7, R4, 0xffff, RZ, 0xc0, !PT ;  /* 0x0000ffff04077812 */ /* 0x000fe400078ec0ff */
[----:B------:R-:W-:-:S07]  /*8660*/  SHF.R.U32.HI R5, RZ, 0x10, R4 ;  /* 0x00000010ff057819 */ /* 0x000fce0000011604 */
[----:B----4-:R-:W-:-:S05]  /*8670*/  @!P2 HFMA2.BF16_V2 R29, -RZ.H0_H0, RZ.H0_H0, -R162.H0_H0 ;  /* 0x200000ffff1da231 */ /* 0x010fca00003409a2 */
[----:B------:R-:W-:-:S04]  /*8680*/  PRMT R10, R29, 0x7610, R10 ;  /* 0x000076101d0a7816 */ /* 0x000fc8000000000a */
[----:B------:R-:W-:Y:S01]  /*8690*/  @!P2 PRMT R162, R10, 0x5410, RZ ;  /* 0x000054100aa2a816 */ /* 0x000fe200000000ff */
[----:B---3--:R-:W-:Y:S01]  /*86a0*/  @!P3 HFMA2.BF16_V2 R0, -RZ.H0_H0, RZ.H0_H0, -R151.H0_H0 ;  /* 0x200000ffff00b231 */ /* 0x008fe20000340997 */
[----:B------:R-:W-:Y:S02]  /*86b0*/  ISETP.LE.U32.AND P2, PT, R2, UR12, PT ;  /* 0x0000000c02007c0c */ /* 0x000fe4000bf43070 */
[----:B------:R1:W3:Y:S02]  /*86c0*/  LDL.LU.S16 R2, [R1+0x9c] ;  /* 0x00009c0001027983 */ /* 0x0002e40000300600 */
[----:B------:R-:W-:Y:S02]  /*86d0*/  PRMT R8, R0, 0x7610, R8 ;  /* 0x0000761000087816 */ /* 0x000fe40000000008 */
[----:B------:R-:W-:Y:S01]  /*86e0*/  LOP3.LUT R0, R5, 0xff, RZ, 0xc0, !PT ;  /* 0x000000ff05007812 */ /* 0x000fe200078ec0ff */
[----:B--2---:R-:W-:Y:S01]  /*86f0*/  @!P5 HFMA2.BF16_V2 R30, -RZ.H0_H0, RZ.H0_H0, -R163.H0_H0 ;  /* 0x200000ffff1ed231 */ /* 0x004fe200003409a3 */
[----:B------:R-:W-:-:S02]  /*8700*/  @!P3 PRMT R151, R8, 0x5410, RZ ;  /* 0x000054100897b816 */ /* 0x000fc400000000ff */
[----:B------:R-:W-:Y:S01]  /*8710*/  ISETP.LE.U32.AND P3, PT, R0, UR12, PT ;  /* 0x0000000c00007c0c */ /* 0x000fe2000bf63070 */
[----:B------:R1:W2:Y:S01]  /*8720*/  LDL.LU.S16 R8, [R1+0xa0] ;  /* 0x0000a00001087983 */ /* 0x0002a20000300600 */
[----:B------:R-:W-:-:S03]  /*8730*/  SHF.R.U32.HI R0, RZ, 0x8, R7 ;  /* 0x00000008ff007819 */ /* 0x000fc60000011607 */
[----:B------:R1:W4:Y:S01]  /*8740*/  LDL.LU.S16 R7, [R1+0xa4] ;  /* 0x0000a40001077983 */ /* 0x0003220000300600 */
[----:B------:R-:W-:-:S03]  /*8750*/  PRMT R11, R30, 0x7610, R11 ;  /* 0x000076101e0b7816 */ /* 0x000fc6000000000b */
[----:B------:R1:W2:Y:S04]  /*8760*/  LDL.LU.S16 R100, [R1+0xa8] ;  /* 0x0000a80001647983 */ /* 0x0002a80000300600 */
[----:B------:R1:W2:Y:S04]  /*8770*/  LDL.LU.S16 R31, [R1+0xb4] ;  /* 0x0000b400011f7983 */ /* 0x0002a80000300600 */
[----:B------:R1:W2:Y:S04]  /*8780*/  LDL.LU.S16 R30, [R1+0xb0] ;  /* 0x0000b000011e7983 */ /* 0x0002a80000300600 */
[----:B------:R1:W2:Y:S01]  /*8790*/  LDL.LU.S16 R29, [R1+0xac] ;  /* 0x0000ac00011d7983 */ /* 0x0002a20000300600 */
[----:B------:R-:W-:Y:S01]  /*87a0*/  FADD.FTZ R5, R241, R240 ;  /* 0x000000f0f1057221 */ /* 0x000fe20000010000 */
[----:B------:R-:W-:-:S03]  /*87b0*/  LOP3.LUT R0, R0, 0xffff, RZ, 0xc0, !PT ;  /* 0x0000ffff00007812 */ /* 0x000fc600078ec0ff */
[----:B------:R-:W-:Y:S01]  /*87c0*/  FADD.FTZ R5, R243, R5 ;  /* 0x00000005f3057221 */ /* 0x000fe20000010000 */
[----:B------:R-:W-:Y:S02]  /*87d0*/  LOP3.LUT R6, R4, 0xff, RZ, 0xc0, !PT ;  /* 0x000000ff04067812 */ /* 0x000fe400078ec0ff */
[----:B------:R-:W-:Y:S02]  /*87e0*/  @!P5 PRMT R163, R11, 0x5410, RZ ;  /* 0x000054100ba3d816 */ /* 0x000fe400000000ff */
[----:B------:R-:W-:Y:S01]  /*87f0*/  ISETP.LE.U32.AND P5, PT, R6, UR12, PT ;  /* 0x0000000c06007c0c */ /* 0x000fe2000bfa3070 */
[C---:B------:R-:W-:Y:S06]  /*8800*/  HMMA.16816.F32.BF16 R76, R112.reuse, R80, R108 ;  /* 0x00000050704c723c */ /* 0x040fec000004186c */
[C---:B------:R-:W-:Y:S01]  /*8810*/  HMMA.16816.F32.BF16 R80, R112.reuse, R82, R128 ;  /* 0x000000527050723c */ /* 0x040fe20000041880 */
[----:B------:R-:W1:Y:S05]  /*8820*/  LDSM.16.MT88.4 R128, [R180+0x11800] ;  /* 0x01180000b480783b */ /* 0x000e6a0000004200 */
[C---:B------:R-:W-:Y:S06]  /*8830*/  HMMA.16816.F32.BF16 R60, R112.reuse, R64, R84 ;  /* 0x00000040703c723c */ /* 0x040fec0000041854 */
[C---:B------:R-:W-:Y:S06]  /*8840*/  HMMA.16816.F32.BF16 R64, R112.reuse, R66, R92 ;  /* 0x000000427040723c */ /* 0x040fec000004185c */
[C---:B------:R-:W-:Y:S06]  /*8850*/  HMMA.16816.F32.BF16 R84, R112.reuse, R88, R132 ;  /* 0x000000587054723c */ /* 0x040fec0000041884 */
[C---:B------:R-:W-:Y:S06]  /*8860*/  HMMA.16816.F32.BF16 R92, R112.reuse, R96, R164 ;  /* 0x00000060705c723c */ /* 0x040fec00000418a4 */
[C---:B------:R-:W-:Y:S06]  /*8870*/  HMMA.16816.F32.BF16 R88, R112.reuse, R90, R144 ;  /* 0x0000005a7058723c */ /* 0x040fec0000041890 */
[C---:B------:R-:W-:Y:S06]  /*8880*/  HMMA.16816.F32.BF16 R96, R112.reuse, R98, R168 ;  /* 0x000000627060723c */ /* 0x040fec00000418a8 */
[C---:B-1----:R-:W-:Y:S06]  /*8890*/  HMMA.16816.F32.BF16 R108, R112.reuse, R128, R172 ;  /* 0x00000080706c723c */ /* 0x042fec00000418ac */
[----:B------:R-:W-:Y:S01]  /*88a0*/  HMMA.16816.F32.BF16 R128, R112, R130, R12 ;  /* 0x000000827080723c */ /* 0x000fe2000004180c */
[----:B---3--:R-:W-:-:S05]  /*88b0*/  @!P4 HFMA2.BF16_V2 R2, -RZ.H0_H0, RZ.H0_H0, -R150.H0_H0 ;  /* 0x200000ffff02c231 */ /* 0x008fca0000340996 */
[----:B------:R-:W-:Y:S01]  /*88c0*/  PRMT R9, R2, 0x7610, R9 ;  /* 0x0000761002097816 */ /* 0x000fe20000000009 */
[----:B------:R-:W-:-:S04]  /*88d0*/  FADD.FTZ R2, R223, R222 ;  /* 0x000000dedf027221 */ /* 0x000fc80000010000 */
[----:B------:R-:W-:Y:S01]  /*88e0*/  FADD.FTZ R2, R242, R2 ;  /* 0x00000002f2027221 */ /* 0x000fe20000010000 */
[----:B------:R-:W-:Y:S02]  /*88f0*/  @!P4 PRMT R150, R9, 0x5410, RZ ;  /* 0x000054100996c816 */ /* 0x000fe400000000ff */
[----:B------:R-:W-:Y:S01]  /*8900*/  ISETP.LE.U32.AND P4, PT, R0, UR12, PT ;  /* 0x0000000c00007c0c */ /* 0x000fe2000bf83070 */
[----:B----4-:R-:W-:Y:S02]  /*8910*/  @!P6 HFMA2.BF16_V2 R7, -RZ.H0_H0, RZ.H0_H0, -R148.H0_H0 ;  /* 0x200000ffff07e231 */ /* 0x010fe40000340994 */
[----:B------:R-:W-:Y:S01]  /*8920*/  FADD.FTZ R0, R224, R2 ;  /* 0x00000002e0007221 */ /* 0x000fe20000010000 */
[----:B------:R-:W-:Y:S02]  /*8930*/  FADD.FTZ R2, R225, R5 ;  /* 0x00000005e1027221 */ /* 0x000fe40000010000 */
[----:B------:R-:W-:Y:S02]  /*8940*/  PRMT R101, R7, 0x7610, R101 ;  /* 0x0000761007657816 */ /* 0x000fe40000000065 */
[----:B------:R-:W-:Y:S01]  /*8950*/  FADD.FTZ R7, R245, R2 ;  /* 0x00000002f5077221 */ /* 0x000fe20000010000 */
[----:B------:R-:W-:Y:S01]  /*8960*/  FADD.FTZ R0, R244, R0 ;  /* 0x00000000f4007221 */ /* 0x000fe20000010000 */
[----:B--2---:R-:W-:-:S05]  /*8970*/  @!P2 HFMA2.BF16_V2 R29, -RZ.H0_H0, RZ.H0_H0, -R25.H0_H0 ;  /* 0x200000ffff1da231 */ /* 0x004fca0000340919 */
[----:B------:R-:W-:-:S04]  /*8980*/  PRMT R2, R29, 0x7610, R2 ;  /* 0x000076101d027816 */ /* 0x000fc80000000002 */
[----:B------:R-:W-:Y:S01]  /*8990*/  @!P2 PRMT R25, R2, 0x5410, RZ ;  /* 0x000054100219a816 */ /* 0x000fe200000000ff */
[----:B------:R-:W-:Y:S01]  /*89a0*/  FADD.FTZ R2, R246, R0 ;  /* 0x00000000f6027221 */ /* 0x000fe20000010000 */
[----:B------:R-:W-:-:S03]  /*89b0*/  FADD.FTZ R0, R247, R7 ;  /* 0x00000007f7007221 */ /* 0x000fc60000010000 */
[----:B------:R-:W-:Y:S01]  /*89c0*/  FADD.FTZ R2, R228, R2 ;  /* 0x00000002e4027221 */ /* 0x000fe20000010000 */
[----:B------:R-:W-:Y:S01]  /*89d0*/  FADD.FTZ R0, R229, R0 ;  /* 0x00000000e5007221 */ /* 0x000fe20000010000 */
[----:B------:R-:W-:Y:S02]  /*89e0*/  @!P1 HFMA2.BF16_V2 R8, -RZ.H0_H0, RZ.H0_H0, -R149.H0_H0 ;  /* 0x200000ffff089231 */ /* 0x000fe40000340995 */
[----:B------:R-:W-:Y:S01]  /*89f0*/  FADD.FTZ R2, R230, R2 ;  /* 0x00000002e6027221 */ /* 0x000fe20000010000 */
[----:B------:R-:W-:Y:S01]  /*8a00*/  FADD.FTZ R0, R231, R0 ;  /* 0x00000000e7007221 */ /* 0x000fe20000010000 */
[----:B------:R-:W-:Y:S01]  /*8a10*/  @!P3 HFMA2.BF16_V2 R30, -RZ.H0_H0, RZ.H0_H0, -R26.H0_H0 ;  /* 0x200000ffff1eb231 */ /* 0x000fe2000034091a */
[----:B------:R-:W-:Y:S01]  /*8a20*/  PRMT R4, R8, 0x7610, R4 ;  /* 0x0000761008047816 */ /* 0x000fe20000000004 */
[----:B------:R-:W-:Y:S01]  /*8a30*/  FADD.FTZ R2, R248, R2 ;  /* 0x00000002f8027221 */ /* 0x000fe20000010000 */
[----:B------:R-:W-:Y:S01]  /*8a40*/  FADD.FTZ R0, R249, R0 ;  /* 0x00000000f9007221 */ /* 0x000fe20000010000 */
[----:B------:R-:W1:Y:S01]  /*8a50*/  LDSM.16.MT88.4 R8, [R179+0x11800] ;  /* 0x01180000b308783b */ /* 0x000e620000004200 */
[----:B------:R-:W-:Y:S01]  /*8a60*/  @!P1 PRMT R149, R4, 0x5410, RZ ;  /* 0x0000541004959816 */ /* 0x000fe200000000ff */
[----:B------:R-:W-:Y:S01]  /*8a70*/  FADD.FTZ R2, R250, R2 ;  /* 0x00000002fa027221 */ /* 0x000fe20000010000 */
[----:B------:R-:W-:Y:S01]  /*8a80*/  FADD.FTZ R0, R251, R0 ;  /* 0x00000000fb007221 */ /* 0x000fe20000010000 */
[----:B------:R-:W-:-:S02]  /*8a90*/  LEA R4, P1, R227, UR6, 0x1 ;  /* 0x00000006e3047c11 */ /* 0x000fc4000f8208ff */
[----:B------:R-:W-:Y:S01]  /*8aa0*/  PRMT R6, R30, 0x7610, R6 ;  /* 0x000076101e067816 */ /* 0x000fe20000000006 */
[----:B------:R-:W-:Y:S01]  /*8ab0*/  FADD.FTZ R2, R208, R2 ;  /* 0x00000002d0027221 */ /* 0x000fe20000010000 */
[----:B------:R-:W-:Y:S01]  /*8ac0*/  FADD.FTZ R0, R209, R0 ;  /* 0x00000000d1007221 */ /* 0x000fe20000010000 */
[----:B------:R-:W-:Y:S02]  /*8ad0*/  LEA.HI.X R5, R227, UR7, R226, 0x1, P1 ;  /* 0x00000007e3057c11 */ /* 0x000fe400088f0ce2 */
[----:B------:R-:W-:Y:S01]  /*8ae0*/  @!P3 PRMT R26, R6, 0x5410, RZ ;  /* 0x00005410061ab816 */ /* 0x000fe200000000ff */
[----:B------:R-:W-:Y:S01]  /*8af0*/  FADD.FTZ R2, R210, R2 ;  /* 0x00000002d2027221 */ /* 0x000fe20000010000 */
[----:B------:R-:W-:Y:S01]  /*8b00*/  IADD3 R6, P1, R4, UR34, RZ ;  /* 0x0000002204067c10 */ /* 0x000fe2000ff3e0ff */
[----:B------:R-:W-:Y:S02]  /*8b10*/  FADD.FTZ R0, R211, R0 ;  /* 0x00000000d3007221 */ /* 0x000fe40000010000 */
[----:B------:R-:W-:Y:S01]  /*8b20*/  FADD.FTZ R2, R232, R2 ;  /* 0x00000002e8027221 */ /* 0x000fe20000010000 */
[----:B------:R-:W-:Y:S01]  /*8b30*/  IADD3.X R7, R5, UR35, RZ, P1, !PT ;  /* 0x0000002305077c10 */ /* 0x000fe20008ffe4ff */
[----:B------:R-:W-:Y:S01]  /*8b40*/  FADD.FTZ R0, R233, R0 ;  /* 0x00000000e9007221 */ /* 0x000fe20000010000 */
[----:B------:R-:W-:Y:S01]  /*8b50*/  @!P5 HFMA2.BF16_V2 R100, -RZ.H0_H0, RZ.H0_H0, -R32.H0_H0 ;  /* 0x200000ffff64d231 */ /* 0x000fe20000340920 */
[----:B------:R2:W-:Y:S01]  /*8b60*/  STG.E.U16 desc[UR20][R4.64], R156 ;  /* 0x0000009c04007986 */ /* 0x0005e2000c101514 */
[----:B------:R-:W-:-:S02]  /*8b70*/  @!P4 HFMA2.BF16_V2 R31, -RZ.H0_H0, RZ.H0_H0, -R27.H0_H0 ;  /* 0x200000ffff1fc231 */ /* 0x000fc4000034091b */
[----:B------:R-:W-:Y:S01]  /*8b80*/  FADD.FTZ R2, R234, R2 ;  /* 0x00000002ea027221 */ /* 0x000fe20000010000 */
[----:B------:R2:W-:Y:S01]  /*8b90*/  STG.E.U16 desc[UR20][R4.64+0x2], R158 ;  /* 0x0000029e04007986 */ /* 0x0005e2000c101514 */
[----:B------:R-:W-:Y:S01]  /*8ba0*/  @!P6 PRMT R148, R101, 0x5410, RZ ;  /* 0x000054106594e816 */ /* 0x000fe200000000ff */
[----:B------:R-:W-:Y:S02]  /*8bb0*/  FADD.FTZ R0, R235, R0 ;  /* 0x00000000eb007221 */ /* 0x000fe40000010000 */
[----:B------:R2:W-:Y:S04]  /*8bc0*/  STG.E.U16 desc[UR20][R6.64], R157 ;  /* 0x0000009d06007986 */ /* 0x0005e8000c101514 */
        /* <DEDUP_REMOVED lines=42> */
[----:B------:R2:W-:Y:S01]  /*8e70*/  STL [R1+0x10], R0 ;  /* 0x0000100001007387 */ /* 0x0005e20000100800 */
[C---:B------:R-:W-:Y:S06]  /*8e80*/  HMMA.16816.F32.BF16 R100, R112.reuse, R104, R204 ;  /* 0x000000687064723c */ /* 0x040fec00000418cc */
[C---:B------:R-:W-:Y:S06]  /*8e90*/  HMMA.16816.F32.BF16 R104, R112.reuse, R106, R200 ;  /* 0x0000006a7068723c */ /* 0x040fec00000418c8 */
[C---:B-1----:R-:W-:Y:S06]  /*8ea0*/  HMMA.16816.F32.BF16 R132, R112.reuse, R8, R20 ;  /* 0x000000087084723c */ /* 0x042fec0000041814 */
[----:B------:R-:W-:Y:S01]  /*8eb0*/  HMMA.16816.F32.BF16 R112, R112, R10, R16 ;  /* 0x0000000a7070723c */ /* 0x000fe20000041810 */
[----:B------:R-:W-:-:S08]  /*8ec0*/  NOP ;  /* 0x0000000000007918 */ /* 0x000fd00000000000 */
[----:B------:R-:W-:-:S15]  /*8ed0*/  @!P0 BRA `(.L_x_1014) ;  /* 0x0000005400588947 */ /* 0x000fde0003800000 */
[----:B------:R-:W3:Y:S01]  /*8ee0*/  LDL.LU R232, [R1+0xb8] ;  /* 0x0000b80001e87983 */ /* 0x000ee20000300800 */
[----:B------:R-:W-:Y:S01]  /*8ef0*/  ULDC UR4, c[0x0][0x2d0] ;  /* 0x0000b40000047ab9 */ /* 0x000fe20000000800 */
[----:B--2---:R-:W1:Y:S01]  /*8f00*/  S2R R2, SR_TID.X ;  /* 0x0000000000027919 */ /* 0x004e620000002100 */
[----:B------:R-:W-:Y:S01]  /*8f10*/  IMAD.U32 R0, RZ, RZ, UR23 ;  /* 0x00000017ff007e24 */ /* 0x000fe2000f8e00ff */
[----:B------:R-:W-:Y:S01]  /*8f20*/  UIADD3 UR33, UR23, 0x3f, URZ ;  /* 0x0000003f17217890 */ /* 0x000fe2000fffe03f */
[----:B------:R-:W2:Y:S01]  /*8f30*/  LDL.LU R233, [R1+0xc] ;  /* 0x00000c0001e97983 */ /* 0x000ea20000300800 */
[----:B------:R-:W-:Y:S01]  /*8f40*/  IADD3 R204, P0, R4, -0x80, RZ ;  /* 0xffffff8004cc7810 */ /* 0x000fe20007f1e0ff */
[----:B------:R-:W-:Y:S01]  /*8f50*/  ULDC.64 UR8, c[0x0][0x250] ;  /* 0x0000940000087ab9 */ /* 0x000fe20000000a00 */
[----:B------:R-:W-:Y:S01]  /*8f60*/  MOV R117, R3 ;  /* 0x0000000300757202 */ /* 0x000fe20000000f00 */
[----:B------:R-:W4:Y:S01]  /*8f70*/  LDL.LU R234, [R1+0x70] ;  /* 0x0000700001ea7983 */ /* 0x000f220000300800 */
[----:B------:R-:W-:Y:S01]  /*8f80*/  ULDC UR25, c[0x0][0x2d0] ;  /* 0x0000b40000197ab9 */ /* 0x000fe20000000800 */
[----:B------:R-:W-:-:S02]  /*8f90*/  ULDC.64 UR6, c[0x0][0x248] ;  /* 0x0000920000067ab9 */ /* 0x000fc40000000a00 */
[----:B------:R-:W2:Y:S01]  /*8fa0*/  LDL.LU R235, [R1+0xbc] ;  /* 0x0000bc0001eb7983 */ /* 0x000ea20000300800 */
[----:B-----5:R-:W-:Y:S01]  /*8fb0*/  ISETP.GE.AND P1, PT, R142, UR4, PT ;  /* 0x000000048e007c0c */ /* 0x020fe2000bf26270 */
[----:B------:R-:W-:Y:S01]  /*8fc0*/  USHF.R.S32.HI UR4, URZ, 0x1f, UR33 ;  /* 0x0000001f3f047899 */ /* 0x000fe20008011421 */
[----:B------:R-:W-:Y:S01]  /*8fd0*/  IADD3.X R203, R5, -0x1, RZ, P0, !PT ;  /* 0xffffffff05cb7810 */ /* 0x000fe200007fe4ff */
[----:B------:R-:W-:Y:S02]  /*8fe0*/  USHF.L.U64.HI UR27, UR8, 0x4, UR9 ;  /* 0x00000004081b7899 */ /* 0x000fe40008010209 */
[----:B------:R-:W-:Y:S02]  /*8ff0*/  ULEA.HI UR33, UR4, UR33, URZ, 0x6 ;  /* 0x0000002104217291 */ /* 0x000fe4000f8f303f */
[----:B------:R-:W-:Y:S02]  /*9000*/  USHF.L.U32 UR30, UR8, 0x4, URZ ;  /* 0x00000004081e7899 */ /* 0x000fe4000800063f */
[----:B------:R-:W-:Y:S01]  /*9010*/  USHF.R.S32.HI UR33, URZ, 0x6, UR33 ;  /* 0x000000063f217899 */ /* 0x000fe20008011421 */
[----:B------:R-:W-:-:S03]  /*9020*/  ULDC UR4, c[0x0][0x2ec] ;  /* 0x0000bb0000047ab9 */ /* 0x000fc60000000800 */
[----:B------:R-:W1:Y:S01]  /*9030*/  @!P1 LDC.64 R6, c[0x0][0x220] ;  /* 0x00008800ff069b82 */ /* 0x000e620000000a00 */
[----:B------:R-:W-:Y:S01]  /*9040*/  UIADD3 UR33, UR33, -0x2, URZ ;  /* 0xfffffffe21217890 */ /* 0x000fe2000fffe03f */
[----:B-1----:R-:W-:-:S06]  /*9050*/  LOP3.LUT R2, R2, 0x3, RZ, 0xc0, !PT ;  /* 0x0000000302027812 */ /* 0x002fcc00078ec0ff */
[----:B------:R-:W1:Y:S08]  /*9060*/  @!P1 LDC.64 R10, c[0x0][0x220] ;  /* 0x00008800ff0a9b82 */ /* 0x000e700000000a00 */
[----:B------:R-:W2:Y:S01]  /*9070*/  @!P1 LDC.64 R8, c[0x0][0x220] ;  /* 0x00008800ff089b82 */ /* 0x000ea20000000a00 */
[----:B------:R1:W-:Y:S07]  /*9080*/  @!P1 STL.64 [R1+0x50], R6 ;  /* 0x0000500601009387 */ /* 0x0003ee0000100a00 */
[----:B-1----:R-:W1:Y:S01]  /*9090*/  @!P1 LDC.64 R6, c[0x0][0x220] ;  /* 0x00008800ff069b82 */ /* 0x002e620000000a00 */
[----:B---3--:R-:W-:-:S05]  /*90a0*/  IMAD R2, R2, -0x2, R232 ;  /* 0xfffffffe02027824 */ /* 0x008fca00078e02e8 */
[----:B------:R-:W-:-:S05]  /*90b0*/  IADD3 R0, R0, -UR15, R2 ;  /* 0x8000000f00007c10 */ /* 0x000fca000fffe002 */
[----:B------:R3:W-:Y:S04]  /*90c0*/  STL [R1+0x48], R0 ;  /* 0x0000480001007387 */ /* 0x0007e80000100800 */
[----:B------:R-:W-:Y:S01]  /*90d0*/  @!P1 STL.64 [R1+0x40], R10 ;  /* 0x0000400a01009387 */ /* 0x000fe20000100a00 */
[----:B--2---:R-:W-:-:S03]  /*90e0*/  IMAD.WIDE.U32 R218, R235, -0x2daee0ad, RZ ;  /* 0xd2511f53ebda7825 */ /* 0x004fc600078e00ff */
[----:B------:R-:W-:Y:S04]  /*90f0*/  @!P1 STL.64 [R1+0x38], R8 ;  /* 0x0000380801009387 */ /* 0x000fe80000100a00 */
[----:B-1----:R1:W-:Y:S01]  /*9100*/  @!P1 STL.64 [R1+0x30], R6 ;  /* 0x0000300601009387 */ /* 0x0023e20000100a00 */
[----:B---3--:R-:W-:Y:S02]  /*9110*/  IMAD.MOV.U32 R0, RZ, RZ, R116 ;  /* 0x000000ffff007224 */ /* 0x008fe400078e0074 */
[----:B-1----:R-:W-:-:S05]  /*9120*/  IMAD.WIDE.U32 R6, R233, -0x326172a9, RZ ;  /* 0xcd9e8d57e9067825 */ /* 0x002fca00078e00ff */
[----:B------:R1:W-:Y:S01]  /*9130*/  STL.64 [R1+0x20], R6 ;  /* 0x0000200601007387 */ /* 0x0003e20000100a00 */
[----:B----4-:R-:W-:-:S05]  /*9140*/  LOP3.LUT R216, R7, R234, RZ, 0x3c, !PT ;  /* 0x000000ea07d87212 */ /* 0x010fca00078e3cff */
[----:B------:R-:W-:Y:S01]  /*9150*/  IMAD.WIDE.U32 R216, R216, -0x2daee0ad, RZ ;  /* 0xd2511f53d8d87825 */ /* 0x000fe200078e00ff */
[----:B------:R-:W-:Y:S06]  /*9160*/  BRA `(.L_x_1015) ;  /* 0x0000000400d47947 */ /* 0x000fec0003800000 */
.L_x_1017:
        /* <DEDUP_REMOVED lines=25> */
[----:B-1----:R-:W-:Y:S02]  /*9300*/  @!P1 LEA R138, P2, R116, R138, 0x1 ;  /* 0x0000008a748a9211 */ /* 0x002fe400078408ff */
        /* <DEDUP_REMOVED lines=15> */
[----:B----4-:R-:W-:Y:S02]  /*9400*/  @!P3 LEA R138, P0, R116, R140, 0x1 ;  /* 0x0000008c748ab211 */ /* 0x010fe400078008ff */
[----:B------:R-:W-:Y:S02]  /*9410*/  @!P1 LEA R140, P2, R118, R142, 0x1 ;  /* 0x0000008e768c9211 */ /* 0x000fe400078408ff */
        /* <DEDUP_REMOVED lines=10> */
[C---:B--2---:R-:W-:Y:S01]  /*94c0*/  @!P3 LEA R136, P0, R118.reuse, R154, 0x1 ;  /* 0x0000009a7688b211 */ /* 0x044fe200078008ff */
        /* <DEDUP_REMOVED lines=8> */
[C---:B------:R-:W-:Y:S01]  /*9550*/  @!P4 LEA R144, P2, R116.reuse, R152, 0x1 ;  /* 0x000000987490c211 */ /* 0x040fe200078408ff */
[----:B------:R-:W-:Y:S01]  /*9560*/  @!PT LDS RZ, [RZ] ;  /* 0x00000000fffff984 */ /* 0x000fe20000000800 */
[----:B------:R-:W-:Y:S01]  /*9570*/  @!PT LDS RZ, [RZ] ;  /* 0x00000000fffff984 */ /* 0x000fe20000000800 */
[----:B------:R-:W-:Y:S01]  /*9580*/  @!PT LDS RZ, [RZ] ;  /* 0x00000000fffff984 */ /* 0x000fe20000000800 */
[----:B------:R4:W-:Y:S01]  /*9590*/  @!P4 LDGSTS.E.BYPASS.LTC128B.128 [R199+0x8800], desc[UR20][R142.64+0x80] ;  /* 0x088000808ec7cfae */ /* 0x0009e2000b901d54 */
[C---:B------:R-:W-:Y:S02]  /*95a0*/  IADD3 R118, P6, R116.reuse, UR32, RZ ;  /* 0x0000002074767c10 */ /* 0x040fe4000ffde0ff */
[C-C-:B------:R-:W-:Y:S01]  /*95b0*/  @!P4 LEA.HI.X R145, R116.reuse, R153, R119.reuse, 0x1, P2 ;  /* 0x000000997491c211 */ /* 0x140fe200010f0c77 */
[----:B------:R1:W-:Y:S04]  /*95c0*/  @P3 STS.128 [R199+0xa800], RZ ;  /* 0x00a800ffc7003388 */ /* 0x0003e80000000c00 */
[----:B------:R-:W-:Y:S01]  /*95d0*/  @!PT LDS RZ, [RZ] ;  /* 0x00000000fffff984 */ /* 0x000fe20000000800 */
[----:B------:R-:W-:Y:S01]  /*95e0*/  @!PT LDS RZ, [RZ] ;  /* 0x00000000fffff984 */ /* 0x000fe20000000800 */
[----:B------:R-:W-:Y:S01]  /*95f0*/  @!PT LDS RZ, [RZ] ;  /* 0x00000000fffff984 */ /* 0x000fe20000000800 */
[----:B------:R5:W-:Y:S01]  /*9600*/  @!P3 LDGSTS.E.BYPASS.LTC128B.128 [R199+0xa800], desc[UR20][R136.64+0x100] ;  /* 0x0a80010088c7bfae */ /* 0x000be2000b901d54 */
[C---:B---3--:R-:W-:Y:S03]  /*9610*/  @!P1 LEA R138, P0, R116.reuse, R158, 0x1 ;  /* 0x0000009e748a9211 */ /* 0x048fe600078008ff */
[----:B------:R1:W-:Y:S01]  /*9620*/  @P1 STS.128 [R199+0x7000], RZ ;  /* 0x007000ffc7001388 */ /* 0x0003e20000000c00 */
[--C-:B------:R-:W-:Y:S02]  /*9630*/  @!P1 LEA.HI.X R139, R116, R159, R119.reuse, 0x1, P0 ;  /* 0x0000009f748b9211 */ /* 0x100fe400000f0c77 */
[----:B--2---:R-:W-:Y:S03]  /*9640*/  @!P1 LEA R140, P5, R118, R148, 0x1 ;  /* 0x00000094768c9211 */ /* 0x004fe600078a08ff */
[----:B------:R-:W-:Y:S01]  /*9650*/  @!PT LDS RZ, [RZ] ;  /* 0x00000000fffff984 */ /* 0x000fe20000000800 */
[----:B------:R-:W-:Y:S01]  /*9660*/  @!PT LDS RZ, [RZ] ;  /* 0x00000000fffff984 */ /* 0x000fe20000000800 */
[----:B------:R-:W-:Y:S01]  /*9670*/  @!PT LDS RZ, [RZ] ;  /* 0x00000000fffff984 */ /* 0x000fe20000000800 */
[----:B------:R2:W-:Y:S04]  /*9680*/  @!P1 LDGSTS.E.BYPASS.LTC128B.128 [R199+0x7000], desc[UR20][R138.64] ;  /* 0x070000008ac79fae */ /* 0x0005e8000b901d54 */
[----:B------:R1:W-:Y:S01]  /*9690*/  @P4 STS.128 [R199+0x9000], RZ ;  /* 0x009000ffc7004388 */ /* 0x0003e20000000c00 */
[C---:B----4-:R-:W-:Y:S03]  /*96a0*/  @!P3 LEA R142, P0, R116.reuse, R160, 0x1 ;  /* 0x000000a0748eb211 */ /* 0x050fe600078008ff */
[----:B------:R-:W-:Y:S01]  /*96b0*/  @!PT LDS RZ, [RZ] ;  /* 0x00000000fffff984 */ /* 0x000fe20000000800 */
[----:B------:R-:W-:Y:S01]  /*96c0*/  @!PT LDS RZ, [RZ] ;  /* 0x00000000fffff984 */ /* 0x000fe20000000800 */
[----:B------:R-:W-:Y:S01]  /*96d0*/  @!PT LDS RZ, [RZ] ;  /* 0x00000000fffff984 */ /* 0x000fe20000000800 */
[----:B------:R1:W-:Y:S01]  /*96e0*/  @!P4 LDGSTS.E.BYPASS.LTC128B.128 [R199+0x9000], desc[UR20][R144.64+0x80] ;  /* 0x0900008090c7cfae */ /* 0x0003e2000b901d54 */
[----:B------:R-:W-:Y:S03]  /*96f0*/  @!P3 LEA.HI.X R143, R116, R161, R119, 0x1, P0 ;  /* 0x000000a1748fb211 */ /* 0x000fe600000f0c77 */
[----:B------:R1:W-:Y:S01]  /*9700*/  @P3 STS.128 [R199+0xb000], RZ ;  /* 0x00b000ffc7003388 */ /* 0x0003e20000000c00 */
[----:B------:R-:W-:Y:S02]  /*9710*/  IADD3.X R119, R119, UR31, RZ, P6, !PT ;  /* 0x0000001f77777c10 */ /* 0x000fe4000b7fe4ff */
[C---:B-----5:R-:W-:Y:S01]  /*9720*/  @!P3 LEA R136, P0, R118.reuse, R156, 0x1 ;  /* 0x0000009c7688b211 */ /* 0x060fe200078008ff */
[----:B------:R-:W-:Y:S01]  /*9730*/  @!PT LDS RZ, [RZ] ;  /* 0x00000000fffff984 */ /* 0x000fe20000000800 */
[----:B------:R-:W-:Y:S01]  /*9740*/  @!PT LDS RZ, [RZ] ;  /* 0x00000000fffff984 */ /* 0x000fe20000000800 */
[----:B------:R-:W-:Y:S01]  /*9750*/  @!PT LDS RZ, [RZ] ;  /* 0x00000000fffff984 */ /* 0x000fe20000000800 */
[----:B------:R1:W-:Y:S01]  /*9760*/  @!P3 LDGSTS.E.BYPASS.LTC128B.128 [R199+0xb000], desc[UR20][R142.64+0x100] ;  /* 0x0b0001008ec7bfae */ /* 0x0003e2000b901d54 */
[C-C-:B------:R-:W-:Y:S02]  /*9770*/  @!P1 LEA.HI.X R141, R118.reuse, R149, R119.reuse, 0x1, P5 ;  /* 0x00000095768d9211 */ /* 0x140fe400028f0c77 */
[C-C-:B------:R-:W-:Y:S01]  /*9780*/  @!P3 LEA.HI.X R137, R118.reuse, R157, R119.reuse, 0x1, P0 ;  /* 0x0000009d7689b211 */ /* 0x140fe200000f0c77 */
[----:B------:R1:W-:Y:S04]  /*9790*/  @P1 STS.128 [R199+0x7800], RZ ;  /* 0x007800ffc7001388 */ /* 0x0003e80000000c00 */
[----:B------:R-:W-:Y:S01]  /*97a0*/  @!PT LDS RZ, [RZ] ;  /* 0x00000000fffff984 */ /* 0x000fe20000000800 */
[----:B------:R-:W-:Y:S01]  /*97b0*/  @!PT LDS RZ, [RZ] ;  /* 0x00000000fffff984 */ /* 0x000fe20000000800 */
[----:B------:R-:W-:Y:S01]  /*97c0*/  @!PT LDS RZ, [RZ] ;  /* 0x00000000fffff984 */ /* 0x000fe20000000800 */
[----:B------:R1:W-:Y:S01]  /*97d0*/  @!P1 LDGSTS.E.BYPASS.LTC128B.128 [R199+0x7800], desc[UR20][R140.64] ;  /* 0x078000008cc79fae */ /* 0x0003e2000b901d54 */
[C---:B--2---:R-:W-:Y:S03]  /*97e0*/  @!P4 LEA R138, P2, R118.reuse, R150, 0x1 ;  /* 0x00000096768ac211 */ /* 0x044fe600078408ff */
[----:B------:R1:W-:Y:S01]  /*97f0*/  @P4 STS.128 [R199+0x9800], RZ ;  /* 0x009800ffc7004388 */ /* 0x0003e20000000c00 */
[----:B------:R-:W-:Y:S05]  /*9800*/  @!P4 LEA.HI.X R139, R118, R151, R119, 0x1, P2 ;  /* 0x00000097768bc211 */ /* 0x000fea00010f0c77 */
        /* <DEDUP_REMOVED lines=11> */
.L_x_1015:
[----:B------:R-:W2:Y:S01]  /*98c0*/  LDL R5, [R1+0x28] ;  /* 0x0000280001057983 */ /* 0x000ea20000100800 */
[----:B------:R-:W-:Y:S01]  /*98d0*/  UIMAD.WIDE.U32 UR16, UR33, UR8, URZ ;  /* 0x00000008211072a5 */ /* 0x000fe2000f8e003f */
[----:B------:R-:W-:Y:S04]  /*98e0*/  DEPBAR.LE SB0, 0x0 ;  /* 0x000080000000791a */ /* 0x000fe80000000000 */
[----:B---3--:R-:W3:Y:S01]  /*98f0*/  LDL R4, [R1+0x2c] ;  /* 0x00002c0001047983 */ /* 0x008ee20000100800 */
[----:B------:R-:W-:Y:S01]  /*9900*/  USHF.R.S32.HI UR10, URZ, 0x1f, UR33 ;  /* 0x0000001f3f0a7899 */ /* 0x000fe20008011421 */
[----:B------:R-:W-:Y:S01]  /*9910*/  IMAD.U32 R116, RZ, RZ, UR33 ;  /* 0x00000021ff747e24 */ /* 0x000fe2000f8e00ff */
        /* <DEDUP_REMOVED lines=14> */
[----:B------:R-:W-:Y:S04]  /*9a00*/  @P1 STS.128 [R199+0xc000], RZ ;  /* 0x00c000ffc7001388 */ /* 0x000fe80000000c00 */
[----:B------:R-:W2:Y:S02]  /*9a10*/  LDL R118, [R1+0x48] ;  /* 0x0000480001767983 */ /* 0x000ea40000100800 */
[----:B--2---:R-:W-:Y:S01]  /*9a20*/  IMAD R116, R116, -0x40, R118 ;  /* 0xffffffc074747824 */ /* 0x004fe200078e0276 */
[----:B------:R-:W-:Y:S01]  /*9a30*/  ISETP.GE.AND P4, PT, R5, UR25, PT ;  /* 0x0000001905007c0c */ /* 0x000fe2000bf86270 */
[----:B------:R-:W-:Y:S01]  /*9a40*/  IMAD.U32 R5, RZ, RZ, UR17 ;  /* 0x00000011ff057e24 */ /* 0x000fe2000f8e00ff */
[----:B---3--:R-:W-:Y:S01]  /*9a50*/  ISETP.GE.AND P3, PT, R4, UR25, PT ;  /* 0x0000001904007c0c */ /* 0x008fe2000bf66270 */
[----:B------:R-:W-:Y:S02]  /*9a60*/  IMAD.U32 R4, RZ, RZ, UR16 ;  /* 0x00000010ff047e24 */ /* 0x000fe4000f8e00ff */
[----:B----4-:R-:W-:Y:S02]  /*9a70*/  IMAD.U32 R3, RZ, RZ, UR10 ;  /* 0x0000000aff037e24 */ /* 0x010fe4000f8e00ff */
[----:B------:R-:W2:Y:S01]  /*9a80*/  LDL R5, [R1+0x34] ;  /* 0x0000340001057983 */ /* 0x000ea20000100800 */
[----:B------:R-:W-:Y:S01]  /*9a90*/  LEA R2, P0, R4, R2, 0x6 ;  /* 0x0000000204027211 */ /* 0x000fe200078030ff */
[C---:B------:R-:W-:Y:S02]  /*9aa0*/  VIADD R119, R116.reuse, 0xfffffff0 ;  /* 0xfffffff074777836 */ /* 0x040fe40000000000 */
[----:B------:R-:W-:Y:S01]  /*9ab0*/  VIADD R118, R116, 0xffffffef ;  /* 0xffffffef74767836 */ /* 0x000fe20000000000 */
[----:B-----5:R-:W-:Y:S01]  /*9ac0*/  @!P1 LEA R8, P2, R2, R8, 0x1 ;  /* 0x0000000802089211 */ /* 0x020fe200078408ff */
[----:B-1----:R-:W1:Y:S01]  /*9ad0*/  @!P4 LDC.64 R6, c[0x0][0x220] ;  /* 0x00008800ff06cb82 */ /* 0x002e620000000a00 */
[----:B------:R-:W-:Y:S02]  /*9ae0*/  LEA.HI.X R4, R4, R9, R3, 0x6, P0 ;  /* 0x0000000904047211 */ /* 0x000fe400000f3403 */
[C---:B------:R-:W-:Y:S02]  /*9af0*/  IADD3 R3, P5, R2.reuse, UR30, RZ ;  /* 0x0000001e02037c10 */ /* 0x040fe4000ffbe0ff */
[C-C-:B------:R-:W-:Y:S03]  /*9b00*/  @!P1 LEA.HI.X R9, R2.reuse, R14, R4.reuse, 0x1, P2 ;  /* 0x0000000e02099211 */ /* 0x140fe600010f0c04 */
[----:B------:R-:W3:Y:S02]  /*9b10*/  @!P3 LDC.64 R10, c[0x0][0x220] ;  /* 0x00008800ff0abb82 */ /* 0x000ee40000000a00 */
[----:B------:R-:W-:Y:S01]  /*9b20*/  @!PT LDS RZ, [RZ] ;  /* 0x00000000fffff984 */ /* 0x000fe20000000800 */
[----:B------:R-:W-:Y:S01]  /*9b30*/  @!PT LDS RZ, [RZ] ;  /* 0x00000000fffff984 */ /* 0x000fe20000000800 */
[----:B------:R-:W-:Y:S01]  /*9b40*/  @!PT LDS RZ, [RZ] ;  /* 0x00000000fffff984 */ /* 0x000fe20000000800 */
[----:B------:R3:W-:Y:S04]  /*9b50*/  @!P1 LDGSTS.E.BYPASS.LTC128B.128 [R199+0xc000], desc[UR20][R8.64] ;  /* 0x0c00000008c79fae */ /* 0x0007e8000b901d54 */
[----:B------:R-:W-:Y:S02]  /*9b60*/  @P4 STS.128 [R199+0xe000], RZ ;  /* 0x00e000ffc7004388 */ /* 0x000fe40000000c00 */
[----:B------:R-:W4:Y:S01]  /*9b70*/  @!P4 LDC.64 R12, c[0x0][0x220] ;  /* 0x00008800ff0ccb82 */ /* 0x000f220000000a00 */
[C---:B-1----:R-:W-:Y:S07]  /*9b80*/  @!P4 LEA R6, P0, R2.reuse, R6, 0x1 ;  /* 0x000000060206c211 */ /* 0x042fee00078008ff */
[----:B------:R-:W1:Y:S01]  /*9b90*/  @!P3 LDC.64 R16, c[0x0][0x220] ;  /* 0x00008800ff10bb82 */ /* 0x000e620000000a00 */
[C-C-:B------:R-:W-:Y:S05]  /*9ba0*/  @!P4 LEA.HI.X R7, R2.reuse, R7, R4.reuse, 0x1, P0 ;  /* 0x000000070207c211 */ /* 0x140fea00000f0c04 */
[----:B------:R-:W-:Y:S01]  /*9bb0*/  @!PT LDS RZ, [RZ] ;  /* 0x00000000fffff984 */ /* 0x000fe20000000800 */
[----:B------:R-:W-:Y:S01]  /*9bc0*/  @!PT LDS RZ, [RZ] ;  /* 0x00000000fffff984 */ /* 0x000fe20000000800 */
[----:B------:R-:W-:Y:S01]  /*9bd0*/  @!PT LDS RZ, [RZ] ;  /* 0x00000000fffff984 */ /* 0x000fe20000000800 */
[----:B------:R1:W-:Y:S02]  /*9be0*/  @!P4 LDGSTS.E.BYPASS.LTC128B.128 [R199+0xe000], desc[UR20][R6.64+0x80] ;  /* 0x0e00008006c7cfae */ /* 0x0003e4000b901d54 */
[----:B------:R-:W5:Y:S01]  /*9bf0*/  @!P4 LDC.64 R14, c[0x0][0x220] ;  /* 0x00008800ff0ecb82 */ /* 0x000f620000000a00 */
[C---:B---3--:R-:W-:Y:S01]  /*9c00*/  @!P3 LEA R8, P0, R2.reuse, R10, 0x1 ;  /* 0x0000000a0208b211 */ /* 0x048fe200078008ff */
[----:B------:R-:W-:Y:S01]  /*9c10*/  @P3 STS.128 [R199+0x10000], RZ ;  /* 0x010000ffc7003388 */ /* 0x000fe20000000c00 */
[C---:B------:R-:W-:Y:S02]  /*9c20*/  @!P1 LEA R10, P2, R3.reuse, R21, 0x1 ;  /* 0x00000015030a9211 */ /* 0x040fe400078408ff */
[----:B------:R-:W-:Y:S03]  /*9c30*/  @!P3 LEA.HI.X R9, R2, R11, R4, 0x1, P0 ;  /* 0x0000000b0209b211 */ /* 0x000fe600000f0c04 */
[----:B------:R-:W3:Y:S01]  /*9c40*/  @!P3 LDC.64 R18, c[0x0][0x220] ;  /* 0x00008800ff12bb82 */ /* 0x000ee20000000a00 */
[----:B------:R-:W-:Y:S02]  /*9c50*/  IADD3.X R4, R4, UR27, RZ, P5, !PT ;  /* 0x0000001b04047c10 */ /* 0x000fe4000affe4ff */
[C---:B----4-:R-:W-:Y:S01]  /*9c60*/  @!P4 LEA R12, P0, R3.reuse, R12, 0x1 ;  /* 0x0000000c030cc211 */ /* 0x050fe200078008ff */
[----:B------:R-:W-:Y:S01]  /*9c70*/  @!PT LDS RZ, [RZ] ;  /* 0x00000000fffff984 */ /* 0x000fe20000000800 */
[----:B------:R-:W-:Y:S01]  /*9c80*/  @!PT LDS RZ, [RZ] ;  /* 0x00000000fffff984 */ /* 0x000fe20000000800 */
[----:B------:R-:W-:Y:S01]  /*9c90*/  @!PT LDS RZ, [RZ] ;  /* 0x00000000fffff984 */ /* 0x000fe20000000800 */
[----:B------:R4:W-:Y:S01]  /*9ca0*/  @!P3 LDGSTS.E.BYPASS.LTC128B.128 [R199+0x10000], desc[UR20][R8.64+0x100] ;  /* 0x1000010008c7bfae */ /* 0x0009e2000b901d54 */
[C-C-:B------:R-:W-:Y:S02]  /*9cb0*/  @!P1 LEA.HI.X R11, R3.reuse, R20, R4.reuse, 0x1, P2 ;  /* 0x00000014030b9211 */ /* 0x140fe400010f0c04 */
[C-C-:B------:R-:W-:Y:S01]  /*9cc0*/  @!P4 LEA.HI.X R13, R3.reuse, R13, R4.reuse, 0x1, P0 ;  /* 0x0000000d030dc211 */ /* 0x140fe200000f0c04 */
[----:B------:R-:W-:Y:S01]  /*9cd0*/  @P1 STS.128 [R199+0xc800], RZ ;  /* 0x00c800ffc7001388 */ /* 0x000fe20000000c00 */
[C---:B------:R-:W-:Y:S01]  /*9ce0*/  IADD3 R2, P2, R3.reuse, UR30, RZ ;  /* 0x0000001e03027c10 */ /* 0x040fe2000ff5e0ff */
[----:B------:R-:W5:Y:S02]  /*9cf0*/  @!P4 LDC.64 R20, c[0x0][0x220] ;  /* 0x00008800ff14cb82 */ /* 0x000f640000000a00 */
[----:B------:R-:W-:Y:S01]  /*9d00*/  @!PT LDS RZ, [RZ] ;  /* 0x00000000fffff984 */ /* 0x000fe20000000800 */
[----:B------:R-:W-:Y:S01]  /*9d10*/  @!PT LDS RZ, [RZ] ;  /* 0x00000000fffff984 */ /* 0x000fe20000000800 */
[----:B------:R-:W-:Y:S01]  /*9d20*/  @!PT LDS RZ, [RZ] ;  /* 0x00000000fffff984 */ /* 0x000fe20000000800 */
[----:B------:R3:W-:Y:S04]  /*9d30*/  @!P1 LDGSTS.E.BYPASS.LTC128B.128 [R199+0xc800], desc[UR20][R10.64] ;  /* 0x0c8000000ac79fae */ /* 0x0007e8000b901d54 */
[----:B------:R-:W-:Y:S01]  /*9d40*/  @P4 STS.128 [R199+0xe800], RZ ;  /* 0x00e800ffc7004388 */ /* 0x000fe20000000c00 */
[C---:B-1----:R-:W-:Y:S01]  /*9d50*/  @!P3 LEA R6, P0, R3.reuse, R16, 0x1 ;  /* 0x000000100306b211 */ /* 0x042fe200078008ff */
[----:B------:R-:W1:Y:S02]  /*9d60*/  @!P3 LDC.64 R22, c[0x0][0x220] ;  /* 0x00008800ff16bb82 */ /* 0x000e640000000a00 */
[----:B------:R-:W-:Y:S01]  /*9d70*/  @!PT LDS RZ, [RZ] ;  /* 0x00000000fffff984 */ /* 0x000fe20000000800 */
[----:B------:R-:W-:Y:S01]  /*9d80*/  @!PT LDS RZ, [RZ] ;  /* 0x00000000fffff984 */ /* 0x000fe20000000800 */
[----:B------:R-:W-:Y:S01]  /*9d90*/  @!PT LDS RZ, [RZ] ;  /* 0x00000000fffff984 */ /* 0x000fe20000000800 */
[----:B------:R5:W-:Y:S01]  /*9da0*/  @!P4 LDGSTS.E.BYPASS.LTC128B.128 [R199+0xe800], desc[UR20][R12.64+0x80] ;  /* 0x0e8000800cc7cfae */ /* 0x000be2000b901d54 */
[----:B------:R-:W-:Y:S03]  /*9db0*/  @!P3 LEA.HI.X R7, R3, R17, R4, 0x1, P0 ;  /* 0x000000110307b211 */ /* 0x000fe600000f0c04 */
[----:B------:R-:W-:Y:S01]  /*9dc0*/  @P3 STS.128 [R199+0x10800], RZ ;  /* 0x010800ffc7003388 */ /* 0x000fe20000000c00 */
[----:B------:R-:W-:Y:S02]  /*9dd0*/  IADD3.X R4, R4, UR27, RZ, P2, !PT ;  /* 0x0000001b04047c10 */ /* 0x000fe400097fe4ff */
[C---:B------:R-:W-:Y:S01]  /*9de0*/  IADD3 R3, P6, R2.reuse, UR30, RZ ;  /* 0x0000001e02037c10 */ /* 0x040fe2000ffde0ff */
        /* <DEDUP_REMOVED lines=17> */
[C---:B------:R-:W-:Y:S01]  /*9f00*/  @!P4 LEA R6, P2, R3.reuse, R20, 0x1 ;  /* 0x000000140306c211 */ /* 0x040fe200078408ff */
[----:B------:R-:W-:Y:S01]  /*9f10*/  @!PT LDS RZ, [RZ] ;  /* 0x00000000fffff984 */ /* 0x000fe20000000800 */
[----:B------:R-:W-:Y:S01]  /*9f20*/  @!PT LDS RZ, [RZ] ;  /* 0x00000000fffff984 */ /* 0x000fe20000000800 */
[----:B------:R-:W-:Y:S01]  /*9f30*/  @!PT LDS RZ, [RZ] ;  /* 0x00000000fffff984 */ /* 0x000fe20000000800 */
[----:B------:R-:W-:Y:S01]  /*9f40*/  @!P4 LDGSTS.E.BYPASS.LTC128B.128 [R199+0xf000], desc[UR20][R12.64+0x80] ;  /* 0x0f0000800cc7cfae */ /* 0x000fe2000b901d54 */
[C---:B-1----:R-:W-:Y:S02]  /*9f50*/  @!P3 LEA R2, P0, R3.reuse, R22, 0x1 ;  /* 0x000000160302b211 */ /* 0x042fe400078008ff */
        /* <DEDUP_REMOVED lines=9> */
[----:B------:R-:W-:Y:S03]  /*9ff0*/  @!P3 LEA.HI.X R3, R3, R23, R4, 0x1, P0 ;  /* 0x000000170303b211 */ /* 0x000fe600000f0c04 */
        /* <DEDUP_REMOVED lines=15> */
[----:B------:R-:W-:Y:S04]  /*a0f0*/  LDSM.16.M88.4 R16, [R176+0x6800] ;  /* 0x00680000b010783b */ /* 0x000fe80000000200 */
[----:B-1----:R-:W1:Y:S04]  /*a100*/  LDSM.16.M88.4 R8, [R176+0x6000] ;  /* 0x00600000b008783b */ /* 0x002e680000000200 */
[----:B------:R-:W3:Y:S04]  /*a110*/  LDSM.16.M88.4 R24, [R176+0x7000] ;  /* 0x00700000b018783b */ /* 0x000ee80000000200 */
[----:B------:R-:W4:Y:S04]  /*a120*/  LDSM.16.M88.4 R136, [R176+0x7800] ;  /* 0x00780000b088783b */ /* 0x000f280000000200 */
[----:B------:R-:W0:Y:S01]  /*a130*/  LDGDEPBAR ;  /* 0x00000000000079af */ /* 0x000e220000000000 */
[C---:B--2---:R-:W-:Y:S03]  /*a140*/  VIADD R3, R116.reuse, 0xffffffd0 ;  /* 0xffffffd074037836 */ /* 0x044fe60000000000 */
[----:B------:R-:W-:Y:S01]  /*a150*/  LDSM.16.M88.4 R140, [R184] ;  /* 0x00000000b88c783b */ /* 0x000fe20000000200 */
[C---:B------:R-:W-:Y:S03]  /*a160*/  VIADD R2, R116.reuse, 0xffffffcf ;  /* 0xffffffcf74027836 */ /* 0x040fe60000000000 */
[----:B------:R-:W2:Y:S04]  /*a170*/  LDSM.16.M88.4 R144, [R187] ;  /* 0x00000000bb90783b */ /* 0x000ea80000000200 */
[----:B------:R-:W5:Y:S04]  /*a180*/  LDSM.16.M88.4 R148, [R198] ;  /* 0x00000000c694783b */ /* 0x000f680000000200 */
[----:B------:R-:W5:Y:S04]  /*a190*/  LDSM.16.M88.4 R152, [R197] ;  /* 0x00000000c598783b */ /* 0x000f680000000200 */
[----:B------:R-:W5:Y:S04]  /*a1a0*/  LDSM.16.M88.4 R156, [R196] ;  /* 0x00000000c49c783b */ /* 0x000f680000000200 */
[----:B------:R-:W-:Y:S01]  /*a1b0*/  LDSM.16.M88.4 R160, [R186] ;  /* 0x00000000baa0783b */ /* 0x000fe20000000200 */
[C---:B-1----:R-:W-:Y:S03]  /*a1c0*/  HMMA.16816.F32.BF16 R4, R32.reuse, R8, RZ ;  /* 0x000000082004723c */ /* 0x042fe600000418ff */
[----:B------:R-:W1:Y:S04]  /*a1d0*/  LDSM.16.M88.4 R164, [R182+0x6000] ;  /* 0x00600000b6a4783b */ /* 0x000e680000000200 */
[----:B------:R-:W-:Y:S01]  /*a1e0*/  LDSM.16.M88.4 R168, [R181] ;  /* 0x00000000b5a8783b */ /* 0x000fe20000000200 */
[C---:B------:R-:W-:Y:S03]  /*a1f0*/  HMMA.16816.F32.BF16 R8, R32.reuse, R10, RZ ;  /* 0x0000000a2008723c */ /* 0x040fe600000418ff */
[----:B------:R-:W-:Y:S03]  /*a200*/  LDSM.16.M88.4 R172, [R176+0xa000] ;  /* 0x00a00000b0ac783b */ /* 0x000fe60000000200 */
[C---:B------:R-:W-:Y:S06]  /*a210*/  HMMA.16816.F32.BF16 R12, R32.reuse, R16, RZ ;  /* 0x00000010200c723c */ /* 0x040fec00000418ff */
[C---:B------:R-:W-:Y:S06]  /*a220*/  HMMA.16816.F32.BF16 R16, R32.reuse, R18, RZ ;  /* 0x000000122010723c */ /* 0x040fec00000418ff */
[C---:B---3--:R-:W-:Y:S06]  /*a230*/  HMMA.16816.F32.BF16 R20, R32.reuse, R24, RZ ;  /* 0x000000182014723c */ /* 0x048fec00000418ff */
[C---:B------:R-:W-:Y:S06]  /*a240*/  HMMA.16816.F32.BF16 R24, R32.reuse, R26, RZ ;  /* 0x0000001a2018723c */ /* 0x040fec00000418ff */
[C---:B----4-:R-:W-:Y:S06]  /*a250*/  HMMA.16816.F32.BF16 R28, R32.reuse, R136, RZ ;  /* 0x00000088201c723c */ /* 0x050fec00000418ff */
[----:B------:R-:W-:Y:S01]  /*a260*/  HMMA.16816.F32.BF16 R32, R32, R138, RZ ;  /* 0x0000008a2020723c */ /* 0x000fe200000418ff */
[----:B------:R-:W3:Y:S05]  /*a270*/  LDSM.16.M88.4 R136, [R182+0x6800] ;  /* 0x00680000b688783b */ /* 0x000eea0000000200 */
[C---:B--2---:R-:W-:Y:S06]  /*a280*/  HMMA.16816.F32.BF16 R4, R140.reuse, R144, R4 ;  /* 0x000000908c04723c */ /* 0x044fec0000041804 */
[C---:B------:R-:W-:Y:S01]  /*a290*/  HMMA.16816.F32.BF16 R8, R140.reuse, R146, R8 ;  /* 0x000000928c08723c */ /* 0x040fe20000041808 */
[----:B------:R-:W2:Y:S05]  /*a2a0*/  LDSM.16.M88.4 R144, [R182+0x7000] ;  /* 0x00700000b690783b */ /* 0x000eaa0000000200 */
[C---:B-----5:R-:W-:Y:S06]  /*a2b0*/  HMMA.16816.F32.BF16 R12, R140.reuse, R148, R12 ;  /* 0x000000948c0c723c */ /* 0x060fec000004180c */
        /* <DEDUP_REMOVED lines=8> */
[----:B------:R-:W5:Y:S01]  /*a340*/  LDSM.16.M88.4 R156, [R181+0x1000] ;  /* 0x00100000b59c783b */ /* 0x000f620000000200 */
[C---:B-1----:R-:W-:Y:S06]  /*a350*/  HMMA.16816.F32.BF16 R4, R160.reuse, R164, R4 ;  /* 0x000000a4a004723c */ /* 0x042fec0000041804 */
[C---:B------:R-:W-:Y:S01]  /*a360*/  HMMA.16816.F32.BF16 R8, R160.reuse, R166, R8 ;  /* 0x000000a6a008723c */ /* 0x040fe20000041808 */
[----:B------:R-:W-:Y:S05]  /*a370*/  LDSM.16.M88.4 R164, [R176+0x8000] ;  /* 0x00800000b0a4783b */ /* 0x000fea0000000200 */
[C---:B---3--:R-:W-:Y:S06]  /*a380*/  HMMA.16816.F32.BF16 R12, R160.reuse, R136, R12 ;  /* 0x00000088a00c723c */ /* 0x048fec000004180c */
[C---:B------:R-:W-:Y:S01]  /*a390*/  HMMA.16816.F32.BF16 R16, R160.reuse, R138, R16 ;  /* 0x0000008aa010723c */ /* 0x040fe20000041810 */
[----:B------:R-:W1:Y:S05]  /*a3a0*/  LDSM.16.M88.4 R136, [R181+0x1800] ;  /* 0x00180000b588783b */ /* 0x000e6a0000000200 */
[C---:B--2---:R-:W-:Y:S06]  /*a3b0*/  HMMA.16816.F32.BF16 R20, R160.reuse, R144, R20 ;  /* 0x00000090a014723c */ /* 0x044fec0000041814 */
        /* <DEDUP_REMOVED lines=8> */
[----:B------:R-:W-:Y:S05]  /*a440*/  LDSM.16.M88.4 R168, [R195] ;  /* 0x00000000c3a8783b */ /* 0x000fea0000000200 */
        /* <DEDUP_REMOVED lines=8> */
[----:B------:R-:W1:Y:S04]  /*a4d0*/  LDSM.16.M88.4 R136, [R194] ;  /* 0x00000000c288783b */ /* 0x000e680000000200 */
[----:B------:R-:W1:Y:S01]  /*a4e0*/  LDSM.16.M88.4 R152, [R193] ;  /* 0x00000000c198783b */ /* 0x000e620000000200 */
[C---:B--2---:R-:W-:Y:S06]  /*a4f0*/  HMMA.16816.F32.BF16 R4, R144.reuse, R164, R4 ;  /* 0x000000a49004723c */ /* 0x044fec0000041804 */
[C---:B------:R-:W-:Y:S01]  /*a500*/  HMMA.16816.F32.BF16 R8, R144.reuse, R166, R8 ;  /* 0x000000a69008723c */ /* 0x040fe20000041808 */
[----:B------:R-:W-:Y:S05]  /*a510*/  LDSM.16.M88.4 R164, [R182+0x8000] ;  /* 0x00800000b6a4783b */ /* 0x000fea0000000200 */
[C---:B---3--:R-:W-:Y:S06]  /*a520*/  HMMA.16816.F32.BF16 R12, R144.reuse, R148, R12 ;  /* 0x00000094900c723c */ /* 0x048fec000004180c */
[C---:B------:R-:W-:Y:S01]  /*a530*/  HMMA.16816.F32.BF16 R16, R144.reuse, R150, R16 ;  /* 0x000000969010723c */ /* 0x040fe20000041810 */
[----:B------:R-:W2:Y:S05]  /*a540*/  LDSM.16.M88.4 R148, [R192] ;  /* 0x00000000c094783b */ /* 0x000eaa0000000200 */
[C---:B----4-:R-:W-:Y:S06]  /*a550*/  HMMA.16816.F32.BF16 R20, R144.reuse, R160, R20 ;  /* 0x000000a09014723c */ /* 0x050fec0000041814 */
[C---:B------:R-:W-:Y:S01]  /*a560*/  HMMA.16816.F32.BF16 R24, R144.reuse, R162, R24 ;  /* 0x000000a29018723c */ /* 0x040fe20000041818 */
[----:B------:R-:W3:Y:S05]  /*a570*/  LDSM.16.M88.4 R160, [R186+0x2000] ;  /* 0x00200000baa0783b */ /* 0x000eea0000000200 */
[C---:B-----5:R-:W-:Y:S06]  /*a580*/  HMMA.16816.F32.BF16 R28, R144.reuse, R140, R28 ;  /* 0x0000008c901c723c */ /* 0x060fec000004181c */
[----:B------:R-:W-:Y:S01]  /*a590*/  HMMA.16816.F32.BF16 R32, R144, R142, R32 ;  /* 0x0000008e9020723c */ /* 0x000fe20000041820 */
[----:B------:R-:W4:Y:S04]  /*a5a0*/  LDSM.16.M88.4 R140, [R182+0x8800] ;  /* 0x00880000b68c783b */ /* 0x000f280000000200 */
[----:B------:R-:W5:Y:S01]  /*a5b0*/  LDSM.16.M88.4 R144, [R182+0x9000] ;  /* 0x00900000b690783b */ /* 0x000f620000000200 */
        /* <DEDUP_REMOVED lines=22> */
[C---:B-1----:R-:W-:Y:S06]  /*a720*/  HMMA.16816.F32.BF16 R28, R160.reuse, R136, R28 ;  /* 0x00000088a01c723c */ /* 0x042fec000004181c */
[----:B------:R-:W-:Y:S01]  /*a730*/  HMMA.16816.F32.BF16 R32, R160, R138, R32 ;  /* 0x0000008aa020723c */ /* 0x000fe20000041820 */
[----:B------:R-:W1:Y:S04]  /*a740*/  LDSM.16.M88.4 R136, [R176+0xb000] ;  /* 0x00b00000b088783b */ /* 0x000e680000000200 */
[----:B------:R-:W5:Y:S01]  /*a750*/  LDSM.16.M88.4 R160, [R176+0xb800] ;  /* 0x00b80000b0a0783b */ /* 0x000f620000000200 */
[C---:B------:R-:W-:Y:S06]  /*a760*/  HMMA.16816.F32.BF16 R4, R152.reuse, R168, R4 ;  /* 0x000000a89804723c */ /* 0x040fec0000041804 */
[C---:B------:R-:W-:Y:S01]  /*a770*/  HMMA.16816.F32.BF16 R8, R152.reuse, R170, R8 ;  /* 0x000000aa9808723c */ /* 0x040fe20000041808 */
[----:B------:R-:W-:Y:S05]  /*a780*/  LDSM.16.M88.4 R168, [R182+0xa000] ;  /* 0x00a00000b6a8783b */ /* 0x000fea0000000200 */
[C---:B--2---:R-:W-:Y:S06]  /*a790*/  HMMA.16816.F32.BF16 R12, R152.reuse, R148, R12 ;  /* 0x00000094980c723c */ /* 0x044fec000004180c */
[C---:B------:R-:W-:Y:S01]  /*a7a0*/  HMMA.16816.F32.BF16 R16, R152.reuse, R150, R16 ;  /* 0x000000969810723c */ /* 0x040fe20000041810 */
[----:B------:R-:W-:Y:S05]  /*a7b0*/  LDSM.16.M88.4 R148, [R191] ;  /* 0x00000000bf94783b */ /* 0x000fea0000000200 */
[C---:B---3--:R-:W-:Y:S06]  /*a7c0*/  HMMA.16816.F32.BF16 R20, R152.reuse, R140, R20 ;  /* 0x0000008c9814723c */ /* 0x048fec0000041814 */
[C---:B------:R-:W-:Y:S01]  /*a7d0*/  HMMA.16816.F32.BF16 R24, R152.reuse, R142, R24 ;  /* 0x0000008e9818723c */ /* 0x040fe20000041818 */
[----:B------:R-:W2:Y:S05]  /*a7e0*/  LDSM.16.M88.4 R140, [R184+0x4000] ;  /* 0x00400000b88c783b */ /* 0x000eaa0000000200 */
[C---:B------:R-:W-:Y:S06]  /*a7f0*/  HMMA.16816.F32.BF16 R28, R152.reuse, R156, R28 ;  /* 0x0000009c981c723c */ /* 0x040fec000004181c */
[----:B------:R-:W-:Y:S01]  /*a800*/  HMMA.16816.F32.BF16 R32, R152, R158, R32 ;  /* 0x0000009e9820723c */ /* 0x000fe20000041820 */
[----:B------:R-:W3:Y:S04]  /*a810*/  LDSM.16.M88.4 R152, [R190] ;  /* 0x00000000be98783b */ /* 0x000ee80000000200 */
[----:B------:R-:W3:Y:S01]  /*a820*/  LDSM.16.M88.4 R156, [R189] ;  /* 0x00000000bd9c783b */ /* 0x000ee20000000200 */
[C---:B------:R-:W-:Y:S06]  /*a830*/  HMMA.16816.F32.BF16 R4, R164.reuse, R172, R4 ;  /* 0x000000aca404723c */ /* 0x040fec0000041804 */
[C---:B------:R-:W-:Y:S01]  /*a840*/  HMMA.16816.F32.BF16 R8, R164.reuse, R174, R8 ;  /* 0x000000aea408723c */ /* 0x040fe20000041808 */
[----:B------:R-:W-:Y:S05]  /*a850*/  LDSM.16.M88.4 R172, [R182+0xa800] ;  /* 0x00a80000b6ac783b */ /* 0x000fea0000000200 */
[C---:B----4-:R-:W-:Y:S06]  /*a860*/  HMMA.16816.F32.BF16 R12, R164.reuse, R144, R12 ;  /* 0x00000090a40c723c */ /* 0x050fec000004180c */
[C---:B------:R-:W-:Y:S01]  /*a870*/  HMMA.16816.F32.BF16 R16, R164.reuse, R146, R16 ;  /* 0x00000092a410723c */ /* 0x040fe20000041810 */
[----:B------:R-:W4:Y:S05]  /*a880*/  LDSM.16.M88.4 R144, [R188] ;  /* 0x00000000bc90783b */ /* 0x000f2a0000000200 */
[C---:B-1----:R-:W-:Y:S06]  /*a890*/  HMMA.16816.F32.BF16 R20, R164.reuse, R136, R20 ;  /* 0x00000088a414723c */ /* 0x042fec0000041814 */
[C---:B------:R-:W-:Y:S01]  /*a8a0*/  HMMA.16816.F32.BF16 R24, R164.reuse, R138, R24 ;  /* 0x0000008aa418723c */ /* 0x040fe20000041818 */
[----:B------:R-:W1:Y:S05]  /*a8b0*/  LDSM.16.M88.4 R136, [R186+0x4000] ;  /* 0x00400000ba88783b */ /* 0x000e6a0000000200 */
[C---:B-----5:R-:W-:Y:S06]  /*a8c0*/  HMMA.16816.F32.BF16 R28, R164.reuse, R160, R28 ;  /* 0x000000a0a41c723c */ /* 0x060fec000004181c */
[----:B------:R-:W-:Y:S01]  /*a8d0*/  HMMA.16816.F32.BF16 R32, R164, R162, R32 ;  /* 0x000000a2a420723c */ /* 0x000fe20000041820 */
[----:B------:R-:W5:Y:S05]  /*a8e0*/  LDSM.16.M88.4 R160, [R182+0xb000] ;  /* 0x00b00000b6a0783b */ /* 0x000f6a0000000200 */
[C---:B--2---:R-:W-:Y:S06]  /*a8f0*/  HMMA.16816.F32.BF16 R4, R140.reuse, R148, R4 ;  /* 0x000000948c04723c */ /* 0x044fec0000041804 */
[C---:B------:R-:W-:Y:S01]  /*a900*/  HMMA.16816.F32.BF16 R8, R140.reuse, R150, R8 ;  /* 0x000000968c08723c */ /* 0x040fe20000041808 */
[----:B------:R-:W2:Y:S05]  /*a910*/  LDSM.16.M88.4 R148, [R182+0xb800] ;  /* 0x00b80000b694783b */ /* 0x000eaa0000000200 */
[C---:B---3--:R-:W-:Y:S06]  /*a920*/  HMMA.16816.F32.BF16 R12, R140.reuse, R152, R12 ;  /* 0x000000988c0c723c */ /* 0x048fec000004180c */
[C---:B------:R-:W-:Y:S01]  /*a930*/  HMMA.16816.F32.BF16 R16, R140.reuse, R154, R16 ;  /* 0x0000009a8c10723c */ /* 0x040fe20000041810 */
[----:B------:R-:W-:Y:S05]  /*a940*/  LDSM.16.M88.4 R152, [R181+0x4800] ;  /* 0x00480000b598783b */ /* 0x000fea0000000200 */
[C---:B------:R-:W-:Y:S06]  /*a950*/  HMMA.16816.F32.BF16 R20, R140.reuse, R156, R20 ;  /* 0x0000009c8c14723c */ /* 0x040fec0000041814 */
[C---:B------:R-:W-:Y:S05]  /*a960*/  HMMA.16816.F32.BF16 R24, R140.reuse, R158, R24 ;  /* 0x0000009e8c18723c */ /* 0x040fea0000041818 */
[C---:B------:R-:W-:Y:S01]  /*a970*/  VIADD R157, R116.reuse, 0xffffffe8 ;  /* 0xffffffe8749d7836 */ /* 0x040fe20000000000 */
[C---:B----4-:R-:W-:Y:S05]  /*a980*/  HMMA.16816.F32.BF16 R28, R140.reuse, R144, R28 ;  /* 0x000000908c1c723c */ /* 0x050fea000004181c */
[C---:B------:R-:W-:Y:S01]  /*a990*/  VIADD R159, R116.reuse, 0xfffffff7 ;  /* 0xfffffff7749f7836 */ /* 0x040fe20000000000 */
[----:B------:R-:W-:Y:S01]  /*a9a0*/  HMMA.16816.F32.BF16 R32, R140, R146, R32 ;  /* 0x000000928c20723c */ /* 0x000fe20000041820 */
[----:B------:R-:W-:Y:S04]  /*a9b0*/  LDSM.16.M88.4 R140, [R185+0x4000] ;  /* 0x00400000b98c783b */ /* 0x000fe80000000200 */
[----:B------:R-:W3:Y:S01]  /*a9c0*/  LDSM.16.M88.4 R144, [R181+0x4000] ;  /* 0x00400000b590783b */ /* 0x000ee20000000200 */
[C---:B-1----:R-:W-:Y:S05]  /*a9d0*/  HMMA.16816.F32.BF16 R4, R136.reuse, R168, R4 ;  /* 0x000000a88804723c */ /* 0x042fea0000041804 */
[C---:B------:R-:W-:Y:S01]  /*a9e0*/  VIADD R156, R116.reuse, 0xffffffe7 ;  /* 0xffffffe7749c7836 */ /* 0x040fe20000000000 */
[C---:B------:R-:W-:Y:S05]  /*a9f0*/  HMMA.16816.F32.BF16 R8, R136.reuse, R170, R8 ;  /* 0x000000aa8808723c */ /* 0x040fea0000041808 */
[C---:B------:R-:W-:Y:S01]  /*aa00*/  VIADD R158, R116.reuse, 0xffffffd7 ;  /* 0xffffffd7749e7836 */ /* 0x040fe20000000000 */
[C---:B------:R-:W-:Y:S06]  /*aa10*/  HMMA.16816.F32.BF16 R12, R136.reuse, R172, R12 ;  /* 0x000000ac880c723c */ /* 0x040fec000004180c */
[C---:B------:R-:W-:Y:S06]  /*aa20*/  HMMA.16816.F32.BF16 R16, R136.reuse, R174, R16 ;  /* 0x000000ae8810723c */ /* 0x040fec0000041810 */
[C---:B-----5:R-:W-:Y:S06]  /*aa30*/  HMMA.16816.F32.BF16 R20, R136.reuse, R160, R20 ;  /* 0x000000a08814723c */ /* 0x060fec0000041814 */
[C---:B------:R-:W-:Y:S05]  /*aa40*/  HMMA.16816.F32.BF16 R24, R136.reuse, R162, R24 ;  /* 0x000000a28818723c */ /* 0x040fea0000041818 */
[C---:B------:R-:W-:Y:S01]  /*aa50*/  VIADD R161, R116.reuse, 0x7 ;  /* 0x0000000774a17836 */ /* 0x040fe20000000000 */
[C---:B--2---:R-:W-:Y:S04]  /*aa60*/  HMMA.16816.F32.BF16 R28, R136.reuse, R148, R28 ;  /* 0x00000094881c723c */ /* 0x044fe8000004181c */
[----:B------:R-:W-:Y:S01]  /*aa70*/  ISETP.GE.AND P0, PT, R161, RZ, PT ;  /* 0x000000ffa100720c */ /* 0x000fe20003f06270 */
[----:B------:R-:W-:Y:S01]  /*aa80*/  VIADD R162, R116, 0x8 ;  /* 0x0000000874a27836 */ /* 0x000fe20000000000 */
[----:B------:R-:W-:Y:S01]  /*aa90*/  IABS R163, R116 ;  /* 0x0000007400a37213 */ /* 0x000fe20000000000 */
[----:B------:R-:W-:Y:S01]  /*aaa0*/  HMMA.16816.F32.BF16 R32, R136, R150, R32 ;  /* 0x000000968820723c */ /* 0x000fe20000041820 */
[----:B------:R-:W1:Y:S02]  /*aab0*/  LDSM.16.M88.4 R136, [R181+0x5000] ;  /* 0x00500000b588783b */ /* 0x000e640000000200 */
[----:B------:R-:W-:Y:S01]  /*aac0*/  ISETP.GE.AND P2, PT, R162, RZ, PT ;  /* 0x000000ffa200720c */ /* 0x000fe20003f46270 */
[C---:B------:R-:W-:Y:S02]  /*aad0*/  VIADD R149, R116.reuse, 0xffffffff ;  /* 0xffffffff74957836 */ /* 0x040fe40000000000 */
[C---:B---3--:R-:W-:Y:S05]  /*aae0*/  HMMA.16816.F32.BF16 R4, R140.reuse, R144, R4 ;  /* 0x000000908c04723c */ /* 0x048fea0000041804 */
[----:B------:R-:W-:Y:S01]  /*aaf0*/  ISETP.GE.AND P6, PT, R149, RZ, PT ;  /* 0x000000ff9500720c */ /* 0x000fe20003fc6270 */
[C---:B------:R-:W-:Y:S01]  /*ab00*/  HMMA.16816.F32.BF16 R8, R140.reuse, R146, R8 ;  /* 0x000000928c08723c */ /* 0x040fe20000041808 */
[----:B------:R-:W2:Y:S01]  /*ab10*/  LDSM.16.M88.4 R144, [R181+0x5800] ;  /* 0x00580000b590783b */ /* 0x000ea20000000200 */
[----:B------:R-:W-:Y:S04]  /*ab20*/  DEPBAR.LE SB0, 0x0 ;  /* 0x000080000000791a */ /* 0x000fe80000000000 */
[C---:B------:R-:W-:Y:S01]  /*ab30*/  @!P2 IADD3 R162, -R116.reuse, -0x8, RZ ;  /* 0xfffffff874a2a810 */ /* 0x040fe20007ffe1ff */
[----:B------:R-:W-:Y:S01]  /*ab40*/  BAR.SYNC.DEFER_BLOCKING 0x0 ;  /* 0x0000000000007b1d */ /* 0x000fe20000010000 */
[----:B------:R-:W-:Y:S01]  /*ab50*/  ISETP.GE.AND P2, PT, R159, RZ, PT ;  /* 0x000000ff9f00720c */ /* 0x000fe20003f46270 */
[C---:B------:R-:W-:Y:S05]  /*ab60*/  HMMA.16816.F32.BF16 R12, R140.reuse, R152, R12 ;  /* 0x000000988c0c723c */ /* 0x040fea000004180c */
[C---:B------:R-:W-:Y:S01]  /*ab70*/  @!P0 IADD3 R161, -R116.reuse, -0x7, RZ ;  /* 0xfffffff974a18810 */ /* 0x040fe20007ffe1ff */
[C---:B------:R-:W-:Y:S01]  /*ab80*/  VIADD R160, R116.reuse, 0xfffffff8 ;  /* 0xfffffff874a07836 */ /* 0x040fe20000000000 */
[C---:B------:R-:W-:Y:S01]  /*ab90*/  @!P6 IADD3 R149, -R116.reuse, 0x1, RZ ;  /* 0x000000017495e810 */ /* 0x040fe20007ffe1ff */
[----:B------:R-:W-:Y:S01]  /*aba0*/  VIADD R148, R116, 0xffffffe0 ;  /* 0xffffffe074947836 */ /* 0x000fe20000000000 */
[----:B------:R-:W-:Y:S01]  /*abb0*/  ISETP.GE.AND P0, PT, R119, RZ, PT ;  /* 0x000000ff7700720c */ /* 0x000fe20003f06270 */
[C---:B------:R-:W-:Y:S03]  /*abc0*/  HMMA.16816.F32.BF16 R16, R140.reuse, R154, R16 ;  /* 0x0000009a8c10723c */ /* 0x040fe60000041810 */
[----:B------:R-:W-:Y:S01]  /*abd0*/  ISETP.GE.AND P5, PT, R160, RZ, PT ;  /* 0x000000ffa000720c */ /* 0x000fe20003fa6270 */
[C---:B------:R-:W-:Y:S01]  /*abe0*/  VIADD R150, R116.reuse, 0xffffffdf ;  /* 0xffffffdf74967836 */ /* 0x040fe20000000000 */
[C---:B------:R-:W-:Y:S01]  /*abf0*/  @!P2 IADD3 R159, -R116.reuse, 0x9, RZ ;  /* 0x00000009749fa810 */ /* 0x040fe20007ffe1ff */
[----:B------:R-:W-:Y:S01]  /*ac00*/  VIADD R151, R116, 0xffffffd8 ;  /* 0xffffffd874977836 */ /* 0x000fe20000000000 */
[----:B------:R-:W-:Y:S01]  /*ac10*/  ISETP.GE.AND P6, PT, R118, RZ, PT ;  /* 0x000000ff7600720c */ /* 0x000fe20003fc6270 */
[----:B------:R-:W-:Y:S01]  /*ac20*/  VIADD R153, R116, 0xffffffc8 ;  /* 0xffffffc874997836 */ /* 0x000fe20000000000 */
[----:B------:R-:W-:Y:S01]  /*ac30*/  ISETP.GE.AND P2, PT, R156, RZ, PT ;  /* 0x000000ff9c00720c */ /* 0x000fe20003f46270 */
[C---:B-1----:R-:W-:Y:S03]  /*ac40*/  HMMA.16816.F32.BF16 R20, R140.reuse, R136, R20 ;  /* 0x000000888c14723c */ /* 0x042fe60000041814 */
[C---:B------:R-:W-:Y:S01]  /*ac50*/  @!P0 IADD3 R119, -R116.reuse, 0x10, RZ ;  /* 0x0000001074778810 */ /* 0x040fe20007ffe1ff */
[----:B------:R-:W-:Y:S01]  /*ac60*/  VIADD R152, R116, 0xffffffc7 ;  /* 0xffffffc774987836 */ /* 0x000fe20000000000 */
[----:B------:R-:W-:Y:S01]  /*ac70*/  ISETP.GE.AND P0, PT, R148, RZ, PT ;  /* 0x000000ff9400720c */ /* 0x000fe20003f06270 */
[----:B------:R-:W-:Y:S01]  /*ac80*/  IMAD.MOV.U32 R154, RZ, RZ, R163 ;  /* 0x000000ffff9a7224 */ /* 0x000fe200078e00a3 */
[C---:B------:R-:W-:Y:S01]  /*ac90*/  @!P5 IADD3 R160, -R116.reuse, 0x8, RZ ;  /* 0x0000000874a0d810 */ /* 0x040fe20007ffe1ff */
[C---:B------:R-:W-:Y:S03]  /*aca0*/  HMMA.16816.F32.BF16 R24, R140.reuse, R138, R24 ;  /* 0x0000008a8c18723c */ /* 0x040fe60000041818 */
[----:B------:R-:W-:Y:S02]  /*acb0*/  ISETP.GE.AND P5, PT, R157, RZ, PT ;  /* 0x000000ff9d00720c */ /* 0x000fe40003fa6270 */
[----:B------:R-:W-:Y:S01]  /*acc0*/  @!P6 IADD3 R118, -R116, 0x11, RZ ;  /* 0x000000117476e810 */ /* 0x000fe20007ffe1ff */
[C---:B--2---:R-:W-:Y:S03]  /*acd0*/  HMMA.16816.F32.BF16 R28, R140.reuse, R144, R28 ;  /* 0x000000908c1c723c */ /* 0x044fe6000004181c */
[----:B------:R-:W-:Y:S02]  /*ace0*/  ISETP.GE.AND P6, PT, R150, RZ, PT ;  /* 0x000000ff9600720c */ /* 0x000fe40003fc6270 */
[----:B------:R-:W-:Y:S01]  /*acf0*/  @!P2 IADD3 R156, -R116, 0x19, RZ ;  /* 0x00000019749ca810 */ /* 0x000fe20007ffe1ff */
[----:B------:R-:W-:Y:S03]  /*ad00*/  HMMA.16816.F32.BF16 R32, R140, R146, R32 ;  /* 0x000000928c20723c */ /* 0x000fe60000041820 */
[----:B------:R-:W-:Y:S02]  /*ad10*/  ISETP.GE.AND P2, PT, R158, RZ, PT ;  /* 0x000000ff9e00720c */ /* 0x000fe40003f46270 */
[C---:B------:R-:W-:Y:S02]  /*ad20*/  @!P5 IADD3 R157, -R116.reuse, 0x18, RZ ;  /* 0x00000018749dd810 */ /* 0x040fe40007ffe1ff */
[----:B------:R-:W-:Y:S04]  /*ad30*/  ISETP.GE.AND P5, PT, R151, RZ, PT ;  /* 0x000000ff9700720c */ /* 0x000fe80003fa6270 */
[C---:B------:R-:W-:Y:S02]  /*ad40*/  @!P0 IADD3 R148, -R116.reuse, 0x20, RZ ;  /* 0x0000002074948810 */ /* 0x040fe40007ffe1ff */
[C---:B------:R-:W-:Y:S02]  /*ad50*/  @!P6 IADD3 R150, -R116.reuse, 0x21, RZ ;  /* 0x000000217496e810 */ /* 0x040fe40007ffe1ff */
[----:B------:R-:W-:Y:S02]  /*ad60*/  ISETP.GE.AND P0, PT, R3, RZ, PT ;  /* 0x000000ff0300720c */ /* 0x000fe40003f06270 */
[----:B------:R-:W-:Y:S02]  /*ad70*/  @!P2 IADD3 R158, -R116, 0x29, RZ ;  /* 0x00000029749ea810 */ /* 0x000fe40007ffe1ff */
[----:B------:R-:W-:Y:S02]  /*ad80*/  ISETP.GE.AND P6, PT, R2, RZ, PT ;  /* 0x000000ff0200720c */ /* 0x000fe40003fc6270 */
[----:B------:R-:W-:Y:S02]  /*ad90*/  @!P5 IADD3 R151, -R116, 0x28, RZ ;  /* 0x000000287497d810 */ /* 0x000fe40007ffe1ff */
[----:B------:R-:W-:Y:S02]  /*ada0*/  ISETP.GE.AND P5, PT, R153, RZ, PT ;  /* 0x000000ff9900720c */ /* 0x000fe40003fa6270 */
[----:B------:R-:W-:Y:S02]  /*adb0*/  ISETP.GE.AND P2, PT, R152, RZ, PT ;  /* 0x000000ff9800720c */ /* 0x000fe40003f46270 */
[----:B------:R-:W-:Y:S02]  /*adc0*/  I2FP.F32.S32 R149, R149 ;  /* 0x0000009500957245 */ /* 0x000fe40000201400 */
[C---:B------:R-:W-:Y:S02]  /*add0*/  @!P0 IADD3 R3, -R116.reuse, 0x30, RZ ;  /* 0x0000003074038810 */ /* 0x040fe40007ffe1ff */
[----:B------:R-:W-:Y:S01]  /*ade0*/  I2FP.F32.S32 R160, R160 ;  /* 0x000000a000a07245 */ /* 0x000fe20000201400 */
[C---:B------:R-:W-:Y:S01]  /*adf0*/  FFMA.FTZ R5, R149.reuse, -UR5, R5 ;  /* 0x8000000595057c23 */ /* 0x040fe20008010005 */
[----:B------:R-:W-:Y:S01]  /*ae00*/  @!P6 IADD3 R2, -R116, 0x31, RZ ;  /* 0x000000317402e810 */ /* 0x000fe20007ffe1ff */
[----:B------:R-:W-:Y:S01]  /*ae10*/  FFMA.FTZ R11, R149, -UR5, R11 ;  /* 0x80000005950b7c23 */ /* 0x000fe2000801000b */
[----:B------:R-:W-:Y:S01]  /*ae20*/  I2FP.F32.S32 R162, R162 ;  /* 0x000000a200a27245 */ /* 0x000fe20000201400 */
[----:B------:R-:W-:Y:S01]  /*ae30*/  FFMA.FTZ R8, R160, -UR5, R8 ;  /* 0x80000005a0087c23 */ /* 0x000fe20008010008 */
[----:B------:R-:W-:Y:S01]  /*ae40*/  @!P5 IADD3 R153, -R116, 0x38, RZ ;  /* 0x000000387499d810 */ /* 0x000fe20007ffe1ff */
[----:B------:R-:W-:Y:S01]  /*ae50*/  FFMA.FTZ R14, R160, -UR5, R14 ;  /* 0x80000005a00e7c23 */ /* 0x000fe2000801000e */
[----:B------:R-:W-:Y:S01]  /*ae60*/  @!P2 IADD3 R152, -R116, 0x39, RZ ;  /* 0x000000397498a810 */ /* 0x000fe20007ffe1ff */
[----:B------:R-:W-:Y:S01]  /*ae70*/  FFMA.FTZ R6, R162, -UR5, R6 ;  /* 0x80000005a2067c23 */ /* 0x000fe20008010006 */
[----:B------:R-:W-:Y:S02]  /*ae80*/  I2FP.F32.S32 R116, R154 ;  /* 0x0000009a00747245 */ /* 0x000fe40000201400 */
[----:B------:R-:W-:Y:S02]  /*ae90*/  I2FP.F32.S32 R159, R159 ;  /* 0x0000009f009f7245 */ /* 0x000fe40000201400 */
[----:B------:R-:W-:Y:S01]  /*aea0*/  I2FP.F32.S32 R119, R119 ;  /* 0x0000007700777245 */ /* 0x000fe20000201400 */
[C---:B------:R-:W-:Y:S01]  /*aeb0*/  FFMA.FTZ R4, R116.reuse, -UR5, R4 ;  /* 0x8000000574047c23 */ /* 0x040fe20008010004 */
[----:B------:R-:W-:Y:S01]  /*aec0*/  I2FP.F32.S32 R161, R161 ;  /* 0x000000a100a17245 */ /* 0x000fe20000201400 */
[----:B------:R-:W-:Y:S01]  /*aed0*/  FFMA.FTZ R10, R116, -UR5, R10 ;  /* 0x80000005740a7c23 */ /* 0x000fe2000801000a */
[----:B------:R-:W-:Y:S01]  /*aee0*/  I2FP.F32.S32 R118, R118 ;  /* 0x0000007600767245 */ /* 0x000fe20000201400 */
[----:B------:R-:W-:Y:S01]  /*aef0*/  FFMA.FTZ R9, R159, -UR5, R9 ;  /* 0x800000059f097c23 */ /* 0x000fe20008010009 */
[----:B------:R-:W-:Y:S01]  /*af00*/  FMNMX.FTZ R116, R4, R0, !PT ;  /* 0x0000000004747209 */ /* 0x000fe20007810000 */
[C---:B------:R-:W-:Y:S01]  /*af10*/  FFMA.FTZ R12, R119.reuse, -UR5, R12 ;  /* 0x80000005770c7c23 */ /* 0x040fe2000801000c */
[----:B------:R-:W-:Y:S01]  /*af20*/  FMNMX.FTZ R136, R6, R117, !PT ;  /* 0x0000007506887209 */ /* 0x000fe20007810000 */
[----:B------:R-:W-:Y:S01]  /*af30*/  FFMA.FTZ R18, R119, -UR5, R18 ;  /* 0x8000000577127c23 */ /* 0x000fe20008010012 */
[----:B------:R-:W-:Y:S01]  /*af40*/  FMNMX.FTZ R116, R5, R116, !PT ;  /* 0x0000007405747209 */ /* 0x000fe20007810000 */
[----:B------:R-:W-:Y:S01]  /*af50*/  FFMA.FTZ R7, R161, -UR5, R7 ;  /* 0x80000005a1077c23 */ /* 0x000fe20008010007 */
[----:B------:R-:W-:Y:S01]  /*af60*/  I2FP.F32.S32 R157, R157 ;  /* 0x0000009d009d7245 */ /* 0x000fe20000201400 */
[----:B------:R-:W-:Y:S01]  /*af70*/  FFMA.FTZ R13, R118, -UR5, R13 ;  /* 0x80000005760d7c23 */ /* 0x000fe2000801000d */
[----:B------:R-:W-:Y:S01]  /*af80*/  FMNMX.FTZ R119, R8, R116, !PT ;  /* 0x0000007408777209 */ /* 0x000fe20007810000 */
[----:B------:R-:W-:Y:S01]  /*af90*/  FFMA.FTZ R19, R118, -UR5, R19 ;  /* 0x8000000576137c23 */ /* 0x000fe20008010013 */
[----:B------:R-:W-:Y:S01]  /*afa0*/  I2FP.F32.S32 R118, R148 ;  /* 0x0000009400767245 */ /* 0x000fe20000201400 */
[----:B------:R-:W-:Y:S01]  /*afb0*/  FFMA.FTZ R16, R157, -UR5, R16 ;  /* 0x800000059d107c23 */ /* 0x000fe20008010010 */
[----:B------:R-:W-:Y:S01]  /*afc0*/  FMNMX.FTZ R119, R9, R119, !PT ;  /* 0x0000007709777209 */ /* 0x000fe20007810000 */
[----:B------:R-:W-:Y:S01]  /*afd0*/  FFMA.FTZ R15, R159, -UR5, R15 ;  /* 0x800000059f0f7c23 */ /* 0x000fe2000801000f */
[----:B------:R-:W-:Y:S01]  /*afe0*/  FMNMX.FTZ R136, R7, R136, !PT ;  /* 0x0000008807887209 */ /* 0x000fe20007810000 */
[----:B------:R-:W-:Y:S01]  /*aff0*/  FFMA.FTZ R20, R118, -UR5, R20 ;  /* 0x8000000576147c23 */ /* 0x000fe20008010014 */
[----:B------:R-:W-:Y:S01]  /*b000*/  FMNMX.FTZ R119, R12, R119, !PT ;  /* 0x000000770c777209 */ /* 0x000fe20007810000 */
[----:B------:R-:W-:Y:S01]  /*b010*/  FFMA.FTZ R26, R118, -UR5, R26 ;  /* 0x80000005761a7c23 */ /* 0x000fe2000801001a */
[----:B------:R-:W-:Y:S01]  /*b020*/  I2FP.F32.S32 R156, R156 ;  /* 0x0000009c009c7245 */ /* 0x000fe20000201400 */
[----:B------:R-:W-:Y:S01]  /*b030*/  FFMA.FTZ R22, R157, -UR5, R22 ;  /* 0x800000059d167c23 */ /* 0x000fe20008010016 */
[----:B------:R-:W-:Y:S02]  /*b040*/  I2FP.F32.S32 R116, R150 ;  /* 0x0000009600747245 */ /* 0x000fe40000201400 */
[----:B------:R-:W-:Y:S01]  /*b050*/  FMNMX.FTZ R118, R10, R136, !PT ;  /* 0x000000880a767209 */ /* 0x000fe20007810000 */
[----:B------:R-:W-:Y:S01]  /*b060*/  FFMA.FTZ R17, R156, -UR5, R17 ;  /* 0x800000059c117c23 */ /* 0x000fe20008010011 */
[----:B------:R-:W-:Y:S01]  /*b070*/  FMNMX.FTZ R119, R13, R119, !PT ;  /* 0x000000770d777209 */ /* 0x000fe20007810000 */
[C---:B------:R-:W-:Y:S01]  /*b080*/  FFMA.FTZ R21, R116.reuse, -UR5, R21 ;  /* 0x8000000574157c23 */ /* 0x040fe20008010015 */
[----:B------:R-:W-:Y:S01]  /*b090*/  FMNMX.FTZ R137, R11, R118, !PT ;  /* 0x000000760b897209 */ /* 0x000fe20007810000 */
[----:B------:R-:W-:Y:S01]  /*b0a0*/  FFMA.FTZ R27, R116, -UR5, R27 ;  /* 0x80000005741b7c23 */ /* 0x000fe2000801001b */
[----:B------:R-:W-:Y:S01]  /*b0b0*/  FMNMX.FTZ R136, R16, R119, !PT ;  /* 0x0000007710887209 */ /* 0x000fe20007810000 */
[----:B------:R-:W-:Y:S01]  /*b0c0*/  FFMA.FTZ R23, R156, -UR5, R23 ;  /* 0x800000059c177c23 */ /* 0x000fe20008010017 */
        /* <DEDUP_REMOVED lines=9> */
[----:B------:R-:W-:Y:S01]  /*b160*/  FMNMX.FTZ R116, R18, R116, !PT ;  /* 0x0000007412747209 */ /* 0x000fe20007810000 */
[----:B------:R-:W-:Y:S01]  /*b170*/  FFMA.FTZ R31, R118, -UR5, R31 ;  /* 0x80000005761f7c23 */ /* 0x000fe2000801001f */
        /* <DEDUP_REMOVED lines=9> */
[----:B------:R-:W-:Y:S02]  /*b210*/  PLOP3.LUT P0, PT, PT, PT, UP0, 0x80, 0x0 ;  /* 0x000000000000781c */ /* 0x000fe40003f0f008 */
        /* <DEDUP_REMOVED lines=11> */
[----:B------:R-:W-:Y:S01]  /*b2d0*/  FMNMX.FTZ R146, R33, R146, !PT ;  /* 0x0000009221927209 */ /* 0x000fe20007810000 */
[----:B------:R-:W-:Y:S06]  /*b2e0*/  @P0 BRA `(.L_x_1017) ;  /* 0xffffffdc00a00947 */ /* 0x000fec000383ffff */
.L_x_1016:
[----:B------:R-:W2:Y:S01]  /*b2f0*/  LDL.64 R208, [R1+0x20] ;  /* 0x0000200001d07983 */ /* 0x000ea20000100a00 */
[----:B------:R-:W-:Y:S01]  /*b300*/  FFMA.FTZ R34, R3, -UR5, R34 ;  /* 0x8000000503227c23 */ /* 0x000fe20008010022 */
[----:B------:R-:W-:Y:S01]  /*b310*/  FMNMX.FTZ R3, R31, R147, !PT ;  /* 0x000000931f037209 */ /* 0x000fe20007810000 */
[----:B------:R-:W-:Y:S01]  /*b320*/  FFMA.FTZ R35, R2, -UR5, R35 ;  /* 0x8000000502237c23 */ /* 0x000fe20008010023 */
[----:B-1----:R-:W-:Y:S01]  /*b330*/  IMAD.MOV.U32 R144, RZ, RZ, 0x7054 ;  /* 0x00007054ff907424 */ /* 0x002fe200078e00ff */
[----:B------:R-:W-:Y:S01]  /*b340*/  UIADD3 UR22, UR28, -0x61c88647, URZ ;  /* 0x9e3779b91c167890 */ /* 0x000fe2000fffe03f */
[----:B------:R-:W-:Y:S01]  /*b350*/  FMNMX.FTZ R2, R34, R3, !PT ;  /* 0x0000000322027209 */ /* 0x000fe20007810000 */
[----:B------:R-:W1:Y:S01]  /*b360*/  SHFL.BFLY PT, R116, R146, 0x2, 0x1f ;  /* 0x0c401f0092747f89 */ /* 0x000e6200000e0000 */
[----:B------:R-:W-:Y:S01]  /*b370*/  UIADD3 UR23, UR28, -0x4ab325aa, URZ ;  /* 0xb54cda561c177890 */ /* 0x000fe2000fffe03f */
[----:B------:R-:W-:Y:S01]  /*b380*/  IMAD.U32 R172, RZ, RZ, UR12 ;  /* 0x0000000cffac7e24 */ /* 0x000fe2000f8e00ff */
[----:B------:R-:W-:Y:S05]  /*b390*/  FMNMX.FTZ R2, R35, R2, !PT ;  /* 0x0000000223027209 */ /* 0x000fea0007810000 */
[----:B------:R-:W-:Y:S01]  /*b3a0*/  LDSM.16.MT88.4 R140, [R177+0xc000] ;  /* 0x00c00000b18c783b */ /* 0x000fe20000004200 */
[----:B------:R-:W-:Y:S01]  /*b3b0*/  UIADD3 UR10, UR29, -0x4498517b, URZ ;  /* 0xbb67ae851d0a7890 */ /* 0x000fe2000fffe03f */
[----:B------:R-:W-:Y:S01]  /*b3c0*/  PRMT R172, R172, R144, UR12 ;  /* 0x0000000cacac7e16 */ /* 0x000fe20008000090 */
[----:B------:R-:W-:Y:S02]  /*b3d0*/  UIADD3 UR19, UR29, 0x76cf5d0a, URZ ;  /* 0x76cf5d0a1d137890 */ /* 0x000fe4000fffe03f */
[----:B------:R-:W-:Y:S03]  /*b3e0*/  UIADD3 UR18, UR28, -0x255992d5, URZ ;  /* 0xdaa66d2b1c127890 */ /* 0x000fe6000fffe03f */
[----:B------:R-:W-:Y:S01]  /*b3f0*/  LDSM.16.MT88.4 R148, [R180+0xc000] ;  /* 0x00c00000b494783b */ /* 0x000fe20000004200 */
[----:B------:R-:W-:Y:S02]  /*b400*/  USHF.L.U32 UR26, UR33, 0x1, URZ ;  /* 0x00000001211a7899 */ /* 0x000fe4000800063f */
[----:B------:R-:W-:Y:S02]  /*b410*/  UIADD3 UR24, UR28, 0x3c6ef372, URZ ;  /* 0x3c6ef3721c187890 */ /* 0x000fe4000fffe03f */
[----:B------:R-:W-:Y:S02]  /*b420*/  ULOP3.LUT UR11, UR26, UR29, URZ, 0x3c, !UPT ;  /* 0x0000001d1a0b7292 */ /* 0x000fe4000f8e3c3f */
[----:B------:R-:W-:Y:S01]  /*b430*/  UIADD3 UR17, UR29, 0x32370b8f, URZ ;  /* 0x32370b8f1d117890 */ /* 0x000fe2000fffe03f */
[----:B------:R-:W3:Y:S01]  /*b440*/  SHFL.BFLY PT, R118, R2, 0x2, 0x1f ;  /* 0x0c401f0002767f89 */ /* 0x000ee200000e0000 */
[----:B------:R-:W-:Y:S02]  /*b450*/  UIADD3 UR16, UR28, 0x78dde6e4, URZ ;  /* 0x78dde6e41c107890 */ /* 0x000fe4000fffe03f */
[----:B------:R-:W-:Y:S01]  /*b460*/  LOP3.LUT R3, R219, UR11, RZ, 0x3c, !PT ;  /* 0x0000000bdb037c12 */ /* 0x000fe2000f8e3cff */
[----:B------:R-:W-:Y:S01]  /*b470*/  UIADD3 UR11, UR29, -0x126145ec, URZ ;  /* 0xed9eba141d0b7890 */ /* 0x000fe2000fffe03f */
[----:B-1----:R-:W-:Y:S01]  /*b480*/  FMNMX.FTZ R116, R146, R116, !PT ;  /* 0x0000007492747209 */ /* 0x002fe20007810000 */
[----:B------:R-:W-:Y:S02]  /*b490*/  UIADD3 UR26, UR26, 0x1, URZ ;  /* 0x000000011a1a7890 */ /* 0x000fe4000fffe03f */
[----:B------:R-:W-:Y:S01]  /*b4a0*/  LDSM.16.MT88.4 R144, [R178+0xc000] ;  /* 0x00c00000b290783b */ /* 0x000fe20000004200 */
[----:B------:R-:W-:Y:S01]  /*b4b0*/  IMAD.WIDE.U32 R138, R3, -0x326172a9, RZ ;  /* 0xcd9e8d57038a7825 */ /* 0x000fe200078e00ff */
[----:B------:R-:W-:Y:S06]  /*b4c0*/  ULOP3.LUT UR26, UR26, UR29, URZ, 0x3c, !UPT ;  /* 0x0000001d1a1a7292 */ /* 0x000fec000f8e3c3f */
[----:B------:R-:W1:Y:S01]  /*b4d0*/  SHFL.BFLY PT, R119, R116, 0x1, 0x1f ;  /* 0x0c201f0074777f89 */ /* 0x000e6200000e0000 */
[----:B---3--:R-:W-:Y:S02]  /*b4e0*/  FMNMX.FTZ R118, R2, R118, !PT ;  /* 0x0000007602767209 */ /* 0x008fe40007810000 */
[----:B------:R-:W-:Y:S01]  /*b4f0*/  LOP3.LUT R2, R217, UR10, R218, 0x96, !PT ;  /* 0x0000000ad9027c12 */ /* 0x000fe2000f8e96da */
[----:B------:R-:W-:Y:S04]  /*b500*/  UIADD3 UR10, UR29, -0x56f99767, URZ ;  /* 0xa90668991d0a7890 */ /* 0x000fe8000fffe03f */
        /* <DEDUP_REMOVED lines=18> */
[----:B------:R-:W-:Y:S06]  /*b630*/  FFMA.FTZ R24, R24, UR4, -R167 ;  /* 0x0000000418187c23 */ /* 0x000fec00080108a7 */
[----:B------:R-:W-:Y:S10]  /*b640*/  MUFU.EX2 R212, R12 ;  /* 0x0000000c00d47308 */ /* 0x000ff40000000800 */
[----:B------:R-:W1:Y:S10]  /*b650*/  MUFU.EX2 R201, R4 ;  /* 0x0000000400c97308 */ /* 0x000e740000000800 */
[----:B------:R-:W-:Y:S10]  /*b660*/  MUFU.EX2 R206, R9 ;  /* 0x0000000900ce7308 */ /* 0x000ff40000000800 */
[----:B------:R-:W4:Y:S01]  /*b670*/  MUFU.EX2 R214, R13 ;  /* 0x0000000d00d67308 */ /* 0x000f220000000800 */
[----:B-1----:R-:W-:Y:S04]  /*b680*/  F2FP.BF16.F32.PACK_AB R160, R202, R201 ;  /* 0x000000c9caa0723e */ /* 0x002fe800000010ff */
[----:B------:R-:W-:Y:S05]  /*b690*/  PRMT R119, R160, 0x7632, R119 ;  /* 0x00007632a0777816 */ /* 0x000fea0000000077 */
[----:B------:R-:W-:Y:S10]  /*b6a0*/  MUFU.EX2 R221, R16 ;  /* 0x0000001000dd7308 */ /* 0x000ff40000000800 */
[----:B------:R-:W1:Y:S01]  /*b6b0*/  MUFU.EX2 R222, R17 ;  /* 0x0000001100de7308 */ /* 0x000e620000000800 */
[----:B----4-:R-:W-:Y:S04]  /*b6c0*/  F2FP.BF16.F32.PACK_AB R157, R214, R212 ;  /* 0x000000d4d69d723e */ /* 0x010fe800000010ff */
[----:B------:R-:W-:Y:S02]  /*b6d0*/  PRMT R156, R157, 0x7632, R156 ;  /* 0x000076329d9c7816 */ /* 0x000fe4000000009c */
[----:B--2---:R-:W-:Y:S01]  /*b6e0*/  LOP3.LUT R2, R139, UR22, R208, 0x96, !PT ;  /* 0x000000168b027c12 */ /* 0x004fe2000f8e96d0 */
[----:B------:R-:W-:Y:S02]  /*b6f0*/  IMAD.WIDE.U32 R138, R138, -0x2daee0ad, RZ ;  /* 0xd2511f538a8a7825 */ /* 0x000fe400078e00ff */
[----:B------:R-:W-:Y:S02]  /*b700*/  MUFU.EX2 R209, R21 ;  /* 0x0000001500d17308 */ /* 0x000fe40000000800 */
        /* <DEDUP_REMOVED lines=10> */
[----:B------:R-:W-:Y:S01]  /*b7b0*/  IMAD.WIDE.U32 R4, R4, -0x2daee0ad, RZ ;  /* 0xd2511f5304047825 */ /* 0x000fe200078e00ff */
[----:B-1----:R-:W-:Y:S02]  /*b7c0*/  F2FP.BF16.F32.PACK_AB R153, R222, R221 ;  /* 0x000000ddde99723e */ /* 0x002fe400000010ff */
[----:B------:R-:W-:Y:S01]  /*b7d0*/  FSEL R118, R118, RZ, P0 ;  /* 0x000000ff76767208 */ /* 0x000fe20000000000 */
[----:B------:R-:W-:Y:S01]  /*b7e0*/  IMAD.WIDE.U32 R174, R136, -0x2daee0ad, RZ ;  /* 0xd2511f5388ae7825 */ /* 0x000fe200078e00ff */
[----:B------:R-:W-:Y:S03]  /*b7f0*/  LOP3.LUT R5, R5, UR11, R138, 0x96, !PT ;  /* 0x0000000b05057c12 */ /* 0x000fe6000f8e968a */
[----:B------:R-:W-:Y:S01]  /*b800*/  FFMA.FTZ R6, R6, UR4, -R118 ;  /* 0x0000000406067c23 */ /* 0x000fe20008010876 */
[----:B------:R-:W-:Y:S01]  /*b810*/  LOP3.LUT R168, R175, UR10, R4, 0x96, !PT ;  /* 0x0000000aafa87c12 */ /* 0x000fe2000f8e9604 */
[--C-:B------:R-:W-:Y:S01]  /*b820*/  FFMA.FTZ R7, R7, UR4, -R118.reuse ;  /* 0x0000000407077c23 */ /* 0x100fe20008010876 */
[----:B------:R-:W1:Y:S01]  /*b830*/  MUFU.EX2 R175, R8 ;  /* 0x0000000800af7308 */ /* 0x000e620000000800 */
[----:B------:R-:W-:Y:S04]  /*b840*/  IMAD.WIDE.U32 R170, R5, -0x326172a9, RZ ;  /* 0xcd9e8d5705aa7825 */ /* 0x000fe800078e00ff */
[--C-:B------:R-:W-:Y:S01]  /*b850*/  FFMA.FTZ R10, R10, UR4, -R118.reuse ;  /* 0x000000040a0a7c23 */ /* 0x100fe20008010876 */
[--C-:B------:R-:W-:Y:S01]  /*b860*/  FFMA.FTZ R11, R11, UR4, -R118.reuse ;  /* 0x000000040b0b7c23 */ /* 0x100fe20008010876 */
[----:B------:R-:W-:Y:S04]  /*b870*/  IMAD.WIDE.U32 R168, R168, -0x326172a9, RZ ;  /* 0xcd9e8d57a8a87825 */ /* 0x000fe800078e00ff */
[--C-:B------:R-:W-:Y:S01]  /*b880*/  FFMA.FTZ R14, R14, UR4, -R118.reuse ;  /* 0x000000040e0e7c23 */ /* 0x100fe20008010876 */
[----:B------:R2:W-:Y:S01]  /*b890*/  MUFU.EX2 R200, R6 ;  /* 0x0000000600c87308 */ /* 0x0005e20000000800 */
[--C-:B------:R-:W-:Y:S01]  /*b8a0*/  FFMA.FTZ R15, R15, UR4, -R118.reuse ;  /* 0x000000040f0f7c23 */ /* 0x100fe20008010876 */
[----:B------:R-:W-:Y:S01]  /*b8b0*/  LOP3.LUT R4, R168, 0xffff, RZ, 0xc0, !PT ;  /* 0x0000ffffa8047812 */ /* 0x000fe200078ec0ff */
[--C-:B------:R-:W-:Y:S01]  /*b8c0*/  FFMA.FTZ R18, R18, UR4, -R118.reuse ;  /* 0x0000000412127c23 */ /* 0x100fe20008010876 */
[----:B------:R-:W-:Y:S01]  /*b8d0*/  LOP3.LUT R2, R168, 0xff, RZ, 0xc0, !PT ;  /* 0x000000ffa8027812 */ /* 0x000fe200078ec0ff */
[----:B------:R-:W-:Y:S01]  /*b8e0*/  FFMA.FTZ R19, R19, UR4, -R118 ;  /* 0x0000000413137c23 */ /* 0x000fe20008010876 */
[----:B------:R-:W-:Y:S01]  /*b8f0*/  SHF.R.U32.HI R4, RZ, 0x8, R4 ;  /* 0x00000008ff047819 */ /* 0x000fe20000011604 */
[--C-:B------:R-:W-:Y:S03]  /*b900*/  FFMA.FTZ R22, R22, UR4, -R118.reuse ;  /* 0x0000000416167c23 */ /* 0x100fe60008010876 */
[----:B------:R3:W4:Y:S01]  /*b910*/  MUFU.EX2 R223, R7 ;  /* 0x0000000700df7308 */ /* 0x0007220000000800 */
[----:B-1----:R-:W-:Y:S01]  /*b920*/  F2FP.BF16.F32.PACK_AB R164, R206, R175 ;  /* 0x000000afcea4723e */ /* 0x002fe200000010ff */
[----:B------:R-:W-:Y:S01]  /*b930*/  FFMA.FTZ R26, R26, UR4, -R118 ;  /* 0x000000041a1a7c23 */ /* 0x000fe20008010876 */
[----:B------:R-:W-:Y:S01]  /*b940*/  PRMT R138, R2, 0x5410, R4 ;  /* 0x00005410028a7816 */ /* 0x000fe20000000004 */
[----:B------:R-:W-:Y:S01]  /*b950*/  FFMA.FTZ R27, R27, UR4, -R118 ;  /* 0x000000041b1b7c23 */ /* 0x000fe20008010876 */
[----:B------:R-:W-:Y:S02]  /*b960*/  SHF.R.U32.HI R4, RZ, 0x10, R168 ;  /* 0x00000010ff047819 */ /* 0x000fe400000116a8 */
[----:B------:R-:W-:Y:S03]  /*b970*/  LOP3.LUT R2, R169, UR23, R170, 0x96, !PT ;  /* 0x00000017a9027c12 */ /* 0x000fe6000f8e96aa */
[----:B------:R-:W-:Y:S01]  /*b980*/  MUFU.EX2 R205, R10 ;  /* 0x0000000a00cd7308 */ /* 0x000fe20000000800 */
[----:B------:R-:W-:Y:S02]  /*b990*/  LOP3.LUT R8, R4, 0xff, RZ, 0xc0, !PT ;  /* 0x000000ff04087812 */ /* 0x000fe400078ec0ff */
[C---:B------:R-:W-:Y:S02]  /*b9a0*/  LOP3.LUT R4, R2.reuse, 0xffff, RZ, 0xc0, !PT ;  /* 0x0000ffff02047812 */ /* 0x040fe400078ec0ff */
[----:B--2---:R-:W-:Y:S02]  /*b9b0*/  SHF.R.U32.HI R6, RZ, 0x10, R2 ;  /* 0x00000010ff067819 */ /* 0x004fe40000011602 */
[----:B------:R-:W-:Y:S03]  /*b9c0*/  SHF.R.U32.HI R5, RZ, 0x8, R4 ;  /* 0x00000008ff057819 */ /* 0x000fe60000011604 */
[----:B------:R-:W1:Y:S01]  /*b9d0*/  MUFU.EX2 R207, R11 ;  /* 0x0000000b00cf7308 */ /* 0x000e620000000800 */
[----:B---3--:R-:W-:Y:S02]  /*b9e0*/  LOP3.LUT R7, R2, 0xff, RZ, 0xc0, !PT ;  /* 0x000000ff02077812 */ /* 0x008fe400078ec0ff */
[----:B------:R-:W-:Y:S02]  /*b9f0*/  SHF.R.U32.HI R4, RZ, 0x18, R2 ;  /* 0x00000018ff047819 */ /* 0x000fe40000011602 */
[----:B------:R-:W-:Y:S02]  /*ba00*/  LOP3.LUT R2, R6, 0xff, RZ, 0xc0, !PT ;  /* 0x000000ff06027812 */ /* 0x000fe400078ec0ff */
[----:B------:R-:W-:Y:S03]  /*ba10*/  PRMT R5, R7, 0x5410, R5 ;  /* 0x0000541007057816 */ /* 0x000fe60000000005 */
[----:B------:R-:W-:Y:S01]  /*ba20*/  MUFU.EX2 R211, R14 ;  /* 0x0000000e00d37308 */ /* 0x000fe20000000800 */
[----:B------:R-:W-:Y:S01]  /*ba30*/  PRMT R4, R2, 0x5410, R4 ;  /* 0x0000541002047816 */ /* 0x000fe20000000004 */
[----:B------:R-:W-:Y:S01]  /*ba40*/  FMUL.FTZ R2, R0, UR4 ;  /* 0x0000000400027c20 */ /* 0x000fe20008410000 */
[----:B------:R-:W-:Y:S01]  /*ba50*/  FADD.FTZ R0, -R3, R117 ;  /* 0x0000007503007221 */ /* 0x000fe20000010100 */
[----:B----4-:R-:W-:Y:S02]  /*ba60*/  F2FP.BF16.F32.PACK_AB R165, R223, R200 ;  /* 0x000000c8dfa5723e */ /* 0x010fe400000010ff */
[--C-:B------:R-:W-:Y:S01]  /*ba70*/  HSET2.LE.AND R136, R5, R172.reuse, PT ;  /* 0x000000ac05887233 */ /* 0x100fe20003803000 */
[----:B------:R-:W-:Y:S01]  /*ba80*/  FMUL.FTZ R0, R0, UR4 ;  /* 0x0000000400007c20 */ /* 0x000fe20008410000 */
[--C-:B------:R-:W-:Y:S02]  /*ba90*/  HSET2.LE.AND R137, R4, R172.reuse, PT ;  /* 0x000000ac04897233 */ /* 0x100fe40003803000 */
[----:B------:R-:W2:Y:S01]  /*baa0*/  MUFU.EX2 R2, R2 ;  /* 0x0000000200027308 */ /* 0x000ea20000000800 */
[----:B------:R-:W-:Y:S02]  /*bab0*/  PRMT R4, R160, 0x5410, R119 ;  /* 0x00005410a0047816 */ /* 0x000fe40000000077 */
[C---:B------:R-:W-:Y:S02]  /*bac0*/  PRMT R166, R165.reuse, 0x7632, R166 ;  /* 0x00007632a5a67816 */ /* 0x040fe400000000a6 */
[----:B------:R-:W-:Y:S02]  /*bad0*/  LOP3.LUT R136, R136, R4, RZ, 0xc0, !PT ;  /* 0x0000000488887212 */ /* 0x000fe400078ec0ff */
[----:B------:R-:W-:Y:S03]  /*bae0*/  SHF.R.U32.HI R9, RZ, 0x18, R168 ;  /* 0x00000018ff097819 */ /* 0x000fe600000116a8 */
[----:B------:R-:W3:Y:S01]  /*baf0*/  MUFU.EX2 R0, R0 ;  /* 0x0000000000007308 */ /* 0x000ee20000000800 */
[----:B------:R-:W-:Y:S02]  /*bb00*/  PRMT R4, R165, 0x5410, R166 ;  /* 0x00005410a5047816 */ /* 0x000fe400000000a6 */
[----:B------:R-:W-:Y:S02]  /*bb10*/  PRMT R163, R164, 0x7632, R163 ;  /* 0x00007632a4a37816 */ /* 0x000fe400000000a3 */
[----:B-1----:R-:W-:Y:S02]  /*bb20*/  F2FP.BF16.F32.PACK_AB R162, R207, R205 ;  /* 0x000000cdcfa2723e */ /* 0x002fe400000010ff */
[----:B------:R-:W-:Y:S03]  /*bb30*/  PRMT R8, R8, 0x5410, R9 ;  /* 0x0000541008087816 */ /* 0x000fe60000000009 */
[----:B------:R1:W4:Y:S01]  /*bb40*/  MUFU.EX2 R213, R15 ;  /* 0x0000000f00d57308 */ /* 0x0003220000000800 */
[----:B------:R-:W-:Y:S01]  /*bb50*/  LOP3.LUT R137, R137, R4, RZ, 0xc0, !PT ;  /* 0x0000000489897212 */ /* 0x000fe200078ec0ff */
[C---:B--2---:R-:W-:Y:S01]  /*bb60*/  FMUL.FTZ R5, R2.reuse, R125 ;  /* 0x0000007d02057220 */ /* 0x044fe20000410000 */
[--C-:B------:R-:W-:Y:S01]  /*bb70*/  HSET2.LE.AND R138, R138, R172.reuse, PT ;  /* 0x000000ac8a8a7233 */ /* 0x100fe20003803000 */
[----:B------:R-:W-:Y:S01]  /*bb80*/  FMUL.FTZ R9, R2, R121 ;  /* 0x0000007902097220 */ /* 0x000fe20000410000 */
[----:B------:R-:W-:Y:S01]  /*bb90*/  PRMT R4, R164, 0x5410, R163 ;  /* 0x00005410a4047816 */ /* 0x000fe200000000a3 */
[----:B------:R-:W-:Y:S01]  /*bba0*/  FMUL.FTZ R36, R2, R36 ;  /* 0x0000002402247220 */ /* 0x000fe20000410000 */
[----:B------:R-:W-:Y:S01]  /*bbb0*/  PRMT R161, R162, 0x7632, R161 ;  /* 0x00007632a2a17816 */ /* 0x000fe200000000a1 */
[----:B------:R-:W-:Y:S01]  /*bbc0*/  FMUL.FTZ R37, R2, R37 ;  /* 0x0000002502257220 */ /* 0x000fe20000410000 */
[--C-:B------:R-:W-:Y:S01]  /*bbd0*/  HSET2.LE.AND R139, R8, R172.reuse, PT ;  /* 0x000000ac088b7233 */ /* 0x100fe20003803000 */
[----:B---3--:R-:W-:Y:S01]  /*bbe0*/  FMUL.FTZ R6, R0, R126 ;  /* 0x0000007e00067220 */ /* 0x008fe20000410000 */
[----:B------:R-:W-:Y:S01]  /*bbf0*/  LOP3.LUT R138, R138, R4, RZ, 0xc0, !PT ;  /* 0x000000048a8a7212 */ /* 0x000fe200078ec0ff */
[----:B------:R-:W-:Y:S01]  /*bc00*/  FMUL.FTZ R7, R0, R127 ;  /* 0x0000007f00077220 */ /* 0x000fe20000410000 */
[----:B------:R-:W-:Y:S01]  /*bc10*/  PRMT R4, R162, 0x5410, R161 ;  /* 0x00005410a2047816 */ /* 0x000fe200000000a1 */
[----:B------:R-:W-:Y:S01]  /*bc20*/  FMUL.FTZ R8, R2, R120 ;  /* 0x0000007802087220 */ /* 0x000fe20000410000 */
[C---:B------:R-:W-:Y:S01]  /*bc30*/  FMUL.FTZ R10, R0.reuse, R122 ;  /* 0x0000007a000a7220 */ /* 0x040fe20000410000 */
[----:B------:R-:W-:Y:S01]  /*bc40*/  FMUL.FTZ R11, R0, R123 ;  /* 0x0000007b000b7220 */ /* 0x000fe20000410000 */
[----:B------:R-:W-:Y:S01]  /*bc50*/  LOP3.LUT R139, R139, R4, RZ, 0xc0, !PT ;  /* 0x000000048b8b7212 */ /* 0x000fe200078ec0ff */
[----:B------:R-:W-:Y:S01]  /*bc60*/  FMUL.FTZ R4, R2, R124 ;  /* 0x0000007c02047220 */ /* 0x000fe20000410000 */
[----:B------:R-:W2:Y:S01]  /*bc70*/  LDSM.16.MT88.4 R120, [R179+0xc000] ;  /* 0x00c00000b378783b */ /* 0x000ea20000004200 */
[----:B-1----:R-:W-:Y:S01]  /*bc80*/  FMUL.FTZ R15, R0, R131 ;  /* 0x00000083000f7220 */ /* 0x002fe20000410000 */
[C---:B------:R-:W-:Y:S01]  /*bc90*/  FMUL.FTZ R52, R2.reuse, R52 ;  /* 0x0000003402347220 */ /* 0x040fe20000410000 */
[----:B------:R-:W-:Y:S01]  /*bca0*/  FMUL.FTZ R53, R2, R53 ;  /* 0x0000003502357220 */ /* 0x000fe20000410000 */
[C---:B------:R-:W-:Y:S01]  /*bcb0*/  FMUL.FTZ R54, R0.reuse, R54 ;  /* 0x0000003600367220 */ /* 0x040fe20000410000 */
[C---:B------:R-:W-:Y:S01]  /*bcc0*/  FMUL.FTZ R55, R0.reuse, R55 ;  /* 0x0000003700377220 */ /* 0x040fe20000410000 */
[C---:B------:R-:W-:Y:S01]  /*bcd0*/  HMMA.16816.F32.BF16 R4, R136.reuse, R140, R4 ;  /* 0x0000008c8804723c */ /* 0x040fe20000041804 */
[----:B------:R1:W-:Y:S01]  /*bce0*/  MUFU.EX2 R220, R18 ;  /* 0x0000001200dc7308 */ /* 0x0003e20000000800 */
[----:B------:R-:W3:Y:S03]  /*bcf0*/  LDSM.16.MT88.4 R124, [R177+0xe000] ;  /* 0x00e00000b17c783b */ /* 0x000ee60000004200 */
[C---:B------:R-:W-:Y:S01]  /*bd00*/  FMUL.FTZ R38, R0.reuse, R38 ;  /* 0x0000002600267220 */ /* 0x040fe20000410000 */
[C---:B------:R-:W-:Y:S05]  /*bd10*/  HMMA.16816.F32.BF16 R8, R136.reuse, R142, R8 ;  /* 0x0000008e8808723c */ /* 0x040fea0000041808 */
[----:B------:R5:W4:Y:S01]  /*bd20*/  MUFU.EX2 R215, R19 ;  /* 0x0000001300d77308 */ /* 0x000b220000000800 */
[----:B------:R-:W4:Y:S01]  /*bd30*/  LDSM.16.MT88.4 R140, [R178+0xe000] ;  /* 0x00e00000b28c783b */ /* 0x000f220000004200 */
[----:B------:R-:W-:Y:S01]  /*bd40*/  FMUL.FTZ R39, R0, R39 ;  /* 0x0000002700277220 */ /* 0x000fe20000410000 */
[C---:B------:R-:W-:Y:S03]  /*bd50*/  FMUL.FTZ R40, R2.reuse, R40 ;  /* 0x0000002802287220 */ /* 0x040fe60000410000 */
[----:B------:R-:W-:Y:S01]  /*bd60*/  FMUL.FTZ R41, R2, R41 ;  /* 0x0000002902297220 */ /* 0x000fe20000410000 */
[C---:B------:R-:W-:Y:S01]  /*bd70*/  FMUL.FTZ R42, R0.reuse, R42 ;  /* 0x0000002a002a7220 */ /* 0x040fe20000410000 */
[C---:B------:R-:W-:Y:S01]  /*bd80*/  FMUL.FTZ R43, R0.reuse, R43 ;  /* 0x0000002b002b7220 */ /* 0x040fe20000410000 */
[C---:B------:R-:W-:Y:S03]  /*bd90*/  HMMA.16816.F32.BF16 R36, R136.reuse, R144, R36 ;  /* 0x000000908824723c */ /* 0x040fe60000041824 */
[----:B-1----:R-:W-:Y:S01]  /*bda0*/  FMUL.FTZ R18, R0, R134 ;  /* 0x0000008600127220 */ /* 0x002fe20000410000 */
[C---:B------:R-:W-:Y:S01]  /*bdb0*/  FMUL.FTZ R56, R2.reuse, R56 ;  /* 0x0000003802387220 */ /* 0x040fe20000410000 */
[C---:B------:R-:W-:Y:S01]  /*bdc0*/  FMUL.FTZ R57, R2.reuse, R57 ;  /* 0x0000003902397220 */ /* 0x040fe20000410000 */
[C---:B------:R-:W-:Y:S05]  /*bdd0*/  HMMA.16816.F32.BF16 R40, R136.reuse, R146, R40 ;  /* 0x000000928828723c */ /* 0x040fea0000041828 */
[----:B------:R-:W-:Y:S01]  /*bde0*/  LOP3.LUT R117, R219, UR26, RZ, 0x3c, !PT ;  /* 0x0000001adb757c12 */ /* 0x000fe2000f8e3cff */
[C---:B------:R-:W-:Y:S01]  /*bdf0*/  FMUL.FTZ R44, R2.reuse, R44 ;  /* 0x0000002c022c7220 */ /* 0x040fe20000410000 */
[----:B------:R-:W-:Y:S01]  /*be00*/  FMUL.FTZ R45, R2, R45 ;  /* 0x0000002d022d7220 */ /* 0x000fe20000410000 */
[C---:B------:R-:W-:Y:S03]  /*be10*/  FMUL.FTZ R46, R0.reuse, R46 ;  /* 0x0000002e002e7220 */ /* 0x040fe60000410000 */
[----:B------:R-:W-:Y:S04]  /*be20*/  IMAD.WIDE.U32 R146, R117, -0x326172a9, RZ ;  /* 0xcd9e8d5775927825 */ /* 0x000fe800078e00ff */
[----:B------:R-:W-:Y:S01]  /*be30*/  FMUL.FTZ R47, R0, R47 ;  /* 0x0000002f002f7220 */ /* 0x000fe20000410000 */
[C---:B------:R-:W-:Y:S01]  /*be40*/  FMUL.FTZ R48, R2.reuse, R48 ;  /* 0x0000003002307220 */ /* 0x040fe20000410000 */
[----:B------:R-:W-:Y:S01]  /*be50*/  FMUL.FTZ R49, R2, R49 ;  /* 0x0000003102317220 */ /* 0x000fe20000410000 */
[----:B------:R-:W-:Y:S01]  /*be60*/  LOP3.LUT R144, R147, UR22, R208, 0x96, !PT ;  /* 0x0000001693907c12 */ /* 0x000fe2000f8e96d0 */
[C---:B------:R-:W-:Y:S01]  /*be70*/  FMUL.FTZ R50, R0.reuse, R50 ;  /* 0x0000003200327220 */ /* 0x040fe20000410000 */
[----:B------:R1:W4:Y:S02]  /*be80*/  LDL.S16 R208, [R1+0x4] ;  /* 0x0000040001d07983 */ /* 0x0003240000100600 */
[C---:B------:R-:W-:Y:S03]  /*be90*/  HMMA.16816.F32.BF16 R44, R136.reuse, R148, R44 ;  /* 0x00000094882c723c */ /* 0x040fe6000004182c */
[C---:B------:R-:W-:Y:S01]  /*bea0*/  FMUL.FTZ R51, R0.reuse, R51 ;  /* 0x0000003300337220 */ /* 0x040fe20000410000 */
[C---:B-----5:R-:W-:Y:S01]  /*beb0*/  FMUL.FTZ R19, R0.reuse, R135 ;  /* 0x0000008700137220 */ /* 0x060fe20000410000 */
[C---:B------:R-:W-:Y:S01]  /*bec0*/  FMUL.FTZ R58, R0.reuse, R58 ;  /* 0x0000003a003a7220 */ /* 0x040fe20000410000 */
[----:B------:R-:W-:Y:S01]  /*bed0*/  FMUL.FTZ R59, R0, R59 ;  /* 0x0000003b003b7220 */ /* 0x000fe20000410000 */
[C---:B------:R-:W-:Y:S01]  /*bee0*/  FMUL.FTZ R60, R2.reuse, R60 ;  /* 0x0000003c023c7220 */ /* 0x040fe20000410000 */
[----:B------:R-:W-:Y:S02]  /*bef0*/  FMUL.FTZ R61, R2, R61 ;  /* 0x0000003d023d7220 */ /* 0x000fe40000410000 */
[C---:B------:R-:W-:Y:S03]  /*bf00*/  HMMA.16816.F32.BF16 R48, R136.reuse, R150, R48 ;  /* 0x000000968830723c */ /* 0x040fe60000041830 */
[C---:B------:R-:W-:Y:S01]  /*bf10*/  FMUL.FTZ R62, R0.reuse, R62 ;  /* 0x0000003e003e7220 */ /* 0x040fe20000410000 */
[----:B------:R-:W-:Y:S01]  /*bf20*/  FMUL.FTZ R63, R0, R63 ;  /* 0x0000003f003f7220 */ /* 0x000fe20000410000 */
[C---:B------:R-:W-:Y:S01]  /*bf30*/  FMUL.FTZ R64, R2.reuse, R64 ;  /* 0x0000004002407220 */ /* 0x040fe20000410000 */
[C---:B--2---:R-:W-:Y:S05]  /*bf40*/  HMMA.16816.F32.BF16 R52, R136.reuse, R120, R52 ;  /* 0x000000788834723c */ /* 0x044fea0000041834 */
[----:B------:R-:W-:Y:S01]  /*bf50*/  FMUL.FTZ R65, R2, R65 ;  /* 0x0000004102417220 */ /* 0x000fe20000410000 */
[C---:B------:R-:W-:Y:S01]  /*bf60*/  HMMA.16816.F32.BF16 R56, R136.reuse, R122, R56 ;  /* 0x0000007a8838723c */ /* 0x040fe20000041838 */
[----:B------:R-:W2:Y:S04]  /*bf70*/  LDSM.16.MT88.4 R120, [R180+0xe000] ;  /* 0x00e00000b478783b */ /* 0x000ea80000004200 */
[C---:B------:R-:W-:Y:S01]  /*bf80*/  FMUL.FTZ R66, R0.reuse, R66 ;  /* 0x0000004200427220 */ /* 0x040fe20000410000 */
[C---:B---3--:R-:W-:Y:S05]  /*bf90*/  HMMA.16816.F32.BF16 R60, R136.reuse, R124, R60 ;  /* 0x0000007c883c723c */ /* 0x048fea000004183c */
[----:B------:R-:W-:Y:S01]  /*bfa0*/  FMUL.FTZ R67, R0, R67 ;  /* 0x0000004300437220 */ /* 0x000fe20000410000 */
[C---:B------:R-:W-:Y:S01]  /*bfb0*/  FMUL.FTZ R68, R2.reuse, R68 ;  /* 0x0000004402447220 */ /* 0x040fe20000410000 */
[----:B------:R-:W-:Y:S01]  /*bfc0*/  FMUL.FTZ R69, R2, R69 ;  /* 0x0000004502457220 */ /* 0x000fe20000410000 */
[C---:B------:R-:W-:Y:S03]  /*bfd0*/  FMUL.FTZ R70, R0.reuse, R70 ;  /* 0x0000004600467220 */ /* 0x040fe60000410000 */
[----:B------:R-:W-:Y:S01]  /*bfe0*/  FMUL.FTZ R71, R0, R71 ;  /* 0x0000004700477220 */ /* 0x000fe20000410000 */
[C---:B------:R-:W-:Y:S01]  /*bff0*/  HMMA.16816.F32.BF16 R64, R136.reuse, R126, R64 ;  /* 0x0000007e8840723c */ /* 0x040fe20000041840 */
[----:B------:R-:W3:Y:S02]  /*c000*/  LDSM.16.MT88.4 R124, [R179+0xe000] ;  /* 0x00e00000b37c783b */ /* 0x000ee40000004200 */
[C---:B------:R-:W-:Y:S01]  /*c010*/  FMUL.FTZ R72, R2.reuse, R72 ;  /* 0x0000004802487220 */ /* 0x040fe20000410000 */
[----:B------:R-:W-:Y:S01]  /*c020*/  FMUL.FTZ R73, R2, R73 ;  /* 0x0000004902497220 */ /* 0x000fe20000410000 */
[C---:B------:R-:W-:Y:S01]  /*c030*/  FMUL.FTZ R74, R0.reuse, R74 ;  /* 0x0000004a004a7220 */ /* 0x040fe20000410000 */
[C---:B----4-:R-:W-:Y:S05]  /*c040*/  HMMA.16816.F32.BF16 R68, R136.reuse, R140, R68 ;  /* 0x0000008c8844723c */ /* 0x050fea0000041844 */
[----:B------:R-:W-:Y:S01]  /*c050*/  FMUL.FTZ R75, R0, R75 ;  /* 0x0000004b004b7220 */ /* 0x000fe20000410000 */
[C---:B------:R-:W-:Y:S01]  /*c060*/  FMUL.FTZ R76, R2.reuse, R76 ;  /* 0x0000004c024c7220 */ /* 0x040fe20000410000 */
[----:B------:R-:W-:Y:S01]  /*c070*/  FMUL.FTZ R77, R2, R77 ;  /* 0x0000004d024d7220 */ /* 0x000fe20000410000 */
[C---:B------:R-:W-:Y:S03]  /*c080*/  FMUL.FTZ R78, R0.reuse, R78 ;  /* 0x0000004e004e7220 */ /* 0x040fe60000410000 */
[----:B------:R-:W-:Y:S01]  /*c090*/  FMUL.FTZ R79, R0, R79 ;  /* 0x0000004f004f7220 */ /* 0x000fe20000410000 */
[C---:B------:R-:W-:Y:S01]  /*c0a0*/  HMMA.16816.F32.BF16 R72, R136.reuse, R142, R72 ;  /* 0x0000008e8848723c */ /* 0x040fe20000041848 */
[----:B------:R-:W4:Y:S02]  /*c0b0*/  LDSM.16.MT88.4 R140, [R177+0x10000] ;  /* 0x01000000b18c783b */ /* 0x000f240000004200 */
[C---:B------:R-:W-:Y:S01]  /*c0c0*/  FMUL.FTZ R80, R2.reuse, R80 ;  /* 0x0000005002507220 */ /* 0x040fe20000410000 */
[----:B------:R-:W-:Y:S01]  /*c0d0*/  FMUL.FTZ R81, R2, R81 ;  /* 0x0000005102517220 */ /* 0x000fe20000410000 */
[C---:B------:R-:W-:Y:S01]  /*c0e0*/  FMUL.FTZ R82, R0.reuse, R82 ;  /* 0x0000005200527220 */ /* 0x040fe20000410000 */
[C---:B--2---:R-:W-:Y:S05]  /*c0f0*/  HMMA.16816.F32.BF16 R76, R136.reuse, R120, R76 ;  /* 0x00000078884c723c */ /* 0x044fea000004184c */
[----:B------:R-:W-:Y:S01]  /*c100*/  FMUL.FTZ R83, R0, R83 ;  /* 0x0000005300537220 */ /* 0x000fe20000410000 */
[C---:B------:R-:W-:Y:S01]  /*c110*/  FMUL.FTZ R84, R2.reuse, R84 ;  /* 0x0000005402547220 */ /* 0x040fe20000410000 */
[----:B------:R-:W-:Y:S01]  /*c120*/  FMUL.FTZ R85, R2, R85 ;  /* 0x0000005502557220 */ /* 0x000fe20000410000 */
[C---:B------:R-:W-:Y:S03]  /*c130*/  FMUL.FTZ R86, R0.reuse, R86 ;  /* 0x0000005600567220 */ /* 0x040fe60000410000 */
[----:B------:R-:W-:Y:S01]  /*c140*/  FMUL.FTZ R87, R0, R87 ;  /* 0x0000005700577220 */ /* 0x000fe20000410000 */
[C---:B------:R-:W-:Y:S01]  /*c150*/  HMMA.16816.F32.BF16 R80, R136.reuse, R122, R80 ;  /* 0x0000007a8850723c */ /* 0x040fe20000041850 */
[----:B------:R-:W2:Y:S02]  /*c160*/  LDSM.16.MT88.4 R120, [R178+0x10000] ;  /* 0x01000000b278783b */ /* 0x000ea40000004200 */
[----:B------:R-:W-:Y:S01]  /*c170*/  F2FP.BF16.F32.PACK_AB R158, R213, R211 ;  /* 0x000000d3d59e723e */ /* 0x000fe200000010ff */
[C---:B------:R-:W-:Y:S01]  /*c180*/  FMUL.FTZ R88, R2.reuse, R88 ;  /* 0x0000005802587220 */ /* 0x040fe20000410000 */
[----:B------:R-:W-:Y:S01]  /*c190*/  FMUL.FTZ R89, R2, R89 ;  /* 0x0000005902597220 */ /* 0x000fe20000410000 */
[----:B------:R-:W-:Y:S01]  /*c1a0*/  FMUL.FTZ R90, R0, R90 ;  /* 0x0000005a005a7220 */ /* 0x000fe20000410000 */
[----:B------:R-:W-:Y:S01]  /*c1b0*/  PRMT R159, R158, 0x7632, R159 ;  /* 0x000076329e9f7816 */ /* 0x000fe2000000009f */
[C---:B---3--:R-:W-:Y:S03]  /*c1c0*/  HMMA.16816.F32.BF16 R84, R136.reuse, R124, R84 ;  /* 0x0000007c8854723c */ /* 0x048fe60000041854 */
[----:B------:R-:W-:Y:S01]  /*c1d0*/  FMUL.FTZ R91, R0, R91 ;  /* 0x0000005b005b7220 */ /* 0x000fe20000410000 */
[C---:B------:R-:W-:Y:S01]  /*c1e0*/  FMUL.FTZ R92, R2.reuse, R92 ;  /* 0x0000005c025c7220 */ /* 0x040fe20000410000 */
[----:B------:R-:W-:Y:S01]  /*c1f0*/  FMUL.FTZ R93, R2, R93 ;  /* 0x0000005d025d7220 */ /* 0x000fe20000410000 */
[C---:B------:R-:W-:Y:S01]  /*c200*/  FMUL.FTZ R94, R0.reuse, R94 ;  /* 0x0000005e005e7220 */ /* 0x040fe20000410000 */
[----:B------:R-:W-:Y:S01]  /*c210*/  FMUL.FTZ R95, R0, R95 ;  /* 0x0000005f005f7220 */ /* 0x000fe20000410000 */
[C---:B------:R-:W-:Y:S02]  /*c220*/  FMUL.FTZ R96, R2.reuse, R96 ;  /* 0x0000006002607220 */ /* 0x040fe40000410000 */
[C---:B------:R-:W-:Y:S01]  /*c230*/  HMMA.16816.F32.BF16 R88, R136.reuse, R126, R88 ;  /* 0x0000007e8858723c */ /* 0x040fe20000041858 */
[----:B------:R-:W3:Y:S02]  /*c240*/  LDSM.16.MT88.4 R124, [R180+0x10000] ;  /* 0x01000000b47c783b */ /* 0x000ee40000004200 */
[----:B------:R-:W-:Y:S01]  /*c250*/  FMUL.FTZ R97, R2, R97 ;  /* 0x0000006102617220 */ /* 0x000fe20000410000 */
[C---:B------:R-:W-:Y:S01]  /*c260*/  FMUL.FTZ R98, R0.reuse, R98 ;  /* 0x0000006200627220 */ /* 0x040fe20000410000 */
[----:B------:R-:W-:Y:S01]  /*c270*/  FMUL.FTZ R99, R0, R99 ;  /* 0x0000006300637220 */ /* 0x000fe20000410000 */
[C---:B----4-:R-:W-:Y:S05]  /*c280*/  HMMA.16816.F32.BF16 R92, R136.reuse, R140, R92 ;  /* 0x0000008c885c723c */ /* 0x050fea000004185c */
[C---:B------:R-:W-:Y:S01]  /*c290*/  FMUL.FTZ R100, R2.reuse, R100 ;  /* 0x0000006402647220 */ /* 0x040fe20000410000 */
[----:B------:R-:W-:Y:S01]  /*c2a0*/  FMUL.FTZ R101, R2, R101 ;  /* 0x0000006502657220 */ /* 0x000fe20000410000 */
[----:B------:R-:W-:Y:S01]  /*c2b0*/  LOP3.LUT R140, R155, UR24, R146, 0x96, !PT ;  /* 0x000000189b8c7c12 */ /* 0x000fe2000f8e9692 */
[C---:B------:R-:W-:Y:S01]  /*c2c0*/  FMUL.FTZ R102, R0.reuse, R102 ;  /* 0x0000006600667220 */ /* 0x040fe20000410000 */
[C---:B------:R-:W-:Y:S03]  /*c2d0*/  HMMA.16816.F32.BF16 R96, R136.reuse, R142, R96 ;  /* 0x0000008e8860723c */ /* 0x040fe60000041860 */
[----:B------:R-:W-:Y:S01]  /*c2e0*/  F2FP.BF16.F32.PACK_AB R155, R215, R220 ;  /* 0x000000dcd79b723e */ /* 0x000fe200000010ff */
[----:B------:R-:W-:Y:S01]  /*c2f0*/  FMUL.FTZ R103, R0, R103 ;  /* 0x0000006700677220 */ /* 0x000fe20000410000 */
[C---:B------:R-:W-:Y:S01]  /*c300*/  FMUL.FTZ R104, R2.reuse, R104 ;  /* 0x0000006802687220 */ /* 0x040fe20000410000 */
[----:B------:R-:W-:Y:S01]  /*c310*/  FMUL.FTZ R105, R2, R105 ;  /* 0x0000006902697220 */ /* 0x000fe20000410000 */
[C---:B------:R-:W-:Y:S01]  /*c320*/  FMUL.FTZ R106, R0.reuse, R106 ;  /* 0x0000006a006a7220 */ /* 0x040fe20000410000 */
[----:B------:R-:W-:Y:S03]  /*c330*/  FMUL.FTZ R107, R0, R107 ;  /* 0x0000006b006b7220 */ /* 0x000fe60000410000 */
[C---:B--2---:R-:W-:Y:S03]  /*c340*/  HMMA.16816.F32.BF16 R100, R136.reuse, R120, R100 ;  /* 0x000000788864723c */ /* 0x044fe60000041864 */
[----:B------:R-:W-:Y:S04]  /*c350*/  IMAD.WIDE.U32 R144, R144, -0x2daee0ad, RZ ;  /* 0xd2511f5390907825 */ /* 0x000fe800078e00ff */
[----:B------:R-:W-:Y:S01]  /*c360*/  FMUL.FTZ R17, R2, R133 ;  /* 0x0000008502117220 */ /* 0x000fe20000410000 */
[C---:B------:R-:W-:Y:S01]  /*c370*/  HMMA.16816.F32.BF16 R104, R136.reuse, R122, R104 ;  /* 0x0000007a8868723c */ /* 0x040fe20000041868 */
[----:B------:R-:W2:Y:S02]  /*c380*/  LDSM.16.MT88.4 R120, [R179+0x10000] ;  /* 0x01000000b378783b */ /* 0x000ea40000004200 */
[----:B------:R-:W-:Y:S01]  /*c390*/  LOP3.LUT R117, R145, UR19, R216, 0x96, !PT ;  /* 0x0000001391757c12 */ /* 0x000fe2000f8e96d8 */
[----:B------:R-:W-:Y:S01]  /*c3a0*/  IMAD.WIDE.U32 R148, R140, -0x2daee0ad, RZ ;  /* 0xd2511f538c947825 */ /* 0x000fe200078e00ff */
[----:B------:R-:W-:Y:S06]  /*c3b0*/  UIADD3 UR19, UR28, 0x1715609d, URZ ;  /* 0x1715609d1c137890 */ /* 0x000fec000fffe03f */
[----:B------:R-:W-:Y:S01]  /*c3c0*/  LOP3.LUT R144, R149, UR17, R144, 0x96, !PT ;  /* 0x0000001195907c12 */ /* 0x000fe2000f8e9690 */
[----:B------:R-:W-:Y:S01]  /*c3d0*/  IMAD.WIDE.U32 R142, R117, -0x326172a9, RZ ;  /* 0xcd9e8d57758e7825 */ /* 0x000fe200078e00ff */
[--C-:B------:R-:W-:Y:S02]  /*c3e0*/  LOP3.LUT R140, R171, UR19, R152.reuse, 0x96, !PT ;  /* 0x00000013ab8c7c12 */ /* 0x100fe4000f8e9698 */
[----:B------:R-:W-:Y:S01]  /*c3f0*/  PRMT R152, R153, 0x7632, R152 ;  /* 0x0000763299987816 */ /* 0x000fe20000000098 */
[----:B------:R-:W-:Y:S01]  /*c400*/  IMAD.WIDE.U32 R146, R144, -0x326172a9, RZ ;  /* 0xcd9e8d5790927825 */ /* 0x000fe200078e00ff */
[--C-:B------:R-:W-:Y:S02]  /*c410*/  LOP3.LUT R149, R143, UR18, R154.reuse, 0x96, !PT ;  /* 0x000000128f957c12 */ /* 0x100fe4000f8e969a */
[----:B------:R-:W-:Y:S01]  /*c420*/  PRMT R154, R155, 0x7632, R154 ;  /* 0x000076329b9a7816 */ /* 0x000fe2000000009a */
[C---:B------:R-:W-:Y:S01]  /*c430*/  FMUL.FTZ R108, R2.reuse, R108 ;  /* 0x0000006c026c7220 */ /* 0x040fe20000410000 */
[----:B------:R-:W-:Y:S01]  /*c440*/  LOP3.LUT R150, R147, UR16, R142, 0x96, !PT ;  /* 0x0000001093967c12 */ /* 0x000fe2000f8e968e */
[----:B------:R-:W-:Y:S01]  /*c450*/  FMUL.FTZ R109, R2, R109 ;  /* 0x0000006d026d7220 */ /* 0x000fe20000410000 */
[C---:B------:R-:W-:Y:S01]  /*c460*/  FMUL.FTZ R110, R0.reuse, R110 ;  /* 0x0000006e006e7220 */ /* 0x040fe20000410000 */
[----:B------:R-:W-:Y:S01]  /*c470*/  FMUL.FTZ R111, R0, R111 ;  /* 0x0000006f006f7220 */ /* 0x000fe20000410000 */
[----:B------:R-:W-:Y:S01]  /*c480*/  IMAD.WIDE.U32 R140, R140, -0x2daee0ad, RZ ;  /* 0xd2511f538c8c7825 */ /* 0x000fe200078e00ff */
[----:B------:R-:W-:Y:S03]  /*c490*/  UIADD3 UR16, UR29, 0x646e171e, URZ ;  /* 0x646e171e1d107890 */ /* 0x000fe6000fffe03f */
[----:B------:R-:W-:Y:S01]  /*c4a0*/  FMUL.FTZ R112, R2, R112 ;  /* 0x0000007002707220 */ /* 0x000fe20000410000 */
[----:B------:R-:W-:Y:S01]  /*c4b0*/  IMAD.WIDE.U32 R150, R150, -0x2daee0ad, RZ ;  /* 0xd2511f5396967825 */ /* 0x000fe200078e00ff */
[----:B------:R-:W-:Y:S01]  /*c4c0*/  LOP3.LUT R13, R140, 0xffff, RZ, 0xc0, !PT ;  /* 0x0000ffff8c0d7812 */ /* 0x000fe200078ec0ff */
[C---:B---3--:R-:W-:Y:S03]  /*c4d0*/  HMMA.16816.F32.BF16 R108, R136.reuse, R124, R108 ;  /* 0x0000007c886c723c */ /* 0x048fe6000004186c */
[----:B------:R-:W-:Y:S01]  /*c4e0*/  LOP3.LUT R12, R141, UR16, R174, 0x96, !PT ;  /* 0x000000108d0c7c12 */ /* 0x000fe2000f8e96ae */
[----:B------:R-:W-:Y:S01]  /*c4f0*/  FMUL.FTZ R113, R2, R113 ;  /* 0x0000007102717220 */ /* 0x000fe20000410000 */
[----:B------:R-:W-:Y:S01]  /*c500*/  SHF.R.U32.HI R143, RZ, 0x8, R13 ;  /* 0x00000008ff8f7819 */ /* 0x000fe2000001160d */
[C---:B------:R-:W-:Y:S01]  /*c510*/  FMUL.FTZ R114, R0.reuse, R114 ;  /* 0x0000007200727220 */ /* 0x040fe20000410000 */
[----:B------:R-:W-:Y:S01]  /*c520*/  SHF.R.U32.HI R14, RZ, 0x10, R140 ;  /* 0x00000010ff0e7819 */ /* 0x000fe2000001168c */
[----:B------:R-:W-:Y:S03]  /*c530*/  FMUL.FTZ R115, R0, R115 ;  /* 0x0000007300737220 */ /* 0x000fe60000410000 */
[----:B------:R-:W-:Y:S02]  /*c540*/  LOP3.LUT R13, R12, 0xffff, RZ, 0xc0, !PT ;  /* 0x0000ffff0c0d7812 */ /* 0x000fe400078ec0ff */
[--C-:B------:R-:W-:Y:S02]  /*c550*/  SHF.R.U32.HI R16, RZ, 0x10, R12.reuse ;  /* 0x00000010ff107819 */ /* 0x100fe4000001160c */
[----:B------:R-:W-:Y:S01]  /*c560*/  LOP3.LUT R142, R14, 0xff, RZ, 0xc0, !PT ;  /* 0x000000ff0e8e7812 */ /* 0x000fe200078ec0ff */
[----:B------:R-:W-:Y:S01]  /*c570*/  FMUL.FTZ R14, R0, R130 ;  /* 0x00000082000e7220 */ /* 0x000fe20000410000 */
[----:B------:R-:W-:Y:S02]  /*c580*/  LOP3.LUT R125, R12, 0xff, RZ, 0xc0, !PT ;  /* 0x000000ff0c7d7812 */ /* 0x000fe400078ec0ff */
[----:B------:R-:W-:Y:S01]  /*c590*/  SHF.R.U32.HI R124, RZ, 0x18, R12 ;  /* 0x00000018ff7c7819 */ /* 0x000fe2000001160c */
[C---:B------:R-:W-:Y:S01]  /*c5a0*/  FMUL.FTZ R12, R2.reuse, R128 ;  /* 0x00000080020c7220 */ /* 0x040fe20000410000 */
[----:B------:R-:W-:Y:S01]  /*c5b0*/  SHF.R.U32.HI R117, RZ, 0x8, R13 ;  /* 0x00000008ff757819 */ /* 0x000fe2000001160d */
[----:B------:R-:W-:Y:S01]  /*c5c0*/  FMUL.FTZ R13, R2, R129 ;  /* 0x00000081020d7220 */ /* 0x000fe20000410000 */
[----:B------:R-:W-:Y:S01]  /*c5d0*/  SHF.R.U32.HI R144, RZ, 0x18, R140 ;  /* 0x00000018ff907819 */ /* 0x000fe2000001168c */
[----:B------:R-:W-:Y:S01]  /*c5e0*/  LDSM.16.MT88.4 R128, [R178+0xc800] ;  /* 0x00c80000b280783b */ /* 0x000fe20000004200 */
[----:B------:R-:W-:Y:S02]  /*c5f0*/  LOP3.LUT R16, R16, 0xff, RZ, 0xc0, !PT ;  /* 0x000000ff10107812 */ /* 0x000fe400078ec0ff */
[----:B------:R-:W-:Y:S02]  /*c600*/  PRMT R144, R142, 0x5410, R144 ;  /* 0x000054108e907816 */ /* 0x000fe40000000090 */
[C---:B------:R-:W-:Y:S03]  /*c610*/  HMMA.16816.F32.BF16 R12, R136.reuse, R126, R12 ;  /* 0x0000007e880c723c */ /* 0x040fe6000004180c */
[----:B------:R-:W-:Y:S02]  /*c620*/  PRMT R117, R125, 0x5410, R117 ;  /* 0x000054107d757816 */ /* 0x000fe40000000075 */
[----:B------:R-:W-:Y:S01]  /*c630*/  PRMT R142, R16, 0x5410, R124 ;  /* 0x00005410108e7816 */ /* 0x000fe2000000007c */
[----:B------:R-:W-:Y:S01]  /*c640*/  FMUL.FTZ R16, R2, R132 ;  /* 0x0000008402107220 */ /* 0x000fe20000410000 */
[----:B------:R-:W3:Y:S01]  /*c650*/  LDSM.16.MT88.4 R124, [R177+0xc800] ;  /* 0x00c80000b17c783b */ /* 0x000ee20000004200 */
[----:B------:R-:W-:Y:S03]  /*c660*/  LOP3.LUT R145, R140, 0xff, RZ, 0xc0, !PT ;  /* 0x000000ff8c917812 */ /* 0x000fe600078ec0ff */
[----:B------:R-:W-:Y:S01]  /*c670*/  IMAD.WIDE.U32 R132, R149, -0x2daee0ad, RZ ;  /* 0xd2511f5395847825 */ /* 0x000fe200078e00ff */
[----:B------:R-:W-:Y:S01]  /*c680*/  PRMT R143, R145, 0x5410, R143 ;  /* 0x00005410918f7816 */ /* 0x000fe2000000008f */
[C---:B--2---:R-:W-:Y:S06]  /*c690*/  HMMA.16816.F32.BF16 R16, R136.reuse, R120, R16 ;  /* 0x000000788810723c */ /* 0x044fec0000041810 */
[----:B------:R-:W-:Y:S05]  /*c6a0*/  HMMA.16816.F32.BF16 R112, R136, R122, R112 ;  /* 0x0000007a8870723c */ /* 0x000fea0000041870 */
[--C-:B------:R-:W-:Y:S02]  /*c6b0*/  HSET2.LE.AND R120, R117, R172.reuse, PT ;  /* 0x000000ac75787233 */ /* 0x100fe40003803000 */
[----:B------:R-:W-:Y:S04]  /*c6c0*/  PRMT R117, R157, 0x5410, R156 ;  /* 0x000054109d757816 */ /* 0x000fe8000000009c */
[----:B------:R-:W-:Y:S02]  /*c6d0*/  LOP3.LUT R120, R120, R117, RZ, 0xc0, !PT ;  /* 0x0000007578787212 */ /* 0x000fe400078ec0ff */
[--C-:B------:R-:W-:Y:S02]  /*c6e0*/  HSET2.LE.AND R121, R142, R172.reuse, PT ;  /* 0x000000ac8e797233 */ /* 0x100fe40003803000 */
[----:B------:R-:W-:Y:S02]  /*c6f0*/  PRMT R117, R158, 0x5410, R159 ;  /* 0x000054109e757816 */ /* 0x000fe4000000009f */
[--C-:B------:R-:W-:Y:S02]  /*c700*/  HSET2.LE.AND R122, R143, R172.reuse, PT ;  /* 0x000000ac8f7a7233 */ /* 0x100fe40003803000 */
[----:B------:R-:W-:Y:S02]  /*c710*/  LOP3.LUT R121, R121, R117, RZ, 0xc0, !PT ;  /* 0x0000007579797212 */ /* 0x000fe400078ec0ff */
[----:B------:R-:W-:Y:S02]  /*c720*/  PRMT R117, R153, 0x5410, R152 ;  /* 0x0000541099757816 */ /* 0x000fe40000000098 */
[----:B------:R-:W-:Y:S02]  /*c730*/  HSET2.LE.AND R123, R144, R172, PT ;  /* 0x000000ac907b7233 */ /* 0x000fe40003803000 */
[----:B------:R-:W-:Y:S02]  /*c740*/  LOP3.LUT R122, R122, R117, RZ, 0xc0, !PT ;  /* 0x000000757a7a7212 */ /* 0x000fe400078ec0ff */
[----:B------:R-:W-:Y:S02]  /*c750*/  PRMT R117, R155, 0x5410, R154 ;  /* 0x000054109b757816 */ /* 0x000fe4000000009a */
[----:B------:R-:W-:Y:S02]  /*c760*/  LOP3.LUT R138, R169, UR23, R170, 0x96, !PT ;  /* 0x00000017a98a7c12 */ /* 0x000fe4000f8e96aa */
[----:B------:R-:W-:Y:S02]  /*c770*/  LOP3.LUT R123, R123, R117, RZ, 0xc0, !PT ;  /* 0x000000757b7b7212 */ /* 0x000fe400078ec0ff */
[----:B------:R-:W-:Y:S02]  /*c780*/  LOP3.LUT R117, R168, 0xff, RZ, 0xc0, !PT ;  /* 0x000000ffa8757812 */ /* 0x000fe400078ec0ff */
[--C-:B------:R-:W-:Y:S02]  /*c790*/  SHF.R.U32.HI R139, RZ, 0x18, R168.reuse ;  /* 0x00000018ff8b7819 */ /* 0x100fe400000116a8 */
[----:B------:R-:W-:Y:S01]  /*c7a0*/  ISETP.LE.U32.AND P3, PT, R117, UR12, PT ;  /* 0x0000000c75007c0c */ /* 0x000fe2000bf63070 */
[C---:B---3--:R-:W-:Y:S05]  /*c7b0*/  HMMA.16816.F32.BF16 R4, R120.reuse, R124, R4 ;  /* 0x0000007c7804723c */ /* 0x048fea0000041804 */
[C---:B------:R-:W-:Y:S01]  /*c7c0*/  LOP3.LUT R117, R138.reuse, 0xffff, RZ, 0xc0, !PT ;  /* 0x0000ffff8a757812 */ /* 0x040fe200078ec0ff */
[C---:B------:R-:W-:Y:S03]  /*c7d0*/  HMMA.16816.F32.BF16 R8, R120.reuse, R126, R8 ;  /* 0x0000007e7808723c */ /* 0x040fe60000041808 */
[----:B------:R-:W-:Y:S02]  /*c7e0*/  ISETP.LE.U32.AND P2, PT, R139, UR12, PT ;  /* 0x0000000c8b007c0c */ /* 0x000fe4000bf43070 */
[----:B------:R-:W-:Y:S01]  /*c7f0*/  SHF.R.U32.HI R117, RZ, 0x8, R117 ;  /* 0x00000008ff757819 */ /* 0x000fe20000011675 */
[C---:B------:R-:W-:Y:S05]  /*c800*/  HMMA.16816.F32.BF16 R36, R120.reuse, R128, R36 ;  /* 0x000000807824723c */ /* 0x040fea0000041824 */
[----:B------:R-:W-:Y:S01]  /*c810*/  LOP3.LUT R117, R117, 0xffff, RZ, 0xc0, !PT ;  /* 0x0000ffff75757812 */ /* 0x000fe200078ec0ff */
[----:B------:R-:W-:Y:S01]  /*c820*/  @!P3 HFMA2.BF16_V2 R245, -RZ.H0_H0, RZ.H0_H0, -R164.H0_H0 ;  /* 0x200000fffff5b231 */ /* 0x000fe200003409a4 */
[----:B------:R-:W-:Y:S01]  /*c830*/  LOP3.LUT R128, R138, 0xff, RZ, 0xc0, !PT ;  /* 0x000000ff8a807812 */ /* 0x000fe200078ec0ff */
[C---:B------:R-:W-:Y:S03]  /*c840*/  HMMA.16816.F32.BF16 R40, R120.reuse, R130, R40 ;  /* 0x000000827828723c */ /* 0x040fe60000041828 */
[----:B------:R-:W-:Y:S01]  /*c850*/  LOP3.LUT R143, R168, 0xffff, RZ, 0xc0, !PT ;  /* 0x0000ffffa88f7812 */ /* 0x000fe200078ec0ff */
[----:B------:R-:W-:Y:S01]  /*c860*/  IMAD.MOV.U32 R169, RZ, RZ, R203 ;  /* 0x000000ffffa97224 */ /* 0x000fe200078e00cb */
[----:B------:R-:W-:Y:S01]  /*c870*/  SHF.R.U32.HI R144, RZ, 0x10, R168 ;  /* 0x00000010ff907819 */ /* 0x000fe200000116a8 */
[----:B------:R-:W-:Y:S01]  /*c880*/  IMAD.MOV.U32 R168, RZ, RZ, R204 ;  /* 0x000000ffffa87224 */ /* 0x000fe200078e00cc */
[----:B------:R-:W-:Y:S01]  /*c890*/  ISETP.LE.U32.AND P6, PT, R128, UR12, PT ;  /* 0x0000000c80007c0c */ /* 0x000fe2000bfc3070 */
[----:B------:R-:W-:Y:S01]  /*c8a0*/  @!P2 HFMA2.BF16_V2 R243, -RZ.H0_H0, RZ.H0_H0, -R161.H0_H0 ;  /* 0x200000fffff3a231 */ /* 0x000fe200003409a1 */
[----:B------:R-:W-:Y:S02]  /*c8b0*/  ISETP.LE.U32.AND P5, PT, R117, UR12, PT ;  /* 0x0000000c75007c0c */ /* 0x000fe4000bfa3070 */
[--C-:B------:R-:W-:Y:S01]  /*c8c0*/  SHF.R.U32.HI R128, RZ, 0x10, R138.reuse ;  /* 0x00000010ff807819 */ /* 0x100fe2000001168a */
[----:B------:R-:W-:Y:S01]  /*c8d0*/  IMAD.MOV.U32 R203, RZ, RZ, R205 ;  /* 0x000000ffffcb7224 */ /* 0x000fe200078e00cd */
[----:B------:R-:W-:Y:S02]  /*c8e0*/  IADD3 R170, P0, R168, UR34, RZ ;  /* 0x00000022a8aa7c10 */ /* 0x000fe4000ff1e0ff */
[----:B------:R-:W-:Y:S02]  /*c8f0*/  LOP3.LUT R128, R128, 0xff, RZ, 0xc0, !PT ;  /* 0x000000ff80807812 */ /* 0x000fe400078ec0ff */
[----:B------:R-:W-:Y:S02]  /*c900*/  SHF.R.U32.HI R138, RZ, 0x18, R138 ;  /* 0x00000018ff8a7819 */ /* 0x000fe4000001168a */
[----:B------:R-:W-:Y:S01]  /*c910*/  ISETP.LE.U32.AND P4, PT, R128, UR12, PT ;  /* 0x0000000c80007c0c */ /* 0x000fe2000bf83070 */
[----:B------:R-:W-:Y:S01]  /*c920*/  @!P6 HFMA2.BF16_V2 R251, -RZ.H0_H0, RZ.H0_H0, -R160.H0_H0 ;  /* 0x200000fffffbe231 */ /* 0x000fe200003409a0 */
[----:B------:R-:W-:Y:S01]  /*c930*/  LDSM.16.MT88.4 R128, [R177+0xe800] ;  /* 0x00e80000b180783b */ /* 0x000fe20000004200 */
[----:B------:R-:W-:Y:S01]  /*c940*/  IADD3.X R171, R169, UR35, RZ, P0, !PT ;  /* 0x00000023a9ab7c10 */ /* 0x000fe200087fe4ff */
[----:B------:R-:W-:Y:S01]  /*c950*/  @!P5 HFMA2.BF16_V2 R250, -RZ.H0_H0, RZ.H0_H0, -R119.H0_H0 ;  /* 0x200000fffffad231 */ /* 0x000fe20000340977 */
[----:B------:R-:W-:Y:S02]  /*c960*/  ISETP.LE.U32.AND P0, PT, R138, UR12, PT ;  /* 0x0000000c8a007c0c */ /* 0x000fe4000bf03070 */
[----:B------:R-:W-:Y:S02]  /*c970*/  SHF.R.U32.HI R138, RZ, 0x8, R143 ;  /* 0x00000008ff8a7819 */ /* 0x000fe4000001168f */
[----:B------:R-:W-:Y:S01]  /*c980*/  LOP3.LUT R117, R141, UR16, R174, 0x96, !PT ;  /* 0x000000108d757c12 */ /* 0x000fe2000f8e96ae */
[----:B------:R-:W-:Y:S01]  /*c990*/  IMAD.MOV.U32 R174, RZ, RZ, R207 ;  /* 0x000000ffffae7224 */ /* 0x000fe200078e00cf */
[----:B------:R-:W-:Y:S02]  /*c9a0*/  LOP3.LUT R138, R138, 0xffff, RZ, 0xc0, !PT ;  /* 0x0000ffff8a8a7812 */ /* 0x000fe400078ec0ff */
[----:B------:R-:W-:Y:S01]  /*c9b0*/  @!P5 PRMT R119, R250, 0x5410, RZ ;  /* 0x00005410fa77d816 */ /* 0x000fe200000000ff */
[----:B------:R-:W-:Y:S01]  /*c9c0*/  @!P4 HFMA2.BF16_V2 R249, -RZ.H0_H0, RZ.H0_H0, -R165.H0_H0 ;  /* 0x200000fffff9c231 */ /* 0x000fe200003409a5 */
[----:B------:R-:W-:Y:S02]  /*c9d0*/  ISETP.LE.U32.AND P5, PT, R138, UR12, PT ;  /* 0x0000000c8a007c0c */ /* 0x000fe4000bfa3070 */
[----:B------:R-:W-:Y:S01]  /*c9e0*/  LOP3.LUT R143, R144, 0xff, RZ, 0xc0, !PT ;  /* 0x000000ff908f7812 */ /* 0x000fe200078ec0ff */
[----:B------:R-:W-:Y:S01]  /*c9f0*/  STG.E.U16 desc[UR20][R168.64+0x2], R119 ;  /* 0x00000277a8007986 */ /* 0x000fe2000c101514 */
[----:B------:R-:W-:Y:S01]  /*ca00*/  LOP3.LUT R138, R117, 0xffff, RZ, 0xc0, !PT ;  /* 0x0000ffff758a7812 */ /* 0x000fe200078ec0ff */
[----:B------:R-:W-:Y:S01]  /*ca10*/  @!P0 HFMA2.BF16_V2 R246, -RZ.H0_H0, RZ.H0_H0, -R166.H0_H0 ;  /* 0x200000fffff68231 */ /* 0x000fe200003409a6 */
[----:B------:R-:W-:Y:S02]  /*ca20*/  @!P6 PRMT R160, R251, 0x5410, RZ ;  /* 0x00005410fba0e816 */ /* 0x000fe400000000ff */
[----:B------:R-:W-:Y:S02]  /*ca30*/  ISETP.LE.U32.AND P6, PT, R143, UR12, PT ;  /* 0x0000000c8f007c0c */ /* 0x000fe4000bfc3070 */
[----:B------:R-:W-:Y:S01]  /*ca40*/  LOP3.LUT R143, R117, 0xff, RZ, 0xc0, !PT ;  /* 0x000000ff758f7812 */ /* 0x000fe200078ec0ff */
[----:B------:R-:W-:Y:S01]  /*ca50*/  STG.E.U16 desc[UR20][R168.64], R160 ;  /* 0x000000a0a8007986 */ /* 0x000fe2000c101514 */
[----:B------:R-:W-:Y:S01]  /*ca60*/  SHF.R.U32.HI R138, RZ, 0x8, R138 ;  /* 0x00000008ff8a7819 */ /* 0x000fe2000001168a */
[----:B------:R-:W-:Y:S01]  /*ca70*/  @!P5 HFMA2.BF16_V2 R248, -RZ.H0_H0, RZ.H0_H0, -R163.H0_H0 ;  /* 0x200000fffff8d231 */ /* 0x000fe200003409a3 */
[----:B------:R-:W-:Y:S02]  /*ca80*/  @!P4 PRMT R165, R249, 0x5410, RZ ;  /* 0x00005410f9a5c816 */ /* 0x000fe400000000ff */
[----:B------:R-:W-:Y:S02]  /*ca90*/  LOP3.LUT R137, R133, UR11, R148, 0x96, !PT ;  /* 0x0000000b85897c12 */ /* 0x000fe4000f8e9694 */
[----:B------:R-:W-:Y:S01]  /*caa0*/  ISETP.LE.U32.AND P4, PT, R143, UR12, PT ;  /* 0x0000000c8f007c0c */ /* 0x000fe2000bf83070 */
[----:B------:R-:W-:Y:S01]  /*cab0*/  STG.E.U16 desc[UR20][R170.64], R165 ;  /* 0x000000a5aa007986 */ /* 0x000fe2000c101514 */
[----:B------:R-:W-:Y:S01]  /*cac0*/  LOP3.LUT R136, R151, UR10, R132, 0x96, !PT ;  /* 0x0000000a97887c12 */ /* 0x000fe2000f8e9684 */
[----:B------:R-:W-:Y:S01]  /*cad0*/  IMAD.WIDE.U32 R124, R137, -0x326172a9, RZ ;  /* 0xcd9e8d57897c7825 */ /* 0x000fe200078e00ff */
[--C-:B------:R-:W-:Y:S01]  /*cae0*/  SHF.R.U32.HI R143, RZ, 0x18, R117.reuse ;  /* 0x00000018ff8f7819 */ /* 0x100fe20000011675 */
[----:B------:R-:W2:Y:S01]  /*caf0*/  LDSM.16.MT88.4 R132, [R180+0xc800] ;  /* 0x00c80000b484783b */ /* 0x000ea20000004200 */
[----:B------:R-:W-:Y:S01]  /*cb00*/  LOP3.LUT R138, R138, 0xffff, RZ, 0xc0, !PT ;  /* 0x0000ffff8a8a7812 */ /* 0x000fe200078ec0ff */
[----:B------:R-:W-:Y:S01]  /*cb10*/  IMAD.WIDE.U32 R136, R136, -0x326172a9, RZ ;  /* 0xcd9e8d5788887825 */ /* 0x000fe200078e00ff */
[----:B------:R-:W-:Y:S02]  /*cb20*/  SHF.R.U32.HI R117, RZ, 0x10, R117 ;  /* 0x00000010ff757819 */ /* 0x000fe40000011675 */
[----:B------:R-:W-:Y:S01]  /*cb30*/  @!P3 PRMT R164, R245, 0x5410, RZ ;  /* 0x00005410f5a4b816 */ /* 0x000fe200000000ff */
[----:B------:R-:W-:Y:S01]  /*cb40*/  @!P6 HFMA2.BF16_V2 R244, -RZ.H0_H0, RZ.H0_H0, -R162.H0_H0 ;  /* 0x200000fffff4e231 */ /* 0x000fe200003409a2 */
[----:B------:R-:W-:Y:S01]  /*cb50*/  ISETP.LE.U32.AND P3, PT, R138, UR12, PT ;  /* 0x0000000c8a007c0c */ /* 0x000fe2000bf63070 */
[----:B------:R-:W-:Y:S01]  /*cb60*/  @!P4 HFMA2.BF16_V2 R242, -RZ.H0_H0, RZ.H0_H0, -R157.H0_H0 ;  /* 0x200000fffff2c231 */ /* 0x000fe2000034099d */
[----:B------:R-:W-:Y:S01]  /*cb70*/  LOP3.LUT R117, R117, 0xff, RZ, 0xc0, !PT ;  /* 0x000000ff75757812 */ /* 0x000fe200078ec0ff */
[----:B------:R-:W-:Y:S01]  /*cb80*/  IMAD.MOV.U32 R151, RZ, RZ, R206 ;  /* 0x000000ffff977224 */ /* 0x000fe200078e00ce */
[----:B------:R-:W-:Y:S01]  /*cb90*/  @!P5 PRMT R163, R248, 0x5410, RZ ;  /* 0x00005410f8a3d816 */ /* 0x000fe200000000ff */
[----:B------:R3:W-:Y:S01]  /*cba0*/  MUFU.EX2 R206, R24 ;  /* 0x0000001800ce7308 */ /* 0x0007e20000000800 */
[----:B------:R-:W-:Y:S02]  /*cbb0*/  ISETP.LE.U32.AND P5, PT, R117, UR12, PT ;  /* 0x0000000c75007c0c */ /* 0x000fe4000bfa3070 */
[----:B------:R-:W-:Y:S02]  /*cbc0*/  LOP3.LUT R117, R136, 0xff, RZ, 0xc0, !PT ;  /* 0x000000ff88757812 */ /* 0x000fe400078ec0ff */
[----:B------:R-:W-:Y:S02]  /*cbd0*/  LOP3.LUT R138, R140, 0xffff, RZ, 0xc0, !PT ;  /* 0x0000ffff8c8a7812 */ /* 0x000fe400078ec0ff */
[----:B------:R-:W-:Y:S01]  /*cbe0*/  @!P6 PRMT R162, R244, 0x5410, RZ ;  /* 0x00005410f4a2e816 */ /* 0x000fe200000000ff */
[----:B------:R-:W-:Y:S01]  /*cbf0*/  @!P3 HFMA2.BF16_V2 R241, -RZ.H0_H0, RZ.H0_H0, -R156.H0_H0 ;  /* 0x200000fffff1b231 */ /* 0x000fe2000034099c */
[----:B------:R-:W-:Y:S02]  /*cc00*/  ISETP.LE.U32.AND P6, PT, R117, UR12, PT ;  /* 0x0000000c75007c0c */ /* 0x000fe4000bfc3070 */
[----:B------:R-:W-:Y:S02]  /*cc10*/  SHF.R.U32.HI R117, RZ, 0x8, R138 ;  /* 0x00000008ff757819 */ /* 0x000fe4000001168a */
[----:B------:R-:W-:Y:S01]  /*cc20*/  @!P3 PRMT R156, R241, 0x5410, RZ ;  /* 0x00005410f19cb816 */ /* 0x000fe200000000ff */
[----:B------:R-:W-:Y:S01]  /*cc30*/  @!P5 HFMA2.BF16_V2 R230, -RZ.H0_H0, RZ.H0_H0, -R158.H0_H0 ;  /* 0x200000ffffe6d231 */ /* 0x000fe2000034099e */
[----:B------:R-:W-:Y:S02]  /*cc40*/  LOP3.LUT R117, R117, 0xffff, RZ, 0xc0, !PT ;  /* 0x0000ffff75757812 */ /* 0x000fe400078ec0ff */
[----:B------:R-:W-:Y:S02]  /*cc50*/  LOP3.LUT R173, R125, UR19, R146, 0x96, !PT ;  /* 0x000000137dad7c12 */ /* 0x000fe4000f8e9692 */
[----:B------:R-:W-:Y:S02]  /*cc60*/  ISETP.LE.U32.AND P3, PT, R117, UR12, PT ;  /* 0x0000000c75007c0c */ /* 0x000fe4000bf63070 */
[C-C-:B------:R-:W-:Y:S02]  /*cc70*/  LOP3.LUT R142, R137.reuse, UR23, R124.reuse, 0x96, !PT ;  /* 0x00000017898e7c12 */ /* 0x140fe4000f8e967c */
[----:B------:R-:W-:Y:S02]  /*cc80*/  LOP3.LUT R139, R137, UR23, R124, 0x96, !PT ;  /* 0x00000017898b7c12 */ /* 0x000fe4000f8e967c */
[----:B------:R-:W4:Y:S01]  /*cc90*/  LDSM.16.MT88.4 R124, [R179+0xc800] ;  /* 0x00c80000b37c783b */ /* 0x000f220000004200 */
[----:B------:R-:W-:Y:S01]  /*cca0*/  @!P0 PRMT R166, R246, 0x5410, RZ ;  /* 0x00005410f6a68816 */ /* 0x000fe200000000ff */
[C---:B--2---:R-:W-:Y:S03]  /*ccb0*/  HMMA.16816.F32.BF16 R44, R120.reuse, R132, R44 ;  /* 0x00000084782c723c */ /* 0x044fe6000004182c */
[----:B------:R-:W-:Y:S02]  /*ccc0*/  LOP3.LUT R117, R136, 0xffff, RZ, 0xc0, !PT ;  /* 0x0000ffff88757812 */ /* 0x000fe400078ec0ff */
[----:B------:R-:W-:Y:S01]  /*ccd0*/  @!P3 HFMA2.BF16_V2 R208, -RZ.H0_H0, RZ.H0_H0, -R152.H0_H0 ;  /* 0x200000ffffd0b231 */ /* 0x000fe20000340998 */
[----:B------:R-:W-:Y:S01]  /*cce0*/  STG.E.U16 desc[UR20][R170.64+0x2], R166 ;  /* 0x000002a6aa007986 */ /* 0x000fe2000c101514 */
[C---:B------:R-:W-:Y:S03]  /*ccf0*/  HMMA.16816.F32.BF16 R48, R120.reuse, R134, R48 ;  /* 0x000000867830723c */ /* 0x040fe60000041830 */
[----:B------:R-:W-:Y:S01]  /*cd00*/  @!P3 STL.S16 [R1+0x4], R208 ;  /* 0x000004d00100b387 */ /* 0x000fe20000100600 */
[----:B------:R-:W-:Y:S02]  /*cd10*/  ISETP.LE.U32.AND P0, PT, R143, UR12, PT ;  /* 0x0000000c8f007c0c */ /* 0x000fe4000bf03070 */
[----:B------:R-:W-:Y:S01]  /*cd20*/  @!P5 PRMT R158, R230, 0x5410, RZ ;  /* 0x00005410e69ed816 */ /* 0x000fe200000000ff */
[----:B------:R1:W2:Y:S01]  /*cd30*/  LDL.S16 R204, [R1] ;  /* 0x0000000001cc7983 */ /* 0x0002a20000100600 */
[----:B------:R-:W-:Y:S03]  /*cd40*/  @!P4 PRMT R157, R242, 0x5410, RZ ;  /* 0x00005410f29dc816 */ /* 0x000fe600000000ff */
[----:B------:R-:W5:Y:S01]  /*cd50*/  LDSM.16.MT88.4 R132, [R178+0xe800] ;  /* 0x00e80000b284783b */ /* 0x000f620000004200 */
[----:B------:R-:W-:Y:S02]  /*cd60*/  @!P2 PRMT R161, R243, 0x5410, RZ ;  /* 0x00005410f3a1a816 */ /* 0x000fe400000000ff */
[----:B---3--:R-:W-:Y:S02]  /*cd70*/  LOP3.LUT R24, R136, 0xffff, RZ, 0xc0, !PT ;  /* 0x0000ffff88187812 */ /* 0x008fe400078ec0ff */
[--C-:B------:R-:W-:Y:S01]  /*cd80*/  SHF.R.U32.HI R143, RZ, 0x18, R140.reuse ;  /* 0x00000018ff8f7819 */ /* 0x100fe2000001168c */
[----:B------:R-:W-:Y:S01]  /*cd90*/  @!P0 HFMA2.BF16_V2 R229, -RZ.H0_H0, RZ.H0_H0, -R159.H0_H0 ;  /* 0x200000ffffe58231 */ /* 0x000fe2000034099f */
[----:B------:R-:W-:Y:S01]  /*cda0*/  LOP3.LUT R141, R140, 0xff, RZ, 0xc0, !PT ;  /* 0x000000ff8c8d7812 */ /* 0x000fe200078ec0ff */
[----:B------:R-:W-:Y:S01]  /*cdb0*/  STG.E.U16 desc[UR20][R168.64+0x10], R164 ;  /* 0x000010a4a8007986 */ /* 0x000fe2000c101514 */
[----:B------:R-:W-:Y:S02]  /*cdc0*/  ISETP.LE.U32.AND P4, PT, R143, UR12, PT ;  /* 0x0000000c8f007c0c */ /* 0x000fe4000bf83070 */
[----:B------:R-:W-:Y:S01]  /*cdd0*/  @!P0 PRMT R159, R229, 0x5410, RZ ;  /* 0x00005410e59f8816 */ /* 0x000fe200000000ff */
[----:B------:R-:W-:Y:S01]  /*cde0*/  STG.E.U16 desc[UR20][R168.64+0x12], R163 ;  /* 0x000012a3a8007986 */ /* 0x000fe2000c101514 */
[----:B------:R-:W-:Y:S02]  /*cdf0*/  ISETP.LE.U32.AND P2, PT, R141, UR12, PT ;  /* 0x0000000c8d007c0c */ /* 0x000fe4000bf43070 */
[----:B------:R-:W-:Y:S01]  /*ce00*/  LOP3.LUT R141, R136, 0xff, RZ, 0xc0, !PT ;  /* 0x000000ff888d7812 */ /* 0x000fe200078ec0ff */
[----:B------:R-:W-:Y:S01]  /*ce10*/  STG.E.U16 desc[UR20][R170.64+0x10], R162 ;  /* 0x000010a2aa007986 */ /* 0x000fe2000c101514 */
[----:B------:R-:W-:Y:S02]  /*ce20*/  SHF.R.U32.HI R144, RZ, 0x10, R140 ;  /* 0x00000010ff907819 */ /* 0x000fe4000001168c */
[----:B------:R-:W-:Y:S01]  /*ce30*/  LOP3.LUT R140, R142, 0xff, RZ, 0xc0, !PT ;  /* 0x000000ff8e8c7812 */ /* 0x000fe200078ec0ff */
[C---:B----4-:R-:W-:Y:S01]  /*ce40*/  HMMA.16816.F32.BF16 R52, R120.reuse, R124, R52 ;  /* 0x0000007c7834723c */ /* 0x050fe20000041834 */
[----:B------:R-:W-:Y:S02]  /*ce50*/  STG.E.U16 desc[UR20][R170.64+0x12], R161 ;  /* 0x000012a1aa007986 */ /* 0x000fe4000c101514 */
[----:B------:R-:W-:Y:S02]  /*ce60*/  ISETP.LE.U32.AND P5, PT, R140, UR12, PT ;  /* 0x0000000c8c007c0c */ /* 0x000fe4000bfa3070 */
[----:B------:R-:W-:Y:S01]  /*ce70*/  STG.E.U16 desc[UR20][R168.64+0x20], R157 ;  /* 0x0000209da8007986 */ /* 0x000fe2000c101514 */
[C---:B------:R-:W-:Y:S03]  /*ce80*/  HMMA.16816.F32.BF16 R56, R120.reuse, R126, R56 ;  /* 0x0000007e7838723c */ /* 0x040fe60000041838 */
[----:B------:R-:W3:Y:S02]  /*ce90*/  LDSM.16.MT88.4 R124, [R180+0xe800] ;  /* 0x00e80000b47c783b */ /* 0x000ee40000004200 */
[----:B------:R-:W-:Y:S01]  /*cea0*/  @!P2 HFMA2.BF16_V2 R237, -RZ.H0_H0, RZ.H0_H0, -R153.H0_H0 ;  /* 0x200000ffffeda231 */ /* 0x000fe20000340999 */
[C---:B------:R-:W-:Y:S05]  /*ceb0*/  HMMA.16816.F32.BF16 R60, R120.reuse, R128, R60 ;  /* 0x00000080783c723c */ /* 0x040fea000004183c */
[----:B------:R-:W-:Y:S01]  /*cec0*/  STG.E.U16 desc[UR20][R168.64+0x22], R156 ;  /* 0x0000229ca8007986 */ /* 0x000fe2000c101514 */
[C---:B------:R-:W-:Y:S03]  /*ced0*/  HMMA.16816.F32.BF16 R64, R120.reuse, R130, R64 ;  /* 0x000000827840723c */ /* 0x040fe60000041840 */
[----:B------:R-:W4:Y:S02]  /*cee0*/  LDSM.16.MT88.4 R128, [R179+0xe800] ;  /* 0x00e80000b380783b */ /* 0x000f240000004200 */
[----:B------:R-:W-:Y:S01]  /*cef0*/  @!P2 PRMT R153, R237, 0x5410, RZ ;  /* 0x00005410ed99a816 */ /* 0x000fe200000000ff */
[C---:B-----5:R-:W-:Y:S05]  /*cf00*/  HMMA.16816.F32.BF16 R68, R120.reuse, R132, R68 ;  /* 0x000000847844723c */ /* 0x060fea0000041844 */
[----:B------:R-:W-:Y:S01]  /*cf10*/  STG.E.U16 desc[UR20][R170.64+0x20], R158 ;  /* 0x0000209eaa007986 */ /* 0x000fe2000c101514 */
[C---:B------:R-:W-:Y:S03]  /*cf20*/  HMMA.16816.F32.BF16 R72, R120.reuse, R134, R72 ;  /* 0x000000867848723c */ /* 0x040fe60000041848 */
[----:B------:R-:W5:Y:S02]  /*cf30*/  LDSM.16.MT88.4 R132, [R177+0x10800] ;  /* 0x01080000b184783b */ /* 0x000f640000004200 */
[----:B------:R-:W-:Y:S02]  /*cf40*/  SHF.R.U32.HI R138, RZ, 0x8, R117 ;  /* 0x00000008ff8a7819 */ /* 0x000fe40000011675 */
[----:B------:R-:W-:Y:S04]  /*cf50*/  SHF.R.U32.HI R24, RZ, 0x8, R24 ;  /* 0x00000008ff187819 */ /* 0x000fe80000011618 */
[----:B------:R-:W-:Y:S01]  /*cf60*/  STG.E.U16 desc[UR20][R170.64+0x22], R159 ;  /* 0x0000229faa007986 */ /* 0x000fe2000c101514 */
[----:B------:R-:W-:Y:S02]  /*cf70*/  LOP3.LUT R24, R24, 0xffff, RZ, 0xc0, !PT ;  /* 0x0000ffff18187812 */ /* 0x000fe400078ec0ff */
[--C-:B------:R-:W-:Y:S01]  /*cf80*/  PRMT R141, R141, 0x5410, R138.reuse ;  /* 0x000054108d8d7816 */ /* 0x100fe2000000008a */
[----:B------:R-:W-:Y:S01]  /*cf90*/  STG.E.U16 desc[UR20][R168.64+0x30], R153 ;  /* 0x00003099a8007986 */ /* 0x000fe2000c101514 */
[----:B------:R-:W-:Y:S02]  /*cfa0*/  PRMT R138, R208, 0x7610, R138 ;  /* 0x00007610d08a7816 */ /* 0x000fe4000000008a */
[----:B------:R-:W-:Y:S01]  /*cfb0*/  MUFU.EX2 R208, R22 ;  /* 0x0000001600d07308 */ /* 0x000fe20000000800 */
[C---:B---3--:R-:W-:Y:S03]  /*cfc0*/  HMMA.16816.F32.BF16 R76, R120.reuse, R124, R76 ;  /* 0x0000007c784c723c */ /* 0x048fe6000004184c */
[----:B------:R-:W-:Y:S02]  /*cfd0*/  @!P3 PRMT R152, R138, 0x5410, RZ ;  /* 0x000054108a98b816 */ /* 0x000fe400000000ff */
[----:B------:R-:W-:Y:S01]  /*cfe0*/  LOP3.LUT R138, R139, 0xff, RZ, 0xc0, !PT ;  /* 0x000000ff8b8a7812 */ /* 0x000fe200078ec0ff */
[C---:B------:R-:W-:Y:S02]  /*cff0*/  HMMA.16816.F32.BF16 R80, R120.reuse, R126, R80 ;  /* 0x0000007e7850723c */ /* 0x040fe40000041850 */
[----:B------:R-:W-:Y:S03]  /*d000*/  STG.E.U16 desc[UR20][R168.64+0x32], R152 ;  /* 0x00003298a8007986 */ /* 0x000fe6000c101514 */
[--C-:B------:R-:W-:Y:S01]  /*d010*/  SHF.R.U32.HI R124, RZ, 0x18, R136.reuse ;  /* 0x00000018ff7c7819 */ /* 0x100fe20000011688 */
[C---:B----4-:R-:W-:Y:S05]  /*d020*/  HMMA.16816.F32.BF16 R84, R120.reuse, R128, R84 ;  /* 0x000000807854723c */ /* 0x050fea0000041854 */
[----:B------:R-:W-:Y:S01]  /*d030*/  SHF.R.U32.HI R125, RZ, 0x10, R136 ;  /* 0x00000010ff7d7819 */ /* 0x000fe20000011688 */
[C---:B------:R-:W-:Y:S05]  /*d040*/  HMMA.16816.F32.BF16 R88, R120.reuse, R130, R88 ;  /* 0x000000827858723c */ /* 0x040fea0000041858 */
[--C-:B------:R-:W-:Y:S01]  /*d050*/  FFMA.FTZ R128, R20, UR4, -R167.reuse ;  /* 0x0000000414807c23 */ /* 0x100fe200080108a7 */
[C---:B-----5:R-:W-:Y:S03]  /*d060*/  HMMA.16816.F32.BF16 R92, R120.reuse, R132, R92 ;  /* 0x00000084785c723c */ /* 0x060fe6000004185c */
[----:B------:R-:W3:Y:S02]  /*d070*/  MUFU.EX2 R210, R128 ;  /* 0x0000008000d27308 */ /* 0x000ee40000000800 */
[----:B------:R-:W-:Y:S01]  /*d080*/  LOP3.LUT R117, R125, 0xff, RZ, 0xc0, !PT ;  /* 0x000000ff7d757812 */ /* 0x000fe200078ec0ff */
[C---:B------:R-:W-:Y:S05]  /*d090*/  HMMA.16816.F32.BF16 R96, R120.reuse, R134, R96 ;  /* 0x000000867860723c */ /* 0x040fea0000041860 */
[----:B------:R-:W-:Y:S01]  /*d0a0*/  SHF.R.U32.HI R125, RZ, 0x18, R142 ;  /* 0x00000018ff7d7819 */ /* 0x000fe2000001168e */
[----:B------:R-:W-:Y:S01]  /*d0b0*/  FFMA.FTZ R132, R23, UR4, -R118 ;  /* 0x0000000417847c23 */ /* 0x000fe20008010876 */
[----:B------:R-:W-:Y:S01]  /*d0c0*/  PRMT R140, R117, 0x5410, R124 ;  /* 0x00005410758c7816 */ /* 0x000fe2000000007c */
[----:B------:R-:W-:Y:S01]  /*d0d0*/  FFMA.FTZ R133, R31, UR4, -R118 ;  /* 0x000000041f857c23 */ /* 0x000fe20008010876 */
[----:B------:R-:W-:Y:S01]  /*d0e0*/  ISETP.LE.U32.AND P0, PT, R125, UR12, PT ;  /* 0x0000000c7d007c0c */ /* 0x000fe2000bf03070 */
[----:B------:R4:W5:Y:S01]  /*d0f0*/  MUFU.EX2 R207, R132 ;  /* 0x0000008400cf7308 */ /* 0x0009620000000800 */
[----:B------:R-:W1:Y:S01]  /*d100*/  LDSM.16.MT88.4 R124, [R178+0x10800] ;  /* 0x01080000b27c783b */ /* 0x000e620000004200 */
[----:B------:R-:W-:Y:S01]  /*d110*/  FFMA.FTZ R134, R32, UR4, -R167 ;  /* 0x0000000420867c23 */ /* 0x000fe200080108a7 */
[--C-:B------:R-:W-:Y:S02]  /*d120*/  SHF.R.U32.HI R117, RZ, 0x10, R136.reuse ;  /* 0x00000010ff757819 */ /* 0x100fe40000011688 */
[----:B------:R-:W-:Y:S02]  /*d130*/  SHF.R.U32.HI R136, RZ, 0x18, R136 ;  /* 0x00000018ff887819 */ /* 0x000fe40000011688 */
[----:B---3--:R-:W-:Y:S02]  /*d140*/  F2FP.BF16.F32.PACK_AB R149, R209, R210 ;  /* 0x000000d2d195723e */ /* 0x008fe400000010ff */
[----:B------:R-:W3:Y:S01]  /*d150*/  LDSM.16.MT88.4 R128, [R180+0x10800] ;  /* 0x01080000b480783b */ /* 0x000ee20000004200 */
[----:B------:R-:W-:Y:S02]  /*d160*/  LOP3.LUT R20, R144, 0xff, RZ, 0xc0, !PT ;  /* 0x000000ff90147812 */ /* 0x000fe400078ec0ff */
[----:B------:R-:W-:Y:S01]  /*d170*/  PRMT R148, R149, 0x7632, R148 ;  /* 0x0000763295947816 */ /* 0x000fe20000000094 */
[----:B------:R-:W-:Y:S01]  /*d180*/  @!P5 HFMA2.BF16_V2 R252, -RZ.H0_H0, RZ.H0_H0, -R149.H0_H0 ;  /* 0x200000fffffcd231 */ /* 0x000fe20000340995 */
[----:B------:R-:W-:Y:S02]  /*d190*/  ISETP.LE.U32.AND P3, PT, R20, UR12, PT ;  /* 0x0000000c14007c0c */ /* 0x000fe4000bf63070 */
[----:B------:R-:W-:Y:S01]  /*d1a0*/  LOP3.LUT R20, R139, 0xffff, RZ, 0xc0, !PT ;  /* 0x0000ffff8b147812 */ /* 0x000fe200078ec0ff */
[----:B----4-:R-:W-:Y:S01]  /*d1b0*/  FFMA.FTZ R132, R30, UR4, -R118 ;  /* 0x000000041e847c23 */ /* 0x010fe20008010876 */
[----:B-----5:R-:W-:Y:S02]  /*d1c0*/  F2FP.BF16.F32.PACK_AB R147, R207, R208 ;  /* 0x000000d0cf93723e */ /* 0x020fe400000010ff */
[----:B------:R-:W-:Y:S02]  /*d1d0*/  SHF.R.U32.HI R20, RZ, 0x8, R20 ;  /* 0x00000008ff147819 */ /* 0x000fe40000011614 */
[----:B------:R-:W-:Y:S02]  /*d1e0*/  PRMT R146, R147, 0x7632, R146 ;  /* 0x0000763293927816 */ /* 0x000fe40000000092 */
[----:B------:R-:W-:Y:S02]  /*d1f0*/  PRMT R138, R138, 0x5410, R20 ;  /* 0x000054108a8a7816 */ /* 0x000fe40000000014 */
[----:B------:R-:W4:Y:S01]  /*d200*/  LDSM.16.MT88.4 R20, [R179+0x10800] ;  /* 0x01080000b314783b */ /* 0x000f220000004200 */
[----:B------:R-:W-:Y:S01]  /*d210*/  @!P3 HFMA2.BF16_V2 R240, -RZ.H0_H0, RZ.H0_H0, -R155.H0_H0 ;  /* 0x200000fffff0b231 */ /* 0x000fe2000034099b */
[----:B------:R-:W-:Y:S01]  /*d220*/  LOP3.LUT R117, R117, 0xff, RZ, 0xc0, !PT ;  /* 0x000000ff75757812 */ /* 0x000fe200078ec0ff */
[----:B------:R-:W-:Y:S03]  /*d230*/  @!P0 HFMA2.BF16_V2 R238, -RZ.H0_H0, RZ.H0_H0, -R146.H0_H0 ;  /* 0x200000ffffee8231 */ /* 0x000fe60000340992 */
[----:B------:R-:W-:Y:S02]  /*d240*/  @!P3 PRMT R155, R240, 0x5410, RZ ;  /* 0x00005410f09bb816 */ /* 0x000fe400000000ff */
[----:B------:R-:W-:Y:S02]  /*d250*/  ISETP.LE.U32.AND P2, PT, R117, UR12, PT ;  /* 0x0000000c75007c0c */ /* 0x000fe4000bf43070 */
[--C-:B------:R-:W-:Y:S01]  /*d260*/  SHF.R.U32.HI R117, RZ, 0x10, R139.reuse ;  /* 0x00000010ff757819 */ /* 0x100fe2000001168b */
[----:B------:R-:W-:Y:S01]  /*d270*/  STG.E.U16 desc[UR20][R170.64+0x30], R155 ;  /* 0x0000309baa007986 */ /* 0x000fe2000c101514 */
[----:B------:R-:W-:Y:S02]  /*d280*/  SHF.R.U32.HI R139, RZ, 0x18, R139 ;  /* 0x00000018ff8b7819 */ /* 0x000fe4000001168b */
[----:B------:R-:W-:Y:S01]  /*d290*/  LOP3.LUT R117, R117, 0xff, RZ, 0xc0, !PT ;  /* 0x000000ff75757812 */ /* 0x000fe200078ec0ff */
[C---:B-1----:R-:W-:Y:S03]  /*d2a0*/  HMMA.16816.F32.BF16 R100, R120.reuse, R124, R100 ;  /* 0x0000007c7864723c */ /* 0x042fe60000041864 */
[----:B------:R-:W-:Y:S02]  /*d2b0*/  PRMT R139, R117, 0x5410, R139 ;  /* 0x00005410758b7816 */ /* 0x000fe4000000008b */
[----:B------:R-:W-:Y:S01]  /*d2c0*/  SHF.R.U32.HI R117, RZ, 0x10, R142 ;  /* 0x00000010ff757819 */ /* 0x000fe2000001168e */
[C---:B------:R-:W-:Y:S05]  /*d2d0*/  HMMA.16816.F32.BF16 R104, R120.reuse, R126, R104 ;  /* 0x0000007e7868723c */ /* 0x040fea0000041868 */
[----:B------:R-:W-:Y:S01]  /*d2e0*/  LOP3.LUT R117, R117, 0xff, RZ, 0xc0, !PT ;  /* 0x000000ff75757812 */ /* 0x000fe200078ec0ff */
[C---:B---3--:R-:W-:Y:S03]  /*d2f0*/  HMMA.16816.F32.BF16 R108, R120.reuse, R128, R108 ;  /* 0x00000080786c723c */ /* 0x048fe6000004186c */
[----:B------:R-:W-:Y:S02]  /*d300*/  ISETP.LE.U32.AND P3, PT, R117, UR12, PT ;  /* 0x0000000c75007c0c */ /* 0x000fe4000bf63070 */
[--C-:B------:R-:W-:Y:S01]  /*d310*/  FFMA.FTZ R117, R25, UR4, -R167.reuse ;  /* 0x0000000419757c23 */ /* 0x100fe200080108a7 */
[C---:B------:R-:W-:Y:S03]  /*d320*/  HMMA.16816.F32.BF16 R12, R120.reuse, R130, R12 ;  /* 0x00000082780c723c */ /* 0x040fe6000004180c */
[----:B------:R1:W3:Y:S02]  /*d330*/  MUFU.EX2 R205, R117 ;  /* 0x0000007500cd7308 */ /* 0x0002e40000000800 */
[----:B------:R-:W-:Y:S01]  /*d340*/  LOP3.LUT R25, R142, 0xffff, RZ, 0xc0, !PT ;  /* 0x0000ffff8e197812 */ /* 0x000fe200078ec0ff */
[----:B------:R-:W-:Y:S01]  /*d350*/  FFMA.FTZ R129, R28, UR4, -R167 ;  /* 0x000000041c817c23 */ /* 0x000fe200080108a7 */
[C---:B----4-:R-:W-:Y:S04]  /*d360*/  HMMA.16816.F32.BF16 R16, R120.reuse, R20, R16 ;  /* 0x000000147810723c */ /* 0x050fe80000041810 */
[----:B------:R-:W-:Y:S01]  /*d370*/  IMAD.MOV.U32 R130, RZ, RZ, R203 ;  /* 0x000000ffff827224 */ /* 0x000fe200078e00cb */
[----:B------:R-:W-:Y:S01]  /*d380*/  SHF.R.U32.HI R25, RZ, 0x8, R25 ;  /* 0x00000008ff197819 */ /* 0x000fe20000011619 */
[----:B------:R-:W-:Y:S01]  /*d390*/  HMMA.16816.F32.BF16 R112, R120, R22, R112 ;  /* 0x000000167870723c */ /* 0x000fe20000041870 */
[----:B------:R-:W-:Y:S01]  /*d3a0*/  MUFU.EX2 R203, R27 ;  /* 0x0000001b00cb7308 */ /* 0x000fe20000000800 */
[----:B------:R-:W-:Y:S03]  /*d3b0*/  LDSM.16.MT88.4 R120, [R177+0xf000] ;  /* 0x00f00000b178783b */ /* 0x000fe60000004200 */
[----:B------:R-:W-:Y:S01]  /*d3c0*/  IMAD.MOV.U32 R28, RZ, RZ, R151 ;  /* 0x000000ffff1c7224 */ /* 0x000fe200078e0097 */
[--C-:B------:R-:W-:Y:S01]  /*d3d0*/  HSET2.LE.AND R21, R139, R172.reuse, PT ;  /* 0x000000ac8b157233 */ /* 0x100fe20003803000 */
[--C-:B------:R-:W-:Y:S01]  /*d3e0*/  FFMA.FTZ R131, R29, UR4, -R167.reuse ;  /* 0x000000041d837c23 */ /* 0x100fe200080108a7 */
[----:B-1----:R-:W-:Y:S03]  /*d3f0*/  PRMT R117, R149, 0x5410, R148 ;  /* 0x0000541095757816 */ /* 0x002fe60000000094 */
[----:B------:R-:W-:Y:S01]  /*d400*/  @!P5 PRMT R149, R252, 0x5410, RZ ;  /* 0x00005410fc95d816 */ /* 0x000fe200000000ff */
[----:B------:R-:W-:Y:S01]  /*d410*/  FFMA.FTZ R151, R34, UR4, -R118 ;  /* 0x0000000422977c23 */ /* 0x000fe20008010876 */
[----:B---3--:R-:W-:Y:S01]  /*d420*/  F2FP.BF16.F32.PACK_AB R142, R205, R206 ;  /* 0x000000cecd8e723e */ /* 0x008fe200000010ff */
[----:B------:R-:W-:Y:S01]  /*d430*/  FFMA.FTZ R167, R33, UR4, -R167 ;  /* 0x0000000421a77c23 */ /* 0x000fe200080108a7 */
[--C-:B------:R-:W-:Y:S01]  /*d440*/  HSET2.LE.AND R20, R138, R172.reuse, PT ;  /* 0x000000ac8a147233 */ /* 0x100fe20003803000 */
[----:B------:R-:W-:Y:S01]  /*d450*/  IMAD.MOV.U32 R138, RZ, RZ, R28 ;  /* 0x000000ffff8a7224 */ /* 0x000fe200078e001c */
[----:B------:R-:W-:Y:S01]  /*d460*/  PRMT R143, R142, 0x7632, R143 ;  /* 0x000076328e8f7816 */ /* 0x000fe2000000008f */
[----:B------:R-:W-:Y:S01]  /*d470*/  LDSM.16.MT88.4 R28, [R180+0xd000] ;  /* 0x00d00000b41c783b */ /* 0x000fe20000004200 */
[--C-:B------:R-:W-:Y:S01]  /*d480*/  HSET2.LE.AND R22, R141, R172.reuse, PT ;  /* 0x000000ac8d167233 */ /* 0x100fe20003803000 */
[----:B------:R-:W-:Y:S01]  /*d490*/  FFMA.FTZ R118, R35, UR4, -R118 ;  /* 0x0000000423767c23 */ /* 0x000fe20008010876 */
[----:B------:R-:W-:Y:S01]  /*d4a0*/  HSET2.LE.AND R23, R140, R172, PT ;  /* 0x000000ac8c177233 */ /* 0x000fe20003803000 */
[----:B------:R-:W-:Y:S01]  /*d4b0*/  @!P3 HFMA2.BF16_V2 R236, -RZ.H0_H0, RZ.H0_H0, -R147.H0_H0 ;  /* 0x200000ffffecb231 */ /* 0x000fe20000340993 */
[----:B------:R-:W-:Y:S01]  /*d4c0*/  LOP3.LUT R20, R20, R117, RZ, 0xc0, !PT ;  /* 0x0000007514147212 */ /* 0x000fe200078ec0ff */
[----:B------:R-:W-:Y:S01]  /*d4d0*/  @!P6 HFMA2.BF16_V2 R228, -RZ.H0_H0, RZ.H0_H0, -R142.H0_H0 ;  /* 0x200000ffffe4e231 */ /* 0x000fe2000034098e */
[----:B------:R-:W-:Y:S01]  /*d4e0*/  MUFU.EX2 R151, R151 ;  /* 0x0000009700977308 */ /* 0x000fe20000000800 */
[----:B------:R-:W-:Y:S01]  /*d4f0*/  LDSM.16.MT88.4 R32, [R179+0xd000] ;  /* 0x00d00000b320783b */ /* 0x000fe20000004200 */
[----:B--2---:R-:W-:Y:S07]  /*d500*/  @!P4 HFMA2.BF16_V2 R204, -RZ.H0_H0, RZ.H0_H0, -R154.H0_H0 ;  /* 0x200000ffffccc231 */ /* 0x004fee000034099a */
[----:B------:R1:W-:Y:S01]  /*d510*/  @!P4 STL.S16 [R1], R204 ;  /* 0x000000cc0100c387 */ /* 0x0003e20000100600 */
[----:B------:R-:W-:Y:S03]  /*d520*/  PRMT R124, R204, 0x7610, R124 ;  /* 0x00007610cc7c7816 */ /* 0x000fe6000000007c */
[----:B------:R-:W2:Y:S01]  /*d530*/  LDL.LU R135, [R1+0x10] ;  /* 0x0000100001877983 */ /* 0x000ea20000300800 */
[----:B------:R-:W-:Y:S02]  /*d540*/  @!P4 PRMT R154, R124, 0x5410, RZ ;  /* 0x000054107c9ac816 */ /* 0x000fe400000000ff */
[----:B------:R-:W-:Y:S01]  /*d550*/  ISETP.LE.U32.AND P4, PT, R24, UR12, PT ;  /* 0x0000000c18007c0c */ /* 0x000fe2000bf83070 */
[----:B------:R-:W3:Y:S01]  /*d560*/  LDL.LU R128, [R1+0x14] ;  /* 0x0000140001807983 */ /* 0x000ee20000300800 */
[----:B------:R-:W-:Y:S03]  /*d570*/  LOP3.LUT R24, R25, 0xffff, RZ, 0xc0, !PT ;  /* 0x0000ffff19187812 */ /* 0x000fe600078ec0ff */
[----:B------:R-:W4:Y:S01]  /*d580*/  LDSM.16.MT88.4 R124, [R177+0xd000] ;  /* 0x00d00000b17c783b */ /* 0x000f220000004200 */
[----:B------:R-:W-:Y:S07]  /*d590*/  ISETP.LE.U32.AND P5, PT, R24, UR12, PT ;  /* 0x0000000c18007c0c */ /* 0x000fee000bfa3070 */
[----:B------:R-:W-:Y:S01]  /*d5a0*/  STG.E.U16 desc[UR20][R170.64+0x32], R154 ;  /* 0x0000329aaa007986 */ /* 0x000fe2000c101514 */
[----:B------:R-:W-:Y:S03]  /*d5b0*/  @!P4 HFMA2.BF16_V2 R235, -RZ.H0_H0, RZ.H0_H0, -R143.H0_H0 ;  /* 0x200000ffffebc231 */ /* 0x000fe6000034098f */
[----:B------:R-:W-:Y:S01]  /*d5c0*/  STG.E.U16 desc[UR20][R168.64+0x40], R149 ;  /* 0x00004095a8007986 */ /* 0x000fe2000c101514 */
[----:B-1----:R1:W5:Y:S01]  /*d5d0*/  MUFU.EX2 R204, R26 ;  /* 0x0000001a00cc7308 */ /* 0x0023620000000800 */
[----:B------:R-:W-:Y:S05]  /*d5e0*/  @!P5 HFMA2.BF16_V2 R239, -RZ.H0_H0, RZ.H0_H0, -R148.H0_H0 ;  /* 0x200000ffffefd231 */ /* 0x000fea0000340994 */
[----:B------:R-:W-:Y:S02]  /*d5f0*/  @!P5 PRMT R148, R239, 0x5410, RZ ;  /* 0x00005410ef94d816 */ /* 0x000fe400000000ff */
[----:B------:R-:W-:Y:S03]  /*d600*/  ISETP.LE.U32.AND P5, PT, R136, UR12, PT ;  /* 0x0000000c88007c0c */ /* 0x000fe6000bfa3070 */
[----:B------:R-:W-:Y:S04]  /*d610*/  STG.E.U16 desc[UR20][R168.64+0x42], R148 ;  /* 0x00004294a8007986 */ /* 0x000fe8000c101514 */
[----:B-1----:R-:W1:Y:S01]  /*d620*/  LDSM.16.MT88.4 R24, [R178+0xd000] ;  /* 0x00d00000b218783b */ /* 0x002e620000004200 */
[----:B-----5:R-:W-:Y:S04]  /*d630*/  F2FP.BF16.F32.PACK_AB R145, R203, R204 ;  /* 0x000000cccb91723e */ /* 0x020fe800000010ff */
[----:B------:R-:W-:Y:S01]  /*d640*/  PRMT R144, R145, 0x7632, R144 ;  /* 0x0000763291907816 */ /* 0x000fe20000000090 */
[----:B------:R-:W-:Y:S04]  /*d650*/  @!P2 HFMA2.BF16_V2 R227, -RZ.H0_H0, RZ.H0_H0, -R145.H0_H0 ;  /* 0x200000ffffe3a231 */ /* 0x000fe80000340991 */
[----:B------:R-:W-:Y:S02]  /*d660*/  @!P5 HFMA2.BF16_V2 R234, -RZ.H0_H0, RZ.H0_H0, -R144.H0_H0 ;  /* 0x200000ffffead231 */ /* 0x000fe40000340990 */
[----:B---3--:R-:W-:Y:S01]  /*d670*/  FFMA.FTZ R2, R2, R128, R201 ;  /* 0x0000008002027223 */ /* 0x008fe200000100c9 */
[----:B--2---:R-:W-:Y:S01]  /*d680*/  FFMA.FTZ R128, R0, R135, R200 ;  /* 0x0000008700807223 */ /* 0x004fe200000100c8 */
[----:B------:R-:W-:Y:S01]  /*d690*/  PRMT R0, R147, 0x5410, R146 ;  /* 0x0000541093007816 */ /* 0x000fe20000000092 */
[----:B------:R3:W2:Y:S01]  /*d6a0*/  LDL.S16 R135, [R1+0x8] ;  /* 0x0000080001877983 */ /* 0x0006a20000100600 */
[----:B------:R-:W-:Y:S01]  /*d6b0*/  @!P3 PRMT R147, R236, 0x5410, RZ ;  /* 0x00005410ec93b816 */ /* 0x000fe200000000ff */
[----:B------:R-:W-:Y:S01]  /*d6c0*/  FADD.FTZ R2, R202, R2 ;  /* 0x00000002ca027221 */ /* 0x000fe20000010000 */
[----:B------:R-:W-:Y:S01]  /*d6d0*/  LOP3.LUT R21, R21, R0, RZ, 0xc0, !PT ;  /* 0x0000000015157212 */ /* 0x000fe200078ec0ff */
[----:B------:R-:W-:Y:S01]  /*d6e0*/  MUFU.EX2 R202, R131 ;  /* 0x0000008300ca7308 */ /* 0x000fe20000000800 */
[----:B------:R-:W-:Y:S01]  /*d6f0*/  PRMT R0, R142, 0x5410, R143 ;  /* 0x000054108e007816 */ /* 0x000fe2000000008f */
[----:B------:R-:W-:Y:S01]  /*d700*/  STG.E.U16 desc[UR20][R170.64+0x40], R147 ;  /* 0x00004093aa007986 */ /* 0x000fe2000c101514 */
[----:B------:R-:W-:Y:S01]  /*d710*/  @!P6 PRMT R142, R228, 0x5410, RZ ;  /* 0x00005410e48ee816 */ /* 0x000fe200000000ff */
[----:B------:R-:W-:Y:S01]  /*d720*/  IMAD.MOV.U32 R200, RZ, RZ, R130 ;  /* 0x000000ffffc87224 */ /* 0x000fe200078e0082 */
[----:B------:R-:W-:Y:S01]  /*d730*/  LOP3.LUT R22, R22, R0, RZ, 0xc0, !PT ;  /* 0x0000000016167212 */ /* 0x000fe200078ec0ff */
[----:B------:R-:W-:Y:S01]  /*d740*/  FADD.FTZ R130, R175, R2 ;  /* 0x00000002af827221 */ /* 0x000fe20000010000 */
[----:B------:R-:W-:Y:S03]  /*d750*/  PRMT R0, R145, 0x5410, R144 ;  /* 0x0000541091007816 */ /* 0x000fe60000000090 */
[----:B------:R-:W-:Y:S01]  /*d760*/  MUFU.EX2 R175, R133 ;  /* 0x0000008500af7308 */ /* 0x000fe20000000800 */
[----:B------:R-:W-:Y:S01]  /*d770*/  @!P2 PRMT R145, R227, 0x5410, RZ ;  /* 0x00005410e391a816 */ /* 0x000fe200000000ff */
[----:B------:R-:W-:Y:S01]  /*d780*/  FADD.FTZ R130, R138, R130 ;  /* 0x000000828a827221 */ /* 0x000fe20000010000 */
[----:B------:R-:W-:Y:S01]  /*d790*/  LOP3.LUT R23, R23, R0, RZ, 0xc0, !PT ;  /* 0x0000000017177212 */ /* 0x000fe200078ec0ff */
[----:B------:R-:W-:Y:S01]  /*d7a0*/  LDSM.16.MT88.4 R136, [R180+0xf800] ;  /* 0x00f80000b488783b */ /* 0x000fe20000004200 */
[----:B------:R-:W-:Y:S01]  /*d7b0*/  @!P4 PRMT R143, R235, 0x5410, RZ ;  /* 0x00005410eb8fc816 */ /* 0x000fe200000000ff */
[----:B------:R-:W-:Y:S01]  /*d7c0*/  FADD.FTZ R128, R223, R128 ;  /* 0x00000080df807221 */ /* 0x000fe20000010000 */
[----:B------:R-:W-:Y:S03]  /*d7d0*/  @!P5 PRMT R144, R234, 0x5410, RZ ;  /* 0x00005410ea90d816 */ /* 0x000fe600000000ff */
[----:B------:R-:W5:Y:S01]  /*d7e0*/  MUFU.EX2 R201, R129 ;  /* 0x0000008100c97308 */ /* 0x000f620000000800 */
[----:B------:R-:W-:Y:S01]  /*d7f0*/  @!P0 PRMT R146, R238, 0x5410, RZ ;  /* 0x00005410ee928816 */ /* 0x000fe200000000ff */
[C---:B----4-:R-:W-:Y:S04]  /*d800*/  HMMA.16816.F32.BF16 R4, R20.reuse, R124, R4 ;  /* 0x0000007c1404723c */ /* 0x050fe80000041804 */
[----:B------:R-:W-:Y:S02]  /*d810*/  STG.E.U16 desc[UR20][R170.64+0x42], R146 ;  /* 0x00004292aa007986 */ /* 0x000fe4000c101514 */
[C---:B------:R-:W-:Y:S02]  /*d820*/  HMMA.16816.F32.BF16 R8, R20.reuse, R126, R8 ;  /* 0x0000007e1408723c */ /* 0x040fe40000041808 */
[----:B------:R-:W-:Y:S03]  /*d830*/  STG.E.U16 desc[UR20][R168.64+0x50], R142 ;  /* 0x0000508ea8007986 */ /* 0x000fe6000c101514 */
[----:B------:R-:W-:Y:S01]  /*d840*/  IMAD.WIDE.U32 R124, R173, -0x2daee0ad, RZ ;  /* 0xd2511f53ad7c7825 */ /* 0x000fe200078e00ff */
[C---:B-1----:R-:W-:Y:S01]  /*d850*/  HMMA.16816.F32.BF16 R36, R20.reuse, R24, R36 ;  /* 0x000000181424723c */ /* 0x042fe20000041824 */
[----:B------:R-:W-:Y:S01]  /*d860*/  STG.E.U16 desc[UR20][R168.64+0x52], R143 ;  /* 0x0000528fa8007986 */ /* 0x000fe2000c101514 */
[----:B------:R-:W-:Y:S03]  /*d870*/  MUFU.EX2 R173, R167 ;  /* 0x000000a700ad7308 */ /* 0x000fe60000000800 */
[----:B------:R-:W-:Y:S01]  /*d880*/  STG.E.U16 desc[UR20][R170.64+0x50], R145 ;  /* 0x00005091aa007986 */ /* 0x000fe2000c101514 */
[C---:B------:R-:W-:Y:S03]  /*d890*/  HMMA.16816.F32.BF16 R40, R20.reuse, R26, R40 ;  /* 0x0000001a1428723c */ /* 0x040fe60000041828 */
[----:B------:R-:W1:Y:S02]  /*d8a0*/  LDSM.16.MT88.4 R24, [R178+0xf000] ;  /* 0x00f00000b218783b */ /* 0x000e640000004200 */
[----:B-----5:R-:W-:Y:S01]  /*d8b0*/  F2FP.BF16.F32.PACK_AB R141, R202, R201 ;  /* 0x000000c9ca8d723e */ /* 0x020fe200000010ff */
[C---:B------:R-:W-:Y:S05]  /*d8c0*/  HMMA.16816.F32.BF16 R44, R20.reuse, R28, R44 ;  /* 0x0000001c142c723c */ /* 0x040fea000004182c */
[----:B------:R-:W-:Y:S01]  /*d8d0*/  STG.E.U16 desc[UR20][R170.64+0x52], R144 ;  /* 0x00005290aa007986 */ /* 0x000fe2000c101514 */
[C---:B------:R-:W-:Y:S03]  /*d8e0*/  HMMA.16816.F32.BF16 R48, R20.reuse, R30, R48 ;  /* 0x0000001e1430723c */ /* 0x040fe60000041830 */
[----:B------:R-:W4:Y:S02]  /*d8f0*/  LDSM.16.MT88.4 R28, [R180+0xf000] ;  /* 0x00f00000b41c783b */ /* 0x000f240000004200 */
[----:B------:R-:W-:Y:S01]  /*d900*/  FADD.FTZ R129, R200, R128 ;  /* 0x00000080c8817221 */ /* 0x000fe20000010000 */
[C---:B------:R-:W-:Y:S01]  /*d910*/  HMMA.16816.F32.BF16 R52, R20.reuse, R32, R52 ;  /* 0x000000201434723c */ /* 0x040fe20000041834 */
[----:B------:R-:W5:Y:S04]  /*d920*/  MUFU.EX2 R200, R132 ;  /* 0x0000008400c87308 */ /* 0x000f680000000800 */
[----:B------:R-:W-:Y:S01]  /*d930*/  FADD.FTZ R129, R174, R129 ;  /* 0x00000081ae817221 */ /* 0x000fe20000010000 */
[C---:B------:R-:W-:Y:S01]  /*d940*/  HMMA.16816.F32.BF16 R56, R20.reuse, R34, R56 ;  /* 0x000000221438723c */ /* 0x040fe20000041838 */
[----:B------:R-:W3:Y:S04]  /*d950*/  LDSM.16.MT88.4 R32, [R179+0xf000] ;  /* 0x00f00000b320783b */ /* 0x000ee80000004200 */
[----:B------:R-:W5:Y:S01]  /*d960*/  MUFU.EX2 R174, R134 ;  /* 0x0000008600ae7308 */ /* 0x000f620000000800 */
[----:B------:R-:W-:Y:S01]  /*d970*/  PRMT R140, R141, 0x7632, R140 ;  /* 0x000076328d8c7816 */ /* 0x000fe2000000008c */
[C---:B------:R-:W-:Y:S04]  /*d980*/  HMMA.16816.F32.BF16 R60, R20.reuse, R120, R60 ;  /* 0x00000078143c723c */ /* 0x040fe8000004183c */
[----:B------:R-:W-:Y:S02]  /*d990*/  LOP3.LUT R128, R124, 0xff, RZ, 0xc0, !PT ;  /* 0x000000ff7c807812 */ /* 0x000fe400078ec0ff */
[C---:B------:R-:W-:Y:S01]  /*d9a0*/  HMMA.16816.F32.BF16 R64, R20.reuse, R122, R64 ;  /* 0x0000007a1440723c */ /* 0x040fe20000041840 */
[----:B------:R-:W5:Y:S04]  /*d9b0*/  LDSM.16.MT88.4 R120, [R177+0x11000] ;  /* 0x01100000b178783b */ /* 0x000f680000004200 */
[----:B------:R-:W-:Y:S01]  /*d9c0*/  LOP3.LUT R0, R125, UR16, R150, 0x96, !PT ;  /* 0x000000107d007c12 */ /* 0x000fe2000f8e9696 */
[C---:B-1----:R-:W-:Y:S05]  /*d9d0*/  HMMA.16816.F32.BF16 R68, R20.reuse, R24, R68 ;  /* 0x000000181444723c */ /* 0x042fea0000041844 */
[----:B------:R-:W-:Y:S01]  /*d9e0*/  LOP3.LUT R2, R0, 0xff, RZ, 0xc0, !PT ;  /* 0x000000ff00027812 */ /* 0x000fe200078ec0ff */
[C---:B------:R-:W-:Y:S03]  /*d9f0*/  HMMA.16816.F32.BF16 R72, R20.reuse, R26, R72 ;  /* 0x0000001a1448723c */ /* 0x040fe60000041848 */
[----:B------:R-:W-:Y:S02]  /*da00*/  ISETP.LE.U32.AND P3, PT, R2, UR12, PT ;  /* 0x0000000c02007c0c */ /* 0x000fe4000bf63070 */
[----:B------:R-:W-:Y:S01]  /*da10*/  LOP3.LUT R25, R0, 0xffff, RZ, 0xc0, !PT ;  /* 0x0000ffff00197812 */ /* 0x000fe200078ec0ff */
[C---:B----4-:R-:W-:Y:S05]  /*da20*/  HMMA.16816.F32.BF16 R76, R20.reuse, R28, R76 ;  /* 0x0000001c144c723c */ /* 0x050fea000004184c */
[--C-:B------:R-:W-:Y:S01]  /*da30*/  SHF.R.U32.HI R2, RZ, 0x10, R0.reuse ;  /* 0x00000010ff027819 */ /* 0x100fe20000011600 */
[C---:B------:R-:W-:Y:S01]  /*da40*/  HMMA.16816.F32.BF16 R80, R20.reuse, R30, R80 ;  /* 0x0000001e1450723c */ /* 0x040fe20000041850 */
[----:B------:R-:W-:Y:S04]  /*da50*/  LDSM.16.MT88.4 R28, [R180+0x11000] ;  /* 0x01100000b41c783b */ /* 0x000fe80000004200 */
[----:B------:R-:W-:Y:S01]  /*da60*/  SHF.R.U32.HI R117, RZ, 0x18, R0 ;  /* 0x00000018ff757819 */ /* 0x000fe20000011600 */
[C---:B---3--:R-:W-:Y:S03]  /*da70*/  HMMA.16816.F32.BF16 R84, R20.reuse, R32, R84 ;  /* 0x000000201454723c */ /* 0x048fe60000041854 */
[----:B------:R-:W-:Y:S02]  /*da80*/  ISETP.LE.U32.AND P6, PT, R117, UR12, PT ;  /* 0x0000000c75007c0c */ /* 0x000fe4000bfc3070 */
[--C-:B------:R-:W-:Y:S01]  /*da90*/  SHF.R.U32.HI R0, RZ, 0x10, R124.reuse ;  /* 0x00000010ff007819 */ /* 0x100fe2000001167c */
[C---:B------:R-:W-:Y:S05]  /*daa0*/  HMMA.16816.F32.BF16 R88, R20.reuse, R34, R88 ;  /* 0x000000221458723c */ /* 0x040fea0000041858 */
[----:B------:R-:W-:Y:S01]  /*dab0*/  SHF.R.U32.HI R25, RZ, 0x8, R25 ;  /* 0x00000008ff197819 */ /* 0x000fe20000011619 */
[C---:B-----5:R-:W-:Y:S05]  /*dac0*/  HMMA.16816.F32.BF16 R92, R20.reuse, R120, R92 ;  /* 0x00000078145c723c */ /* 0x060fea000004185c */
[----:B------:R-:W-:Y:S01]  /*dad0*/  LOP3.LUT R24, R0, 0xff, RZ, 0xc0, !PT ;  /* 0x000000ff00187812 */ /* 0x000fe200078ec0ff */
[C---:B------:R-:W-:Y:S03]  /*dae0*/  HMMA.16816.F32.BF16 R96, R20.reuse, R122, R96 ;  /* 0x0000007a1460723c */ /* 0x040fe60000041860 */
[----:B------:R-:W-:Y:S02]  /*daf0*/  ISETP.LE.U32.AND P2, PT, R24, UR12, PT ;  /* 0x0000000c18007c0c */ /* 0x000fe4000bf43070 */
[----:B------:R-:W-:Y:S02]  /*db00*/  LOP3.LUT R0, R25, 0xffff, RZ, 0xc0, !PT ;  /* 0x0000ffff19007812 */ /* 0x000fe400078ec0ff */
[----:B------:R-:W1:Y:S01]  /*db10*/  LDSM.16.MT88.4 R24, [R178+0x11000] ;  /* 0x01100000b218783b */ /* 0x000e620000004200 */
[----:B------:R-:W-:Y:S02]  /*db20*/  LOP3.LUT R117, R124, 0xff, RZ, 0xc0, !PT ;  /* 0x000000ff7c757812 */ /* 0x000fe400078ec0ff */
[----:B------:R-:W-:Y:S02]  /*db30*/  ISETP.LE.U32.AND P5, PT, R0, UR12, PT ;  /* 0x0000000c00007c0c */ /* 0x000fe4000bfa3070 */
[----:B------:R-:W-:Y:S02]  /*db40*/  ISETP.LE.U32.AND P4, PT, R117, UR12, PT ;  /* 0x0000000c75007c0c */ /* 0x000fe4000bf83070 */
[----:B------:R-:W-:Y:S02]  /*db50*/  LOP3.LUT R117, R124, 0xffff, RZ, 0xc0, !PT ;  /* 0x0000ffff7c757812 */ /* 0x000fe400078ec0ff */
[----:B------:R-:W-:Y:S02]  /*db60*/  LOP3.LUT R2, R2, 0xff, RZ, 0xc0, !PT ;  /* 0x000000ff02027812 */ /* 0x000fe400078ec0ff */
[----:B------:R-:W-:Y:S02]  /*db70*/  SHF.R.U32.HI R0, RZ, 0x10, R124 ;  /* 0x00000010ff007819 */ /* 0x000fe4000001167c */
[----:B------:R-:W-:Y:S02]  /*db80*/  SHF.R.U32.HI R32, RZ, 0x8, R117 ;  /* 0x00000008ff207819 */ /* 0x000fe40000011675 */
[----:B------:R-:W-:Y:S01]  /*db90*/  ISETP.LE.U32.AND P0, PT, R2, UR12, PT ;  /* 0x0000000c02007c0c */ /* 0x000fe2000bf03070 */
[----:B------:R-:W-:Y:S01]  /*dba0*/  @!P5 HFMA2.BF16_V2 R247, -RZ.H0_H0, RZ.H0_H0, -R140.H0_H0 ;  /* 0x200000fffff7d231 */ /* 0x000fe2000034098c */
[----:B------:R-:W-:Y:S02]  /*dbb0*/  LOP3.LUT R2, R125, UR16, R150, 0x96, !PT ;  /* 0x000000107d027c12 */ /* 0x000fe4000f8e9696 */
[--C-:B------:R-:W-:Y:S01]  /*dbc0*/  SHF.R.U32.HI R127, RZ, 0x18, R124.reuse ;  /* 0x00000018ff7f7819 */ /* 0x100fe2000001167c */
[----:B------:R3:W4:Y:S01]  /*dbd0*/  MUFU.EX2 R150, R118 ;  /* 0x0000007600967308 */ /* 0x0007220000000800 */
[----:B------:R-:W-:Y:S02]  /*dbe0*/  LOP3.LUT R125, R124, 0xffff, RZ, 0xc0, !PT ;  /* 0x0000ffff7c7d7812 */ /* 0x000fe400078ec0ff */
[----:B------:R-:W-:Y:S02]  /*dbf0*/  SHF.R.U32.HI R126, RZ, 0x18, R124 ;  /* 0x00000018ff7e7819 */ /* 0x000fe4000001167c */
[----:B------:R-:W-:Y:S02]  /*dc00*/  PRMT R124, R141, 0x5410, R140 ;  /* 0x000054108d7c7816 */ /* 0x000fe4000000008c */
[----:B------:R-:W-:Y:S02]  /*dc10*/  LOP3.LUT R0, R0, 0xff, RZ, 0xc0, !PT ;  /* 0x000000ff00007812 */ /* 0x000fe400078ec0ff */
[----:B------:R-:W-:Y:S02]  /*dc20*/  PRMT R128, R128, 0x5410, R32 ;  /* 0x0000541080807816 */ /* 0x000fe40000000020 */
[----:B------:R-:W-:Y:S02]  /*dc30*/  PRMT R126, R0, 0x5410, R126 ;  /* 0x00005410007e7816 */ /* 0x000fe4000000007e */
[C---:B------:R-:W-:Y:S02]  /*dc40*/  LOP3.LUT R120, R2.reuse, 0xffff, RZ, 0xc0, !PT ;  /* 0x0000ffff02787812 */ /* 0x040fe400078ec0ff */
[--C-:B------:R-:W-:Y:S02]  /*dc50*/  SHF.R.U32.HI R0, RZ, 0x10, R2.reuse ;  /* 0x00000010ff007819 */ /* 0x100fe40000011602 */
[----:B------:R-:W-:Y:S02]  /*dc60*/  SHF.R.U32.HI R122, RZ, 0x18, R2 ;  /* 0x00000018ff7a7819 */ /* 0x000fe40000011602 */
[----:B------:R-:W-:Y:S01]  /*dc70*/  SHF.R.U32.HI R120, RZ, 0x8, R120 ;  /* 0x00000008ff787819 */ /* 0x000fe20000011678 */
[C---:B-1----:R-:W-:Y:S03]  /*dc80*/  HMMA.16816.F32.BF16 R100, R20.reuse, R24, R100 ;  /* 0x000000181464723c */ /* 0x042fe60000041864 */
[----:B------:R-:W-:Y:S02]  /*dc90*/  LOP3.LUT R117, R2, 0xff, RZ, 0xc0, !PT ;  /* 0x000000ff02757812 */ /* 0x000fe400078ec0ff */
[----:B------:R-:W-:Y:S01]  /*dca0*/  SHF.R.U32.HI R121, RZ, 0x8, R125 ;  /* 0x00000008ff797819 */ /* 0x000fe2000001167d */
[C---:B------:R-:W-:Y:S05]  /*dcb0*/  HMMA.16816.F32.BF16 R104, R20.reuse, R26, R104 ;  /* 0x0000001a1468723c */ /* 0x040fea0000041868 */
[----:B------:R-:W-:Y:S01]  /*dcc0*/  LOP3.LUT R2, R0, 0xff, RZ, 0xc0, !PT ;  /* 0x000000ff00027812 */ /* 0x000fe200078ec0ff */
[C---:B------:R-:W-:Y:S05]  /*dcd0*/  HMMA.16816.F32.BF16 R108, R20.reuse, R28, R108 ;  /* 0x0000001c146c723c */ /* 0x040fea000004186c */
[----:B------:R-:W-:Y:S01]  /*dce0*/  PRMT R117, R117, 0x5410, R120 ;  /* 0x0000541075757816 */ /* 0x000fe20000000078 */
[C---:B------:R-:W-:Y:S01]  /*dcf0*/  HMMA.16816.F32.BF16 R12, R20.reuse, R30, R12 ;  /* 0x0000001e140c723c */ /* 0x040fe2000004180c */
[----:B------:R-:W-:Y:S04]  /*dd00*/  LDSM.16.MT88.4 R28, [R178+0xd800] ;  /* 0x00d80000b21c783b */ /* 0x000fe80000004200 */
[----:B------:R-:W-:Y:S01]  /*dd10*/  LOP3.LUT R0, R121, 0xffff, RZ, 0xc0, !PT ;  /* 0x0000ffff79007812 */ /* 0x000fe200078ec0ff */
[----:B------:R-:W-:Y:S01]  /*dd20*/  FADD.FTZ R125, R211, R129 ;  /* 0x00000081d37d7221 */ /* 0x000fe20000010000 */
[----:B------:R-:W-:Y:S02]  /*dd30*/  PRMT R2, R2, 0x5410, R122 ;  /* 0x0000541002027816 */ /* 0x000fe4000000007a */
[----:B------:R-:W-:Y:S02]  /*dd40*/  LDSM.16.MT88.4 R120, [R177+0xd800] ;  /* 0x00d80000b178783b */ /* 0x000fe40000004200 */
[----:B---3--:R-:W-:Y:S01]  /*dd50*/  F2FP.BF16.F32.PACK_AB R118, R175, R200 ;  /* 0x000000c8af76723e */ /* 0x008fe200000010ff */
[----:B------:R-:W-:Y:S01]  /*dd60*/  FADD.FTZ R160, R213, R125 ;  /* 0x0000007dd5a07221 */ /* 0x000fe20000010000 */
[----:B------:R-:W-:Y:S02]  /*dd70*/  HSET2.LE.AND R24, R117, R172, PT ;  /* 0x000000ac75187233 */ /* 0x000fe40003803000 */
[----:B------:R-:W-:Y:S01]  /*dd80*/  @!P5 PRMT R140, R247, 0x5410, RZ ;  /* 0x00005410f78cd816 */ /* 0x000fe200000000ff */
[----:B------:R-:W-:Y:S01]  /*dd90*/  @!P0 HFMA2.BF16_V2 R226, -RZ.H0_H0, RZ.H0_H0, -R118.H0_H0 ;  /* 0x200000ffffe28231 */ /* 0x000fe20000340976 */
[----:B------:R-:W-:Y:S02]  /*dda0*/  ISETP.LE.U32.AND P5, PT, R0, UR12, PT ;  /* 0x0000000c00007c0c */ /* 0x000fe4000bfa3070 */
[----:B------:R-:W-:Y:S01]  /*ddb0*/  PRMT R117, R118, 0x7632, R117 ;  /* 0x0000763276757816 */ /* 0x000fe20000000075 */
[----:B------:R-:W-:Y:S01]  /*ddc0*/  STG.E.U16 desc[UR20][R168.64+0x62], R140 ;  /* 0x0000628ca8007986 */ /* 0x000fe2000c101514 */
[----:B------:R-:W-:Y:S02]  /*ddd0*/  F2FP.BF16.F32.PACK_AB R0, R173, R174 ;  /* 0x000000aead00723e */ /* 0x000fe400000010ff */
[----:B------:R-:W-:Y:S01]  /*dde0*/  HSET2.LE.AND R26, R128, R172, PT ;  /* 0x000000ac801a7233 */ /* 0x000fe20003803000 */
[----:B------:R-:W-:Y:S01]  /*ddf0*/  @!P6 HFMA2.BF16_V2 R225, -RZ.H0_H0, RZ.H0_H0, -R117.H0_H0 ;  /* 0x200000ffffe1e231 */ /* 0x000fe20000340975 */
[----:B------:R-:W-:Y:S01]  /*de00*/  LOP3.LUT R24, R24, R124, RZ, 0xc0, !PT ;  /* 0x0000007c18187212 */ /* 0x000fe200078ec0ff */
[----:B------:R-:W-:Y:S01]  /*de10*/  @!P4 HFMA2.BF16_V2 R224, -RZ.H0_H0, RZ.H0_H0, -R0.H0_H0 ;  /* 0x200000ffffe0c231 */ /* 0x000fe20000340900 */
[--C-:B------:R-:W-:Y:S02]  /*de20*/  HSET2.LE.AND R25, R2, R172.reuse, PT ;  /* 0x000000ac02197233 */ /* 0x100fe40003803000 */
[----:B------:R-:W-:Y:S02]  /*de30*/  PRMT R124, R118, 0x5410, R117 ;  /* 0x00005410767c7816 */ /* 0x000fe40000000075 */
[----:B------:R-:W-:Y:S02]  /*de40*/  PRMT R2, R0, 0x7632, R2 ;  /* 0x0000763200027816 */ /* 0x000fe40000000002 */
[----:B------:R-:W-:Y:S02]  /*de50*/  HSET2.LE.AND R27, R126, R172, PT ;  /* 0x000000ac7e1b7233 */ /* 0x000fe40003803000 */
[----:B------:R-:W-:Y:S01]  /*de60*/  LOP3.LUT R25, R25, R124, RZ, 0xc0, !PT ;  /* 0x0000007c19197212 */ /* 0x000fe200078ec0ff */
[----:B------:R-:W-:Y:S01]  /*de70*/  @!P5 HFMA2.BF16_V2 R231, -RZ.H0_H0, RZ.H0_H0, -R2.H0_H0 ;  /* 0x200000ffffe7d231 */ /* 0x000fe20000340902 */
[----:B----4-:R-:W-:Y:S02]  /*de80*/  F2FP.BF16.F32.PACK_AB R119, R150, R151 ;  /* 0x000000979677723e */ /* 0x010fe400000010ff */
[----:B------:R-:W-:Y:S02]  /*de90*/  PRMT R124, R0, 0x5410, R2 ;  /* 0x00005410007c7816 */ /* 0x000fe40000000002 */
[----:B------:R-:W-:Y:S01]  /*dea0*/  LOP3.LUT R27, R27, R119, RZ, 0xc0, !PT ;  /* 0x000000771b1b7212 */ /* 0x000fe200078ec0ff */
[----:B------:R-:W-:Y:S01]  /*deb0*/  @!P2 HFMA2.BF16_V2 R233, -RZ.H0_H0, RZ.H0_H0, -R119.H0_H0 ;  /* 0x200000ffffe9a231 */ /* 0x000fe20000340977 */
[----:B------:R-:W-:Y:S02]  /*dec0*/  LOP3.LUT R26, R26, R124, RZ, 0xc0, !PT ;  /* 0x0000007c1a1a7212 */ /* 0x000fe400078ec0ff */
[----:B------:R-:W-:Y:S02]  /*ded0*/  @!P0 PRMT R118, R226, 0x5410, RZ ;  /* 0x00005410e2768816 */ /* 0x000fe400000000ff */
[----:B------:R-:W-:Y:S02]  /*dee0*/  @!P6 PRMT R117, R225, 0x5410, RZ ;  /* 0x00005410e175e816 */ /* 0x000fe400000000ff */
[----:B------:R-:W-:Y:S02]  /*def0*/  @!P4 PRMT R0, R224, 0x5410, RZ ;  /* 0x00005410e000c816 */ /* 0x000fe400000000ff */
[----:B------:R-:W-:Y:S01]  /*df00*/  @!P5 PRMT R2, R231, 0x5410, RZ ;  /* 0x00005410e702d816 */ /* 0x000fe200000000ff */
[----:B--2---:R-:W-:Y:S05]  /*df10*/  @!P3 HFMA2.BF16_V2 R135, -RZ.H0_H0, RZ.H0_H0, -R141.H0_H0 ;  /* 0x200000ffff87b231 */ /* 0x004fea000034098d */
[----:B------:R-:W-:Y:S01]  /*df20*/  PRMT R33, R135, 0x7610, R33 ;  /* 0x0000761087217816 */ /* 0x000fe20000000021 */
[----:B------:R-:W-:Y:S03]  /*df30*/  @!P3 STL.S16 [R1+0x8], R135 ;  /* 0x000008870100b387 */ /* 0x000fe60000100600 */
[----:B------:R-:W-:Y:S01]  /*df40*/  @!P3 PRMT R141, R33, 0x5410, RZ ;  /* 0x00005410218db816 */ /* 0x000fe200000000ff */
[----:B------:R-:W-:Y:S01]  /*df50*/  LDSM.16.MT88.4 R132, [R179+0xd800] ;  /* 0x00d80000b384783b */ /* 0x000fe20000004200 */
[----:B------:R-:W-:Y:S01]  /*df60*/  ISETP.LE.U32.AND P3, PT, R127, UR12, PT ;  /* 0x0000000c7f007c0c */ /* 0x000fe2000bf63070 */
[----:B------:R-:W-:Y:S04]  /*df70*/  FADD.FTZ R127, R212, R130 ;  /* 0x00000082d47f7221 */ /* 0x000fe80000010000 */
[----:B------:R-:W-:Y:S02]  /*df80*/  FADD.FTZ R167, R214, R127 ;  /* 0x0000007fd6a77221 */ /* 0x000fe40000010000 */
[----:B------:R-:W1:Y:S06]  /*df90*/  LDSM.16.MT88.4 R32, [R179+0x11000] ;  /* 0x01100000b320783b */ /* 0x000e6c0000004200 */
[----:B------:R-:W-:Y:S02]  /*dfa0*/  @!P3 HFMA2.BF16_V2 R232, -RZ.H0_H0, RZ.H0_H0, -R119.H1_H1 ;  /* 0x200000ffffe8b231 */ /* 0x000fe40000360977 */
[----:B------:R-:W2:Y:S08]  /*dfb0*/  LDSM.16.MT88.4 R128, [R180+0xd800] ;  /* 0x00d80000b480783b */ /* 0x000eb00000004200 */
[----:B------:R-:W-:Y:S04]  /*dfc0*/  STG.E.U16 desc[UR20][R168.64+0x60], R141 ;  /* 0x0000608da8007986 */ /* 0x000fe8000c101514 */
[----:B------:R-:W-:Y:S04]  /*dfd0*/  STG.E.U16 desc[UR20][R170.64+0x60], R118 ;  /* 0x00006076aa007986 */ /* 0x000fe8000c101514 */
[----:B------:R3:W-:Y:S04]  /*dfe0*/  STG.E.U16 desc[UR20][R170.64+0x62], R117 ;  /* 0x00006275aa007986 */ /* 0x0007e8000c101514 */
[----:B------:R-:W-:Y:S04]  /*dff0*/  STG.E.U16 desc[UR20][R168.64+0x70], R0 ;  /* 0x00007000a8007986 */ /* 0x000fe8000c101514 */
[----:B------:R-:W-:Y:S01]  /*e000*/  STG.E.U16 desc[UR20][R168.64+0x72], R2 ;  /* 0x00007202a8007986 */ /* 0x000fe2000c101514 */
[C---:B-1----:R-:W-:Y:S06]  /*e010*/  HMMA.16816.F32.BF16 R16, R20.reuse, R32, R16 ;  /* 0x000000201410723c */ /* 0x042fec0000041810 */
[----:B------:R-:W-:Y:S01]  /*e020*/  HMMA.16816.F32.BF16 R112, R20, R34, R112 ;  /* 0x000000221470723c */ /* 0x000fe20000041870 */
[----:B------:R-:W1:Y:S04]  /*e030*/  LDSM.16.MT88.4 R20, [R177+0xf800] ;  /* 0x00f80000b114783b */ /* 0x000e680000004200 */
[----:B---3--:R-:W-:Y:S01]  /*e040*/  IMAD.MOV.U32 R117, RZ, RZ, R3 ;  /* 0x000000ffff757224 */ /* 0x008fe200078e0003 */
[C---:B------:R-:W-:Y:S03]  /*e050*/  HMMA.16816.F32.BF16 R124, R24.reuse, R120, R4 ;  /* 0x00000078187c723c */ /* 0x040fe60000041804 */
[----:B------:R-:W3:Y:S03]  /*e060*/  LDSM.16.MT88.4 R32, [R178+0xf800] ;  /* 0x00f80000b220783b */ /* 0x000ee60000004200 */
[C---:B------:R-:W-:Y:S05]  /*e070*/  HMMA.16816.F32.BF16 R120, R24.reuse, R122, R8 ;  /* 0x0000007a1878723c */ /* 0x040fea0000041808 */
[----:B------:R-:W4:Y:S01]  /*e080*/  LDSM.16.MT88.4 R4, [R179+0xf800] ;  /* 0x00f80000b304783b */ /* 0x000f220000004200 */
[C---:B------:R-:W-:Y:S06]  /*e090*/  HMMA.16816.F32.BF16 R36, R24.reuse, R28, R36 ;  /* 0x0000001c1824723c */ /* 0x040fec0000041824 */
[C---:B------:R-:W-:Y:S01]  /*e0a0*/  HMMA.16816.F32.BF16 R40, R24.reuse, R30, R40 ;  /* 0x0000001e1828723c */ /* 0x040fe20000041828 */
[----:B------:R-:W5:Y:S04]  /*e0b0*/  LDSM.16.MT88.4 R8, [R177+0x11800] ;  /* 0x01180000b108783b */ /* 0x000f680000004200 */
[----:B------:R-:W-:Y:S01]  /*e0c0*/  @P3 PRMT R28, R119, 0x7632, R28 ;  /* 0x00007632771c3816 */ /* 0x000fe2000000001c */
[C---:B--2---:R-:W-:Y:S05]  /*e0d0*/  HMMA.16816.F32.BF16 R44, R24.reuse, R128, R44 ;  /* 0x00000080182c723c */ /* 0x044fea000004182c */
[----:B------:R-:W-:Y:S01]  /*e0e0*/  @!P2 PRMT R119, R233, 0x5410, RZ ;  /* 0x00005410e977a816 */ /* 0x000fe200000000ff */
[C---:B------:R-:W-:Y:S01]  /*e0f0*/  HMMA.16816.F32.BF16 R48, R24.reuse, R130, R48 ;  /* 0x000000821830723c */ /* 0x040fe20000041830 */
[----:B------:R-:W-:Y:S01]  /*e100*/  LDSM.16.MT88.4 R128, [R180+0x11800] ;  /* 0x01180000b480783b */ /* 0x000fe20000004200 */
[----:B------:R-:W-:Y:S01]  /*e110*/  ISETP.LT.AND P2, PT, RZ, UR33, PT ;  /* 0x00000021ff007c0c */ /* 0x000fe2000bf41270 */
[----:B------:R-:W-:Y:S02]  /*e120*/  UIADD3 UR33, UR33, -0x1, URZ ;  /* 0xffffffff21217890 */ /* 0x000fe4000fffe03f */
[----:B------:R-:W-:Y:S01]  /*e130*/  @!P3 PRMT R28, R232, 0x5410, RZ ;  /* 0x00005410e81cb816 */ /* 0x000fe200000000ff */
[C---:B------:R-:W-:Y:S03]  /*e140*/  HMMA.16816.F32.BF16 R52, R24.reuse, R132, R52 ;  /* 0x000000841834723c */ /* 0x040fe60000041834 */
[----:B------:R-:W-:Y:S02]  /*e150*/  STG.E.U16 desc[UR20][R170.64+0x70], R119 ;  /* 0x00007077aa007986 */ /* 0x000fe4000c101514 */
[----:B------:R-:W-:Y:S01]  /*e160*/  FADD.FTZ R29, R221, R167 ;  /* 0x000000a7dd1d7221 */ /* 0x000fe20000010000 */
[C---:B------:R-:W-:Y:S01]  /*e170*/  HMMA.16816.F32.BF16 R56, R24.reuse, R134, R56 ;  /* 0x000000861838723c */ /* 0x040fe20000041838 */
[----:B------:R-:W-:Y:S04]  /*e180*/  STG.E.U16 desc[UR20][R170.64+0x72], R28 ;  /* 0x0000721caa007986 */ /* 0x000fe8000c101514 */
[----:B------:R-:W-:Y:S01]  /*e190*/  FADD.FTZ R29, R222, R29 ;  /* 0x0000001dde1d7221 */ /* 0x000fe20000010000 */
[C---:B-1----:R-:W-:Y:S05]  /*e1a0*/  HMMA.16816.F32.BF16 R60, R24.reuse, R20, R60 ;  /* 0x00000014183c723c */ /* 0x042fea000004183c */
[----:B------:R-:W-:Y:S01]  /*e1b0*/  FADD.FTZ R29, R210, R29 ;  /* 0x0000001dd21d7221 */ /* 0x000fe20000010000 */
[C---:B------:R-:W-:Y:S01]  /*e1c0*/  HMMA.16816.F32.BF16 R64, R24.reuse, R22, R64 ;  /* 0x000000161840723c */ /* 0x040fe20000041840 */
[----:B------:R-:W1:Y:S05]  /*e1d0*/  LDSM.16.MT88.4 R20, [R178+0x11800] ;  /* 0x01180000b214783b */ /* 0x000e6a0000004200 */
[C---:B---3--:R-:W-:Y:S06]  /*e1e0*/  HMMA.16816.F32.BF16 R68, R24.reuse, R32, R68 ;  /* 0x000000201844723c */ /* 0x048fec0000041844 */
[C---:B------:R-:W-:Y:S06]  /*e1f0*/  HMMA.16816.F32.BF16 R72, R24.reuse, R34, R72 ;  /* 0x000000221848723c */ /* 0x040fec0000041848 */
[C---:B------:R-:W-:Y:S06]  /*e200*/  HMMA.16816.F32.BF16 R76, R24.reuse, R136, R76 ;  /* 0x00000088184c723c */ /* 0x040fec000004184c */
[C---:B------:R-:W-:Y:S06]  /*e210*/  HMMA.16816.F32.BF16 R80, R24.reuse, R138, R80 ;  /* 0x0000008a1850723c */ /* 0x040fec0000041850 */
[C---:B----4-:R-:W-:Y:S06]  /*e220*/  HMMA.16816.F32.BF16 R84, R24.reuse, R4, R84 ;  /* 0x000000041854723c */ /* 0x050fec0000041854 */
[C---:B------:R-:W-:Y:S05]  /*e230*/  HMMA.16816.F32.BF16 R88, R24.reuse, R6, R88 ;  /* 0x000000061858723c */ /* 0x040fea0000041858 */
[----:B------:R-:W-:Y:S01]  /*e240*/  FADD.FTZ R4, R220, R160 ;  /* 0x000000a0dc047221 */ /* 0x000fe20000010000 */
[C---:B-----5:R-:W-:Y:S05]  /*e250*/  HMMA.16816.F32.BF16 R92, R24.reuse, R8, R92 ;  /* 0x00000008185c723c */ /* 0x060fea000004185c */
[----:B------:R-:W-:Y:S01]  /*e260*/  FADD.FTZ R30, R215, R4 ;  /* 0x00000004d71e7221 */ /* 0x000fe20000010000 */
[C---:B------:R-:W-:Y:S01]  /*e270*/  HMMA.16816.F32.BF16 R96, R24.reuse, R10, R96 ;  /* 0x0000000a1860723c */ /* 0x040fe20000041860 */
[----:B------:R-:W2:Y:S04]  /*e280*/  LDSM.16.MT88.4 R4, [R179+0x11800] ;  /* 0x01180000b304783b */ /* 0x000ea80000004200 */
[----:B------:R-:W-:Y:S01]  /*e290*/  FADD.FTZ R30, R208, R30 ;  /* 0x0000001ed01e7221 */ /* 0x000fe20000010000 */
[C---:B-1----:R-:W-:Y:S05]  /*e2a0*/  HMMA.16816.F32.BF16 R100, R24.reuse, R20, R100 ;  /* 0x000000141864723c */ /* 0x042fea0000041864 */
[----:B------:R-:W-:Y:S01]  /*e2b0*/  FADD.FTZ R8, R209, R29 ;  /* 0x0000001dd1087221 */ /* 0x000fe20000010000 */
[C---:B------:R-:W-:Y:S05]  /*e2c0*/  HMMA.16816.F32.BF16 R104, R24.reuse, R22, R104 ;  /* 0x000000161868723c */ /* 0x040fea0000041868 */
[----:B------:R-:W-:Y:S01]  /*e2d0*/  FADD.FTZ R9, R207, R30 ;  /* 0x0000001ecf097221 */ /* 0x000fe20000010000 */
[C---:B------:R-:W-:Y:S05]  /*e2e0*/  HMMA.16816.F32.BF16 R108, R24.reuse, R128, R108 ;  /* 0x00000080186c723c */ /* 0x040fea000004186c */
[----:B------:R-:W-:Y:S01]  /*e2f0*/  FADD.FTZ R8, R206, R8 ;  /* 0x00000008ce087221 */ /* 0x000fe20000010000 */
[C---:B------:R-:W-:Y:S05]  /*e300*/  HMMA.16816.F32.BF16 R128, R24.reuse, R130, R12 ;  /* 0x000000821880723c */ /* 0x040fea000004180c */
[----:B------:R-:W-:Y:S01]  /*e310*/  FADD.FTZ R9, R204, R9 ;  /* 0x00000009cc097221 */ /* 0x000fe20000010000 */
[----:B------:R-:W-:Y:S01]  /*e320*/  FADD.FTZ R8, R205, R8 ;  /* 0x00000008cd087221 */ /* 0x000fe20000010000 */
[----:B------:R-:W-:Y:S04]  /*e330*/  IADD3 R204, P0, R168, -0x80, RZ ;  /* 0xffffff80a8cc7810 */ /* 0x000fe80007f1e0ff */
[----:B------:R-:W-:Y:S01]  /*e340*/  FADD.FTZ R9, R203, R9 ;  /* 0x00000009cb097221 */ /* 0x000fe20000010000 */
[----:B------:R-:W-:Y:S01]  /*e350*/  FADD.FTZ R8, R201, R8 ;  /* 0x00000008c9087221 */ /* 0x000fe20000010000 */
[----:B------:R-:W-:Y:S02]  /*e360*/  IADD3.X R203, R169, -0x1, RZ, P0, !PT ;  /* 0xffffffffa9cb7810 */ /* 0x000fe400007fe4ff */
[----:B------:R-:W-:Y:S01]  /*e370*/  FADD.FTZ R0, R200, R9 ;  /* 0x00000009c8007221 */ /* 0x000fe20000010000 */
[----:B------:R-:W-:Y:S01]  /*e380*/  FADD.FTZ R2, R202, R8 ;  /* 0x00000008ca027221 */ /* 0x000fe20000010000 */
[C---:B--2---:R-:W-:Y:S03]  /*e390*/  HMMA.16816.F32.BF16 R132, R24.reuse, R4, R16 ;  /* 0x000000041884723c */ /* 0x044fe60000041810 */
[----:B------:R-:W-:Y:S01]  /*e3a0*/  FADD.FTZ R0, R175, R0 ;  /* 0x00000000af007221 */ /* 0x000fe20000010000 */
[----:B------:R-:W-:Y:S02]  /*e3b0*/  FADD.FTZ R2, R174, R2 ;  /* 0x00000002ae027221 */ /* 0x000fe40000010000 */
[----:B------:R-:W-:Y:S05]  /*e3c0*/  HMMA.16816.F32.BF16 R112, R24, R6, R112 ;  /* 0x000000061870723c */ /* 0x000fea0000041870 */
[----:B------:R-:W-:Y:S01]  /*e3d0*/  FADD.FTZ R151, R151, R0 ;  /* 0x0000000097977221 */ /* 0x000fe20000010000 */
[----:B------:R-:W-:Y:S05]  /*e3e0*/  FADD.FTZ R0, R173, R2 ;  /* 0x00000002ad007221 */ /* 0x000fea0000010000 */
[----:B------:R1:W-:Y:S01]  /*e3f0*/  STL [R1+0x14], R0 ;  /* 0x0000140001007387 */ /* 0x0003e20000100800 */
[----:B------:R-:W-:Y:S05]  /*e400*/  FADD.FTZ R2, R150, R151 ;  /* 0x0000009796027221 */ /* 0x000fea0000010000 */
[----:B------:R3:W-:Y:S01]  /*e410*/  STL [R1+0x10], R2 ;  /* 0x0000100201007387 */ /* 0x0007e20000100800 */
[----:B-1----:R-:W-:Y:S01]  /*e420*/  IMAD.MOV.U32 R0, RZ, RZ, R116 ;  /* 0x000000ffff007224 */ /* 0x002fe200078e0074 */
[----:B------:R-:W-:Y:S06]  /*e430*/  @P2 BRA `(.L_x_1015) ;  /* 0xffffffb400202947 */ /* 0x000fec000383ffff */
.L_x_1014:
[----:B--2---:R-:W3:Y:S01]  /*e440*/  LDL.LU R5, [R1+0x14] ;  /* 0x0000140001057983 */ /* 0x004ee20000300800 */
[----:B------:R-:W-:-:S03]  /*e450*/  ULDC UR4, c[0x0][0x38c] ;  /* 0x0000e30000047ab9 */ /* 0x000fc60000000800 */
[----:B------:R-:W2:Y:S01]  /*e460*/  LDL.LU R4, [R1+0x10] ;  /* 0x0000100001047983 */ /* 0x000ea20000300800 */
[----:B------:R-:W-:Y:S01]  /*e470*/  UMOV UR5, 0x400 ;  /* 0x0000040000057882 */ /* 0x000fe20000000000 */
[----:B------:R-:W-:Y:S01]  /*e480*/  UISETP.NE.AND UP0, UPT, UR13, -0x1, UPT ;  /* 0xffffffff0d00788c */ /* 0x000fe2000bf05270 */
[----:B------:R-:W1:Y:S02]  /*e490*/  S2R R137, SR_TID.X ;  /* 0x0000000000897919 */ /* 0x000e640000002100 */
[----:B-1----:R-:W-:-:S04]  /*e4a0*/  SHF.R.S32.HI R138, RZ, 0x1f, R137 ;  /* 0x0000001fff8a7819 */ /* 0x002fc80000011489 */
[CC--:B------:R-:W-:Y:S02]  /*e4b0*/  LEA.HI R6, R138.reuse, R137.reuse, RZ, 0x2 ;  /* 0x000000898a067211 */ /* 0x0c0fe400078f10ff */
[----:B------:R-:W-:-:S04]  /*e4c0*/  LEA.HI R136, R138, R137, RZ, 0x5 ;  /* 0x000000898a887211 */ /* 0x000fc800078f28ff */
[----:B------:R-:W-:Y:S01]  /*e4d0*/  SHF.R.S32.HI R7, RZ, 0x5, R136 ;  /* 0x00000005ff077819 */ /* 0x000fe20000011488 */
[----:B---3--:R-:W1:Y:S04]  /*e4e0*/  SHFL.BFLY PT, R2, R5, 0x2, 0x1f ;  /* 0x0c401f0005027f89 */ /* 0x008e6800000e0000 */
[----:B--2---:R-:W2:Y:S01]  /*e4f0*/  SHFL.BFLY PT, R0, R4, 0x2, 0x1f ;  /* 0x0c401f0004007f89 */ /* 0x004ea200000e0000 */
[----:B-1----:R-:W-:Y:S01]  /*e500*/  FADD.FTZ R2, R2, R5 ;  /* 0x0000000502027221 */ /* 0x002fe20000010000 */
[----:B--2---:R-:W-:-:S04]  /*e510*/  FADD.FTZ R0, R0, R4 ;  /* 0x0000000400007221 */ /* 0x004fc80000010000 */
[----:B------:R-:W1:Y:S04]  /*e520*/  SHFL.BFLY PT, R5, R2, 0x1, 0x1f ;  /* 0x0c201f0002057f89 */ /* 0x000e6800000e0000 */
[----:B------:R-:W2:Y:S01]  /*e530*/  SHFL.BFLY PT, R4, R0, 0x1, 0x1f ;  /* 0x0c201f0000047f89 */ /* 0x000ea200000e0000 */
[----:B-1----:R-:W-:Y:S01]  /*e540*/  FADD.FTZ R117, R2, R5 ;  /* 0x0000000502757221 */ /* 0x002fe20000010000 */
[----:B------:R-:W-:Y:S02]  /*e550*/  MOV R2, 0x3f800000 ;  /* 0x3f80000000027802 */ /* 0x000fe40000000f00 */
[----:B------:R-:W-:Y:S01]  /*e560*/  SHF.R.S32.HI R5, RZ, 0x1f, R6 ;  /* 0x0000001fff057819 */ /* 0x000fe20000011406 */
[----:B--2---:R-:W-:Y:S01]  /*e570*/  FADD.FTZ R118, R0, R4 ;  /* 0x0000000400767221 */ /* 0x004fe20000010000 */
        /* <DEDUP_REMOVED lines=199> */
.L_x_1018:
        /* <DEDUP_REMOVED lines=24> */
.L_x_1019:
        /* <DEDUP_REMOVED lines=47> */
[----:B-1----:R-:W1:Y:S08]  /*f660*/  @P0 LDC R14, c[0x0][0x2e8] ;  /* 0x0000ba00ff0e0b82 */ /* 0x002e700000000800 */
[----:B------:R-:W-:Y:S01]  /*f670*/  BAR.SYNC.DEFER_BLOCKING 0x0 ;  /* 0x0000000000007b1d */ /* 0x000fe20000010000 */
[----:B---3--:R-:W-:-:S07]  /*f680*/  SHF.R.S32.HI R12, RZ, 0x3, R16 ;  /* 0x00000003ff0c7819 */ /* 0x008fce0000011410 */
[----:B------:R-:W3:Y:S01]  /*f690*/  @!P1 LDC R13, c[0x0][0x270] ;  /* 0x00009c00ff0d9b82 */ /* 0x000ee20000000800 */
[----:B------:R-:W1:Y:S01]  /*f6a0*/  S2R R15, SR_CTAID.Y ;  /* 0x00000000000f7919 */ /* 0x000e620000002600 */
[----:B------:R-:W-:Y:S01]  /*f6b0*/  IMAD.IADD R11, R40, 0x1, -R0 ;  /* 0x00000001280b7824 */ /* 0x000fe200078e0a00 */
        /* <DEDUP_REMOVED lines=11> */
[----:B------:R1:W4:Y:S04]  /*f770*/  LDS.128 R36, [R199+0x1800] ;  /* 0x00180000c7247984 */ /* 0x0003280000000c00 */
[----:B------:R4:W4:Y:S01]  /*f780*/  LDS.128 R32, [R199+0x3800] ;  /* 0x00380000c7207984 */ /* 0x0009220000000c00 */
[----:B------:R-:W-:-:S02]  /*f790*/  IMAD.IADD R9, R137, 0x1, -R6 ;  /* 0x0000000189097824 */ /* 0x000fc400078e0a06 */
[----:B--2---:R-:W-:Y:S01]  /*f7a0*/  @P3 FMUL.FTZ R5, R7, 0.69314718246459960938 ;  /* 0x3f31721807053820 */ /* 0x004fe20000410000 */
[----:B---3--:R-:W-:Y:S01]  /*f7b0*/  @!P1 IMAD R2, R29, R13, RZ ;  /* 0x0000000d1d029224 */ /* 0x008fe200078e02ff */
[----:B------:R-:W2:Y:S01]  /*f7c0*/  @P0 MUFU.LG2 R6, R118 ;  /* 0x0000007600060308 */ /* 0x000ea20000000c00 */
[----:B------:R-:W-:Y:S02]  /*f7d0*/  IMAD.MOV.U32 R13, RZ, RZ, 0x7f800000 ;  /* 0x7f800000ff0d7424 */ /* 0x000fe400078e00ff */
[----:B------:R-:W-:Y:S02]  /*f7e0*/  @!P1 IMAD.MOV.U32 R8, RZ, RZ, 0x1 ;  /* 0x00000001ff089424 */ /* 0x000fe400078e00ff */
[----:B-1----:R-:W-:Y:S01]  /*f7f0*/  IMAD R4, R15, R2, RZ ;  /* 0x000000020f047224 */ /* 0x002fe200078e02ff */
[----:B------:R-:W-:Y:S01]  /*f800*/  LEA.HI.SX32 R2, R16, 0x20, 0x1d ;  /* 0x0000002010027811 */ /* 0x000fe200078feaff */
[----:B------:R-:W-:-:S03]  /*f810*/  IMAD.MOV.U32 R15, RZ, RZ, 0x7f800000 ;  /* 0x7f800000ff0f7424 */ /* 0x000fc600078e00ff */
[----:B------:R-:W-:Y:S01]  /*f820*/  ISETP.GE.AND P1, PT, R2, UR7, PT ;  /* 0x0000000702007c0c */ /* 0x000fe2000bf26270 */
[----:B----4-:R-:W-:Y:S01]  /*f830*/  @P3 FFMA.FTZ R15, R116, R10, R5 ;  /* 0x0000000a740f3223 */ /* 0x010fe20000010005 */
[----:B------:R-:W-:Y:S01]  /*f840*/  SEL R2, R4, RZ, !P5 ;  /* 0x000000ff04027207 */ /* 0x000fe20006800000 */
[----:B------:R-:W-:Y:S01]  /*f850*/  IMAD R4, R8, UR4, RZ ;  /* 0x0000000408047c24 */ /* 0x000fe2000f8e02ff */
        /* <DEDUP_REMOVED lines=42> */
.L_x_1021:
[----:B------:R-:W-:Y:S05]  /*fb00*/  BSYNC B0 ;  /* 0x0000000000007941 */ /* 0x000fea0003800000 */
.L_x_1020:
        /* <DEDUP_REMOVED lines=38> */
.L_x_1023:
[----:B------:R-:W-:Y:S05]  /*fd70*/  BSYNC B0 ;  /* 0x0000000000007941 */ /* 0x000fea0003800000 */
.L_x_1022:
        /* <DEDUP_REMOVED lines=24> */
.L_x_1025:
[----:B------:R-:W-:Y:S05]  /*ff00*/  BSYNC B0 ;  /* 0x0000000000007941 */ /* 0x000fea0003800000 */
.L_x_1024:
        /* <DEDUP_REMOVED lines=24> */
.L_x_1027:
[----:B------:R-:W-:Y:S05]  /*10090*/  BSYNC B0 ;  /* 0x0000000000007941 */ /* 0x000fea0003800000 */
.L_x_1026:
        /* <DEDUP_REMOVED lines=23> */
.L_x_984:
[----:B------:R-:W-:Y:S01]  /*10210*/  UISETP.NE.AND UP2, UPT, UR13, -0x1, UPT ;  /* 0xffffffff0d00788c */ /* 0x000fe2000bf45270 */
[----:B------:R-:W1:Y:S01]  /*10220*/  S2R R2, SR_TID.X ;  /* 0x0000000000027919 */ /* 0x000e620000002100 */
[----:B------:R-:W-:Y:S01]  /*10230*/  ULDC.U8 UR7, c[0x0][0x3d8] ;  /* 0x0000f60000077ab9 */ /* 0x000fe20000000000 */
[----:B------:R-:W-:Y:S01]  /*10240*/  IMAD.U32 R6, RZ, RZ, UR14 ;  /* 0x0000000eff067e24 */ /* 0x000fe2000f8e00ff */
[----:B------:R-:W-:-:S07]  /*10250*/  UISETP.NE.AND UP3, UPT, UR7, URZ, UPT ;  /* 0x0000003f0700728c */ /* 0x000fce000bf65270 */
[----:B------:R-:W-:Y:S01]  /*10260*/  @UP2 ULDC.64 UR4, c[0x0][0x298] ;  /* 0x0000a60000042ab9 */ /* 0x000fe20000000a00 */
[----:B------:R-:W-:Y:S02]  /*10270*/  @!UP2 USHF.R.S32.HI UR10, URZ, 0x1f, UR26 ;  /* 0x0000001f3f0aa899 */ /* 0x000fe4000801141a */
[----:B------:R-:W-:-:S04]  /*10280*/  @UP2 UIMAD.WIDE.U32 UR8, UR13, UR4, URZ ;  /* 0x000000040d0822a5 */ /* 0x000fc8000f8e003f */
[----:B------:R-:W-:-:S03]  /*10290*/  @UP2 UIMAD UR6, UR13, UR5, UR9 ;  /* 0x000000050d0622a4 */ /* 0x000fc6000f8e0209 */
[----:B------:R-:W-:Y:S01]  /*102a0*/  ULDC.U8 UR9, c[0x0][0x3d9] ;  /* 0x0000f64000097ab9 */ /* 0x000fe20000000000 */
[----:B------:R-:W-:Y:S01]  /*102b0*/  @!UP2 ULDC.64 UR4, c[0x0][0x290] ;  /* 0x0000a4000004aab9 */ /* 0x000fe20000000a00 */
[----:B------:R-:W-:Y:S02]  /*102c0*/  UISETP.NE.AND UP1, UPT, UR9, URZ, UPT ;  /* 0x0000003f0900728c */ /* 0x000fe4000bf25270 */
[----:B------:R-:W-:Y:S02]  /*102d0*/  UISETP.EQ.AND UP3, UPT, UR9, URZ, UP3 ;  /* 0x0000003f0900728c */ /* 0x000fe40009f62270 */
[----:B------:R-:W-:Y:S02]  /*102e0*/  @!UP2 UIMAD UR9, UR10, UR4, URZ ;  /* 0x000000040a09a2a4 */ /* 0x000fe4000f8e023f */
[----:B------:R-:W-:Y:S01]  /*102f0*/  UISETP.NE.OR UP0, UPT, UR13, -0x1, !UP3 ;  /* 0xffffffff0d00788c */ /* 0x000fe2000df05670 */
[----:B------:R-:W-:Y:S01]  /*10300*/  PLOP3.LUT P0, PT, PT, PT, UP1, 0x80, 0x0 ;  /* 0x000000000000781c */ /* 0x000fe20003f0f018 */
[----:B------:R-:W-:-:S02]  /*10310*/  @!UP2 UIMAD.WIDE.U32 UR16, UR26, UR4, URZ ;  /* 0x000000041a10a2a5 */ /* 0x000fc4000f8e003f */
[----:B------:R-:W-:Y:S01]  /*10320*/  @!UP2 UIMAD UR9, UR26, UR5, UR9 ;  /* 0x000000051a09a2a4 */ /* 0x000fe2000f8e0209 */
[----:B-1----:R-:W-:Y:S01]  /*10330*/  LEA.HI R10, R26, R2, RZ, 0x3 ;  /* 0x000000021a0a7211 */ /* 0x002fe200078f18ff */
[----:B------:R-:W-:Y:S01]  /*10340*/  @UP1 ULDC UR12, c[0x0][0x2c0] ;  /* 0x0000b000000c1ab9 */ /* 0x000fe20000000800 */
[----:B------:R-:W-:Y:S01]  /*10350*/  @UP1 ULDC.64 UR4, c[0x0][0x2c0] ;  /* 0x0000b00000041ab9 */ /* 0x000fe20000000a00 */
[----:B------:R-:W-:Y:S01]  /*10360*/  @!UP3 UMOV UR18, URZ ;  /* 0x0000003f0012bc82 */ /* 0x000fe20008000000 */
[----:B------:R-:W-:Y:S01]  /*10370*/  @UP1 UIMAD UR11, UR5, UR4, URZ ;  /* 0x00000004050b12a4 */ /* 0x000fe2000f8e023f */
[----:B------:R-:W-:Y:S01]  /*10380*/  LOP3.LUT R0, R10, 0xfffffff8, RZ, 0xc0, !PT ;  /* 0xfffffff80a007812 */ /* 0x000fe200078ec0ff */
[----:B------:R-:W-:Y:S01]  /*10390*/  @!UP3 UMOV UR19, URZ ;  /* 0x0000003f0013bc82 */ /* 0x000fe20008000000 */
[----:B------:R-:W-:Y:S01]  /*103a0*/  @UP3 ULDC UR4, c[0x0][0x2c4] ;  /* 0x0000b10000043ab9 */ /* 0x000fe20000000800 */
[----:B------:R-:W-:Y:S01]  /*103b0*/  SHF.R.S32.HI R10, RZ, 0x3, R10 ;  /* 0x00000003ff0a7819 */ /* 0x000fe2000001140a */
[----:B------:R-:W-:Y:S01]  /*103c0*/  @!UP0 UIMAD UR13, UR26, UR4, URZ ;  /* 0x000000041a0d82a4 */ /* 0x000fe2000f8e023f */
[----:B------:R-:W-:Y:S01]  /*103d0*/  @UP1 UMOV UR10, 0x1 ;  /* 0x00000001000a1882 */ /* 0x000fe20000000000 */
[----:B------:R-:W-:Y:S01]  /*103e0*/  @!UP2 UIADD3 UR6, UR17, UR9, URZ ;  /* 0x000000091106a290 */ /* 0x000fe2000fffe03f */
[----:B------:R-:W-:Y:S01]  /*103f0*/  SHF.R.S32.HI R11, RZ, 0x1f, R10 ;  /* 0x0000001fff0b7819 */ /* 0x000fe2000001140a */
[----:B------:R-:W-:Y:S01]  /*10400*/  @UP3 USHF.R.S32.HI UR4, URZ, 0x1f, UR13 ;  /* 0x0000001f3f043899 */ /* 0x000fe2000801140d */
[----:B------:R-:W-:-:S02]  /*10410*/  @!UP2 UMOV UR8, UR16 ;  /* 0x000000100008ac82 */ /* 0x000fc40008000000 */
        /* <DEDUP_REMOVED lines=9> */
.L_x_1028:
[----:B------:R-:W-:Y:S01]  /*104b0*/  IMAD.IADD R0, R2, 0x1, -R0 ;  /* 0x0000000102007824 */ /* 0x000fe200078e0a00 */
[----:B------:R-:W-:Y:S01]  /*104c0*/  UIADD3 UR15, -UR22, UR15, URZ ;  /* 0x0000000f160f7290 */ /* 0x000fe2000fffe13f */
[C---:B------:R-:W-:Y:S01]  /*104d0*/  VIADD R14, R10.reuse, 0x10 ;  /* 0x000000100a0e7836 */ /* 0x040fe20000000000 */
[----:B------:R-:W-:Y:S01]  /*104e0*/  UIMAD UR10, UR26, UR10, URZ ;  /* 0x0000000a1a0a72a4 */ /* 0x000fe2000f8e023f */
[----:B------:R-:W-:Y:S01]  /*104f0*/  IADD3 R15, R10, 0x20, RZ ;  /* 0x000000200a0f7810 */ /* 0x000fe20007ffe0ff */
[----:B------:R-:W-:Y:S01]  /*10500*/  USHF.R.S32.HI UR7, URZ, 0x1f, UR24 ;  /* 0x0000001f3f077899 */ /* 0x000fe20008011418 */
[C---:B------:R-:W-:Y:S01]  /*10510*/  ISETP.NE.AND P3, PT, R0.reuse, RZ, PT ;  /* 0x000000ff0000720c */ /* 0x040fe20003f65270 */
[----:B------:R-:W-:Y:S01]  /*10520*/  ULDC.64 UR4, c[0x0][0x2a0] ;  /* 0x0000a80000047ab9 */ /* 0x000fe20000000a00 */
[----:B------:R-:W-:Y:S01]  /*10530*/  SHF.L.U32 R0, R0, 0x3, RZ ;  /* 0x0000000300007819 */ /* 0x000fe200000006ff */
[----:B------:R-:W-:Y:S01]  /*10540*/  USEL UR10, UR10, URZ, !UP3 ;  /* 0x0000003f0a0a7287 */ /* 0x000fe2000d800000 */
[----:B------:R-:W-:Y:S01]  /*10550*/  ISETP.GE.AND P0, PT, R10, UR15, PT ;  /* 0x0000000f0a007c0c */ /* 0x000fe2000bf06270 */
[----:B------:R-:W-:Y:S01]  /*10560*/  UIMAD UR7, UR7, UR4, URZ ;  /* 0x00000004070772a4 */ /* 0x000fe2000f8e023f */
[C---:B------:R-:W-:Y:S01]  /*10570*/  IADD3 R2, P1, R0.reuse, UR8, RZ ;  /* 0x0000000800027c10 */ /* 0x040fe2000ff3e0ff */
[----:B------:R-:W-:Y:S01]  /*10580*/  IMAD.U32 R12, RZ, RZ, UR4 ;  /* 0x00000004ff0c7e24 */ /* 0x000fe2000f8e00ff */
[----:B------:R-:W-:Y:S01]  /*10590*/  UIMAD UR22, UR22, UR12, URZ ;  /* 0x0000000c161672a4 */ /* 0x000fe2000f8e023f */
[----:B------:R-:W-:Y:S01]  /*105a0*/  BSSY B0, `(.L_x_1029) ;  /* 0x0000021000007945 */ /* 0x000fe20003800000 */
[----:B------:R-:W-:Y:S01]  /*105b0*/  LEA.HI.X.SX32 R3, R0, UR6, 0x1, P1 ;  /* 0x0000000600037c11 */ /* 0x000fe200088f0eff */
[----:B------:R-:W-:Y:S01]  /*105c0*/  UIMAD UR10, UR24, UR11, UR10 ;  /* 0x0000000b180a72a4 */ /* 0x000fe2000f8e020a */
[----:B------:R-:W-:Y:S01]  /*105d0*/  IMAD.WIDE R6, R6, 0x40, R10 ;  /* 0x0000004006067825 */ /* 0x000fe200078e020a */
[----:B------:R-:W-:Y:S01]  /*105e0*/  UIMAD UR5, UR24, UR5, UR7 ;  /* 0x00000005180572a4 */ /* 0x000fe2000f8e0207 */
[----:B------:R-:W-:Y:S01]  /*105f0*/  ISETP.GE.AND P2, PT, R14, UR15, PT ;  /* 0x0000000f0e007c0c */ /* 0x000fe2000bf46270 */
[----:B------:R-:W-:Y:S01]  /*10600*/  USHF.R.S32.HI UR4, URZ, 0x1f, UR22 ;  /* 0x0000001f3f047899 */ /* 0x000fe20008011416 */
[----:B------:R-:W-:Y:S01]  /*10610*/  IMAD.WIDE.U32 R12, R12, UR24, R2 ;  /* 0x000000180c0c7c25 */ /* 0x000fe2000f8e0002 */
[----:B------:R-:W-:Y:S01]  /*10620*/  USHF.R.S32.HI UR7, URZ, 0x1f, UR10 ;  /* 0x0000001f3f077899 */ /* 0x000fe2000801140a */
[----:B------:R-:W-:Y:S01]  /*10630*/  ISETP.GE.AND P1, PT, R15, UR15, PT ;  /* 0x0000000f0f007c0c */ /* 0x000fe2000bf26270 */
[----:B------:R-:W-:Y:S01]  /*10640*/  UIADD3 UR6, UP1, UP0, UR22, UR18, UR10 ;  /* 0x0000001216067290 */ /* 0x000fe2000f83e00a */
[----:B------:R-:W-:Y:S01]  /*10650*/  VIADD R16, R10, 0x30 ;  /* 0x000000300a107836 */ /* 0x000fe20000000000 */
[----:B------:R-:W-:Y:S01]  /*10660*/  IADD3 R9, R13, UR5, RZ ;  /* 0x000000050d097c10 */ /* 0x000fe2000fffe0ff */
[C---:B------:R-:W-:Y:S01]  /*10670*/  VIADD R17, R0.reuse, 0x80 ;  /* 0x0000008000117836 */ /* 0x040fe20000000000 */
[----:B------:R-:W-:Y:S01]  /*10680*/  UIADD3.X UR18, UR4, UR19, UR7, UP1, UP0 ;  /* 0x0000001304127290 */ /* 0x000fe20008fe0407 */
[----:B------:R-:W-:Y:S01]  /*10690*/  IADD3 R18, R0, 0x40, RZ ;  /* 0x0000004000127810 */ /* 0x000fe20007ffe0ff */
[----:B------:R-:W-:Y:S10]  /*106a0*/  @P0 BRA `(.L_x_1030) ;  /* 0x0000000000400947 */ /* 0x000ff40003800000 */
        /* <DEDUP_REMOVED lines=16> */
.L_x_1030:
[----:B------:R-:W-:Y:S05]  /*107b0*/  BSYNC B0 ;  /* 0x0000000000007941 */ /* 0x000fea0003800000 */
.L_x_1029:
        /* <DEDUP_REMOVED lines=22> */
.L_x_1032:
[----:B------:R-:W-:Y:S05]  /*10920*/  BSYNC B0 ;  /* 0x0000000000007941 */ /* 0x000fea0003800000 */
.L_x_1031:
        /* <DEDUP_REMOVED lines=22> */
.L_x_1034:
[----:B------:R-:W-:Y:S05]  /*10a90*/  BSYNC B0 ;  /* 0x0000000000007941 */ /* 0x000fea0003800000 */
.L_x_1033:
        /* <DEDUP_REMOVED lines=24> */
.L_x_1036:
[----:B------:R-:W-:Y:S05]  /*10c20*/  BSYNC B0 ;  /* 0x0000000000007941 */ /* 0x000fea0003800000 */
.L_x_1035:
        /* <DEDUP_REMOVED lines=10> */
.L_x_1038:
[----:B------:R-:W-:Y:S05]  /*10cd0*/  BSYNC B0 ;  /* 0x0000000000007941 */ /* 0x000fea0003800000 */
.L_x_1037:
        /* <DEDUP_REMOVED lines=10> */
.L_x_1040:
[----:B------:R-:W-:Y:S05]  /*10d80*/  BSYNC B0 ;  /* 0x0000000000007941 */ /* 0x000fea0003800000 */
.L_x_1039:
        /* <DEDUP_REMOVED lines=10> */
.L_x_1042:
[----:B------:R-:W-:Y:S05]  /*10e30*/  BSYNC B0 ;  /* 0x0000000000007941 */ /* 0x000fea0003800000 */
.L_x_1041:
        /* <DEDUP_REMOVED lines=10> */
.L_x_1043:
        /* <DEDUP_REMOVED lines=10> */
.L_x_1527:


//--------------------- .text._ZN5flash16flash_fwd_kernelI23Flash_fwd_kernel_traitsILi192ELi64ELi64ELi4ELb0ELb0EN7cutlass10bfloat16_tE19Flash_kernel_traitsILi192ELi64ELi64ELi4ES3_EELb0ELb0ELb0ELb1ELb0ELb0ELb1ELb0EEEvNS_16Flash_fwd_paramsE --------------------------
	.section	.text._ZN5flash16flash_fwd_kernelI23Flash_fwd_kernel_traitsILi192ELi64ELi64ELi4ELb0ELb0EN7cutlass10bfloat16_tE19Flash_kernel_traitsILi192ELi64ELi64ELi4ES3_EELb0ELb0ELb0ELb1ELb0ELb0ELb1ELb0EEEvNS_16Flash_fwd_paramsE,"ax",@progbits
	.align	128
        .global         _ZN5flash16flash_fwd_kernelI23Flash_fwd_kernel_traitsILi192ELi64ELi64ELi4ELb0ELb0EN7cutlass10bfloat16_tE19Flash_kernel_traitsILi192ELi64ELi64ELi4ES3_EELb0ELb0ELb0ELb1ELb0ELb0ELb1ELb0EEEvNS_16Flash_fwd_paramsE
        .type           _ZN5flash16flash_fwd_kernelI23Flash_fwd_kernel_traitsILi192ELi64ELi64ELi4ELb0ELb0EN7cutlass10bfloat16_tE19Flash_kernel_traitsILi192ELi64ELi64ELi4ES3_EELb0ELb0ELb0ELb1ELb0ELb0ELb1ELb0EEEvNS_16Flash_fwd_paramsE,@function
        .size           _ZN5flash16flash_fwd_kernelI23Flash_fwd_kernel_traitsILi192ELi64ELi64ELi4ELb0ELb0EN7cutlass10bfloat16_tE19Flash_kernel_traitsILi192ELi64ELi64ELi4ES3_EELb0ELb0ELb0ELb1ELb0ELb0ELb1ELb0EEEvNS_16Flash_fwd_paramsE,(.L_x_1528 - _ZN5flash16flash_fwd_kernelI23Flash_fwd_kernel_traitsILi192ELi64ELi64ELi4ELb0ELb0EN7cutlass10bfloat16_tE19Flash_kernel_traitsILi192ELi64ELi64ELi4ES3_EELb0ELb0ELb0ELb1ELb0ELb0ELb1ELb0EEEvNS_16Flash_fwd_paramsE)
        .other          _ZN5flash16flash_fwd_kernelI23Flash_fwd_kernel_traitsILi192ELi64ELi64ELi4ELb0ELb0EN7cutlass10bfloat16_tE19Flash_kernel_traitsILi192ELi64ELi64ELi4ES3_EELb0ELb0ELb0ELb1ELb0ELb0ELb1ELb0EEEvNS_16Flash_fwd_paramsE,@"STO_CUDA_ENTRY STV_DEFAULT"
_ZN5flash16flash_fwd_kernelI23Flash_fwd_kernel_traitsILi192ELi64ELi64ELi4ELb0ELb0EN7cutlass10bfloat16_tE19Flash_kernel_traitsILi192ELi64ELi64ELi4ES3_EELb0ELb0ELb0ELb1ELb0ELb0ELb1ELb0EEEvNS_16Flash_fwd_paramsE:
.text._ZN5flash16flash_fwd_kernelI23Flash_fwd_kernel_traitsILi192ELi64ELi64ELi4ELb0ELb0EN7cutlass10bfloat16_tE19Flash_kernel_traitsILi192ELi64ELi64ELi4ES3_EELb0ELb0ELb0ELb1ELb0ELb0ELb1ELb0EEEvNS_16Flash_fwd_paramsE:
        /* <DEDUP_REMOVED lines=17> */
[----:B------:R-:W1:Y:S01]  /*0110*/  @P1 LDC.64 R4, c[0x0][0x300] ;  /* 0x0000c000ff041b82 */ /* 0x000e620000000a00 */
[----:B---3--:R-:W-:Y:S01]  /*0120*/  ISETP.NE.AND P3, PT, R0, RZ, PT ;  /* 0x000000ff0000720c */ /* 0x008fe20003f65270 */
[----:B------:R-:W-:-:S02]  /*0130*/  IMAD.MOV.U32 R0, RZ, RZ, RZ ;  /* 0x000000ffff007224 */ /* 0x000fc400078e00ff */
[----:B-1----:R-:W-:-:S05]  /*0140*/  @P1 IMAD.WIDE R4, R24, 0x4, R4 ;  /* 0x0000000418041825 */ /* 0x002fca00078e0204 */
[----:B------:R1:W5:Y:S01]  /*0150*/  @P1 LDG.E R0, desc[UR10][R4.64] ;  /* 0x0000000a04001981 */ /* 0x000362000c1e1900 */
[----:B--2---:R-:W-:-:S04]  /*0160*/  ISETP.EQ.U32.AND P0, PT, R2, RZ, PT ;  /* 0x000000ff0200720c */ /* 0x004fc80003f02070 */
[----:B------:R-:W-:Y:S01]  /*0170*/  ISETP.EQ.OR.EX P0, PT, R3, RZ, !P3, P0 ;  /* 0x000000ff0300720c */ /* 0x000fe20005f02700 */
[----:B------:R-:W-:Y:S02]  /*0180*/  IMAD.MOV.U32 R13, RZ, RZ, -0x1 ;  /* 0xffffffffff0d7424 */ /* 0x000fe400078e00ff */
[----:B------:R-:W-:Y:S01]  /*0190*/  IMAD.WIDE R6, R24, 0x4, R6 ;  /* 0x0000000418067825 */ /* 0x000fe200078e0206 */
[----:B------:R-:W2:Y:S01]  /*01a0*/  S2R R220, SR_CTAID.X ;  /* 0x0000000000dc7919 */ /* 0x000ea20000002500 */
[----:B------:R-:W3:Y:S01]  /*01b0*/  S2R R26, SR_CTAID.Z ;  /* 0x00000000001a7919 */ /* 0x000ee20000002700 */
        /* <DEDUP_REMOVED lines=11> */
.L_x_1044:
[----:B------:R-:W1:Y:S02]  /*0270*/  LDC R5, c[0x0][0x2c8] ;  /* 0x0000b200ff057b82 */ /* 0x000e640000000800 */
.L_x_1045:
        /* <DEDUP_REMOVED lines=16> */
[----:B------:R-:W-:-:S13]  /*0380*/  ISETP.GE.AND P0, PT, R135, 0x1, PT ;  /* 0x000000018700780c */ /* 0x000fda0003f06270 */
[----:B------:R-:W-:Y:S05]  /*0390*/  @!P0 BRA `(.L_x_1046) ;  /* 0x000000b800988947 */ /* 0x000fea0003800000 */
[----:B------:R-:W1:Y:S01]  /*03a0*/  LDC R11, c[0x0][0x278] ;  /* 0x00009e00ff0b7b82 */ /* 0x000e620000000800 */
[----:B------:R-:W-:Y:S02]  /*03b0*/  ISETP.NE.AND P3, PT, R219, -0x1, PT ;  /* 0xffffffffdb00780c */ /* 0x000fe40003f65270 */
[----:B------:R-:W-:Y:S02]  /*03c0*/  SHF.R.S32.HI R82, RZ, 0x1f, R145 ;  /* 0x0000001fff527819 */ /* 0x000fe40000011491 */
[----:B------:R-:W-:Y:S02]  /*03d0*/  ISETP.NE.AND P0, PT, R13, -0x1, PT ;  /* 0xffffffff0d00780c */ /* 0x000fe40003f05270 */
[CC--:B------:R-:W-:Y:S02]  /*03e0*/  LEA.HI R8, R82.reuse, R145.reuse, RZ, 0x3 ;  /* 0x0000009152087211 */ /* 0x0c0fe400078f18ff */
[----:B------:R-:W-:Y:S02]  /*03f0*/  LEA.HI R12, R82, R145, RZ, 0x6 ;  /* 0x00000091520c7211 */ /* 0x000fe400078f30ff */
[----:B------:R-:W-:-:S02]  /*0400*/  SHF.R.S32.HI R22, RZ, 0x3, R8 ;  /* 0x00000003ff167819 */ /* 0x000fc40000011408 */
[----:B------:R-:W-:Y:S01]  /*0410*/  LOP3.LUT R8, R8, 0xfffffff8, RZ, 0xc0, !PT ;  /* 0xfffffff808087812 */ /* 0x000fe200078ec0ff */
[----:B------:R-:W-:Y:S01]  /*0420*/  IMAD.SHL.U32 R12, R12, 0x8, RZ ;  /* 0x000000080c0c7824 */ /* 0x000fe200078e00ff */
[----:B------:R-:W-:Y:S01]  /*0430*/  @!P3 SHF.R.S32.HI R17, RZ, 0x1f, R24 ;  /* 0x0000001fff11b819 */ /* 0x000fe20000011418 */
[----:B------:R-:W-:Y:S01]  /*0440*/  IMAD.SHL.U32 R221, R22, 0x40, RZ ;  /* 0x0000004016dd7824 */ /* 0x000fe200078e00ff */
[----:B------:R-:W-:Y:S01]  /*0450*/  SHF.R.S32.HI R23, RZ, 0x1f, R22 ;  /* 0x0000001fff177819 */ /* 0x000fe20000011416 */
[----:B------:R-:W2:Y:S03]  /*0460*/  @P0 LDC.64 R14, c[0x0][0x248] ;  /* 0x00009200ff0e0b82 */ /* 0x000ea60000000a00 */
[----:B------:R-:W-:Y:S02]  /*0470*/  LOP3.LUT R221, R221, 0x1c0, RZ, 0xc0, !PT ;  /* 0x000001c0dddd7812 */ /* 0x000fe400078ec0ff */
[----:B-1----:R-:W-:-:S04]  /*0480*/  IABS R2, R11 ;  /* 0x0000000b00027213 */ /* 0x002fc80000000000 */
[----:B------:R-:W1:Y:S08]  /*0490*/  I2F.RP R5, R2 ;  /* 0x0000000200057306 */ /* 0x000e700000209400 */
[----:B-1----:R-:W1:Y:S02]  /*04a0*/  MUFU.RCP R6, R5 ;  /* 0x0000000500067308 */ /* 0x002e640000001000 */
[----:B-1----:R-:W-:-:S06]  /*04b0*/  VIADD R6, R6, 0xffffffe ;  /* 0x0ffffffe06067836 */ /* 0x002fcc0000000000 */
[----:B------:R-:W1:Y:S02]  /*04c0*/  F2I.FTZ.U32.TRUNC.NTZ R7, R6 ;  /* 0x0000000600077305 */ /* 0x000e64000021f000 */
[----:B-1----:R-:W-:Y:S02]  /*04d0*/  IMAD.MOV R3, RZ, RZ, -R7 ;  /* 0x000000ffff037224 */ /* 0x002fe400078e0a07 */
[----:B------:R-:W-:Y:S02]  /*04e0*/  IMAD.MOV.U32 R6, RZ, RZ, RZ ;  /* 0x000000ffff067224 */ /* 0x000fe400078e00ff */
[----:B------:R-:W-:Y:S01]  /*04f0*/  IMAD R4, R3, R2, RZ ;  /* 0x0000000203047224 */ /* 0x000fe200078e02ff */
[----:B------:R-:W-:-:S03]  /*0500*/  IABS R3, R26 ;  /* 0x0000001a00037213 */ /* 0x000fc60000000000 */
[----:B------:R-:W-:Y:S02]  /*0510*/  IMAD.HI.U32 R4, R7, R4, R6 ;  /* 0x0000000407047227 */ /* 0x000fe400078e0006 */
[----:B------:R-:W1:Y:S04]  /*0520*/  @P3 LDC.64 R6, c[0x0][0x240] ;  /* 0x00009000ff063b82 */ /* 0x000e680000000a00 */
[----:B------:R-:W-:-:S04]  /*0530*/  IMAD.HI.U32 R21, R4, R3, RZ ;  /* 0x0000000304157227 */ /* 0x000fc800078e00ff */
[----:B------:R-:W3:Y:S01]  /*0540*/  @!P3 LDC.64 R4, c[0x0][0x228] ;  /* 0x00008a00ff04bb82 */ /* 0x000ee20000000a00 */
[----:B------:R-:W-:-:S05]  /*0550*/  IADD3 R19, -R21, RZ, RZ ;  /* 0x000000ff15137210 */ /* 0x000fca0007ffe1ff */
[C---:B------:R-:W-:Y:S02]  /*0560*/  IMAD R19, R2.reuse, R19, R3 ;  /* 0x0000001302137224 */ /* 0x040fe400078e0203 */
[----:B------:R-:W-:Y:S02]  /*0570*/  IMAD.IADD R3, R145, 0x1, -R8 ;  /* 0x0000000191037824 */ /* 0x000fe400078e0a08 */
[----:B------:R-:W4:Y:S01]  /*0580*/  @P0 LDC.64 R8, c[0x0][0x250] ;  /* 0x00009400ff080b82 */ /* 0x000f220000000a00 */
[----:B------:R-:W-:Y:S02]  /*0590*/  ISETP.GT.U32.AND P2, PT, R2, R19, PT ;  /* 0x000000130200720c */ /* 0x000fe40003f44070 */
[----:B------:R-:W-:-:S04]  /*05a0*/  SHF.L.U32 R146, R3, 0x3, RZ ;  /* 0x0000000303927819 */ /* 0x000fc800000006ff */
[--C-:B------:R-:W-:Y:S02]  /*05b0*/  LOP3.LUT R10, R221, 0x38, R146.reuse, 0xf8, !PT ;  /* 0x00000038dd0a7812 */ /* 0x100fe400078ef892 */
[----:B------:R-:W-:Y:S02]  /*05c0*/  SHF.R.U32.HI R221, RZ, 0x3, R221 ;  /* 0x00000003ffdd7819 */ /* 0x000fe400000116dd */
[----:B------:R-:W-:Y:S02]  /*05d0*/  SHF.R.S32.HI R147, RZ, 0x1f, R146 ;  /* 0x0000001fff937819 */ /* 0x000fe40000011492 */
[----:B------:R-:W-:Y:S01]  /*05e0*/  LOP3.LUT R221, R10, R221, RZ, 0x3c, !PT ;  /* 0x000000dd0add7212 */ /* 0x000fe200078e3cff */
[----:B------:R-:W-:Y:S01]  /*05f0*/  @!P2 IMAD.IADD R19, R19, 0x1, -R2 ;  /* 0x000000011313a824 */ /* 0x000fe200078e0a02 */
[----:B------:R-:W-:Y:S02]  /*0600*/  LOP3.LUT R10, R26, R11, RZ, 0x3c, !PT ;  /* 0x0000000b1a0a7212 */ /* 0x000fe400078e3cff */
[----:B------:R-:W-:-:S02]  /*0610*/  @!P2 IADD3 R21, R21, 0x1, RZ ;  /* 0x000000011515a810 */ /* 0x000fc40007ffe0ff */
[----:B------:R-:W-:Y:S01]  /*0620*/  ISETP.GE.U32.AND P4, PT, R19, R2, PT ;  /* 0x000000021300720c */ /* 0x000fe20003f86070 */
[-C--:B---3--:R-:W-:Y:S01]  /*0630*/  @!P3 IMAD R2, R17, R4.reuse, RZ ;  /* 0x000000041102b224 */ /* 0x088fe200078e02ff */
[----:B------:R-:W-:Y:S01]  /*0640*/  ISETP.GE.AND P1, PT, R10, RZ, PT ;  /* 0x000000ff0a00720c */ /* 0x000fe20003f26270 */
[----:B------:R-:W-:Y:S01]  /*0650*/  @!P3 IMAD.WIDE.U32 R16, R24, R4, RZ ;  /* 0x000000041810b225 */ /* 0x000fe200078e00ff */
[----:B------:R-:W-:Y:S02]  /*0660*/  ISETP.NE.AND P2, PT, R11, RZ, PT ;  /* 0x000000ff0b00720c */ /* 0x000fe40003f45270 */
[----:B------:R-:W-:Y:S01]  /*0670*/  LOP3.LUT R221, R221, 0xfffffe00, R12, 0xf8, !PT ;  /* 0xfffffe00dddd7812 */ /* 0x000fe200078ef80c */
[----:B-1----:R-:W-:-:S04]  /*0680*/  @P3 IMAD.WIDE.U32 R18, R219, R6, RZ ;  /* 0x00000006db123225 */ /* 0x002fc800078e00ff */
[C-C-:B------:R-:W-:Y:S02]  /*0690*/  @P0 IMAD.IADD R4, R0.reuse, 0x1, R13.reuse ;  /* 0x0000000100040824 */ /* 0x140fe400078e020d */
[----:B------:R-:W-:Y:S02]  /*06a0*/  @P0 IMAD.IADD R13, R0, 0x1, R13 ;  /* 0x00000001000d0824 */ /* 0x000fe400078e020d */
[----:B------:R-:W-:Y:S01]  /*06b0*/  @!P3 IMAD R5, R24, R5, R2 ;  /* 0x000000051805b224 */ /* 0x000fe200078e0202 */
[----:B------:R-:W-:Y:S01]  /*06c0*/  @P3 MOV R2, R18 ;  /* 0x0000001200023202 */ /* 0x000fe20000000f00 */
[----:B------:R-:W-:Y:S02]  /*06d0*/  @P4 VIADD R21, R21, 0x1 ;  /* 0x0000000115154836 */ /* 0x000fe40000000000 */
[----:B------:R-:W-:Y:S02]  /*06e0*/  @P3 IMAD R7, R219, R7, R19 ;  /* 0x00000007db073224 */ /* 0x000fe400078e0213 */
[----:B--2---:R-:W-:Y:S01]  /*06f0*/  @P0 IMAD R6, R13, R15, RZ ;  /* 0x0000000f0d060224 */ /* 0x004fe200078e02ff */
[----:B------:R-:W-:Y:S01]  /*0700*/  @!P1 IADD3 R21, -R21, RZ, RZ ;  /* 0x000000ff15159210 */ /* 0x000fe20007ffe1ff */
[----:B------:R-:W-:Y:S01]  /*0710*/  @!P3 IMAD.IADD R7, R17, 0x1, R5 ;  /* 0x000000011107b824 */ /* 0x000fe200078e0205 */
[----:B------:R-:W-:Y:S01]  /*0720*/  @!P2 LOP3.LUT R21, RZ, R11, RZ, 0x33, !PT ;  /* 0x0000000bff15a212 */ /* 0x000fe200078e33ff */
[----:B----4-:R-:W-:-:S04]  /*0730*/  @P0 IMAD.WIDE.U32 R18, R4, R8, RZ ;  /* 0x0000000804120225 */ /* 0x010fc800078e00ff */
[----:B------:R-:W-:-:S04]  /*0740*/  @P0 IMAD.WIDE.U32 R12, R13, R14, RZ ;  /* 0x0000000e0d0c0225 */ /* 0x000fc800078e00ff */
[----:B------:R-:W-:Y:S01]  /*0750*/  @P0 IMAD R5, R4, R9, RZ ;  /* 0x0000000904050224 */ /* 0x000fe200078e02ff */
[----:B------:R-:W-:Y:S01]  /*0760*/  @P0 MOV R10, R12 ;  /* 0x0000000c000a0202 */ /* 0x000fe20000000f00 */
[----:B------:R-:W-:Y:S01]  /*0770*/  @!P3 IMAD.MOV.U32 R2, RZ, RZ, R16 ;  /* 0x000000ffff02b224 */ /* 0x000fe200078e0010 */
        /* <DEDUP_REMOVED lines=17> */
.L_x_1047:
        /* <DEDUP_REMOVED lines=13> */
.L_x_1048:
[----:B------:R-:W1:Y:S01]  /*0960*/  S2UR UR8, SR_CgaCtaId ;  /* 0x00000000000879c3 */ /* 0x000e620000008800 */
[C---:B------:R-:W-:Y:S01]  /*0970*/  IMAD R5, R23.reuse, R14, RZ ;  /* 0x0000000e17057224 */ /* 0x040fe200078e02ff */
[----:B------:R-:W-:Y:S01]  /*0980*/  IADD3 R4, P0, R146, R2, RZ ;  /* 0x0000000292047210 */ /* 0x000fe20007f1e0ff */
[C---:B------:R-:W-:Y:S01]  /*0990*/  IMAD.WIDE.U32 R28, R22.reuse, R14, R146 ;  /* 0x0000000e161c7225 */ /* 0x040fe200078e0092 */
[----:B------:R-:W-:Y:S01]  /*09a0*/  ULDC.64 UR4, c[0x0][0x260] ;  /* 0x0000980000047ab9 */ /* 0x000fe20000000a00 */
[----:B------:R-:W-:Y:S01]  /*09b0*/  SHF.R.S32.HI R27, RZ, 0x1f, R26 ;  /* 0x0000001fff1b7819 */ /* 0x000fe2000001141a */
[----:B------:R-:W-:Y:S01]  /*09c0*/  ULDC.64 UR6, c[0x0][0x268] ;  /* 0x00009a0000067ab9 */ /* 0x000fe20000000a00 */
[----:B------:R-:W-:Y:S01]  /*09d0*/  IMAD.WIDE.U32 R18, R22, R8, R146 ;  /* 0x0000000816127225 */ /* 0x000fe200078e0092 */
[----:B------:R-:W2:Y:S01]  /*09e0*/  LDC.64 R12, c[0x0][0x3c8] ;  /* 0x0000f200ff0c7b82 */ /* 0x000ea20000000a00 */
[----:B------:R-:W-:Y:S01]  /*09f0*/  IADD3 R228, P2, R10, R28, RZ ;  /* 0x0000001c0ae47210 */ /* 0x000fe20007f5e0ff */
[----:B------:R-:W-:Y:S01]  /*0a00*/  BSSY B0, `(.L_x_1049) ;  /* 0x000004a000007945 */ /* 0x000fe20003800000 */
[----:B------:R-:W-:Y:S01]  /*0a10*/  IMAD R0, R23, R8, RZ ;  /* 0x0000000817007224 */ /* 0x000fe200078e02ff */
[----:B------:R-:W-:Y:S01]  /*0a20*/  IADD3 R226, P1, R16, R18, RZ ;  /* 0x0000001210e27210 */ /* 0x000fe20007f3e0ff */
[C---:B------:R-:W-:Y:S01]  /*0a30*/  IMAD R17, R22.reuse, R15, R5 ;  /* 0x0000000f16117224 */ /* 0x040fe200078e0205 */
[----:B------:R-:W-:Y:S01]  /*0a40*/  IADD3.X R5, R147, R7, RZ, P0, !PT ;  /* 0x0000000793057210 */ /* 0x000fe200007fe4ff */
[----:B------:R-:W-:Y:S01]  /*0a50*/  IMAD R2, R22, R9, R0 ;  /* 0x0000000916027224 */ /* 0x000fe200078e0200 */
[----:B------:R-:W-:Y:S01]  /*0a60*/  SHF.R.S32.HI R0, RZ, 0x1f, R21 ;  /* 0x0000001fff007819 */ /* 0x000fe20000011415 */
[----:B------:R-:W-:Y:S01]  /*0a70*/  IMAD.IADD R207, R224, 0x1, -R83 ;  /* 0x00000001e0cf7824 */ /* 0x000fe200078e0a53 */
[----:B------:R-:W-:Y:S01]  /*0a80*/  IADD3.X R229, R6, R29, R17, P2, !PT ;  /* 0x0000001d06e57210 */ /* 0x000fe200017fe411 */
[----:B------:R-:W-:Y:S01]  /*0a90*/  IMAD.WIDE R28, R220, 0x40, R22 ;  /* 0x00000040dc1c7825 */ /* 0x000fe200078e0216 */
[----:B------:R-:W-:-:S02]  /*0aa0*/  IADD3.X R227, R11, R19, R2, P1, !PT ;  /* 0x000000130be37210 */ /* 0x000fc40000ffe402 */
[----:B------:R-:W-:Y:S01]  /*0ab0*/  ISETP.GE.AND P2, PT, R22, R207, PT ;  /* 0x000000cf1600720c */ /* 0x000fe20003f46270 */
[----:B------:R-:W-:Y:S01]  /*0ac0*/  IMAD R2, R0, UR4, RZ ;  /* 0x0000000400027c24 */ /* 0x000fe2000f8e02ff */
[----:B------:R-:W-:Y:S01]  /*0ad0*/  IADD3 R11, R135, 0x3f, RZ ;  /* 0x0000003f870b7810 */ /* 0x000fe20007ffe0ff */
[C---:B------:R-:W-:Y:S01]  /*0ae0*/  IMAD.WIDE.U32 R228, R21.reuse, UR4, R228 ;  /* 0x0000000415e47c25 */ /* 0x040fe2000f8e00e4 */
[----:B------:R-:W-:Y:S02]  /*0af0*/  LEA.HI R10, R82, R145, RZ, 0x4 ;  /* 0x00000091520a7211 */ /* 0x000fe400078f20ff */
[----:B------:R-:W-:Y:S01]  /*0b00*/  SHF.R.S32.HI R134, RZ, 0x1f, R11 ;  /* 0x0000001fff867819 */ /* 0x000fe2000001140b */
[----:B------:R-:W-:Y:S01]  /*0b10*/  IMAD R231, R21, UR5, R2 ;  /* 0x0000000515e77c24 */ /* 0x000fe2000f8e0202 */
[----:B------:R-:W-:Y:S01]  /*0b20*/  ULDC.64 UR4, c[0x0][0x258] ;  /* 0x0000960000047ab9 */ /* 0x000fe20000000a00 */
[----:B------:R-:W-:Y:S01]  /*0b30*/  IMAD R0, R0, UR6, RZ ;  /* 0x0000000600007c24 */ /* 0x000fe2000f8e02ff */
[----:B--2---:R-:W-:Y:S01]  /*0b40*/  ISETP.NE.U32.AND P0, PT, R12, RZ, PT ;  /* 0x000000ff0c00720c */ /* 0x004fe20003f05070 */
[----:B------:R-:W-:Y:S01]  /*0b50*/  IMAD R19, R27, UR4, RZ ;  /* 0x000000041b137c24 */ /* 0x000fe2000f8e02ff */
[----:B------:R-:W-:Y:S01]  /*0b60*/  IADD3 R20, R22, 0x30, RZ ;  /* 0x0000003016147810 */ /* 0x000fe20007ffe0ff */
[----:B------:R-:W-:Y:S01]  /*0b70*/  IMAD.WIDE.U32 R16, R26, UR4, R4 ;  /* 0x000000041a107c25 */ /* 0x000fe2000f8e0004 */
[----:B------:R-:W-:Y:S01]  /*0b80*/  UMOV UR4, 0x400 ;  /* 0x0000040000047882 */ /* 0x000fe20000000000 */
[----:B------:R-:W-:Y:S01]  /*0b90*/  ISETP.NE.AND.EX P0, PT, R13, RZ, PT, P0 ;  /* 0x000000ff0d00720c */ /* 0x000fe20003f05300 */
[----:B-1----:R-:W-:Y:S01]  /*0ba0*/  ULEA UR4, UR8, UR4, 0x18 ;  /* 0x0000000408047291 */ /* 0x002fe2000f8ec03f */
[----:B------:R-:W-:Y:S01]  /*0bb0*/  IMAD.WIDE.U32 R226, R21, UR6, R226 ;  /* 0x0000000615e27c25 */ /* 0x000fe2000f8e00e2 */
[----:B------:R-:W-:-:S03]  /*0bc0*/  IADD3 R222, R146, 0x80, RZ ;  /* 0x0000008092de7810 */ /* 0x000fc60007ffe0ff */
[----:B------:R-:W-:Y:S01]  /*0bd0*/  IMAD R21, R21, UR7, R0 ;  /* 0x0000000715157c24 */ /* 0x000fe2000f8e0200 */
[C---:B------:R-:W-:Y:S01]  /*0be0*/  IADD3 R0, R22.reuse, 0x10, RZ ;  /* 0x0000001016007810 */ /* 0x040fe20007ffe0ff */
[----:B------:R-:W-:Y:S01]  /*0bf0*/  VIADD R2, R22, 0x20 ;  /* 0x0000002016027836 */ /* 0x000fe20000000000 */
[----:B------:R-:W-:Y:S01]  /*0c00*/  LEA R221, R221, UR4, 0x1 ;  /* 0x00000004dddd7c11 */ /* 0x000fe2000f8e08ff */
[----:B------:R-:W-:Y:S01]  /*0c10*/  IMAD R19, R26, UR5, R19 ;  /* 0x000000051a137c24 */ /* 0x000fe2000f8e0213 */
[-C--:B------:R-:W-:Y:S01]  /*0c20*/  ISETP.GE.AND P1, PT, R0, R207.reuse, PT ;  /* 0x000000cf0000720c */ /* 0x080fe20003f26270 */
[----:B------:R-:W-:Y:S01]  /*0c30*/  VIADD R223, R146, 0x40 ;  /* 0x0000004092df7836 */ /* 0x000fe20000000000 */
[----:B------:R-:W-:Y:S01]  /*0c40*/  ISETP.GE.AND P6, PT, R2, R207, PT ;  /* 0x000000cf0200720c */ /* 0x000fe20003fc6270 */
[----:B------:R-:W-:Y:S01]  /*0c50*/  IMAD.IADD R19, R17, 0x1, R19 ;  /* 0x0000000111137824 */ /* 0x000fe200078e0213 */
[----:B------:R-:W-:Y:S11]  /*0c60*/  @P2 BRA `(.L_x_1050) ;  /* 0x00000000008c2947 */ /* 0x000ff60003800000 */
        /* <DEDUP_REMOVED lines=35> */
.L_x_1050:
[----:B------:R-:W-:Y:S05]  /*0ea0*/  BSYNC B0 ;  /* 0x0000000000007941 */ /* 0x000fea0003800000 */
.L_x_1049:
[----:B-12---:R-:W-:Y:S01]  /*0eb0*/  LOP3.LUT R4, R10, 0xfffffff0, RZ, 0xc0, !PT ;  /* 0xfffffff00a047812 */ /* 0x006fe200078ec0ff */
[----:B------:R-:W-:Y:S01]  /*0ec0*/  BSSY B0, `(.L_x_1051) ;  /* 0x000002d000007945 */ /* 0x000fe20003800000 */
[----:B------:R-:W-:Y:S02]  /*0ed0*/  LEA.HI R134, R134, R11, RZ, 0x6 ;  /* 0x0000000b86867211 */ /* 0x000fe400078f30ff */
[----:B------:R-:W-:Y:S01]  /*0ee0*/  ISETP.GE.AND P5, PT, R20, R207, PT ;  /* 0x000000cf1400720c */ /* 0x000fe20003fa6270 */
[----:B------:R-:W-:Y:S01]  /*0ef0*/  IMAD.IADD R25, R145, 0x1, -R4 ;  /* 0x0000000191197824 */ /* 0x000fe200078e0a04 */
[----:B------:R-:W-:Y:S02]  /*0f00*/  SHF.R.S32.HI R205, RZ, 0x4, R10 ;  /* 0x00000004ffcd7819 */ /* 0x000fe4000001140a */
[----:B------:R-:W-:Y:S01]  /*0f10*/  LEA.HI.SX32 R80, R134, 0xffffffff, 0x1a ;  /* 0xffffffff86507811 */ /* 0x000fe200078fd2ff */
[----:B------:R-:W-:Y:S08]  /*0f20*/  @P1 BRA `(.L_x_1052) ;  /* 0x0000000000981947 */ /* 0x000ff00003800000 */
        /* <DEDUP_REMOVED lines=14> */
[----:B------:R-:W3:Y:S01]  /*1010*/  @!P3 LDC.64 R4, c[0x0][0x210] ;  /* 0x00008400ff04bb82 */ /* 0x000ee20000000a00 */
[----:B-1----:R-:W-:Y:S01]  /*1020*/  @!P4 LEA R30, P2, R32, R6, 0x1 ;  /* 0x00000006201ec211 */ /* 0x002fe200078408ff */
[----:B------:R-:W-:-:S05]  /*1030*/  IMAD.IADD R6, R33, 0x1, R11 ;  /* 0x0000000121067824 */ /* 0x000fca00078e020b */
        /* <DEDUP_REMOVED lines=21> */
.L_x_1052:
[----:B------:R-:W-:Y:S05]  /*1190*/  BSYNC B0 ;  /* 0x0000000000007941 */ /* 0x000fea0003800000 */
.L_x_1051:
[----:B------:R-:W-:Y:S04]  /*11a0*/  BSSY B0, `(.L_x_1053) ;  /* 0x0000028000007945 */ /* 0x000fe80003800000 */
[----:B------:R-:W-:Y:S05]  /*11b0*/  @P6 BRA `(.L_x_1054) ;  /* 0x0000000000986947 */ /* 0x000fea0003800000 */
[----:B------:R-:W-:Y:S01]  /*11c0*/  ULDC UR5, c[0x0][0x2d0] ;  /* 0x0000b40000057ab9 */ /* 0x000fe20000000800 */
[----:B--2---:R-:W-:Y:S01]  /*11d0*/  IADD3 R30, P1, R28, 0x20, RZ ;  /* 0x000000201c1e7810 */ /* 0x004fe20007f3e0ff */
        /* <DEDUP_REMOVED lines=9> */
[----:B------:R-:W2:Y:S01]  /*1270*/  @!P4 LDC.64 R6, c[0x0][0x210] ;  /* 0x00008400ff06cb82 */ /* 0x000ea20000000a00 */
        /* <DEDUP_REMOVED lines=26> */
.L_x_1054:
[----:B------:R-:W-:Y:S05]  /*1420*/  BSYNC B0 ;  /* 0x0000000000007941 */ /* 0x000fea0003800000 */
.L_x_1053:
        /* <DEDUP_REMOVED lines=12> */
[----:B------:R-:W5:Y:S01]  /*14f0*/  @!P4 LDC.64 R6, c[0x0][0x210] ;  /* 0x00008400ff06cb82 */ /* 0x000f620000000a00 */
[----:B------:R-:W-:Y:S01]  /*1500*/  IMAD R18, R11, UR7, R18 ;  /* 0x000000070b127c24 */ /* 0x000fe2000f8e0212 */
[----:B------:R5:W-:Y:S03]  /*1510*/  @P4 STS.128 [R221+0x1800], RZ ;  /* 0x001800ffdd004388 */ /* 0x000be60000000c00 */
[----:B------:R-:W-:-:S03]  /*1520*/  IMAD.IADD R18, R17, 0x1, R18 ;  /* 0x0000000111127824 */ /* 0x000fc600078e0212 */
[----:B-1234-:R-:W1:Y:S01]  /*1530*/  @!P3 LDC.64 R4, c[0x0][0x210] ;  /* 0x00008400ff04bb82 */ /* 0x01ee620000000a00 */
[----:B-----5:R-:W-:-:S04]  /*1540*/  @!P4 LEA R6, P5, R16, R6, 0x1 ;  /* 0x000000061006c211 */ /* 0x020fc800078a08ff */
        /* <DEDUP_REMOVED lines=21> */
.L_x_1056:
[----:B------:R-:W-:Y:S05]  /*16a0*/  BSYNC B0 ;  /* 0x0000000000007941 */ /* 0x000fea0003800000 */
.L_x_1055:
[----:B------:R-:W-:Y:S01]  /*16b0*/  LEA.HI R16, R10, R205, RZ, 0x1 ;  /* 0x000000cd0a107211 */ /* 0x000fe200078f08ff */
[----:B-1234-:R-:W-:Y:S01]  /*16c0*/  IMAD R5, R80, -0x40, R135 ;  /* 0xffffffc050057824 */ /* 0x01efe200078e0287 */
[----:B------:R-:W1:Y:S01]  /*16d0*/  @P0 LDC.64 R10, c[0x0][0x3d0] ;  /* 0x0000f400ff0a0b82 */ /* 0x000e620000000a00 */
[C---:B------:R-:W-:Y:S01]  /*16e0*/  SHF.L.U64.HI R4, R14.reuse, 0x6, R15 ;  /* 0x000000060e047819 */ /* 0x040fe2000001020f */
[----:B------:R-:W-:Y:S01]  /*16f0*/  IMAD.IADD R231, R229, 0x1, R231 ;  /* 0x00000001e5e77824 */ /* 0x000fe200078e02e7 */
[----:B------:R-:W-:Y:S01]  /*1700*/  SHF.R.S32.HI R6, RZ, 0x1f, R80 ;  /* 0x0000001fff067819 */ /* 0x000fe20000011450 */
[----:B------:R-:W-:Y:S01]  /*1710*/  IMAD.SHL.U32 R7, R14, 0x40, RZ ;  /* 0x000000400e077824 */ /* 0x000fe200078e00ff */
[----:B------:R-:W-:Y:S01]  /*1720*/  ISETP.GE.AND P1, PT, R22, R5, PT ;  /* 0x000000051600720c */ /* 0x000fe20003f26270 */
[----:B------:R-:W-:Y:S01]  /*1730*/  IMAD R33, R4, R80, RZ ;  /* 0x0000005004217224 */ /* 0x000fe200078e02ff */
[----:B------:R-:W-:Y:S01]  /*1740*/  SHF.R.S32.HI R28, RZ, 0x1f, R25 ;  /* 0x0000001fff1c7819 */ /* 0x000fe20000011419 */
[----:B------:R-:W-:Y:S01]  /*1750*/  IMAD.MOV.U32 R230, RZ, RZ, R228 ;  /* 0x000000ffffe67224 */ /* 0x000fe200078e00e4 */
[----:B------:R-:W-:Y:S01]  /*1760*/  LOP3.LUT R16, R16, 0xfffffffe, RZ, 0xc0, !PT ;  /* 0xfffffffe10107812 */ /* 0x000fe200078ec0ff */
[----:B------:R-:W-:Y:S01]  /*1770*/  IMAD R33, R6, R7, R33 ;  /* 0x0000000706217224 */ /* 0x000fe200078e0221 */
[----:B------:R-:W-:Y:S01]  /*1780*/  LEA.HI R28, R28, R25, RZ, 0x3 ;  /* 0x000000191c1c7211 */ /* 0x000fe200078f18ff */
[----:B------:R-:W-:Y:S01]  /*1790*/  IMAD.WIDE.U32 R30, R80, R7, R230 ;  /* 0x00000007501e7225 */ /* 0x000fe200078e00e6 */
[----:B------:R-:W-:Y:S01]  /*17a0*/  BSSY B0, `(.L_x_1057) ;  /* 0x0000025000007945 */ /* 0x000fe20003800000 */
[----:B------:R-:W-:-:S02]  /*17b0*/  ISETP.GE.AND P6, PT, R0, R5, PT ;  /* 0x000000050000720c */ /* 0x000fc40003fc6270 */
[----:B------:R-:W-:Y:S01]  /*17c0*/  ISETP.GE.AND P2, PT, R2, R5, PT ;  /* 0x000000050200720c */ /* 0x000fe20003f46270 */
[----:B------:R-:W-:Y:S01]  /*17d0*/  IMAD.IADD R205, R205, 0x1, -R16 ;  /* 0x00000001cdcd7824 */ /* 0x000fe200078e0a10 */
[----:B------:R-:W-:Y:S01]  /*17e0*/  @P0 SHF.R.S32.HI R29, RZ, 0x1f, R24 ;  /* 0x0000001fff1d0819 */ /* 0x000fe20000011418 */
[----:B------:R-:W-:Y:S01]  /*17f0*/  IMAD.IADD R33, R31, 0x1, R33 ;  /* 0x000000011f217824 */ /* 0x000fe200078e0221 */
[----:B------:R-:W-:Y:S01]  /*1800*/  LOP3.LUT R32, R28, 0xfffffff8, RZ, 0xc0, !PT ;  /* 0xfffffff81c207812 */ /* 0x000fe200078ec0ff */
[----:B------:R-:W-:Y:S08]  /*1810*/  @P1 BRA `(.L_x_1058) ;  /* 0x0000000000741947 */ /* 0x000ff00003800000 */
        /* <DEDUP_REMOVED lines=29> */
.L_x_1058:
[----:B------:R-:W-:Y:S05]  /*19f0*/  BSYNC B0 ;  /* 0x0000000000007941 */ /* 0x000fea0003800000 */
.L_x_1057:
        /* <DEDUP_REMOVED lines=35> */
.L_x_1060:
[----:B------:R-:W-:Y:S05]  /*1c30*/  BSYNC B0 ;  /* 0x0000000000007941 */ /* 0x000fea0003800000 */
.L_x_1059:
[----:B------:R-:W-:Y:S01]  /*1c40*/  ISETP.GE.AND P1, PT, R0, R5, PT ;  /* 0x000000050000720c */ /* 0x000fe20003f26270 */
[----:B-1----:R-:W-:Y:S01]  /*1c50*/  @P0 IMAD R29, R29, R10, RZ ;  /* 0x0000000a1d1d0224 */ /* 0x002fe200078e02ff */
[----:B------:R-:W-:Y:S01]  /*1c60*/  IADD3 R0, R25, -R32, RZ ;  /* 0x8000002019007210 */ /* 0x000fe20007ffe0ff */
[----:B------:R-:W-:Y:S01]  /*1c70*/  BSSY B0, `(.L_x_1061) ;  /* 0x0000024000007945 */ /* 0x000fe20003800000 */
[----:B------:R-:W-:-:S04]  /*1c80*/  @P0 IMAD.WIDE.U32 R26, R24, R10, R26 ;  /* 0x0000000a181a0225 */ /* 0x000fc800078e001a */
[----:B------:R-:W-:Y:S01]  /*1c90*/  @P0 IMAD R29, R24, R11, R29 ;  /* 0x0000000b181d0224 */ /* 0x000fe200078e021d */
[----:B------:R-:W-:Y:S01]  /*1ca0*/  SHF.L.U32 R24, R0, 0x6, RZ ;  /* 0x0000000600187819 */ /* 0x000fe200000006ff */
[----:B------:R-:W-:Y:S06]  /*1cb0*/  @P2 BRA `(.L_x_1062) ;  /* 0x00000000007c2947 */ /* 0x000fec0003800000 */
[----:B------:R-:W-:Y:S01]  /*1cc0*/  ULDC UR5, c[0x0][0x2d0] ;  /* 0x0000b40000057ab9 */ /* 0x000fe20000000800 */
[----:B---34-:R-:W-:Y:S02]  /*1cd0*/  LEA R19, P3, R14, R30, 0x5 ;  /* 0x0000001e0e137211 */ /* 0x018fe400078628ff */
[----:B------:R-:W-:Y:S02]  /*1ce0*/  ISETP.GE.AND P5, PT, R146, UR5, PT ;  /* 0x0000000592007c0c */ /* 0x000fe4000bfa6270 */
[----:B------:R-:W-:Y:S02]  /*1cf0*/  ISETP.GE.AND P4, PT, R223, UR5, PT ;  /* 0x00000005df007c0c */ /* 0x000fe4000bf86270 */
[----:B------:R-:W-:Y:S02]  /*1d00*/  ISETP.GE.AND P2, PT, R222, UR5, PT ;  /* 0x00000005de007c0c */ /* 0x000fe4000bf46270 */
[----:B------:R-:W-:-:S07]  /*1d10*/  LEA.HI.X R18, R14, R33, R15, 0x5, P3 ;  /* 0x000000210e127211 */ /* 0x000fce00018f2c0f */
[----:B--2---:R-:W1:Y:S01]  /*1d20*/  @!P5 LDC.64 R16, c[0x0][0x218] ;  /* 0x00008600ff10db82 */ /* 0x004e620000000a00 */
        /* <DEDUP_REMOVED lines=24> */
.L_x_1062:
[----:B------:R-:W-:Y:S05]  /*1eb0*/  BSYNC B0 ;  /* 0x0000000000007941 */ /* 0x000fea0003800000 */
.L_x_1061:
[----:B------:R-:W-:Y:S01]  /*1ec0*/  ISETP.GE.AND P3, PT, R20, R5, PT ;  /* 0x000000051400720c */ /* 0x000fe20003f66270 */
[----:B---34-:R-:W-:Y:S01]  /*1ed0*/  IMAD.SHL.U32 R19, R205, 0x8, RZ ;  /* 0x00000008cd137824 */ /* 0x018fe200078e00ff */
[----:B------:R-:W-:Y:S01]  /*1ee0*/  LOP3.LUT R24, R24, 0x1c0, RZ, 0xc0, !PT ;  /* 0x000001c018187812 */ /* 0x000fe200078ec0ff */
[----:B------:R-:W-:Y:S01]  /*1ef0*/  BSSY B0, `(.L_x_1063) ;  /* 0x0000027000007945 */ /* 0x000fe20003800000 */
[----:B------:R-:W-:Y:S01]  /*1f00*/  @P0 LEA R34, P2, R26, R12, 0x2 ;  /* 0x0000000c1a220211 */ /* 0x000fe200078410ff */
[----:B------:R-:W-:Y:S01]  /*1f10*/  @P0 IMAD.IADD R29, R27, 0x1, R29 ;  /* 0x000000011b1d0824 */ /* 0x000fe200078e021d */
[----:B------:R-:W-:Y:S02]  /*1f20*/  LOP3.LUT R19, R24, 0x8, R19, 0xf8, !PT ;  /* 0x0000000818137812 */ /* 0x000fe400078ef813 */
[----:B------:R-:W-:-:S05]  /*1f30*/  SHF.R.U32.HI R12, RZ, 0x3, R24 ;  /* 0x00000003ff0c7819 */ /* 0x000fca0000011618 */
        /* <DEDUP_REMOVED lines=34> */
.L_x_1064:
[----:B------:R-:W-:Y:S05]  /*2160*/  BSYNC B0 ;  /* 0x0000000000007941 */ /* 0x000fea0003800000 */
.L_x_1063:
[----:B------:R-:W0:Y:S01]  /*2170*/  LDGDEPBAR ;  /* 0x00000000000079af */ /* 0x000e220000000000 */
[----:B------:R-:W-:Y:S01]  /*2180*/  @P0 LEA.HI.X R35, R26, R13, R29, 0x2, P2 ;  /* 0x0000000d1a230211 */ /* 0x000fe200010f141d */
[----:B-1234-:R-:W-:Y:S01]  /*2190*/  IMAD R11, R6, R8, RZ ;  /* 0x00000008060b7224 */ /* 0x01efe200078e02ff */
[-C--:B------:R-:W-:Y:S01]  /*21a0*/  ISETP.GE.AND P3, PT, R22, R5.reuse, PT ;  /* 0x000000051600720c */ /* 0x080fe20003f66270 */
[----:B------:R-:W-:Y:S01]  /*21b0*/  IMAD.SHL.U32 R15, R3, 0x40, RZ ;  /* 0x00000040030f7824 */ /* 0x000fe200078e00ff */
[----:B------:R-:W-:Y:S01]  /*21c0*/  ISETP.GE.AND P6, PT, R2, R5, PT ;  /* 0x000000050200720c */ /* 0x000fe20003fc6270 */
[----:B------:R1:W5:Y:S01]  /*21d0*/  @P0 LDG.E R6, desc[UR10][R34.64] ;  /* 0x0000000a22060981 */ /* 0x000362000c1e1900 */
[----:B------:R-:W-:Y:S01]  /*21e0*/  IMAD.SHL.U32 R16, R22, 0x8, RZ ;  /* 0x0000000816107824 */ /* 0x000fe200078e00ff */
[----:B------:R-:W-:Y:S01]  /*21f0*/  LOP3.LUT R2, R19, R12, RZ, 0x3c, !PT ;  /* 0x0000000c13027212 */ /* 0x000fe200078e3cff */
[----:B------:R-:W-:Y:S01]  /*2200*/  IMAD.WIDE.U32 R18, R80, R8, RZ ;  /* 0x0000000850127225 */ /* 0x000fe200078e00ff */
[----:B------:R-:W-:-:S02]  /*2210*/  LOP3.LUT R15, R15, 0x1c0, RZ, 0xc0, !PT ;  /* 0x000001c00f0f7812 */ /* 0x000fc400078ec0ff */
[----:B------:R-:W-:Y:S01]  /*2220*/  LEA.HI R82, R82, R145, RZ, 0x5 ;  /* 0x0000009152527211 */ /* 0x000fe200078f28ff */
[----:B------:R-:W-:Y:S01]  /*2230*/  IMAD R11, R80, R9, R11 ;  /* 0x00000009500b7224 */ /* 0x000fe200078e020b */
[----:B------:R-:W-:Y:S01]  /*2240*/  LOP3.LUT R16, R15, 0x8, R16, 0xf8, !PT ;  /* 0x000000080f107812 */ /* 0x000fe200078ef810 */
[----:B------:R-:W-:Y:S01]  /*2250*/  IMAD.SHL.U32 R13, R28, 0x40, RZ ;  /* 0x000000401c0d7824 */ /* 0x000fe200078e00ff */
[----:B------:R-:W-:Y:S01]  /*2260*/  SHF.R.U32.HI R15, RZ, 0x3, R15 ;  /* 0x00000003ff0f7819 */ /* 0x000fe2000001160f */
[----:B------:R-:W-:Y:S01]  /*2270*/  IMAD.IADD R216, R227, 0x1, R21 ;  /* 0x00000001e3d87824 */ /* 0x000fe200078e0215 */
[----:B------:R-:W-:Y:S01]  /*2280*/  LEA R14, P2, R18, R226, 0x6 ;  /* 0x000000e2120e7211 */ /* 0x000fe200078430ff */
[----:B------:R-:W-:Y:S01]  /*2290*/  IMAD.IADD R11, R19, 0x1, R11 ;  /* 0x00000001130b7824 */ /* 0x000fe200078e020b */
[----:B------:R-:W-:Y:S01]  /*22a0*/  BSSY B0, `(.L_x_1065) ;  /* 0x0000028000007945 */ /* 0x000fe20003800000 */
[----:B------:R-:W-:Y:S02]  /*22b0*/  LOP3.LUT R16, R16, R15, RZ, 0x3c, !PT ;  /* 0x0000000f10107212 */ /* 0x000fe400078e3cff */
[----:B------:R-:W-:Y:S01]  /*22c0*/  LOP3.LUT R2, R2, 0xfffffe00, R13, 0xf8, !PT ;  /* 0xfffffe0002027812 */ /* 0x000fe200078ef80d */
[----:B------:R-:W-:-:S04]  /*22d0*/  DEPBAR.LE SB0, 0x0 ;  /* 0x000080000000791a */ /* 0x000fc80000000000 */
[----:B------:R-:W-:Y:S01]  /*22e0*/  BAR.SYNC.DEFER_BLOCKING 0x0 ;  /* 0x0000000000007b1d */ /* 0x000fe20000010000 */
[----:B------:R-:W-:Y:S02]  /*22f0*/  LEA.HI.X R15, R18, R216, R11, 0x6, P2 ;  /* 0x000000d8120f7211 */ /* 0x000fe400010f340b */
[----:B------:R-:W-:-:S03]  /*2300*/  SHF.R.S32.HI R81, RZ, 0x5, R82 ;  /* 0x00000005ff517819 */ /* 0x000fc60000011452 */
        /* <DEDUP_REMOVED lines=33> */
.L_x_1066:
[----:B------:R-:W-:Y:S05]  /*2520*/  BSYNC B0 ;  /* 0x0000000000007941 */ /* 0x000fea0003800000 */
.L_x_1065:
[----:B------:R4:W-:Y:S01]  /*2530*/  @P1 STS.128 [R221+0xc800], RZ ;  /* 0x00c800ffdd001388 */ /* 0x0009e20000000c00 */
[----:B------:R-:W-:Y:S01]  /*2540*/  IMAD R205, R205, 0x200, R16 ;  /* 0x00000200cdcd7824 */ /* 0x000fe200078e0210 */
[----:B------:R-:W-:Y:S01]  /*2550*/  BSSY B0, `(.L_x_1067) ;  /* 0x0000029000007945 */ /* 0x000fe20003800000 */
[----:B------:R-:W-:Y:S01]  /*2560*/  IMAD R206, R81, 0x400, R2 ;  /* 0x0000040051ce7824 */ /* 0x000fe200078e0202 */
[----:B------:R4:W-:Y:S01]  /*2570*/  @P1 STS.128 [R221+0xe800], RZ ;  /* 0x00e800ffdd001388 */ /* 0x0009e20000000c00 */
[----:B------:R-:W-:Y:S02]  /*2580*/  ISETP.GE.AND P5, PT, R20, R5, PT ;  /* 0x000000051400720c */ /* 0x000fe40003fa6270 */
[----:B------:R-:W-:Y:S01]  /*2590*/  LEA R205, R205, UR4, 0x1 ;  /* 0x00000004cdcd7c11 */ /* 0x000fe2000f8e08ff */
[----:B------:R4:W-:Y:S01]  /*25a0*/  @P1 STS.128 [R221+0x10800], RZ ;  /* 0x010800ffdd001388 */ /* 0x0009e20000000c00 */
[----:B------:R-:W-:Y:S01]  /*25b0*/  LEA R206, R206, UR4, 0x1 ;  /* 0x00000004cece7c11 */ /* 0x000fe2000f8e08ff */
[----:B------:R-:W-:Y:S08]  /*25c0*/  @P1 BRA `(.L_x_1068) ;  /* 0x0000000000841947 */ /* 0x000ff00003800000 */
        /* <DEDUP_REMOVED lines=33> */
.L_x_1068:
[----:B------:R-:W-:Y:S05]  /*27e0*/  BSYNC B0 ;  /* 0x0000000000007941 */ /* 0x000fea0003800000 */
.L_x_1067:
        /* <DEDUP_REMOVED lines=36> */
.L_x_1070:
[----:B------:R-:W-:Y:S05]  /*2a30*/  BSYNC B0 ;  /* 0x0000000000007941 */ /* 0x000fea0003800000 */
.L_x_1069:
        /* <DEDUP_REMOVED lines=37> */
.L_x_1072:
[----:B------:R-:W-:Y:S05]  /*2c90*/  BSYNC B0 ;  /* 0x0000000000007941 */ /* 0x000fea0003800000 */
.L_x_1071:
[----:B-1-3--:R-:W-:Y:S01]  /*2ca0*/  LDSM.16.M88.4 R12, [R206] ;  /* 0x00000000ce0c783b */ /* 0x00afe20000000200 */
[----:B------:R-:W-:Y:S01]  /*2cb0*/  R2P PR, R3, 0x6 ;  /* 0x0000000603007804 */ /* 0x000fe20000000000 */
[----:B------:R-:W-:Y:S01]  /*2cc0*/  IMAD.MOV.U32 R5, RZ, RZ, 0x10 ;  /* 0x00000010ff057424 */ /* 0x000fe200078e00ff */
[----:B------:R-:W-:Y:S01]  /*2cd0*/  LOP3.LUT P3, RZ, R0, 0x2, RZ, 0xc0, !PT ;  /* 0x0000000200ff7812 */ /* 0x000fe2000786c0ff */
[----:B------:R-:W1:Y:S01]  /*2ce0*/  LDSM.16.M88.4 R36, [R205+0x6000] ;  /* 0x00600000cd24783b */ /* 0x000e620000000200 */
[C---:B------:R-:W-:Y:S01]  /*2cf0*/  VIADD R3, R205.reuse, 0x6000 ;  /* 0x00006000cd037836 */ /* 0x040fe20000000000 */
[----:B------:R-:W-:Y:S01]  /*2d00*/  LOP3.LUT R82, R82, 0xffffffe0, RZ, 0xc0, !PT ;  /* 0xffffffe052527812 */ /* 0x000fe200078ec0ff */
[----:B------:R-:W-:Y:S01]  /*2d10*/  VIADD R203, R205, 0x6020 ;  /* 0x00006020cdcb7836 */ /* 0x000fe20000000000 */
[----:B------:R-:W3:Y:S01]  /*2d20*/  LDSM.16.M88.4 R28, [R205+0x6800] ;  /* 0x00680000cd1c783b */ /* 0x000ee20000000200 */
[----:B------:R-:W-:Y:S01]  /*2d30*/  SEL R5, R5, 0xfffffff0, !P3 ;  /* 0xfffffff005057807 */ /* 0x000fe20005800000 */
[----:B------:R-:W-:Y:S01]  /*2d40*/  ULDC UR5, c[0x0][0x39c] ;  /* 0x0000e70000057ab9 */ /* 0x000fe20000000800 */
[----:B------:R-:W-:Y:S01]  /*2d50*/  IMAD.IADD R82, R145, 0x1, -R82 ;  /* 0x0000000191527824 */ /* 0x000fe200078e0a52 */
[----:B------:R-:W4:Y:S02]  /*2d60*/  LDSM.16.M88.4 R20, [R205+0x7000] ;  /* 0x00700000cd14783b */ /* 0x000f240000000200 */
[----:B------:R-:W-:-:S02]  /*2d70*/  IMAD R204, R5, 0x2, R206 ;  /* 0x0000000205cc7824 */ /* 0x000fc400078e02ce */
[----:B------:R-:W4:Y:S01]  /*2d80*/  LDSM.16.M88.4 R16, [R205+0x7800] ;  /* 0x00780000cd10783b */ /* 0x000f220000000200 */
[----:B------:R-:W-:Y:S01]  /*2d90*/  @P1 VIADD R203, R3, 0xffffffe0 ;  /* 0xffffffe003cb1836 */ /* 0x000fe20000000000 */
[----:B------:R-:W-:Y:S01]  /*2da0*/  LOP3.LUT P1, RZ, R0, 0x4, RZ, 0xc0, !PT ;  /* 0x0000000400ff7812 */ /* 0x000fe2000782c0ff */
[----:B------:R-:W-:Y:S01]  /*2db0*/  IMAD.MOV.U32 R3, RZ, RZ, 0x20 ;  /* 0x00000020ff037424 */ /* 0x000fe200078e00ff */
[----:B--2---:R-:W-:Y:S01]  /*2dc0*/  LDSM.16.M88.4 R8, [R204] ;  /* 0x00000000cc08783b */ /* 0x004fe20000000200 */
[----:B------:R-:W-:Y:S01]  /*2dd0*/  IMAD.MOV.U32 R0, RZ, RZ, 0x40 ;  /* 0x00000040ff007424 */ /* 0x000fe200078e00ff */
[C---:B------:R-:W-:Y:S01]  /*2de0*/  IADD3 R189, R203.reuse, 0x3000, RZ ;  /* 0x00003000cbbd7810 */ /* 0x040fe20007ffe0ff */
[----:B------:R-:W-:Y:S01]  /*2df0*/  VIADD R195, R203, 0x800 ;  /* 0x00000800cbc37836 */ /* 0x000fe20000000000 */
[----:B------:R-:W2:Y:S01]  /*2e00*/  LDSM.16.M88.4 R44, [R203] ;  /* 0x00000000cb2c783b */ /* 0x000ea20000000200 */
[----:B------:R-:W-:Y:S01]  /*2e10*/  SEL R3, R3, 0xffffffe0, !P1 ;  /* 0xffffffe003037807 */ /* 0x000fe20004800000 */
[C---:B------:R-:W-:Y:S01]  /*2e20*/  VIADD R194, R203.reuse, 0x1000 ;  /* 0x00001000cbc27836 */ /* 0x040fe20000000000 */
[----:B------:R-:W-:Y:S01]  /*2e30*/  SEL R0, R0, 0xffffffc0, !P2 ;  /* 0xffffffc000007807 */ /* 0x000fe20005000000 */
[----:B------:R-:W2:Y:S01]  /*2e40*/  LDSM.16.M88.4 R60, [R203+0x800] ;  /* 0x00080000cb3c783b */ /* 0x000ea20000000200 */
[----:B------:R-:W-:-:S02]  /*2e50*/  VIADD R193, R203, 0x1800 ;  /* 0x00001800cbc17836 */ /* 0x000fc40000000000 */
[----:B------:R-:W-:Y:S01]  /*2e60*/  IMAD R202, R3, 0x2, R206 ;  /* 0x0000000203ca7824 */ /* 0x000fe200078e02ce */
[----:B------:R-:W2:Y:S01]  /*2e70*/  LDSM.16.M88.4 R56, [R203+0x1000] ;  /* 0x00100000cb38783b */ /* 0x000ea20000000200 */
[----:B------:R-:W-:Y:S01]  /*2e80*/  IADD3 R199, R205, R0, RZ ;  /* 0x00000000cdc77210 */ /* 0x000fe20007ffe0ff */
[----:B------:R-:W-:Y:S02]  /*2e90*/  IMAD R201, R3, 0x2, R204 ;  /* 0x0000000203c97824 */ /* 0x000fe400078e02cc */
[----:B------:R-:W2:Y:S01]  /*2ea0*/  LDSM.16.M88.4 R52, [R203+0x1800] ;  /* 0x00180000cb34783b */ /* 0x000ea20000000200 */
[----:B------:R-:W-:Y:S02]  /*2eb0*/  IMAD.IADD R192, R0, 0x1, R203 ;  /* 0x0000000100c07824 */ /* 0x000fe400078e02cb */
[----:B------:R-:W2:Y:S01]  /*2ec0*/  @P0 LDC R0, c[0x0][0x2e8] ;  /* 0x0000ba00ff000b82 */ /* 0x000ea20000000800 */
        /* <DEDUP_REMOVED lines=12> */
[----:B---3--:R-:W-:Y:S01]  /*2f90*/  HMMA.16816.F32.BF16 R32, R12, R28, RZ ;  /* 0x0000001c0c20723c */ /* 0x008fe200000418ff */
        /* <DEDUP_REMOVED lines=8> */
[C---:B--2---:R-:W-:Y:S06]  /*3020*/  HMMA.16816.F32.BF16 R40, R8.reuse, R44, R40 ;  /* 0x0000002c0828723c */ /* 0x044fec0000041828 */
        /* <DEDUP_REMOVED lines=99> */
[----:B---3--:R-:W-:Y:S06]  /*3660*/  HMMA.16816.F32.BF16 R64, R44, R50, R64 ;  /* 0x000000322c40723c */ /* 0x008fec0000041840 */
[----:B----4-:R-:W-:Y:S06]  /*3670*/  HMMA.16816.F32.BF16 R40, R76, R16, R40 ;  /* 0x000000104c28723c */ /* 0x010fec0000041828 */
[----:B------:R-:W-:Y:S01]  /*3680*/  HMMA.16816.F32.BF16 R68, R44, R48, R68 ;  /* 0x000000302c44723c */ /* 0x000fe20000041844 */
[----:B------:R-:W3:Y:S04]  /*3690*/  LDSM.16.M88.4 R48, [R199+0xb000] ;  /* 0x00b00000c730783b */ /* 0x000ee80000000200 */
[----:B------:R-:W4:Y:S01]  /*36a0*/  LDSM.16.M88.4 R44, [R199+0xb800] ;  /* 0x00b80000c72c783b */ /* 0x000f220000000200 */
[C---:B------:R-:W-:Y:S03]  /*36b0*/  HMMA.16816.F32.BF16 R36, R76.reuse, R18, R36 ;  /* 0x000000124c24723c */ /* 0x040fe60000041824 */
[----:B------:R-:W-:Y:S03]  /*36c0*/  LDSM.16.M88.4 R16, [R192+0x4000] ;  /* 0x00400000c010783b */ /* 0x000fe60000000200 */
[C---:B--2---:R-:W-:Y:S06]  /*36d0*/  HMMA.16816.F32.BF16 R32, R76.reuse, R8, R32 ;  /* 0x000000084c20723c */ /* 0x044fec0000041820 */
[C---:B------:R-:W-:Y:S01]  /*36e0*/  HMMA.16816.F32.BF16 R28, R76.reuse, R10, R28 ;  /* 0x0000000a4c1c723c */ /* 0x040fe2000004181c */
[----:B------:R-:W2:Y:S05]  /*36f0*/  LDSM.16.M88.4 R8, [R201+0x4000] ;  /* 0x00400000c908783b */ /* 0x000eaa0000000200 */
[C---:B------:R-:W-:Y:S06]  /*3700*/  HMMA.16816.F32.BF16 R24, R76.reuse, R12, R24 ;  /* 0x0000000c4c18723c */ /* 0x040fec0000041818 */
[C---:B------:R-:W-:Y:S01]  /*3710*/  HMMA.16816.F32.BF16 R20, R76.reuse, R14, R20 ;  /* 0x0000000e4c14723c */ /* 0x040fe20000041814 */
[----:B------:R-:W2:Y:S05]  /*3720*/  LDSM.16.M88.4 R12, [R192+0x4800] ;  /* 0x00480000c00c783b */ /* 0x000eaa0000000200 */
[----:B------:R-:W-:Y:S06]  /*3730*/  HMMA.16816.F32.BF16 R64, R76, R74, R64 ;  /* 0x0000004a4c40723c */ /* 0x000fec0000041840 */
[----:B-1----:R-:W-:Y:S06]  /*3740*/  HMMA.16816.F32.BF16 R40, R60, R56, R40 ;  /* 0x000000383c28723c */ /* 0x002fec0000041828 */
[----:B------:R-:W-:Y:S06]  /*3750*/  HMMA.16816.F32.BF16 R68, R76, R72, R68 ;  /* 0x000000484c44723c */ /* 0x000fec0000041844 */
[C---:B------:R-:W-:Y:S01]  /*3760*/  HMMA.16816.F32.BF16 R36, R60.reuse, R58, R36 ;  /* 0x0000003a3c24723c */ /* 0x040fe20000041824 */
[----:B------:R-:W1:Y:S05]  /*3770*/  LDSM.16.M88.4 R56, [R192+0x5000] ;  /* 0x00500000c038783b */ /* 0x000e6a0000000200 */
[C---:B------:R-:W-:Y:S06]  /*3780*/  HMMA.16816.F32.BF16 R32, R60.reuse, R52, R32 ;  /* 0x000000343c20723c */ /* 0x040fec0000041820 */
[----:B------:R-:W-:Y:S01]  /*3790*/  HMMA.16816.F32.BF16 R52, R60, R54, R28 ;  /* 0x000000363c34723c */ /* 0x000fe2000004181c */
[----:B------:R-:W1:Y:S01]  /*37a0*/  LDSM.16.M88.4 R28, [R192+0x5800] ;  /* 0x00580000c01c783b */ /* 0x000e620000000200 */
[----:B------:R-:W-:-:S04]  /*37b0*/  DEPBAR.LE SB0, 0x0 ;  /* 0x000080000000791a */ /* 0x000fc80000000000 */
[C---:B---3--:R-:W-:Y:S06]  /*37c0*/  HMMA.16816.F32.BF16 R20, R60.reuse, R50, R20 ;  /* 0x000000323c14723c */ /* 0x048fec0000041814 */
[----:B----4-:R-:W-:Y:S06]  /*37d0*/  HMMA.16816.F32.BF16 R64, R60, R46, R64 ;  /* 0x0000002e3c40723c */ /* 0x010fec0000041840 */
[----:B--2---:R-:W-:Y:S06]  /*37e0*/  HMMA.16816.F32.BF16 R40, R8, R16, R40 ;  /* 0x000000100828723c */ /* 0x004fec0000041828 */
[C---:B------:R-:W-:Y:S06]  /*37f0*/  HMMA.16816.F32.BF16 R24, R60.reuse, R48, R24 ;  /* 0x000000303c18723c */ /* 0x040fec0000041818 */
[----:B------:R-:W-:Y:S06]  /*3800*/  HMMA.16816.F32.BF16 R68, R60, R44, R68 ;  /* 0x0000002c3c44723c */ /* 0x000fec0000041844 */
[C---:B------:R-:W-:Y:S06]  /*3810*/  HMMA.16816.F32.BF16 R32, R8.reuse, R12, R32 ;  /* 0x0000000c0820723c */ /* 0x040fec0000041820 */
[----:B------:R-:W-:Y:S01]  /*3820*/  HMMA.16816.F32.BF16 R52, R8, R14, R52 ;  /* 0x0000000e0834723c */ /* 0x000fe20000041834 */
[----:B------:R-:W-:Y:S01]  /*3830*/  SHF.R.S32.HI R13, RZ, 0x1f, R82 ;  /* 0x0000001fff0d7819 */ /* 0x000fe20000011452 */
[----:B------:R-:W-:Y:S01]  /*3840*/  FMUL.FTZ R40, R40, UR5 ;  /* 0x0000000528287c20 */ /* 0x000fe20008410000 */
[----:B------:R-:W-:-:S02]  /*3850*/  FMUL.FTZ R43, R43, UR5 ;  /* 0x000000052b2b7c20 */ /* 0x000fc40008410000 */
[----:B------:R-:W-:Y:S01]  /*3860*/  LEA.HI R82, R13, R82, RZ, 0x2 ;  /* 0x000000520d527211 */ /* 0x000fe200078f10ff */
[----:B------:R-:W-:Y:S01]  /*3870*/  HMMA.16816.F32.BF16 R36, R8, R18, R36 ;  /* 0x000000120824723c */ /* 0x000fe20000041824 */
[----:B------:R-:W-:Y:S01]  /*3880*/  IMAD.SHL.U32 R15, R145, 0x2, RZ ;  /* 0x00000002910f7824 */ /* 0x000fe200078e00ff */
[----:B------:R2:W3:Y:S01]  /*3890*/  @P0 MUFU.RCP R13, R0 ;  /* 0x00000000000d0308 */ /* 0x0004e20000001000 */
[----:B------:R-:W-:-:S03]  /*38a0*/  SHF.R.S32.HI R82, RZ, 0x2, R82 ;  /* 0x00000002ff527819 */ /* 0x000fc60000011452 */
[----:B------:R-:W-:Y:S01]  /*38b0*/  LOP3.LUT R15, R15, 0x6, RZ, 0xc0, !PT ;  /* 0x000000060f0f7812 */ /* 0x000fe200078ec0ff */
[----:B-1----:R-:W-:Y:S01]  /*38c0*/  HMMA.16816.F32.BF16 R20, R8, R58, R20 ;  /* 0x0000003a0814723c */ /* 0x002fe20000041814 */
[----:B------:R-:W-:-:S03]  /*38d0*/  IMAD R144, R81, 0x10, R82 ;  /* 0x0000001051907824 */ /* 0x000fc600078e0252 */
[----:B------:R-:W-:Y:S02]  /*38e0*/  IMAD R80, R80, 0x40, R15 ;  /* 0x0000004050507824 */ /* 0x000fe400078e020f */
[----:B------:R-:W-:Y:S01]  /*38f0*/  FMUL.FTZ R33, R33, UR5 ;  /* 0x0000000521217c20 */ /* 0x000fe20008410000 */
[----:B------:R-:W-:Y:S01]  /*3900*/  IMAD.IADD R144, R83, 0x1, R144 ;  /* 0x0000000153907824 */ /* 0x000fe200078e0290 */
[C---:B------:R-:W-:Y:S01]  /*3910*/  HMMA.16816.F32.BF16 R64, R8.reuse, R30, R64 ;  /* 0x0000001e0840723c */ /* 0x040fe20000041840 */
[----:B------:R-:W-:Y:S01]  /*3920*/  FMUL.FTZ R32, R32, UR5 ;  /* 0x0000000520207c20 */ /* 0x000fe20008410000 */
[----:B------:R-:W-:Y:S01]  /*3930*/  IADD3 R18, R80, 0x1, RZ ;  /* 0x0000000150127810 */ /* 0x000fe20007ffe0ff */
[----:B------:R-:W-:Y:S01]  /*3940*/  FMUL.FTZ R15, R42, UR5 ;  /* 0x000000052a0f7c20 */ /* 0x000fe20008410000 */
[----:B------:R-:W-:Y:S01]  /*3950*/  FMUL.FTZ R52, R52, UR5 ;  /* 0x0000000534347c20 */ /* 0x000fe20008410000 */
[----:B--2---:R-:W-:Y:S01]  /*3960*/  IMAD.MOV.U32 R0, RZ, RZ, RZ ;  /* 0x000000ffff007224 */ /* 0x004fe200078e00ff */
[C---:B------:R-:W-:Y:S01]  /*3970*/  HMMA.16816.F32.BF16 R24, R8.reuse, R56, R24 ;  /* 0x000000380818723c */ /* 0x040fe20000041818 */
[----:B------:R-:W-:Y:S01]  /*3980*/  FMUL.FTZ R31, R41, UR5 ;  /* 0x00000005291f7c20 */ /* 0x000fe20008410000 */
[----:B---3-5:R-:W-:Y:S01]  /*3990*/  @P0 FMUL.FTZ R0, R6, R13 ;  /* 0x0000000d06000220 */ /* 0x028fe20000410000 */
[----:B------:R-:W-:Y:S01]  /*39a0*/  MUFU.TANH R33, R33 ;  /* 0x0000002100217308 */ /* 0x000fe20000002400 */
[----:B------:R-:W-:Y:S01]  /*39b0*/  FMUL.FTZ R36, R36, UR5 ;  /* 0x0000000524247c20 */ /* 0x000fe20008410000 */
[----:B------:R-:W-:Y:S01]  /*39c0*/  FMUL.FTZ R38, R38, UR5 ;  /* 0x0000000526267c20 */ /* 0x000fe20008410000 */
[----:B------:R-:W-:Y:S01]  /*39d0*/  HMMA.16816.F32.BF16 R68, R8, R28, R68 ;  /* 0x0000001c0844723c */ /* 0x000fe20000041844 */
[----:B------:R-:W-:-:S02]  /*39e0*/  VIADD R16, R80, 0x8 ;  /* 0x0000000850107836 */ /* 0x000fc40000000000 */
[----:B------:R-:W-:Y:S01]  /*39f0*/  FMUL.FTZ R37, R37, UR5 ;  /* 0x0000000525257c20 */ /* 0x000fe20008410000 */
[----:B------:R-:W-:Y:S01]  /*3a00*/  VIADD R42, R80, 0x9 ;  /* 0x00000009502a7836 */ /* 0x000fe20000000000 */
[-C--:B------:R-:W-:Y:S01]  /*3a10*/  ISETP.GE.AND P0, PT, R18, R135.reuse, PT ;  /* 0x000000871200720c */ /* 0x080fe20003f06270 */
[----:B------:R1:W2:Y:S01]  /*3a20*/  MUFU.TANH R11, R40 ;  /* 0x00000028000b7308 */ /* 0x0002a20000002400 */
[----:B------:R-:W-:Y:S01]  /*3a30*/  FMUL.FTZ R19, R23, UR5 ;  /* 0x0000000517137c20 */ /* 0x000fe20008410000 */
[----:B------:R-:W-:Y:S01]  /*3a40*/  IADD3 R29, R135, R144, -R224 ;  /* 0x00000090871d7210 */ /* 0x000fe20007ffe8e0 */
[----:B------:R-:W-:Y:S01]  /*3a50*/  FMUL.FTZ R9, R39, UR5 ;  /* 0x0000000527097c20 */ /* 0x000fe20008410000 */
[----:B------:R-:W-:Y:S01]  /*3a60*/  FMUL.FTZ R39, R21, UR5 ;  /* 0x0000000515277c20 */ /* 0x000fe20008410000 */
[----:B------:R-:W-:Y:S01]  /*3a70*/  FMUL.FTZ R21, R22, UR5 ;  /* 0x0000000516157c20 */ /* 0x000fe20008410000 */
[----:B------:R-:W-:Y:S01]  /*3a80*/  IADD3 R28, R80, 0x11, RZ ;  /* 0x00000011501c7810 */ /* 0x000fe20007ffe0ff */
[C---:B------:R-:W-:Y:S01]  /*3a90*/  IMAD.IADD R8, R29.reuse, 0x1, -R80 ;  /* 0x000000011d087824 */ /* 0x040fe200078e0a50 */
[----:B------:R-:W3:Y:S01]  /*3aa0*/  MUFU.TANH R31, R31 ;  /* 0x0000001f001f7308 */ /* 0x000ee20000002400 */
[----:B------:R-:W-:Y:S01]  /*3ab0*/  IMAD.IADD R10, R29, 0x1, -R18 ;  /* 0x000000011d0a7824 */ /* 0x000fe200078e0a12 */
[-C--:B------:R-:W-:Y:S01]  /*3ac0*/  ISETP.GE.AND P5, PT, R16, R135.reuse, PT ;  /* 0x000000871000720c */ /* 0x080fe20003fa6270 */
[----:B------:R-:W-:Y:S01]  /*3ad0*/  VIADD R22, R80, 0x18 ;  /* 0x0000001850167836 */ /* 0x000fe20000000000 */
[----:B------:R-:W-:Y:S01]  /*3ae0*/  IABS R8, R8 ;  /* 0x0000000800087213 */ /* 0x000fe20000000000 */
[----:B------:R-:W-:Y:S01]  /*3af0*/  FMUL.FTZ R17, R27, UR5 ;  /* 0x000000051b117c20 */ /* 0x000fe20008410000 */
[----:B------:R-:W-:Y:S01]  /*3b00*/  IABS R10, R10 ;  /* 0x0000000a000a7213 */ /* 0x000fe20000000000 */
[----:B------:R-:W-:Y:S01]  /*3b10*/  FMUL.FTZ R24, R24, UR5 ;  /* 0x0000000518187c20 */ /* 0x000fe20008410000 */
[----:B------:R-:W-:Y:S01]  /*3b20*/  I2FP.F32.S32 R8, R8 ;  /* 0x0000000800087245 */ /* 0x000fe20000201400 */
[----:B------:R4:W-:Y:S01]  /*3b30*/  MUFU.TANH R41, R36 ;  /* 0x0000002400297308 */ /* 0x0009e20000002400 */
[----:B------:R-:W-:Y:S01]  /*3b40*/  I2FP.F32.S32 R6, R10 ;  /* 0x0000000a00067245 */ /* 0x000fe20000201400 */
[C---:B------:R-:W-:Y:S01]  /*3b50*/  IMAD.IADD R10, R29.reuse, 0x1, -R28 ;  /* 0x000000011d0a7824 */ /* 0x040fe200078e0a1c */
[----:B-1----:R-:W-:Y:S01]  /*3b60*/  IADD3 R40, R80, 0x20, RZ ;  /* 0x0000002050287810 */ /* 0x002fe20007ffe0ff */
[----:B--2---:R-:W-:Y:S01]  /*3b70*/  FFMA.FTZ R13, R8, -R0, R11 ;  /* 0x80000000080d7223 */ /* 0x004fe2000001000b */
[C---:B------:R-:W-:Y:S01]  /*3b80*/  IMAD.IADD R8, R29.reuse, 0x1, -R22 ;  /* 0x000000011d087824 */ /* 0x040fe200078e0a16 */
[----:B------:R-:W-:Y:S01]  /*3b90*/  ISETP.GE.AND P6, PT, R42, R135, PT ;  /* 0x000000872a00720c */ /* 0x000fe20003fc6270 */
[----:B------:R-:W-:-:S02]  /*3ba0*/  IMAD.IADD R30, R29, 0x1, -R16 ;  /* 0x000000011d1e7824 */ /* 0x000fc400078e0a10 */
[----:B---3--:R-:W-:Y:S01]  /*3bb0*/  FFMA.FTZ R11, R6, -R0, R31 ;  /* 0x80000000060b7223 */ /* 0x008fe2000001001f */
[----:B------:R-:W-:Y:S01]  /*3bc0*/  MUFU.TANH R27, R32 ;  /* 0x00000020001b7308 */ /* 0x000fe20000002400 */
[----:B------:R-:W-:Y:S01]  /*3bd0*/  IABS R10, R10 ;  /* 0x0000000a000a7213 */ /* 0x000fe20000000000 */
[----:B------:R-:W-:Y:S01]  /*3be0*/  IMAD.IADD R14, R29, 0x1, -R42 ;  /* 0x000000011d0e7824 */ /* 0x000fe200078e0a2a */
[----:B------:R-:W-:Y:S01]  /*3bf0*/  IABS R8, R8 ;  /* 0x0000000800087213 */ /* 0x000fe20000000000 */
[----:B------:R-:W-:Y:S01]  /*3c00*/  FMUL.FTZ R26, R26, UR5 ;  /* 0x000000051a1a7c20 */ /* 0x000fe20008410000 */
[----:B------:R-:W-:Y:S01]  /*3c10*/  I2FP.F32.S32 R10, R10 ;  /* 0x0000000a000a7245 */ /* 0x000fe20000201400 */
[----:B------:R-:W-:Y:S01]  /*3c20*/  FMUL.FTZ R53, R53, UR5 ;  /* 0x0000000535357c20 */ /* 0x000fe20008410000 */
[----:B------:R-:W-:Y:S01]  /*3c30*/  I2FP.F32.S32 R8, R8 ;  /* 0x0000000800087245 */ /* 0x000fe20000201400 */
[----:B------:R-:W1:Y:S01]  /*3c40*/  MUFU.TANH R31, R52 ;  /* 0x00000034001f7308 */ /* 0x000e620000002400 */
[----:B----4-:R-:W-:-:S02]  /*3c50*/  VIADD R36, R80, 0x10 ;  /* 0x0000001050247836 */ /* 0x010fc40000000000 */
[----:B------:R-:W-:Y:S01]  /*3c60*/  FFMA.FTZ R10, R10, -R0, R33 ;  /* 0x800000000a0a7223 */ /* 0x000fe20000010021 */
[----:B------:R-:W-:Y:S01]  /*3c70*/  FMUL.FTZ R55, R55, UR5 ;  /* 0x0000000537377c20 */ /* 0x000fe20008410000 */
[----:B------:R-:W-:Y:S01]  /*3c80*/  FMUL.FTZ R54, R54, UR5 ;  /* 0x0000000536367c20 */ /* 0x000fe20008410000 */
[----:B------:R-:W-:Y:S01]  /*3c90*/  IMAD.IADD R12, R29, 0x1, -R36 ;  /* 0x000000011d0c7824 */ /* 0x000fe200078e0a24 */
[----:B------:R-:W-:Y:S01]  /*3ca0*/  IABS R14, R14 ;  /* 0x0000000e000e7213 */ /* 0x000fe20000000000 */
[----:B------:R-:W-:Y:S01]  /*3cb0*/  FMUL.FTZ R34, R34, UR5 ;  /* 0x0000000522227c20 */ /* 0x000fe20008410000 */
[----:B------:R2:W-:Y:S01]  /*3cc0*/  MUFU.TANH R23, R43 ;  /* 0x0000002b00177308 */ /* 0x0005e20000002400 */
[----:B------:R-:W-:Y:S01]  /*3cd0*/  FMUL.FTZ R35, R35, UR5 ;  /* 0x0000000523237c20 */ /* 0x000fe20008410000 */
[----:B------:R-:W-:Y:S01]  /*3ce0*/  IABS R12, R12 ;  /* 0x0000000c000c7213 */ /* 0x000fe20000000000 */
[----:B------:R-:W-:Y:S01]  /*3cf0*/  FMUL.FTZ R45, R20, UR5 ;  /* 0x00000005142d7c20 */ /* 0x000fe20008410000 */
[----:B------:R-:W-:Y:S01]  /*3d00*/  VIADD R20, R80, 0x19 ;  /* 0x0000001950147836 */ /* 0x000fe20000000000 */
[----:B------:R-:W-:Y:S01]  /*3d10*/  I2FP.F32.S32 R14, R14 ;  /* 0x0000000e000e7245 */ /* 0x000fe20000201400 */
[----:B------:R-:W-:Y:S01]  /*3d20*/  FMUL.FTZ R25, R25, UR5 ;  /* 0x0000000519197c20 */ /* 0x000fe20008410000 */
[----:B------:R-:W-:Y:S01]  /*3d30*/  I2FP.F32.S32 R12, R12 ;  /* 0x0000000c000c7245 */ /* 0x000fe20000201400 */
[----:B------:R3:W-:Y:S01]  /*3d40*/  MUFU.TANH R33, R38 ;  /* 0x0000002600217308 */ /* 0x0007e20000002400 */
[----:B-1----:R-:W-:Y:S01]  /*3d50*/  FFMA.FTZ R8, R8, -R0, R31 ;  /* 0x8000000008087223 */ /* 0x002fe2000001001f */
[----:B------:R-:W-:Y:S01]  /*3d60*/  ISETP.GE.AND P1, PT, R80, R135, PT ;  /* 0x000000875000720c */ /* 0x000fe20003f26270 */
[----:B------:R-:W-:-:S02]  /*3d70*/  IMAD.IADD R6, R29, 0x1, -R20 ;  /* 0x000000011d067824 */ /* 0x000fc400078e0a14 */
[----:B------:R-:W-:Y:S01]  /*3d80*/  FFMA.FTZ R12, R12, -R0, R27 ;  /* 0x800000000c0c7223 */ /* 0x000fe2000001001b */
[C---:B------:R-:W-:Y:S01]  /*3d90*/  IMAD.IADD R27, R29.reuse, 0x1, -R40 ;  /* 0x000000011d1b7824 */ /* 0x040fe200078e0a28 */
[----:B------:R-:W-:Y:S01]  /*3da0*/  ISETP.GE.AND P3, PT, R28, R135, PT ;  /* 0x000000871c00720c */ /* 0x000fe20003f66270 */
[C---:B------:R-:W-:Y:S01]  /*3db0*/  VIADD R46, R80.reuse, 0x21 ;  /* 0x00000021502e7836 */ /* 0x040fe20000000000 */
[----:B------:R-:W1:Y:S01]  /*3dc0*/  MUFU.TANH R31, R24 ;  /* 0x00000018001f7308 */ /* 0x000e620000002400 */
[----:B--2---:R-:W-:Y:S01]  /*3dd0*/  VIADD R43, R29, 0x8 ;  /* 0x000000081d2b7836 */ /* 0x004fe20000000000 */
[----:B------:R-:W-:Y:S01]  /*3de0*/  IABS R27, R27 ;  /* 0x0000001b001b7213 */ /* 0x000fe20000000000 */
[----:B------:R-:W-:Y:S01]  /*3df0*/  VIADD R44, R80, 0x29 ;  /* 0x00000029502c7836 */ /* 0x000fe20000000000 */
[----:B------:R-:W-:Y:S01]  /*3e00*/  IABS R30, R30 ;  /* 0x0000001e001e7213 */ /* 0x000fe20000000000 */
[C---:B------:R-:W-:Y:S01]  /*3e10*/  IMAD.IADD R18, R43.reuse, 0x1, -R18 ;  /* 0x000000012b127824 */ /* 0x040fe200078e0a12 */
[----:B------:R-:W-:Y:S01]  /*3e20*/  I2FP.F32.S32 R162, R27 ;  /* 0x0000001b00a27245 */ /* 0x000fe20000201400 */
[C---:B------:R-:W-:Y:S01]  /*3e30*/  IMAD.IADD R16, R43.reuse, 0x1, -R16 ;  /* 0x000000012b107824 */ /* 0x040fe200078e0a10 */
[----:B------:R-:W2:Y:S01]  /*3e40*/  MUFU.TANH R9, R9 ;  /* 0x0000000900097308 */ /* 0x000ea20000002400 */
[C---:B------:R-:W-:Y:S01]  /*3e50*/  IMAD.IADD R42, R43.reuse, 0x1, -R42 ;  /* 0x000000012b2a7824 */ /* 0x040fe200078e0a2a */
[----:B------:R-:W-:Y:S01]  /*3e60*/  IABS R18, R18 ;  /* 0x0000001200127213 */ /* 0x000fe20000000000 */
[----:B------:R-:W-:Y:S01]  /*3e70*/  IMAD.IADD R32, R43, 0x1, -R80 ;  /* 0x000000012b207824 */ /* 0x000fe200078e0a50 */
[----:B------:R-:W-:Y:S01]  /*3e80*/  IABS R16, R16 ;  /* 0x0000001000107213 */ /* 0x000fe20000000000 */
[----:B---3--:R-:W-:Y:S01]  /*3e90*/  IMAD.IADD R38, R29, 0x1, -R44 ;  /* 0x000000011d267824 */ /* 0x008fe200078e0a2c */
[----:B------:R-:W-:Y:S01]  /*3ea0*/  IABS R42, R42 ;  /* 0x0000002a002a7213 */ /* 0x000fe20000000000 */
[----:B------:R-:W-:Y:S01]  /*3eb0*/  FMUL.FTZ R71, R71, UR5 ;  /* 0x0000000547477c20 */ /* 0x000fe20008410000 */
[----:B------:R-:W3:Y:S01]  /*3ec0*/  MUFU.TANH R15, R15 ;  /* 0x0000000f000f7308 */ /* 0x000ee20000002400 */
[----:B------:R-:W-:Y:S01]  /*3ed0*/  IABS R32, R32 ;  /* 0x0000002000207213 */ /* 0x000fe20000000000 */
[----:B-1----:R-:W-:Y:S01]  /*3ee0*/  FFMA.FTZ R162, R162, -R0, R31 ;  /* 0x80000000a2a27223 */ /* 0x002fe2000001001f */
[----:B------:R-:W-:Y:S01]  /*3ef0*/  I2FP.F32.S32 R18, R18 ;  /* 0x0000001200127245 */ /* 0x000fe20000201400 */
[----:B------:R-:W-:Y:S01]  /*3f00*/  IMAD.IADD R24, R43, 0x1, -R36 ;  /* 0x000000012b187824 */ /* 0x000fe200078e0a24 */
[----:B------:R-:W-:Y:S01]  /*3f10*/  I2FP.F32.S32 R16, R16 ;  /* 0x0000001000107245 */ /* 0x000fe20000201400 */
[----:B------:R-:W-:Y:S01]  /*3f20*/  FMUL.FTZ R65, R65, UR5 ;  /* 0x0000000541417c20 */ /* 0x000fe20008410000 */
[----:B------:R-:W-:Y:S01]  /*3f30*/  I2FP.F32.S32 R42, R42 ;  /* 0x0000002a002a7245 */ /* 0x000fe20000201400 */
[----:B------:R-:W1:Y:S01]  /*3f40*/  MUFU.TANH R37, R37 ;  /* 0x0000002500257308 */ /* 0x000e620000002400 */
[----:B------:R-:W-:Y:S01]  /*3f50*/  I2FP.F32.S32 R32, R32 ;  /* 0x0000002000207245 */ /* 0x000fe20000201400 */
[-C--:B------:R-:W-:Y:S01]  /*3f60*/  FFMA.FTZ R18, R18, -R0.reuse, R23 ;  /* 0x8000000012127223 */ /* 0x080fe20000010017 */
[-C--:B------:R-:W-:Y:S01]  /*3f70*/  FFMA.FTZ R33, R16, -R0.reuse, R33 ;  /* 0x8000000010217223 */ /* 0x080fe20000010021 */
[-C--:B--2---:R-:W-:Y:S01]  /*3f80*/  FFMA.FTZ R31, R42, -R0.reuse, R9 ;  /* 0x800000002a1f7223 */ /* 0x084fe20000010009 */
[----:B------:R-:W-:Y:S01]  /*3f90*/  IMAD.IADD R16, R43, 0x1, -R40 ;  /* 0x000000012b107824 */ /* 0x000fe200078e0a28 */
[----:B------:R-:W-:Y:S01]  /*3fa0*/  IADD3 R28, -R28, R43, RZ ;  /* 0x0000002b1c1c7210 */ /* 0x000fe20007ffe1ff */
[----:B------:R-:W-:Y:S01]  /*3fb0*/  IMAD.IADD R42, R29, 0x1, -R46 ;  /* 0x000000011d2a7824 */ /* 0x000fe200078e0a2e */
[----:B------:R-:W2:Y:S01]  /*3fc0*/  MUFU.TANH R183, R26 ;  /* 0x0000001a00b77308 */ /* 0x000ea20000002400 */
[----:B---3--:R-:W-:Y:S01]  /*3fd0*/  FFMA.FTZ R15, R32, -R0, R15 ;  /* 0x80000000200f7223 */ /* 0x008fe2000001000f */
[----:B------:R-:W-:Y:S01]  /*3fe0*/  FSEL R32, R11, -INF , !P0 ;  /* 0xff8000000b207808 */ /* 0x000fe20004000000 */
[C---:B------:R-:W-:Y:S01]  /*3ff0*/  IMAD.IADD R11, R43.reuse, 0x1, -R22 ;  /* 0x000000012b0b7824 */ /* 0x040fe200078e0a16 */
[----:B------:R-:W-:Y:S01]  /*4000*/  IABS R16, R16 ;  /* 0x0000001000107213 */ /* 0x000fe20000000000 */
[----:B------:R-:W-:Y:S01]  /*4010*/  IMAD.IADD R23, R43, 0x1, -R44 ;  /* 0x000000012b177824 */ /* 0x000fe200078e0a2c */
[----:B------:R-:W-:Y:S01]  /*4020*/  ISETP.GE.AND P2, PT, R22, R135, PT ;  /* 0x000000871600720c */ /* 0x000fe20003f46270 */
[----:B------:R-:W-:Y:S01]  /*4030*/  FMUL.FTZ R67, R67, UR5 ;  /* 0x0000000543437c20 */ /* 0x000fe20008410000 */
[----:B------:R-:W-:Y:S01]  /*4040*/  MUFU.TANH R9, R54 ;  /* 0x0000003600097308 */ /* 0x000fe20000002400 */
[----:B-1----:R-:W-:Y:S01]  /*4050*/  FFMA.FTZ R14, R14, -R0, R37 ;  /* 0x800000000e0e7223 */ /* 0x002fe20000010025 */
[----:B------:R-:W-:Y:S01]  /*4060*/  FSEL R37, R15, -INF , !P1 ;  /* 0xff8000000f257808 */ /* 0x000fe20004800000 */
[----:B------:R-:W-:Y:S01]  /*4070*/  FMUL.FTZ R70, R70, UR5 ;  /* 0x0000000546467c20 */ /* 0x000fe20008410000 */
[----:B------:R-:W-:Y:S01]  /*4080*/  I2FP.F32.S32 R16, R16 ;  /* 0x0000001000107245 */ /* 0x000fe20000201400 */
[----:B------:R-:W-:Y:S01]  /*4090*/  FMUL.FTZ R64, R64, UR5 ;  /* 0x0000000540407c20 */ /* 0x000fe20008410000 */
[----:B------:R-:W-:Y:S01]  /*40a0*/  IABS R6, R6 ;  /* 0x0000000600067213 */ /* 0x000fe20000000000 */
[----:B------:R-:W-:Y:S01]  /*40b0*/  FMUL.FTZ R66, R66, UR5 ;  /* 0x0000000542427c20 */ /* 0x000fe20008410000 */
[----:B------:R-:W1:Y:S01]  /*40c0*/  MUFU.TANH R53, R53 ;  /* 0x0000003500357308 */ /* 0x000e620000002400 */
[----:B------:R-:W-:Y:S01]  /*40d0*/  IABS R24, R24 ;  /* 0x0000001800187213 */ /* 0x000fe20000000000 */
[----:B--2---:R-:W-:Y:S01]  /*40e0*/  FFMA.FTZ R183, R16, -R0, R183 ;  /* 0x8000000010b77223 */ /* 0x004fe200000100b7 */
[----:B------:R-:W-:Y:S01]  /*40f0*/  IABS R22, R28 ;  /* 0x0000001c00167213 */ /* 0x000fe20000000000 */
[----:B------:R-:W-:Y:S01]  /*4100*/  VIADD R16, R80, 0x39 ;  /* 0x0000003950107836 */ /* 0x000fe20000000000 */
[----:B------:R-:W-:-:S02]  /*4110*/  I2FP.F32.S32 R30, R30 ;  /* 0x0000001e001e7245 */ /* 0x000fc40000201400 */
[----:B------:R-:W-:Y:S01]  /*4120*/  I2FP.F32.S32 R6, R6 ;  /* 0x0000000600067245 */ /* 0x000fe20000201400 */
[----:B------:R2:W3:Y:S01]  /*4130*/  MUFU.TANH R27, R34 ;  /* 0x00000022001b7308 */ /* 0x0004e20000002400 */
[----:B------:R-:W-:Y:S01]  /*4140*/  I2FP.F32.S32 R24, R24 ;  /* 0x0000001800187245 */ /* 0x000fe20000201400 */
[----:B------:R-:W-:Y:S01]  /*4150*/  FFMA.FTZ R30, R30, -R0, R41 ;  /* 0x800000001e1e7223 */ /* 0x000fe20000010029 */
[----:B------:R-:W-:Y:S01]  /*4160*/  I2FP.F32.S32 R22, R22 ;  /* 0x0000001600167245 */ /* 0x000fe20000201400 */
[----:B------:R-:W-:Y:S01]  /*4170*/  IMAD.IADD R26, R29, 0x1, -R16 ;  /* 0x000000011d1a7824 */ /* 0x000fe200078e0a10 */
[----:B------:R-:W-:Y:S02]  /*4180*/  ISETP.GE.AND P4, PT, R36, R135, PT ;  /* 0x000000872400720c */ /* 0x000fe40003f86270 */
[----:B------:R-:W-:Y:S01]  /*4190*/  FSEL R14, R14, -INF , !P6 ;  /* 0xff8000000e0e7808 */ /* 0x000fe20007000000 */
[----:B------:R4:W4:Y:S01]  /*41a0*/  MUFU.TANH R47, R35 ;  /* 0x00000023002f7308 */ /* 0x0009220000002400 */
[----:B-1----:R-:W-:Y:S01]  /*41b0*/  FFMA.FTZ R6, R6, -R0, R53 ;  /* 0x8000000006067223 */ /* 0x002fe20000010035 */
[----:B------:R-:W-:-:S02]  /*41c0*/  FSEL R31, R31, -INF , !P6 ;  /* 0xff8000001f1f7808 */ /* 0x000fc40007000000 */
[----:B------:R-:W-:Y:S02]  /*41d0*/  FSEL R10, R10, -INF , !P3 ;  /* 0xff8000000a0a7808 */ /* 0x000fe40005800000 */
[----:B------:R-:W-:Y:S02]  /*41e0*/  FSEL R8, R8, -INF , !P2 ;  /* 0xff80000008087808 */ /* 0x000fe40005000000 */
[----:B------:R-:W1:Y:S01]  /*41f0*/  MUFU.TANH R55, R55 ;  /* 0x0000003700377308 */ /* 0x000e620000002400 */
[----:B--2---:R-:W-:Y:S01]  /*4200*/  FSEL R34, R13, -INF , !P1 ;  /* 0xff8000000d227808 */ /* 0x004fe20004800000 */
[----:B---3--:R-:W-:Y:S01]  /*4210*/  FFMA.FTZ R15, R24, -R0, R27 ;  /* 0x80000000180f7223 */ /* 0x008fe2000001001b */
[----:B------:R-:W-:Y:S01]  /*4220*/  ISETP.GE.AND P1, PT, R20, R135, PT ;  /* 0x000000871400720c */ /* 0x000fe20003f26270 */
[----:B------:R-:W-:Y:S01]  /*4230*/  VIADD R24, R80, 0x28 ;  /* 0x0000002850187836 */ /* 0x000fe20000000000 */
[----:B------:R-:W-:Y:S02]  /*4240*/  IABS R26, R26 ;  /* 0x0000001a001a7213 */ /* 0x000fe40000000000 */
[----:B------:R-:W-:Y:S01]  /*4250*/  FSEL R6, R6, -INF , !P1 ;  /* 0xff80000006067808 */ /* 0x000fe20004800000 */
[----:B------:R2:W3:Y:S01]  /*4260*/  MUFU.TANH R41, R25 ;  /* 0x0000001900297308 */ /* 0x0004e20000002400 */
[----:B----4-:R-:W-:Y:S01]  /*4270*/  FSEL R35, R18, -INF , !P0 ;  /* 0xff80000012237808 */ /* 0x010fe20004000000 */
[----:B------:R-:W-:Y:S01]  /*4280*/  IMAD.IADD R18, R43, 0x1, -R20 ;  /* 0x000000012b127824 */ /* 0x000fe200078e0a14 */
[----:B------:R-:W-:Y:S01]  /*4290*/  IABS R20, R11 ;  /* 0x0000000b00147213 */ /* 0x000fe20000000000 */
[----:B------:R-:W-:Y:S01]  /*42a0*/  FFMA.FTZ R13, R22, -R0, R47 ;  /* 0x80000000160d7223 */ /* 0x000fe2000001002f */
[----:B------:R-:W-:Y:S01]  /*42b0*/  ISETP.GE.AND P0, PT, R40, R135, PT ;  /* 0x000000872800720c */ /* 0x000fe20003f06270 */
[----:B------:R-:W-:Y:S01]  /*42c0*/  VIADD R22, R80, 0x30 ;  /* 0x0000003050167836 */ /* 0x000fe20000000000 */
[----:B------:R-:W-:Y:S01]  /*42d0*/  IABS R18, R18 ;  /* 0x0000001200127213 */ /* 0x000fe20000000000 */
[----:B------:R-:W4:Y:S01]  /*42e0*/  MUFU.TANH R17, R17 ;  /* 0x0000001100117308 */ /* 0x000f220000002400 */
[----:B------:R-:W-:Y:S01]  /*42f0*/  I2FP.F32.S32 R20, R20 ;  /* 0x0000001400147245 */ /* 0x000fe20000201400 */
[C---:B------:R-:W-:Y:S01]  /*4300*/  IMAD.IADD R40, R29.reuse, 0x1, -R24 ;  /* 0x000000011d287824 */ /* 0x040fe200078e0a18 */
[----:B------:R-:W-:Y:S01]  /*4310*/  I2FP.F32.S32 R18, R18 ;  /* 0x0000001200127245 */ /* 0x000fe20000201400 */
[----:B------:R-:W-:Y:S01]  /*4320*/  IMAD.IADD R36, R29, 0x1, -R22 ;  /* 0x000000011d247824 */ /* 0x000fe200078e0a16 */
[----:B------:R-:W-:Y:S01]  /*4330*/  FSEL R13, R13, -INF , !P3 ;  /* 0xff8000000d0d7808 */ /* 0x000fe20005800000 */
[-C--:B------:R-:W-:Y:S01]  /*4340*/  FFMA.FTZ R11, R20, -R0.reuse, R9 ;  /* 0x80000000140b7223 */ /* 0x080fe20000010009 */
[----:B------:R-:W-:Y:S01]  /*4350*/  IADD3 R20, R80, 0x31, RZ ;  /* 0x0000003150147810 */ /* 0x000fe20007ffe0ff */
[----:B-1----:R-:W-:Y:S01]  /*4360*/  FFMA.FTZ R9, R18, -R0, R55 ;  /* 0x8000000012097223 */ /* 0x002fe20000010037 */
[----:B------:R-:W-:Y:S01]  /*4370*/  VIADD R18, R80, 0x38 ;  /* 0x0000003850127836 */ /* 0x000fe20000000000 */
[----:B------:R-:W-:Y:S01]  /*4380*/  FSEL R162, R162, -INF , !P0 ;  /* 0xff800000a2a27808 */ /* 0x000fe20004000000 */
[----:B--2---:R-:W-:Y:S01]  /*4390*/  IMAD.IADD R25, R43, 0x1, -R46 ;  /* 0x000000012b197824 */ /* 0x004fe200078e0a2e */
[----:B------:R-:W-:Y:S01]  /*43a0*/  FSEL R11, R11, -INF , !P2 ;  /* 0xff8000000b0b7808 */ /* 0x000fe20005000000 */
[----:B------:R-:W-:Y:S01]  /*43b0*/  IMAD.IADD R28, R29, 0x1, -R20 ;  /* 0x000000011d1c7824 */ /* 0x000fe200078e0a14 */
[----:B------:R-:W-:Y:S01]  /*43c0*/  FSEL R9, R9, -INF , !P1 ;  /* 0xff80000009097808 */ /* 0x000fe20004800000 */
[----:B------:R-:W1:Y:S01]  /*43d0*/  MUFU.TANH R21, R21 ;  /* 0x0000001500157308 */ /* 0x000e620000002400 */
[----:B------:R-:W-:-:S02]  /*43e0*/  FSEL R183, R183, -INF , !P0 ;  /* 0xff800000b7b77808 */ /* 0x000fc40004000000 */
[-C--:B------:R-:W-:Y:S01]  /*43f0*/  ISETP.GE.AND P6, PT, R24, R135.reuse, PT ;  /* 0x000000871800720c */ /* 0x080fe20003fc6270 */
[C---:B------:R-:W-:Y:S01]  /*4400*/  IMAD.IADD R24, R43.reuse, 0x1, -R24 ;  /* 0x000000012b187824 */ /* 0x040fe200078e0a18 */
[-C--:B------:R-:W-:Y:S01]  /*4410*/  ISETP.GE.AND P3, PT, R22, R135.reuse, PT ;  /* 0x000000871600720c */ /* 0x080fe20003f66270 */
[C---:B------:R-:W-:Y:S01]  /*4420*/  IMAD.IADD R22, R43.reuse, 0x1, -R22 ;  /* 0x000000012b167824 */ /* 0x040fe200078e0a16 */
[-C--:B------:R-:W-:Y:S01]  /*4430*/  ISETP.GE.AND P2, PT, R20, R135.reuse, PT ;  /* 0x000000871400720c */ /* 0x080fe20003f46270 */
[C---:B------:R-:W-:Y:S01]  /*4440*/  IMAD.IADD R20, R43.reuse, 0x1, -R20 ;  /* 0x000000012b147824 */ /* 0x040fe200078e0a14 */
[-C--:B------:R-:W-:Y:S01]  /*4450*/  ISETP.GE.AND P1, PT, R18, R135.reuse, PT ;  /* 0x000000871200720c */ /* 0x080fe20003f26270 */
[----:B------:R-:W2:Y:S01]  /*4460*/  MUFU.TANH R45, R45 ;  /* 0x0000002d002d7308 */ /* 0x000ea20000002400 */
[----:B------:R-:W-:Y:S01]  /*4470*/  ISETP.GE.AND P0, PT, R16, R135, PT ;  /* 0x000000871000720c */ /* 0x000fe20003f06270 */
[----:B------:R-:W-:Y:S01]  /*4480*/  IMAD.IADD R16, R43, 0x1, -R16 ;  /* 0x000000012b107824 */ /* 0x000fe200078e0a10 */
[----:B------:R-:W-:Y:S01]  /*4490*/  IADD3 R27, R29, -R18, RZ ;  /* 0x800000121d1b7210 */ /* 0x000fe20007ffe0ff */
[----:B------:R-:W-:Y:S01]  /*44a0*/  FMUL.FTZ R29, R68, UR5 ;  /* 0x00000005441d7c20 */ /* 0x000fe20008410000 */
[----:B------:R-:W-:-:S02]  /*44b0*/  IABS R42, R42 ;  /* 0x0000002a002a7213 */ /* 0x000fc40000000000 */
[----:B------:R-:W-:Y:S01]  /*44c0*/  IABS R25, R25 ;  /* 0x0000001900197213 */ /* 0x000fe20000000000 */
[----:B------:R-:W2:Y:S01]  /*44d0*/  MUFU.TANH R39, R39 ;  /* 0x0000002700277308 */ /* 0x000ea20000002400 */
[----:B------:R-:W-:Y:S01]  /*44e0*/  IADD3 R18, -R18, R43, RZ ;  /* 0x0000002b12127210 */ /* 0x000fe20007ffe1ff */
[----:B------:R-:W-:Y:S01]  /*44f0*/  FMUL.FTZ R43, R69, UR5 ;  /* 0x00000005452b7c20 */ /* 0x000fe20008410000 */
[----:B------:R-:W-:Y:S02]  /*4500*/  I2FP.F32.S32 R172, R26 ;  /* 0x0000001a00ac7245 */ /* 0x000fe40000201400 */
[----:B------:R-:W-:Y:S02]  /*4510*/  I2FP.F32.S32 R42, R42 ;  /* 0x0000002a002a7245 */ /* 0x000fe40000201400 */
[----:B------:R-:W-:Y:S01]  /*4520*/  I2FP.F32.S32 R26, R25 ;  /* 0x00000019001a7245 */ /* 0x000fe20000201400 */
[----:B------:R-:W-:Y:S01]  /*4530*/  MUFU.TANH R19, R19 ;  /* 0x0000001300137308 */ /* 0x000fe20000002400 */
[----:B------:R-:W-:Y:S01]  /*4540*/  FSEL R30, R30, -INF , !P5 ;  /* 0xff8000001e1e7808 */ /* 0x000fe20006800000 */
[-C--:B---3--:R-:W-:Y:S01]  /*4550*/  FFMA.FTZ R41, R42, -R0.reuse, R41 ;  /* 0x800000002a297223 */ /* 0x088fe20000010029 */
[----:B------:R-:W-:Y:S01]  /*4560*/  FSEL R33, R33, -INF , !P5 ;  /* 0xff80000021217808 */ /* 0x000fe20006800000 */
[----:B----4-:R-:W-:Y:S01]  /*4570*/  FFMA.FTZ R17, R26, -R0, R17 ;  /* 0x800000001a117223 */ /* 0x010fe20000010011 */
[----:B------:R-:W-:-:S02]  /*4580*/  ISETP.GE.AND P5, PT, R46, R135, PT ;  /* 0x000000872e00720c */ /* 0x000fc40003fa6270 */
[----:B------:R-:W-:Y:S01]  /*4590*/  IABS R24, R24 ;  /* 0x0000001800187213 */ /* 0x000fe20000000000 */
[----:B------:R-:W3:Y:S01]  /*45a0*/  MUFU.TANH R29, R29 ;  /* 0x0000001d001d7308 */ /* 0x000ee20000002400 */
[----:B------:R-:W-:Y:S02]  /*45b0*/  FSEL R170, R41, -INF , !P5 ;  /* 0xff80000029aa7808 */ /* 0x000fe40006800000 */
[----:B------:R-:W-:Y:S02]  /*45c0*/  I2FP.F32.S32 R24, R24 ;  /* 0x0000001800187245 */ /* 0x000fe40000201400 */
[----:B------:R-:W-:Y:S02]  /*45d0*/  FSEL R169, R17, -INF , !P5 ;  /* 0xff80000011a97808 */ /* 0x000fe40006800000 */
[----:B------:R-:W-:Y:S01]  /*45e0*/  ISETP.GE.AND P5, PT, R135, 0x41, PT ;  /* 0x000000418700780c */ /* 0x000fe20003fa6270 */
[----:B------:R-:W4:Y:S01]  /*45f0*/  MUFU.TANH R43, R43 ;  /* 0x0000002b002b7308 */ /* 0x000f220000002400 */
[----:B------:R-:W-:Y:S01]  /*4600*/  IABS R40, R40 ;  /* 0x0000002800287213 */ /* 0x000fe20000000000 */
[----:B-1----:R-:W-:Y:S01]  /*4610*/  FFMA.FTZ R21, R24, -R0, R21 ;  /* 0x8000000018157223 */ /* 0x002fe20000010015 */
        /* <DEDUP_REMOVED lines=8> */
[----:B------:R-:W1:Y:S01]  /*46a0*/  MUFU.TANH R49, R64 ;  /* 0x0000004000317308 */ /* 0x000e620000002400 */
[----:B------:R-:W-:-:S02]  /*46b0*/  IABS R18, R18 ;  /* 0x0000001200127213 */ /* 0x000fc40000000000 */
[----:B------:R-:W-:Y:S02]  /*46c0*/  IABS R16, R16 ;  /* 0x0000001000107213 */ /* 0x000fe40000000000 */
[----:B------:R-:W-:Y:S02]  /*46d0*/  I2FP.F32.S32 R164, R40 ;  /* 0x0000002800a47245 */ /* 0x000fe40000201400 */
[----:B------:R-:W-:Y:S01]  /*46e0*/  I2FP.F32.S32 R166, R38 ;  /* 0x0000002600a67245 */ /* 0x000fe20000201400 */
[----:B------:R-:W1:Y:S01]  /*46f0*/  MUFU.TANH R65, R65 ;  /* 0x0000004100417308 */ /* 0x000e620000002400 */
[----:B------:R-:W-:Y:S01]  /*4700*/  I2FP.F32.S32 R178, R36 ;  /* 0x0000002400b27245 */ /* 0x000fe20000201400 */
[----:B--2---:R-:W-:Y:S01]  /*4710*/  FFMA.FTZ R164, R164, -R0, R45 ;  /* 0x80000000a4a47223 */ /* 0x004fe2000001002d */
[----:B------:R-:W-:Y:S01]  /*4720*/  I2FP.F32.S32 R28, R28 ;  /* 0x0000001c001c7245 */ /* 0x000fe20000201400 */
[-C--:B------:R-:W-:Y:S01]  /*4730*/  FFMA.FTZ R166, R166, -R0.reuse, R39 ;  /* 0x80000000a6a67223 */ /* 0x080fe20000010027 */
[----:B------:R-:W-:Y:S01]  /*4740*/  I2FP.F32.S32 R174, R27 ;  /* 0x0000001b00ae7245 */ /* 0x000fe20000201400 */
[----:B---3--:R-:W-:Y:S01]  /*4750*/  FFMA.FTZ R178, R178, -R0, R29 ;  /* 0x80000000b2b27223 */ /* 0x008fe2000001001d */
[----:B------:R-:W-:Y:S01]  /*4760*/  I2FP.F32.S32 R24, R23 ;  /* 0x0000001700187245 */ /* 0x000fe20000201400 */
[----:B------:R-:W2:Y:S01]  /*4770*/  MUFU.TANH R71, R71 ;  /* 0x0000004700477308 */ /* 0x000ea20000002400 */
[----:B------:R-:W-:Y:S01]  /*4780*/  I2FP.F32.S32 R22, R22 ;  /* 0x0000001600167245 */ /* 0x000fe20000201400 */
[----:B----4-:R-:W-:Y:S01]  /*4790*/  FFMA.FTZ R176, R28, -R0, R43 ;  /* 0x800000001cb07223 */ /* 0x010fe2000001002b */
[----:B------:R-:W-:Y:S01]  /*47a0*/  I2FP.F32.S32 R20, R20 ;  /* 0x0000001400147245 */ /* 0x000fe20000201400 */
[----:B-1----:R-:W-:Y:S01]  /*47b0*/  FFMA.FTZ R174, R174, -R0, R49 ;  /* 0x80000000aeae7223 */ /* 0x002fe20000010031 */
[----:B------:R-:W-:Y:S01]  /*47c0*/  I2FP.F32.S32 R18, R18 ;  /* 0x0000001200127245 */ /* 0x000fe20000201400 */
[----:B------:R-:W-:Y:S01]  /*47d0*/  FFMA.FTZ R19, R24, -R0, R19 ;  /* 0x8000000018137223 */ /* 0x000fe20000010013 */
[----:B------:R-:W-:Y:S01]  /*47e0*/  I2FP.F32.S32 R16, R16 ;  /* 0x0000001000107245 */ /* 0x000fe20000201400 */
[----:B------:R-:W1:Y:S01]  /*47f0*/  MUFU.TANH R171, R66 ;  /* 0x0000004200ab7308 */ /* 0x000e620000002400 */
[----:B------:R-:W-:Y:S01]  /*4800*/  FSEL R12, R12, -INF , !P4 ;  /* 0xff8000000c0c7808 */ /* 0x000fe20006000000 */
[-C--:B------:R-:W-:Y:S01]  /*4810*/  FFMA.FTZ R172, R172, -R0.reuse, R65 ;  /* 0x80000000acac7223 */ /* 0x080fe20000010041 */
[----:B------:R-:W-:Y:S01]  /*4820*/  FSEL R15, R15, -INF , !P4 ;  /* 0xff8000000f0f7808 */ /* 0x000fe20006000000 */
[----:B------:R-:W-:Y:S01]  /*4830*/  FFMA.FTZ R47, R22, -R0, R47 ;  /* 0x80000000162f7223 */ /* 0x000fe2000001002f */
[----:B------:R-:W-:-:S02]  /*4840*/  ISETP.GE.AND P4, PT, R44, R135, PT ;  /* 0x000000872c00720c */ /* 0x000fc40003f86270 */
[----:B------:R-:W-:Y:S01]  /*4850*/  FSEL R164, R164, -INF , !P6 ;  /* 0xff800000a4a47808 */ /* 0x000fe20007000000 */
[----:B------:R-:W3:Y:S01]  /*4860*/  MUFU.TANH R67, R67 ;  /* 0x0000004300437308 */ /* 0x000ee20000002400 */
[-C--:B--2---:R-:W-:Y:S01]  /*4870*/  FFMA.FTZ R173, R20, -R0.reuse, R71 ;  /* 0x8000000014ad7223 */ /* 0x084fe20000010047 */
[----:B------:R-:W-:Y:S02]  /*4880*/  FSEL R181, R21, -INF , !P6 ;  /* 0xff80000015b57808 */ /* 0x000fe40007000000 */
[----:B------:R-:W-:Y:S02]  /*4890*/  FSEL R166, R166, -INF , !P4 ;  /* 0xff800000a6a67808 */ /* 0x000fe40006000000 */
[----:B------:R-:W-:Y:S02]  /*48a0*/  FSEL R175, R19, -INF , !P4 ;  /* 0xff80000013af7808 */ /* 0x000fe40006000000 */
[----:B------:R-:W-:Y:S01]  /*48b0*/  FSEL R178, R178, -INF , !P3 ;  /* 0xff800000b2b27808 */ /* 0x000fe20005800000 */
[----:B-1----:R-:W-:Y:S01]  /*48c0*/  FFMA.FTZ R171, R18, -R0, R171 ;  /* 0x8000000012ab7223 */ /* 0x002fe200000100ab */
        /* <DEDUP_REMOVED lines=22> */
[----:B------:R-:W-:Y:S01]  /*4a30*/  IMAD.IADD R4, R39, 0x1, R7 ;  /* 0x0000000127047824 */ /* 0x000fe200078e0207 */
[----:B------:R-:W-:-:S05]  /*4a40*/  IADD3 R7, P6, R218, R38, RZ ;  /* 0x00000026da077210 */ /* 0x000fca0007fde0ff */
[----:B------:R-:W3:Y:S01]  /*4a50*/  @!P3 LDC.64 R20, c[0x0][0x218] ;  /* 0x00008600ff14bb82 */ /* 0x000ee20000000a00 */
[----:B------:R-:W-:-:S07]  /*4a60*/  IMAD.X R36, R217, 0x1, R4, P6 ;  /* 0x00000001d9247824 */ /* 0x000fce00030e0604 */
        /* <DEDUP_REMOVED lines=98> */
.L_x_1075:
[----:B------:R-:W-:Y:S05]  /*5090*/  BSYNC B0 ;  /* 0x0000000000007941 */ /* 0x000fea0003800000 */
.L_x_1074:
[----:B------:R-:W0:Y:S02]  /*50a0*/  LDGDEPBAR ;  /* 0x00000000000079af */ /* 0x000e240000000000 */
.L_x_1073:
        /* <DEDUP_REMOVED lines=77> */
[----:B------:R-:W1:Y:S01]  /*5580*/  LDSM.16.MT88.4 R12, [R198+0xc800] ;  /* 0x00c80000c60c783b */ /* 0x000e620000004200 */
[----:B------:R-:W2:Y:S01]  /*5590*/  MUFU.EX2 R158, R158 ;  /* 0x0000009e009e7308 */ /* 0x000ea20000000800 */
[--C-:B------:R-:W-:Y:S01]  /*55a0*/  FFMA.FTZ R2, R6, UR5, -R179.reuse ;  /* 0x0000000506027c23 */ /* 0x100fe200080108b3 */
[--C-:B------:R-:W-:Y:S01]  /*55b0*/  FFMA.FTZ R163, R170, UR5, -R179.reuse ;  /* 0x00000005aaa37c23 */ /* 0x100fe200080108b3 */
[----:B------:R-:W4:Y:S01]  /*55c0*/  LDSM.16.MT88.4 R8, [R200+0xe800] ;  /* 0x00e80000c808783b */ /* 0x000f220000004200 */
        /* <DEDUP_REMOVED lines=12> */
[----:B------:R-:W5:Y:S01]  /*5690*/  MUFU.EX2 R154, R154 ;  /* 0x0000009a009a7308 */ /* 0x000f620000000800 */
[----:B--2---:R-:W-:Y:S01]  /*56a0*/  F2FP.BF16.F32.PACK_AB R96, R158, R159 ;  /* 0x0000009f9e60723e */ /* 0x004fe200000010ff */
        /* <DEDUP_REMOVED lines=8> */
[--C-:B------:R-:W-:Y:S01]  /*5730*/  FFMA.FTZ R171, R171, UR5, -R168.reuse ;  /* 0x00000005abab7c23 */ /* 0x100fe200080108a8 */
[----:B------:R-:W-:Y:S01]  /*5740*/  LDSM.16.MT88.4 R24, [R198+0xe800] ;  /* 0x00e80000c618783b */ /* 0x000fe20000004200 */
        /* <DEDUP_REMOVED lines=200> */
[----:B------:R-:W-:Y:S01]  /*63d0*/  LOP3.LUT R145, R145, 0x3, RZ, 0xc0, !PT ;  /* 0x0000000391917812 */ /* 0x000fe200078ec0ff */
[----:B------:R-:W-:Y:S01]  /*63e0*/  IMAD.MOV.U32 R3, RZ, RZ, R132 ;  /* 0x000000ffff037224 */ /* 0x000fe200078e0084 */
[----:B------:R-:W-:Y:S01]  /*63f0*/  ISETP.GE.AND P4, PT, R146, UR4, PT ;  /* 0x0000000492007c0c */ /* 0x000fe2000bf86270 */
[----:B------:R-:W-:Y:S01]  /*6400*/  IMAD.MOV.U32 R2, RZ, RZ, R133 ;  /* 0x000000ffff027224 */ /* 0x000fe200078e0085 */
[----:B------:R-:W-:Y:S01]  /*6410*/  LEA.HI.SX32 R232, R134, 0xfffffffe, 0x1a ;  /* 0xfffffffe86e87811 */ /* 0x000fe200078fd2ff */
[----:B------:R-:W-:Y:S01]  /*6420*/  IMAD R145, R145, -0x2, R144 ;  /* 0xfffffffe91917824 */ /* 0x000fe200078e0290 */
[----:B------:R-:W-:Y:S01]  /*6430*/  ULDC.64 UR8, c[0x0][0x250] ;  /* 0x0000940000087ab9 */ /* 0x000fe20000000a00 */
[----:B------:R-:W-:Y:S01]  /*6440*/  ULDC UR12, c[0x0][0x2d0] ;  /* 0x0000b400000c7ab9 */ /* 0x000fe20000000800 */
[----:B------:R-:W-:Y:S02]  /*6450*/  USHF.L.U64.HI UR13, UR8, 0x4, UR9 ;  /* 0x00000004080d7899 */ /* 0x000fe40008010209 */
[----:B------:R-:W-:Y:S01]  /*6460*/  IADD3 R225, R135, R145, -R224 ;  /* 0x0000009187e17210 */ /* 0x000fe20007ffe8e0 */
[----:B------:R-:W-:Y:S01]  /*6470*/  USHF.L.U32 UR14, UR8, 0x4, URZ ;  /* 0x00000004080e7899 */ /* 0x000fe2000800063f */
[----:B------:R-:W-:Y:S01]  /*6480*/  ULDC UR5, c[0x0][0x39c] ;  /* 0x0000e70000057ab9 */ /* 0x000fe20000000800 */
[----:B------:R-:W-:-:S02]  /*6490*/  ULDC UR4, c[0x0][0x2ec] ;  /* 0x0000bb0000047ab9 */ /* 0x000fc40000000800 */
[----:B------:R-:W1:Y:S01]  /*64a0*/  @!P4 LDC.64 R214, c[0x0][0x220] ;  /* 0x00008800ffd6cb82 */ /* 0x000e620000000a00 */
[----:B------:R-:W-:-:S07]  /*64b0*/  ULDC.64 UR6, c[0x0][0x248] ;  /* 0x0000920000067ab9 */ /* 0x000fce0000000a00 */
[----:B------:R-:W2:Y:S08]  /*64c0*/  @!P4 LDC.64 R212, c[0x0][0x220] ;  /* 0x00008800ffd4cb82 */ /* 0x000eb00000000a00 */
[----:B------:R-:W3:Y:S08]  /*64d0*/  @!P4 LDC.64 R210, c[0x0][0x220] ;  /* 0x00008800ffd2cb82 */ /* 0x000ef00000000a00 */
[----:B------:R-:W4:Y:S01]  /*64e0*/  @!P4 LDC.64 R208, c[0x0][0x220] ;  /* 0x00008800ffd0cb82 */ /* 0x000f220000000a00 */
[----:B------:R-:W-:Y:S05]  /*64f0*/  BRA `(.L_x_1077) ;  /* 0x0000000400c07947 */ /* 0x000fea0003800000 */
.L_x_1079:
        /* <DEDUP_REMOVED lines=112> */
.L_x_1077:
[----:B------:R-:W-:Y:S04]  /*6c00*/  DEPBAR.LE SB0, 0x0 ;  /* 0x000080000000791a */ /* 0x000fe80000000000 */
[----:B------:R-:W-:Y:S01]  /*6c10*/  BAR.SYNC.DEFER_BLOCKING 0x0 ;  /* 0x0000000000007b1d */ /* 0x000fe20000010000 */
[----:B------:R-:W-:Y:S01]  /*6c20*/  SHF.R.S32.HI R132, RZ, 0x1f, R232 ;  /* 0x0000001fff847819 */ /* 0x000fe200000114e8 */
[----:B------:R-:W-:Y:S01]  /*6c30*/  IMAD.WIDE.U32 R242, R232, UR8, RZ ;  /* 0x00000008e8f27c25 */ /* 0x000fe2000f8e00ff */
[----:B------:R-:W-:Y:S02]  /*6c40*/  ISETP.GE.AND P3, PT, R223, UR12, PT ;  /* 0x0000000cdf007c0c */ /* 0x000fe4000bf66270 */
[----:B------:R-:W-:Y:S01]  /*6c50*/  ISETP.GE.AND P2, PT, R222, UR12, PT ;  /* 0x0000000cde007c0c */ /* 0x000fe2000bf46270 */
[----:B------:R-:W-:Y:S01]  /*6c60*/  IMAD R132, R132, UR8, RZ ;  /* 0x0000000884847c24 */ /* 0x000fe2000f8e02ff */
[----:B------:R-:W-:Y:S03]  /*6c70*/  LEA R239, P0, R242, R226, 0x6 ;  /* 0x000000e2f2ef7211 */ /* 0x000fe600078030ff */
[----:B------:R-:W-:Y:S01]  /*6c80*/  IMAD R132, R232, UR9, R132 ;  /* 0x00000009e8847c24 */ /* 0x000fe2000f8e0284 */
[C---:B-1----:R-:W-:Y:S02]  /*6c90*/  @!P4 LEA R244, P1, R239.reuse, R214, 0x1 ;  /* 0x000000d6eff4c211 */ /* 0x042fe400078208ff */
[----:B------:R-:W-:Y:S01]  /*6ca0*/  IADD3 R235, P5, R239, UR14, RZ ;  /* 0x0000000eefeb7c10 */ /* 0x000fe2000ffbe0ff */
[----:B------:R-:W-:Y:S05]  /*6cb0*/  IMAD.IADD R133, R243, 0x1, R132 ;  /* 0x00000001f3857824 */ /* 0x000fea00078e0284 */
[----:B------:R-:W-:Y:S04]  /*6cc0*/  LEA.HI.X R242, R242, R216, R133, 0x6, P0 ;  /* 0x000000d8f2f27211 */ /* 0x000fe800000f3485 */
[--C-:B------:R-:W-:Y:S01]  /*6cd0*/  @!P4 LEA.HI.X R245, R239, R215, R242.reuse, 0x1, P1 ;  /* 0x000000d7eff5c211 */ /* 0x100fe200008f0cf2 */
[----:B------:R-:W1:Y:S01]  /*6ce0*/  @!P3 LDC.64 R236, c[0x0][0x220] ;  /* 0x00008800ffecbb82 */ /* 0x000e620000000a00 */
[----:B------:R-:W-:Y:S05]  /*6cf0*/  @P4 STS.128 [R221+0xc000], RZ ;  /* 0x00c000ffdd004388 */ /* 0x000fea0000000c00 */
[----:B------:R-:W-:Y:S01]  /*6d00*/  @!PT LDS RZ, [RZ] ;  /* 0x00000000fffff984 */ /* 0x000fe20000000800 */
[----:B------:R-:W-:Y:S01]  /*6d10*/  @!PT LDS RZ, [RZ] ;  /* 0x00000000fffff984 */ /* 0x000fe20000000800 */
[----:B------:R-:W-:Y:S01]  /*6d20*/  @!PT LDS RZ, [RZ] ;  /* 0x00000000fffff984 */ /* 0x000fe20000000800 */
[----:B------:R2:W-:Y:S02]  /*6d30*/  @!P4 LDGSTS.E.BYPASS.LTC128B.128 [R221+0xc000], desc[UR10][R244.64] ;  /* 0x0c000000f4ddcfae */ /* 0x0005e4000b901d4a */
[----:B------:R-:W5:Y:S03]  /*6d40*/  @!P2 LDC.64 R134, c[0x0][0x220] ;  /* 0x00008800ff86ab82 */ /* 0x000f660000000a00 */
[----:B------:R-:W-:Y:S05]  /*6d50*/  @P3 STS.128 [R221+0xe000], RZ ;  /* 0x00e000ffdd003388 */ /* 0x000fea0000000c00 */
[----:B------:R-:W3:Y:S08]  /*6d60*/  @!P3 LDC.64 R132, c[0x0][0x220] ;  /* 0x00008800ff84bb82 */ /* 0x000ef00000000a00 */
[----:B------:R-:W4:Y:S01]  /*6d70*/  @!P2 LDC.64 R240, c[0x0][0x220] ;  /* 0x00008800fff0ab82 */ /* 0x000f220000000a00 */
[----:B--2---:R-:W-:Y:S02]  /*6d80*/  @!P4 LEA R244, P1, R235, R212, 0x1 ;  /* 0x000000d4ebf4c211 */ /* 0x004fe400078208ff */
[C---:B-1----:R-:W-:Y:S04]  /*6d90*/  @!P3 LEA R250, P0, R239.reuse, R236, 0x1 ;  /* 0x000000eceffab211 */ /* 0x042fe800078008ff */
[C-C-:B------:R-:W-:Y:S02]  /*6da0*/  @!P3 LEA.HI.X R251, R239.reuse, R237, R242.reuse, 0x1, P0 ;  /* 0x000000edeffbb211 */ /* 0x140fe400000f0cf2 */
[C---:B-----5:R-:W-:Y:S01]  /*6db0*/  @!P2 LEA R248, P0, R239.reuse, R134, 0x1 ;  /* 0x00000086eff8a211 */ /* 0x060fe200078008ff */
[----:B------:R-:W1:Y:S02]  /*6dc0*/  @!P2 LDC.64 R236, c[0x0][0x220] ;  /* 0x00008800ffecab82 */ /* 0x000e640000000a00 */
[----:B------:R-:W-:Y:S01]  /*6dd0*/  @!PT LDS RZ, [RZ] ;  /* 0x00000000fffff984 */ /* 0x000fe20000000800 */
[----:B------:R-:W-:Y:S01]  /*6de0*/  @!PT LDS RZ, [RZ] ;  /* 0x00000000fffff984 */ /* 0x000fe20000000800 */
[----:B------:R-:W-:Y:S01]  /*6df0*/  @!PT LDS RZ, [RZ] ;  /* 0x00000000fffff984 */ /* 0x000fe20000000800 */
[----:B------:R2:W-:Y:S01]  /*6e00*/  @!P3 LDGSTS.E.BYPASS.LTC128B.128 [R221+0xe000], desc[UR10][R250.64+0x80] ;  /* 0x0e000080faddbfae */ /* 0x0005e2000b901d4a */
[----:B------:R-:W-:Y:S02]  /*6e10*/  @!P2 LEA.HI.X R249, R239, R135, R242, 0x1, P0 ;  /* 0x00000087eff9a211 */ /* 0x000fe400000f0cf2 */
[----:B------:R-:W-:Y:S02]  /*6e20*/  IADD3.X R242, R242, UR13, RZ, P5, !PT ;  /* 0x0000000df2f27c10 */ /* 0x000fe4000affe4ff */
[----:B------:R-:W-:Y:S01]  /*6e30*/  @P2 STS.128 [R221+0x10000], RZ ;  /* 0x010000ffdd002388 */ /* 0x000fe20000000c00 */
[C---:B---3--:R-:W-:Y:S01]  /*6e40*/  @!P3 LEA R246, P0, R235.reuse, R132, 0x1 ;  /* 0x00000084ebf6b211 */ /* 0x048fe200078008ff */
[----:B------:R-:W3:Y:S01]  /*6e50*/  @!P3 LDC.64 R238, c[0x0][0x220] ;  /* 0x00008800ffeebb82 */ /* 0x000ee20000000a00 */
[C-C-:B------:R-:W-:Y:S02]  /*6e60*/  @!P4 LEA.HI.X R245, R235.reuse, R213, R242.reuse, 0x1, P1 ;  /* 0x000000d5ebf5c211 */ /* 0x140fe400008f0cf2 */
[----:B------:R-:W-:Y:S01]  /*6e70*/  @!PT LDS RZ, [RZ] ;  /* 0x00000000fffff984 */ /* 0x000fe20000000800 */
[----:B------:R-:W-:Y:S01]  /*6e80*/  @!PT LDS RZ, [RZ] ;  /* 0x00000000fffff984 */ /* 0x000fe20000000800 */
[----:B------:R-:W-:Y:S01]  /*6e90*/  @!PT LDS RZ, [RZ] ;  /* 0x00000000fffff984 */ /* 0x000fe20000000800 */
[----:B------:R-:W-:Y:S01]  /*6ea0*/  @!P2 LDGSTS.E.BYPASS.LTC128B.128 [R221+0x10000], desc[UR10][R248.64+0x100] ;  /* 0x10000100f8ddafae */ /* 0x000fe2000b901d4a */
[C-C-:B------:R-:W-:Y:S02]  /*6eb0*/  @!P3 LEA.HI.X R247, R235.reuse, R133, R242.reuse, 0x1, P0 ;  /* 0x00000085ebf7b211 */ /* 0x140fe400000f0cf2 */
[C---:B----4-:R-:W-:Y:S02]  /*6ec0*/  @!P2 LEA R240, P0, R235.reuse, R240, 0x1 ;  /* 0x000000f0ebf0a211 */ /* 0x050fe400078008ff */
[----:B------:R-:W-:Y:S01]  /*6ed0*/  @P4 STS.128 [R221+0xc800], RZ ;  /* 0x00c800ffdd004388 */ /* 0x000fe20000000c00 */
[C---:B------:R-:W-:Y:S01]  /*6ee0*/  IADD3 R243, P1, R235.reuse, UR14, RZ ;  /* 0x0000000eebf37c10 */ /* 0x040fe2000ff3e0ff */
[----:B------:R-:W4:Y:S01]  /*6ef0*/  @!P3 LDC.64 R134, c[0x0][0x220] ;  /* 0x00008800ff86bb82 */ /* 0x000f220000000a00 */
[----:B------:R-:W-:Y:S02]  /*6f00*/  @!P2 LEA.HI.X R241, R235, R241, R242, 0x1, P0 ;  /* 0x000000f1ebf1a211 */ /* 0x000fe400000f0cf2 */
[----:B------:R-:W-:Y:S01]  /*6f10*/  @!PT LDS RZ, [RZ] ;  /* 0x00000000fffff984 */ /* 0x000fe20000000800 */
[----:B------:R-:W-:Y:S01]  /*6f20*/  @!PT LDS RZ, [RZ] ;  /* 0x00000000fffff984 */ /* 0x000fe20000000800 */
[----:B------:R-:W-:Y:S01]  /*6f30*/  @!PT LDS RZ, [RZ] ;  /* 0x00000000fffff984 */ /* 0x000fe20000000800 */
[----:B------:R5:W-:Y:S01]  /*6f40*/  @!P4 LDGSTS.E.BYPASS.LTC128B.128 [R221+0xc800], desc[UR10][R244.64] ;  /* 0x0c800000f4ddcfae */ /* 0x000be2000b901d4a */
[----:B------:R-:W-:Y:S02]  /*6f50*/  IADD3.X R242, R242, UR13, RZ, P1, !PT ;  /* 0x0000000df2f27c10 */ /* 0x000fe40008ffe4ff */
[C---:B------:R-:W-:Y:S02]  /*6f60*/  IADD3 R235, P6, R243.reuse, UR14, RZ ;  /* 0x0000000ef3eb7c10 */ /* 0x040fe4000ffde0ff */
[----:B------:R-:W-:Y:S01]  /*6f70*/  @P3 STS.128 [R221+0xe800], RZ ;  /* 0x00e800ffdd003388 */ /* 0x000fe20000000c00 */
[----:B------:R-:W5:Y:S04]  /*6f80*/  @!P2 LDC.64 R132, c[0x0][0x220] ;  /* 0x00008800ff84ab82 */ /* 0x000f680000000a00 */
[----:B------:R-:W-:Y:S01]  /*6f90*/  @!PT LDS RZ, [RZ] ;  /* 0x00000000fffff984 */ /* 0x000fe20000000800 */
[----:B------:R-:W-:Y:S01]  /*6fa0*/  @!PT LDS RZ, [RZ] ;  /* 0x00000000fffff984 */ /* 0x000fe20000000800 */
[----:B------:R-:W-:Y:S01]  /*6fb0*/  @!PT LDS RZ, [RZ] ;  /* 0x00000000fffff984 */ /* 0x000fe20000000800 */
[----:B------:R-:W-:Y:S01]  /*6fc0*/  @!P3 LDGSTS.E.BYPASS.LTC128B.128 [R221+0xe800], desc[UR10][R246.64+0x80] ;  /* 0x0e800080f6ddbfae */ /* 0x000fe2000b901d4a */
[C---:B--2---:R-:W-:Y:S04]  /*6fd0*/  @!P4 LEA R250, P0, R243.reuse, R210, 0x1 ;  /* 0x000000d2f3fac211 */ /* 0x044fe800078008ff */
[----:B------:R-:W-:Y:S01]  /*6fe0*/  @P2 STS.128 [R221+0x10800], RZ ;  /* 0x010800ffdd002388 */ /* 0x000fe20000000c00 */
[C---:B---3--:R-:W-:Y:S04]  /*6ff0*/  @!P3 LEA R238, P1, R243.reuse, R238, 0x1 ;  /* 0x000000eef3eeb211 */ /* 0x048fe800078208ff */
[----:B------:R-:W-:Y:S01]  /*7000*/  @!PT LDS RZ, [RZ] ;  /* 0x00000000fffff984 */ /* 0x000fe20000000800 */
[----:B------:R-:W-:Y:S01]  /*7010*/  @!PT LDS RZ, [RZ] ;  /* 0x00000000fffff984 */ /* 0x000fe20000000800 */
[----:B------:R-:W-:Y:S01]  /*7020*/  @!PT LDS RZ, [RZ] ;  /* 0x00000000fffff984 */ /* 0x000fe20000000800 */
[----:B------:R2:W-:Y:S01]  /*7030*/  @!P2 LDGSTS.E.BYPASS.LTC128B.128 [R221+0x10800], desc[UR10][R240.64+0x100] ;  /* 0x10800100f0ddafae */ /* 0x0005e2000b901d4a */
[C-C-:B------:R-:W-:Y:S02]  /*7040*/  @!P4 LEA.HI.X R251, R243.reuse, R211, R242.reuse, 0x1, P0 ;  /* 0x000000d3f3fbc211 */ /* 0x140fe400000f0cf2 */
[C-C-:B------:R-:W-:Y:S02]  /*7050*/  @!P3 LEA.HI.X R239, R243.reuse, R239, R242.reuse, 0x1, P1 ;  /* 0x000000eff3efb211 */ /* 0x140fe400008f0cf2 */
[----:B------:R-:W-:Y:S01]  /*7060*/  @P4 STS.128 [R221+0xd000], RZ ;  /* 0x00d000ffdd004388 */ /* 0x000fe20000000c00 */
[----:B-1----:R-:W-:Y:S02]  /*7070*/  @!P2 LEA R236, P0, R243, R236, 0x1 ;  /* 0x000000ecf3eca211 */ /* 0x002fe400078008ff */
[----:B----4-:R-:W-:Y:S02]  /*7080*/  @!P3 LEA R134, P1, R235, R134, 0x1 ;  /* 0x00000086eb86b211 */ /* 0x010fe400078208ff */
[----:B------:R-:W-:Y:S01]  /*7090*/  @!PT LDS RZ, [RZ] ;  /* 0x00000000fffff984 */ /* 0x000fe20000000800 */
[----:B------:R-:W-:Y:S01]  /*70a0*/  @!PT LDS RZ, [RZ] ;  /* 0x00000000fffff984 */ /* 0x000fe20000000800 */
[----:B------:R-:W-:Y:S01]  /*70b0*/  @!PT LDS RZ, [RZ] ;  /* 0x00000000fffff984 */ /* 0x000fe20000000800 */
[----:B------:R-:W-:Y:S01]  /*70c0*/  @!P4 LDGSTS.E.BYPASS.LTC128B.128 [R221+0xd000], desc[UR10][R250.64] ;  /* 0x0d000000faddcfae */ /* 0x000fe2000b901d4a */
[----:B------:R-:W-:Y:S02]  /*70d0*/  @!P2 LEA.HI.X R237, R243, R237, R242, 0x1, P0 ;  /* 0x000000edf3eda211 */ /* 0x000fe400000f0cf2 */
[C---:B-----5:R-:W-:Y:S02]  /*70e0*/  @!P4 LEA R244, P5, R235.reuse, R208, 0x1 ;  /* 0x000000d0ebf4c211 */ /* 0x060fe400078a08ff */
[----:B------:R-:W-:Y:S01]  /*70f0*/  @P3 STS.128 [R221+0xf000], RZ ;  /* 0x00f000ffdd003388 */ /* 0x000fe20000000c00 */
[----:B------:R-:W-:Y:S02]  /*7100*/  IADD3.X R242, R242, UR13, RZ, P6, !PT ;  /* 0x0000000df2f27c10 */ /* 0x000fe4000b7fe4ff */
[C---:B------:R-:W-:Y:S02]  /*7110*/  @!P2 LEA R132, P0, R235.reuse, R132, 0x1 ;  /* 0x00000084eb84a211 */ /* 0x040fe400078008ff */
[----:B------:R-:W-:Y:S01]  /*7120*/  @!PT LDS RZ, [RZ] ;  /* 0x00000000fffff984 */ /* 0x000fe20000000800 */
[----:B------:R-:W-:Y:S01]  /*7130*/  @!PT LDS RZ, [RZ] ;  /* 0x00000000fffff984 */ /* 0x000fe20000000800 */
[----:B------:R-:W-:Y:S01]  /*7140*/  @!PT LDS RZ, [RZ] ;  /* 0x00000000fffff984 */ /* 0x000fe20000000800 */
[----:B------:R-:W-:Y:S01]  /*7150*/  @!P3 LDGSTS.E.BYPASS.LTC128B.128 [R221+0xf000], desc[UR10][R238.64+0x80] ;  /* 0x0f000080eeddbfae */ /* 0x000fe2000b901d4a */
[C-C-:B------:R-:W-:Y:S02]  /*7160*/  @!P4 LEA.HI.X R245, R235.reuse, R209, R242.reuse, 0x1, P5 ;  /* 0x000000d1ebf5c211 */ /* 0x140fe400028f0cf2 */
[C-C-:B------:R-:W-:Y:S02]  /*7170*/  @!P3 LEA.HI.X R135, R235.reuse, R135, R242.reuse, 0x1, P1 ;  /* 0x00000087eb87b211 */ /* 0x140fe400008f0cf2 */
[----:B------:R-:W-:Y:S01]  /*7180*/  @P2 STS.128 [R221+0x11000], RZ ;  /* 0x011000ffdd002388 */ /* 0x000fe20000000c00 */
[----:B------:R-:W-:Y:S04]  /*7190*/  @!P2 LEA.HI.X R133, R235, R133, R242, 0x1, P0 ;  /* 0x00000085eb85a211 */ /* 0x000fe800000f0cf2 */
[----:B------:R-:W-:Y:S01]  /*71a0*/  @!PT LDS RZ, [RZ] ;  /* 0x00000000fffff984 */ /* 0x000fe20000000800 */
[----:B------:R-:W-:Y:S01]  /*71b0*/  @!PT LDS RZ, [RZ] ;  /* 0x00000000fffff984 */ /* 0x000fe20000000800 */
[----:B------:R-:W-:Y:S01]  /*71c0*/  @!PT LDS RZ, [RZ] ;  /* 0x00000000fffff984 */ /* 0x000fe20000000800 */
[----:B------:R-:W-:Y:S01]  /*71d0*/  @!P2 LDGSTS.E.BYPASS.LTC128B.128 [R221+0x11000], desc[UR10][R236.64+0x100] ;  /* 0x11000100ecddafae */ /* 0x000fe2000b901d4a */
[----:B--2---:R-:W-:Y:S04]  /*71e0*/  IMAD R240, R232, -0x40, R225 ;  /* 0xffffffc0e8f07824 */ /* 0x004fe800078e02e1 */
[----:B------:R-:W-:Y:S01]  /*71f0*/  @P4 STS.128 [R221+0xd800], RZ ;  /* 0x00d800ffdd004388 */ /* 0x000fe20000000c00 */
[C---:B------:R-:W-:Y:S04]  /*7200*/  VIADD R242, R240.reuse, 0x8 ;  /* 0x00000008f0f27836 */ /* 0x040fe80000000000 */
[----:B------:R-:W-:Y:S01]  /*7210*/  @!PT LDS RZ, [RZ] ;  /* 0x00000000fffff984 */ /* 0x000fe20000000800 */
[----:B------:R-:W-:Y:S01]  /*7220*/  @!PT LDS RZ, [RZ] ;  /* 0x00000000fffff984 */ /* 0x000fe20000000800 */
[----:B------:R-:W-:Y:S01]  /*7230*/  @!PT LDS RZ, [RZ] ;  /* 0x00000000fffff984 */ /* 0x000fe20000000800 */
[----:B------:R-:W-:Y:S01]  /*7240*/  @!P4 LDGSTS.E.BYPASS.LTC128B.128 [R221+0xd800], desc[UR10][R244.64] ;  /* 0x0d800000f4ddcfae */ /* 0x000fe2000b901d4a */
[----:B------:R-:W-:Y:S04]  /*7250*/  VIADD R243, R240, 0x7 ;  /* 0x00000007f0f37836 */ /* 0x000fe80000000000 */
[----:B------:R-:W-:Y:S01]  /*7260*/  @P3 STS.128 [R221+0xf800], RZ ;  /* 0x00f800ffdd003388 */ /* 0x000fe20000000c00 */
[----:B------:R-:W-:Y:S02]  /*7270*/  ISETP.GE.AND P1, PT, R242, RZ, PT ;  /* 0x000000fff200720c */ /* 0x000fe40003f26270 */
[----:B------:R-:W-:Y:S02]  /*7280*/  ISETP.GE.AND P0, PT, R243, RZ, PT ;  /* 0x000000fff300720c */ /* 0x000fe40003f06270 */
        /* <DEDUP_REMOVED lines=8> */
[----:B------:R1:W-:Y:S01]  /*7310*/  @!P2 LDGSTS.E.BYPASS.LTC128B.128 [R221+0x11800], desc[UR10][R132.64+0x100] ;  /* 0x1180010084ddafae */ /* 0x0003e2000b901d4a */
[C---:B------:R-:W-:Y:S04]  /*7320*/  @!P1 IADD3 R242, -R240.reuse, -0x8, RZ ;  /* 0xfffffff8f0f29810 */ /* 0x040fe80007ffe1ff */
[----:B------:R-:W-:Y:S01]  /*7330*/  LDSM.16.M88.4 R136, [R206] ;  /* 0x00000000ce88783b */ /* 0x000fe20000000200 */
[C---:B------:R-:W-:Y:S04]  /*7340*/  @!P0 IADD3 R243, -R240.reuse, -0x7, RZ ;  /* 0xfffffff9f0f38810 */ /* 0x040fe80007ffe1ff */
[----:B------:R-:W2:Y:S01]  /*7350*/  LDSM.16.M88.4 R140, [R205+0x6000] ;  /* 0x00600000cd8c783b */ /* 0x000ea20000000200 */
[----:B------:R-:W-:Y:S04]  /*7360*/  I2FP.F32.S32 R243, R243 ;  /* 0x000000f300f37245 */ /* 0x000fe80000201400 */
[----:B------:R-:W3:Y:S05]  /*7370*/  LDSM.16.M88.4 R144, [R205+0x6800] ;  /* 0x00680000cd90783b */ /* 0x000eea0000000200 */
[----:B------:R-:W4:Y:S05]  /*7380*/  LDSM.16.M88.4 R148, [R205+0x7000] ;  /* 0x00700000cd94783b */ /* 0x000f2a0000000200 */
[----:B------:R-:W5:Y:S05]  /*7390*/  LDSM.16.M88.4 R152, [R205+0x7800] ;  /* 0x00780000cd98783b */ /* 0x000f6a0000000200 */
[----:B------:R-:W0:Y:S05]  /*73a0*/  LDGDEPBAR ;  /* 0x00000000000079af */ /* 0x000e2a0000000000 */
[----:B------:R-:W-:Y:S05]  /*73b0*/  LDSM.16.M88.4 R156, [R204] ;  /* 0x00000000cc9c783b */ /* 0x000fea0000000200 */
[----:B------:R-:W5:Y:S05]  /*73c0*/  LDSM.16.M88.4 R160, [R203] ;  /* 0x00000000cba0783b */ /* 0x000f6a0000000200 */
[----:B------:R-:W5:Y:S05]  /*73d0*/  LDSM.16.M88.4 R164, [R195] ;  /* 0x00000000c3a4783b */ /* 0x000f6a0000000200 */
[----:B------:R-:W5:Y:S01]  /*73e0*/  LDSM.16.M88.4 R168, [R194] ;  /* 0x00000000c2a8783b */ /* 0x000f620000000200 */
[C---:B--2---:R-:W-:Y:S04]  /*73f0*/  HMMA.16816.F32.BF16 R4, R136.reuse, R140, RZ ;  /* 0x0000008c8804723c */ /* 0x044fe800000418ff */
[----:B------:R-:W2:Y:S02]  /*7400*/  LDSM.16.M88.4 R172, [R193] ;  /* 0x00000000c1ac783b */ /* 0x000ea40000000200 */
[C---:B------:R-:W-:Y:S03]  /*7410*/  HMMA.16816.F32.BF16 R8, R136.reuse, R142, RZ ;  /* 0x0000008e8808723c */ /* 0x040fe600000418ff */
[----:B------:R-:W-:Y:S03]  /*7420*/  LDSM.16.M88.4 R176, [R202] ;  /* 0x00000000cab0783b */ /* 0x000fe60000000200 */
[C---:B---3--:R-:W-:Y:S02]  /*7430*/  HMMA.16816.F32.BF16 R12, R136.reuse, R144, RZ ;  /* 0x00000090880c723c */ /* 0x048fe400000418ff */
[----:B------:R-:W3:Y:S04]  /*7440*/  LDSM.16.M88.4 R180, [R199+0x6000] ;  /* 0x00600000c7b4783b */ /* 0x000ee80000000200 */
[C---:B------:R-:W-:Y:S01]  /*7450*/  HMMA.16816.F32.BF16 R16, R136.reuse, R146, RZ ;  /* 0x000000928810723c */ /* 0x040fe200000418ff */
[----:B-1----:R-:W1:Y:S05]  /*7460*/  LDSM.16.M88.4 R132, [R199+0x6800] ;  /* 0x00680000c784783b */ /* 0x002e6a0000000200 */
[C---:B----4-:R-:W-:Y:S01]  /*7470*/  HMMA.16816.F32.BF16 R20, R136.reuse, R148, RZ ;  /* 0x000000948814723c */ /* 0x050fe200000418ff */
[----:B------:R-:W-:Y:S05]  /*7480*/  LDSM.16.M88.4 R140, [R199+0x7800] ;  /* 0x00780000c78c783b */ /* 0x000fea0000000200 */
[C---:B------:R-:W-:Y:S01]  /*7490*/  HMMA.16816.F32.BF16 R24, R136.reuse, R150, RZ ;  /* 0x000000968818723c */ /* 0x040fe200000418ff */
[----:B------:R-:W-:Y:S05]  /*74a0*/  LDSM.16.M88.4 R144, [R201] ;  /* 0x00000000c990783b */ /* 0x000fea0000000200 */
[C---:B-----5:R-:W-:Y:S01]  /*74b0*/  HMMA.16816.F32.BF16 R28, R136.reuse, R152, RZ ;  /* 0x00000098881c723c */ /* 0x060fe200000418ff */
[----:B------:R-:W-:Y:S05]  /*74c0*/  LDSM.16.M88.4 R148, [R192] ;  /* 0x00000000c094783b */ /* 0x000fea0000000200 */
[----:B------:R-:W-:Y:S01]  /*74d0*/  HMMA.16816.F32.BF16 R32, R136, R154, RZ ;  /* 0x0000009a8820723c */ /* 0x000fe200000418ff */
[----:B------:R-:W4:Y:S05]  /*74e0*/  LDSM.16.M88.4 R136, [R199+0x7000] ;  /* 0x00700000c788783b */ /* 0x000f2a0000000200 */
[C---:B------:R-:W-:Y:S01]  /*74f0*/  HMMA.16816.F32.BF16 R4, R156.reuse, R160, R4 ;  /* 0x000000a09c04723c */ /* 0x040fe20000041804 */
[----:B------:R-:W5:Y:S05]  /*7500*/  LDSM.16.M88.4 R152, [R192+0x800] ;  /* 0x00080000c098783b */ /* 0x000f6a0000000200 */
        /* <DEDUP_REMOVED lines=13> */
[C---:B------:R-:W-:Y:S06]  /*75e0*/  HMMA.16816.F32.BF16 R8, R176.reuse, R182, R8 ;  /* 0x000000b6b008723c */ /* 0x040fec0000041808 */
[C---:B-1----:R-:W-:Y:S06]  /*75f0*/  HMMA.16816.F32.BF16 R12, R176.reuse, R132, R12 ;  /* 0x00000084b00c723c */ /* 0x042fec000004180c */
[C---:B------:R-:W-:Y:S01]  /*7600*/  HMMA.16816.F32.BF16 R16, R176.reuse, R134, R16 ;  /* 0x00000086b010723c */ /* 0x040fe20000041810 */
[----:B------:R-:W1:Y:S05]  /*7610*/  LDSM.16.M88.4 R132, [R205+0x8800] ;  /* 0x00880000cd84783b */ /* 0x000e6a0000000200 */
[C---:B----4-:R-:W-:Y:S06]  /*7620*/  HMMA.16816.F32.BF16 R20, R176.reuse, R136, R20 ;  /* 0x00000088b014723c */ /* 0x050fec0000041814 */
[C---:B------:R-:W-:Y:S01]  /*7630*/  HMMA.16816.F32.BF16 R24, R176.reuse, R138, R24 ;  /* 0x0000008ab018723c */ /* 0x040fe20000041818 */
[----:B------:R-:W3:Y:S05]  /*7640*/  LDSM.16.M88.4 R136, [R205+0x9000] ;  /* 0x00900000cd88783b */ /* 0x000eea0000000200 */
[C---:B------:R-:W-:Y:S06]  /*7650*/  HMMA.16816.F32.BF16 R28, R176.reuse, R140, R28 ;  /* 0x0000008cb01c723c */ /* 0x040fec000004181c */
[----:B------:R-:W-:Y:S01]  /*7660*/  HMMA.16816.F32.BF16 R32, R176, R142, R32 ;  /* 0x0000008eb020723c */ /* 0x000fe20000041820 */
[----:B------:R-:W4:Y:S05]  /*7670*/  LDSM.16.M88.4 R140, [R205+0x9800] ;  /* 0x00980000cd8c783b */ /* 0x000f2a0000000200 */
[C---:B------:R-:W-:Y:S01]  /*7680*/  HMMA.16816.F32.BF16 R4, R144.reuse, R148, R4 ;  /* 0x000000949004723c */ /* 0x040fe20000041804 */
[----:B------:R-:W4:Y:S05]  /*7690*/  LDSM.16.M88.4 R176, [R191] ;  /* 0x00000000bfb0783b */ /* 0x000f2a0000000200 */
[C---:B------:R-:W-:Y:S01]  /*76a0*/  HMMA.16816.F32.BF16 R8, R144.reuse, R150, R8 ;  /* 0x000000969008723c */ /* 0x040fe20000041808 */
[----:B------:R-:W-:Y:S05]  /*76b0*/  LDSM.16.M88.4 R148, [R189] ;  /* 0x00000000bd94783b */ /* 0x000fea0000000200 */
[C---:B-----5:R-:W-:Y:S06]  /*76c0*/  HMMA.16816.F32.BF16 R12, R144.reuse, R152, R12 ;  /* 0x00000098900c723c */ /* 0x060fec000004180c */
[C---:B------:R-:W-:Y:S01]  /*76d0*/  HMMA.16816.F32.BF16 R16, R144.reuse, R154, R16 ;  /* 0x0000009a9010723c */ /* 0x040fe20000041810 */
[----:B------:R-:W-:Y:S05]  /*76e0*/  LDSM.16.M88.4 R152, [R188] ;  /* 0x00000000bc98783b */ /* 0x000fea0000000200 */
[C---:B--2---:R-:W-:Y:S06]  /*76f0*/  HMMA.16816.F32.BF16 R20, R144.reuse, R156, R20 ;  /* 0x0000009c9014723c */ /* 0x044fec0000041814 */
[C---:B------:R-:W-:Y:S01]  /*7700*/  HMMA.16816.F32.BF16 R24, R144.reuse, R158, R24 ;  /* 0x0000009e9018723c */ /* 0x040fe20000041818 */
[----:B------:R-:W-:Y:S05]  /*7710*/  LDSM.16.M88.4 R156, [R202+0x2000] ;  /* 0x00200000ca9c783b */ /* 0x000fea0000000200 */
[C---:B------:R-:W-:Y:S06]  /*7720*/  HMMA.16816.F32.BF16 R28, R144.reuse, R160, R28 ;  /* 0x000000a0901c723c */ /* 0x040fec000004181c */
[----:B------:R-:W-:Y:S01]  /*7730*/  HMMA.16816.F32.BF16 R32, R144, R162, R32 ;  /* 0x000000a29020723c */ /* 0x000fe20000041820 */
[----:B------:R-:W2:Y:S05]  /*7740*/  LDSM.16.M88.4 R144, [R190] ;  /* 0x00000000be90783b */ /* 0x000eaa0000000200 */
[C---:B------:R-:W-:Y:S01]  /*7750*/  HMMA.16816.F32.BF16 R4, R164.reuse, R168, R4 ;  /* 0x000000a8a404723c */ /* 0x040fe20000041804 */
[----:B------:R-:W5:Y:S05]  /*7760*/  LDSM.16.M88.4 R160, [R199+0x8000] ;  /* 0x00800000c7a0783b */ /* 0x000f6a0000000200 */
[C---:B------:R-:W-:Y:S01]  /*7770*/  HMMA.16816.F32.BF16 R8, R164.reuse, R170, R8 ;  /* 0x000000aaa408723c */ /* 0x040fe20000041808 */
[----:B------:R-:W-:Y:S05]  /*7780*/  LDSM.16.M88.4 R168, [R192+0x2000] ;  /* 0x00200000c0a8783b */ /* 0x000fea0000000200 */
[C---:B-1----:R-:W-:Y:S06]  /*7790*/  HMMA.16816.F32.BF16 R12, R164.reuse, R132, R12 ;  /* 0x00000084a40c723c */ /* 0x042fec000004180c */
[C---:B------:R-:W-:Y:S01]  /*77a0*/  HMMA.16816.F32.BF16 R16, R164.reuse, R134, R16 ;  /* 0x00000086a410723c */ /* 0x040fe20000041810 */
[----:B------:R-:W1:Y:S05]  /*77b0*/  LDSM.16.M88.4 R132, [R199+0x8800] ;  /* 0x00880000c784783b */ /* 0x000e6a0000000200 */
[C---:B---3--:R-:W-:Y:S06]  /*77c0*/  HMMA.16816.F32.BF16 R20, R164.reuse, R136, R20 ;  /* 0x00000088a414723c */ /* 0x048fec0000041814 */
[C---:B------:R-:W-:Y:S01]  /*77d0*/  HMMA.16816.F32.BF16 R24, R164.reuse, R138, R24 ;  /* 0x0000008aa418723c */ /* 0x040fe20000041818 */
[----:B------:R-:W3:Y:S05]  /*77e0*/  LDSM.16.M88.4 R136, [R199+0x9000] ;  /* 0x00900000c788783b */ /* 0x000eea0000000200 */
[C---:B----4-:R-:W-:Y:S06]  /*77f0*/  HMMA.16816.F32.BF16 R28, R164.reuse, R140, R28 ;  /* 0x0000008ca41c723c */ /* 0x050fec000004181c */
[----:B------:R-:W-:Y:S01]  /*7800*/  HMMA.16816.F32.BF16 R32, R164, R142, R32 ;  /* 0x0000008ea420723c */ /* 0x000fe20000041820 */
[----:B------:R-:W4:Y:S05]  /*7810*/  LDSM.16.M88.4 R140, [R199+0x9800] ;  /* 0x00980000c78c783b */ /* 0x000f2a0000000200 */
[C---:B------:R-:W-:Y:S01]  /*7820*/  HMMA.16816.F32.BF16 R4, R172.reuse, R176, R4 ;  /* 0x000000b0ac04723c */ /* 0x040fe20000041804 */
[----:B------:R-:W4:Y:S05]  /*7830*/  LDSM.16.M88.4 R164, [R201+0x2000] ;  /* 0x00200000c9a4783b */ /* 0x000f2a0000000200 */
        /* <DEDUP_REMOVED lines=11> */
[C---:B-----5:R-:W-:Y:S01]  /*78f0*/  HMMA.16816.F32.BF16 R4, R156.reuse, R160, R4 ;  /* 0x000000a09c04723c */ /* 0x060fe20000041804 */
[----:B------:R-:W5:Y:S05]  /*7900*/  LDSM.16.M88.4 R172, [R206+0x4000] ;  /* 0x00400000ceac783b */ /* 0x000f6a0000000200 */
[C---:B------:R-:W-:Y:S01]  /*7910*/  HMMA.16816.F32.BF16 R8, R156.reuse, R162, R8 ;  /* 0x000000a29c08723c */ /* 0x040fe20000041808 */
[----:B------:R-:W-:Y:S05]  /*7920*/  LDSM.16.M88.4 R160, [R187] ;  /* 0x00000000bba0783b */ /* 0x000fea0000000200 */
        /* <DEDUP_REMOVED lines=22> */
[C---:B-----5:R-:W-:Y:S01]  /*7a90*/  HMMA.16816.F32.BF16 R4, R172.reuse, R176, R4 ;  /* 0x000000b0ac04723c */ /* 0x060fe20000041804 */
        /* <DEDUP_REMOVED lines=14> */
[C---:B------:R-:W-:Y:S06]  /*7b80*/  HMMA.16816.F32.BF16 R8, R156.reuse, R162, R8 ;  /* 0x000000a29c08723c */ /* 0x040fec0000041808 */
[C---:B--2---:R-:W-:Y:S06]  /*7b90*/  HMMA.16816.F32.BF16 R12, R156.reuse, R144, R12 ;  /* 0x000000909c0c723c */ /* 0x044fec000004180c */
[C---:B------:R-:W-:Y:S06]  /*7ba0*/  HMMA.16816.F32.BF16 R16, R156.reuse, R146, R16 ;  /* 0x000000929c10723c */ /* 0x040fec0000041810 */
[C---:B------:R-:W-:Y:S06]  /*7bb0*/  HMMA.16816.F32.BF16 R20, R156.reuse, R148, R20 ;  /* 0x000000949c14723c */ /* 0x040fec0000041814 */
[C---:B------:R-:W-:Y:S06]  /*7bc0*/  HMMA.16816.F32.BF16 R24, R156.reuse, R150, R24 ;  /* 0x000000969c18723c */ /* 0x040fec0000041818 */
[C---:B------:R-:W-:Y:S06]  /*7bd0*/  HMMA.16816.F32.BF16 R28, R156.reuse, R152, R28 ;  /* 0x000000989c1c723c */ /* 0x040fec000004181c */
[----:B------:R-:W-:Y:S06]  /*7be0*/  HMMA.16816.F32.BF16 R32, R156, R154, R32 ;  /* 0x0000009a9c20723c */ /* 0x000fec0000041820 */
[C---:B-----5:R-:W-:Y:S06]  /*7bf0*/  HMMA.16816.F32.BF16 R4, R164.reuse, R168, R4 ;  /* 0x000000a8a404723c */ /* 0x060fec0000041804 */
[C---:B------:R-:W-:Y:S05]  /*7c00*/  HMMA.16816.F32.BF16 R8, R164.reuse, R170, R8 ;  /* 0x000000aaa408723c */ /* 0x040fea0000041808 */
[C---:B------:R-:W-:Y:S01]  /*7c10*/  VIADD R169, R240.reuse, 0xfffffff0 ;  /* 0xfffffff0f0a97836 */ /* 0x040fe20000000000 */
[C---:B-1----:R-:W-:Y:S04]  /*7c20*/  HMMA.16816.F32.BF16 R12, R164.reuse, R132, R12 ;  /* 0x00000084a40c723c */ /* 0x042fe8000004180c */
[----:B------:R-:W-:Y:S01]  /*7c30*/  ISETP.GE.AND P0, PT, R169, RZ, PT ;  /* 0x000000ffa900720c */ /* 0x000fe20003f06270 */
[C---:B------:R-:W-:Y:S01]  /*7c40*/  VIADD R171, R240.reuse, 0xfffffff7 ;  /* 0xfffffff7f0ab7836 */ /* 0x040fe20000000000 */
[C---:B------:R-:W-:Y:S01]  /*7c50*/  HMMA.16816.F32.BF16 R16, R164.reuse, R134, R16 ;  /* 0x00000086a410723c */ /* 0x040fe20000041810 */
[----:B------:R-:W1:Y:S03]  /*7c60*/  LDSM.16.M88.4 R132, [R192+0x4800] ;  /* 0x00480000c084783b */ /* 0x000e660000000200 */
[----:B------:R-:W-:Y:S02]  /*7c70*/  ISETP.GE.AND P1, PT, R171, RZ, PT ;  /* 0x000000ffab00720c */ /* 0x000fe40003f26270 */
[C---:B---3--:R-:W-:Y:S05]  /*7c80*/  HMMA.16816.F32.BF16 R20, R164.reuse, R136, R20 ;  /* 0x00000088a414723c */ /* 0x048fea0000041814 */
[C---:B------:R-:W-:Y:S01]  /*7c90*/  @!P0 IADD3 R169, -R240.reuse, 0x10, RZ ;  /* 0x00000010f0a98810 */ /* 0x040fe20007ffe1ff */
[C---:B------:R-:W-:Y:S01]  /*7ca0*/  HMMA.16816.F32.BF16 R24, R164.reuse, R138, R24 ;  /* 0x0000008aa418723c */ /* 0x040fe20000041818 */
[----:B------:R-:W2:Y:S04]  /*7cb0*/  LDSM.16.M88.4 R136, [R192+0x5000] ;  /* 0x00500000c088783b */ /* 0x000ea80000000200 */
[C---:B------:R-:W-:Y:S01]  /*7cc0*/  @!P1 IADD3 R171, -R240.reuse, 0x9, RZ ;  /* 0x00000009f0ab9810 */ /* 0x040fe20007ffe1ff */
[C---:B----4-:R-:W-:Y:S06]  /*7cd0*/  HMMA.16816.F32.BF16 R28, R164.reuse, R140, R28 ;  /* 0x0000008ca41c723c */ /* 0x050fec000004181c */
[----:B------:R-:W-:Y:S06]  /*7ce0*/  HMMA.16816.F32.BF16 R32, R164, R142, R32 ;  /* 0x0000008ea420723c */ /* 0x000fec0000041820 */
[C---:B------:R-:W-:Y:S05]  /*7cf0*/  HMMA.16816.F32.BF16 R4, R172.reuse, R176, R4 ;  /* 0x000000b0ac04723c */ /* 0x040fea0000041804 */
[C---:B------:R-:W-:Y:S01]  /*7d00*/  VIADD R167, R240.reuse, 0xffffffef ;  /* 0xffffffeff0a77836 */ /* 0x040fe20000000000 */
[C---:B------:R-:W-:Y:S05]  /*7d10*/  HMMA.16816.F32.BF16 R8, R172.reuse, R178, R8 ;  /* 0x000000b2ac08723c */ /* 0x040fea0000041808 */
[C---:B------:R-:W-:Y:S01]  /*7d20*/  VIADD R177, R240.reuse, 0xfffffff8 ;  /* 0xfffffff8f0b17836 */ /* 0x040fe20000000000 */
[C---:B-1----:R-:W-:Y:S04]  /*7d30*/  HMMA.16816.F32.BF16 R12, R172.reuse, R132, R12 ;  /* 0x00000084ac0c723c */ /* 0x042fe8000004180c */
[----:B------:R-:W-:Y:S01]  /*7d40*/  ISETP.GE.AND P5, PT, R177, RZ, PT ;  /* 0x000000ffb100720c */ /* 0x000fe20003fa6270 */
[C---:B------:R-:W-:Y:S01]  /*7d50*/  VIADD R179, R240.reuse, 0xffffffff ;  /* 0xfffffffff0b37836 */ /* 0x040fe20000000000 */
[C---:B------:R-:W-:Y:S04]  /*7d60*/  HMMA.16816.F32.BF16 R16, R172.reuse, R134, R16 ;  /* 0x00000086ac10723c */ /* 0x040fe80000041810 */
[----:B------:R-:W-:Y:S01]  /*7d70*/  ISETP.GE.AND P6, PT, R179, RZ, PT ;  /* 0x000000ffb300720c */ /* 0x000fe20003fc6270 */
[C---:B------:R-:W-:Y:S01]  /*7d80*/  VIADD R165, R240.reuse, 0xffffffe8 ;  /* 0xffffffe8f0a57836 */ /* 0x040fe20000000000 */
[C---:B--2---:R-:W-:Y:S05]  /*7d90*/  HMMA.16816.F32.BF16 R20, R172.reuse, R136, R20 ;  /* 0x00000088ac14723c */ /* 0x044fea0000041814 */
[----:B------:R-:W-:Y:S01]  /*7da0*/  @!P5 IADD3 R177, -R240, 0x8, RZ ;  /* 0x00000008f0b1d810 */ /* 0x000fe20007ffe1ff */
[----:B------:R-:W-:Y:S01]  /*7db0*/  FMUL.FTZ R239, R6, UR5 ;  /* 0x0000000506ef7c20 */ /* 0x000fe20008410000 */
[----:B------:R-:W-:Y:S01]  /*7dc0*/  ISETP.GE.AND P5, PT, R165, RZ, PT ;  /* 0x000000ffa500720c */ /* 0x000fe20003fa6270 */
[C---:B------:R-:W-:Y:S02]  /*7dd0*/  HMMA.16816.F32.BF16 R24, R172.reuse, R138, R24 ;  /* 0x0000008aac18723c */ /* 0x040fe40000041818 */
[----:B------:R1:W-:Y:S01]  /*7de0*/  MUFU.TANH R170, R239 ;  /* 0x000000ef00aa7308 */ /* 0x0003e20000002400 */
[----:B------:R-:W-:Y:S01]  /*7df0*/  @!P6 IADD3 R179, -R240, 0x1, RZ ;  /* 0x00000001f0b3e810 */ /* 0x000fe20007ffe1ff */
[----:B------:R-:W-:Y:S01]  /*7e00*/  FMUL.FTZ R134, R15, UR5 ;  /* 0x000000050f867c20 */ /* 0x000fe20008410000 */
[----:B------:R-:W-:Y:S01]  /*7e10*/  FMUL.FTZ R132, R14, UR5 ;  /* 0x000000050e847c20 */ /* 0x000fe20008410000 */
[----:B------:R-:W-:Y:S01]  /*7e20*/  FMUL.FTZ R236, R7, UR5 ;  /* 0x0000000507ec7c20 */ /* 0x000fe20008410000 */
[----:B------:R-:W-:Y:S01]  /*7e30*/  ISETP.GE.AND P6, PT, R167, RZ, PT ;  /* 0x000000ffa700720c */ /* 0x000fe20003fc6270 */
[----:B------:R-:W-:Y:S04]  /*7e40*/  VIADD R14, R240, 0xffffffd8 ;  /* 0xffffffd8f00e7836 */ /* 0x000fe80000000000 */
[----:B------:R2:W-:Y:S01]  /*7e50*/  MUFU.TANH R163, R132 ;  /* 0x0000008400a37308 */ /* 0x0005e20000002400 */
[----:B------:R-:W-:Y:S01]  /*7e60*/  FMUL.FTZ R133, R18, UR5 ;  /* 0x0000000512857c20 */ /* 0x000fe20008410000 */
[----:B------:R-:W-:Y:S01]  /*7e70*/  FMUL.FTZ R249, R17, UR5 ;  /* 0x0000000511f97c20 */ /* 0x000fe20008410000 */
[C---:B------:R-:W-:Y:S01]  /*7e80*/  VIADD R18, R240.reuse, 0xffffffe0 ;  /* 0xffffffe0f0127836 */ /* 0x040fe20000000000 */
[C---:B------:R-:W-:Y:S01]  /*7e90*/  @!P5 IADD3 R165, -R240.reuse, 0x18, RZ ;  /* 0x00000018f0a5d810 */ /* 0x040fe20007ffe1ff */
[----:B------:R-:W-:Y:S01]  /*7ea0*/  VIADD R17, R240, 0xffffffdf ;  /* 0xffffffdff0117836 */ /* 0x000fe20000000000 */
[----:B------:R-:W-:Y:S01]  /*7eb0*/  ISETP.GE.AND P5, PT, R14, RZ, PT ;  /* 0x000000ff0e00720c */ /* 0x000fe20003fa6270 */
[----:B------:R-:W-:Y:S03]  /*7ec0*/  VIADD R15, R240, 0xffffffd7 ;  /* 0xffffffd7f00f7836 */ /* 0x000fe60000000000 */
[----:B------:R-:W-:Y:S01]  /*7ed0*/  MUFU.TANH R182, R134 ;  /* 0x0000008600b67308 */ /* 0x000fe20000002400 */
[----:B------:R-:W-:Y:S01]  /*7ee0*/  ISETP.GE.AND P0, PT, R18, RZ, PT ;  /* 0x000000ff1200720c */ /* 0x000fe20003f06270 */
[----:B------:R-:W-:Y:S01]  /*7ef0*/  FMUL.FTZ R237, R4, UR5 ;  /* 0x0000000504ed7c20 */ /* 0x000fe20008410000 */
[----:B------:R-:W-:Y:S01]  /*7f00*/  @!P6 IADD3 R167, -R240, 0x11, RZ ;  /* 0x00000011f0a7e810 */ /* 0x000fe20007ffe1ff */
[----:B------:R-:W-:Y:S01]  /*7f10*/  FMUL.FTZ R238, R10, UR5 ;  /* 0x000000050aee7c20 */ /* 0x000fe20008410000 */
[----:B------:R-:W-:Y:S01]  /*7f20*/  ISETP.GE.AND P6, PT, R17, RZ, PT ;  /* 0x000000ff1100720c */ /* 0x000fe20003fc6270 */
[----:B------:R-:W-:Y:S01]  /*7f30*/  FMUL.FTZ R241, R11, UR5 ;  /* 0x000000050bf17c20 */ /* 0x000fe20008410000 */
[----:B-1----:R-:W-:Y:S03]  /*7f40*/  FMUL.FTZ R239, R9, UR5 ;  /* 0x0000000509ef7c20 */ /* 0x002fe60008410000 */
[----:B------:R-:W-:Y:S01]  /*7f50*/  MUFU.TANH R178, R133 ;  /* 0x0000008500b27308 */ /* 0x000fe20000002400 */
[----:B--2---:R-:W-:Y:S01]  /*7f60*/  FMUL.FTZ R132, R19, UR5 ;  /* 0x0000000513847c20 */ /* 0x004fe20008410000 */
[----:B------:R-:W-:Y:S01]  /*7f70*/  FMUL.FTZ R252, R13, UR5 ;  /* 0x000000050dfc7c20 */ /* 0x000fe20008410000 */
[----:B------:R-:W-:Y:S02]  /*7f80*/  VIADD R19, R240, 0xffffffe7 ;  /* 0xffffffe7f0137836 */ /* 0x000fe40000000000 */
[----:B------:R-:W-:Y:S01]  /*7f90*/  FMUL.FTZ R248, R22, UR5 ;  /* 0x0000000516f87c20 */ /* 0x000fe20008410000 */
[C---:B------:R-:W-:Y:S02]  /*7fa0*/  VIADD R13, R240.reuse, 0xffffffd0 ;  /* 0xffffffd0f00d7836 */ /* 0x040fe40000000000 */
[----:B------:R-:W-:Y:S01]  /*7fb0*/  FMUL.FTZ R22, R27, UR5 ;  /* 0x000000051b167c20 */ /* 0x000fe20008410000 */
[C---:B------:R-:W-:Y:S01]  /*7fc0*/  VIADD R11, R240.reuse, 0xffffffcf ;  /* 0xffffffcff00b7836 */ /* 0x040fe20000000000 */
[----:B------:R1:W-:Y:S01]  /*7fd0*/  MUFU.TANH R162, R132 ;  /* 0x0000008400a27308 */ /* 0x0003e20000002400 */
[----:B------:R-:W-:Y:S01]  /*7fe0*/  ISETP.GE.AND P1, PT, R19, RZ, PT ;  /* 0x000000ff1300720c */ /* 0x000fe20003f26270 */
[C---:B------:R-:W-:Y:S01]  /*7ff0*/  VIADD R10, R240.reuse, 0xffffffc8 ;  /* 0xffffffc8f00a7836 */ /* 0x040fe20000000000 */
[C---:B------:R-:W-:Y:S01]  /*8000*/  @!P0 IADD3 R18, -R240.reuse, 0x20, RZ ;  /* 0x00000020f0128810 */ /* 0x040fe20007ffe1ff */
[C---:B------:R-:W-:Y:S01]  /*8010*/  VIADD R9, R240.reuse, 0xffffffc7 ;  /* 0xffffffc7f0097836 */ /* 0x040fe20000000000 */
[C---:B------:R-:W-:Y:S01]  /*8020*/  @!P6 IADD3 R17, -R240.reuse, 0x21, RZ ;  /* 0x00000021f011e810 */ /* 0x040fe20007ffe1ff */
[----:B------:R-:W-:Y:S01]  /*8030*/  FMUL.FTZ R245, R21, UR5 ;  /* 0x0000000515f57c20 */ /* 0x000fe20008410000 */
[----:B------:R-:W-:Y:S03]  /*8040*/  @!P5 IADD3 R14, -R240, 0x28, RZ ;  /* 0x00000028f00ed810 */ /* 0x000fe60007ffe1ff */
[----:B------:R2:W3:Y:S01]  /*8050*/  MUFU.TANH R166, R236 ;  /* 0x000000ec00a67308 */ /* 0x0004e20000002400 */
[----:B------:R-:W-:Y:S01]  /*8060*/  ISETP.GE.AND P0, PT, R13, RZ, PT ;  /* 0x000000ff0d00720c */ /* 0x000fe20003f06270 */
[----:B------:R-:W-:Y:S01]  /*8070*/  FMUL.FTZ R235, R5, UR5 ;  /* 0x0000000505eb7c20 */ /* 0x000fe20008410000 */
[----:B------:R-:W-:Y:S01]  /*8080*/  ISETP.GE.AND P6, PT, R11, RZ, PT ;  /* 0x000000ff0b00720c */ /* 0x000fe20003fc6270 */
[----:B------:R-:W-:Y:S01]  /*8090*/  FMUL.FTZ R251, R16, UR5 ;  /* 0x0000000510fb7c20 */ /* 0x000fe20008410000 */
[----:B------:R-:W-:Y:S01]  /*80a0*/  ISETP.GE.AND P5, PT, R10, RZ, PT ;  /* 0x000000ff0a00720c */ /* 0x000fe20003fa6270 */
[----:B------:R-:W-:Y:S01]  /*80b0*/  FMUL.FTZ R244, R26, UR5 ;  /* 0x000000051af47c20 */ /* 0x000fe20008410000 */
[----:B------:R-:W-:Y:S03]  /*80c0*/  @!P1 IADD3 R19, -R240, 0x19, RZ ;  /* 0x00000019f0139810 */ /* 0x000fe60007ffe1ff */
[----:B------:R-:W4:Y:S01]  /*80d0*/  MUFU.TANH R237, R237 ;  /* 0x000000ed00ed7308 */ /* 0x000f220000002400 */
[----:B-1----:R-:W1:Y:S01]  /*80e0*/  LDSM.16.M88.4 R132, [R192+0x5800] ;  /* 0x00580000c084783b */ /* 0x002e620000000200 */
[----:B------:R-:W-:Y:S04]  /*80f0*/  DEPBAR.LE SB0, 0x0 ;  /* 0x000080000000791a */ /* 0x000fe80000000000 */
[----:B------:R-:W-:Y:S01]  /*8100*/  IABS R21, R240 ;  /* 0x000000f000157213 */ /* 0x000fe20000000000 */
[----:B------:R-:W-:Y:S03]  /*8110*/  FMUL.FTZ R246, R23, UR5 ;  /* 0x0000000517f67c20 */ /* 0x000fe60008410000 */
[----:B------:R-:W5:Y:S01]  /*8120*/  MUFU.TANH R238, R238 ;  /* 0x000000ee00ee7308 */ /* 0x000f620000002400 */
[----:B------:R-:W-:Y:S01]  /*8130*/  BAR.SYNC.DEFER_BLOCKING 0x0 ;  /* 0x0000000000007b1d */ /* 0x000fe20000010000 */
[----:B------:R-:W-:Y:S01]  /*8140*/  ISETP.GE.AND P1, PT, R15, RZ, PT ;  /* 0x000000ff0f00720c */ /* 0x000fe20003f26270 */
[----:B--2---:R-:W-:Y:S01]  /*8150*/  FMUL.FTZ R236, R8, UR5 ;  /* 0x0000000508ec7c20 */ /* 0x004fe20008410000 */
[----:B------:R-:W-:Y:S01]  /*8160*/  @!P0 IADD3 R13, -R240, 0x30, RZ ;  /* 0x00000030f00d8810 */ /* 0x000fe20007ffe1ff */
[----:B------:R-:W-:Y:S01]  /*8170*/  FMUL.FTZ R250, R12, UR5 ;  /* 0x000000050cfa7c20 */ /* 0x000fe20008410000 */
[C---:B------:R-:W-:Y:S01]  /*8180*/  @!P6 IADD3 R11, -R240.reuse, 0x31, RZ ;  /* 0x00000031f00be810 */ /* 0x040fe20007ffe1ff */
[----:B---3--:R-:W-:Y:S03]  /*8190*/  FFMA.FTZ R166, R243, -R0, R166 ;  /* 0x80000000f3a67223 */ /* 0x008fe600000100a6 */
[----:B------:R-:W-:Y:S01]  /*81a0*/  MUFU.TANH R241, R241 ;  /* 0x000000f100f17308 */ /* 0x000fe20000002400 */
[----:B------:R-:W-:Y:S01]  /*81b0*/  @!P5 IADD3 R10, -R240, 0x38, RZ ;  /* 0x00000038f00ad810 */ /* 0x000fe20007ffe1ff */
[----:B------:R-:W-:Y:S01]  /*81c0*/  FMUL.FTZ R247, R20, UR5 ;  /* 0x0000000514f77c20 */ /* 0x000fe20008410000 */
[----:B------:R-:W-:Y:S02]  /*81d0*/  I2FP.F32.S32 R14, R14 ;  /* 0x0000000e000e7245 */ /* 0x000fe40000201400 */
[----:B------:R-:W-:Y:S02]  /*81e0*/  I2FP.F32.S32 R5, R11 ;  /* 0x0000000b00057245 */ /* 0x000fe40000201400 */
[----:B------:R-:W-:Y:S03]  /*81f0*/  @!P1 IADD3 R15, -R240, 0x29, RZ ;  /* 0x00000029f00f9810 */ /* 0x000fe60007ffe1ff */
[----:B------:R-:W-:Y:S01]  /*8200*/  MUFU.TANH R236, R236 ;  /* 0x000000ec00ec7308 */ /* 0x000fe20000002400 */
[----:B------:R-:W-:Y:S02]  /*8210*/  ISETP.GE.AND P1, PT, R9, RZ, PT ;  /* 0x000000ff0900720c */ /* 0x000fe40003f26270 */
[----:B------:R-:W-:Y:S02]  /*8220*/  ISETP.GT.AND P5, PT, R232, RZ, PT ;  /* 0x000000ffe800720c */ /* 0x000fe40003fa4270 */
[----:B------:R-:W-:Y:S05]  /*8230*/  I2FP.F32.S32 R11, R10 ;  /* 0x0000000a000b7245 */ /* 0x000fea0000201400 */
[----:B------:R-:W-:Y:S04]  /*8240*/  MUFU.TANH R252, R252 ;  /* 0x000000fc00fc7308 */ /* 0x000fe80000002400 */
[----:B------:R-:W-:Y:S06]  /*8250*/  @!P1 IADD3 R9, -R240, 0x39, RZ ;  /* 0x00000039f0099810 */ /* 0x000fec0007ffe1ff */
[----:B------:R-:W2:Y:S01]  /*8260*/  MUFU.TANH R235, R235 ;  /* 0x000000eb00eb7308 */ /* 0x000ea20000002400 */
[C---:B-1----:R-:W-:Y:S05]  /*8270*/  HMMA.16816.F32.BF16 R28, R172.reuse, R132, R28 ;  /* 0x00000084ac1c723c */ /* 0x042fea000004181c */
[----:B------:R-:W-:Y:S01]  /*8280*/  I2FP.F32.S32 R240, R179 ;  /* 0x000000b300f07245 */ /* 0x000fe20000201400 */
[----:B------:R-:W-:Y:S03]  /*8290*/  HMMA.16816.F32.BF16 R32, R172, R134, R32 ;  /* 0x00000086ac20723c */ /* 0x000fe60000041820 */
[----:B------:R-:W1:Y:S02]  /*82a0*/  MUFU.TANH R251, R251 ;  /* 0x000000fb00fb7308 */ /* 0x000e640000002400 */
[----:B------:R-:W-:Y:S02]  /*82b0*/  I2FP.F32.S32 R133, R242 ;  /* 0x000000f200857245 */ /* 0x000fe40000201400 */
[----:B------:R-:W-:Y:S01]  /*82c0*/  I2FP.F32.S32 R132, R21 ;  /* 0x0000001500847245 */ /* 0x000fe20000201400 */
[----:B------:R-:W-:Y:S05]  /*82d0*/  FMUL.FTZ R21, R24, UR5 ;  /* 0x0000000518157c20 */ /* 0x000fea0008410000 */
[----:B------:R3:W-:Y:S01]  /*82e0*/  MUFU.TANH R242, R22 ;  /* 0x0000001600f27308 */ /* 0x0007e20000002400 */
[-C--:B------:R-:W-:Y:S01]  /*82f0*/  FFMA.FTZ R170, R133, -R0.reuse, R170 ;  /* 0x8000000085aa7223 */ /* 0x080fe200000100aa */
[CC--:B----4-:R-:W-:Y:S01]  /*8300*/  FFMA.FTZ R27, R132.reuse, -R0.reuse, R237 ;  /* 0x80000000841b7223 */ /* 0x0d0fe200000100ed */
[-C--:B-----5:R-:W-:Y:S01]  /*8310*/  FFMA.FTZ R26, R132, -R0.reuse, R238 ;  /* 0x80000000841a7223 */ /* 0x0a0fe200000100ee */
[----:B------:R-:W-:Y:S01]  /*8320*/  FMUL.FTZ R132, R25, UR5 ;  /* 0x0000000519847c20 */ /* 0x000fe20008410000 */
[----:B------:R-:W-:Y:S01]  /*8330*/  I2FP.F32.S32 R133, R177 ;  /* 0x000000b100857245 */ /* 0x000fe20000201400 */
[-C--:B--2---:R-:W-:Y:S04]  /*8340*/  FFMA.FTZ R25, R240, -R0.reuse, R235 ;  /* 0x80000000f0197223 */ /* 0x084fe800000100eb */
[----:B------:R-:W2:Y:S01]  /*8350*/  MUFU.TANH R248, R248 ;  /* 0x000000f800f87308 */ /* 0x000ea20000002400 */
[----:B------:R-:W-:Y:S01]  /*8360*/  I2FP.F32.S32 R134, R165 ;  /* 0x000000a500867245 */ /* 0x000fe20000201400 */
[----:B------:R-:W-:Y:S01]  /*8370*/  FMUL.FTZ R238, R31, UR5 ;  /* 0x000000051fee7c20 */ /* 0x000fe20008410000 */
[CC--:B------:R-:W-:Y:S01]  /*8380*/  FFMA.FTZ R23, R133.reuse, -R0.reuse, R236 ;  /* 0x8000000085177223 */ /* 0x0c0fe200000100ec */
[-C--:B------:R-:W-:Y:S01]  /*8390*/  FFMA.FTZ R163, R133, -R0.reuse, R163 ;  /* 0x8000000085a37223 */ /* 0x080fe200000100a3 */
[----:B------:R-:W-:Y:S01]  /*83a0*/  I2FP.F32.S32 R133, R167 ;  /* 0x000000a700857245 */ /* 0x000fe20000201400 */
[-C--:B-1----:R-:W-:Y:S01]  /*83b0*/  FFMA.FTZ R251, R134, -R0.reuse, R251 ;  /* 0x8000000086fb7223 */ /* 0x082fe200000100fb */
[----:B------:R-:W-:Y:S03]  /*83c0*/  I2FP.F32.S32 R237, R171 ;  /* 0x000000ab00ed7245 */ /* 0x000fe60000201400 */
[----:B------:R-:W1:Y:S01]  /*83d0*/  MUFU.TANH R249, R249 ;  /* 0x000000f900f97308 */ /* 0x000e620000002400 */
[-C--:B---3--:R-:W-:Y:S01]  /*83e0*/  FFMA.FTZ R22, R240, -R0.reuse, R241 ;  /* 0x80000000f0167223 */ /* 0x088fe200000100f1 */
[CC--:B------:R-:W-:Y:S01]  /*83f0*/  FFMA.FTZ R252, R133.reuse, -R0.reuse, R252 ;  /* 0x8000000085fc7223 */ /* 0x0c0fe200000100fc */
[-C--:B------:R-:W-:Y:S01]  /*8400*/  FFMA.FTZ R162, R133, -R0.reuse, R162 ;  /* 0x8000000085a27223 */ /* 0x080fe200000100a2 */
[----:B------:R-:W-:Y:S01]  /*8410*/  FMNMX.FTZ R133, R170, R3, !PT ;  /* 0x00000003aa857209 */ /* 0x000fe20007810000 */
[----:B------:R-:W-:Y:S01]  /*8420*/  FMUL.FTZ R240, R30, UR5 ;  /* 0x000000051ef07c20 */ /* 0x000fe20008410000 */
[----:B------:R-:W-:Y:S01]  /*8430*/  I2FP.F32.S32 R235, R169 ;  /* 0x000000a900eb7245 */ /* 0x000fe20000201400 */
[-C--:B------:R-:W-:Y:S03]  /*8440*/  FFMA.FTZ R182, R237, -R0.reuse, R182 ;  /* 0x80000000edb67223 */ /* 0x080fe600000100b6 */
[----:B------:R3:W-:Y:S01]  /*8450*/  MUFU.TANH R241, R132 ;  /* 0x0000008400f17308 */ /* 0x0007e20000002400 */
[----:B--2---:R-:W-:Y:S01]  /*8460*/  FFMA.FTZ R248, R134, -R0, R248 ;  /* 0x8000000086f87223 */ /* 0x004fe200000100f8 */
[----:B------:R-:W-:Y:S01]  /*8470*/  FMNMX.FTZ R134, R27, R2, !PT ;  /* 0x000000021b867209 */ /* 0x000fe20007810000 */
[----:B------:R-:W-:Y:S01]  /*8480*/  FFMA.FTZ R178, R235, -R0, R178 ;  /* 0x80000000ebb27223 */ /* 0x000fe200000100b2 */
[----:B------:R-:W-:Y:S01]  /*8490*/  FMNMX.FTZ R133, R166, R133, !PT ;  /* 0x00000085a6857209 */ /* 0x000fe20007810000 */
[----:B------:R-:W-:Y:S01]  /*84a0*/  FMUL.FTZ R236, R32, UR5 ;  /* 0x0000000520ec7c20 */ /* 0x000fe20008410000 */
[----:B------:R-:W-:Y:S04]  /*84b0*/  FMNMX.FTZ R134, R25, R134, !PT ;  /* 0x0000008619867209 */ /* 0x000fe80007810000 */
[----:B------:R-:W2:Y:S01]  /*84c0*/  MUFU.TANH R246, R246 ;  /* 0x000000f600f67308 */ /* 0x000ea20000002400 */
[----:B------:R-:W-:Y:S02]  /*84d0*/  FMNMX.FTZ R133, R26, R133, !PT ;  /* 0x000000851a857209 */ /* 0x000fe40007810000 */
[----:B------:R-:W-:Y:S02]  /*84e0*/  FMNMX.FTZ R134, R23, R134, !PT ;  /* 0x0000008617867209 */ /* 0x000fe40007810000 */
[----:B------:R-:W-:Y:S05]  /*84f0*/  I2FP.F32.S32 R135, R18 ;  /* 0x0000001200877245 */ /* 0x000fea0000201400 */
[----:B------:R-:W4:Y:S01]  /*8500*/  MUFU.TANH R239, R239 ;  /* 0x000000ef00ef7308 */ /* 0x000f220000002400 */
[----:B---3--:R-:W-:Y:S05]  /*8510*/  I2FP.F32.S32 R132, R19 ;  /* 0x0000001300847245 */ /* 0x008fea0000201400 */
[CC--:B-1----:R-:W-:Y:S04]  /*8520*/  FFMA.FTZ R249, R132.reuse, -R0.reuse, R249 ;  /* 0x8000000084f97223 */ /* 0x0c2fe800000100f9 */
[----:B------:R4:W1:Y:S01]  /*8530*/  MUFU.TANH R243, R21 ;  /* 0x0000001500f37308 */ /* 0x0008620000002400 */
[-C--:B--2---:R-:W-:Y:S01]  /*8540*/  FFMA.FTZ R246, R132, -R0.reuse, R246 ;  /* 0x8000000084f67223 */ /* 0x084fe200000100f6 */
[----:B------:R-:W-:Y:S05]  /*8550*/  I2FP.F32.S32 R132, R17 ;  /* 0x0000001100847245 */ /* 0x000fea0000201400 */
[-C--:B------:R-:W-:Y:S03]  /*8560*/  FFMA.FTZ R242, R132, -R0.reuse, R242 ;  /* 0x8000000084f27223 */ /* 0x080fe600000100f2 */
[----:B------:R-:W2:Y:S10]  /*8570*/  MUFU.TANH R245, R245 ;  /* 0x000000f500f57308 */ /* 0x000eb40000002400 */
[----:B------:R-:W3:Y:S01]  /*8580*/  MUFU.TANH R250, R250 ;  /* 0x000000fa00fa7308 */ /* 0x000ee20000002400 */
[-C--:B----4-:R-:W-:Y:S01]  /*8590*/  FFMA.FTZ R21, R237, -R0.reuse, R239 ;  /* 0x80000000ed157223 */ /* 0x090fe200000100ef */
[----:B------:R-:W-:Y:S01]  /*85a0*/  FMUL.FTZ R239, R28, UR5 ;  /* 0x000000051cef7c20 */ /* 0x000fe20008410000 */
[----:B------:R-:W-:Y:S01]  /*85b0*/  FMUL.FTZ R237, R29, UR5 ;  /* 0x000000051ded7c20 */ /* 0x000fe20008410000 */
[-C--:B-1----:R-:W-:Y:S06]  /*85c0*/  FFMA.FTZ R243, R14, -R0.reuse, R243 ;  /* 0x800000000ef37223 */ /* 0x082fec00000100f3 */
[----:B------:R-:W1:Y:S01]  /*85d0*/  MUFU.TANH R247, R247 ;  /* 0x000000f700f77308 */ /* 0x000e620000002400 */
[----:B--2---:R-:W-:Y:S01]  /*85e0*/  FFMA.FTZ R245, R132, -R0, R245 ;  /* 0x8000000084f57223 */ /* 0x004fe200000100f5 */
[----:B------:R-:W-:Y:S02]  /*85f0*/  FMNMX.FTZ R132, R22, R133, !PT ;  /* 0x0000008516847209 */ /* 0x000fe40007810000 */
[----:B------:R-:W-:Y:S01]  /*8600*/  FMNMX.FTZ R133, R21, R134, !PT ;  /* 0x0000008615857209 */ /* 0x000fe20007810000 */
[----:B------:R-:W-:Y:S01]  /*8610*/  FMUL.FTZ R134, R35, UR5 ;  /* 0x0000000523867c20 */ /* 0x000fe20008410000 */
[----:B------:R-:W-:Y:S04]  /*8620*/  FMNMX.FTZ R132, R163, R132, !PT ;  /* 0x00000084a3847209 */ /* 0x000fe80007810000 */
[----:B------:R-:W2:Y:S01]  /*8630*/  MUFU.TANH R244, R244 ;  /* 0x000000f400f47308 */ /* 0x000ea20000002400 */
[----:B---3--:R-:W-:Y:S01]  /*8640*/  FFMA.FTZ R250, R235, -R0, R250 ;  /* 0x80000000ebfa7223 */ /* 0x008fe200000100fa */
[----:B------:R-:W-:Y:S01]  /*8650*/  FMNMX.FTZ R132, R182, R132, !PT ;  /* 0x00000084b6847209 */ /* 0x000fe20007810000 */
[----:B------:R-:W-:Y:S03]  /*8660*/  FMUL.FTZ R235, R33, UR5 ;  /* 0x0000000521eb7c20 */ /* 0x000fe60008410000 */
[----:B------:R-:W-:Y:S04]  /*8670*/  FMNMX.FTZ R17, R250, R133, !PT ;  /* 0x00000085fa117209 */ /* 0x000fe80007810000 */
[----:B------:R-:W3:Y:S01]  /*8680*/  MUFU.TANH R240, R240 ;  /* 0x000000f000f07308 */ /* 0x000ee20000002400 */
[----:B-1----:R-:W-:Y:S01]  /*8690*/  FFMA.FTZ R247, R135, -R0, R247 ;  /* 0x8000000087f77223 */ /* 0x002fe200000100f7 */
[----:B------:R-:W-:Y:S02]  /*86a0*/  FMNMX.FTZ R18, R252, R17, !PT ;  /* 0x00000011fc127209 */ /* 0x000fe40007810000 */
[----:B------:R-:W-:Y:S02]  /*86b0*/  FMNMX.FTZ R132, R178, R132, !PT ;  /* 0x00000084b2847209 */ /* 0x000fe40007810000 */
[----:B------:R-:W-:Y:S04]  /*86c0*/  FMNMX.FTZ R18, R251, R18, !PT ;  /* 0x00000012fb127209 */ /* 0x000fe80007810000 */
[----:B------:R-:W1:Y:S01]  /*86d0*/  MUFU.TANH R238, R238 ;  /* 0x000000ee00ee7308 */ /* 0x000e620000002400 */
[----:B--2---:R-:W-:Y:S01]  /*86e0*/  FFMA.FTZ R244, R135, -R0, R244 ;  /* 0x8000000087f47223 */ /* 0x004fe200000100f4 */
[----:B------:R-:W-:Y:S01]  /*86f0*/  FMUL.FTZ R135, R34, UR5 ;  /* 0x0000000522877c20 */ /* 0x000fe20008410000 */
[----:B------:R-:W-:Y:S02]  /*8700*/  I2FP.F32.S32 R133, R15 ;  /* 0x0000000f00857245 */ /* 0x000fe40000201400 */
[----:B------:R-:W-:Y:S02]  /*8710*/  FMNMX.FTZ R132, R162, R132, !PT ;  /* 0x00000084a2847209 */ /* 0x000fe40007810000 */
[----:B------:R-:W-:Y:S03]  /*8720*/  FMNMX.FTZ R18, R249, R18, !PT ;  /* 0x00000012f9127209 */ /* 0x000fe60007810000 */
[----:B------:R-:W2:Y:S01]  /*8730*/  MUFU.TANH R239, R239 ;  /* 0x000000ef00ef7308 */ /* 0x000ea20000002400 */
[----:B---3--:R-:W-:Y:S01]  /*8740*/  FFMA.FTZ R240, R14, -R0, R240 ;  /* 0x800000000ef07223 */ /* 0x008fe200000100f0 */
[----:B------:R-:W-:Y:S01]  /*8750*/  FMNMX.FTZ R132, R248, R132, !PT ;  /* 0x00000084f8847209 */ /* 0x000fe20007810000 */
[----:B------:R-:W-:Y:S01]  /*8760*/  FFMA.FTZ R241, R133, -R0, R241 ;  /* 0x8000000085f17223 */ /* 0x000fe200000100f1 */
[----:B------:R-:W-:Y:S02]  /*8770*/  FMNMX.FTZ R14, R247, R18, !PT ;  /* 0x00000012f70e7209 */ /* 0x000fe40007810000 */
[----:B------:R-:W-:Y:S04]  /*8780*/  FMNMX.FTZ R132, R246, R132, !PT ;  /* 0x00000084f6847209 */ /* 0x000fe80007810000 */
[----:B------:R-:W3:Y:S01]  /*8790*/  MUFU.TANH R135, R135 ;  /* 0x0000008700877308 */ /* 0x000ee20000002400 */
[----:B-1----:R-:W-:Y:S01]  /*87a0*/  FFMA.FTZ R238, R133, -R0, R238 ;  /* 0x8000000085ee7223 */ /* 0x002fe200000100ee */
[----:B------:R-:W-:Y:S02]  /*87b0*/  I2FP.F32.S32 R133, R13 ;  /* 0x0000000d00857245 */ /* 0x000fe40000201400 */
[----:B------:R-:W-:Y:S06]  /*87c0*/  FMNMX.FTZ R14, R245, R14, !PT ;  /* 0x0000000ef50e7209 */ /* 0x000fec0007810000 */
[----:B------:R-:W1:Y:S01]  /*87d0*/  MUFU.TANH R237, R237 ;  /* 0x000000ed00ed7308 */ /* 0x000e620000002400 */
[CC--:B--2---:R-:W-:Y:S09]  /*87e0*/  FFMA.FTZ R239, R133.reuse, -R0.reuse, R239 ;  /* 0x8000000085ef7223 */ /* 0x0c4ff200000100ef */
[----:B------:R-:W2:Y:S01]  /*87f0*/  MUFU.TANH R236, R236 ;  /* 0x000000ec00ec7308 */ /* 0x000ea20000002400 */
[----:B---3--:R-:W-:Y:S01]  /*8800*/  FFMA.FTZ R135, R133, -R0, R135 ;  /* 0x8000000085877223 */ /* 0x008fe20000010087 */
[----:B------:R-:W-:Y:S02]  /*8810*/  FMNMX.FTZ R133, R244, R132, !PT ;  /* 0x00000084f4857209 */ /* 0x000fe40007810000 */
[----:B------:R-:W-:Y:S02]  /*8820*/  FMNMX.FTZ R132, R243, R14, !PT ;  /* 0x0000000ef3847209 */ /* 0x000fe40007810000 */
[----:B------:R-:W-:Y:S02]  /*8830*/  FMNMX.FTZ R13, R242, R133, !PT ;  /* 0x00000085f20d7209 */ /* 0x000fe40007810000 */
[----:B------:R-:W-:Y:S02]  /*8840*/  FMNMX.FTZ R133, R241, R132, !PT ;  /* 0x00000084f1857209 */ /* 0x000fe40007810000 */
[----:B------:R-:W3:Y:S01]  /*8850*/  MUFU.TANH R134, R134 ;  /* 0x0000008600867308 */ /* 0x000ee20000002400 */
[----:B------:R-:W-:Y:S01]  /*8860*/  I2FP.F32.S32 R132, R9 ;  /* 0x0000000900847245 */ /* 0x000fe20000201400 */
[-C--:B-1----:R-:W-:Y:S01]  /*8870*/  FFMA.FTZ R237, R5, -R0.reuse, R237 ;  /* 0x8000000005ed7223 */ /* 0x082fe200000100ed */
[----:B------:R-:W-:Y:S02]  /*8880*/  FMNMX.FTZ R9, R240, R13, !PT ;  /* 0x0000000df0097209 */ /* 0x000fe40007810000 */
[----:B------:R-:W-:Y:S02]  /*8890*/  FMNMX.FTZ R133, R239, R133, !PT ;  /* 0x00000085ef857209 */ /* 0x000fe40007810000 */
[----:B------:R-:W-:Y:S03]  /*88a0*/  FMNMX.FTZ R4, R238, R9, !PT ;  /* 0x00000009ee047209 */ /* 0x000fe60007810000 */
[----:B------:R-:W1:Y:S01]  /*88b0*/  MUFU.TANH R235, R235 ;  /* 0x000000eb00eb7308 */ /* 0x000e620000002400 */
[----:B------:R-:W-:Y:S01]  /*88c0*/  FMNMX.FTZ R133, R237, R133, !PT ;  /* 0x00000085ed857209 */ /* 0x000fe20007810000 */
[-C--:B--2---:R-:W-:Y:S01]  /*88d0*/  FFMA.FTZ R236, R11, -R0.reuse, R236 ;  /* 0x800000000bec7223 */ /* 0x084fe200000100ec */
[----:B---3--:R-:W-:Y:S01]  /*88e0*/  FFMA.FTZ R134, R5, -R0, R134 ;  /* 0x8000000005867223 */ /* 0x008fe20000010086 */
[----:B------:R-:W-:Y:S04]  /*88f0*/  FMNMX.FTZ R5, R135, R4, !PT ;  /* 0x0000000487057209 */ /* 0x000fe80007810000 */
[----:B------:R-:W-:Y:S01]  /*8900*/  FMNMX.FTZ R5, R134, R5, !PT ;  /* 0x0000000586057209 */ /* 0x000fe20007810000 */
[----:B-1----:R-:W-:Y:S01]  /*8910*/  FFMA.FTZ R235, R132, -R0, R235 ;  /* 0x8000000084eb7223 */ /* 0x002fe200000100eb */
[----:B------:R-:W-:Y:S04]  /*8920*/  FMNMX.FTZ R132, R236, R133, !PT ;  /* 0x00000085ec847209 */ /* 0x000fe80007810000 */
[----:B------:R-:W-:Y:S01]  /*8930*/  FMNMX.FTZ R29, R235, R132, !PT ;  /* 0x00000084eb1d7209 */ /* 0x000fe20007810000 */
[----:B------:R-:W-:Y:S06]  /*8940*/  @P5 BRA `(.L_x_1079) ;  /* 0xffffffd800ec5947 */ /* 0x000fec000383ffff */
.L_x_1078:
[----:B------:R-:W1:Y:S01]  /*8950*/  SHFL.BFLY PT, R4, R5, 0x2, 0x1f ;  /* 0x0c401f0005047f89 */ /* 0x000e6200000e0000 */
[----:B------:R-:W-:Y:S07]  /*8960*/  IADD3 R232, R232, -0x1, RZ ;  /* 0xffffffffe8e87810 */ /* 0x000fee0007ffe0ff */
[----:B---3--:R-:W2:Y:S08]  /*8970*/  SHFL.BFLY PT, R8, R29, 0x2, 0x1f ;  /* 0x0c401f001d087f89 */ /* 0x008eb000000e0000 */
[----:B------:R-:W-:Y:S08]  /*8980*/  LDSM.16.MT88.4 R16, [R200+0xc000] ;  /* 0x00c00000c810783b */ /* 0x000ff00000004200 */
        /* <DEDUP_REMOVED lines=34> */
[--C-:B------:R-:W-:Y:S01]  /*8bb0*/  FFMA.FTZ R176, R250, UR4, -R144.reuse ;  /* 0x00000004fab07c23 */ /* 0x100fe20008010890 */
[--C-:B------:R-:W-:Y:S01]  /*8bc0*/  FFMA.FTZ R177, R252, UR4, -R144.reuse ;  /* 0x00000004fcb17c23 */ /* 0x100fe20008010890 */
[--C-:B------:R-:W-:Y:S01]  /*8bd0*/  FFMA.FTZ R179, R249, UR4, -R144.reuse ;  /* 0x00000004f9b37c23 */ /* 0x100fe20008010890 */
[--C-:B------:R-:W-:Y:S01]  /*8be0*/  FFMA.FTZ R245, R245, UR4, -R144.reuse ;  /* 0x00000004f5f57c23 */ /* 0x100fe20008010890 */
[----:B------:R-:W-:Y:S03]  /*8bf0*/  LDSM.16.MT88.4 R160, [R200+0x11800] ;  /* 0x01180000c8a0783b */ /* 0x000fe60000004200 */
[----:B------:R-:W3:Y:S01]  /*8c00*/  MUFU.EX2 R3, R5 ;  /* 0x0000000500037308 */ /* 0x000ee20000000800 */
        /* <DEDUP_REMOVED lines=16> */
[C---:B---3--:R-:W-:Y:S01]  /*8d10*/  FMUL.FTZ R4, R3.reuse, R128 ;  /* 0x0000008003047220 */ /* 0x048fe20000410000 */
[C---:B------:R-:W-:Y:S01]  /*8d20*/  FMUL.FTZ R5, R3.reuse, R129 ;  /* 0x0000008103057220 */ /* 0x040fe20000410000 */
[C---:B------:R-:W-:Y:S01]  /*8d30*/  FMUL.FTZ R8, R3.reuse, R124 ;  /* 0x0000007c03087220 */ /* 0x040fe20000410000 */
[C---:B------:R-:W-:Y:S01]  /*8d40*/  FMUL.FTZ R9, R3.reuse, R125 ;  /* 0x0000007d03097220 */ /* 0x040fe20000410000 */
[C---:B------:R-:W-:Y:S01]  /*8d50*/  FMUL.FTZ R12, R3.reuse, R120 ;  /* 0x00000078030c7220 */ /* 0x040fe20000410000 */
[C---:B------:R-:W-:Y:S01]  /*8d60*/  FMUL.FTZ R13, R3.reuse, R121 ;  /* 0x00000079030d7220 */ /* 0x040fe20000410000 */
[C---:B------:R-:W-:Y:S03]  /*8d70*/  FMUL.FTZ R23, R2.reuse, R115 ;  /* 0x0000007302177220 */ /* 0x040fe60000410000 */
[----:B------:R-:W-:Y:S01]  /*8d80*/  MUFU.EX2 R165, R165 ;  /* 0x000000a500a57308 */ /* 0x000fe20000000800 */
[----:B------:R-:W3:Y:S01]  /*8d90*/  LDSM.16.MT88.4 R120, [R200+0xe000] ;  /* 0x00e00000c878783b */ /* 0x000ee20000004200 */
[C---:B------:R-:W-:Y:S01]  /*8da0*/  FMUL.FTZ R20, R3.reuse, R112 ;  /* 0x0000007003147220 */ /* 0x040fe20000410000 */
[C---:B------:R-:W-:Y:S01]  /*8db0*/  FMUL.FTZ R21, R3.reuse, R113 ;  /* 0x0000007103157220 */ /* 0x040fe20000410000 */
[C---:B------:R-:W-:Y:S01]  /*8dc0*/  FMUL.FTZ R30, R2.reuse, R106 ;  /* 0x0000006a021e7220 */ /* 0x040fe20000410000 */
[----:B------:R-:W-:Y:S01]  /*8dd0*/  FMUL.FTZ R31, R2, R107 ;  /* 0x0000006b021f7220 */ /* 0x000fe20000410000 */
[C---:B------:R-:W-:Y:S01]  /*8de0*/  FMUL.FTZ R28, R3.reuse, R104 ;  /* 0x00000068031c7220 */ /* 0x040fe20000410000 */
[C---:B------:R-:W-:Y:S03]  /*8df0*/  FMUL.FTZ R29, R3.reuse, R105 ;  /* 0x00000069031d7220 */ /* 0x040fe60000410000 */
[----:B------:R-:W4:Y:S01]  /*8e00*/  MUFU.EX2 R164, R164 ;  /* 0x000000a400a47308 */ /* 0x000f220000000800 */
        /* <DEDUP_REMOVED lines=15> */
[----:B------:R-:W5:Y:S01]  /*8f00*/  MUFU.EX2 R169, R169 ;  /* 0x000000a900a97308 */ /* 0x000f620000000800 */
[----:B----4-:R-:W-:Y:S01]  /*8f10*/  F2FP.BF16.F32.PACK_AB R131, R164, R165 ;  /* 0x000000a5a483723e */ /* 0x010fe200000010ff */
        /* <DEDUP_REMOVED lines=14> */
[----:B------:R-:W4:Y:S01]  /*9000*/  MUFU.EX2 R167, R167 ;  /* 0x000000a700a77308 */ /* 0x000f220000000800 */
[----:B-----5:R-:W-:Y:S01]  /*9010*/  F2FP.BF16.F32.PACK_AB R128, R169, R170 ;  /* 0x000000aaa980723e */ /* 0x020fe200000010ff */
        /* <DEDUP_REMOVED lines=15> */
[----:B----4-:R-:W-:Y:S01]  /*9110*/  F2FP.BF16.F32.PACK_AB R130, R167, R168 ;  /* 0x000000a8a782723e */ /* 0x010fe200000010ff */
        /* <DEDUP_REMOVED lines=10> */
[----:B------:R-:W4:Y:S01]  /*91c0*/  MUFU.EX2 R173, R173 ;  /* 0x000000ad00ad7308 */ /* 0x000f220000000800 */
[C---:B------:R-:W-:Y:S01]  /*91d0*/  FMUL.FTZ R16, R3.reuse, R116 ;  /* 0x0000007403107220 */ /* 0x040fe20000410000 */
[C---:B-1----:R-:W-:Y:S04]  /*91e0*/  HMMA.16816.F32.BF16 R12, R128.reuse, R24, R12 ;  /* 0x00000018800c723c */ /* 0x042fe8000004180c */
        /* <DEDUP_REMOVED lines=14> */
[----:B------:R-:W1:Y:S04]  /*92d0*/  MUFU.EX2 R175, R175 ;  /* 0x000000af00af7308 */ /* 0x000e680000000800 */
[C---:B------:R-:W-:Y:S01]  /*92e0*/  FMUL.FTZ R26, R2.reuse, R110 ;  /* 0x0000006e021a7220 */ /* 0x040fe20000410000 */
[C---:B------:R-:W-:Y:S01]  /*92f0*/  FMUL.FTZ R27, R2.reuse, R111 ;  /* 0x0000006f021b7220 */ /* 0x040fe20000410000 */
[C---:B------:R-:W-:Y:S01]  /*9300*/  FMUL.FTZ R32, R3.reuse, R100 ;  /* 0x0000006403207220 */ /* 0x040fe20000410000 */
[----:B------:R-:W5:Y:S03]  /*9310*/  LDSM.16.MT88.4 R108, [R197+0xe000] ;  /* 0x00e00000c56c783b */ /* 0x000f660000004200 */
[----:B------:R-:W-:Y:S01]  /*9320*/  MUFU.EX2 R176, R176 ;  /* 0x000000b000b07308 */ /* 0x000fe20000000800 */
        /* <DEDUP_REMOVED lines=11> */
[----:B------:R-:W4:Y:S03]  /*93e0*/  LDSM.16.MT88.4 R100, [R196+0xe000] ;  /* 0x00e00000c464783b */ /* 0x000f260000004200 */
[----:B------:R-:W-:Y:S01]  /*93f0*/  MUFU.EX2 R178, R178 ;  /* 0x000000b200b27308 */ /* 0x000fe20000000800 */
[C---:B------:R-:W-:Y:S01]  /*9400*/  FMUL.FTZ R89, R3.reuse, R89 ;  /* 0x0000005903597220 */ /* 0x040fe20000410000 */
[C---:B------:R-:W-:Y:S01]  /*9410*/  FMUL.FTZ R94, R2.reuse, R94 ;  /* 0x0000005e025e7220 */ /* 0x040fe20000410000 */
[C---:B------:R-:W-:Y:S02]  /*9420*/  HMMA.16816.F32.BF16 R32, R128.reuse, R138, R32 ;  /* 0x0000008a8020723c */ /* 0x040fe40000041820 */
[----:B------:R-:W-:Y:S05]  /*9430*/  LDSM.16.MT88.4 R136, [R198+0xe800] ;  /* 0x00e80000c688783b */ /* 0x000fea0000004200 */
[----:B------:R-:W1:Y:S01]  /*9440*/  MUFU.EX2 R179, R179 ;  /* 0x000000b300b37308 */ /* 0x000e620000000800 */
[C---:B------:R-:W-:Y:S01]  /*9450*/  FMUL.FTZ R95, R2.reuse, R95 ;  /* 0x0000005f025f7220 */ /* 0x040fe20000410000 */
[C---:B---3--:R-:W-:Y:S03]  /*9460*/  HMMA.16816.F32.BF16 R36, R128.reuse, R120, R36 ;  /* 0x000000788024723c */ /* 0x048fe60000041824 */
        /* <DEDUP_REMOVED lines=10> */
[----:B------:R-:W-:Y:S03]  /*9510*/  FMUL.FTZ R99, R2, R99 ;  /* 0x0000006302637220 */ /* 0x000fe60000410000 */
[C---:B-----5:R-:W-:Y:S02]  /*9520*/  HMMA.16816.F32.BF16 R52, R128.reuse, R108, R52 ;  /* 0x0000006c8034723c */ /* 0x060fe40000041834 */
[----:B------:R-:W-:Y:S03]  /*9530*/  MUFU.EX2 R237, R237 ;  /* 0x000000ed00ed7308 */ /* 0x000fe60000000800 */
[C---:B------:R-:W-:Y:S01]  /*9540*/  FMUL.FTZ R96, R3.reuse, R96 ;  /* 0x0000006003607220 */ /* 0x040fe20000410000 */
[C---:B------:R-:W-:Y:S01]  /*9550*/  HMMA.16816.F32.BF16 R56, R128.reuse, R110, R56 ;  /* 0x0000006e8038723c */ /* 0x040fe20000041838 */
[----:B------:R-:W-:Y:S05]  /*9560*/  LDSM.16.MT88.4 R108, [R200+0xc800] ;  /* 0x00c80000c86c783b */ /* 0x000fea0000004200 */
[----:B------:R-:W-:Y:S01]  /*9570*/  MUFU.EX2 R236, R236 ;  /* 0x000000ec00ec7308 */ /* 0x000fe20000000800 */
[----:B------:R-:W-:Y:S01]  /*9580*/  FMUL.FTZ R97, R3, R97 ;  /* 0x0000006103617220 */ /* 0x000fe20000410000 */
[C---:B----4-:R-:W-:Y:S03]  /*9590*/  HMMA.16816.F32.BF16 R60, R128.reuse, R100, R60 ;  /* 0x00000064803c723c */ /* 0x050fe6000004183c */
[--C-:B------:R-:W-:Y:S03]  /*95a0*/  FFMA.FTZ R182, R244, UR4, -R145.reuse ;  /* 0x00000004f4b67c23 */ /* 0x100fe60008010891 */
[C---:B------:R-:W-:Y:S01]  /*95b0*/  HMMA.16816.F32.BF16 R64, R128.reuse, R102, R64 ;  /* 0x000000668040723c */ /* 0x040fe20000041840 */
[----:B------:R-:W3:Y:S01]  /*95c0*/  LDSM.16.MT88.4 R100, [R197+0x10000] ;  /* 0x01000000c564783b */ /* 0x000ee20000004200 */
        /* <DEDUP_REMOVED lines=8> */
[C---:B--2---:R-:W-:Y:S02]  /*9650*/  HMMA.16816.F32.BF16 R76, R128.reuse, R104, R76 ;  /* 0x00000068804c723c */ /* 0x044fe4000004184c */
[----:B------:R-:W-:Y:S03]  /*9660*/  MUFU.EX2 R183, R183 ;  /* 0x000000b700b77308 */ /* 0x000fe60000000800 */
[--C-:B------:R-:W-:Y:S01]  /*9670*/  FFMA.FTZ R180, R248, UR4, -R145.reuse ;  /* 0x00000004f8b47c23 */ /* 0x100fe20008010891 */
[C---:B------:R-:W-:Y:S01]  /*9680*/  HMMA.16816.F32.BF16 R80, R128.reuse, R106, R80 ;  /* 0x0000006a8050723c */ /* 0x040fe20000041850 */
[----:B------:R-:W2:Y:S05]  /*9690*/  LDSM.16.MT88.4 R104, [R196+0x10000] ;  /* 0x01000000c468783b */ /* 0x000eaa0000004200 */
[----:B------:R-:W-:Y:S01]  /*96a0*/  MUFU.EX2 R242, R242 ;  /* 0x000000f200f27308 */ /* 0x000fe20000000800 */
[--C-:B------:R-:W-:Y:S01]  /*96b0*/  FFMA.FTZ R181, R246, UR4, -R145.reuse ;  /* 0x00000004f6b57c23 */ /* 0x100fe20008010891 */
[--C-:B------:R-:W-:Y:S03]  /*96c0*/  FFMA.FTZ R241, R238, UR4, -R145.reuse ;  /* 0x00000004eef17c23 */ /* 0x100fe60008010891 */
[----:B------:R-:W-:Y:S01]  /*96d0*/  FFMA.FTZ R238, R239, UR4, -R144 ;  /* 0x00000004efee7c23 */ /* 0x000fe20008010890 */
[--C-:B------:R-:W-:Y:S01]  /*96e0*/  FFMA.FTZ R240, R240, UR4, -R145.reuse ;  /* 0x00000004f0f07c23 */ /* 0x100fe20008010891 */
[--C-:B------:R-:W-:Y:S01]  /*96f0*/  FFMA.FTZ R135, R135, UR4, -R145.reuse ;  /* 0x0000000487877c23 */ /* 0x100fe20008010891 */
[----:B------:R-:W-:Y:S02]  /*9700*/  FFMA.FTZ R145, R134, UR4, -R145 ;  /* 0x0000000486917c23 */ /* 0x000fe40008010891 */
[----:B------:R-:W-:Y:S01]  /*9710*/  MUFU.EX2 R180, R180 ;  /* 0x000000b400b47308 */ /* 0x000fe20000000800 */
[----:B------:R-:W-:Y:S01]  /*9720*/  FFMA.FTZ R171, R2, R233, R171 ;  /* 0x000000e902ab7223 */ /* 0x000fe200000100ab */
[----:B------:R-:W-:Y:S01]  /*9730*/  MOV R2, R133 ;  /* 0x0000008500027202 */ /* 0x000fe20000000f00 */
[----:B------:R-:W-:Y:S01]  /*9740*/  FFMA.FTZ R170, R3, R234, R170 ;  /* 0x000000ea03aa7223 */ /* 0x000fe200000100aa */
[C---:B---3--:R-:W-:Y:S03]  /*9750*/  HMMA.16816.F32.BF16 R84, R128.reuse, R100, R84 ;  /* 0x000000648054723c */ /* 0x048fe60000041854 */
[----:B------:R-:W-:Y:S03]  /*9760*/  FADD.FTZ R166, R166, R171 ;  /* 0x000000aba6a67221 */ /* 0x000fe60000010000 */
[----:B------:R3:W-:Y:S01]  /*9770*/  MUFU.EX2 R134, R145 ;  /* 0x0000009100867308 */ /* 0x0007e20000000800 */
[----:B------:R-:W-:Y:S01]  /*9780*/  FADD.FTZ R169, R169, R170 ;  /* 0x000000aaa9a97221 */ /* 0x000fe20000010000 */
[C---:B------:R-:W-:Y:S03]  /*9790*/  HMMA.16816.F32.BF16 R88, R128.reuse, R102, R88 ;  /* 0x000000668058723c */ /* 0x040fe60000041858 */
[----:B------:R-:W-:Y:S05]  /*97a0*/  F2FP.BF16.F32.PACK_AB R101, R173, R172 ;  /* 0x000000acad65723e */ /* 0x000fea00000010ff */
[----:B------:R-:W4:Y:S03]  /*97b0*/  MUFU.EX2 R181, R181 ;  /* 0x000000b500b57308 */ /* 0x000f260000000800 */
[----:B-1----:R-:W-:Y:S01]  /*97c0*/  F2FP.BF16.F32.PACK_AB R103, R175, R174 ;  /* 0x000000aeaf67723e */ /* 0x002fe200000010ff */
[----:B------:R-:W-:Y:S01]  /*97d0*/  FADD.FTZ R3, R165, R166 ;  /* 0x000000a6a5037221 */ /* 0x000fe20000010000 */
[----:B------:R-:W-:Y:S01]  /*97e0*/  F2FP.BF16.F32.PACK_AB R100, R177, R176 ;  /* 0x000000b0b164723e */ /* 0x000fe200000010ff */
[----:B------:R-:W-:Y:S01]  /*97f0*/  FADD.FTZ R168, R168, R169 ;  /* 0x000000a9a8a87221 */ /* 0x000fe20000010000 */
[----:B------:R-:W-:Y:S03]  /*9800*/  F2FP.BF16.F32.PACK_AB R102, R179, R178 ;  /* 0x000000b2b366723e */ /* 0x000fe600000010ff */
[----:B------:R-:W1:Y:S01]  /*9810*/  MUFU.EX2 R244, R244 ;  /* 0x000000f400f47308 */ /* 0x000e620000000800 */
[----:B---3--:R-:W-:Y:S01]  /*9820*/  LDSM.16.MT88.4 R144, [R200+0xf800] ;  /* 0x00f80000c890783b */ /* 0x008fe20000004200 */
[----:B------:R-:W-:Y:S01]  /*9830*/  FADD.FTZ R3, R164, R3 ;  /* 0x00000003a4037221 */ /* 0x000fe20000010000 */
[----:B------:R-:W-:Y:S01]  /*9840*/  FADD.FTZ R167, R167, R168 ;  /* 0x000000a8a7a77221 */ /* 0x000fe20000010000 */
[C---:B--2---:R-:W-:Y:S03]  /*9850*/  HMMA.16816.F32.BF16 R92, R128.reuse, R104, R92 ;  /* 0x00000068805c723c */ /* 0x044fe6000004185c */
[----:B------:R-:W-:Y:S03]  /*9860*/  FADD.FTZ R172, R172, R3 ;  /* 0x00000003acac7221 */ /* 0x000fe60000010000 */
[----:B------:R-:W-:Y:S01]  /*9870*/  MUFU.EX2 R240, R240 ;  /* 0x000000f000f07308 */ /* 0x000fe20000000800 */
[----:B------:R-:W-:Y:S01]  /*9880*/  MOV R3, R132 ;  /* 0x0000008400037202 */ /* 0x000fe20000000f00 */
[----:B------:R-:W-:Y:S01]  /*9890*/  HMMA.16816.F32.BF16 R96, R128, R106, R96 ;  /* 0x0000006a8060723c */ /* 0x000fe20000041860 */
[----:B------:R-:W2:Y:S02]  /*98a0*/  LDSM.16.MT88.4 R104, [R196+0xe800] ;  /* 0x00e80000c468783b */ /* 0x000ea40000004200 */
[----:B------:R-:W-:Y:S03]  /*98b0*/  FADD.FTZ R176, R176, R167 ;  /* 0x000000a7b0b07221 */ /* 0x000fe60000010000 */
[C---:B------:R-:W-:Y:S02]  /*98c0*/  HMMA.16816.F32.BF16 R4, R100.reuse, R108, R4 ;  /* 0x0000006c6404723c */ /* 0x040fe40000041804 */
[----:B------:R-:W3:Y:S01]  /*98d0*/  MUFU.EX2 R241, R241 ;  /* 0x000000f100f17308 */ /* 0x000ee20000000800 */
[----:B------:R-:W-:Y:S02]  /*98e0*/  LDSM.16.MT88.4 R128, [R196+0xd000] ;  /* 0x00d00000c480783b */ /* 0x000fe40000004200 */
[----:B------:R-:W-:Y:S01]  /*98f0*/  FADD.FTZ R173, R173, R172 ;  /* 0x000000acadad7221 */ /* 0x000fe20000010000 */
[C---:B------:R-:W-:Y:S06]  /*9900*/  HMMA.16816.F32.BF16 R8, R100.reuse, R110, R8 ;  /* 0x0000006e6408723c */ /* 0x040fec0000041808 */
[----:B------:R-:W5:Y:S01]  /*9910*/  MUFU.EX2 R135, R135 ;  /* 0x0000008700877308 */ /* 0x000f620000000800 */
[----:B------:R-:W4:Y:S01]  /*9920*/  LDSM.16.MT88.4 R108, [R200+0x10800] ;  /* 0x01080000c86c783b */ /* 0x000f220000004200 */
[C---:B------:R-:W-:Y:S08]  /*9930*/  HMMA.16816.F32.BF16 R12, R100.reuse, R112, R12 ;  /* 0x00000070640c723c */ /* 0x040ff0000004180c */
[----:B------:R-:W5:Y:S01]  /*9940*/  MUFU.EX2 R238, R238 ;  /* 0x000000ee00ee7308 */ /* 0x000f620000000800 */
[C---:B------:R-:W-:Y:S01]  /*9950*/  HMMA.16816.F32.BF16 R16, R100.reuse, R114, R16 ;  /* 0x000000726410723c */ /* 0x040fe20000041810 */
[----:B------:R-:W1:Y:S02]  /*9960*/  LDSM.16.MT88.4 R112, [R198+0x10800] ;  /* 0x01080000c670783b */ /* 0x000e640000004200 */
[----:B------:R-:W-:Y:S03]  /*9970*/  FADD.FTZ R177, R177, R176 ;  /* 0x000000b0b1b17221 */ /* 0x000fe60000010000 */
[C---:B------:R-:W-:Y:S05]  /*9980*/  HMMA.16816.F32.BF16 R20, R100.reuse, R116, R20 ;  /* 0x000000746414723c */ /* 0x040fea0000041814 */
        /* <DEDUP_REMOVED lines=22> */
[C---:B------:R-:W-:Y:S05]  /*9af0*/  HMMA.16816.F32.BF16 R72, R100.reuse, R110, R72 ;  /* 0x0000006e6448723c */ /* 0x040fea0000041848 */
[----:B------:R-:W-:Y:S01]  /*9b00*/  F2FP.BF16.F32.PACK_AB R109, R181, R180 ;  /* 0x000000b4b56d723e */ /* 0x000fe200000010ff */
[C---:B-1----:R-:W-:Y:S05]  /*9b10*/  HMMA.16816.F32.BF16 R76, R100.reuse, R112, R76 ;  /* 0x00000070644c723c */ /* 0x042fea000004184c */
[----:B------:R-:W-:Y:S01]  /*9b20*/  F2FP.BF16.F32.PACK_AB R111, R183, R182 ;  /* 0x000000b6b76f723e */ /* 0x000fe200000010ff */
[C---:B------:R-:W-:Y:S01]  /*9b30*/  HMMA.16816.F32.BF16 R80, R100.reuse, R114, R80 ;  /* 0x000000726450723c */ /* 0x040fe20000041850 */
[----:B------:R-:W1:Y:S04]  /*9b40*/  LDSM.16.MT88.4 R112, [R197+0xd000] ;  /* 0x00d00000c570783b */ /* 0x000e680000004200 */
[----:B------:R-:W-:Y:S01]  /*9b50*/  F2FP.BF16.F32.PACK_AB R108, R245, R242 ;  /* 0x000000f2f56c723e */ /* 0x000fe200000010ff */
[C---:B---3--:R-:W-:Y:S05]  /*9b60*/  HMMA.16816.F32.BF16 R84, R100.reuse, R116, R84 ;  /* 0x000000746454723c */ /* 0x048fea0000041854 */
[----:B------:R-:W-:Y:S01]  /*9b70*/  F2FP.BF16.F32.PACK_AB R110, R244, R243 ;  /* 0x000000f3f46e723e */ /* 0x000fe200000010ff */
[C---:B------:R-:W-:Y:S01]  /*9b80*/  HMMA.16816.F32.BF16 R88, R100.reuse, R118, R88 ;  /* 0x000000766458723c */ /* 0x040fe20000041858 */
[----:B------:R-:W3:Y:S04]  /*9b90*/  LDSM.16.MT88.4 R116, [R198+0xf000] ;  /* 0x00f00000c674783b */ /* 0x000ee80000004200 */
[----:B------:R-:W-:Y:S01]  /*9ba0*/  FADD.FTZ R180, R180, R175 ;  /* 0x000000afb4b47221 */ /* 0x000fe20000010000 */
[C---:B--2---:R-:W-:Y:S05]  /*9bb0*/  HMMA.16816.F32.BF16 R92, R100.reuse, R104, R92 ;  /* 0x00000068645c723c */ /* 0x044fea000004185c */
[----:B------:R-:W-:Y:S01]  /*9bc0*/  FADD.FTZ R242, R242, R179 ;  /* 0x000000b3f2f27221 */ /* 0x000fe20000010000 */
[----:B------:R-:W-:Y:S01]  /*9bd0*/  HMMA.16816.F32.BF16 R96, R100, R106, R96 ;  /* 0x0000006a6460723c */ /* 0x000fe20000041860 */
[----:B------:R-:W2:Y:S04]  /*9be0*/  LDSM.16.MT88.4 R100, [R196+0xf000] ;  /* 0x00f00000c464783b */ /* 0x000ea80000004200 */
        /* <DEDUP_REMOVED lines=21> */
[C---:B---3--:R-:W-:Y:S05]  /*9d40*/  HMMA.16816.F32.BF16 R44, R108.reuse, R116, R44 ;  /* 0x000000746c2c723c */ /* 0x048fea000004182c */
[----:B-----5:R-:W-:Y:S01]  /*9d50*/  F2FP.BF16.F32.PACK_AB R139, R134, R135 ;  /* 0x00000087868b723e */ /* 0x020fe200000010ff */
        /* <DEDUP_REMOVED lines=8> */
[C---:B--2---:R-:W-:Y:S05]  /*9de0*/  HMMA.16816.F32.BF16 R60, R108.reuse, R100, R60 ;  /* 0x000000646c3c723c */ /* 0x044fea000004183c */
[----:B------:R-:W-:Y:S01]  /*9df0*/  FADD.FTZ R238, R238, R243 ;  /* 0x000000f3eeee7221 */ /* 0x000fe20000010000 */
[C---:B------:R-:W-:Y:S01]  /*9e00*/  HMMA.16816.F32.BF16 R64, R108.reuse, R102, R64 ;  /* 0x000000666c40723c */ /* 0x040fe20000041840 */
[----:B------:R-:W2:Y:S04]  /*9e10*/  LDSM.16.MT88.4 R100, [R198+0xd800] ;  /* 0x00d80000c664783b */ /* 0x000ea80000004200 */
        /* <DEDUP_REMOVED lines=10> */
[C---:B---3--:R-:W-:Y:S05]  /*9ec0*/  HMMA.16816.F32.BF16 R84, R108.reuse, R116, R84 ;  /* 0x000000746c54723c */ /* 0x048fea0000041854 */
[----:B------:R-:W-:Y:S01]  /*9ed0*/  FADD.FTZ R234, R235, R234 ;  /* 0x000000eaebea7221 */ /* 0x000fe20000010000 */
[C---:B------:R-:W-:Y:S06]  /*9ee0*/  HMMA.16816.F32.BF16 R88, R108.reuse, R118, R88 ;  /* 0x000000766c58723c */ /* 0x040fec0000041858 */
[C---:B------:R-:W-:Y:S06]  /*9ef0*/  HMMA.16816.F32.BF16 R92, R108.reuse, R120, R92 ;  /* 0x000000786c5c723c */ /* 0x040fec000004185c */
[----:B------:R-:W-:Y:S06]  /*9f00*/  HMMA.16816.F32.BF16 R96, R108, R122, R96 ;  /* 0x0000007a6c60723c */ /* 0x000fec0000041860 */
[C---:B------:R-:W-:Y:S06]  /*9f10*/  HMMA.16816.F32.BF16 R128, R136.reuse, R124, R4 ;  /* 0x0000007c8880723c */ /* 0x040fec0000041804 */
[C---:B------:R-:W-:Y:S01]  /*9f20*/  HMMA.16816.F32.BF16 R124, R136.reuse, R126, R8 ;  /* 0x0000007e887c723c */ /* 0x040fe20000041808 */
[----:B------:R-:W1:Y:S05]  /*9f30*/  LDSM.16.MT88.4 R8, [R198+0x11800] ;  /* 0x01180000c608783b */ /* 0x000e6a0000004200 */
[C---:B--2---:R-:W-:Y:S03]  /*9f40*/  HMMA.16816.F32.BF16 R120, R136.reuse, R100, R12 ;  /* 0x000000648878723c */ /* 0x044fe6000004180c */
        /* <DEDUP_REMOVED lines=26> */
.L_x_1076:
[----:B------:R-:W1:Y:S01]  /*a0f0*/  SHFL.BFLY PT, R4, R233, 0x2, 0x1f ;  /* 0x0c401f00e9047f89 */ /* 0x000e6200000e0000 */
[----:B------:R-:W-:Y:S01]  /*a100*/  MOV R14, 0x3f800000 ;  /* 0x3f800000000e7802 */ /* 0x000fe20000000f00 */
[----:B------:R-:W2:Y:S01]  /*a110*/  S2UR UR4, SR_CgaCtaId ;  /* 0x00000000000479c3 */ /* 0x000ea20000008800 */
[----:B------:R-:W-:Y:S01]  /*a120*/  MOV R13, 0x3f800000 ;  /* 0x3f800000000d7802 */ /* 0x000fe20000000f00 */
[----:B------:R-:W3:Y:S01]  /*a130*/  SHFL.BFLY PT, R3, R234, 0x2, 0x1f ;  /* 0x0c401f00ea037f89 */ /* 0x000ee200000e0000 */
[----:B------:R-:W-:Y:S01]  /*a140*/  UMOV UR5, 0x400 ;  /* 0x0000040000057882 */ /* 0x000fe20000000000 */
[----:B------:R-:W-:Y:S01]  /*a150*/  ISETP.NE.AND P3, PT, R219, -0x1, PT ;  /* 0xffffffffdb00780c */ /* 0x000fe20003f65270 */
[----:B------:R-:W4:Y:S01]  /*a160*/  S2R R5, SR_TID.X ;  /* 0x0000000000057919 */ /* 0x000f220000002100 */
[----:B------:R-:W-:Y:S01]  /*a170*/  MOV R16, 0x20 ;  /* 0x0000002000107802 */ /* 0x000fe20000000f00 */
[----:B------:R-:W5:Y:S01]  /*a180*/  S2R R0, SR_TID.X ;  /* 0x0000000000007919 */ /* 0x000f620000002100 */
[----:B-1----:R-:W-:Y:S01]  /*a190*/  FADD.FTZ R4, R4, R233 ;  /* 0x000000e904047221 */ /* 0x002fe20000010000 */
[----:B--2---:R-:W-:Y:S01]  /*a1a0*/  ULEA UR4, UR4, UR5, 0x18 ;  /* 0x0000000504047291 */ /* 0x004fe2000f8ec03f */
[----:B---3--:R-:W-:-:S03]  /*a1b0*/  FADD.FTZ R3, R3, R234 ;  /* 0x000000ea03037221 */ /* 0x008fc60000010000 */
[----:B------:R-:W1:Y:S04]  /*a1c0*/  SHFL.BFLY PT, R9, R4, 0x1, 0x1f ;  /* 0x0c201f0004097f89 */ /* 0x000e6800000e0000 */
[----:B------:R-:W2:Y:S01]  /*a1d0*/  SHFL.BFLY PT, R10, R3, 0x1, 0x1f ;  /* 0x0c201f00030a7f89 */ /* 0x000ea200000e0000 */
[----:B----4-:R-:W-:Y:S02]  /*a1e0*/  SHF.R.S32.HI R2, RZ, 0x1f, R5 ;  /* 0x0000001fff027819 */ /* 0x010fe40000011405 */
[----:B-----5:R-:W-:-:S04]  /*a1f0*/  SHF.R.S32.HI R7, RZ, 0x1f, R0 ;  /* 0x0000001fff077819 */ /* 0x020fc80000011400 */
[CC--:B------:R-:W-:Y:S02]  /*a200*/  LEA.HI R12, R7.reuse, R0.reuse, RZ, 0x2 ;  /* 0x00000000070c7211 */ /* 0x0c0fe400078f10ff */
[CC--:B------:R-:W-:Y:S02]  /*a210*/  LEA.HI R8, R7.reuse, R0.reuse, RZ, 0x5 ;  /* 0x0000000007087211 */ /* 0x0c0fe400078f28ff */
[----:B------:R-:W-:Y:S01]  /*a220*/  LOP3.LUT R11, R12, 0x3ffffffc, RZ, 0xc0, !PT ;  /* 0x3ffffffc0c0b7812 */ /* 0x000fe200078ec0ff */
[----:B-1----:R-:W-:Y:S01]  /*a230*/  FADD.FTZ R9, R4, R9 ;  /* 0x0000000904097221 */ /* 0x002fe20000010000 */
[CC--:B------:R-:W-:Y:S02]  /*a240*/  LEA.HI R4, R2.reuse, R5.reuse, RZ, 0x5 ;  /* 0x0000000502047211 */ /* 0x0c0fe400078f28ff */
[----:B------:R-:W-:Y:S01]  /*a250*/  LEA.HI R6, R7, R0, RZ, 0x3 ;  /* 0x0000000007067211 */ /* 0x000fe200078f18ff */
[----:B--2---:R-:W-:Y:S01]  /*a260*/  FADD.FTZ R10, R3, R10 ;  /* 0x0000000a030a7221 */ /* 0x004fe20000010000 */
[----:B------:R-:W-:-:S02]  /*a270*/  LEA.HI R3, R2, R5, RZ, 0x3 ;  /* 0x0000000502037211 */ /* 0x000fc400078f18ff */
[----:B------:R-:W-:Y:S02]  /*a280*/  FSETP.NE.FTZ.AND P0, PT, R9, RZ, PT ;  /* 0x000000ff0900720b */ /* 0x000fe40003f15000 */
[----:B------:R-:W-:Y:S02]  /*a290*/  LOP3.LUT R4, R4, 0xffffffe0, RZ, 0xc0, !PT ;  /* 0xffffffe004047812 */ /* 0x000fe400078ec0ff */
[----:B------:R-:W-:Y:S02]  /*a2a0*/  LOP3.LUT R2, R3, 0xfffffff8, RZ, 0xc0, !PT ;  /* 0xfffffff803027812 */ /* 0x000fe400078ec0ff */
[----:B------:R-:W-:Y:S02]  /*a2b0*/  IADD3 R4, R5, -R4, RZ ;  /* 0x8000000405047210 */ /* 0x000fe40007ffe0ff */
[----:B------:R-:W-:Y:S02]  /*a2c0*/  IADD3 R2, -R2, R5, RZ ;  /* 0x0000000502027210 */ /* 0x000fe40007ffe1ff */
[----:B------:R-:W-:-:S02]  /*a2d0*/  SHF.R.S32.HI R5, RZ, 0x2, R12 ;  /* 0x00000002ff057819 */ /* 0x000fc4000001140c */
[----:B------:R-:W-:Y:S01]  /*a2e0*/  SHF.R.S32.HI R12, RZ, 0x1f, R12 ;  /* 0x0000001fff0c7819 */ /* 0x000fe2000001140c */
[----:B------:R-:W1:Y:S01]  /*a2f0*/  @P0 MUFU.RCP R14, R9 ;  /* 0x00000009000e0308 */ /* 0x000e620000001000 */
[----:B------:R-:W-:Y:S02]  /*a300*/  FSETP.NE.FTZ.AND P4, PT, R10, RZ, PT ;  /* 0x000000ff0a00720b */ /* 0x000fe40003f95000 */
[----:B------:R-:W-:Y:S02]  /*a310*/  LEA.HI R12, R12, R5, RZ, 0x3 ;  /* 0x000000050c0c7211 */ /* 0x000fe400078f18ff */
[----:B------:R-:W-:Y:S02]  /*a320*/  LOP3.LUT R7, R8, 0xffffffe0, RZ, 0xc0, !PT ;  /* 0xffffffe008077812 */ /* 0x000fe400078ec0ff */
[----:B------:R-:W-:Y:S02]  /*a330*/  LOP3.LUT R12, R12, 0xfffffff8, RZ, 0xc0, !PT ;  /* 0xfffffff80c0c7812 */ /* 0x000fe400078ec0ff */
[----:B------:R-:W-:-:S02]  /*a340*/  IADD3 R11, -R11, R0, RZ ;  /* 0x000000000b0b7210 */ /* 0x000fc40007ffe1ff */
[----:B------:R-:W-:Y:S02]  /*a350*/  IADD3 R12, R5, -R12, RZ ;  /* 0x8000000c050c7210 */ /* 0x000fe40007ffe0ff */
[----:B------:R-:W-:Y:S01]  /*a360*/  IADD3 R0, R0, -R7, RZ ;  /* 0x8000000700007210 */ /* 0x000fe20007ffe0ff */
[----:B------:R-:W2:Y:S01]  /*a370*/  @P4 MUFU.RCP R13, R10 ;  /* 0x0000000a000d4308 */ /* 0x000ea20000001000 */
[----:B------:R-:W-:Y:S02]  /*a380*/  SHF.L.U32 R5, R12, 0x6, RZ ;  /* 0x000000060c057819 */ /* 0x000fe400000006ff */
[----:B------:R-:W-:Y:S01]  /*a390*/  SHF.R.S32.HI R8, RZ, 0x5, R8 ;  /* 0x00000005ff087819 */ /* 0x000fe20000011408 */
[C---:B-1----:R-:W-:Y:S01]  /*a3a0*/  FMUL.FTZ R131, R14.reuse, R131 ;  /* 0x000000830e837220 */ /* 0x042fe20000410000 */
        /* <DEDUP_REMOVED lines=63> */
[----:B------:R-:W-:Y:S01]  /*a7a0*/  FMUL.FTZ R117, R13, R117 ;  /* 0x000000750d757220 */ /* 0x000fe20000410000 */
[----:B------:R-:W-:Y:S01]  /*a7b0*/  IADD3 R7, R5, -0x10, RZ ;  /* 0xfffffff005077810 */ /* 0x000fe20007ffe0ff */
[C---:B------:R-:W-:Y:S01]  /*a7c0*/  FMUL.FTZ R112, R13.reuse, R112 ;  /* 0x000000700d707220 */ /* 0x040fe20000410000 */
[----:B------:R-:W-:Y:S01]  /*a7d0*/  SEL R16, R16, 0xffffffe0, !P1 ;  /* 0xffffffe010107807 */ /* 0x000fe20004800000 */
[----:B------:R-:W-:Y:S01]  /*a7e0*/  FMUL.FTZ R113, R13, R113 ;  /* 0x000000710d717220 */ /* 0x000fe20000410000 */
[----:B------:R-:W-:Y:S01]  /*a7f0*/  @P5 IADD3 R7, R5, 0x10, RZ ;  /* 0x0000001005075810 */ /* 0x000fe20007ffe0ff */
[----:B------:R-:W1:Y:S01]  /*a800*/  @P3 LDC.64 R14, c[0x0][0x298] ;  /* 0x0000a600ff0e3b82 */ /* 0x000e620000000a00 */
        /* <DEDUP_REMOVED lines=54> */
[----:B-1----:R-:W-:-:S04]  /*ab70*/  @P3 IMAD.WIDE.U32 R20, R219, R14, RZ ;  /* 0x0000000edb143225 */ /* 0x002fc800078e00ff */
        /* <DEDUP_REMOVED lines=48> */
.L_x_1080:
        /* <DEDUP_REMOVED lines=23> */
.L_x_1081:
        /* <DEDUP_REMOVED lines=8> */
[----:B------:R-:W-:Y:S01]  /*b070*/  BSSY B0, `(.L_x_1082) ;  /* 0x0000069000007945 */ /* 0x000fe20003800000 */
[----:B------:R-:W-:Y:S01]  /*b080*/  LOP3.LUT P6, RZ, R0, 0x3, RZ, 0xc0, !PT ;  /* 0x0000000300ff7812 */ /* 0x000fe200078cc0ff */
[----:B------:R-:W-:Y:S01]  /*b090*/  STS [R21], R104 ;  /* 0x0000006815007388 */ /* 0x000fe20000000800 */
[----:B------:R-:W-:Y:S01]  /*b0a0*/  LEA.HI R39, R39, R8, RZ, 0x2 ;  /* 0x0000000827277211 */ /* 0x000fe200078f10ff */
[----:B------:R-:W-:Y:S01]  /*b0b0*/  IMAD.MOV.U32 R0, RZ, RZ, 0x7f800000 ;  /* 0x7f800000ff007424 */ /* 0x000fe200078e00ff */
[----:B------:R-:W1:Y:S01]  /*b0c0*/  @!P3 LDC R12, c[0x0][0x2c4] ;  /* 0x0000b100ff0cbb82 */ /* 0x000e620000000800 */
[----:B------:R-:W-:Y:S01]  /*b0d0*/  STS [R21+0x400], R106 ;  /* 0x0004006a15007388 */ /* 0x000fe20000000800 */
[----:B------:R-:W-:Y:S01]  /*b0e0*/  @!P3 PLOP3.LUT P5, PT, P1, PT, PT, 0x80, 0x0 ;  /* 0x000000000000b81c */ /* 0x000fe20000faf070 */
[----:B------:R-:W2:Y:S01]  /*b0f0*/  @P0 MUFU.LG2 R9, R9 ;  /* 0x0000000900090308 */ /* 0x000ea20000000c00 */
[----:B------:R-:W-:Y:S01]  /*b100*/  LOP3.LUT R39, R39, 0xffffffc, RZ, 0xc0, !PT ;  /* 0x0ffffffc27277812 */ /* 0x000fe200078ec0ff */
[----:B------:R-:W-:Y:S01]  /*b110*/  STS [R27], R100 ;  /* 0x000000641b007388 */ /* 0x000fe20000000800 */
[----:B------:R-:W-:-:S02]  /*b120*/  SHF.R.S32.HI R26, RZ, 0x3, R6 ;  /* 0x00000003ff1a7819 */ /* 0x000fc40000011406 */
[----:B------:R-:W3:Y:S01]  /*b130*/  @!P3 LDC R37, c[0x0][0x270] ;  /* 0x00009c00ff25bb82 */ /* 0x000ee20000000800 */
[----:B------:R-:W-:Y:S01]  /*b140*/  STS [R27+0x400], R102 ;  /* 0x000400661b007388 */ /* 0x000fe20000000800 */
[----:B------:R-:W-:Y:S01]  /*b150*/  IMAD.IADD R39, R8, 0x1, -R39 ;  /* 0x0000000108277824 */ /* 0x000fe200078e0a27 */
[----:B------:R-:W-:Y:S02]  /*b160*/  LEA.HI.SX32 R8, R6, 0x10, 0x1d ;  /* 0x0000001006087811 */ /* 0x000fe400078feaff */
[----:B------:R-:W-:Y:S03]  /*b170*/  STS [R5+0x2000], R36 ;  /* 0x0020002405007388 */ /* 0x000fe60000000800 */
[----:B------:R-:W4:Y:S01]  /*b180*/  @P3 LDC R22, c[0x0][0x2c0] ;  /* 0x0000b000ff163b82 */ /* 0x000f220000000800 */
[----:B------:R-:W-:Y:S04]  /*b190*/  STS [R5+0x2400], R38 ;  /* 0x0024002605007388 */ /* 0x000fe80000000800 */
[----:B------:R-:W-:Y:S03]  /*b1a0*/  STS [R7+0x2000], R40 ;  /* 0x0020002807007388 */ /* 0x000fe60000000800 */
[----:B-1----:R-:W1:Y:S01]  /*b1b0*/  @P5 LDC R12, c[0x0][0x2e4] ;  /* 0x0000b900ff0c5b82 */ /* 0x002e620000000800 */
[----:B------:R-:W-:Y:S04]  /*b1c0*/  STS [R7+0x2400], R42 ;  /* 0x0024002a07007388 */ /* 0x000fe80000000800 */
[----:B------:R-:W-:Y:S03]  /*b1d0*/  STS [R11+0x2000], R44 ;  /* 0x0020002c0b007388 */ /* 0x000fe60000000800 */
[----:B------:R-:W5:Y:S01]  /*b1e0*/  @P3 LDC.64 R28, c[0x0][0x2c0] ;  /* 0x0000b000ff1c3b82 */ /* 0x000f620000000a00 */
[----:B------:R-:W-:Y:S04]  /*b1f0*/  STS [R11+0x2400], R46 ;  /* 0x0024002e0b007388 */ /* 0x000fe80000000800 */
[----:B------:R-:W-:Y:S01]  /*b200*/  STS [R17+0x2000], R48 ;  /* 0x0020003011007388 */ /* 0x000fe20000000800 */
[----:B------:R-:W-:-:S03]  /*b210*/  @!P3 IMAD.MOV.U32 R22, RZ, RZ, 0x1 ;  /* 0x00000001ff16b424 */ /* 0x000fc600078e00ff */
[----:B------:R-:W-:Y:S04]  /*b220*/  STS [R17+0x2400], R50 ;  /* 0x0024003211007388 */ /* 0x000fe80000000800 */
[----:B------:R-:W-:Y:S04]  /*b230*/  STS [R19+0x2000], R52 ;  /* 0x0020003413007388 */ /* 0x000fe80000000800 */
[----:B------:R-:W-:Y:S04]  /*b240*/  STS [R19+0x2400], R54 ;  /* 0x0024003613007388 */ /* 0x000fe80000000800 */
[----:B------:R-:W-:Y:S01]  /*b250*/  STS [R23+0x2000], R56 ;  /* 0x0020003817007388 */ /* 0x000fe20000000800 */
[----:B-----5:R-:W-:-:S03]  /*b260*/  @P3 IMAD R28, R29, R28, RZ ;  /* 0x0000001c1d1c3224 */ /* 0x020fc600078e02ff */
[----:B------:R-:W-:Y:S01]  /*b270*/  STS [R23+0x2400], R58 ;  /* 0x0024003a17007388 */ /* 0x000fe20000000800 */
[----:B-1----:R-:W-:-:S03]  /*b280*/  @!P3 MOV R28, R12 ;  /* 0x0000000c001cb202 */ /* 0x002fc60000000f00 */
        /* <DEDUP_REMOVED lines=12> */
[----:B-1----:R-:W-:-:S03]  /*b350*/  SHF.R.S32.HI R5, RZ, 0x1f, R4 ;  /* 0x0000001fff057819 */ /* 0x002fc60000011404 */
[----:B------:R-:W-:Y:S01]  /*b360*/  STS [R19+0x4000], R84 ;  /* 0x0040005413007388 */ /* 0x000fe20000000800 */
[----:B------:R-:W-:Y:S02]  /*b370*/  LEA.HI R5, R5, R4, RZ, 0x2 ;  /* 0x0000000405057211 */ /* 0x000fe400078f10ff */
[----:B------:R-:W1:Y:S01]  /*b380*/  @P4 LDC R4, c[0x0][0x2e8] ;  /* 0x0000ba00ff044b82 */ /* 0x000e620000000800 */
[----:B------:R-:W-:Y:S04]  /*b390*/  STS [R19+0x4400], R86 ;  /* 0x0044005613007388 */ /* 0x000fe80000000800 */
[----:B------:R-:W-:Y:S04]  /*b3a0*/  STS [R23+0x4000], R88 ;  /* 0x0040005817007388 */ /* 0x000fe80000000800 */
[----:B------:R5:W-:Y:S04]  /*b3b0*/  STS [R23+0x4400], R90 ;  /* 0x0044005a17007388 */ /* 0x000be80000000800 */
[----:B------:R-:W-:Y:S04]  /*b3c0*/  STS [R21+0x4000], R92 ;  /* 0x0040005c15007388 */ /* 0x000fe80000000800 */
[----:B------:R-:W-:Y:S04]  /*b3d0*/  STS [R21+0x4400], R94 ;  /* 0x0044005e15007388 */ /* 0x000fe80000000800 */
[----:B------:R2:W-:Y:S04]  /*b3e0*/  STS [R27+0x4000], R13 ;  /* 0x0040000d1b007388 */ /* 0x0005e80000000800 */
[----:B------:R1:W-:Y:S01]  /*b3f0*/  STS [R27+0x4400], R98 ;  /* 0x004400621b007388 */ /* 0x0003e20000000800 */
[----:B------:R-:W-:Y:S01]  /*b400*/  BAR.SYNC.DEFER_BLOCKING 0x0 ;  /* 0x0000000000007b1d */ /* 0x000fe20000010000 */
[----:B-----5:R-:W-:-:S02]  /*b410*/  @P3 IMAD.MOV.U32 R23, RZ, RZ, 0x1 ;  /* 0x00000001ff173424 */ /* 0x020fc400078e00ff */
[----:B---3--:R-:W-:-:S03]  /*b420*/  @!P3 IMAD R23, R12, R37, RZ ;  /* 0x000000250c17b224 */ /* 0x008fc600078e02ff */
[----:B------:R-:W3:Y:S01]  /*b430*/  S2R R14, SR_CTAID.Y ;  /* 0x00000000000e7919 */ /* 0x000ee20000002600 */
[----:B------:R-:W-:Y:S01]  /*b440*/  SHF.R.S32.HI R12, RZ, 0x2, R5 ;  /* 0x00000002ff0c7819 */ /* 0x000fe20000011405 */
[----:B------:R-:W4:Y:S04]  /*b450*/  S2R R31, SR_CTAID.X ;  /* 0x00000000001f7919 */ /* 0x000f280000002500 */
[----:B------:R-:W-:Y:S01]  /*b460*/  IMAD R39, R39, 0x10, R12 ;  /* 0x0000001027277824 */ /* 0x000fe200078e020c */
[----:B------:R-:W-:Y:S01]  /*b470*/  MOV R12, 0x7f800000 ;  /* 0x7f800000000c7802 */ /* 0x000fe20000000f00 */
[----:B------:R-:W5:Y:S01]  /*b480*/  S2R R7, SR_CTAID.Z ;  /* 0x0000000000077919 */ /* 0x000f620000002700 */
[----:B--2---:R-:W2:Y:S01]  /*b490*/  @P0 LDC R13, c[0x0][0x2e8] ;  /* 0x0000ba00ff0d0b82 */ /* 0x004ea20000000800 */
[----:B------:R1:W1:Y:S04]  /*b4a0*/  LDS.128 R32, [R221+0x1800] ;  /* 0x00180000dd207984 */ /* 0x0002680000000c00 */
[----:B------:R1:W1:Y:S01]  /*b4b0*/  LDS.128 R16, [R221+0x3800] ;  /* 0x00380000dd107984 */ /* 0x0002620000000c00 */
[----:B---3--:R-:W-:-:S02]  /*b4c0*/  IMAD R14, R14, R23, RZ ;  /* 0x000000170e0e7224 */ /* 0x008fc400078e02ff */
[----:B------:R-:W-:Y:S01]  /*b4d0*/  @P0 FMUL.FTZ R23, R9, 0.69314718246459960938 ;  /* 0x3f31721809170820 */ /* 0x000fe20000410000 */
[C---:B----4-:R-:W-:Y:S02]  /*b4e0*/  IMAD R5, R31.reuse, R22, RZ ;  /* 0x000000161f057224 */ /* 0x050fe400078e02ff */
[----:B------:R-:W-:Y:S01]  /*b4f0*/  SEL R14, R14, RZ, !P2 ;  /* 0x000000ff0e0e7207 */ /* 0x000fe20005000000 */
[----:B------:R-:W-:Y:S02]  /*b500*/  IMAD R11, R31, -0x40, R224 ;  /* 0xffffffc01f0b7824 */ /* 0x000fe400078e02e0 */
[----:B--2---:R-:W-:Y:S01]  /*b510*/  @P0 FFMA.FTZ R12, R132, R13, R23 ;  /* 0x0000000d840c0223 */ /* 0x004fe20000010017 */
[----:B------:R-:W-:Y:S02]  /*b520*/  IMAD.SHL.U32 R5, R5, 0x40, RZ ;  /* 0x0000004005057824 */ /* 0x000fe400078e00ff */
[----:B-----5:R-:W-:Y:S01]  /*b530*/  IMAD R21, R7, R28, R14 ;  /* 0x0000001c07157224 */ /* 0x020fe200078e020e */
[----:B------:R-:W-:Y:S01]  /*b540*/  ISETP.GE.AND P3, PT, R8, R11, PT ;  /* 0x0000000b0800720c */ /* 0x000fe20003f66270 */
[----:B------:R-:W-:Y:S01]  /*b550*/  @P4 FMUL.FTZ R8, R10, 0.69314718246459960938 ;  /* 0x3f3172180a084820 */ /* 0x000fe20000410000 */
[----:B------:R-:W-:Y:S01]  /*b560*/  SHF.R.S32.HI R9, RZ, 0x1f, R5 ;  /* 0x0000001fff097819 */ /* 0x000fe20000011405 */
[----:B------:R-:W-:Y:S01]  /*b570*/  IMAD.SHL.U32 R13, R2, 0x8, RZ ;  /* 0x00000008020d7824 */ /* 0x000fe200078e00ff */
[--C-:B------:R-:W-:Y:S01]  /*b580*/  IADD3 R10, P5, P2, R5, R24, R21.reuse ;  /* 0x00000018050a7210 */ /* 0x100fe20007abe015 */
[----:B-1----:R-:W-:Y:S01]  /*b590*/  @P4 FFMA.FTZ R0, R133, R4, R8 ;  /* 0x0000000485004223 */ /* 0x002fe20000010008 */
[----:B------:R-:W-:-:S02]  /*b5a0*/  SHF.R.S32.HI R24, RZ, 0x1f, R21 ;  /* 0x0000001fff187819 */ /* 0x000fc40000011415 */
[----:B------:R-:W-:Y:S02]  /*b5b0*/  ISETP.GE.AND P1, PT, R26, R11, PT ;  /* 0x0000000b1a00720c */ /* 0x000fe40003f26270 */
[----:B------:R-:W-:Y:S01]  /*b5c0*/  IADD3.X R24, R9, R25, R24, P5, P2 ;  /* 0x0000001909187210 */ /* 0x000fe20002fe4418 */
[----:B------:R-:W-:Y:S10]  /*b5d0*/  @P6 BRA `(.L_x_1083) ;  /* 0x0000000000486947 */ /* 0x000ff40003800000 */
        /* <DEDUP_REMOVED lines=18> */
.L_x_1083:
[----:B------:R-:W-:Y:S05]  /*b700*/  BSYNC B0 ;  /* 0x0000000000007941 */ /* 0x000fea0003800000 */
.L_x_1082:
[----:B-1----:R-:W-:Y:S01]  /*b710*/  SHF.R.S32.HI R0, RZ, 0x1f, R13 ;  /* 0x0000001fff007819 */ /* 0x002fe2000001140d */
[----:B------:R-:W-:Y:S01]  /*b720*/  ULDC.64 UR4, c[0x0][0x2a0] ;  /* 0x0000a80000047ab9 */ /* 0x000fe20000000a00 */
[----:B------:R-:W-:Y:S01]  /*b730*/  IADD3 R20, P0, R13, R20, RZ ;  /* 0x000000140d147210 */ /* 0x000fe20007f1e0ff */
[----:B------:R-:W-:Y:S01]  /*b740*/  BSSY B0, `(.L_x_1084) ;  /* 0x0000022000007945 */ /* 0x000fe20003800000 */
[----:B------:R-:W-:Y:S02]  /*b750*/  SHF.R.S32.HI R2, RZ, 0x1f, R7 ;  /* 0x0000001fff027819 */ /* 0x000fe40000011407 */
[----:B------:R-:W-:Y:S01]  /*b760*/  LEA.HI.SX32 R6, R6, 0x20, 0x1d ;  /* 0x0000002006067811 */ /* 0x000fe200078feaff */
[----:B------:R-:W-:Y:S01]  /*b770*/  IMAD.X R21, R0, 0x1, R15, P0 ;  /* 0x0000000100157824 */ /* 0x000fe200000e060f */
[----:B------:R-:W-:Y:S01]  /*b780*/  SHF.R.S32.HI R14, RZ, 0x3, R3 ;  /* 0x00000003ff0e7819 */ /* 0x000fe20000011403 */
[----:B------:R-:W-:Y:S01]  /*b790*/  IMAD R2, R2, UR4, RZ ;  /* 0x0000000402027c24 */ /* 0x000fe2000f8e02ff */
[----:B------:R-:W-:-:S02]  /*b7a0*/  ISETP.GE.AND P2, PT, R6, R11, PT ;  /* 0x0000000b0600720c */ /* 0x000fc40003f46270 */
[----:B------:R1:W2:Y:S01]  /*b7b0*/  LDS.128 R8, [R221+0x2000] ;  /* 0x00200000dd087984 */ /* 0x0002a20000000c00 */
[C---:B------:R-:W-:Y:S01]  /*b7c0*/  IMAD R25, R7.reuse, UR5, R2 ;  /* 0x0000000507197c24 */ /* 0x040fe2000f8e0202 */
[----:B------:R-:W-:Y:S01]  /*b7d0*/  SHF.R.S32.HI R15, RZ, 0x1f, R14 ;  /* 0x0000001fff0f7819 */ /* 0x000fe2000001140e */
[----:B------:R-:W-:Y:S02]  /*b7e0*/  IMAD.WIDE.U32 R2, R7, UR4, R20 ;  /* 0x0000000407027c25 */ /* 0x000fe4000f8e0014 */
[----:B------:R1:W3:Y:S02]  /*b7f0*/  LDS.128 R20, [R221] ;  /* 0x00000000dd147984 */ /* 0x0002e40000000c00 */
[----:B------:R-:W-:Y:S02]  /*b800*/  VIADD R0, R14, 0x30 ;  /* 0x000000300e007836 */ /* 0x000fe40000000000 */
[----:B------:R1:W4:Y:S01]  /*b810*/  LDS.128 R4, [R221+0x4000] ;  /* 0x00400000dd047984 */ /* 0x0003220000000c00 */
[----:B------:R-:W-:-:S02]  /*b820*/  IMAD.WIDE R14, R220, 0x40, R14 ;  /* 0x00000040dc0e7825 */ /* 0x000fc400078e020e */
[----:B------:R-:W-:Y:S02]  /*b830*/  ISETP.GE.AND P0, PT, R0, R207, PT ;  /* 0x000000cf0000720c */ /* 0x000fe40003f06270 */
[----:B------:R-:W-:Y:S01]  /*b840*/  IMAD.IADD R25, R3, 0x1, R25 ;  /* 0x0000000103197824 */ /* 0x000fe200078e0219 */
        /* <DEDUP_REMOVED lines=17> */
.L_x_1085:
[----:B------:R-:W-:Y:S05]  /*b960*/  BSYNC B0 ;  /* 0x0000000000007941 */ /* 0x000fea0003800000 */
.L_x_1084:
        /* <DEDUP_REMOVED lines=24> */
.L_x_1087:
[----:B------:R-:W-:Y:S05]  /*baf0*/  BSYNC B0 ;  /* 0x0000000000007941 */ /* 0x000fea0003800000 */
.L_x_1086:
        /* <DEDUP_REMOVED lines=24> */
.L_x_1089:
[----:B------:R-:W-:Y:S05]  /*bc80*/  BSYNC B0 ;  /* 0x0000000000007941 */ /* 0x000fea0003800000 */
.L_x_1088:
        /* <DEDUP_REMOVED lines=23> */
.L_x_1046:
        /* <DEDUP_REMOVED lines=64> */
.L_x_1091:
[----:B------:R-:W-:Y:S05]  /*c200*/  BSYNC B0 ;  /* 0x0000000000007941 */ /* 0x000fea0003800000 */
.L_x_1090:
        /* <DEDUP_REMOVED lines=24> */
.L_x_1093:
[----:B------:R-:W-:Y:S05]  /*c390*/  BSYNC B0 ;  /* 0x0000000000007941 */ /* 0x000fea0003800000 */
.L_x_1092:
        /* <DEDUP_REMOVED lines=29> */
.L_x_1095:
[----:B------:R-:W-:Y:S05]  /*c570*/  BSYNC B0 ;  /* 0x0000000000007941 */ /* 0x000fea0003800000 */
.L_x_1094:
        /* <DEDUP_REMOVED lines=15> */
[----:B------:R-:W-:Y:S01]  /*c670*/  IMAD.MOV.U32 R19, RZ, RZ, R21 ;  /* 0x000000ffff137224 */ /* 0x000fe200078e0015 */
[----:B------:R-:W-:Y:S02]  /*c680*/  ULDC UR6, c[0x0][0x2d0] ;  /* 0x0000b40000067ab9 */ /* 0x000fe40000000800 */
        /* <DEDUP_REMOVED lines=14> */
.L_x_1097:
[----:B------:R-:W-:Y:S05]  /*c770*/  BSYNC B0 ;  /* 0x0000000000007941 */ /* 0x000fea0003800000 */
.L_x_1096:
        /* <DEDUP_REMOVED lines=16> */
.L_x_1099:
[----:B------:R-:W-:Y:S05]  /*c880*/  BSYNC B0 ;  /* 0x0000000000007941 */ /* 0x000fea0003800000 */
.L_x_1098:
        /* <DEDUP_REMOVED lines=10> */
.L_x_1101:
[----:B------:R-:W-:Y:S05]  /*c930*/  BSYNC B0 ;  /* 0x0000000000007941 */ /* 0x000fea0003800000 */
.L_x_1100:
        /* <DEDUP_REMOVED lines=10> */
.L_x_1103:
[----:B------:R-:W-:Y:S05]  /*c9e0*/  BSYNC B0 ;  /* 0x0000000000007941 */ /* 0x000fea0003800000 */
.L_x_1102:
        /* <DEDUP_REMOVED lines=10> */
.L_x_1104:
        /* <DEDUP_REMOVED lines=15> */
.L_x_1528:


//--------------------- .text._ZN5flash16flash_fwd_kernelI23Flash_fwd_kernel_traitsILi192ELi64ELi64ELi4ELb0ELb0EN7cutlass10bfloat16_tE19Flash_kernel_traitsILi192ELi64ELi64ELi4ES3_EELb1ELb0ELb1ELb0ELb0ELb1ELb0ELb0EEEvNS_16Flash_fwd_paramsE --------------------------
	.section	.text._ZN5flash16flash_fwd_kernelI23Flash_fwd_kernel_traitsILi192ELi64ELi64ELi4ELb0ELb0EN7cutlass10bfloat16_tE19Flash_kernel_traitsILi192ELi64ELi64ELi4ES3_EELb1ELb0ELb1ELb0ELb0ELb1ELb0ELb0EEEvNS_16Flash_fwd_paramsE,"ax",@progbits
	.align	128
        .global         _ZN5flash16flash_fwd_kernelI23Flash_fwd_kernel_traitsILi192ELi64ELi64ELi4ELb0ELb0EN7cutlass10bfloat16_tE19Flash_kernel_traitsILi192ELi64ELi64ELi4ES3_EELb1ELb0ELb1ELb0ELb0ELb1ELb0ELb0EEEvNS_16Flash_fwd_paramsE
        .type           _ZN5flash16flash_fwd_kernelI23Flash_fwd_kernel_traitsILi192ELi64ELi64ELi4ELb0ELb0EN7cutlass10bfloat16_tE19Flash_kernel_traitsILi192ELi64ELi64ELi4ES3_EELb1ELb0ELb1ELb0ELb0ELb1ELb0ELb0EEEvNS_16Flash_fwd_paramsE,@function
        .size           _ZN5flash16flash_fwd_kernelI23Flash_fwd_kernel_traitsILi192ELi64ELi64ELi4ELb0ELb0EN7cutlass10bfloat16_tE19Flash_kernel_traitsILi192ELi64ELi64ELi4ES3_EELb1ELb0ELb1ELb0ELb0ELb1ELb0ELb0EEEvNS_16Flash_fwd_paramsE,(.L_x_1529 - _ZN5flash16flash_fwd_kernelI23Flash_fwd_kernel_traitsILi192ELi64ELi64ELi4ELb0ELb0EN7cutlass10bfloat16_tE19Flash_kernel_traitsILi192ELi64ELi64ELi4ES3_EELb1ELb0ELb1ELb0ELb0ELb1ELb0ELb0EEEvNS_16Flash_fwd_paramsE)
        .other          _ZN5flash16flash_fwd_kernelI23Flash_fwd_kernel_traitsILi192ELi64ELi64ELi4ELb0ELb0EN7cutlass10bfloat16_tE19Flash_kernel_traitsILi192ELi64ELi64ELi4ES3_EELb1ELb0ELb1ELb0ELb0ELb1ELb0ELb0EEEvNS_16Flash_fwd_paramsE,@"STO_CUDA_ENTRY STV_DEFAULT"
_ZN5flash16flash_fwd_kernelI23Flash_fwd_kernel_traitsILi192ELi64ELi64ELi4ELb0ELb0EN7cutlass10bfloat16_tE19Flash_kernel_traitsILi192ELi64ELi64ELi4ES3_EELb1ELb0ELb1ELb0ELb0ELb1ELb0ELb0EEEvNS_16Flash_fwd_paramsE:
.text._ZN5flash16flash_fwd_kernelI23Flash_fwd_kernel_traitsILi192ELi64ELi64ELi4ELb0ELb0EN7cutlass10bfloat16_tE19Flash_kernel_traitsILi192ELi64ELi64ELi4ES3_EELb1ELb0ELb1ELb0ELb0ELb1ELb0ELb0EEEvNS_16Flash_fwd_paramsE:
        /* <DEDUP_REMOVED lines=8> */
[----:B------:R-:W2:Y:S01]  /*0080*/  LDC R202, c[0x0][0x3a8] ;  /* 0x0000ea00ffca7b82 */ /* 0x000ea20000000800 */
[----:B------:R-:W3:Y:S01]  /*0090*/  S2R R2, SR_TID.X ;  /* 0x0000000000027919 */ /* 0x000ee20000002100 */
[----:B------:R-:W-:Y:S01]  /*00a0*/  ULDC.64 UR8, c[0x0][0x2f0] ;  /* 0x0000bc0000087ab9 */ /* 0x000fe20000000a00 */
[----:B------:R-:W-:-:S05]  /*00b0*/  ULDC.64 UR6, c[0x0][0x300] ;  /* 0x0000c00000067ab9 */ /* 0x000fca0000000a00 */
[----:B------:R-:W4:Y:S01]  /*00c0*/  @P2 LDG.E.64 R6, desc[UR28][R6.64] ;  /* 0x0000001c06062981 */ /* 0x000f22000c1e1b00 */
[----:B------:R-:W-:Y:S01]  /*00d0*/  S2UR UR24, SR_CTAID.X ;  /* 0x00000000001879c3 */ /* 0x000fe20000002500 */
[----:B-1----:R-:W-:-:S07]  /*00e0*/  @P2 IMAD.MOV.U32 R203, RZ, RZ, R3 ;  /* 0x000000ffffcb2224 */ /* 0x002fce00078e0003 */
[----:B------:R-:W1:Y:S01]  /*00f0*/  S2UR UR17, SR_CTAID.Y ;  /* 0x00000000001179c3 */ /* 0x000e620000002600 */
[----:B--2---:R-:W2:Y:S07]  /*0100*/  @P2 LDG.E.64 R4, desc[UR28][R202.64] ;  /* 0x0000001cca042981 */ /* 0x004eae000c1e1b00 */
[----:B------:R-:W5:Y:S01]  /*0110*/  S2UR UR4, SR_CTAID.Z ;  /* 0x00000000000479c3 */ /* 0x000f620000002700 */
[----:B------:R-:W-:Y:S02]  /*0120*/  UISETP.NE.U32.AND UP2, UPT, UR8, URZ, UPT ;  /* 0x0000003f0800728c */ /* 0x000fe4000bf45070 */
[----:B------:R-:W-:-:S02]  /*0130*/  UISETP.NE.U32.AND UP1, UPT, UR6, URZ, UPT ;  /* 0x0000003f0600728c */ /* 0x000fc4000bf25070 */
[----:B------:R-:W-:Y:S02]  /*0140*/  UISETP.NE.AND.EX UP2, UPT, UR9, URZ, UPT, UP2 ;  /* 0x0000003f0900728c */ /* 0x000fe4000bf45320 */
[----:B------:R-:W-:Y:S01]  /*0150*/  UISETP.NE.AND.EX UP1, UPT, UR7, URZ, UPT, UP1 ;  /* 0x0000003f0700728c */ /* 0x000fe2000bf25310 */
[----:B------:R-:W2:Y:S01]  /*0160*/  @P2 LDC R0, c[0x0][0x3b0] ;  /* 0x0000ec00ff002b82 */ /* 0x000ea20000000800 */
[----:B------:R-:W-:Y:S01]  /*0170*/  ULDC.64 UR8, c[0x0][0x2f0] ;  /* 0x0000bc0000087ab9 */ /* 0x000fe20000000a00 */
[----:B------:R-:W-:Y:S01]  /*0180*/  ULDC.64 UR6, c[0x0][0x2f8] ;  /* 0x0000be0000067ab9 */ /* 0x000fe20000000a00 */
[----:B------:R-:W-:Y:S01]  /*0190*/  PLOP3.LUT P0, PT, PT, PT, UP2, 0x80, 0x0 ;  /* 0x000000000000781c */ /* 0x000fe20003f0f028 */
[----:B------:R-:W-:Y:S02]  /*01a0*/  UISETP.EQ.U32.AND UP0, UPT, UR6, URZ, UPT ;  /* 0x0000003f0600728c */ /* 0x000fe4000bf02070 */
[----:B-1----:R-:W-:-:S04]  /*01b0*/  UIMAD.WIDE UR8, UR17, 0x4, UR8 ;  /* 0x00000004110878a5 */ /* 0x002fc8000f8e0208 */
[----:B------:R-:W-:Y:S02]  /*01c0*/  @UP1 ULDC.64 UR10, c[0x0][0x300] ;  /* 0x0000c000000a1ab9 */ /* 0x000fe40000000a00 */
[----:B------:R-:W-:Y:S01]  /*01d0*/  @UP1 UIMAD.WIDE UR10, UR17, 0x4, UR10 ;  /* 0x00000004110a18a5 */ /* 0x000fe2000f8e020a */
[----:B------:R-:W-:Y:S01]  /*01e0*/  IMAD.U32 R14, RZ, RZ, UR8 ;  /* 0x00000008ff0e7e24 */ /* 0x000fe2000f8e00ff */
[----:B-----5:R-:W-:Y:S01]  /*01f0*/  ULOP3.LUT UR5, UR4, UR24, UR17, 0xfe, !UPT ;  /* 0x0000001804057292 */ /* 0x020fe2000f8efe11 */
[----:B------:R-:W-:Y:S01]  /*0200*/  IMAD.U32 R15, RZ, RZ, UR9 ;  /* 0x00000009ff0f7e24 */ /* 0x000fe2000f8e00ff */
[----:B------:R-:W-:-:S04]  /*0210*/  ULDC.64 UR8, c[0x0][0x2f8] ;  /* 0x0000be0000087ab9 */ /* 0x000fc80000000a00 */
[----:B---3--:R-:W-:Y:S01]  /*0220*/  LOP3.LUT P3, RZ, R2, UR5, RZ, 0xfc, !PT ;  /* 0x0000000502ff7c12 */ /* 0x008fe2000f86fcff */
[----:B------:R-:W-:Y:S02]  /*0230*/  ULDC.U8 UR5, c[0x0][0x3c2] ;  /* 0x0000f08000057ab9 */ /* 0x000fe40000000000 */
[----:B------:R-:W-:Y:S02]  /*0240*/  UISETP.NE.AND UP3, UPT, UR5, URZ, UPT ;  /* 0x0000003f0500728c */ /* 0x000fe4000bf65270 */
[----:B------:R-:W-:Y:S02]  /*0250*/  UIMAD.WIDE UR8, UR17, 0x4, UR8 ;  /* 0x00000004110878a5 */ /* 0x000fe4000f8e0208 */
[----:B------:R-:W-:Y:S01]  /*0260*/  UISETP.EQ.OR.EX UP0, UPT, UR7, URZ, !UP3, UP0 ;  /* 0x0000003f0700728c */ /* 0x000fe2000df02700 */
[----:B------:R-:W-:Y:S01]  /*0270*/  SHF.R.S32.HI R21, RZ, 0x1f, R2 ;  /* 0x0000001fff157819 */ /* 0x000fe20000011402 */
[----:B------:R-:W-:Y:S01]  /*0280*/  UMOV UR23, 0xffffffff ;  /* 0xffffffff00177882 */ /* 0x000fe20000000000 */
[----:B------:R-:W-:-:S03]  /*0290*/  ULDC UR5, c[0x0][0x270] ;  /* 0x00009c0000057ab9 */ /* 0x000fc60000000800 */
[----:B------:R-:W1:Y:S01]  /*02a0*/  @!P3 LDC.64 R10, c[0x0][0x3b8] ;  /* 0x0000ee00ff0abb82 */ /* 0x000e620000000a00 */
[----:B----4-:R-:W-:Y:S02]  /*02b0*/  @P2 R2UR UR30, R6 ;  /* 0x00000000061e22ca */ /* 0x010fe400000e0000 */
[----:B------:R-:W-:-:S11]  /*02c0*/  @P2 R2UR UR31, R7 ;  /* 0x00000000071f22ca */ /* 0x000fd600000e0000 */
[----:B------:R-:W-:Y:S02]  /*02d0*/  IMAD.U32 R12, RZ, RZ, UR30 ;  /* 0x0000001eff0c7e24 */ /* 0x000fe4000f8e00ff */
[----:B------:R-:W-:Y:S01]  /*02e0*/  IMAD.U32 R13, RZ, RZ, UR31 ;  /* 0x0000001fff0d7e24 */ /* 0x000fe2000f8e00ff */
[----:B--2---:R-:W-:-:S04]  /*02f0*/  @P2 IADD3 R202, P1, R4, R0, RZ ;  /* 0x0000000004ca2210 */ /* 0x004fc80007f3e0ff */
[----:B-1----:R1:W-:Y:S01]  /*0300*/  @!P3 STG.E.64 desc[UR28][R10.64], R12 ;  /* 0x0000000c0a00b986 */ /* 0x0023e2000c101b1c */
[----:B------:R-:W-:Y:S01]  /*0310*/  @P2 IMAD.X R3, RZ, RZ, R5, P1 ;  /* 0x000000ffff032224 */ /* 0x000fe200008e0605 */
[----:B------:R-:W-:Y:S01]  /*0320*/  PLOP3.LUT P2, PT, PT, PT, UP0, 0x80, 0x0 ;  /* 0x000000000000781c */ /* 0x000fe20003f4f008 */
[----:B------:R-:W-:Y:S01]  /*0330*/  IMAD.U32 R4, RZ, RZ, UR8 ;  /* 0x00000008ff047e24 */ /* 0x000fe2000f8e00ff */
[----:B------:R-:W-:Y:S01]  /*0340*/  PLOP3.LUT P1, PT, PT, PT, UP1, 0x80, 0x0 ;  /* 0x000000000000781c */ /* 0x000fe20003f2f018 */
[----:B------:R-:W-:Y:S02]  /*0350*/  @!P3 IMAD.MOV.U32 R203, RZ, RZ, R3 ;  /* 0x000000ffffcbb224 */ /* 0x000fe400078e0003 */
[----:B------:R-:W-:-:S03]  /*0360*/  IMAD.U32 R5, RZ, RZ, UR9 ;  /* 0x00000009ff057e24 */ /* 0x000fc6000f8e00ff */
[----:B------:R2:W-:Y:S04]  /*0370*/  @!P3 STG.E.64 desc[UR28][R10.64+0x8], R202 ;  /* 0x000008ca0a00b986 */ /* 0x0005e8000c101b1c */
[----:B------:R-:W3:Y:S04]  /*0380*/  @P0 LDG.E R8, desc[UR28][R14.64] ;  /* 0x0000001c0e080981 */ /* 0x000ee8000c1e1900 */
[----:B------:R-:W4:Y:S04]  /*0390*/  @P0 LDG.E R7, desc[UR28][R14.64+0x4] ;  /* 0x0000041c0e070981 */ /* 0x000f28000c1e1900 */
[----:B------:R-:W5:Y:S01]  /*03a0*/  @!P2 LDG.E R0, desc[UR28][R4.64] ;  /* 0x0000001c0400a981 */ /* 0x000f62000c1e1900 */
[----:B-1----:R-:W-:-:S02]  /*03b0*/  IMAD.U32 R12, RZ, RZ, UR10 ;  /* 0x0000000aff0c7e24 */ /* 0x002fc4000f8e00ff */
[----:B------:R-:W-:-:S05]  /*03c0*/  IMAD.U32 R13, RZ, RZ, UR11 ;  /* 0x0000000bff0d7e24 */ /* 0x000fca000f8e00ff */
[----:B------:R-:W2:Y:S01]  /*03d0*/  @P1 LDG.E R6, desc[UR28][R12.64] ;  /* 0x0000001c0c061981 */ /* 0x000ea2000c1e1900 */
[----:B------:R-:W-:Y:S01]  /*03e0*/  LEA.HI R81, R21, R2, RZ, 0x5 ;  /* 0x0000000215517211 */ /* 0x000fe200078f28ff */
[----:B------:R-:W-:Y:S01]  /*03f0*/  UIMAD UR8, UR17, UR5, UR4 ;  /* 0x00000005110872a4 */ /* 0x000fe2000f8e0204 */
[----:B------:R-:W-:Y:S01]  /*0400*/  UMOV UR10, 0xffffffff ;  /* 0xffffffff000a7882 */ /* 0x000fe20000000000 */
[----:B------:R-:W-:Y:S01]  /*0410*/  UMOV UR18, URZ ;  /* 0x0000003f00127c82 */ /* 0x000fe20008000000 */
[----:B---3--:R-:W-:Y:S02]  /*0420*/  @P0 R2UR UR23, R8 ;  /* 0x00000000081702ca */ /* 0x008fe400000e0000 */
[----:B----4-:R-:W-:Y:S02]  /*0430*/  @P0 R2UR UR25, R7 ;  /* 0x00000000071902ca */ /* 0x010fe400000e0000 */
[----:B------:R-:W-:Y:S02]  /*0440*/  ISETP.NE.U32.AND P0, PT, RZ, UR6, PT ;  /* 0x00000006ff007c0c */ /* 0x000fe4000bf05070 */
[----:B------:R-:W-:-:S02]  /*0450*/  LOP3.LUT R7, R81, 0xffffffe0, RZ, 0xc0, !PT ;  /* 0xffffffe051077812 */ /* 0x000fc400078ec0ff */
[----:B-----5:R-:W-:Y:S02]  /*0460*/  @!P2 R2UR UR10, R0 ;  /* 0x00000000000aa2ca */ /* 0x020fe400000e0000 */
[----:B------:R-:W-:Y:S01]  /*0470*/  ISETP.NE.AND.EX P2, PT, RZ, UR7, PT, P0 ;  /* 0x00000007ff007c0c */ /* 0x000fe2000bf45300 */
[----:B------:R-:W-:Y:S01]  /*0480*/  USHF.L.U32 UR6, UR8, 0x5, URZ ;  /* 0x0000000508067899 */ /* 0x000fe2000800063f */
[----:B------:R-:W-:-:S03]  /*0490*/  IMAD.IADD R80, R2, 0x1, -R7 ;  /* 0x0000000102507824 */ /* 0x000fc600078e0a07 */
[----:B------:R-:W-:Y:S02]  /*04a0*/  @UP2 UIADD3 UR25, UR25, -UR23, URZ ;  /* 0x8000001719192290 */ /* 0x000fe4000fffe03f */
[----:B------:R-:W-:Y:S01]  /*04b0*/  USHF.R.S32.HI UR7, URZ, 0x1f, UR6 ;  /* 0x0000001f3f077899 */ /* 0x000fe20008011406 */
[----:B--2---:R-:W-:Y:S02]  /*04c0*/  @P1 R2UR UR18, R6 ;  /* 0x00000000061212ca */ /* 0x004fe400000e0000 */
        /* <DEDUP_REMOVED lines=12> */
.L_x_1105:
[----:B------:R-:W-:Y:S01]  /*0590*/  ULDC UR8, c[0x0][0x2c8] ;  /* 0x0000b20000087ab9 */ /* 0x000fe20000000800 */
.L_x_1106:
        /* <DEDUP_REMOVED lines=47> */
[----:B------:R-:W-:Y:S01]  /*0890*/  UIADD3 UR25, -UR14, UR25, URZ ;  /* 0x000000190e197290 */ /* 0x000fe2000fffe13f */
[----:B------:R-:W-:Y:S01]  /*08a0*/  LOP3.LUT P3, RZ, R2, 0x7, RZ, 0xc0, !PT ;  /* 0x0000000702ff7812 */ /* 0x000fe2000786c0ff */
[----:B------:R-:W-:Y:S01]  /*08b0*/  UISETP.NE.AND UP2, UPT, UR10, URZ, UPT ;  /* 0x0000003f0a00728c */ /* 0x000fe2000bf45270 */
[----:B------:R-:W-:Y:S01]  /*08c0*/  LOP3.LUT R3, R12, 0x1ffffff8, RZ, 0xc0, !PT ;  /* 0x1ffffff80c037812 */ /* 0x000fe200078ec0ff */
[----:B------:R-:W-:Y:S01]  /*08d0*/  IMAD.U32 R11, RZ, RZ, UR24 ;  /* 0x00000018ff0b7e24 */ /* 0x000fe2000f8e00ff */
[----:B------:R-:W-:Y:S01]  /*08e0*/  SHF.R.S32.HI R12, RZ, 0x3, R12 ;  /* 0x00000003ff0c7819 */ /* 0x000fe2000001140c */
[----:B------:R-:W-:Y:S02]  /*08f0*/  BSSY B0, `(.L_x_1108) ;  /* 0x000004a000007945 */ /* 0x000fe40003800000 */
[----:B------:R-:W-:Y:S01]  /*0900*/  @!UP1 USHF.R.S32.HI UR11, URZ, 0x1f, UR17 ;  /* 0x0000001f3f0b9899 */ /* 0x000fe20008011411 */
[----:B------:R-:W-:Y:S01]  /*0910*/  IMAD.IADD R0, R2, 0x1, -R3 ;  /* 0x0000000102007824 */ /* 0x000fe200078e0a03 */
[----:B------:R-:W-:Y:S01]  /*0920*/  @UP1 ULDC.64 UR8, c[0x0][0x298] ;  /* 0x0000a60000081ab9 */ /* 0x000fe20000000a00 */
[----:B------:R-:W-:Y:S01]  /*0930*/  @!UP1 ULDC.64 UR6, c[0x0][0x290] ;  /* 0x0000a40000069ab9 */ /* 0x000fe20000000a00 */
[----:B------:R-:W-:Y:S01]  /*0940*/  @UP1 UIMAD.WIDE.U32 UR12, UR23, UR8, URZ ;  /* 0x00000008170c12a5 */ /* 0x000fe2000f8e003f */
[----:B------:R-:W-:Y:S01]  /*0950*/  IMAD.SHL.U32 R0, R0, 0x8, RZ ;  /* 0x0000000800007824 */ /* 0x000fe200078e00ff */
[----:B------:R-:W-:Y:S01]  /*0960*/  @!UP1 UIMAD UR8, UR11, UR6, URZ ;  /* 0x000000060b0892a4 */ /* 0x000fe2000f8e023f */
[C---:B------:R-:W-:Y:S01]  /*0970*/  ISETP.GE.AND P4, PT, R12.reuse, UR25, PT ;  /* 0x000000190c007c0c */ /* 0x040fe2000bf86270 */
[----:B------:R-:W-:Y:S01]  /*0980*/  @!UP1 UIMAD.WIDE.U32 UR18, UR17, UR6, URZ ;  /* 0x00000006111292a5 */ /* 0x000fe2000f8e003f */
[--C-:B------:R-:W-:Y:S01]  /*0990*/  SHF.R.S32.HI R13, RZ, 0x1f, R12.reuse ;  /* 0x0000001fff0d7819 */ /* 0x100fe2000001140c */
[----:B------:R-:W-:Y:S01]  /*09a0*/  ULDC.U8 UR11, c[0x0][0x3d8] ;  /* 0x0000f600000b7ab9 */ /* 0x000fe20000000000 */
[----:B------:R-:W-:Y:S01]  /*09b0*/  @!UP1 UIMAD UR8, UR17, UR7, UR8 ;  /* 0x00000007110892a4 */ /* 0x000fe2000f8e0208 */
[C---:B------:R-:W-:Y:S01]  /*09c0*/  VIADD R2, R12.reuse, 0x30 ;  /* 0x000000300c027836 */ /* 0x040fe20000000000 */
[----:B------:R-:W-:Y:S01]  /*09d0*/  UISETP.NE.AND UP3, UPT, UR11, URZ, UPT ;  /* 0x0000003f0b00728c */ /* 0x000fe2000bf65270 */
[----:B------:R-:W-:Y:S01]  /*09e0*/  ISETP.GE.OR P6, PT, R12, UR25, P3 ;  /* 0x000000190c007c0c */ /* 0x000fe20009fc6670 */
[----:B------:R-:W-:Y:S01]  /*09f0*/  UISETP.NE.AND UP0, UPT, UR11, URZ, !UP2 ;  /* 0x0000003f0b00728c */ /* 0x000fe2000d705270 */
[----:B------:R-:W-:Y:S01]  /*0a00*/  IMAD.WIDE R10, R11, 0x40, R12 ;  /* 0x000000400b0a7825 */ /* 0x000fe200078e020c */
[----:B------:R-:W-:Y:S01]  /*0a10*/  UISETP.EQ.AND UP3, UPT, UR10, URZ, UP3 ;  /* 0x0000003f0a00728c */ /* 0x000fe20009f62270 */
[----:B------:R-:W-:Y:S01]  /*0a20*/  ISETP.GE.AND P1, PT, R2, UR25, PT ;  /* 0x0000001902007c0c */ /* 0x000fe2000bf26270 */
[----:B------:R-:W-:-:S02]  /*0a30*/  @UP1 UIMAD UR9, UR23, UR9, UR13 ;  /* 0x00000009170912a4 */ /* 0x000fc4000f8e020d */
[----:B------:R-:W-:Y:S01]  /*0a40*/  @!UP1 UIADD3 UR9, UR19, UR8, URZ ;  /* 0x0000000813099290 */ /* 0x000fe2000fffe03f */
[----:B------:R-:W-:Y:S01]  /*0a50*/  @!UP1 UMOV UR12, UR18 ;  /* 0x00000012000c9c82 */ /* 0x000fe20008000000 */
[----:B------:R-:W-:Y:S01]  /*0a60*/  @UP2 ULDC.64 UR6, c[0x0][0x2c0] ;  /* 0x0000b00000062ab9 */ /* 0x000fe20000000a00 */
[C---:B------:R-:W-:Y:S01]  /*0a70*/  IADD3 R4, P0, R0.reuse, UR12, RZ ;  /* 0x0000000c00047c10 */ /* 0x040fe2000ff1e0ff */
[----:B------:R-:W-:Y:S02]  /*0a80*/  USHF.R.S32.HI UR13, URZ, 0x1f, UR4 ;  /* 0x0000001f3f0d7899 */ /* 0x000fe40008011404 */
[----:B------:R-:W-:Y:S01]  /*0a90*/  @UP2 UIMAD UR15, UR7, UR6, URZ ;  /* 0x00000006070f22a4 */ /* 0x000fe2000f8e023f */
[----:B------:R-:W-:Y:S01]  /*0aa0*/  LEA.HI.X.SX32 R5, R0, UR9, 0x1, P0 ;  /* 0x0000000900057c11 */ /* 0x000fe200080f0eff */
[----:B------:R-:W-:Y:S01]  /*0ab0*/  @!UP2 ULDC UR8, c[0x0][0x2c4] ;  /* 0x0000b1000008aab9 */ /* 0x000fe20000000800 */
[----:B------:R-:W-:Y:S01]  /*0ac0*/  ULDC.64 UR6, c[0x0][0x2a0] ;  /* 0x0000a80000067ab9 */ /* 0x000fe20000000a00 */
[----:B------:R-:W-:Y:S01]  /*0ad0*/  @UP0 ULDC UR8, c[0x0][0x2e4] ;  /* 0x0000b90000080ab9 */ /* 0x000fe20000000800 */
[----:B------:R-:W-:Y:S01]  /*0ae0*/  @UP2 UMOV UR9, 0x1 ;  /* 0x0000000100092882 */ /* 0x000fe20000000000 */
[----:B------:R-:W-:Y:S01]  /*0af0*/  UIMAD UR13, UR13, UR6, URZ ;  /* 0x000000060d0d72a4 */ /* 0x000fe2000f8e023f */
[----:B------:R-:W-:Y:S01]  /*0b00*/  IMAD.U32 R6, RZ, RZ, UR6 ;  /* 0x00000006ff067e24 */ /* 0x000fe2000f8e00ff */
[----:B------:R-:W-:Y:S01]  /*0b10*/  @!UP2 UIMAD UR9, UR8, UR5, URZ ;  /* 0x000000050809a2a4 */ /* 0x000fe2000f8e023f */
[----:B------:R-:W-:Y:S01]  /*0b20*/  @UP3 ULDC UR6, c[0x0][0x2c4] ;  /* 0x0000b10000063ab9 */ /* 0x000fe20000000800 */
[----:B------:R-:W-:Y:S01]  /*0b30*/  @UP2 ULDC UR10, c[0x0][0x2c0] ;  /* 0x0000b000000a2ab9 */ /* 0x000fe20000000800 */
[----:B------:R-:W-:Y:S01]  /*0b40*/  @UP3 UIMAD UR6, UR17, UR6, URZ ;  /* 0x00000006110632a4 */ /* 0x000fe2000f8e023f */
[----:B------:R-:W-:Y:S01]  /*0b50*/  IMAD.WIDE.U32 R6, R6, UR4, R4 ;  /* 0x0000000406067c25 */ /* 0x000fe2000f8e0004 */
[----:B------:R-:W-:-:S02]  /*0b60*/  UIMAD UR9, UR17, UR9, URZ ;  /* 0x00000009110972a4 */ /* 0x000fc4000f8e023f */
[----:B------:R-:W-:Y:S01]  /*0b70*/  @UP3 USEL UR6, UR6, UR23, !UP1 ;  /* 0x0000001706063287 */ /* 0x000fe2000c800000 */
[C---:B------:R-:W-:Y:S01]  /*0b80*/  VIADD R5, R12.reuse, 0x10 ;  /* 0x000000100c057836 */ /* 0x040fe20000000000 */
[----:B------:R-:W-:Y:S01]  /*0b90*/  USEL UR9, UR9, URZ, !UP3 ;  /* 0x0000003f09097287 */ /* 0x000fe2000d800000 */
[----:B------:R-:W-:Y:S01]  /*0ba0*/  VIADD R4, R12, 0x20 ;  /* 0x000000200c047836 */ /* 0x000fe20000000000 */
        /* <DEDUP_REMOVED lines=8> */
[----:B------:R-:W-:Y:S01]  /*0c30*/  @!UP3 UMOV UR12, URZ ;  /* 0x0000003f000cbc82 */ /* 0x000fe20008000000 */
[----:B------:R-:W-:Y:S01]  /*0c40*/  @!UP3 UMOV UR13, URZ ;  /* 0x0000003f000dbc82 */ /* 0x000fe20008000000 */
[----:B------:R-:W-:Y:S01]  /*0c50*/  @UP3 UMOV UR12, UR6 ;  /* 0x00000006000c3c82 */ /* 0x000fe20008000000 */
[----:B------:R-:W-:Y:S01]  /*0c60*/  @UP3 USHF.R.S32.HI UR13, URZ, 0x1f, UR6 ;  /* 0x0000001f3f0d3899 */ /* 0x000fe20008011406 */
[----:B------:R-:W-:Y:S01]  /*0c70*/  VIADD R9, R7, UR7 ;  /* 0x0000000707097c36 */ /* 0x000fe20008000000 */
[----:B------:R-:W-:-:S02]  /*0c80*/  USHF.R.S32.HI UR4, URZ, 0x1f, UR14 ;  /* 0x0000001f3f047899 */ /* 0x000fc4000801140e */
        /* <DEDUP_REMOVED lines=16> */
.L_x_1109:
[----:B------:R-:W-:Y:S05]  /*0d90*/  BSYNC B0 ;  /* 0x0000000000007941 */ /* 0x000fea0003800000 */
.L_x_1108:
        /* <DEDUP_REMOVED lines=19> */
.L_x_1111:
[----:B------:R-:W-:Y:S05]  /*0ed0*/  BSYNC B0 ;  /* 0x0000000000007941 */ /* 0x000fea0003800000 */
.L_x_1110:
        /* <DEDUP_REMOVED lines=17> */
.L_x_1113:
[----:B------:R-:W-:Y:S05]  /*0ff0*/  BSYNC B0 ;  /* 0x0000000000007941 */ /* 0x000fea0003800000 */
.L_x_1112:
        /* <DEDUP_REMOVED lines=16> */
.L_x_1115:
[----:B------:R-:W-:Y:S05]  /*1100*/  BSYNC B0 ;  /* 0x0000000000007941 */ /* 0x000fea0003800000 */
.L_x_1114:
        /* <DEDUP_REMOVED lines=10> */
.L_x_1117:
[----:B------:R-:W-:Y:S05]  /*11b0*/  BSYNC B0 ;  /* 0x0000000000007941 */ /* 0x000fea0003800000 */
.L_x_1116:
        /* <DEDUP_REMOVED lines=10> */
.L_x_1119:
[----:B------:R-:W-:Y:S05]  /*1260*/  BSYNC B0 ;  /* 0x0000000000007941 */ /* 0x000fea0003800000 */
.L_x_1118:
        /* <DEDUP_REMOVED lines=10> */
.L_x_1121:
[----:B------:R-:W-:Y:S05]  /*1310*/  BSYNC B0 ;  /* 0x0000000000007941 */ /* 0x000fea0003800000 */
.L_x_1120:
        /* <DEDUP_REMOVED lines=10> */
.L_x_1107:
[----:B------:R-:W1:Y:S01]  /*13c0*/  LDC R7, c[0x0][0x278] ;  /* 0x00009e00ff077b82 */ /* 0x000e620000000800 */
[----:B------:R-:W2:Y:S01]  /*13d0*/  S2R R11, SR_CTAID.Z ;  /* 0x00000000000b7919 */ /* 0x000ea20000002700 */
[----:B------:R-:W-:Y:S01]  /*13e0*/  IMAD.MOV.U32 R4, RZ, RZ, RZ ;  /* 0x000000ffff047224 */ /* 0x000fe200078e00ff */
[----:B------:R-:W-:Y:S01]  /*13f0*/  UISETP.NE.AND UP0, UPT, UR23, -0x1, UPT ;  /* 0xffffffff1700788c */ /* 0x000fe2000bf05270 */
[----:B------:R-:W-:Y:S01]  /*1400*/  IMAD.U32 R29, RZ, RZ, UR24 ;  /* 0x00000018ff1d7e24 */ /* 0x000fe2000f8e00ff */
[----:B------:R-:W-:Y:S02]  /*1410*/  UIADD3 UR5, -UR14, UR25, URZ ;  /* 0x000000190e057290 */ /* 0x000fe4000fffe13f */
[----:B------:R-:W-:-:S04]  /*1420*/  UIADD3 UR32, UR33, -0x1, URZ ;  /* 0xffffffff21207890 */ /* 0x000fc8000fffe03f */
[----:B------:R-:W-:-:S03]  /*1430*/  UIMAD UR16, UR32, -0x40, UR15 ;  /* 0xffffffc0201078a4 */ /* 0x000fc6000f8e020f */
[----:B------:R-:W-:Y:S01]  /*1440*/  @UP0 ULDC.64 UR6, c[0x0][0x240] ;  /* 0x0000900000060ab9 */ /* 0x000fe20000000a00 */
[----:B------:R-:W-:Y:S02]  /*1450*/  @!UP0 USHF.R.S32.HI UR9, URZ, 0x1f, UR17 ;  /* 0x0000001f3f098899 */ /* 0x000fe40008011411 */
[----:B------:R-:W-:-:S04]  /*1460*/  @UP0 UIMAD.WIDE.U32 UR20, UR23, UR6, URZ ;  /* 0x00000006171402a5 */ /* 0x000fc8000f8e003f */
        /* <DEDUP_REMOVED lines=8> */
[----:B------:R-:W-:-:S02]  /*14f0*/  USHF.R.S32.HI UR9, URZ, 0x1f, UR4 ;  /* 0x0000001f3f097899 */ /* 0x000fc40008011404 */
[----:B------:R-:W-:Y:S01]  /*1500*/  @!UP0 UIADD3 UR8, UR27, UR7, URZ ;  /* 0x000000071b088290 */ /* 0x000fe2000fffe03f */
[----:B------:R-:W-:Y:S02]  /*1510*/  @!UP0 UMOV UR20, UR26 ;  /* 0x0000001a00148c82 */ /* 0x000fe40008000000 */
[----:B------:R-:W-:Y:S01]  /*1520*/  ULDC.64 UR6, c[0x0][0x258] ;  /* 0x0000960000067ab9 */ /* 0x000fe20000000a00 */
[----:B------:R-:W-:Y:S01]  /*1530*/  UISETP.NE.AND UP0, UPT, UR10, -0x1, UPT ;  /* 0xffffffff0a00788c */ /* 0x000fe2000bf05270 */
[----:B------:R-:W-:Y:S01]  /*1540*/  IMAD.U32 R22, RZ, RZ, UR6 ;  /* 0x00000006ff167e24 */ /* 0x000fe2000f8e00ff */
[----:B------:R-:W-:Y:S01]  /*1550*/  UIMAD UR9, UR9, UR6, URZ ;  /* 0x00000006090972a4 */ /* 0x000fe2000f8e023f */
[----:B-1----:R-:W1:Y:S02]  /*1560*/  MUFU.RCP R8, R9 ;  /* 0x0000000900087308 */ /* 0x002e640000001000 */
[----:B------:R-:W-:Y:S01]  /*1570*/  UMOV UR6, 0x400 ;  /* 0x0000040000067882 */ /* 0x000fe20000000000 */
[----:B------:R-:W-:-:S05]  /*1580*/  UIMAD UR7, UR4, UR7, UR9 ;  /* 0x00000007040772a4 */ /* 0x000fca000f8e0209 */
[----:B------:R-:W-:Y:S02]  /*1590*/  @UP0 UIADD3 UR21, UR18, UR10, URZ ;  /* 0x0000000a12150290 */ /* 0x000fe4000fffe03f */
[----:B------:R-:W-:Y:S01]  /*15a0*/  @UP0 UIADD3 UR10, UR18, UR10, URZ ;  /* 0x0000000a120a0290 */ /* 0x000fe2000fffe03f */
[----:B-1----:R-:W-:-:S04]  /*15b0*/  VIADD R8, R8, 0xffffffe ;  /* 0x0ffffffe08087836 */ /* 0x002fc80000000000 */
[----:B------:R-:W1:Y:S02]  /*15c0*/  F2I.FTZ.U32.TRUNC.NTZ R5, R8 ;  /* 0x0000000800057305 */ /* 0x000e64000021f000 */
[----:B-1----:R-:W-:-:S04]  /*15d0*/  IMAD.MOV R0, RZ, RZ, -R5 ;  /* 0x000000ffff007224 */ /* 0x002fc800078e0a05 */
[----:B------:R-:W-:-:S04]  /*15e0*/  IMAD R3, R0, R10, RZ ;  /* 0x0000000a00037224 */ /* 0x000fc800078e02ff */
[----:B------:R-:W-:Y:S01]  /*15f0*/  IMAD.HI.U32 R4, R5, R3, R4 ;  /* 0x0000000305047227 */ /* 0x000fe200078e0004 */
[----:B------:R-:W-:-:S04]  /*1600*/  LEA.HI R5, R21, R2, RZ, 0x3 ;  /* 0x0000000215057211 */ /* 0x000fc800078f18ff */
[----:B------:R-:W-:Y:S01]  /*1610*/  SHF.R.S32.HI R16, RZ, 0x3, R5 ;  /* 0x00000003ff107819 */ /* 0x000fe20000011405 */
[----:B------:R-:W-:Y:S01]  /*1620*/  IMAD.HI.U32 R15, R4, R11, RZ ;  /* 0x0000000b040f7227 */ /* 0x000fe200078e00ff */
[----:B------:R-:W-:Y:S02]  /*1630*/  LOP3.LUT R5, R5, 0xfffffff8, RZ, 0xc0, !PT ;  /* 0xfffffff805057812 */ /* 0x000fe400078ec0ff */
[C---:B------:R-:W-:Y:S01]  /*1640*/  ISETP.GE.AND P1, PT, R16.reuse, UR5, PT ;  /* 0x0000000510007c0c */ /* 0x040fe2000bf26270 */
[C---:B------:R-:W-:Y:S01]  /*1650*/  VIADD R0, R16.reuse, 0x10 ;  /* 0x0000001010007836 */ /* 0x040fe20000000000 */
[--C-:B------:R-:W-:Y:S01]  /*1660*/  SHF.R.S32.HI R17, RZ, 0x1f, R16.reuse ;  /* 0x0000001fff117819 */ /* 0x100fe20000011410 */
[C---:B------:R-:W-:Y:S02]  /*1670*/  IMAD.SHL.U32 R3, R16.reuse, 0x40, RZ ;  /* 0x0000004010037824 */ /* 0x040fe400078e00ff */
[----:B------:R-:W-:Y:S01]  /*1680*/  VIADD R14, R16, 0x20 ;  /* 0x00000020100e7836 */ /* 0x000fe20000000000 */
[C---:B------:R-:W-:Y:S01]  /*1690*/  ISETP.GE.AND P4, PT, R0.reuse, UR5, PT ;  /* 0x0000000500007c0c */ /* 0x040fe2000bf86270 */
[----:B------:R-:W-:Y:S01]  /*16a0*/  IMAD.WIDE R28, R29, 0x40, R16 ;  /* 0x000000401d1c7825 */ /* 0x000fe200078e0210 */
[----:B------:R-:W-:-:S02]  /*16b0*/  ISETP.GE.AND P6, PT, R0, UR16, PT ;  /* 0x0000001000007c0c */ /* 0x000fc4000bfc6270 */
[----:B------:R-:W-:Y:S01]  /*16c0*/  ISETP.GE.AND P5, PT, R0, UR16, PT ;  /* 0x0000001000007c0c */ /* 0x000fe2000bfa6270 */
[----:B------:R-:W-:Y:S01]  /*16d0*/  IMAD.MOV R0, RZ, RZ, -R15 ;  /* 0x000000ffff007224 */ /* 0x000fe200078e0a0f */
[----:B------:R-:W-:-:S03]  /*16e0*/  LOP3.LUT R3, R3, 0x1c0, RZ, 0xc0, !PT ;  /* 0x000001c003037812 */ /* 0x000fc600078ec0ff */
[----:B------:R-:W-:Y:S02]  /*16f0*/  IMAD R11, R10, R0, R11 ;  /* 0x000000000a0b7224 */ /* 0x000fe400078e020b */
[----:B------:R-:W-:Y:S02]  /*1700*/  IMAD.IADD R0, R2, 0x1, -R5 ;  /* 0x0000000102007824 */ /* 0x000fe400078e0a05 */
[----:B------:R-:W1:Y:S01]  /*1710*/  @!P1 LDC.64 R4, c[0x0][0x240] ;  /* 0x00009000ff049b82 */ /* 0x000e620000000a00 */
[----:B------:R-:W-:Y:S01]  /*1720*/  ISETP.GT.U32.AND P2, PT, R10, R11, PT ;  /* 0x0000000b0a00720c */ /* 0x000fe20003f44070 */
[----:B------:R-:W-:Y:S01]  /*1730*/  IMAD.SHL.U32 R18, R0, 0x8, RZ ;  /* 0x0000000800127824 */ /* 0x000fe200078e00ff */
[----:B------:R-:W2:Y:S04]  /*1740*/  @!P4 S2R R20, SR_CgaCtaId ;  /* 0x000000000014c919 */ /* 0x000ea80000008800 */
[----:B------:R-:W-:-:S02]  /*1750*/  LOP3.LUT R8, R3, 0x38, R18, 0xf8, !PT ;  /* 0x0000003803087812 */ /* 0x000fc400078ef812 */
[----:B------:R-:W-:Y:S02]  /*1760*/  SHF.R.U32.HI R3, RZ, 0x3, R3 ;  /* 0x00000003ff037819 */ /* 0x000fe40000011603 */
[----:B------:R-:W-:Y:S02]  /*1770*/  SHF.R.S32.HI R19, RZ, 0x1f, R18 ;  /* 0x0000001fff137819 */ /* 0x000fe40000011412 */
[----:B------:R-:W-:Y:S01]  /*1780*/  IADD3 R12, P0, R18, UR20, RZ ;  /* 0x00000014120c7c10 */ /* 0x000fe2000ff1e0ff */
[----:B------:R-:W-:Y:S01]  /*1790*/  @!P2 IMAD.IADD R11, R11, 0x1, -R10 ;  /* 0x000000010b0ba824 */ /* 0x000fe200078e0a0a */
[----:B------:R-:W-:Y:S01]  /*17a0*/  LOP3.LUT R3, R8, R3, RZ, 0x3c, !PT ;  /* 0x0000000308037212 */ /* 0x000fe200078e3cff */
[----:B------:R-:W-:Y:S01]  /*17b0*/  @!P2 VIADD R15, R15, 0x1 ;  /* 0x000000010f0fa836 */ /* 0x000fe20000000000 */
[----:B------:R-:W-:Y:S01]  /*17c0*/  IADD3.X R13, R19, UR8, RZ, P0, !PT ;  /* 0x00000008130d7c10 */ /* 0x000fe200087fe4ff */
[----:B------:R-:W3:Y:S01]  /*17d0*/  @!P1 LDC.64 R8, c[0x0][0x210] ;  /* 0x00008400ff089b82 */ /* 0x000ee20000000a00 */
[----:B------:R-:W-:Y:S01]  /*17e0*/  ISETP.GE.U32.AND P3, PT, R11, R10, PT ;  /* 0x0000000a0b00720c */ /* 0x000fe20003f66070 */
[----:B------:R-:W-:Y:S01]  /*17f0*/  @UP0 ULDC.64 UR8, c[0x0][0x248] ;  /* 0x0000920000080ab9 */ /* 0x000fe20000000a00 */
[----:B------:R-:W-:Y:S01]  /*1800*/  LOP3.LUT R11, R7, UR4, RZ, 0x3c, !PT ;  /* 0x00000004070b7c12 */ /* 0x000fe2000f8e3cff */
[----:B------:R-:W-:Y:S01]  /*1810*/  IMAD.WIDE.U32 R22, R22, UR4, R12 ;  /* 0x0000000416167c25 */ /* 0x000fe2000f8e000c */
[----:B------:R-:W-:Y:S01]  /*1820*/  LEA.HI R12, R21, R2, RZ, 0x6 ;  /* 0x00000002150c7211 */ /* 0x000fe200078f30ff */
[----:B------:R-:W-:Y:S01]  /*1830*/  @UP0 UIMAD.WIDE.U32 UR26, UR21, UR8, URZ ;  /* 0x00000008151a02a5 */ /* 0x000fe2000f8e003f */
[----:B------:R-:W-:Y:S01]  /*1840*/  ISETP.GE.AND P0, PT, R11, RZ, PT ;  /* 0x000000ff0b00720c */ /* 0x000fe20003f06270 */
[----:B------:R-:W4:Y:S01]  /*1850*/  S2UR UR4, SR_CgaCtaId ;  /* 0x00000000000479c3 */ /* 0x000f220000008800 */
[----:B-1----:R-:W-:Y:S01]  /*1860*/  @!P1 IMAD R10, R29, R4, RZ ;  /* 0x000000041d0a9224 */ /* 0x002fe200078e02ff */
[----:B------:R-:W-:Y:S01]  /*1870*/  ISETP.NE.AND P2, PT, R7, RZ, PT ;  /* 0x000000ff0700720c */ /* 0x000fe20003f45270 */
[----:B------:R-:W-:Y:S01]  /*1880*/  VIADD R25, R23, UR7 ;  /* 0x0000000717197c36 */ /* 0x000fe20008000000 */
[----:B------:R-:W-:Y:S01]  /*1890*/  @!P4 MOV R11, 0x400 ;  /* 0x00000400000bc802 */ /* 0x000fe20000000f00 */
[----:B------:R-:W-:Y:S01]  /*18a0*/  @!P1 IMAD.MOV.U32 R24, RZ, RZ, R22 ;  /* 0x000000ffff189224 */ /* 0x000fe200078e0016 */
[----:B------:R-:W-:Y:S01]  /*18b0*/  @UP0 UIMAD UR21, UR21, UR9, URZ ;  /* 0x00000009151502a4 */ /* 0x000fe2000f8e023f */
[----:B------:R-:W-:-:S02]  /*18c0*/  @!P1 IMAD R10, R28, R5, R10 ;  /* 0x000000051c0a9224 */ /* 0x000fc400078e020a */
[----:B------:R-:W-:Y:S01]  /*18d0*/  @!P1 IMAD.WIDE.U32 R26, R28, R4, R24 ;  /* 0x000000041c1a9225 */ /* 0x000fe200078e0018 */
[----:B--2---:R-:W-:Y:S01]  /*18e0*/  @!P4 LEA R20, R20, R11, 0x18 ;  /* 0x0000000b1414c211 */ /* 0x004fe200078ec0ff */
[----:B------:R-:W1:Y:S01]  /*18f0*/  @!P4 LDC.64 R4, c[0x0][0x240] ;  /* 0x00009000ff04cb82 */ /* 0x000e620000000a00 */
[----:B------:R-:W-:Y:S01]  /*1900*/  @UP0 UIADD3 UR21, UR27, UR21, URZ ;  /* 0x000000151b150290 */ /* 0x000fe2000fffe03f */
[----:B------:R-:W-:Y:S02]  /*1910*/  IMAD.SHL.U32 R12, R12, 0x8, RZ ;  /* 0x000000080c0c7824 */ /* 0x000fe400078e00ff */
[----:B------:R-:W-:Y:S01]  /*1920*/  @P3 VIADD R15, R15, 0x1 ;  /* 0x000000010f0f3836 */ /* 0x000fe20000000000 */
[----:B------:R-:W-:Y:S01]  /*1930*/  ISETP.GE.AND P3, PT, R14, UR5, PT ;  /* 0x000000050e007c0c */ /* 0x000fe2000bf66270 */
[----:B------:R-:W-:Y:S01]  /*1940*/  @!P1 IMAD.IADD R10, R27, 0x1, R10 ;  /* 0x000000011b0a9824 */ /* 0x000fe200078e020a */
[----:B------:R-:W-:Y:S01]  /*1950*/  LOP3.LUT R3, R3, 0xfffffe00, R12, 0xf8, !PT ;  /* 0xfffffe0003037812 */ /* 0x000fe200078ef80c */
[----:B------:R-:W-:Y:S01]  /*1960*/  @!P0 IMAD.MOV R15, RZ, RZ, -R15 ;  /* 0x000000ffff0f8224 */ /* 0x000fe200078e0a0f */
[----:B------:R-:W2:Y:S01]  /*1970*/  @!P4 LDC.64 R12, c[0x0][0x210] ;  /* 0x00008400ff0ccb82 */ /* 0x000ea20000000a00 */
[----:B---3--:R-:W-:Y:S01]  /*1980*/  @!P1 LEA R30, P0, R26, R8, 0x1 ;  /* 0x000000081a1e9211 */ /* 0x008fe200078008ff */
[----:B------:R-:W-:Y:S01]  /*1990*/  @!P4 IMAD.MOV.U32 R36, RZ, RZ, R22 ;  /* 0x000000ffff24c224 */ /* 0x000fe200078e0016 */
[----:B------:R-:W-:Y:S01]  /*19a0*/  @!P2 LOP3.LUT R15, RZ, R7, RZ, 0x33, !PT ;  /* 0x00000007ff0fa212 */ /* 0x000fe200078e33ff */
[----:B------:R-:W-:Y:S01]  /*19b0*/  VIADD R7, R16, 0x30 ;  /* 0x0000003010077836 */ /* 0x000fe20000000000 */
[----:B------:R-:W-:Y:S01]  /*19c0*/  @!P1 LEA.HI.X R31, R26, R9, R10, 0x1, P0 ;  /* 0x000000091a1f9211 */ /* 0x000fe200000f0c0a */
[----:B----4-:R-:W-:Y:S01]  /*19d0*/  ULEA UR4, UR4, UR6, 0x18 ;  /* 0x0000000604047291 */ /* 0x010fe2000f8ec03f */
[----:B------:R-:W-:Y:S01]  /*19e0*/  @!P4 IADD3 R8, P0, R28, 0x10, RZ ;  /* 0x000000101c08c810 */ /* 0x000fe20007f1e0ff */
[----:B------:R-:W-:Y:S01]  /*19f0*/  @!P4 IMAD.MOV.U32 R37, RZ, RZ, R25 ;  /* 0x000000ffff25c224 */ /* 0x000fe200078e0019 */
[----:B------:R-:W-:Y:S01]  /*1a00*/  ISETP.GE.AND P2, PT, R7, UR5, PT ;  /* 0x0000000507007c0c */ /* 0x000fe2000bf46270 */
[----:B------:R-:W3:Y:S01]  /*1a10*/  @!P3 S2R R27, SR_CgaCtaId ;  /* 0x00000000001bb919 */ /* 0x000ee20000008800 */
[----:B------:R-:W4:Y:S01]  /*1a20*/  @!P3 LDC.64 R10, c[0x0][0x240] ;  /* 0x00009000ff0abb82 */ /* 0x000f220000000a00 */
[----:B------:R-:W-:Y:S01]  /*1a30*/  @!P4 IMAD.X R9, RZ, RZ, R29, P0 ;  /* 0x000000ffff09c224 */ /* 0x000fe200000e061d */
[----:B------:R-:W-:Y:S01]  /*1a40*/  LEA R199, R3, UR4, 0x1 ;  /* 0x0000000403c77c11 */ /* 0x000fe2000f8e08ff */
[----:B------:R-:W-:Y:S01]  /*1a50*/  @UP0 ULDC.64 UR6, c[0x0][0x250] ;  /* 0x0000940000060ab9 */ /* 0x000fe20000000a00 */
[----:B-1----:R-:W-:Y:S01]  /*1a60*/  @!P4 IMAD.WIDE.U32 R36, R8, R4, R36 ;  /* 0x000000040824c225 */ /* 0x002fe200078e0024 */
[----:B------:R-:W-:-:S02]  /*1a70*/  @UP0 UIMAD.WIDE.U32 UR34, UR10, UR6, URZ ;  /* 0x000000060a2202a5 */ /* 0x000fc4000f8e003f */
[----:B------:R-:W-:Y:S01]  /*1a80*/  @!PT LDS RZ, [RZ] ;  /* 0x00000000fffff984 */ /* 0x000fe20000000800 */
[----:B------:R-:W-:Y:S01]  /*1a90*/  @!PT LDS RZ, [RZ] ;  /* 0x00000000fffff984 */ /* 0x000fe20000000800 */
[----:B------:R-:W-:Y:S01]  /*1aa0*/  @!PT LDS RZ, [RZ] ;  /* 0x00000000fffff984 */ /* 0x000fe20000000800 */
[----:B------:R-:W-:Y:S01]  /*1ab0*/  @!P1 LDGSTS.E.BYPASS.LTC128B.128 [R199], desc[UR28][R30.64] ;  /* 0x000000001ec79fae */ /* 0x000fe2000b901d5c */
[----:B------:R-:W-:Y:S01]  /*1ac0*/  @!P4 IMAD R9, R9, R4, RZ ;  /* 0x000000040909c224 */ /* 0x000fe200078e02ff */
[----:B------:R-:W-:Y:S02]  /*1ad0*/  @UP0 UIMAD UR10, UR10, UR7, URZ ;  /* 0x000000070a0a02a4 */ /* 0x000fe4000f8e023f */
[----:B------:R-:W-:Y:S01]  /*1ae0*/  @!P1 LDGSTS.E.BYPASS.LTC128B.128 [R199+0x2000], desc[UR28][R30.64+0x80] ;  /* 0x020000801ec79fae */ /* 0x000fe2000b901d5c */
[----:B------:R-:W-:Y:S01]  /*1af0*/  @!P4 IMAD R32, R8, R5, R9 ;  /* 0x000000050820c224 */ /* 0x000fe200078e0209 */
[----:B------:R-:W-:Y:S01]  /*1b00*/  @UP0 UIADD3 UR19, UR35, UR10, URZ ;  /* 0x0000000a23130290 */ /* 0x000fe2000fffe03f */
[----:B------:R-:W1:Y:S01]  /*1b10*/  @!P3 LDC.64 R8, c[0x0][0x210] ;  /* 0x00008400ff08bb82 */ /* 0x000e620000000a00 */
[----:B------:R5:W-:Y:S01]  /*1b20*/  @!P1 LDGSTS.E.BYPASS.LTC128B.128 [R199+0x4000], desc[UR28][R30.64+0x100] ;  /* 0x040001001ec79fae */ /* 0x000be2000b901d5c */
[----:B------:R-:W-:Y:S01]  /*1b30*/  @!P4 IMAD.IADD R32, R37, 0x1, R32 ;  /* 0x000000012520c824 */ /* 0x000fe200078e0220 */
[C---:B--2---:R-:W-:Y:S01]  /*1b40*/  @!P4 LEA R34, P1, R36.reuse, R12, 0x1 ;  /* 0x0000000c2422c211 */ /* 0x044fe200078208ff */
[----:B------:R-:W-:Y:S01]  /*1b50*/  @UP0 UMOV UR20, UR34 ;  /* 0x0000002200140c82 */ /* 0x000fe20008000000 */
[----:B------:R-:W2:Y:S02]  /*1b60*/  @!P2 S2R R26, SR_CgaCtaId ;  /* 0x00000000001aa919 */ /* 0x000ea40000008800 */
[----:B------:R-:W-:Y:S01]  /*1b70*/  @!P4 LEA.HI.X R35, R36, R13, R32, 0x1, P1 ;  /* 0x0000000d2423c211 */ /* 0x000fe200008f0c20 */
[----:B------:R-:W1:Y:S01]  /*1b80*/  @!P2 LDC.64 R4, c[0x0][0x240] ;  /* 0x00009000ff04ab82 */ /* 0x000e620000000a00 */
[----:B------:R-:W-:-:S02]  /*1b90*/  @!P3 MOV R32, 0x400 ;  /* 0x000004000020b802 */ /* 0x000fc40000000f00 */
[C---:B------:R-:W-:Y:S02]  /*1ba0*/  @!P2 IADD3 R12, P1, R28.reuse, 0x30, RZ ;  /* 0x000000301c0ca810 */ /* 0x040fe40007f3e0ff */
[----:B-----5:R-:W-:Y:S02]  /*1bb0*/  @!P3 IADD3 R30, P0, R28, 0x20, RZ ;  /* 0x000000201c1eb810 */ /* 0x020fe40007f1e0ff */
[----:B---3--:R-:W-:-:S03]  /*1bc0*/  @!P3 LEA R28, R27, R32, 0x18 ;  /* 0x000000201b1cb211 */ /* 0x008fc600078ec0ff */
[--C-:B------:R-:W-:Y:S01]  /*1bd0*/  @!P3 IMAD.X R13, RZ, RZ, R29.reuse, P0 ;  /* 0x000000ffff0db224 */ /* 0x100fe200000e061d */
[----:B------:R-:W-:Y:S01]  /*1be0*/  PLOP3.LUT P0, PT, PT, PT, UP0, 0x80, 0x0 ;  /* 0x000000000000781c */ /* 0x000fe20003f0f008 */
[----:B------:R-:W-:Y:S02]  /*1bf0*/  @!P2 IMAD.X R29, RZ, RZ, R29, P1 ;  /* 0x000000ffff1da224 */ /* 0x000fe400008e061d */
[----:B----4-:R-:W-:-:S04]  /*1c00*/  @!P3 IMAD R13, R13, R10, RZ ;  /* 0x0000000a0d0db224 */ /* 0x010fc800078e02ff */
[----:B------:R-:W-:-:S06]  /*1c10*/  @!P3 IMAD R27, R30, R11, R13 ;  /* 0x0000000b1e1bb224 */ /* 0x000fcc00078e020d */
[----:B--2---:R-:W-:Y:S05]  /*1c20*/  @P0 BRA `(.L_x_1122) ;  /* 0x0000000000340947 */ /* 0x004fea0003800000 */
        /* <DEDUP_REMOVED lines=13> */
.L_x_1122:
        /* <DEDUP_REMOVED lines=14> */
.L_x_1123:
[----:B------:R-:W-:Y:S01]  /*1de0*/  @!P3 IMAD.MOV.U32 R23, RZ, RZ, R25 ;  /* 0x000000ffff17b224 */ /* 0x000fe200078e0019 */
[----:B------:R-:W-:Y:S01]  /*1df0*/  ULDC.64 UR10, c[0x0][0x260] ;  /* 0x00009800000a7ab9 */ /* 0x000fe20000000a00 */
[----:B------:R-:W-:Y:S01]  /*1e00*/  IMAD R13, R17, UR8, RZ ;  /* 0x00000008110d7c24 */ /* 0x000fe2000f8e02ff */
[----:B------:R-:W-:Y:S01]  /*1e10*/  USHF.L.U64.HI UR18, UR8, 0x6, UR9 ;  /* 0x0000000608127899 */ /* 0x000fe20008010209 */
[----:B------:R-:W-:Y:S01]  /*1e20*/  @!P3 IMAD.WIDE.U32 R30, R30, R10, R22 ;  /* 0x0000000a1e1eb225 */ /* 0x000fe200078e0016 */
[----:B------:R-:W-:Y:S01]  /*1e30*/  @!P2 MOV R23, 0x400 ;  /* 0x000004000017a802 */ /* 0x000fe20000000f00 */
[----:B------:R-:W2:Y:S01]  /*1e40*/  @!P2 LDC.64 R10, c[0x0][0x210] ;  /* 0x00008400ff0aab82 */ /* 0x000ea20000000a00 */
[----:B------:R-:W-:Y:S01]  /*1e50*/  USHF.R.S32.HI UR17, URZ, 0x1f, UR32 ;  /* 0x0000001f3f117899 */ /* 0x000fe20008011420 */
[----:B------:R-:W-:Y:S01]  /*1e60*/  IMAD.WIDE.U32 R32, R16, UR8, R18 ;  /* 0x0000000810207c25 */ /* 0x000fe2000f8e0012 */
[----:B------:R-:W-:Y:S01]  /*1e70*/  @!P2 LEA R26, R26, R23, 0x18 ;  /* 0x000000171a1aa211 */ /* 0x000fe200078ec0ff */
[----:B------:R-:W-:Y:S01]  /*1e80*/  UIADD3 UR13, UR15, -UR13, -UR25 ;  /* 0x8000000d0f0d7290 */ /* 0x000fe2000fffe819 */
[----:B------:R-:W-:Y:S01]  /*1e90*/  SHF.R.S32.HI R81, RZ, 0x5, R81 ;  /* 0x00000005ff517819 */ /* 0x000fe20000011451 */
[----:B------:R-:W-:Y:S01]  /*1ea0*/  IMAD R13, R16, UR9, R13 ;  /* 0x00000009100d7c24 */ /* 0x000fe2000f8e020d */
[----:B------:R-:W-:Y:S01]  /*1eb0*/  IADD3 R200, P0, R32, UR26, RZ ;  /* 0x0000001a20c87c10 */ /* 0x000fe2000ff1e0ff */
[----:B------:R-:W-:Y:S01]  /*1ec0*/  @!P2 IMAD.MOV.U32 R36, RZ, RZ, R22 ;  /* 0x000000ffff24a224 */ /* 0x000fe200078e0016 */
[----:B-1----:R-:W-:Y:S01]  /*1ed0*/  @!P3 LEA R32, P1, R30, R8, 0x1 ;  /* 0x000000081e20b211 */ /* 0x002fe200078208ff */
[----:B------:R-:W-:Y:S01]  /*1ee0*/  @!P2 IMAD.MOV.U32 R37, RZ, RZ, R25 ;  /* 0x000000ffff25a224 */ /* 0x000fe200078e0019 */
[----:B------:R-:W-:Y:S01]  /*1ef0*/  IADD3.X R201, R33, UR21, R13, P0, !PT ;  /* 0x0000001521c97c10 */ /* 0x000fe200087fe40d */
[-C--:B------:R-:W-:Y:S01]  /*1f00*/  @!P2 IMAD R29, R29, R4.reuse, RZ ;  /* 0x000000041d1da224 */ /* 0x080fe200078e02ff */
[----:B------:R-:W-:Y:S01]  /*1f10*/  ISETP.GE.AND P0, PT, R16, UR16, PT ;  /* 0x0000001010007c0c */ /* 0x000fe2000bf06270 */
[----:B------:R-:W-:Y:S01]  /*1f20*/  @!P3 IMAD.IADD R24, R31, 0x1, R27 ;  /* 0x000000011f18b824 */ /* 0x000fe200078e021b */
[----:B------:R-:W-:Y:S01]  /*1f30*/  USHF.L.U32 UR21, UR8, 0x6, URZ ;  /* 0x0000000608157899 */ /* 0x000fe2000800063f */
[C---:B------:R-:W-:Y:S01]  /*1f40*/  @!P2 IMAD R5, R12.reuse, R5, R29 ;  /* 0x000000050c05a224 */ /* 0x040fe200078e021d */
[----:B------:R-:W-:Y:S01]  /*1f50*/  UIMAD.WIDE.U32 UR26, UR8, 0x20, URZ ;  /* 0x00000020081a78a5 */ /* 0x000fe2000f8e003f */
[----:B------:R-:W-:Y:S01]  /*1f60*/  @!P2 IMAD.WIDE.U32 R36, R12, R4, R36 ;  /* 0x000000040c24a225 */ /* 0x000fe200078e0024 */
[----:B------:R-:W-:-:S02]  /*1f70*/  @!P3 LEA.HI.X R33, R30, R9, R24, 0x1, P1 ;  /* 0x000000091e21b211 */ /* 0x000fc400008f0c18 */
[----:B------:R-:W-:Y:S01]  /*1f80*/  LEA.HI R24, R21, R2, RZ, 0x4 ;  /* 0x0000000215187211 */ /* 0x000fe200078f20ff */
[----:B------:R-:W-:Y:S01]  /*1f90*/  @!P2 IMAD.IADD R4, R37, 0x1, R5 ;  /* 0x000000012504a824 */ /* 0x000fe200078e0205 */
[----:B------:R-:W-:Y:S01]  /*1fa0*/  @!P6 MOV R21, 0x400 ;  /* 0x000004000015e802 */ /* 0x000fe20000000f00 */
[C---:B------:R-:W-:Y:S01]  /*1fb0*/  @!P4 IMAD R13, R3.reuse, 0x2, R20 ;  /* 0x00000002030dc824 */ /* 0x040fe200078e0214 */
[C---:B--2---:R-:W-:Y:S01]  /*1fc0*/  @!P2 LEA R30, P1, R36.reuse, R10, 0x1 ;  /* 0x0000000a241ea211 */ /* 0x044fe200078208ff */
[----:B------:R-:W1:Y:S01]  /*1fd0*/  @!P0 S2R R9, SR_CgaCtaId ;  /* 0x0000000000098919 */ /* 0x000e620000008800 */
[----:B------:R-:W-:Y:S01]  /*1fe0*/  SHF.R.S32.HI R10, RZ, 0x1f, R15 ;  /* 0x0000001fff0a7819 */ /* 0x000fe2000001140f */
[----:B------:R-:W-:Y:S01]  /*1ff0*/  @!P3 IMAD R23, R3, 0x2, R28 ;  /* 0x000000020317b824 */ /* 0x000fe200078e021c */
[----:B------:R-:W-:Y:S01]  /*2000*/  @!P2 LEA.HI.X R31, R36, R11, R4, 0x1, P1 ;  /* 0x0000000b241fa211 */ /* 0x000fe200008f0c04 */
[----:B------:R-:W-:Y:S01]  /*2010*/  @!PT LDS RZ, [RZ] ;  /* 0x00000000fffff984 */ /* 0x000fe20000000800 */
[----:B------:R-:W-:Y:S01]  /*2020*/  @!PT LDS RZ, [RZ] ;  /* 0x00000000fffff984 */ /* 0x000fe20000000800 */
[----:B------:R-:W-:Y:S01]  /*2030*/  @!PT LDS RZ, [RZ] ;  /* 0x00000000fffff984 */ /* 0x000fe20000000800 */
[----:B------:R-:W-:Y:S01]  /*2040*/  @!P4 LDGSTS.E.BYPASS.LTC128B.128 [R13+0x800], desc[UR28][R34.64] ;  /* 0x00800000220dcfae */ /* 0x000fe2000b901d5c */
[----:B------:R-:W2:Y:S01]  /*2050*/  @!P0 LDC.64 R4, c[0x0][0x218] ;  /* 0x00008600ff048b82 */ /* 0x000ea20000000a00 */
[----:B------:R-:W-:Y:S01]  /*2060*/  IMAD R8, R10, UR10, RZ ;  /* 0x0000000a0a087c24 */ /* 0x000fe2000f8e02ff */
[----:B------:R-:W-:Y:S01]  /*2070*/  ISETP.GE.AND P1, PT, R7, UR16, PT ;  /* 0x0000001007007c0c */ /* 0x000fe2000bf26270 */
[----:B------:R-:W-:Y:S01]  /*2080*/  @!P4 LDGSTS.E.BYPASS.LTC128B.128 [R13+0x2800], desc[UR28][R34.64+0x80] ;  /* 0x02800080220dcfae */ /* 0x000fe2000b901d5c */
[C---:B------:R-:W-:Y:S01]  /*2090*/  IMAD.WIDE.U32 R200, R15.reuse, UR10, R200 ;  /* 0x0000000a0fc87c25 */ /* 0x040fe2000f8e00c8 */
[----:B------:R-:W-:Y:S01]  /*20a0*/  UIMAD UR10, UR18, UR32, URZ ;  /* 0x00000020120a72a4 */ /* 0x000fe2000f8e023f */
[----:B------:R-:W-:Y:S01]  /*20b0*/  SHF.R.S32.HI R197, RZ, 0x4, R24 ;  /* 0x00000004ffc57819 */ /* 0x000fe20000011418 */
[----:B------:R3:W-:Y:S01]  /*20c0*/  @!P4 LDGSTS.E.BYPASS.LTC128B.128 [R13+0x4800], desc[UR28][R34.64+0x100] ;  /* 0x04800100220dcfae */ /* 0x0007e2000b901d5c */
[----:B------:R-:W-:Y:S01]  /*20d0*/  IMAD R209, R15, UR11, R8 ;  /* 0x0000000b0fd17c24 */ /* 0x000fe2000f8e0208 */
[----:B------:R-:W-:Y:S01]  /*20e0*/  UIMAD UR10, UR17, UR21, UR10 ;  /* 0x00000015110a72a4 */ /* 0x000fe2000f8e020a */
[----:B------:R-:W-:Y:S01]  /*20f0*/  IMAD.U32 R83, RZ, RZ, UR21 ;  /* 0x00000015ff537e24 */ /* 0x000fe2000f8e00ff */
[----:B------:R-:W-:Y:S01]  /*2100*/  @!P3 LDGSTS.E.BYPASS.LTC128B.128 [R23+0x1000], desc[UR28][R32.64] ;  /* 0x010000002017bfae */ /* 0x000fe2000b901d5c */
[----:B------:R-:W-:Y:S01]  /*2110*/  IMAD.IADD R209, R201, 0x1, R209 ;  /* 0x00000001c9d17824 */ /* 0x000fe200078e02d1 */
[----:B------:R-:W-:Y:S01]  /*2120*/  ISETP.GE.AND P4, PT, R14, UR16, PT ;  /* 0x000000100e007c0c */ /* 0x000fe2000bf86270 */
[----:B------:R-:W-:Y:S01]  /*2130*/  IMAD.MOV.U32 R208, RZ, RZ, R200 ;  /* 0x000000ffffd07224 */ /* 0x000fe200078e00c8 */
[----:B------:R-:W-:Y:S01]  /*2140*/  @!P3 LDGSTS.E.BYPASS.LTC128B.128 [R23+0x3000], desc[UR28][R32.64+0x80] ;  /* 0x030000802017bfae */ /* 0x000fe2000b901d5c */
[----:B------:R-:W-:Y:S01]  /*2150*/  @!P2 IMAD R11, R3, 0x2, R26 ;  /* 0x00000002030ba824 */ /* 0x000fe200078e021a */
[----:B------:R-:W-:Y:S01]  /*2160*/  @!P0 MOV R26, 0x400 ;  /* 0x00000400001a8802 */ /* 0x000fe20000000f00 */
[----:B------:R-:W-:Y:S01]  /*2170*/  IMAD.WIDE.U32 R18, R16, UR6, R18 ;  /* 0x0000000610127c25 */ /* 0x000fe2000f8e0012 */
[----:B------:R4:W-:Y:S01]  /*2180*/  @!P3 LDGSTS.E.BYPASS.LTC128B.128 [R23+0x5000], desc[UR28][R32.64+0x100] ;  /* 0x050001002017bfae */ /* 0x0009e2000b901d5c */
[----:B------:R-:W-:Y:S01]  /*2190*/  ISETP.GE.AND P3, PT, R14, UR16, PT ;  /* 0x000000100e007c0c */ /* 0x000fe2000bf66270 */
[----:B------:R-:W-:Y:S01]  /*21a0*/  VOTEU.ALL UP0, P1 ;  /* 0x00000000003f7886 */ /* 0x000fe20000800000 */
[----:B------:R-:W-:Y:S01]  /*21b0*/  IMAD.U32 R27, RZ, RZ, UR7 ;  /* 0x00000007ff1b7e24 */ /* 0x000fe2000f8e00ff */
[----:B------:R-:W5:Y:S01]  /*21c0*/  @!P6 S2R R8, SR_CgaCtaId ;  /* 0x000000000008e919 */ /* 0x000f620000008800 */
[----:B------:R-:W-:Y:S01]  /*21d0*/  IMAD.SHL.U32 R210, R2, 0x2, RZ ;  /* 0x0000000202d27824 */ /* 0x000fe200078e00ff */
[----:B------:R-:W-:Y:S01]  /*21e0*/  LEA R207, R81, UR14, 0x4 ;  /* 0x0000000e51cf7c11 */ /* 0x000fe2000f8e20ff */
[----:B------:R-:W-:Y:S01]  /*21f0*/  IMAD.U32 R204, RZ, RZ, UR15 ;  /* 0x0000000fffcc7e24 */ /* 0x000fe2000f8e00ff */
[----:B------:R-:W-:Y:S01]  /*2200*/  @!P2 LDGSTS.E.BYPASS.LTC128B.128 [R11+0x1800], desc[UR28][R30.64] ;  /* 0x018000001e0bafae */ /* 0x000fe2000b901d5c */
[----:B-1----:R-:W-:-:S02]  /*2210*/  @!P0 LEA R26, R9, R26, 0x18 ;  /* 0x0000001a091a8211 */ /* 0x002fc400078ec0ff */
[C---:B------:R-:W-:Y:S01]  /*2220*/  LOP3.LUT R9, R24.reuse, 0xfffffff0, RZ, 0xc0, !PT ;  /* 0xfffffff018097812 */ /* 0x040fe200078ec0ff */
[----:B------:R-:W1:Y:S01]  /*2230*/  @!P1 S2R R12, SR_CgaCtaId ;  /* 0x00000000000c9919 */ /* 0x000e620000008800 */
[----:B------:R-:W-:Y:S01]  /*2240*/  LEA.HI R24, R24, R197, RZ, 0x1 ;  /* 0x000000c518187211 */ /* 0x000fe200078f08ff */
[----:B------:R-:W-:Y:S01]  /*2250*/  @!P0 IMAD R25, R3, 0x2, R26 ;  /* 0x0000000203198824 */ /* 0x000fe200078e021a */
[----:B------:R-:W-:Y:S01]  /*2260*/  LOP3.LUT R210, R210, 0x6, RZ, 0xc0, !PT ;  /* 0x00000006d2d27812 */ /* 0x000fe200078ec0ff */
[----:B------:R-:W-:Y:S01]  /*2270*/  @!P2 LDGSTS.E.BYPASS.LTC128B.128 [R11+0x3800], desc[UR28][R30.64+0x80] ;  /* 0x038000801e0bafae */ /* 0x000fe2000b901d5c */
[----:B------:R-:W-:Y:S01]  /*2280*/  LOP3.LUT R24, R24, 0xfffffffe, RZ, 0xc0, !PT ;  /* 0xfffffffe18187812 */ /* 0x000fe200078ec0ff */
[----:B---3--:R-:W-:Y:S02]  /*2290*/  IMAD.U32 R13, RZ, RZ, UR8 ;  /* 0x00000008ff0d7e24 */ /* 0x008fe4000f8e00ff */
[----:B------:R3:W-:Y:S02]  /*22a0*/  @!P2 LDGSTS.E.BYPASS.LTC128B.128 [R11+0x5800], desc[UR28][R30.64+0x100] ;  /* 0x058001001e0bafae */ /* 0x0007e4000b901d5c */
[----:B------:R-:W-:Y:S01]  /*22b0*/  IMAD.IADD R197, R197, 0x1, -R24 ;  /* 0x00000001c5c57824 */ /* 0x000fe200078e0a18 */
[----:B------:R-:W1:Y:S01]  /*22c0*/  @!P3 S2R R20, SR_CgaCtaId ;  /* 0x000000000014b919 */ /* 0x000e620000008800 */
[----:B----4-:R-:W-:-:S04]  /*22d0*/  IMAD.WIDE.U32 R22, R83, UR32, R208 ;  /* 0x0000002053167c25 */ /* 0x010fc8000f8e00d0 */
[----:B------:R-:W-:Y:S01]  /*22e0*/  VIADD R23, R23, UR10 ;  /* 0x0000000a17177c36 */ /* 0x000fe20008000000 */
[----:B--2---:R-:W-:Y:S01]  /*22f0*/  @!P0 LEA R28, P2, R22, R4, 0x1 ;  /* 0x00000004161c8211 */ /* 0x004fe200078408ff */
[----:B------:R-:W-:-:S03]  /*2300*/  ULDC.64 UR10, c[0x0][0x268] ;  /* 0x00009a00000a7ab9 */ /* 0x000fc60000000a00 */
[----:B------:R-:W-:Y:S02]  /*2310*/  @!P0 LEA.HI.X R29, R22, R5, R23, 0x1, P2 ;  /* 0x00000005161d8211 */ /* 0x000fe400010f0c17 */
[----:B------:R-:W2:Y:S01]  /*2320*/  @!P6 LDC.64 R4, c[0x0][0x218] ;  /* 0x00008600ff04eb82 */ /* 0x000ea20000000a00 */
[----:B------:R-:W-:Y:S01]  /*2330*/  ISETP.GE.AND P2, PT, R7, UR16, PT ;  /* 0x0000001007007c0c */ /* 0x000fe2000bf46270 */
[----:B------:R-:W-:Y:S01]  /*2340*/  IMAD.IADD R7, R2, 0x1, -R9 ;  /* 0x0000000102077824 */ /* 0x000fe200078e0a09 */
[----:B------:R-:W-:Y:S01]  /*2350*/  @!P0 LDGSTS.E.BYPASS.LTC128B.128 [R25+0x6000], desc[UR28][R28.64] ;  /* 0x060000001c198fae */ /* 0x000fe2000b901d5c */
[----:B------:R-:W-:Y:S01]  /*2360*/  IMAD.U32 R9, RZ, RZ, UR8 ;  /* 0x00000008ff097e24 */ /* 0x000fe2000f8e00ff */
[----:B-----5:R-:W-:Y:S02]  /*2370*/  @!P6 LEA R8, R8, R21, 0x18 ;  /* 0x000000150808e211 */ /* 0x020fe400078ec0ff */
[----:B------:R-:W-:Y:S01]  /*2380*/  @!P0 LDGSTS.E.BYPASS.LTC128B.128 [R25+0x8000], desc[UR28][R28.64+0x80] ;  /* 0x080000801c198fae */ /* 0x000fe2000b901d5c */
[----:B------:R-:W-:Y:S01]  /*2390*/  SHF.R.S32.HI R14, RZ, 0x1f, R7 ;  /* 0x0000001fff0e7819 */ /* 0x000fe20000011407 */
[----:B---3--:R-:W-:-:S02]  /*23a0*/  IMAD.U32 R11, RZ, RZ, UR9 ;  /* 0x00000009ff0b7e24 */ /* 0x008fc4000f8e00ff */
[----:B------:R2:W-:Y:S01]  /*23b0*/  @!P0 LDGSTS.E.BYPASS.LTC128B.128 [R25+0xa000], desc[UR28][R28.64+0x100] ;  /* 0x0a0001001c198fae */ /* 0x0005e2000b901d5c */
[----:B------:R-:W-:Y:S02]  /*23c0*/  @!P6 LEA R9, P0, R9, R22, 0x4 ;  /* 0x000000160909e211 */ /* 0x000fe400078020ff */
[----:B------:R-:W-:Y:S02]  /*23d0*/  LEA.HI R14, R14, R7, RZ, 0x3 ;  /* 0x000000070e0e7211 */ /* 0x000fe400078f18ff */
[----:B------:R-:W-:Y:S02]  /*23e0*/  @!P6 LEA.HI.X R24, R13, R23, R11, 0x4, P0 ;  /* 0x000000170d18e211 */ /* 0x000fe400000f240b */
[----:B------:R-:W-:Y:S02]  /*23f0*/  @!P1 MOV R11, 0x400 ;  /* 0x00000400000b9802 */ /* 0x000fe40000000f00 */
[----:B------:R-:W-:Y:S02]  /*2400*/  @!P3 MOV R13, 0x400 ;  /* 0x00000400000db802 */ /* 0x000fe40000000f00 */
[----:B-1----:R-:W-:Y:S01]  /*2410*/  @!P1 LEA R12, R12, R11, 0x18 ;  /* 0x0000000b0c0c9211 */ /* 0x002fe200078ec0ff */
[----:B------:R-:W-:Y:S01]  /*2420*/  IMAD R11, R17, UR6, RZ ;  /* 0x00000006110b7c24 */ /* 0x000fe2000f8e02ff */
[----:B------:R-:W-:Y:S01]  /*2430*/  @!P3 LEA R20, R20, R13, 0x18 ;  /* 0x0000000d1414b211 */ /* 0x000fe200078ec0ff */
[----:B------:R-:W-:Y:S01]  /*2440*/  @!P6 IMAD R13, R3, 0x2, R8 ;  /* 0x00000002030de824 */ /* 0x000fe200078e0208 */
[----:B------:R-:W-:Y:S01]  /*2450*/  LOP3.LUT R26, R14, 0xfffffff8, RZ, 0xc0, !PT ;  /* 0xfffffff80e1a7812 */ /* 0x000fe200078ec0ff */
[----:B------:R-:W-:-:S04]  /*2460*/  IMAD R11, R16, UR7, R11 ;  /* 0x00000007100b7c24 */ /* 0x000fc8000f8e020b */
[----:B------:R-:W-:Y:S01]  /*2470*/  IMAD.IADD R7, R7, 0x1, -R26 ;  /* 0x0000000107077824 */ /* 0x000fe200078e0a1a */
[C---:B--2---:R-:W-:Y:S01]  /*2480*/  @!P6 LEA R28, P0, R9.reuse, R4, 0x1 ;  /* 0x00000004091ce211 */ /* 0x044fe200078008ff */
[----:B------:R-:W-:Y:S02]  /*2490*/  IMAD.SHL.U32 R4, R0, 0x40, RZ ;  /* 0x0000004000047824 */ /* 0x000fe400078e00ff */
[----:B------:R-:W-:Y:S01]  /*24a0*/  IMAD.U32 R25, RZ, RZ, UR6 ;  /* 0x00000006ff197e24 */ /* 0x000fe2000f8e00ff */
[----:B------:R-:W-:Y:S02]  /*24b0*/  @!P6 LEA.HI.X R29, R9, R5, R24, 0x1, P0 ;  /* 0x00000005091de211 */ /* 0x000fe400000f0c18 */
[C---:B------:R-:W-:Y:S01]  /*24c0*/  ISETP.GE.AND P0, PT, R16.reuse, UR16, PT ;  /* 0x0000001010007c0c */ /* 0x040fe2000bf06270 */
[----:B------:R-:W-:Y:S01]  /*24d0*/  IMAD.SHL.U32 R16, R16, 0x8, RZ ;  /* 0x0000000810107824 */ /* 0x000fe200078e00ff */
[----:B------:R-:W-:Y:S01]  /*24e0*/  LOP3.LUT R5, R4, 0x1c0, RZ, 0xc0, !PT ;  /* 0x000001c004057812 */ /* 0x000fe200078ec0ff */
[----:B------:R-:W1:Y:S01]  /*24f0*/  @!P3 LDC.64 R8, c[0x0][0x218] ;  /* 0x00008600ff08bb82 */ /* 0x000e620000000a00 */
[----:B------:R-:W-:Y:S01]  /*2500*/  @!P6 LDGSTS.E.BYPASS.LTC128B.128 [R13+0x6800], desc[UR28][R28.64] ;  /* 0x068000001c0defae */ /* 0x000fe2000b901d5c */
[----:B------:R-:W-:Y:S01]  /*2510*/  USHF.L.U32 UR16, UR9, 0x5, URZ ;  /* 0x0000000509107899 */ /* 0x000fe2000800063f */
[----:B------:R-:W-:-:S02]  /*2520*/  LOP3.LUT R16, R5, 0x8, R16, 0xf8, !PT ;  /* 0x0000000805107812 */ /* 0x000fc400078ef810 */
[----:B------:R-:W-:Y:S01]  /*2530*/  SHF.R.U32.HI R17, RZ, 0x3, R5 ;  /* 0x00000003ff117819 */ /* 0x000fe20000011605 */
[----:B------:R-:W-:Y:S02]  /*2540*/  @!P6 LDGSTS.E.BYPASS.LTC128B.128 [R13+0x8800], desc[UR28][R28.64+0x80] ;  /* 0x088000801c0defae */ /* 0x000fe4000b901d5c */
[----:B------:R-:W2:Y:S01]  /*2550*/  @!P1 LDC.64 R4, c[0x0][0x218] ;  /* 0x00008600ff049b82 */ /* 0x000ea20000000a00 */
[----:B------:R-:W-:Y:S01]  /*2560*/  LOP3.LUT R16, R16, R17, RZ, 0x3c, !PT ;  /* 0x0000001110107212 */ /* 0x000fe200078e3cff */
[----:B------:R3:W-:Y:S01]  /*2570*/  @!P6 LDGSTS.E.BYPASS.LTC128B.128 [R13+0xa800], desc[UR28][R28.64+0x100] ;  /* 0x0a8001001c0defae */ /* 0x0007e2000b901d5c */
[----:B------:R-:W-:Y:S01]  /*2580*/  IADD3 R224, P6, R18, UR20, RZ ;  /* 0x0000001412e07c10 */ /* 0x000fe2000ffde0ff */
[----:B------:R-:W-:Y:S02]  /*2590*/  IMAD R18, R10, UR10, RZ ;  /* 0x0000000a0a127c24 */ /* 0x000fe4000f8e02ff */
[----:B------:R-:W-:Y:S01]  /*25a0*/  @!P3 IMAD R17, R3, 0x2, R20 ;  /* 0x000000020311b824 */ /* 0x000fe200078e0214 */
[----:B------:R-:W-:Y:S01]  /*25b0*/  IADD3.X R225, R19, UR19, R11, P6, !PT ;  /* 0x0000001313e17c10 */ /* 0x000fe2000b7fe40b */
[----:B------:R-:W-:Y:S01]  /*25c0*/  IMAD.U32 R11, RZ, RZ, UR16 ;  /* 0x00000010ff0b7e24 */ /* 0x000fe2000f8e00ff */
[----:B------:R-:W-:Y:S01]  /*25d0*/  @!P3 IADD3 R10, P6, R22, UR26, RZ ;  /* 0x0000001a160abc10 */ /* 0x000fe2000ffde0ff */
[----:B------:R-:W-:-:S03]  /*25e0*/  IMAD.WIDE.U32 R224, R15, UR10, R224 ;  /* 0x0000000a0fe07c25 */ /* 0x000fc6000f8e00e0 */
[----:B------:R-:W-:Y:S01]  /*25f0*/  @!P3 IADD3.X R11, R23, UR27, R11, P6, !PT ;  /* 0x0000001b170bbc10 */ /* 0x000fe2000b7fe40b */
[----:B------:R-:W-:Y:S01]  /*2600*/  @!UP0 UIMAD UR10, UR9, 0x30, URZ ;  /* 0x00000030090a88a4 */ /* 0x000fe2000f8e023f */
[----:B------:R-:W-:Y:S01]  /*2610*/  IMAD R15, R15, UR11, R18 ;  /* 0x0000000b0f0f7c24 */ /* 0x000fe2000f8e0212 */
[C---:B-1----:R-:W-:Y:S01]  /*2620*/  @!P3 LEA R8, P6, R10.reuse, R8, 0x1 ;  /* 0x000000080a08b211 */ /* 0x042fe200078c08ff */
[----:B------:R-:W-:Y:S02]  /*2630*/  UIMAD UR11, UR17, UR6, URZ ;  /* 0x00000006110b72a4 */ /* 0x000fe4000f8e023f */
[----:B------:R-:W-:Y:S01]  /*2640*/  IMAD.IADD R203, R225, 0x1, R15 ;  /* 0x00000001e1cb7824 */ /* 0x000fe200078e020f */
[----:B------:R-:W-:Y:S01]  /*2650*/  @!P3 LEA.HI.X R9, R10, R9, R11, 0x1, P6 ;  /* 0x000000090a09b211 */ /* 0x000fe200030f0c0b */
[----:B------:R-:W-:Y:S01]  /*2660*/  @!P1 IMAD R15, R3, 0x2, R12 ;  /* 0x00000002030f9824 */ /* 0x000fe200078e020c */
[----:B------:R-:W-:Y:S01]  /*2670*/  UIMAD.WIDE.U32 UR16, UR32, UR6, URZ ;  /* 0x00000006201072a5 */ /* 0x000fe2000f8e003f */
[C---:B------:R-:W-:Y:S01]  /*2680*/  IMAD.SHL.U32 R11, R197.reuse, 0x8, RZ ;  /* 0x00000008c50b7824 */ /* 0x040fe200078e00ff */
[----:B------:R-:W-:Y:S01]  /*2690*/  UIMAD UR11, UR32, UR7, UR11 ;  /* 0x00000007200b72a4 */ /* 0x000fe2000f8e020b */
[----:B------:R-:W-:Y:S01]  /*26a0*/  @!P3 LDGSTS.E.BYPASS.LTC128B.128 [R17+0x7000], desc[UR28][R8.64] ;  /* 0x070000000811bfae */ /* 0x000fe2000b901d5c */
[----:B------:R-:W-:Y:S01]  /*26b0*/  IMAD R197, R197, 0x200, R16 ;  /* 0x00000200c5c57824 */ /* 0x000fe200078e0210 */
[----:B------:R-:W-:Y:S01]  /*26c0*/  VOTEU.ALL UP0, P2 ;  /* 0x00000000003f7886 */ /* 0x000fe20001000000 */
[----:B---3--:R-:W-:Y:S01]  /*26d0*/  IMAD.U32 R13, RZ, RZ, UR8 ;  /* 0x00000008ff0d7e24 */ /* 0x008fe2000f8e00ff */
[----:B------:R-:W-:Y:S01]  /*26e0*/  @!P3 LDGSTS.E.BYPASS.LTC128B.128 [R17+0x9000], desc[UR28][R8.64+0x80] ;  /* 0x090000800811bfae */ /* 0x000fe2000b901d5c */
[----:B------:R-:W-:Y:S01]  /*26f0*/  UIADD3 UR11, UR17, UR11, URZ ;  /* 0x0000000b110b7290 */ /* 0x000fe2000fffe03f */
[----:B------:R-:W-:Y:S01]  /*2700*/  IMAD.U32 R20, RZ, RZ, UR16 ;  /* 0x00000010ff147e24 */ /* 0x000fe2000f8e00ff */
[----:B------:R-:W-:Y:S01]  /*2710*/  LEA R197, R197, UR4, 0x1 ;  /* 0x00000004c5c57c11 */ /* 0x000fe2000f8e08ff */
[----:B------:R-:W-:Y:S01]  /*2720*/  @!P1 IMAD.WIDE.U32 R18, R13, 0x30, R22 ;  /* 0x000000300d129825 */ /* 0x000fe200078e0016 */
[----:B------:R1:W-:Y:S03]  /*2730*/  @!P3 LDGSTS.E.BYPASS.LTC128B.128 [R17+0xb000], desc[UR28][R8.64+0x100] ;  /* 0x0b0001000811bfae */ /* 0x0003e6000b901d5c */
[----:B------:R-:W-:Y:S01]  /*2740*/  @!P1 VIADD R10, R19, UR10 ;  /* 0x0000000a130a9c36 */ /* 0x000fe20008000000 */
[C---:B--2---:R-:W-:Y:S01]  /*2750*/  @!P1 LEA R22, P6, R18.reuse, R4, 0x1 ;  /* 0x0000000412169211 */ /* 0x044fe200078c08ff */
[----:B------:R-:W-:Y:S01]  /*2760*/  IMAD.SHL.U32 R13, R7, 0x40, RZ ;  /* 0x00000040070d7824 */ /* 0x000fe200078e00ff */
[----:B------:R-:W-:Y:S01]  /*2770*/  USHF.L.U32 UR10, UR7, 0x5, URZ ;  /* 0x00000005070a7899 */ /* 0x000fe2000800063f */
[----:B------:R-:W-:Y:S01]  /*2780*/  IMAD.U32 R21, RZ, RZ, UR17 ;  /* 0x00000011ff157e24 */ /* 0x000fe2000f8e00ff */
[----:B------:R-:W-:Y:S01]  /*2790*/  @!P1 LEA.HI.X R23, R18, R5, R10, 0x1, P6 ;  /* 0x0000000512179211 */ /* 0x000fe200030f0c0a */
[----:B------:R-:W-:Y:S01]  /*27a0*/  IMAD.U32 R5, RZ, RZ, UR11 ;  /* 0x0000000bff057e24 */ /* 0x000fe2000f8e00ff */
[----:B------:R-:W-:Y:S01]  /*27b0*/  LOP3.LUT R4, R13, 0x1c0, RZ, 0xc0, !PT ;  /* 0x000001c00d047812 */ /* 0x000fe200078ec0ff */
[----:B------:R-:W-:Y:S01]  /*27c0*/  IMAD.U32 R21, RZ, RZ, UR6 ;  /* 0x00000006ff157e24 */ /* 0x000fe2000f8e00ff */
[----:B------:R-:W-:Y:S01]  /*27d0*/  LEA R18, P6, R20, R224, 0x6 ;  /* 0x000000e014127211 */ /* 0x000fe200078c30ff */
[----:B------:R-:W-:Y:S01]  /*27e0*/  @!P1 LDGSTS.E.BYPASS.LTC128B.128 [R15+0x7800], desc[UR28][R22.64] ;  /* 0x07800000160f9fae */ /* 0x000fe2000b901d5c */
[----:B------:R-:W-:Y:S01]  /*27f0*/  LOP3.LUT R11, R4, 0x8, R11, 0xf8, !PT ;  /* 0x00000008040b7812 */ /* 0x000fe200078ef80b */
[----:B------:R-:W2:Y:S01]  /*2800*/  @!P0 LDC.64 R12, c[0x0][0x220] ;  /* 0x00008800ff0c8b82 */ /* 0x000ea20000000a00 */
[----:B------:R-:W-:Y:S01]  /*2810*/  SHF.R.U32.HI R4, RZ, 0x3, R4 ;  /* 0x00000003ff047819 */ /* 0x000fe20000011604 */
[----:B------:R-:W-:Y:S01]  /*2820*/  @!P1 LDGSTS.E.BYPASS.LTC128B.128 [R15+0x9800], desc[UR28][R22.64+0x80] ;  /* 0x09800080160f9fae */ /* 0x000fe2000b901d5c */
[----:B------:R-:W-:Y:S01]  /*2830*/  LEA.HI.X R19, R20, R203, R5, 0x6, P6 ;  /* 0x000000cb14137211 */ /* 0x000fe200030f3405 */
[----:B------:R-:W-:Y:S01]  /*2840*/  IMAD.U32 R16, RZ, RZ, UR6 ;  /* 0x00000006ff107e24 */ /* 0x000fe2000f8e00ff */
[----:B------:R-:W-:Y:S01]  /*2850*/  LOP3.LUT R3, R11, R4, RZ, 0x3c, !PT ;  /* 0x000000040b037212 */ /* 0x000fe200078e3cff */
[----:B------:R3:W-:Y:S01]  /*2860*/  @!P1 LDGSTS.E.BYPASS.LTC128B.128 [R15+0xb800], desc[UR28][R22.64+0x100] ;  /* 0x0b800100160f9fae */ /* 0x0007e2000b901d5c */
[----:B------:R-:W-:Y:S01]  /*2870*/  UIMAD.WIDE.U32 UR16, UR6, 0x20, URZ ;  /* 0x00000020061078a5 */ /* 0x000fe2000f8e003f */
[----:B------:R-:W4:Y:S01]  /*2880*/  @!P5 LDC.64 R4, c[0x0][0x220] ;  /* 0x00008800ff04db82 */ /* 0x000f220000000a00 */
[----:B------:R-:W-:Y:S01]  /*2890*/  @!P5 LEA R21, P1, R21, R18, 0x4 ;  /* 0x000000121515d211 */ /* 0x000fe200078220ff */
[----:B------:R-:W0:Y:S01]  /*28a0*/  LDGDEPBAR ;  /* 0x00000000000079af */ /* 0x000e220000000000 */
[----:B------:R-:W-:-:S02]  /*28b0*/  VIADD R195, R197, 0x6020 ;  /* 0x00006020c5c37836 */ /* 0x000fc40000000000 */
[----:B------:R-:W-:Y:S01]  /*28c0*/  @!P5 LEA.HI.X R16, R16, R19, R27, 0x4, P1 ;  /* 0x000000131010d211 */ /* 0x000fe200008f241b */
[----:B-1----:R-:W-:Y:S01]  /*28d0*/  IMAD.U32 R17, RZ, RZ, UR10 ;  /* 0x0000000aff117e24 */ /* 0x002fe2000f8e00ff */
[----:B------:R-:W-:Y:S01]  /*28e0*/  @!UP0 UIMAD UR10, UR7, 0x30, URZ ;  /* 0x00000030070a88a4 */ /* 0x000fe2000f8e023f */
[----:B------:R-:W1:Y:S01]  /*28f0*/  @!P4 LDC.64 R10, c[0x0][0x220] ;  /* 0x00008800ff0acb82 */ /* 0x000e620000000a00 */
[----:B------:R-:W-:-:S07]  /*2900*/  UISETP.GT.AND UP0, UPT, UR32, UR22, UPT ;  /* 0x000000162000728c */ /* 0x000fce000bf04270 */
[----:B------:R-:W5:Y:S01]  /*2910*/  @!P2 LDC.64 R8, c[0x0][0x220] ;  /* 0x00008800ff08ab82 */ /* 0x000f620000000a00 */
[----:B--2---:R-:W-:-:S04]  /*2920*/  @!P0 LEA R12, P6, R18, R12, 0x1 ;  /* 0x0000000c120c8211 */ /* 0x004fc800078c08ff */
[----:B------:R-:W-:Y:S02]  /*2930*/  @!P0 LEA.HI.X R13, R18, R13, R19, 0x1, P6 ;  /* 0x0000000d120d8211 */ /* 0x000fe400030f0c13 */
[----:B----4-:R-:W-:Y:S01]  /*2940*/  @!P5 LEA R20, P3, R21, R4, 0x1 ;  /* 0x000000041514d211 */ /* 0x010fe200078608ff */
[----:B---3--:R-:W-:Y:S01]  /*2950*/  IMAD.SHL.U32 R15, R14, 0x40, RZ ;  /* 0x000000400e0f7824 */ /* 0x008fe200078e00ff */
[----:B------:R-:W-:-:S04]  /*2960*/  DEPBAR.LE SB0, 0x0 ;  /* 0x000080000000791a */ /* 0x000fc80000000000 */
[----:B------:R-:W-:Y:S01]  /*2970*/  BAR.SYNC.DEFER_BLOCKING 0x0 ;  /* 0x0000000000007b1d */ /* 0x000fe20000010000 */
[----:B------:R-:W-:Y:S01]  /*2980*/  @!P4 IADD3 R14, P1, R18, UR16, RZ ;  /* 0x00000010120ecc10 */ /* 0x000fe2000ff3e0ff */
[----:B------:R-:W-:Y:S01]  /*2990*/  @!P2 IMAD.WIDE.U32 R22, R25, 0x30, R18 ;  /* 0x000000301916a825 */ /* 0x000fe200078e0012 */
[----:B------:R-:W-:Y:S02]  /*29a0*/  LOP3.LUT R4, R15, 0xfffffe00, RZ, 0xc0, !PT ;  /* 0xfffffe000f047812 */ /* 0x000fe400078ec0ff */
[----:B------:R-:W-:Y:S02]  /*29b0*/  @!P4 IADD3.X R17, R19, UR17, R17, P1, !PT ;  /* 0x000000111311cc10 */ /* 0x000fe40008ffe411 */
[----:B------:R-:W-:Y:S01]  /*29c0*/  @!P5 LEA.HI.X R21, R21, R5, R16, 0x1, P3 ;  /* 0x000000051515d211 */ /* 0x000fe200018f0c10 */
[----:B------:R-:W-:Y:S01]  /*29d0*/  IMAD R198, R81, 0x400, R4 ;  /* 0x0000040051c67824 */ /* 0x000fe200078e0204 */
[C---:B-1----:R-:W-:Y:S01]  /*29e0*/  @!P4 LEA R10, P1, R14.reuse, R10, 0x1 ;  /* 0x0000000a0e0ac211 */ /* 0x042fe200078208ff */
[----:B------:R-:W-:Y:S01]  /*29f0*/  @!P2 VIADD R5, R23, UR10 ;  /* 0x0000000a1705ac36 */ /* 0x000fe20008000000 */
[----:B------:R-:W-:Y:S01]  /*2a00*/  UIADD3 UR10, UR15, 0x1, -UR25 ;  /* 0x000000010f0a7890 */ /* 0x000fe2000fffe819 */
[----:B------:R-:W-:Y:S01]  /*2a10*/  IMAD.IADD R198, R3, 0x1, R198 ;  /* 0x0000000103c67824 */ /* 0x000fe200078e02c6 */
[----:B------:R-:W-:-:S02]  /*2a20*/  @!P4 LEA.HI.X R11, R14, R11, R17, 0x1, P1 ;  /* 0x0000000b0e0bc211 */ /* 0x000fc400008f0c11 */
[----:B------:R-:W-:Y:S02]  /*2a30*/  UIADD3 UR10, UR10, UR12, URZ ;  /* 0x0000000c0a0a7290 */ /* 0x000fe4000fffe03f */
        /* <DEDUP_REMOVED lines=10> */
[----:B-----5:R-:W-:-:S03]  /*2ae0*/  @!P2 LEA R8, P0, R22, R8, 0x1 ;  /* 0x000000081608a211 */ /* 0x020fc600078008ff */
[----:B------:R-:W-:Y:S01]  /*2af0*/  @P5 STS.128 [R199+0xc800], RZ ;  /* 0x00c800ffc7005388 */ /* 0x000fe20000000c00 */
[----:B------:R-:W-:Y:S01]  /*2b00*/  @!P2 LEA.HI.X R9, R22, R9, R5, 0x1, P0 ;  /* 0x000000091609a211 */ /* 0x000fe200000f0c05 */
[----:B------:R-:W-:Y:S02]  /*2b10*/  IMAD.MOV.U32 R5, RZ, RZ, 0x20 ;  /* 0x00000020ff057424 */ /* 0x000fe400078e00ff */
[----:B------:R-:W-:Y:S04]  /*2b20*/  @P5 STS.128 [R199+0xe800], RZ ;  /* 0x00e800ffc7005388 */ /* 0x000fe80000000c00 */
[----:B------:R-:W-:Y:S04]  /*2b30*/  @P5 STS.128 [R199+0x10800], RZ ;  /* 0x010800ffc7005388 */ /* 0x000fe80000000c00 */
[----:B------:R-:W-:Y:S01]  /*2b40*/  @!PT LDS RZ, [RZ] ;  /* 0x00000000fffff984 */ /* 0x000fe20000000800 */
[----:B------:R-:W-:Y:S01]  /*2b50*/  @!PT LDS RZ, [RZ] ;  /* 0x00000000fffff984 */ /* 0x000fe20000000800 */
[----:B------:R-:W-:Y:S01]  /*2b60*/  @!PT LDS RZ, [RZ] ;  /* 0x00000000fffff984 */ /* 0x000fe20000000800 */
[----:B------:R-:W-:Y:S04]  /*2b70*/  @!P5 LDGSTS.E.BYPASS.LTC128B.128 [R199+0xc800], desc[UR28][R20.64] ;  /* 0x0c80000014c7dfae */ /* 0x000fe8000b901d5c */
[----:B------:R-:W-:Y:S04]  /*2b80*/  @!P5 LDGSTS.E.BYPASS.LTC128B.128 [R199+0xe800], desc[UR28][R20.64+0x80] ;  /* 0x0e80008014c7dfae */ /* 0x000fe8000b901d5c */
[----:B------:R-:W-:Y:S04]  /*2b90*/  @!P5 LDGSTS.E.BYPASS.LTC128B.128 [R199+0x10800], desc[UR28][R20.64+0x100] ;  /* 0x1080010014c7dfae */ /* 0x000fe8000b901d5c */
        /* <DEDUP_REMOVED lines=22> */
[----:B------:R-:W3:Y:S01]  /*2d00*/  LDSM.16.M88.4 R32, [R197+0x6000] ;  /* 0x00600000c520783b */ /* 0x000ee20000000200 */
[----:B------:R-:W-:Y:S02]  /*2d10*/  SEL R7, R7, 0xfffffff0, !P1 ;  /* 0xfffffff007077807 */ /* 0x000fe40004800000 */
[----:B------:R-:W-:Y:S01]  /*2d20*/  R2P PR, R0, 0x6 ;  /* 0x0000000600007804 */ /* 0x000fe20000000000 */
[----:B------:R-:W4:Y:S01]  /*2d30*/  LDSM.16.M88.4 R24, [R197+0x6800] ;  /* 0x00680000c518783b */ /* 0x000f220000000200 */
[----:B------:R-:W-:Y:S02]  /*2d40*/  VIADD R0, R197, 0x6000 ;  /* 0x00006000c5007836 */ /* 0x000fe40000000000 */
[--C-:B------:R-:W-:Y:S01]  /*2d50*/  IMAD R196, R7, 0x2, R198.reuse ;  /* 0x0000000207c47824 */ /* 0x100fe200078e02c6 */
[----:B------:R-:W5:Y:S01]  /*2d60*/  LDSM.16.M88.4 R16, [R197+0x7000] ;  /* 0x00700000c510783b */ /* 0x000f620000000200 */
[----:B------:R-:W-:-:S02]  /*2d70*/  IMAD R194, R5, 0x2, R198 ;  /* 0x0000000205c27824 */ /* 0x000fc400078e02c6 */
[----:B------:R-:W-:Y:S01]  /*2d80*/  IMAD R193, R5, 0x2, R196 ;  /* 0x0000000205c17824 */ /* 0x000fe200078e02c4 */
[----:B------:R-:W5:Y:S04]  /*2d90*/  LDSM.16.M88.4 R44, [R197+0x7800] ;  /* 0x00780000c52c783b */ /* 0x000f680000000200 */
[----:B------:R-:W-:Y:S01]  /*2da0*/  @P1 VIADD R195, R0, 0xffffffe0 ;  /* 0xffffffe000c31836 */ /* 0x000fe20000000000 */
[----:B-1----:R-:W-:Y:S01]  /*2db0*/  LDSM.16.M88.4 R12, [R196] ;  /* 0x00000000c40c783b */ /* 0x002fe20000000200 */
[----:B------:R-:W-:-:S03]  /*2dc0*/  IMAD.MOV.U32 R0, RZ, RZ, 0x40 ;  /* 0x00000040ff007424 */ /* 0x000fc600078e00ff */
[----:B--2---:R-:W1:Y:S02]  /*2dd0*/  LDSM.16.M88.4 R8, [R195] ;  /* 0x00000000c308783b */ /* 0x004e640000000200 */
[----:B------:R-:W-:Y:S02]  /*2de0*/  SEL R0, R0, 0xffffffc0, !P2 ;  /* 0xffffffc000007807 */ /* 0x000fe40005000000 */
[----:B------:R-:W2:Y:S03]  /*2df0*/  LDSM.16.M88.4 R68, [R195+0x800] ;  /* 0x00080000c344783b */ /* 0x000ea60000000200 */
[----:B------:R-:W-:Y:S01]  /*2e00*/  IMAD.IADD R191, R197, 0x1, R0 ;  /* 0x00000001c5bf7824 */ /* 0x000fe200078e0200 */
[----:B------:R-:W2:Y:S01]  /*2e10*/  LDSM.16.M88.4 R56, [R195+0x1000] ;  /* 0x00100000c338783b */ /* 0x000ea20000000200 */
[----:B------:R-:W-:-:S03]  /*2e20*/  IMAD.IADD R184, R0, 0x1, R195 ;  /* 0x0000000100b87824 */ /* 0x000fc600078e02c3 */
[----:B------:R-:W2:Y:S04]  /*2e30*/  LDSM.16.M88.4 R48, [R195+0x1800] ;  /* 0x00180000c330783b */ /* 0x000ea80000000200 */
[----:B------:R-:W-:Y:S01]  /*2e40*/  LDSM.16.M88.4 R60, [R194] ;  /* 0x00000000c23c783b */ /* 0x000fe20000000200 */
[C---:B---3--:R-:W-:Y:S03]  /*2e50*/  HMMA.16816.F32.BF16 R36, R52.reuse, R32, RZ ;  /* 0x000000203424723c */ /* 0x048fe600000418ff */
[----:B------:R-:W3:Y:S04]  /*2e60*/  LDSM.16.M88.4 R40, [R191+0x6000] ;  /* 0x00600000bf28783b */ /* 0x000ee80000000200 */
[----:B------:R-:W-:Y:S01]  /*2e70*/  LDSM.16.M88.4 R72, [R191+0x7800] ;  /* 0x00780000bf48783b */ /* 0x000fe20000000200 */
[C---:B------:R-:W-:Y:S03]  /*2e80*/  HMMA.16816.F32.BF16 R32, R52.reuse, R34, RZ ;  /* 0x000000223420723c */ /* 0x040fe600000418ff */
[----:B------:R-:W-:Y:S03]  /*2e90*/  LDSM.16.M88.4 R76, [R197+0x9800] ;  /* 0x00980000c54c783b */ /* 0x000fe60000000200 */
[C---:B----4-:R-:W-:Y:S01]  /*2ea0*/  HMMA.16816.F32.BF16 R28, R52.reuse, R24, RZ ;  /* 0x00000018341c723c */ /* 0x050fe200000418ff */
[----:B------:R-:W0:Y:S05]  /*2eb0*/  LDGDEPBAR ;  /* 0x00000000000079af */ /* 0x000e2a0000000000 */
[C---:B-----5:R-:W-:Y:S06]  /*2ec0*/  HMMA.16816.F32.BF16 R20, R52.reuse, R16, RZ ;  /* 0x000000103414723c */ /* 0x060fec00000418ff */
        /* <DEDUP_REMOVED lines=16> */
[----:B------:R-:W-:Y:S04]  /*2fd0*/  LDSM.16.M88.4 R48, [R193] ;  /* 0x00000000c130783b */ /* 0x000fe80000000200 */
[----:B------:R-:W2:Y:S01]  /*2fe0*/  LDSM.16.M88.4 R12, [R184] ;  /* 0x00000000b80c783b */ /* 0x000ea20000000200 */
        /* <DEDUP_REMOVED lines=32> */
[C---:B--2---:R-:W-:Y:S06]  /*31f0*/  HMMA.16816.F32.BF16 R20, R44.reuse, R12, R20 ;  /* 0x0000000c2c14723c */ /* 0x044fec0000041814 */
[C---:B------:R-:W-:Y:S01]  /*3200*/  HMMA.16816.F32.BF16 R16, R44.reuse, R14, R16 ;  /* 0x0000000e2c10723c */ /* 0x040fe20000041810 */
[----:B------:R-:W2:Y:S05]  /*3210*/  LDSM.16.M88.4 R12, [R191+0x8000] ;  /* 0x00800000bf0c783b */ /* 0x000eaa0000000200 */
[C---:B------:R-:W-:Y:S06]  /*3220*/  HMMA.16816.F32.BF16 R64, R44.reuse, R76, R64 ;  /* 0x0000004c2c40723c */ /* 0x040fec0000041840 */
[----:B------:R-:W-:Y:S01]  /*3230*/  HMMA.16816.F32.BF16 R60, R44, R78, R60 ;  /* 0x0000004e2c3c723c */ /* 0x000fe2000004183c */
[----:B------:R-:W4:Y:S04]  /*3240*/  LDSM.16.M88.4 R44, [R191+0x9000] ;  /* 0x00900000bf2c783b */ /* 0x000f280000000200 */
[----:B------:R-:W-:Y:S01]  /*3250*/  LDSM.16.M88.4 R76, [R184+0x3800] ;  /* 0x00380000b84c783b */ /* 0x000fe20000000200 */
[C---:B---3--:R-:W-:Y:S06]  /*3260*/  HMMA.16816.F32.BF16 R36, R40.reuse, R56, R36 ;  /* 0x000000382824723c */ /* 0x048fec0000041824 */
[C---:B------:R-:W-:Y:S01]  /*3270*/  HMMA.16816.F32.BF16 R32, R40.reuse, R58, R32 ;  /* 0x0000003a2820723c */ /* 0x040fe20000041820 */
[----:B------:R-:W3:Y:S05]  /*3280*/  LDSM.16.M88.4 R56, [R191+0x9800] ;  /* 0x00980000bf38783b */ /* 0x000eea0000000200 */
        /* <DEDUP_REMOVED lines=15> */
[----:B------:R-:W-:Y:S05]  /*3380*/  LDSM.16.M88.4 R68, [R197+0xa000] ;  /* 0x00a00000c544783b */ /* 0x000fea0000000200 */
[C---:B----4-:R-:W-:Y:S06]  /*3390*/  HMMA.16816.F32.BF16 R20, R52.reuse, R44, R20 ;  /* 0x0000002c3414723c */ /* 0x050fec0000041814 */
[C---:B------:R-:W-:Y:S01]  /*33a0*/  HMMA.16816.F32.BF16 R16, R52.reuse, R46, R16 ;  /* 0x0000002e3410723c */ /* 0x040fe20000041810 */
[----:B------:R-:W4:Y:S05]  /*33b0*/  LDSM.16.M88.4 R44, [R198+0x4000] ;  /* 0x00400000c62c783b */ /* 0x000f2a0000000200 */
[C---:B---3--:R-:W-:Y:S06]  /*33c0*/  HMMA.16816.F32.BF16 R64, R52.reuse, R56, R64 ;  /* 0x000000383440723c */ /* 0x048fec0000041840 */
[----:B------:R-:W-:Y:S01]  /*33d0*/  HMMA.16816.F32.BF16 R60, R52, R58, R60 ;  /* 0x0000003a343c723c */ /* 0x000fe2000004183c */
[----:B------:R-:W3:Y:S04]  /*33e0*/  LDSM.16.M88.4 R56, [R197+0xa800] ;  /* 0x00a80000c538783b */ /* 0x000ee80000000200 */
[----:B------:R-:W3:Y:S01]  /*33f0*/  LDSM.16.M88.4 R52, [R197+0xb000] ;  /* 0x00b00000c534783b */ /* 0x000ee20000000200 */
        /* <DEDUP_REMOVED lines=11> */
[----:B------:R-:W2:Y:S05]  /*34b0*/  LDSM.16.M88.4 R8, [R195+0x5000] ;  /* 0x00500000c308783b */ /* 0x000eaa0000000200 */
[C---:B----4-:R-:W-:Y:S06]  /*34c0*/  HMMA.16816.F32.BF16 R36, R44.reuse, R68, R36 ;  /* 0x000000442c24723c */ /* 0x050fec0000041824 */
[C---:B------:R-:W-:Y:S01]  /*34d0*/  HMMA.16816.F32.BF16 R32, R44.reuse, R70, R32 ;  /* 0x000000462c20723c */ /* 0x040fe20000041820 */
[----:B------:R-:W-:Y:S05]  /*34e0*/  LDSM.16.M88.4 R68, [R195+0x5800] ;  /* 0x00580000c344783b */ /* 0x000fea0000000200 */
[C---:B---3--:R-:W-:Y:S06]  /*34f0*/  HMMA.16816.F32.BF16 R28, R44.reuse, R56, R28 ;  /* 0x000000382c1c723c */ /* 0x048fec000004181c */
[C---:B------:R-:W-:Y:S01]  /*3500*/  HMMA.16816.F32.BF16 R24, R44.reuse, R58, R24 ;  /* 0x0000003a2c18723c */ /* 0x040fe20000041818 */
[----:B------:R-:W-:Y:S05]  /*3510*/  LDSM.16.M88.4 R56, [R194+0x4000] ;  /* 0x00400000c238783b */ /* 0x000fea0000000200 */
[C---:B------:R-:W-:Y:S06]  /*3520*/  HMMA.16816.F32.BF16 R20, R44.reuse, R52, R20 ;  /* 0x000000342c14723c */ /* 0x040fec0000041814 */
[C---:B------:R-:W-:Y:S01]  /*3530*/  HMMA.16816.F32.BF16 R16, R44.reuse, R54, R16 ;  /* 0x000000362c10723c */ /* 0x040fe20000041810 */
[----:B------:R-:W3:Y:S05]  /*3540*/  LDSM.16.M88.4 R52, [R191+0xa000] ;  /* 0x00a00000bf34783b */ /* 0x000eea0000000200 */
[C---:B-1----:R-:W-:Y:S06]  /*3550*/  HMMA.16816.F32.BF16 R64, R44.reuse, R48, R64 ;  /* 0x000000302c40723c */ /* 0x042fec0000041840 */
[----:B------:R-:W-:Y:S01]  /*3560*/  HMMA.16816.F32.BF16 R60, R44, R50, R60 ;  /* 0x000000322c3c723c */ /* 0x000fe2000004183c */
[----:B------:R-:W1:Y:S04]  /*3570*/  LDSM.16.M88.4 R44, [R191+0xb000] ;  /* 0x00b00000bf2c783b */ /* 0x000e680000000200 */
[----:B------:R-:W4:Y:S01]  /*3580*/  LDSM.16.M88.4 R48, [R191+0xa800] ;  /* 0x00a80000bf30783b */ /* 0x000f220000000200 */
[C---:B-----5:R-:W-:Y:S06]  /*3590*/  HMMA.16816.F32.BF16 R36, R72.reuse, R40, R36 ;  /* 0x000000284824723c */ /* 0x060fec0000041824 */
        /* <DEDUP_REMOVED lines=8> */
[C---:B---3--:R-:W-:Y:S06]  /*3620*/  HMMA.16816.F32.BF16 R36, R56.reuse, R52, R36 ;  /* 0x000000343824723c */ /* 0x048fec0000041824 */
[----:B------:R-:W-:Y:S06]  /*3630*/  HMMA.16816.F32.BF16 R32, R56, R54, R32 ;  /* 0x000000363820723c */ /* 0x000fec0000041820 */
[----:B------:R-:W-:Y:S06]  /*3640*/  HMMA.16816.F32.BF16 R64, R72, R68, R64 ;  /* 0x000000444840723c */ /* 0x000fec0000041840 */
[C---:B-1----:R-:W-:Y:S06]  /*3650*/  HMMA.16816.F32.BF16 R20, R56.reuse, R44, R20 ;  /* 0x0000002c3814723c */ /* 0x042fec0000041814 */
[C---:B------:R-:W-:Y:S01]  /*3660*/  HMMA.16816.F32.BF16 R16, R56.reuse, R46, R16 ;  /* 0x0000002e3810723c */ /* 0x040fe20000041810 */
[----:B------:R-:W1:Y:S05]  /*3670*/  LDSM.16.M88.4 R44, [R184+0x4800] ;  /* 0x00480000b82c783b */ /* 0x000e6a0000000200 */
[----:B----4-:R-:W-:Y:S06]  /*3680*/  HMMA.16816.F32.BF16 R28, R56, R48, R28 ;  /* 0x00000030381c723c */ /* 0x010fec000004181c */
[C---:B--2---:R-:W-:Y:S06]  /*3690*/  HMMA.16816.F32.BF16 R36, R8.reuse, R12, R36 ;  /* 0x0000000c0824723c */ /* 0x044fec0000041824 */
[----:B------:R-:W-:Y:S01]  /*36a0*/  HMMA.16816.F32.BF16 R32, R8, R14, R32 ;  /* 0x0000000e0820723c */ /* 0x000fe20000041820 */
[----:B------:R-:W-:-:S04]  /*36b0*/  IMAD.U32 R13, RZ, RZ, UR32 ;  /* 0x00000020ff0d7e24 */ /* 0x000fc8000f8e00ff */
[----:B------:R-:W-:Y:S01]  /*36c0*/  IMAD R2, R13, 0x40, R210 ;  /* 0x000000400d027824 */ /* 0x000fe200078e02d2 */
[----:B------:R-:W-:Y:S01]  /*36d0*/  HMMA.16816.F32.BF16 R24, R56, R50, R24 ;  /* 0x000000323818723c */ /* 0x000fe20000041818 */
[----:B------:R-:W2:Y:S02]  /*36e0*/  LDSM.16.M88.4 R12, [R184+0x5000] ;  /* 0x00500000b80c783b */ /* 0x000ea40000000200 */
[----:B------:R-:W-:-:S03]  /*36f0*/  VIADD R0, R2, 0x8 ;  /* 0x0000000802007836 */ /* 0x000fc60000000000 */
[----:B------:R-:W-:Y:S06]  /*3700*/  HMMA.16816.F32.BF16 R64, R56, R40, R64 ;  /* 0x000000283840723c */ /* 0x000fec0000041840 */
[----:B------:R-:W-:Y:S01]  /*3710*/  HMMA.16816.F32.BF16 R60, R72, R70, R60 ;  /* 0x00000046483c723c */ /* 0x000fe2000004183c */
[----:B------:R-:W-:Y:S01]  /*3720*/  SHF.R.S32.HI R41, RZ, 0x1f, R80 ;  /* 0x0000001fff297819 */ /* 0x000fe20000011450 */
[----:B------:R-:W-:-:S03]  /*3730*/  VIADD R40, R2, 0x1 ;  /* 0x0000000102287836 */ /* 0x000fc60000000000 */
[----:B------:R-:W-:Y:S01]  /*3740*/  LEA.HI R80, R41, R80, RZ, 0x2 ;  /* 0x0000005029507211 */ /* 0x000fe200078f10ff */
[----:B-1----:R-:W-:Y:S03]  /*3750*/  HMMA.16816.F32.BF16 R28, R8, R44, R28 ;  /* 0x0000002c081c723c */ /* 0x002fe6000004181c */
[----:B------:R-:W-:-:S03]  /*3760*/  SHF.R.S32.HI R80, RZ, 0x2, R80 ;  /* 0x00000002ff507819 */ /* 0x000fc60000011450 */
[----:B------:R-:W-:Y:S01]  /*3770*/  HMMA.16816.F32.BF16 R44, R8, R46, R24 ;  /* 0x0000002e082c723c */ /* 0x000fe20000041818 */
[----:B------:R-:W1:Y:S01]  /*3780*/  LDSM.16.M88.4 R24, [R184+0x5800] ;  /* 0x00580000b818783b */ /* 0x000e620000000200 */
[----:B------:R-:W-:Y:S01]  /*3790*/  IMAD.IADD R207, R80, 0x1, R207 ;  /* 0x0000000150cf7824 */ /* 0x000fe200078e02cf */
[----:B------:R-:W-:-:S04]  /*37a0*/  DEPBAR.LE SB0, 0x0 ;  /* 0x000080000000791a */ /* 0x000fc80000000000 */
[C---:B------:R-:W-:Y:S01]  /*37b0*/  VIADD R205, R207.reuse, 0x8 ;  /* 0x00000008cfcd7836 */ /* 0x040fe20000000000 */
[C-C-:B------:R-:W-:Y:S02]  /*37c0*/  VIADDMNMX R206, R207.reuse, UR10, R204.reuse, PT ;  /* 0x0000000acfce7c46 */ /* 0x140fe4000b8001cc */
[----:B------:R-:W-:Y:S02]  /*37d0*/  VIADDMNMX R207, R207, UR13, RZ, !PT ;  /* 0x0000000dcfcf7c46 */ /* 0x000fe4000f8001ff */
[C---:B------:R-:W-:Y:S01]  /*37e0*/  VIADDMNMX R204, R205.reuse, UR10, R204, PT ;  /* 0x0000000acdcc7c46 */ /* 0x040fe2000b8001cc */
[----:B------:R-:W-:Y:S01]  /*37f0*/  HMMA.16816.F32.BF16 R60, R56, R42, R60 ;  /* 0x0000002a383c723c */ /* 0x000fe2000004183c */
[-C--:B------:R-:W-:Y:S02]  /*3800*/  ISETP.GE.AND P4, PT, R2, R206.reuse, PT ;  /* 0x000000ce0200720c */ /* 0x080fe40003f86270 */
[----:B------:R-:W-:Y:S02]  /*3810*/  VIADDMNMX R205, R205, UR13, RZ, !PT ;  /* 0x0000000dcdcd7c46 */ /* 0x000fe4000f8001ff */
[C---:B------:R-:W-:Y:S01]  /*3820*/  ISETP.GE.AND P5, PT, R40.reuse, R206, PT ;  /* 0x000000ce2800720c */ /* 0x040fe20003fa6270 */
[C---:B--2---:R-:W-:Y:S01]  /*3830*/  HMMA.16816.F32.BF16 R20, R8.reuse, R12, R20 ;  /* 0x0000000c0814723c */ /* 0x044fe20000041814 */
[----:B------:R-:W-:Y:S01]  /*3840*/  ISETP.GE.AND P1, PT, R40, R204, PT ;  /* 0x000000cc2800720c */ /* 0x000fe20003f26270 */
[----:B------:R-:W-:Y:S01]  /*3850*/  VIADD R42, R2, 0x9 ;  /* 0x00000009022a7836 */ /* 0x000fe20000000000 */
[----:B------:R-:W-:Y:S01]  /*3860*/  ISETP.GE.AND P6, PT, R0, R206, PT ;  /* 0x000000ce0000720c */ /* 0x000fe20003fc6270 */
[----:B------:R-:W-:Y:S01]  /*3870*/  VIADD R43, R2, 0x18 ;  /* 0x00000018022b7836 */ /* 0x000fe20000000000 */
[-C--:B------:R-:W-:Y:S01]  /*3880*/  ISETP.GE.AND P0, PT, R0, R204.reuse, PT ;  /* 0x000000cc0000720c */ /* 0x080fe20003f06270 */
[----:B------:R-:W-:Y:S01]  /*3890*/  HMMA.16816.F32.BF16 R16, R8, R14, R16 ;  /* 0x0000000e0810723c */ /* 0x000fe20000041810 */
[C---:B------:R-:W-:Y:S01]  /*38a0*/  ISETP.GE.AND P2, PT, R2.reuse, R204, PT ;  /* 0x000000cc0200720c */ /* 0x040fe20003f46270 */
[C---:B------:R-:W-:Y:S01]  /*38b0*/  VIADD R12, R2.reuse, 0x20 ;  /* 0x00000020020c7836 */ /* 0x040fe20000000000 */
[----:B------:R-:W-:-:S02]  /*38c0*/  ISETP.LT.OR P4, PT, R2, R207, P4 ;  /* 0x000000cf0200720c */ /* 0x000fc40002781670 */
[C---:B------:R-:W-:Y:S02]  /*38d0*/  ISETP.LT.OR P5, PT, R40.reuse, R207, P5 ;  /* 0x000000cf2800720c */ /* 0x040fe40002fa1670 */
[----:B------:R-:W-:Y:S01]  /*38e0*/  ISETP.LT.OR P1, PT, R40, R205, P1 ;  /* 0x000000cd2800720c */ /* 0x000fe20000f21670 */
[----:B------:R-:W-:Y:S01]  /*38f0*/  VIADD R40, R2, 0x10 ;  /* 0x0000001002287836 */ /* 0x000fe20000000000 */
[----:B------:R-:W-:Y:S01]  /*3900*/  ISETP.LT.OR P6, PT, R0, R207, P6 ;  /* 0x000000cf0000720c */ /* 0x000fe200037c1670 */
[----:B------:R-:W-:Y:S01]  /*3910*/  VIADD R15, R2, 0x28 ;  /* 0x00000028020f7836 */ /* 0x000fe20000000000 */
[----:B------:R-:W-:Y:S01]  /*3920*/  BAR.SYNC.DEFER_BLOCKING 0x0 ;  /* 0x0000000000007b1d */ /* 0x000fe20000010000 */
[-C--:B------:R-:W-:Y:S02]  /*3930*/  ISETP.LT.OR P0, PT, R0, R205.reuse, P0 ;  /* 0x000000cd0000720c */ /* 0x080fe40000701670 */
[----:B------:R-:W-:Y:S02]  /*3940*/  ISETP.LT.OR P2, PT, R2, R205, P2 ;  /* 0x000000cd0200720c */ /* 0x000fe40001741670 */
[----:B------:R-:W-:Y:S01]  /*3950*/  FSEL R0, R36, -INF , !P4 ;  /* 0xff80000024007808 */ /* 0x000fe20006000000 */
[----:B------:R-:W-:Y:S01]  /*3960*/  VIADD R36, R2, 0x11 ;  /* 0x0000001102247836 */ /* 0x000fe20000000000 */
[----:B------:R-:W-:Y:S01]  /*3970*/  ISETP.GE.AND P4, PT, R40, R206, PT ;  /* 0x000000ce2800720c */ /* 0x000fe20003f86270 */
[----:B-1----:R-:W-:Y:S01]  /*3980*/  HMMA.16816.F32.BF16 R64, R8, R24, R64 ;  /* 0x000000180840723c */ /* 0x002fe20000041840 */
[----:B------:R-:W-:-:S02]  /*3990*/  FSEL R41, R38, -INF , !P2 ;  /* 0xff80000026297808 */ /* 0x000fc40005000000 */
[----:B------:R-:W-:Y:S02]  /*39a0*/  FSEL R38, R37, -INF , !P5 ;  /* 0xff80000025267808 */ /* 0x000fe40006800000 */
[----:B------:R-:W-:Y:S01]  /*39b0*/  FSEL R39, R39, -INF , !P1 ;  /* 0xff80000027277808 */ /* 0x000fe20004800000 */
[----:B------:R-:W-:Y:S01]  /*39c0*/  HMMA.16816.F32.BF16 R60, R8, R26, R60 ;  /* 0x0000001a083c723c */ /* 0x000fe2000004183c */
[-C--:B------:R-:W-:Y:S01]  /*39d0*/  ISETP.GE.AND P3, PT, R42, R206.reuse, PT ;  /* 0x000000ce2a00720c */ /* 0x080fe20003f66270 */
[----:B------:R-:W-:Y:S01]  /*39e0*/  VIADD R25, R2, 0x29 ;  /* 0x0000002902197836 */ /* 0x000fe20000000000 */
[----:B------:R-:W-:Y:S01]  /*39f0*/  ISETP.GE.AND P1, PT, R36, R206, PT ;  /* 0x000000ce2400720c */ /* 0x000fe20003f26270 */
[----:B------:R-:W-:Y:S01]  /*3a00*/  VIADD R24, R2, 0x30 ;  /* 0x0000003002187836 */ /* 0x000fe20000000000 */
[----:B------:R-:W-:Y:S02]  /*3a10*/  FSEL R37, R34, -INF , !P0 ;  /* 0xff80000022257808 */ /* 0x000fe40004000000 */
[-C--:B------:R-:W-:Y:S01]  /*3a20*/  ISETP.GE.AND P0, PT, R36, R204.reuse, PT ;  /* 0x000000cc2400720c */ /* 0x080fe20003f06270 */
[----:B------:R-:W-:Y:S01]  /*3a30*/  VIADD R9, R2, 0x31 ;  /* 0x0000003102097836 */ /* 0x000fe20000000000 */
[----:B------:R-:W-:Y:S01]  /*3a40*/  ISETP.LT.OR P4, PT, R40, R207, P4 ;  /* 0x000000cf2800720c */ /* 0x000fe20002781670 */
[----:B------:R-:W-:Y:S01]  /*3a50*/  VIADD R8, R2, 0x38 ;  /* 0x0000003802087836 */ /* 0x000fe20000000000 */
[----:B------:R-:W-:-:S02]  /*3a60*/  ISETP.GE.AND P2, PT, R42, R204, PT ;  /* 0x000000cc2a00720c */ /* 0x000fc40003f46270 */
[----:B------:R-:W-:Y:S02]  /*3a70*/  ISETP.GE.AND P5, PT, R40, R204, PT ;  /* 0x000000cc2800720c */ /* 0x000fe40003fa6270 */
[-C--:B------:R-:W-:Y:S02]  /*3a80*/  ISETP.LT.OR P3, PT, R42, R207.reuse, P3 ;  /* 0x000000cf2a00720c */ /* 0x080fe40001f61670 */
[C---:B------:R-:W-:Y:S02]  /*3a90*/  ISETP.LT.OR P1, PT, R36.reuse, R207, P1 ;  /* 0x000000cf2400720c */ /* 0x040fe40000f21670 */
[-C--:B------:R-:W-:Y:S02]  /*3aa0*/  ISETP.LT.OR P0, PT, R36, R205.reuse, P0 ;  /* 0x000000cd2400720c */ /* 0x080fe40000701670 */
[----:B------:R-:W-:Y:S01]  /*3ab0*/  FSEL R36, R28, -INF , !P4 ;  /* 0xff8000001c247808 */ /* 0x000fe20006000000 */
[----:B------:R-:W-:Y:S01]  /*3ac0*/  VIADD R28, R2, 0x21 ;  /* 0x00000021021c7836 */ /* 0x000fe20000000000 */
[----:B------:R-:W-:-:S02]  /*3ad0*/  ISETP.LT.OR P2, PT, R42, R205, P2 ;  /* 0x000000cd2a00720c */ /* 0x000fc40001741670 */
[----:B------:R-:W-:Y:S02]  /*3ae0*/  ISETP.LT.OR P5, PT, R40, R205, P5 ;  /* 0x000000cd2800720c */ /* 0x000fe40002fa1670 */
[----:B------:R-:W-:Y:S01]  /*3af0*/  FSEL R42, R32, -INF , !P6 ;  /* 0xff800000202a7808 */ /* 0x000fe20007000000 */
[C---:B------:R-:W-:Y:S01]  /*3b00*/  VIADD R32, R2.reuse, 0x19 ;  /* 0x0000001902207836 */ /* 0x040fe20000000000 */
[----:B------:R-:W-:Y:S01]  /*3b10*/  FSEL R40, R33, -INF , !P3 ;  /* 0xff80000021287808 */ /* 0x000fe20005800000 */
[----:B------:R-:W-:Y:S01]  /*3b20*/  VIADD R2, R2, 0x39 ;  /* 0x0000003902027836 */ /* 0x000fe20000000000 */
[----:B------:R-:W-:Y:S02]  /*3b30*/  FSEL R52, R29, -INF , !P1 ;  /* 0xff8000001d347808 */ /* 0x000fe40004800000 */
[C---:B------:R-:W-:Y:S02]  /*3b40*/  ISETP.GE.AND P6, PT, R43.reuse, R206, PT ;  /* 0x000000ce2b00720c */ /* 0x040fe40003fc6270 */
[----:B------:R-:W-:-:S02]  /*3b50*/  ISETP.GE.AND P3, PT, R43, R204, PT ;  /* 0x000000cc2b00720c */ /* 0x000fc40003f66270 */
[----:B------:R-:W-:Y:S02]  /*3b60*/  FMNMX.FTZ R29, R0, R38, !PT ;  /* 0x00000026001d7209 */ /* 0x000fe40007810000 */
[----:B------:R-:W-:Y:S02]  /*3b70*/  FSEL R13, R31, -INF , !P0 ;  /* 0xff8000001f0d7808 */ /* 0x000fe40004000000 */
[----:B------:R-:W-:Y:S02]  /*3b80*/  ISETP.GE.AND P0, PT, R28, R206, PT ;  /* 0x000000ce1c00720c */ /* 0x000fe40003f06270 */
[C---:B------:R-:W-:Y:S02]  /*3b90*/  ISETP.LT.OR P6, PT, R43.reuse, R207, P6 ;  /* 0x000000cf2b00720c */ /* 0x040fe400037c1670 */
[----:B------:R-:W-:Y:S02]  /*3ba0*/  ISETP.LT.OR P3, PT, R43, R205, P3 ;  /* 0x000000cd2b00720c */ /* 0x000fe40001f61670 */
[----:B------:R-:W-:-:S02]  /*3bb0*/  FMNMX.FTZ R29, R42, R29, !PT ;  /* 0x0000001d2a1d7209 */ /* 0x000fc40007810000 */
[----:B------:R-:W-:Y:S02]  /*3bc0*/  FSEL R43, R35, -INF , !P2 ;  /* 0xff800000232b7808 */ /* 0x000fe40005000000 */
[----:B------:R-:W-:Y:S02]  /*3bd0*/  FSEL R69, R30, -INF , !P5 ;  /* 0xff8000001e457808 */ /* 0x000fe40006800000 */
[C---:B------:R-:W-:Y:S02]  /*3be0*/  ISETP.GE.AND P2, PT, R32.reuse, R206, PT ;  /* 0x000000ce2000720c */ /* 0x040fe40003f46270 */
[----:B------:R-:W-:Y:S02]  /*3bf0*/  ISETP.GE.AND P5, PT, R32, R204, PT ;  /* 0x000000cc2000720c */ /* 0x000fe40003fa6270 */
[----:B------:R-:W-:Y:S02]  /*3c00*/  ISETP.LT.OR P0, PT, R28, R207, P0 ;  /* 0x000000cf1c00720c */ /* 0x000fe40000701670 */
[----:B------:R-:W-:-:S02]  /*3c10*/  FMNMX.FTZ R29, R40, R29, !PT ;  /* 0x0000001d281d7209 */ /* 0x000fc40007810000 */
[C---:B------:R-:W-:Y:S02]  /*3c20*/  ISETP.LT.OR P2, PT, R32.reuse, R207, P2 ;  /* 0x000000cf2000720c */ /* 0x040fe40001741670 */
[----:B------:R-:W-:Y:S02]  /*3c30*/  ISETP.LT.OR P5, PT, R32, R205, P5 ;  /* 0x000000cd2000720c */ /* 0x000fe40002fa1670 */
[----:B------:R-:W-:Y:S02]  /*3c40*/  FSEL R32, R21, -INF , !P0 ;  /* 0xff80000015207808 */ /* 0x000fe40004000000 */
[----:B------:R-:W-:Y:S02]  /*3c50*/  FMNMX.FTZ R21, R36, R29, !PT ;  /* 0x0000001d24157209 */ /* 0x000fe40007810000 */
[C---:B------:R-:W-:Y:S02]  /*3c60*/  ISETP.GE.AND P4, PT, R12.reuse, R206, PT ;  /* 0x000000ce0c00720c */ /* 0x040fe40003f86270 */
[----:B------:R-:W-:-:S02]  /*3c70*/  ISETP.GE.AND P1, PT, R12, R204, PT ;  /* 0x000000cc0c00720c */ /* 0x000fc40003f26270 */
[----:B------:R-:W-:Y:S02]  /*3c80*/  FSEL R14, R44, -INF , !P6 ;  /* 0xff8000002c0e7808 */ /* 0x000fe40007000000 */
[----:B------:R-:W-:Y:S02]  /*3c90*/  FMNMX.FTZ R11, R52, R21, !PT ;  /* 0x00000015340b7209 */ /* 0x000fe40007810000 */
[C---:B------:R-:W-:Y:S02]  /*3ca0*/  ISETP.LT.OR P4, PT, R12.reuse, R207, P4 ;  /* 0x000000cf0c00720c */ /* 0x040fe40002781670 */
[----:B------:R-:W-:Y:S02]  /*3cb0*/  ISETP.LT.OR P1, PT, R12, R205, P1 ;  /* 0x000000cd0c00720c */ /* 0x000fe40000f21670 */
[----:B------:R-:W-:Y:S02]  /*3cc0*/  FSEL R12, R45, -INF , !P2 ;  /* 0xff8000002d0c7808 */ /* 0x000fe40005000000 */
[----:B------:R-:W-:-:S02]  /*3cd0*/  FMNMX.FTZ R11, R14, R11, !PT ;  /* 0x0000000b0e0b7209 */ /* 0x000fc40007810000 */
[C---:B------:R-:W-:Y:S02]  /*3ce0*/  ISETP.GE.AND P6, PT, R15.reuse, R206, PT ;  /* 0x000000ce0f00720c */ /* 0x040fe40003fc6270 */
[----:B------:R-:W-:Y:S02]  /*3cf0*/  FSEL R71, R46, -INF , !P3 ;  /* 0xff8000002e477808 */ /* 0x000fe40005800000 */
[-C--:B------:R-:W-:Y:S02]  /*3d00*/  ISETP.GE.AND P2, PT, R15, R204.reuse, PT ;  /* 0x000000cc0f00720c */ /* 0x080fe40003f46270 */
[----:B------:R-:W-:Y:S02]  /*3d10*/  ISETP.GE.AND P3, PT, R28, R204, PT ;  /* 0x000000cc1c00720c */ /* 0x000fe40003f66270 */
[----:B------:R-:W-:Y:S02]  /*3d20*/  FSEL R34, R20, -INF , !P4 ;  /* 0xff80000014227808 */ /* 0x000fe40006000000 */
[----:B------:R-:W-:-:S02]  /*3d30*/  FMNMX.FTZ R11, R12, R11, !PT ;  /* 0x0000000b0c0b7209 */ /* 0x000fc40007810000 */
[C---:B------:R-:W-:Y:S02]  /*3d40*/  ISETP.LT.OR P6, PT, R15.reuse, R207, P6 ;  /* 0x000000cf0f00720c */ /* 0x040fe400037c1670 */
[-C--:B------:R-:W-:Y:S02]  /*3d50*/  ISETP.LT.OR P2, PT, R15, R205.reuse, P2 ;  /* 0x000000cd0f00720c */ /* 0x080fe40001741670 */
[----:B------:R-:W-:Y:S02]  /*3d60*/  ISETP.LT.OR P3, PT, R28, R205, P3 ;  /* 0x000000cd1c00720c */ /* 0x000fe40001f61670 */
[----:B------:R-:W-:Y:S02]  /*3d70*/  FSEL R15, R47, -INF , !P5 ;  /* 0xff8000002f0f7808 */ /* 0x000fe40006800000 */
[----:B------:R-:W-:Y:S02]  /*3d80*/  ISETP.GE.AND P5, PT, R25, R206, PT ;  /* 0x000000ce1900720c */ /* 0x000fe40003fa6270 */
[----:B------:R-:W-:-:S02]  /*3d90*/  FMNMX.FTZ R10, R41, R39, !PT ;  /* 0x00000027290a7209 */ /* 0x000fc40007810000 */
[----:B------:R-:W-:Y:S02]  /*3da0*/  FMNMX.FTZ R11, R34, R11, !PT ;  /* 0x0000000b220b7209 */ /* 0x000fe40007810000 */
[----:B------:R-:W-:Y:S02]  /*3db0*/  FSEL R33, R23, -INF , !P3 ;  /* 0xff80000017217808 */ /* 0x000fe40005800000 */
[-C--:B------:R-:W-:Y:S02]  /*3dc0*/  ISETP.GE.AND P4, PT, R24, R206.reuse, PT ;  /* 0x000000ce1800720c */ /* 0x080fe40003f86270 */
[----:B------:R-:W-:Y:S02]  /*3dd0*/  ISETP.LT.OR P5, PT, R25, R207, P5 ;  /* 0x000000cf1900720c */ /* 0x000fe40002fa1670 */
[----:B------:R-:W-:Y:S02]  /*3de0*/  ISETP.GE.AND P3, PT, R9, R206, PT ;  /* 0x000000ce0900720c */ /* 0x000fe40003f66270 */
[----:B------:R-:W-:-:S02]  /*3df0*/  FSEL R30, R16, -INF , !P6 ;  /* 0xff800000101e7808 */ /* 0x000fc40007000000 */
[----:B------:R-:W-:Y:S02]  /*3e00*/  FMNMX.FTZ R10, R37, R10, !PT ;  /* 0x0000000a250a7209 */ /* 0x000fe40007810000 */
[----:B------:R-:W-:Y:S02]  /*3e10*/  FMNMX.FTZ R11, R32, R11, !PT ;  /* 0x0000000b200b7209 */ /* 0x000fe40007810000 */
[----:B------:R-:W-:Y:S02]  /*3e20*/  ISETP.LT.OR P4, PT, R24, R207, P4 ;  /* 0x000000cf1800720c */ /* 0x000fe40002781670 */
[----:B------:R-:W-:Y:S02]  /*3e30*/  FSEL R28, R17, -INF , !P5 ;  /* 0xff800000111c7808 */ /* 0x000fe40006800000 */
[----:B------:R-:W-:Y:S02]  /*3e40*/  FMNMX.FTZ R10, R43, R10, !PT ;  /* 0x0000000a2b0a7209 */ /* 0x000fe40007810000 */
[----:B------:R-:W-:-:S02]  /*3e50*/  FMNMX.FTZ R11, R30, R11, !PT ;  /* 0x0000000b1e0b7209 */ /* 0x000fc40007810000 */
[----:B------:R-:W-:Y:S02]  /*3e60*/  ISETP.LT.OR P3, PT, R9, R207, P3 ;  /* 0x000000cf0900720c */ /* 0x000fe40001f61670 */
[----:B------:R-:W-:Y:S02]  /*3e70*/  ISETP.GE.AND P6, PT, R8, R206, PT ;  /* 0x000000ce0800720c */ /* 0x000fe40003fc6270 */
[----:B------:R-:W-:Y:S02]  /*3e80*/  FSEL R186, R64, -INF , !P4 ;  /* 0xff80000040ba7808 */ /* 0x000fe40006000000 */
[----:B------:R-:W-:Y:S02]  /*3e90*/  FMNMX.FTZ R10, R69, R10, !PT ;  /* 0x0000000a450a7209 */ /* 0x000fe40007810000 */
[----:B------:R-:W-:Y:S02]  /*3ea0*/  FMNMX.FTZ R11, R28, R11, !PT ;  /* 0x0000000b1c0b7209 */ /* 0x000fe40007810000 */
[----:B------:R-:W-:-:S02]  /*3eb0*/  FSEL R182, R65, -INF , !P3 ;  /* 0xff80000041b67808 */ /* 0x000fc40005800000 */
[----:B------:R-:W-:Y:S02]  /*3ec0*/  PLOP3.LUT P3, PT, PT, PT, UP0, 0x80, 0x0 ;  /* 0x000000000000781c */ /* 0x000fe40003f6f008 */
[----:B------:R-:W-:Y:S02]  /*3ed0*/  ISETP.GE.AND P5, PT, R2, R206, PT ;  /* 0x000000ce0200720c */ /* 0x000fe40003fa6270 */
[----:B------:R-:W-:Y:S02]  /*3ee0*/  ISETP.LT.OR P6, PT, R8, R207, P6 ;  /* 0x000000cf0800720c */ /* 0x000fe400037c1670 */
[----:B------:R-:W-:Y:S02]  /*3ef0*/  FMNMX.FTZ R10, R13, R10, !PT ;  /* 0x0000000a0d0a7209 */ /* 0x000fe40007810000 */
[----:B------:R-:W-:Y:S02]  /*3f00*/  FMNMX.FTZ R11, R186, R11, !PT ;  /* 0x0000000bba0b7209 */ /* 0x000fe40007810000 */
[----:B------:R-:W-:-:S02]  /*3f10*/  ISETP.LT.OR P5, PT, R2, R207, P5 ;  /* 0x000000cf0200720c */ /* 0x000fc40002fa1670 */
[----:B------:R-:W-:Y:S02]  /*3f20*/  FSEL R180, R60, -INF , !P6 ;  /* 0xff8000003cb47808 */ /* 0x000fe40007000000 */
[----:B------:R-:W-:Y:S02]  /*3f30*/  FMNMX.FTZ R10, R71, R10, !PT ;  /* 0x0000000a470a7209 */ /* 0x000fe40007810000 */
[----:B------:R-:W-:Y:S02]  /*3f40*/  FMNMX.FTZ R11, R182, R11, !PT ;  /* 0x0000000bb60b7209 */ /* 0x000fe40007810000 */
[----:B------:R-:W-:Y:S02]  /*3f50*/  FSEL R35, R22, -INF , !P1 ;  /* 0xff80000016237808 */ /* 0x000fe40004800000 */
[-C--:B------:R-:W-:Y:S02]  /*3f60*/  ISETP.GE.AND P1, PT, R25, R204.reuse, PT ;  /* 0x000000cc1900720c */ /* 0x080fe40003f26270 */
[----:B------:R-:W-:-:S02]  /*3f70*/  ISETP.GE.AND P0, PT, R24, R204, PT ;  /* 0x000000cc1800720c */ /* 0x000fc40003f06270 */
[----:B------:R-:W-:Y:S02]  /*3f80*/  FSEL R178, R61, -INF , !P5 ;  /* 0xff8000003db27808 */ /* 0x000fe40006800000 */
[----:B------:R-:W-:Y:S02]  /*3f90*/  FMNMX.FTZ R10, R15, R10, !PT ;  /* 0x0000000a0f0a7209 */ /* 0x000fe40007810000 */
[----:B------:R-:W-:Y:S02]  /*3fa0*/  FMNMX.FTZ R11, R180, R11, !PT ;  /* 0x0000000bb40b7209 */ /* 0x000fe40007810000 */
[-C--:B------:R-:W-:Y:S02]  /*3fb0*/  ISETP.LT.OR P1, PT, R25, R205.reuse, P1 ;  /* 0x000000cd1900720c */ /* 0x080fe40000f21670 */
[----:B------:R-:W-:Y:S02]  /*3fc0*/  ISETP.LT.OR P0, PT, R24, R205, P0 ;  /* 0x000000cd1800720c */ /* 0x000fe40000701670 */
[----:B------:R-:W-:-:S02]  /*3fd0*/  FMNMX.FTZ R10, R35, R10, !PT ;  /* 0x0000000a230a7209 */ /* 0x000fc40007810000 */
[----:B------:R-:W-:Y:S01]  /*3fe0*/  FMNMX.FTZ R132, R178, R11, !PT ;  /* 0x0000000bb2847209 */ /* 0x000fe20007810000 */
[----:B------:R-:W-:Y:S08]  /*3ff0*/  @!P3 BRA `(.L_x_1124) ;  /* 0x000000000084b947 */ /* 0x000ff00003800000 */
[----:B------:R-:W-:Y:S02]  /*4000*/  UIADD3 UR11, UR33, -0x2, URZ ;  /* 0xfffffffe210b7890 */ /* 0x000fe4000fffe03f */
[----:B------:R-:W-:Y:S02]  /*4010*/  USHF.L.U32 UR12, UR8, 0x5, URZ ;  /* 0x00000005080c7899 */ /* 0x000fe4000800063f */
[----:B------:R-:W-:Y:S02]  /*4020*/  USHF.R.S32.HI UR10, URZ, 0x1f, UR11 ;  /* 0x0000001f3f0a7899 */ /* 0x000fe4000801140b */
[----:B------:R-:W-:Y:S01]  /*4030*/  UIMAD UR18, UR18, UR11, URZ ;  /* 0x0000000b121272a4 */ /* 0x000fe2000f8e023f */
[----:B------:R-:W-:-:S03]  /*4040*/  IMAD.WIDE.U32 R16, R83, UR11, R208 ;  /* 0x0000000b53107c25 */ /* 0x000fc6000f8e00d0 */
[----:B------:R-:W-:-:S03]  /*4050*/  UIMAD UR18, UR10, UR21, UR18 ;  /* 0x000000150a1272a4 */ /* 0x000fc6000f8e0212 */
[----:B------:R-:W-:Y:S02]  /*4060*/  ULDC.64 UR10, c[0x0][0x218] ;  /* 0x00008600000a7ab9 */ /* 0x000fe40000000a00 */
[----:B------:R-:W-:Y:S01]  /*4070*/  LEA R22, P5, R16, UR10, 0x1 ;  /* 0x0000000a10167c11 */ /* 0x000fe2000f8a08ff */
[----:B------:R-:W-:Y:S01]  /*4080*/  VIADD R11, R17, UR18 ;  /* 0x00000012110b7c36 */ /* 0x000fe20008000000 */
[----:B------:R-:W-:Y:S02]  /*4090*/  USHF.L.U64.HI UR10, UR8, 0x5, UR9 ;  /* 0x00000005080a7899 */ /* 0x000fe40008010209 */
[----:B------:R-:W-:Y:S02]  /*40a0*/  IADD3 R20, P4, R22, UR12, RZ ;  /* 0x0000000c16147c10 */ /* 0x000fe4000ff9e0ff */
[----:B------:R-:W-:Y:S02]  /*40b0*/  LEA.HI.X R23, R16, UR11, R11, 0x1, P5 ;  /* 0x0000000b10177c11 */ /* 0x000fe4000a8f0c0b */
[----:B------:R-:W-:-:S02]  /*40c0*/  IADD3 R24, P5, R20, UR12, RZ ;  /* 0x0000000c14187c10 */ /* 0x000fc4000ffbe0ff */
        /* <DEDUP_REMOVED lines=20> */
.L_x_1124:
[----:B------:R-:W2:Y:S01]  /*4210*/  SHFL.BFLY PT, R11, R132, 0x2, 0x1f ;  /* 0x0c401f00840b7f89 */ /* 0x000ea200000e0000 */
[----:B------:R-:W-:Y:S01]  /*4220*/  FSEL R31, R18, -INF , !P2 ;  /* 0xff800000121f7808 */ /* 0x000fe20005000000 */
[----:B------:R-:W-:Y:S01]  /*4230*/  USHF.L.U32 UR10, UR32, 0x1, URZ ;  /* 0x00000001200a7899 */ /* 0x000fe2000800063f */
[----:B------:R-:W-:Y:S01]  /*4240*/  FMNMX.FTZ R10, R33, R10, !PT ;  /* 0x0000000a210a7209 */ /* 0x000fe20007810000 */
[----:B------:R-:W-:Y:S01]  /*4250*/  UIADD3 UR19, UR31, -0x4498517b, URZ ;  /* 0xbb67ae851f137890 */ /* 0x000fe2000fffe03f */
[----:B------:R-:W-:Y:S01]  /*4260*/  ISETP.GE.AND P2, PT, R9, R204, PT ;  /* 0x000000cc0900720c */ /* 0x000fe20003f46270 */
[----:B------:R-:W-:Y:S01]  /*4270*/  IMAD.WIDE.U32 R146, R202, -0x2daee0ad, RZ ;  /* 0xd2511f53ca927825 */ /* 0x000fe200078e00ff */
[----:B------:R-:W-:Y:S01]  /*4280*/  FSEL R29, R19, -INF , !P1 ;  /* 0xff800000131d7808 */ /* 0x000fe20004800000 */
[----:B------:R-:W-:Y:S01]  /*4290*/  UIADD3 UR20, UR30, -0x61c88647, URZ ;  /* 0x9e3779b91e147890 */ /* 0x000fe2000fffe03f */
[----:B------:R-:W-:Y:S01]  /*42a0*/  FMNMX.FTZ R10, R31, R10, !PT ;  /* 0x0000000a1f0a7209 */ /* 0x000fe20007810000 */
[----:B-1----:R-:W-:Y:S01]  /*42b0*/  IMAD.U32 R17, RZ, RZ, UR10 ;  /* 0x0000000aff117e24 */ /* 0x002fe2000f8e00ff */
[----:B------:R-:W-:Y:S01]  /*42c0*/  ISETP.GE.AND P1, PT, R8, R204, PT ;  /* 0x000000cc0800720c */ /* 0x000fe20003f26270 */
[----:B------:R-:W-:Y:S01]  /*42d0*/  UIADD3 UR18, UR30, 0x3c6ef372, URZ ;  /* 0x3c6ef3721e127890 */ /* 0x000fe2000fffe03f */
[-C--:B------:R-:W-:Y:S01]  /*42e0*/  ISETP.LT.OR P2, PT, R9, R205.reuse, P2 ;  /* 0x000000cd0900720c */ /* 0x080fe20001741670 */
[----:B------:R-:W-:Y:S01]  /*42f0*/  ULDC UR34, c[0x0][0x2ec] ;  /* 0x0000bb0000227ab9 */ /* 0x000fe20000000800 */
[----:B------:R-:W-:Y:S01]  /*4300*/  FSEL R179, R66, -INF , !P0 ;  /* 0xff80000042b37808 */ /* 0x000fe20004000000 */
[----:B------:R-:W-:Y:S01]  /*4310*/  UIADD3 UR17, UR31, 0x76cf5d0a, URZ ;  /* 0x76cf5d0a1f117890 */ /* 0x000fe2000fffe03f */
[----:B------:R-:W-:Y:S01]  /*4320*/  FMNMX.FTZ R10, R29, R10, !PT ;  /* 0x0000000a1d0a7209 */ /* 0x000fe20007810000 */
[----:B------:R-:W-:Y:S01]  /*4330*/  UIADD3 UR15, UR31, 0x32370b8f, URZ ;  /* 0x32370b8f1f0f7890 */ /* 0x000fe2000fffe03f */
[-C--:B------:R-:W-:Y:S01]  /*4340*/  ISETP.LT.OR P1, PT, R8, R205.reuse, P1 ;  /* 0x000000cd0800720c */ /* 0x080fe20000f21670 */
[----:B------:R-:W-:Y:S01]  /*4350*/  UIADD3 UR16, UR30, -0x255992d5, URZ ;  /* 0xdaa66d2b1e107890 */ /* 0x000fe2000fffe03f */
[----:B------:R-:W-:Y:S01]  /*4360*/  ISETP.GE.AND P0, PT, R2, R204, PT ;  /* 0x000000cc0200720c */ /* 0x000fe20003f06270 */
[----:B------:R-:W-:Y:S01]  /*4370*/  UIADD3 UR14, UR30, 0x78dde6e4, URZ ;  /* 0x78dde6e41e0e7890 */ /* 0x000fe2000fffe03f */
[----:B------:R-:W-:Y:S01]  /*4380*/  FSEL R177, R67, -INF , !P2 ;  /* 0xff80000043b17808 */ /* 0x000fe20005000000 */
[----:B------:R-:W-:Y:S01]  /*4390*/  IMAD.IADD R192, R4, 0x1, R3 ;  /* 0x0000000104c07824 */ /* 0x000fe200078e0203 */
[----:B------:R-:W-:Y:S01]  /*43a0*/  FMNMX.FTZ R10, R179, R10, !PT ;  /* 0x0000000ab30a7209 */ /* 0x000fe20007810000 */
[----:B------:R-:W-:Y:S01]  /*43b0*/  UIADD3 UR12, UR31, -0x56f99767, URZ ;  /* 0xa90668991f0c7890 */ /* 0x000fe2000fffe03f */
[----:B------:R-:W-:Y:S01]  /*43c0*/  ISETP.LT.OR P0, PT, R2, R205, P0 ;  /* 0x000000cd0200720c */ /* 0x000fe20000701670 */
[----:B------:R-:W-:Y:S01]  /*43d0*/  IMAD.U32 R2, RZ, RZ, UR24 ;  /* 0x00000018ff027e24 */ /* 0x000fe2000f8e00ff */
[----:B------:R-:W-:Y:S01]  /*43e0*/  FSEL R175, R62, -INF , !P1 ;  /* 0xff8000003eaf7808 */ /* 0x000fe20004800000 */
[----:B------:R-:W-:Y:S01]  /*43f0*/  UIADD3 UR13, UR31, -0x126145ec, URZ ;  /* 0xed9eba141f0d7890 */ /* 0x000fe2000fffe03f */
[----:B------:R-:W-:Y:S01]  /*4400*/  FMNMX.FTZ R10, R177, R10, !PT ;  /* 0x0000000ab10a7209 */ /* 0x000fe20007810000 */
[----:B------:R-:W-:Y:S01]  /*4410*/  IMAD R2, R2, 0x4, R81 ;  /* 0x0000000402027824 */ /* 0x000fe200078e0251 */
[----:B------:R-:W-:Y:S01]  /*4420*/  FSEL R174, R63, -INF , !P0 ;  /* 0xff8000003fae7808 */ /* 0x000fe20004000000 */
[----:B------:R-:W-:Y:S01]  /*4430*/  UIADD3 UR21, UR30, -0x4ab325aa, URZ ;  /* 0xb54cda561e157890 */ /* 0x000fe2000fffe03f */
[----:B------:R-:W-:Y:S01]  /*4440*/  FMNMX.FTZ R9, R175, R10, !PT ;  /* 0x0000000aaf097209 */ /* 0x000fe20007810000 */
[----:B------:R-:W-:Y:S01]  /*4450*/  IMAD.WIDE.U32 R144, R2, -0x326172a9, RZ ;  /* 0xcd9e8d5702907825 */ /* 0x000fe200078e00ff */
[----:B--2---:R-:W-:Y:S01]  /*4460*/  FMNMX.FTZ R132, R132, R11, !PT ;  /* 0x0000000b84847209 */ /* 0x004fe20007810000 */
[----:B------:R-:W-:Y:S01]  /*4470*/  UIADD3 UR26, UR30, 0x1715609d, URZ ;  /* 0x1715609d1e1a7890 */ /* 0x000fe2000fffe03f */
[----:B------:R-:W-:Y:S01]  /*4480*/  FMNMX.FTZ R9, R174, R9, !PT ;  /* 0x00000009ae097209 */ /* 0x000fe20007810000 */
[----:B------:R-:W-:Y:S01]  /*4490*/  UIADD3 UR27, UR31, 0x646e171e, URZ ;  /* 0x646e171e1f1b7890 */ /* 0x000fe2000fffe03f */
[----:B------:R-:W-:Y:S01]  /*44a0*/  LOP3.LUT R213, R6, UR30, RZ, 0x3c, !PT ;  /* 0x0000001e06d57c12 */ /* 0x000fe2000f8e3cff */
[----:B------:R-:W1:Y:S01]  /*44b0*/  SHFL.BFLY PT, R11, R132, 0x1, 0x1f ;  /* 0x0c201f00840b7f89 */ /* 0x000e6200000e0000 */
[----:B------:R-:W-:Y:S01]  /*44c0*/  LOP3.LUT R6, R147, UR31, R17, 0x96, !PT ;  /* 0x0000001f93067c12 */ /* 0x000fe2000f8e9611 */
[----:B------:R-:W-:Y:S01]  /*44d0*/  UIADD3 UR10, UR10, 0x1, URZ ;  /* 0x000000010a0a7890 */ /* 0x000fe2000fffe03f */
[----:B------:R-:W-:Y:S01]  /*44e0*/  LOP3.LUT R138, R145, R213, RZ, 0x3c, !PT ;  /* 0x000000d5918a7212 */ /* 0x000fe200078e3cff */
[----:B------:R-:W2:Y:S01]  /*44f0*/  SHFL.BFLY PT, R8, R9, 0x2, 0x1f ;  /* 0x0c401f0009087f89 */ /* 0x000ea200000e0000 */
[----:B------:R-:W-:Y:S01]  /*4500*/  LEA R192, R192, UR4, 0x1 ;  /* 0x00000004c0c07c11 */ /* 0x000fe2000f8e08ff */
[----:B------:R-:W-:-:S04]  /*4510*/  IMAD.WIDE.U32 R16, R6, -0x326172a9, RZ ;  /* 0xcd9e8d5706107825 */ /* 0x000fc800078e00ff */
[----:B------:R-:W-:Y:S01]  /*4520*/  IMAD.WIDE.U32 R138, R138, -0x2daee0ad, RZ ;  /* 0xd2511f538a8a7825 */ /* 0x000fe200078e00ff */
[----:B------:R-:W-:Y:S03]  /*4530*/  LDSM.16.MT88.4 R124, [R192+0xc000] ;  /* 0x00c00000c07c783b */ /* 0x000fe60000004200 */
[----:B------:R-:W-:Y:S01]  /*4540*/  IMAD R190, R7, 0x2, R192 ;  /* 0x0000000207be7824 */ /* 0x000fe200078e02c0 */
[----:B------:R-:W-:Y:S01]  /*4550*/  LOP3.LUT R136, R139, UR19, R146, 0x96, !PT ;  /* 0x000000138b887c12 */ /* 0x000fe2000f8e9692 */
[C---:B------:R-:W-:Y:S01]  /*4560*/  IMAD R189, R5.reuse, 0x2, R192 ;  /* 0x0000000205bd7824 */ /* 0x040fe200078e02c0 */
[----:B------:R-:W-:Y:S01]  /*4570*/  LDSM.16.MT88.4 R72, [R192+0x10000] ;  /* 0x01000000c048783b */ /* 0x000fe20000004200 */
[----:B------:R-:W-:Y:S02]  /*4580*/  IMAD R188, R5, 0x2, R190 ;  /* 0x0000000205bc7824 */ /* 0x000fe400078e02be */
[----:B------:R-:W-:Y:S01]  /*4590*/  IMAD.WIDE.U32 R136, R136, -0x326172a9, RZ ;  /* 0xcd9e8d5788887825 */ /* 0x000fe200078e00ff */
[----:B------:R-:W-:Y:S01]  /*45a0*/  LDSM.16.MT88.4 R88, [R189+0x10000] ;  /* 0x01000000bd58783b */ /* 0x000fe20000004200 */
[----:B-1----:R-:W-:-:S03]  /*45b0*/  FMNMX.FTZ R132, R132, R11, !PT ;  /* 0x0000000b84847209 */ /* 0x002fc60007810000 */
[----:B------:R-:W-:Y:S01]  /*45c0*/  LDSM.16.MT88.4 R100, [R188+0xc000] ;  /* 0x00c00000bc64783b */ /* 0x000fe20000004200 */
[----:B------:R-:W-:Y:S01]  /*45d0*/  LOP3.LUT R16, R137, UR18, R16, 0x96, !PT ;  /* 0x0000001289107c12 */ /* 0x000fe2000f8e9610 */
[----:B------:R-:W-:Y:S01]  /*45e0*/  VIADD R187, R195, 0x800 ;  /* 0x00000800c3bb7836 */ /* 0x000fe20000000000 */
[----:B--2---:R-:W-:Y:S01]  /*45f0*/  FMNMX.FTZ R9, R9, R8, !PT ;  /* 0x0000000809097209 */ /* 0x004fe20007810000 */
[----:B------:R-:W-:Y:S01]  /*4600*/  FMUL.FTZ R181, R132, UR34 ;  /* 0x0000002284b57c20 */ /* 0x000fe20008410000 */
[----:B------:R-:W-:Y:S01]  /*4610*/  LOP3.LUT R8, R17, UR20, R144, 0x96, !PT ;  /* 0x0000001411087c12 */ /* 0x000fe2000f8e9690 */
[----:B------:R-:W-:Y:S01]  /*4620*/  IMAD.WIDE.U32 R16, R16, -0x2daee0ad, RZ ;  /* 0xd2511f5310107825 */ /* 0x000fe200078e00ff */
[----:B------:R-:W-:Y:S01]  /*4630*/  FSETP.NEU.FTZ.AND P0, PT, R132, -INF , PT ;  /* 0xff8000008400780b */ /* 0x000fe20003f1d000 */
[----:B------:R-:W1:Y:S02]  /*4640*/  SHFL.BFLY PT, R6, R9, 0x1, 0x1f ;  /* 0x0c201f0009067f89 */ /* 0x000e6400000e0000 */
[----:B------:R-:W-:Y:S01]  /*4650*/  IMAD.WIDE.U32 R10, R8, -0x2daee0ad, RZ ;  /* 0xd2511f53080a7825 */ /* 0x000fe200078e00ff */
[----:B------:R-:W-:Y:S01]  /*4660*/  FSEL R181, R181, RZ, P0 ;  /* 0x000000ffb5b57208 */ /* 0x000fe20000000000 */
[----:B------:R-:W2:Y:S02]  /*4670*/  LDSM.16.MT88.4 R116, [R190+0xc000] ;  /* 0x00c00000be74783b */ /* 0x000ea40000004200 */
[----:B------:R-:W-:Y:S01]  /*4680*/  VIADD R185, R195, 0x1800 ;  /* 0x00001800c3b97836 */ /* 0x000fe20000000000 */
[----:B------:R-:W-:Y:S01]  /*4690*/  LOP3.LUT R10, R17, UR15, R10, 0x96, !PT ;  /* 0x0000000f110a7c12 */ /* 0x000fe2000f8e960a */
[--C-:B------:R-:W-:Y:S01]  /*46a0*/  FFMA.FTZ R162, R0, UR34, -R181.reuse ;  /* 0x0000002200a27c23 */ /* 0x100fe200080108b5 */
[----:B------:R-:W-:Y:S01]  /*46b0*/  LOP3.LUT R0, R11, UR17, R138, 0x96, !PT ;  /* 0x000000110b007c12 */ /* 0x000fe2000f8e968a */
[--C-:B------:R-:W-:Y:S01]  /*46c0*/  FFMA.FTZ R161, R38, UR34, -R181.reuse ;  /* 0x0000002226a17c23 */ /* 0x100fe200080108b5 */
[----:B------:R-:W-:Y:S01]  /*46d0*/  FFMA.FTZ R160, R42, UR34, -R181 ;  /* 0x000000222aa07c23 */ /* 0x000fe200080108b5 */
[----:B------:R-:W-:-:S04]  /*46e0*/  IMAD.WIDE.U32 R10, R10, -0x326172a9, RZ ;  /* 0xcd9e8d570a0a7825 */ /* 0x000fc800078e00ff */
[----:B------:R-:W-:Y:S01]  /*46f0*/  FFMA.FTZ R157, R40, UR34, -R181 ;  /* 0x00000022289d7c23 */ /* 0x000fe200080108b5 */
[----:B------:R-:W-:Y:S01]  /*4700*/  MUFU.EX2 R162, R162 ;  /* 0x000000a200a27308 */ /* 0x000fe20000000800 */
[----:B------:R-:W3:Y:S01]  /*4710*/  LDSM.16.MT88.4 R108, [R189+0xc000] ;  /* 0x00c00000bd6c783b */ /* 0x000ee20000004200 */
[----:B------:R-:W-:-:S04]  /*4720*/  IMAD.WIDE.U32 R18, R0, -0x326172a9, RZ ;  /* 0xcd9e8d5700127825 */ /* 0x000fc800078e00ff */
[--C-:B------:R-:W-:Y:S01]  /*4730*/  FFMA.FTZ R152, R14, UR34, -R181.reuse ;  /* 0x000000220e987c23 */ /* 0x100fe200080108b5 */
[--C-:B------:R-:W-:Y:S01]  /*4740*/  FFMA.FTZ R135, R12, UR34, -R181.reuse ;  /* 0x000000220c877c23 */ /* 0x100fe200080108b5 */
[----:B------:R-:W-:Y:S01]  /*4750*/  LDSM.16.MT88.4 R48, [R190+0xe000] ;  /* 0x00e00000be30783b */ /* 0x000fe20000004200 */
[----:B------:R-:W-:Y:S01]  /*4760*/  FFMA.FTZ R155, R36, UR34, -R181 ;  /* 0x00000022249b7c23 */ /* 0x000fe200080108b5 */
[----:B------:R-:W-:Y:S01]  /*4770*/  LOP3.LUT R0, R19, UR16, R136, 0x96, !PT ;  /* 0x0000001013007c12 */ /* 0x000fe2000f8e9688 */
[----:B------:R-:W4:Y:S01]  /*4780*/  MUFU.EX2 R161, R161 ;  /* 0x000000a100a17308 */ /* 0x000f220000000800 */
[----:B------:R-:W-:Y:S01]  /*4790*/  LOP3.LUT R8, R11, UR14, R18, 0x96, !PT ;  /* 0x0000000e0b087c12 */ /* 0x000fe2000f8e9612 */
[----:B------:R-:W-:Y:S01]  /*47a0*/  LDSM.16.MT88.4 R56, [R189+0xe000] ;  /* 0x00e00000bd38783b */ /* 0x000fe20000004200 */
[----:B-1----:R-:W-:Y:S01]  /*47b0*/  FMNMX.FTZ R3, R9, R6, !PT ;  /* 0x0000000609037209 */ /* 0x002fe20007810000 */
[----:B------:R-:W-:-:S04]  /*47c0*/  IMAD.WIDE.U32 R18, R0, -0x2daee0ad, RZ ;  /* 0xd2511f5300127825 */ /* 0x000fc800078e00ff */
[----:B------:R-:W-:Y:S01]  /*47d0*/  FFMA.FTZ R154, R52, UR34, -R181 ;  /* 0x00000022349a7c23 */ /* 0x000fe200080108b5 */
[----:B------:R-:W-:Y:S01]  /*47e0*/  LDSM.16.MT88.4 R64, [R188+0xe000] ;  /* 0x00e00000bc40783b */ /* 0x000fe20000004200 */
[----:B------:R-:W-:Y:S01]  /*47f0*/  FSETP.NEU.FTZ.AND P0, PT, R3, -INF , PT ;  /* 0xff8000000300780b */ /* 0x000fe20003f1d000 */
[----:B------:R-:W-:-:S04]  /*4800*/  IMAD.WIDE.U32 R8, R8, -0x2daee0ad, RZ ;  /* 0xd2511f5308087825 */ /* 0x000fc800078e00ff */
[----:B------:R-:W-:Y:S01]  /*4810*/  FMUL.FTZ R176, R3, UR34 ;  /* 0x0000002203b07c20 */ /* 0x000fe20008410000 */
[----:B------:R-:W-:Y:S01]  /*4820*/  LOP3.LUT R16, R19, UR13, R16, 0x96, !PT ;  /* 0x0000000d13107c12 */ /* 0x000fe2000f8e9610 */
[----:B------:R-:W-:Y:S01]  /*4830*/  MUFU.EX2 R160, R160 ;  /* 0x000000a000a07308 */ /* 0x000fe20000000800 */
[----:B------:R-:W-:Y:S01]  /*4840*/  LDSM.16.MT88.4 R80, [R190+0x10000] ;  /* 0x01000000be50783b */ /* 0x000fe20000004200 */
[----:B------:R-:W-:Y:S01]  /*4850*/  LOP3.LUT R0, R9, UR12, R18, 0x96, !PT ;  /* 0x0000000c09007c12 */ /* 0x000fe2000f8e9612 */
[--C-:B------:R-:W-:Y:S01]  /*4860*/  FFMA.FTZ R165, R34, UR34, -R181.reuse ;  /* 0x0000002222a57c23 */ /* 0x100fe200080108b5 */
[----:B------:R-:W-:Y:S01]  /*4870*/  FSEL R176, R176, RZ, P0 ;  /* 0x000000ffb0b07208 */ /* 0x000fe20000000000 */
[----:B------:R-:W-:Y:S01]  /*4880*/  IMAD.WIDE.U32 R16, R16, -0x326172a9, RZ ;  /* 0xcd9e8d5710107825 */ /* 0x000fe200078e00ff */
[----:B------:R-:W-:Y:S03]  /*4890*/  LDSM.16.MT88.4 R20, [R189+0xc800] ;  /* 0x00c80000bd14783b */ /* 0x000fe60000004200 */
[----:B------:R-:W-:Y:S01]  /*48a0*/  FFMA.FTZ R166, R32, UR34, -R181 ;  /* 0x0000002220a67c23 */ /* 0x000fe200080108b5 */
[----:B------:R-:W-:Y:S01]  /*48b0*/  MUFU.EX2 R157, R157 ;  /* 0x0000009d009d7308 */ /* 0x000fe20000000800 */
[----:B------:R-:W-:-:S04]  /*48c0*/  IMAD.WIDE.U32 R18, R0, -0x326172a9, RZ ;  /* 0xcd9e8d5700127825 */ /* 0x000fc800078e00ff */
[--C-:B------:R-:W-:Y:S01]  /*48d0*/  FFMA.FTZ R163, R41, UR34, -R176.reuse ;  /* 0x0000002229a37c23 */ /* 0x100fe200080108b0 */
[----:B------:R-:W1:Y:S01]  /*48e0*/  LDC.U8 R0, c[0x0][0x388] ;  /* 0x0000e200ff007b82 */ /* 0x000e620000000000 */
[--C-:B------:R-:W-:Y:S01]  /*48f0*/  FFMA.FTZ R164, R39, UR34, -R176.reuse ;  /* 0x0000002227a47c23 */ /* 0x100fe200080108b0 */
[----:B------:R-:W-:Y:S01]  /*4900*/  FFMA.FTZ R159, R37, UR34, -R176 ;  /* 0x00000022259f7c23 */ /* 0x000fe200080108b0 */
[----:B------:R-:W-:Y:S01]  /*4910*/  LOP3.LUT R16, R19, UR21, R16, 0x96, !PT ;  /* 0x0000001513107c12 */ /* 0x000fe2000f8e9610 */
[----:B------:R-:W-:Y:S01]  /*4920*/  FFMA.FTZ R158, R43, UR34, -R176 ;  /* 0x000000222b9e7c23 */ /* 0x000fe200080108b0 */
[----:B------:R-:W-:Y:S01]  /*4930*/  MUFU.EX2 R163, R163 ;  /* 0x000000a300a37308 */ /* 0x000fe20000000800 */
[----:B------:R-:W-:Y:S01]  /*4940*/  SHF.R.U32.HI R7, RZ, 0x10, R18 ;  /* 0x00000010ff077819 */ /* 0x000fe20000011612 */
[----:B------:R-:W5:Y:S01]  /*4950*/  LDSM.16.MT88.4 R40, [R192+0xe000] ;  /* 0x00e00000c028783b */ /* 0x000f620000004200 */
[----:B------:R-:W-:Y:S01]  /*4960*/  SHF.R.U32.HI R4, RZ, 0x10, R16 ;  /* 0x00000010ff047819 */ /* 0x000fe20000011610 */
[----:B------:R-:W-:Y:S01]  /*4970*/  FFMA.FTZ R134, R71, UR34, -R176 ;  /* 0x0000002247867c23 */ /* 0x000fe200080108b0 */
[----:B------:R-:W-:Y:S01]  /*4980*/  SHF.R.U32.HI R5, RZ, 0x18, R16 ;  /* 0x00000018ff057819 */ /* 0x000fe20000011610 */
[--C-:B------:R-:W-:Y:S01]  /*4990*/  FFMA.FTZ R133, R15, UR34, -R176.reuse ;  /* 0x000000220f857c23 */ /* 0x100fe200080108b0 */
[----:B------:R-:W-:Y:S01]  /*49a0*/  LOP3.LUT R4, R4, 0xff, RZ, 0xc0, !PT ;  /* 0x000000ff04047812 */ /* 0x000fe200078ec0ff */
[----:B------:R-:W2:Y:S01]  /*49b0*/  MUFU.EX2 R164, R164 ;  /* 0x000000a400a47308 */ /* 0x000ea20000000800 */
[----:B------:R-:W-:Y:S01]  /*49c0*/  LOP3.LUT R9, R16, 0xffff, RZ, 0xc0, !PT ;  /* 0x0000ffff10097812 */ /* 0x000fe200078ec0ff */
[--C-:B------:R-:W-:Y:S01]  /*49d0*/  FFMA.FTZ R156, R69, UR34, -R176.reuse ;  /* 0x00000022459c7c23 */ /* 0x100fe200080108b0 */
[----:B------:R-:W-:Y:S01]  /*49e0*/  PRMT R4, R4, 0x5410, R5 ;  /* 0x0000541004047816 */ /* 0x000fe20000000005 */
[----:B------:R-:W-:Y:S01]  /*49f0*/  FFMA.FTZ R153, R13, UR34, -R176 ;  /* 0x000000220d997c23 */ /* 0x000fe200080108b0 */
[----:B------:R-:W-:Y:S01]  /*4a00*/  LOP3.LUT R96, R16, 0xff, RZ, 0xc0, !PT ;  /* 0x000000ff10607812 */ /* 0x000fe200078ec0ff */
[----:B------:R-:W-:Y:S01]  /*4a10*/  LDSM.16.MT88.4 R12, [R188+0xc800] ;  /* 0x00c80000bc0c783b */ /* 0x000fe20000004200 */
[----:B------:R-:W-:Y:S01]  /*4a20*/  SHF.R.U32.HI R9, RZ, 0x8, R9 ;  /* 0x00000008ff097819 */ /* 0x000fe20000011609 */
[----:B------:R-:W-:Y:S01]  /*4a30*/  MUFU.EX2 R159, R159 ;  /* 0x0000009f009f7308 */ /* 0x000fe20000000800 */
[----:B----4-:R-:W-:Y:S01]  /*4a40*/  F2FP.BF16.F32.PACK_AB R5, R161, R162 ;  /* 0x000000a2a105723e */ /* 0x010fe200000010ff */
[----:B------:R-:W-:Y:S01]  /*4a50*/  LDSM.16.MT88.4 R148, [R189+0x10800] ;  /* 0x01080000bd94783b */ /* 0x000fe20000004200 */
[----:B-1----:R-:W-:Y:S01]  /*4a60*/  IMAD R169, R0, 0x10000, R0 ;  /* 0x0001000000a97824 */ /* 0x002fe200078e0200 */
[----:B------:R-:W-:Y:S01]  /*4a70*/  PRMT R96, R96, 0x5410, R9 ;  /* 0x0000541060607816 */ /* 0x000fe20000000009 */
[--C-:B------:R-:W-:Y:S01]  /*4a80*/  FFMA.FTZ R170, R35, UR34, -R176.reuse ;  /* 0x0000002223aa7c23 */ /* 0x100fe200080108b0 */
[----:B------:R-:W-:Y:S01]  /*4a90*/  LOP3.LUT R11, R18, 0xffff, RZ, 0xc0, !PT ;  /* 0x0000ffff120b7812 */ /* 0x000fe200078ec0ff */
[--C-:B------:R-:W-:Y:S01]  /*4aa0*/  FFMA.FTZ R171, R33, UR34, -R176.reuse ;  /* 0x0000002221ab7c23 */ /* 0x100fe200080108b0 */
[--C-:B------:R-:W-:Y:S01]  /*4ab0*/  HSET2.LE.AND R97, R4, R169.reuse, PT ;  /* 0x000000a904617233 */ /* 0x100fe20003803000 */
[----:B------:R-:W1:Y:S01]  /*4ac0*/  MUFU.EX2 R158, R158 ;  /* 0x0000009e009e7308 */ /* 0x000e620000000800 */
[----:B--2---:R-:W-:Y:S01]  /*4ad0*/  F2FP.BF16.F32.PACK_AB R4, R164, R163 ;  /* 0x000000a3a404723e */ /* 0x004fe200000010ff */
[--C-:B------:R-:W-:Y:S01]  /*4ae0*/  FFMA.FTZ R167, R30, UR34, -R181.reuse ;  /* 0x000000221ea77c23 */ /* 0x100fe200080108b5 */
[--C-:B------:R-:W-:Y:S01]  /*4af0*/  HSET2.LE.AND R96, R96, R169.reuse, PT ;  /* 0x000000a960607233 */ /* 0x100fe20003803000 */
[----:B------:R-:W-:Y:S01]  /*4b00*/  FFMA.FTZ R168, R28, UR34, -R181 ;  /* 0x000000221ca87c23 */ /* 0x000fe200080108b5 */
[----:B------:R-:W-:Y:S01]  /*4b10*/  LOP3.LUT R97, R97, R4, RZ, 0xc0, !PT ;  /* 0x0000000461617212 */ /* 0x000fe200078ec0ff */
[----:B------:R-:W-:Y:S01]  /*4b20*/  FFMA.FTZ R173, R31, UR34, -R176 ;  /* 0x000000221fad7c23 */ /* 0x000fe200080108b0 */
[----:B------:R-:W-:Y:S01]  /*4b30*/  LOP3.LUT R4, R17, UR26, R10, 0x96, !PT ;  /* 0x0000001a11047c12 */ /* 0x000fe2000f8e960a */
[----:B------:R-:W-:Y:S01]  /*4b40*/  MUFU.EX2 R152, R152 ;  /* 0x0000009800987308 */ /* 0x000fe20000000800 */
[----:B------:R-:W-:Y:S01]  /*4b50*/  LOP3.LUT R96, R96, R5, RZ, 0xc0, !PT ;  /* 0x0000000560607212 */ /* 0x000fe200078ec0ff */
[----:B------:R-:W-:Y:S01]  /*4b60*/  FFMA.FTZ R172, R29, UR34, -R176 ;  /* 0x000000221dac7c23 */ /* 0x000fe200080108b0 */
[----:B------:R-:W-:Y:S01]  /*4b70*/  SHF.R.U32.HI R6, RZ, 0x18, R18 ;  /* 0x00000018ff067819 */ /* 0x000fe20000011612 */
[----:B------:R-:W-:Y:S01]  /*4b80*/  IMAD.WIDE.U32 R4, R4, -0x2daee0ad, RZ ;  /* 0xd2511f5304047825 */ /* 0x000fe200078e00ff */
[----:B------:R-:W-:Y:S01]  /*4b90*/  LOP3.LUT R7, R7, 0xff, RZ, 0xc0, !PT ;  /* 0x000000ff07077812 */ /* 0x000fe200078ec0ff */
[----:B------:R-:W-:Y:S01]  /*4ba0*/  LDSM.16.MT88.4 R24, [R192+0xc800] ;  /* 0x00c80000c018783b */ /* 0x000fe20000004200 */
[----:B------:R-:W-:Y:S01]  /*4bb0*/  LOP3.LUT R98, R18, 0xff, RZ, 0xc0, !PT ;  /* 0x000000ff12627812 */ /* 0x000fe200078ec0ff */
[----:B------:R-:W2:Y:S01]  /*4bc0*/  MUFU.EX2 R135, R135 ;  /* 0x0000008700877308 */ /* 0x000ea20000000800 */
[----:B------:R-:W-:Y:S01]  /*4bd0*/  SHF.R.U32.HI R11, RZ, 0x8, R11 ;  /* 0x00000008ff0b7819 */ /* 0x000fe2000001160b */
[----:B------:R-:W-:Y:S01]  /*4be0*/  LDSM.16.MT88.4 R16, [R190+0xc800] ;  /* 0x00c80000be10783b */ /* 0x000fe20000004200 */
[----:B------:R-:W-:Y:S01]  /*4bf0*/  PRMT R6, R7, 0x5410, R6 ;  /* 0x0000541007067816 */ /* 0x000fe20000000006 */
[----:B------:R-:W-:Y:S01]  /*4c00*/  FFMA.FTZ R175, R175, UR34, -R176 ;  /* 0x00000022afaf7c23 */ /* 0x000fe200080108b0 */
[----:B------:R-:W-:Y:S01]  /*4c10*/  PRMT R98, R98, 0x5410, R11 ;  /* 0x0000541062627816 */ /* 0x000fe2000000000b */
[----:B------:R-:W-:Y:S01]  /*4c20*/  LDSM.16.MT88.4 R32, [R189+0xd000] ;  /* 0x00d00000bd20783b */ /* 0x000fe20000004200 */
[----:B------:R-:W-:Y:S01]  /*4c30*/  LOP3.LUT R8, R5, UR27, R8, 0x96, !PT ;  /* 0x0000001b05087c12 */ /* 0x000fe2000f8e9608 */
[----:B------:R-:W-:Y:S01]  /*4c40*/  MUFU.EX2 R134, R134 ;  /* 0x0000008600867308 */ /* 0x000fe20000000800 */
[----:B------:R-:W-:Y:S01]  /*4c50*/  LOP3.LUT R5, R4, 0xffff, RZ, 0xc0, !PT ;  /* 0x0000ffff04057812 */ /* 0x000fe200078ec0ff */
[----:B------:R-:W-:Y:S01]  /*4c60*/  LDSM.16.MT88.4 R28, [R192+0xf000] ;  /* 0x00f00000c01c783b */ /* 0x000fe20000004200 */
[--C-:B------:R-:W-:Y:S01]  /*4c70*/  HSET2.LE.AND R99, R6, R169.reuse, PT ;  /* 0x000000a906637233 */ /* 0x100fe20003803000 */
[----:B------:R-:W-:Y:S01]  /*4c80*/  FADD.FTZ R161, R162, R161 ;  /* 0x000000a1a2a17221 */ /* 0x000fe20000010000 */
[----:B------:R-:W-:Y:S01]  /*4c90*/  HSET2.LE.AND R98, R98, R169, PT ;  /* 0x000000a962627233 */ /* 0x000fe20003803000 */
[----:B------:R-:W-:Y:S01]  /*4ca0*/  FADD.FTZ R164, R163, R164 ;  /* 0x000000a4a3a47221 */ /* 0x000fe20000010000 */
[----:B------:R-:W-:Y:S01]  /*4cb0*/  F2FP.BF16.F32.PACK_AB R7, R157, R160 ;  /* 0x000000a09d07723e */ /* 0x000fe200000010ff */
[----:B------:R-:W4:Y:S01]  /*4cc0*/  MUFU.EX2 R133, R133 ;  /* 0x0000008500857308 */ /* 0x000f220000000800 */
[----:B-1----:R-:W-:Y:S01]  /*4cd0*/  F2FP.BF16.F32.PACK_AB R6, R158, R159 ;  /* 0x0000009f9e06723e */ /* 0x002fe200000010ff */
[----:B------:R-:W-:Y:S01]  /*4ce0*/  FADD.FTZ R160, R160, R161 ;  /* 0x000000a1a0a07221 */ /* 0x000fe20000010000 */
[----:B------:R-:W-:Y:S01]  /*4cf0*/  SHF.R.U32.HI R5, RZ, 0x8, R5 ;  /* 0x00000008ff057819 */ /* 0x000fe20000011605 */
[----:B------:R-:W-:Y:S01]  /*4d00*/  FADD.FTZ R159, R159, R164 ;  /* 0x000000a49f9f7221 */ /* 0x000fe20000010000 */
[----:B------:R-:W-:Y:S01]  /*4d10*/  LOP3.LUT R142, R4, 0xff, RZ, 0xc0, !PT ;  /* 0x000000ff048e7812 */ /* 0x000fe200078ec0ff */
[----:B------:R-:W-:Y:S01]  /*4d20*/  FADD.FTZ R160, R157, R160 ;  /* 0x000000a09da07221 */ /* 0x000fe20000010000 */
[----:B------:R-:W-:Y:S01]  /*4d30*/  LOP3.LUT R98, R98, R7, RZ, 0xc0, !PT ;  /* 0x0000000762627212 */ /* 0x000fe200078ec0ff */
[----:B------:R-:W-:Y:S01]  /*4d40*/  MUFU.EX2 R155, R155 ;  /* 0x0000009b009b7308 */ /* 0x000fe20000000800 */
[----:B------:R-:W-:Y:S01]  /*4d50*/  LOP3.LUT R99, R99, R6, RZ, 0xc0, !PT ;  /* 0x0000000663637212 */ /* 0x000fe200078ec0ff */
[----:B------:R-:W-:Y:S01]  /*4d60*/  FADD.FTZ R159, R158, R159 ;  /* 0x0000009f9e9f7221 */ /* 0x000fe20000010000 */
[--C-:B------:R-:W-:Y:S01]  /*4d70*/  SHF.R.U32.HI R10, RZ, 0x10, R4.reuse ;  /* 0x00000010ff0a7819 */ /* 0x100fe20000011604 */
[----:B------:R-:W-:Y:S01]  /*4d80*/  VIADD R183, R195, 0x2000 ;  /* 0x00002000c3b77836 */ /* 0x000fe20000000000 */
[----:B------:R-:W-:-:S02]  /*4d90*/  SHF.R.U32.HI R11, RZ, 0x18, R4 ;  /* 0x00000018ff0b7819 */ /* 0x000fc40000011604 */
[----:B------:R-:W-:Y:S01]  /*4da0*/  PRMT R142, R142, 0x5410, R5 ;  /* 0x000054108e8e7816 */ /* 0x000fe20000000005 */
[----:B------:R-:W1:Y:S01]  /*4db0*/  MUFU.EX2 R154, R154 ;  /* 0x0000009a009a7308 */ /* 0x000e620000000800 */
[----:B------:R-:W5:Y:S01]  /*4dc0*/  LDSM.16.MT88.4 R4, [R188+0x10000] ;  /* 0x01000000bc04783b */ /* 0x000f620000004200 */
[----:B------:R-:W-:Y:S01]  /*4dd0*/  LOP3.LUT R10, R10, 0xff, RZ, 0xc0, !PT ;  /* 0x000000ff0a0a7812 */ /* 0x000fe200078ec0ff */
[C---:B------:R-:W-:Y:S01]  /*4de0*/  HMMA.16816.F32.BF16 R104, R96.reuse, R100, RZ ;  /* 0x000000646068723c */ /* 0x040fe200000418ff */
[----:B------:R-:W-:Y:S02]  /*4df0*/  LOP3.LUT R9, R8, 0xffff, RZ, 0xc0, !PT ;  /* 0x0000ffff08097812 */ /* 0x000fe400078ec0ff */
[----:B------:R-:W-:Y:S02]  /*4e00*/  PRMT R10, R10, 0x5410, R11 ;  /* 0x000054100a0a7816 */ /* 0x000fe4000000000b */
[----:B------:R-:W-:Y:S01]  /*4e10*/  SHF.R.U32.HI R11, RZ, 0x10, R8 ;  /* 0x00000010ff0b7819 */ /* 0x000fe20000011608 */
[----:B------:R-:W-:Y:S01]  /*4e20*/  MUFU.EX2 R156, R156 ;  /* 0x0000009c009c7308 */ /* 0x000fe20000000800 */
[----:B------:R-:W-:Y:S01]  /*4e30*/  LOP3.LUT R140, R8, 0xff, RZ, 0xc0, !PT ;  /* 0x000000ff088c7812 */ /* 0x000fe200078ec0ff */
[----:B------:R-:W-:Y:S01]  /*4e40*/  HMMA.16816.F32.BF16 R84, R96, R88, RZ ;  /* 0x000000586054723c */ /* 0x000fe200000418ff */
[----:B------:R-:W-:-:S02]  /*4e50*/  SHF.R.U32.HI R9, RZ, 0x8, R9 ;  /* 0x00000008ff097819 */ /* 0x000fc40000011609 */
[----:B------:R-:W-:Y:S02]  /*4e60*/  SHF.R.U32.HI R8, RZ, 0x18, R8 ;  /* 0x00000018ff087819 */ /* 0x000fe40000011608 */
[----:B------:R-:W-:Y:S01]  /*4e70*/  LOP3.LUT R11, R11, 0xff, RZ, 0xc0, !PT ;  /* 0x000000ff0b0b7812 */ /* 0x000fe200078ec0ff */
[----:B------:R-:W1:Y:S01]  /*4e80*/  MUFU.EX2 R153, R153 ;  /* 0x0000009900997308 */ /* 0x000e620000000800 */
[----:B------:R-:W-:Y:S01]  /*4e90*/  PRMT R140, R140, 0x5410, R9 ;  /* 0x000054108c8c7816 */ /* 0x000fe20000000009 */
[C---:B------:R-:W-:Y:S01]  /*4ea0*/  HMMA.16816.F32.BF16 R100, R96.reuse, R102, RZ ;  /* 0x000000666064723c */ /* 0x040fe200000418ff */
[--C-:B------:R-:W-:Y:S02]  /*4eb0*/  HSET2.LE.AND R143, R10, R169.reuse, PT ;  /* 0x000000a90a8f7233 */ /* 0x100fe40003803000 */
[----:B------:R-:W-:Y:S02]  /*4ec0*/  HSET2.LE.AND R142, R142, R169, PT ;  /* 0x000000a98e8e7233 */ /* 0x000fe40003803000 */
[----:B--2---:R-:W-:Y:S01]  /*4ed0*/  F2FP.BF16.F32.PACK_AB R9, R135, R152 ;  /* 0x000000988709723e */ /* 0x004fe200000010ff */
[----:B------:R-:W-:Y:S01]  /*4ee0*/  HMMA.16816.F32.BF16 R128, R96, R124, RZ ;  /* 0x0000007c6080723c */ /* 0x000fe200000418ff */
[----:B----4-:R-:W-:Y:S01]  /*4ef0*/  F2FP.BF16.F32.PACK_AB R10, R133, R134 ;  /* 0x00000086850a723e */ /* 0x010fe200000010ff */
[----:B------:R-:W-:Y:S01]  /*4f00*/  MUFU.EX2 R165, R165 ;  /* 0x000000a500a57308 */ /* 0x000fe20000000800 */
[----:B------:R-:W-:-:S02]  /*4f10*/  PRMT R8, R11, 0x5410, R8 ;  /* 0x000054100b087816 */ /* 0x000fc40000000008 */
[----:B------:R-:W-:Y:S01]  /*4f20*/  LOP3.LUT R142, R142, R9, RZ, 0xc0, !PT ;  /* 0x000000098e8e7212 */ /* 0x000fe200078ec0ff */
[C---:B------:R-:W-:Y:S01]  /*4f30*/  HMMA.16816.F32.BF16 R120, R96.reuse, R116, RZ ;  /* 0x000000746078723c */ /* 0x040fe200000418ff */
[----:B------:R-:W-:Y:S02]  /*4f40*/  LOP3.LUT R143, R143, R10, RZ, 0xc0, !PT ;  /* 0x0000000a8f8f7212 */ /* 0x000fe400078ec0ff */
[--C-:B------:R-:W-:Y:S01]  /*4f50*/  HSET2.LE.AND R141, R8, R169.reuse, PT ;  /* 0x000000a9088d7233 */ /* 0x100fe20003803000 */
[----:B------:R-:W2:Y:S01]  /*4f60*/  MUFU.EX2 R166, R166 ;  /* 0x000000a600a67308 */ /* 0x000ea20000000800 */
[----:B------:R-:W4:Y:S01]  /*4f70*/  LDSM.16.MT88.4 R8, [R192+0xe800] ;  /* 0x00e80000c008783b */ /* 0x000f220000004200 */
[----:B------:R-:W-:Y:S01]  /*4f80*/  HSET2.LE.AND R140, R140, R169, PT ;  /* 0x000000a98c8c7233 */ /* 0x000fe20003803000 */
[C---:B---3--:R-:W-:Y:S01]  /*4f90*/  HMMA.16816.F32.BF16 R112, R96.reuse, R108, RZ ;  /* 0x0000006c6070723c */ /* 0x048fe200000418ff */
[----:B-1----:R-:W-:Y:S01]  /*4fa0*/  F2FP.BF16.F32.PACK_AB R89, R154, R155 ;  /* 0x0000009b9a59723e */ /* 0x002fe200000010ff */
[----:B------:R-:W-:Y:S01]  /*4fb0*/  FADD.FTZ R155, R155, R160 ;  /* 0x000000a09b9b7221 */ /* 0x000fe20000010000 */
[----:B------:R-:W-:Y:S01]  /*4fc0*/  F2FP.BF16.F32.PACK_AB R92, R153, R156 ;  /* 0x0000009c995c723e */ /* 0x000fe200000010ff */
[----:B------:R-:W-:Y:S01]  /*4fd0*/  FADD.FTZ R156, R156, R159 ;  /* 0x0000009f9c9c7221 */ /* 0x000fe20000010000 */
[----:B------:R-:W-:Y:S01]  /*4fe0*/  LOP3.LUT R140, R140, R89, RZ, 0xc0, !PT ;  /* 0x000000598c8c7212 */ /* 0x000fe200078ec0ff */
[----:B-----5:R-:W-:Y:S01]  /*4ff0*/  HMMA.16816.F32.BF16 R36, R96, R40, RZ ;  /* 0x000000286024723c */ /* 0x020fe200000418ff */
[----:B------:R-:W-:Y:S01]  /*5000*/  LOP3.LUT R141, R141, R92, RZ, 0xc0, !PT ;  /* 0x0000005c8d8d7212 */ /* 0x000fe200078ec0ff */
[----:B------:R-:W-:Y:S01]  /*5010*/  MUFU.EX2 R170, R170 ;  /* 0x000000aa00aa7308 */ /* 0x000fe20000000800 */
[----:B------:R-:W-:Y:S01]  /*5020*/  FADD.FTZ R155, R154, R155 ;  /* 0x0000009b9a9b7221 */ /* 0x000fe20000010000 */
[----:B------:R-:W-:-:S02]  /*5030*/  FADD.FTZ R153, R153, R156 ;  /* 0x0000009c99997221 */ /* 0x000fc40000010000 */
[C---:B------:R-:W-:Y:S02]  /*5040*/  HMMA.16816.F32.BF16 R44, R96.reuse, R48, RZ ;  /* 0x00000030602c723c */ /* 0x040fe400000418ff */
[----:B------:R-:W-:Y:S02]  /*5050*/  FADD.FTZ R134, R134, R153 ;  /* 0x0000009986867221 */ /* 0x000fe40000010000 */
[----:B------:R-:W1:Y:S02]  /*5060*/  MUFU.EX2 R171, R171 ;  /* 0x000000ab00ab7308 */ /* 0x000e640000000800 */
[----:B------:R-:W-:Y:S01]  /*5070*/  HMMA.16816.F32.BF16 R52, R96, R56, RZ ;  /* 0x000000386034723c */ /* 0x000fe200000418ff */
[----:B------:R-:W-:-:S05]  /*5080*/  FADD.FTZ R133, R133, R134 ;  /* 0x0000008685857221 */ /* 0x000fca0000010000 */
[C---:B------:R-:W-:Y:S01]  /*5090*/  HMMA.16816.F32.BF16 R60, R96.reuse, R64, RZ ;  /* 0x00000040603c723c */ /* 0x040fe200000418ff */
[----:B------:R-:W-:Y:S05]  /*50a0*/  MUFU.EX2 R167, R167 ;  /* 0x000000a700a77308 */ /* 0x000fea0000000800 */
[C---:B------:R-:W-:Y:S03]  /*50b0*/  HMMA.16816.F32.BF16 R68, R96.reuse, R72, RZ ;  /* 0x000000486044723c */ /* 0x040fe600000418ff */
[----:B------:R-:W3:Y:S03]  /*50c0*/  MUFU.EX2 R168, R168 ;  /* 0x000000a800a87308 */ /* 0x000ee60000000800 */
[C---:B------:R-:W-:Y:S05]  /*50d0*/  HMMA.16816.F32.BF16 R76, R96.reuse, R80, RZ ;  /* 0x00000050604c723c */ /* 0x040fea00000418ff */
[----:B------:R-:W-:Y:S01]  /*50e0*/  MUFU.EX2 R173, R173 ;  /* 0x000000ad00ad7308 */ /* 0x000fe20000000800 */
[C---:B------:R-:W-:Y:S06]  /*50f0*/  HMMA.16816.F32.BF16 R124, R96.reuse, R126, RZ ;  /* 0x0000007e607c723c */ /* 0x040fec00000418ff */
[C---:B------:R-:W-:Y:S01]  /*5100*/  HMMA.16816.F32.BF16 R116, R96.reuse, R118, RZ ;  /* 0x000000766074723c */ /* 0x040fe200000418ff */
[----:B------:R-:W5:Y:S05]  /*5110*/  MUFU.EX2 R172, R172 ;  /* 0x000000ac00ac7308 */ /* 0x000f6a0000000800 */
[C---:B------:R-:W-:Y:S06]  /*5120*/  HMMA.16816.F32.BF16 R108, R96.reuse, R110, RZ ;  /* 0x0000006e606c723c */ /* 0x040fec00000418ff */
        /* <DEDUP_REMOVED lines=8> */
[----:B------:R-:W-:Y:S01]  /*51b0*/  HMMA.16816.F32.BF16 R96, R96, R6, RZ ;  /* 0x000000066060723c */ /* 0x000fe200000418ff */
[----:B------:R-:W2:Y:S05]  /*51c0*/  LDSM.16.MT88.4 R4, [R190+0xe800] ;  /* 0x00e80000be04783b */ /* 0x000eaa0000004200 */
[C---:B------:R-:W-:Y:S06]  /*51d0*/  HMMA.16816.F32.BF16 R104, R140.reuse, R12, R104 ;  /* 0x0000000c8c68723c */ /* 0x040fec0000041868 */
[----:B------:R-:W-:Y:S01]  /*51e0*/  HMMA.16816.F32.BF16 R100, R140, R14, R100 ;  /* 0x0000000e8c64723c */ /* 0x000fe20000041864 */
[----:B------:R-:W-:-:S05]  /*51f0*/  IMAD.U32 R13, RZ, RZ, UR10 ;  /* 0x0000000aff0d7e24 */ /* 0x000fca000f8e00ff */
[----:B------:R-:W-:Y:S01]  /*5200*/  LOP3.LUT R146, R147, UR31, R13, 0x96, !PT ;  /* 0x0000001f93927c12 */ /* 0x000fe2000f8e960d */
[C---:B----4-:R-:W-:Y:S01]  /*5210*/  HMMA.16816.F32.BF16 R36, R140.reuse, R8, R36 ;  /* 0x000000088c24723c */ /* 0x050fe20000041824 */
[----:B------:R-:W4:Y:S03]  /*5220*/  LDSM.16.MT88.4 R12, [R188+0xe800] ;  /* 0x00e80000bc0c783b */ /* 0x000f260000004200 */
[----:B------:R-:W-:Y:S02]  /*5230*/  IMAD.WIDE.U32 R146, R146, -0x326172a9, RZ ;  /* 0xcd9e8d5792927825 */ /* 0x000fe400078e00ff */
[----:B------:R-:W-:Y:S01]  /*5240*/  HMMA.16816.F32.BF16 R40, R140, R10, R40 ;  /* 0x0000000a8c28723c */ /* 0x000fe20000041828 */
[----:B------:R-:W1:Y:S02]  /*5250*/  LDSM.16.MT88.4 R8, [R192+0x10800] ;  /* 0x01080000c008783b */ /* 0x000e640000004200 */
        /* <DEDUP_REMOVED lines=8> */
[----:B--2---:R-:W-:Y:S01]  /*52e0*/  HMMA.16816.F32.BF16 R44, R140, R4, R44 ;  /* 0x000000048c2c723c */ /* 0x004fe2000004182c */
[----:B------:R-:W-:Y:S02]  /*52f0*/  LOP3.LUT R20, R137, UR18, R146, 0x96, !PT ;  /* 0x0000001289147c12 */ /* 0x000fe4000f8e9692 */
[----:B------:R-:W-:-:S03]  /*5300*/  LOP3.LUT R136, R139, UR16, R136, 0x96, !PT ;  /* 0x000000108b887c12 */ /* 0x000fc6000f8e9688 */
[----:B------:R-:W-:Y:S01]  /*5310*/  IMAD.WIDE.U32 R20, R20, -0x2daee0ad, RZ ;  /* 0xd2511f5314147825 */ /* 0x000fe200078e00ff */
[C---:B------:R-:W-:Y:S01]  /*5320*/  HMMA.16816.F32.BF16 R48, R140.reuse, R6, R48 ;  /* 0x000000068c30723c */ /* 0x040fe20000041830 */
[----:B------:R-:W2:Y:S02]  /*5330*/  LDSM.16.MT88.4 R4, [R190+0x10800] ;  /* 0x01080000be04783b */ /* 0x000ea40000004200 */
[----:B------:R-:W-:Y:S01]  /*5340*/  IMAD.WIDE.U32 R136, R136, -0x2daee0ad, RZ ;  /* 0xd2511f5388887825 */ /* 0x000fe200078e00ff */
[----:B------:R-:W-:Y:S02]  /*5350*/  LOP3.LUT R216, R21, UR15, R144, 0x96, !PT ;  /* 0x0000000f15d87c12 */ /* 0x000fe4000f8e9690 */
[----:B----4-:R-:W-:Y:S01]  /*5360*/  HMMA.16816.F32.BF16 R60, R140, R12, R60 ;  /* 0x0000000c8c3c723c */ /* 0x010fe2000004183c */
[----:B------:R-:W4:Y:S01]  /*5370*/  LDSM.16.MT88.4 R144, [R188+0x10800] ;  /* 0x01080000bc90783b */ /* 0x000f220000004200 */
[----:B------:R-:W-:Y:S01]  /*5380*/  LOP3.LUT R218, R137, UR13, R20, 0x96, !PT ;  /* 0x0000000d89da7c12 */ /* 0x000fe2000f8e9614 */
[----:B------:R-:W-:-:S03]  /*5390*/  IMAD.WIDE.U32 R216, R216, -0x326172a9, RZ ;  /* 0xcd9e8d57d8d87825 */ /* 0x000fc600078e00ff */
[----:B-1----:R-:W-:Y:S01]  /*53a0*/  HMMA.16816.F32.BF16 R68, R140, R8, R68 ;  /* 0x000000088c44723c */ /* 0x002fe20000041844 */
[----:B------:R-:W-:Y:S01]  /*53b0*/  IMAD.WIDE.U32 R218, R218, -0x326172a9, RZ ;  /* 0xcd9e8d57dada7825 */ /* 0x000fe200078e00ff */
[----:B------:R-:W-:-:S03]  /*53c0*/  LOP3.LUT R214, R217, UR14, R138, 0x96, !PT ;  /* 0x0000000ed9d67c12 */ /* 0x000fc6000f8e968a */
[----:B------:R-:W-:Y:S01]  /*53d0*/  FFMA.FTZ R217, R178, UR34, -R181 ;  /* 0x00000022b2d97c23 */ /* 0x000fe200080108b5 */
[----:B------:R-:W-:Y:S01]  /*53e0*/  FFMA.FTZ R178, R177, UR34, -R176 ;  /* 0x00000022b1b27c23 */ /* 0x000fe200080108b0 */
[----:B------:R-:W-:Y:S01]  /*53f0*/  VIADD R177, R195, 0x5000 ;  /* 0x00005000c3b17836 */ /* 0x000fe20000000000 */
[C---:B------:R-:W-:Y:S01]  /*5400*/  HMMA.16816.F32.BF16 R64, R140.reuse, R14, R64 ;  /* 0x0000000e8c40723c */ /* 0x040fe20000041840 */
[----:B------:R-:W-:Y:S01]  /*5410*/  IMAD.WIDE.U32 R214, R214, -0x2daee0ad, RZ ;  /* 0xd2511f53d6d67825 */ /* 0x000fe200078e00ff */
[----:B------:R-:W-:Y:S01]  /*5420*/  LOP3.LUT R216, R219, UR26, R216, 0x96, !PT ;  /* 0x0000001adbd87c12 */ /* 0x000fe2000f8e96d8 */
[----:B------:R-:W-:Y:S03]  /*5430*/  MUFU.EX2 R217, R217 ;  /* 0x000000d900d97308 */ /* 0x000fe60000000800 */
[----:B------:R-:W-:Y:S01]  /*5440*/  LOP3.LUT R12, R215, UR12, R136, 0x96, !PT ;  /* 0x0000000cd70c7c12 */ /* 0x000fe2000f8e9688 */
[----:B---3--:R-:W-:Y:S01]  /*5450*/  HMMA.16816.F32.BF16 R52, R140, R16, R52 ;  /* 0x000000108c34723c */ /* 0x008fe20000041834 */
[----:B------:R-:W-:Y:S01]  /*5460*/  LDSM.16.MT88.4 R136, [R192+0xd000] ;  /* 0x00d00000c088783b */ /* 0x000fe20000004200 */
[----:B------:R-:W-:-:S02]  /*5470*/  FFMA.FTZ R215, R174, UR34, -R176 ;  /* 0x00000022aed77c23 */ /* 0x000fc400080108b0 */
[----:B------:R-:W-:Y:S01]  /*5480*/  IMAD.WIDE.U32 R12, R12, -0x326172a9, RZ ;  /* 0xcd9e8d570c0c7825 */ /* 0x000fe200078e00ff */
[----:B------:R-:W-:Y:S01]  /*5490*/  MUFU.EX2 R178, R178 ;  /* 0x000000b200b27308 */ /* 0x000fe20000000800 */
[C---:B------:R-:W-:Y:S03]  /*54a0*/  HMMA.16816.F32.BF16 R56, R140.reuse, R18, R56 ;  /* 0x000000128c38723c */ /* 0x040fe60000041838 */
[----:B------:R-:W-:Y:S02]  /*54b0*/  LOP3.LUT R8, R13, UR21, R218, 0x96, !PT ;  /* 0x000000150d087c12 */ /* 0x000fe4000f8e96da */
[C---:B------:R-:W-:Y:S01]  /*54c0*/  LOP3.LUT R16, R12.reuse, 0xff, RZ, 0xc0, !PT ;  /* 0x000000ff0c107812 */ /* 0x040fe200078ec0ff */
[----:B------:R-:W-:Y:S01]  /*54d0*/  HMMA.16816.F32.BF16 R72, R140, R10, R72 ;  /* 0x0000000a8c48723c */ /* 0x000fe20000041848 */
[----:B------:R-:W-:Y:S01]  /*54e0*/  LOP3.LUT R19, R12, 0xffff, RZ, 0xc0, !PT ;  /* 0x0000ffff0c137812 */ /* 0x000fe200078ec0ff */
[----:B------:R-:W-:Y:S01]  /*54f0*/  MUFU.EX2 R174, R175 ;  /* 0x000000af00ae7308 */ /* 0x000fe20000000800 */
[----:B------:R-:W-:-:S02]  /*5500*/  SHF.R.U32.HI R9, RZ, 0x10, R12 ;  /* 0x00000010ff097819 */ /* 0x000fc4000001160c */
[----:B------:R-:W-:Y:S01]  /*5510*/  SHF.R.U32.HI R17, RZ, 0x18, R12 ;  /* 0x00000018ff117819 */ /* 0x000fe2000001160c */
[C---:B------:R-:W-:Y:S01]  /*5520*/  HMMA.16816.F32.BF16 R108, R140.reuse, R22, R108 ;  /* 0x000000168c6c723c */ /* 0x040fe2000004186c */
[----:B------:R-:W1:Y:S01]  /*5530*/  LDSM.16.MT88.4 R12, [R190+0xd000] ;  /* 0x00d00000be0c783b */ /* 0x000e620000004200 */
[C---:B------:R-:W-:Y:S02]  /*5540*/  LOP3.LUT R11, R8.reuse, 0xffff, RZ, 0xc0, !PT ;  /* 0x0000ffff080b7812 */ /* 0x040fe400078ec0ff */
[----:B------:R-:W-:Y:S01]  /*5550*/  LOP3.LUT R10, R8, 0xff, RZ, 0xc0, !PT ;  /* 0x000000ff080a7812 */ /* 0x000fe200078ec0ff */
[----:B------:R-:W-:Y:S01]  /*5560*/  MUFU.EX2 R215, R215 ;  /* 0x000000d700d77308 */ /* 0x000fe20000000800 */
[----:B------:R-:W-:Y:S01]  /*5570*/  SHF.R.U32.HI R11, RZ, 0x8, R11 ;  /* 0x00000008ff0b7819 */ /* 0x000fe2000001160b */
[----:B--2---:R-:W-:Y:S01]  /*5580*/  HMMA.16816.F32.BF16 R76, R140, R4, R76 ;  /* 0x000000048c4c723c */ /* 0x004fe2000004184c */
[----:B------:R-:W-:Y:S02]  /*5590*/  SHF.R.U32.HI R22, RZ, 0x10, R8 ;  /* 0x00000010ff167819 */ /* 0x000fe40000011608 */
[----:B------:R-:W-:-:S02]  /*55a0*/  SHF.R.U32.HI R19, RZ, 0x8, R19 ;  /* 0x00000008ff137819 */ /* 0x000fc40000011613 */
[----:B------:R-:W-:Y:S01]  /*55b0*/  LOP3.LUT R22, R22, 0xff, RZ, 0xc0, !PT ;  /* 0x000000ff16167812 */ /* 0x000fe200078ec0ff */
[C---:B------:R-:W-:Y:S01]  /*55c0*/  HMMA.16816.F32.BF16 R80, R140.reuse, R6, R80 ;  /* 0x000000068c50723c */ /* 0x040fe20000041850 */
[----:B------:R-:W-:Y:S02]  /*55d0*/  PRMT R4, R10, 0x5410, R11 ;  /* 0x000054100a047816 */ /* 0x000fe4000000000b */
[----:B------:R-:W-:Y:S02]  /*55e0*/  SHF.R.U32.HI R5, RZ, 0x18, R8 ;  /* 0x00000018ff057819 */ /* 0x000fe40000011608 */
[----:B------:R-:W-:Y:S01]  /*55f0*/  PRMT R18, R16, 0x5410, R19 ;  /* 0x0000541010127816 */ /* 0x000fe20000000013 */
[----:B------:R-:W-:Y:S01]  /*5600*/  HMMA.16816.F32.BF16 R84, R140, R148, R84 ;  /* 0x000000948c54723c */ /* 0x000fe20000041854 */
[----:B------:R-:W-:Y:S02]  /*5610*/  LOP3.LUT R6, R9, 0xff, RZ, 0xc0, !PT ;  /* 0x000000ff09067812 */ /* 0x000fe400078ec0ff */
[----:B------:R-:W2:Y:S01]  /*5620*/  LDSM.16.MT88.4 R8, [R188+0xd000] ;  /* 0x00d00000bc08783b */ /* 0x000ea20000004200 */
[----:B------:R-:W-:-:S02]  /*5630*/  HSET2.LE.AND R20, R4, R169, PT ;  /* 0x000000a904147233 */ /* 0x000fc40003803000 */
[----:B------:R-:W-:Y:S01]  /*5640*/  F2FP.BF16.F32.PACK_AB R7, R166, R165 ;  /* 0x000000a5a607723e */ /* 0x000fe200000010ff */
[C---:B------:R-:W-:Y:S01]  /*5650*/  HMMA.16816.F32.BF16 R128, R140.reuse, R24, R128 ;  /* 0x000000188c80723c */ /* 0x040fe20000041880 */
[----:B------:R-:W-:Y:S01]  /*5660*/  PRMT R4, R22, 0x5410, R5 ;  /* 0x0000541016047816 */ /* 0x000fe20000000005 */
[----:B------:R-:W-:Y:S01]  /*5670*/  FFMA.FTZ R149, R182, UR34, -R181 ;  /* 0x00000022b6957c23 */ /* 0x000fe200080108b5 */
[----:B------:R-:W-:Y:S01]  /*5680*/  PRMT R16, R6, 0x5410, R17 ;  /* 0x0000541006107816 */ /* 0x000fe20000000011 */
[----:B------:R-:W-:Y:S01]  /*5690*/  VIADD R182, R195, 0x2800 ;  /* 0x00002800c3b67836 */ /* 0x000fe20000000000 */
[----:B------:R-:W-:Y:S01]  /*56a0*/  LOP3.LUT R20, R20, R7, RZ, 0xc0, !PT ;  /* 0x0000000714147212 */ /* 0x000fe200078ec0ff */
[C---:B------:R-:W-:Y:S01]  /*56b0*/  HMMA.16816.F32.BF16 R124, R140.reuse, R26, R124 ;  /* 0x0000001a8c7c723c */ /* 0x040fe2000004187c */
[--C-:B------:R-:W-:Y:S01]  /*56c0*/  HSET2.LE.AND R21, R4, R169.reuse, PT ;  /* 0x000000a904157233 */ /* 0x100fe20003803000 */
[----:B------:R-:W-:Y:S01]  /*56d0*/  LDSM.16.MT88.4 R24, [R190+0xf000] ;  /* 0x00f00000be18783b */ /* 0x000fe20000004200 */
[----:B------:R-:W-:Y:S01]  /*56e0*/  F2FP.BF16.F32.PACK_AB R22, R171, R170 ;  /* 0x000000aaab16723e */ /* 0x000fe200000010ff */
[----:B------:R-:W-:Y:S01]  /*56f0*/  MUFU.EX2 R149, R149 ;  /* 0x0000009500957308 */ /* 0x000fe20000000800 */
[--C-:B------:R-:W-:Y:S01]  /*5700*/  HSET2.LE.AND R18, R18, R169.reuse, PT ;  /* 0x000000a912127233 */ /* 0x100fe20003803000 */
[----:B------:R-:W3:Y:S01]  /*5710*/  LDSM.16.MT88.4 R4, [R189+0xf000] ;  /* 0x00f00000bd04783b */ /* 0x000ee20000004200 */
[----:B------:R-:W-:Y:S01]  /*5720*/  HSET2.LE.AND R23, R16, R169, PT ;  /* 0x000000a910177233 */ /* 0x000fe20003803000 */
[----:B----4-:R-:W-:Y:S01]  /*5730*/  HMMA.16816.F32.BF16 R92, R140, R144, R92 ;  /* 0x000000908c5c723c */ /* 0x010fe2000004185c */
[----:B------:R-:W-:-:S02]  /*5740*/  F2FP.BF16.F32.PACK_AB R17, R168, R167 ;  /* 0x000000a7a811723e */ /* 0x000fc400000010ff */
[----:B-----5:R-:W-:Y:S02]  /*5750*/  F2FP.BF16.F32.PACK_AB R148, R172, R173 ;  /* 0x000000adac94723e */ /* 0x020fe400000010ff */
[----:B------:R-:W-:Y:S01]  /*5760*/  LOP3.LUT R21, R21, R22, RZ, 0xc0, !PT ;  /* 0x0000001615157212 */ /* 0x000fe200078ec0ff */
[C---:B------:R-:W-:Y:S01]  /*5770*/  HMMA.16816.F32.BF16 R96, R140.reuse, R146, R96 ;  /* 0x000000928c60723c */ /* 0x040fe20000041860 */
[----:B------:R-:W-:Y:S01]  /*5780*/  LOP3.LUT R22, R18, R17, RZ, 0xc0, !PT ;  /* 0x0000001112167212 */ /* 0x000fe200078ec0ff */
[----:B------:R-:W-:Y:S01]  /*5790*/  LDSM.16.MT88.4 R144, [R188+0x11000] ;  /* 0x01100000bc90783b */ /* 0x000fe20000004200 */
[----:B------:R-:W-:Y:S01]  /*57a0*/  LOP3.LUT R23, R23, R148, RZ, 0xc0, !PT ;  /* 0x0000009417177212 */ /* 0x000fe200078ec0ff */
[--C-:B------:R-:W-:Y:S01]  /*57b0*/  FFMA.FTZ R148, R186, UR34, -R181.reuse ;  /* 0x00000022ba947c23 */ /* 0x100fe200080108b5 */
[----:B------:R-:W-:Y:S01]  /*57c0*/  VIADD R186, R195, 0x1000 ;  /* 0x00001000c3ba7836 */ /* 0x000fe20000000000 */
[----:B------:R-:W4:Y:S01]  /*57d0*/  LDSM.16.MT88.4 R16, [R188+0xf000] ;  /* 0x00f00000bc10783b */ /* 0x000f220000004200 */
[----:B------:R-:W-:Y:S03]  /*57e0*/  HMMA.16816.F32.BF16 R88, R140, R150, R88 ;  /* 0x000000968c58723c */ /* 0x000fe60000041858 */
[----:B------:R-:W-:Y:S01]  /*57f0*/  MUFU.EX2 R148, R148 ;  /* 0x0000009400947308 */ /* 0x000fe20000000800 */
        /* <DEDUP_REMOVED lines=10> */
[C---:B--2---:R-:W-:Y:S04]  /*58a0*/  HMMA.16816.F32.BF16 R104, R20.reuse, R8, R104 ;  /* 0x000000081468723c */ /* 0x044fe80000041868 */
[----:B------:R-:W2:Y:S02]  /*58b0*/  MUFU.EX2 R151, R151 ;  /* 0x0000009700977308 */ /* 0x000ea40000000800 */
[C---:B------:R-:W-:Y:S01]  /*58c0*/  HMMA.16816.F32.BF16 R100, R20.reuse, R10, R100 ;  /* 0x0000000a1464723c */ /* 0x040fe20000041864 */
[----:B------:R-:W5:Y:S05]  /*58d0*/  LDSM.16.MT88.4 R8, [R190+0x11000] ;  /* 0x01100000be08783b */ /* 0x000f6a0000004200 */
[C---:B---3--:R-:W-:Y:S06]  /*58e0*/  HMMA.16816.F32.BF16 R52, R20.reuse, R4, R52 ;  /* 0x000000041434723c */ /* 0x048fec0000041834 */
[----:B------:R-:W-:Y:S01]  /*58f0*/  HMMA.16816.F32.BF16 R56, R20, R6, R56 ;  /* 0x000000061438723c */ /* 0x000fe20000041838 */
[----:B------:R-:W3:Y:S01]  /*5900*/  LDSM.16.MT88.4 R4, [R189+0x11000] ;  /* 0x01100000bd04783b */ /* 0x000ee20000004200 */
[----:B--2---:R-:W-:-:S04]  /*5910*/  F2FP.BF16.F32.PACK_AB R176, R178, R151 ;  /* 0x00000097b2b0723e */ /* 0x004fc800000010ff */
[C---:B----4-:R-:W-:Y:S06]  /*5920*/  HMMA.16816.F32.BF16 R60, R20.reuse, R16, R60 ;  /* 0x00000010143c723c */ /* 0x050fec000004183c */
[C---:B------:R-:W-:Y:S01]  /*5930*/  HMMA.16816.F32.BF16 R64, R20.reuse, R18, R64 ;  /* 0x000000121440723c */ /* 0x040fe20000041840 */
[----:B------:R-:W2:Y:S05]  /*5940*/  LDSM.16.MT88.4 R16, [R192+0xd800] ;  /* 0x00d80000c010783b */ /* 0x000eaa0000004200 */
[C---:B-1----:R-:W-:Y:S06]  /*5950*/  HMMA.16816.F32.BF16 R72, R20.reuse, R14, R72 ;  /* 0x0000000e1448723c */ /* 0x042fec0000041848 */
[----:B------:R-:W-:Y:S01]  /*5960*/  HMMA.16816.F32.BF16 R68, R20, R12, R68 ;  /* 0x0000000c1444723c */ /* 0x000fe20000041844 */
[----:B------:R-:W-:-:S05]  /*5970*/  IMAD.WIDE.U32 R14, R216, -0x2daee0ad, RZ ;  /* 0xd2511f53d80e7825 */ /* 0x000fca00078e00ff */
[C---:B-----5:R-:W-:Y:S01]  /*5980*/  HMMA.16816.F32.BF16 R76, R20.reuse, R8, R76 ;  /* 0x00000008144c723c */ /* 0x060fe2000004184c */
[C---:B------:R-:W-:Y:S02]  /*5990*/  LOP3.LUT R13, R14.reuse, 0xffff, RZ, 0xc0, !PT ;  /* 0x0000ffff0e0d7812 */ /* 0x040fe400078ec0ff */
[----:B------:R-:W-:Y:S02]  /*59a0*/  LOP3.LUT R12, R14, 0xff, RZ, 0xc0, !PT ;  /* 0x000000ff0e0c7812 */ /* 0x000fe400078ec0ff */
[----:B------:R-:W-:Y:S01]  /*59b0*/  SHF.R.U32.HI R13, RZ, 0x8, R13 ;  /* 0x00000008ff0d7819 */ /* 0x000fe2000001160d */
[C---:B------:R-:W-:Y:S01]  /*59c0*/  HMMA.16816.F32.BF16 R80, R20.reuse, R10, R80 ;  /* 0x0000000a1450723c */ /* 0x040fe20000041850 */
[--C-:B------:R-:W-:Y:S02]  /*59d0*/  SHF.R.U32.HI R9, RZ, 0x10, R14.reuse ;  /* 0x00000010ff097819 */ /* 0x100fe4000001160e */
[----:B------:R-:W-:Y:S02]  /*59e0*/  SHF.R.U32.HI R8, RZ, 0x18, R14 ;  /* 0x00000018ff087819 */ /* 0x000fe4000001160e */
[----:B------:R-:W-:Y:S01]  /*59f0*/  LOP3.LUT R214, R15, UR27, R214, 0x96, !PT ;  /* 0x0000001b0fd67c12 */ /* 0x000fe2000f8e96d6 */
[----:B------:R-:W-:Y:S01]  /*5a00*/  HMMA.16816.F32.BF16 R44, R20, R24, R44 ;  /* 0x00000018142c723c */ /* 0x000fe2000004182c */
[----:B------:R-:W-:-:S02]  /*5a10*/  PRMT R10, R12, 0x5410, R13 ;  /* 0x000054100c0a7816 */ /* 0x000fc4000000000d */
[----:B------:R-:W1:Y:S01]  /*5a20*/  LDSM.16.MT88.4 R12, [R188+0xd800] ;  /* 0x00d80000bc0c783b */ /* 0x000e620000004200 */
[----:B------:R-:W-:Y:S02]  /*5a30*/  LOP3.LUT R9, R9, 0xff, RZ, 0xc0, !PT ;  /* 0x000000ff09097812 */ /* 0x000fe400078ec0ff */
[C---:B------:R-:W-:Y:S01]  /*5a40*/  HMMA.16816.F32.BF16 R128, R20.reuse, R136, R128 ;  /* 0x000000881480723c */ /* 0x040fe20000041880 */
[----:B------:R-:W-:Y:S02]  /*5a50*/  SHF.R.U32.HI R24, RZ, 0x10, R214 ;  /* 0x00000010ff187819 */ /* 0x000fe400000116d6 */
[----:B------:R-:W-:Y:S02]  /*5a60*/  PRMT R8, R9, 0x5410, R8 ;  /* 0x0000541009087816 */ /* 0x000fe40000000008 */
[----:B------:R-:W-:Y:S01]  /*5a70*/  LOP3.LUT R9, R214, 0xffff, RZ, 0xc0, !PT ;  /* 0x0000ffffd6097812 */ /* 0x000fe200078ec0ff */
[----:B------:R-:W-:Y:S01]  /*5a80*/  HMMA.16816.F32.BF16 R124, R20, R138, R124 ;  /* 0x0000008a147c723c */ /* 0x000fe2000004187c */
[----:B------:R-:W-:Y:S01]  /*5a90*/  LOP3.LUT R24, R24, 0xff, RZ, 0xc0, !PT ;  /* 0x000000ff18187812 */ /* 0x000fe200078ec0ff */
[----:B------:R-:W-:Y:S01]  /*5aa0*/  LDSM.16.MT88.4 R136, [R189+0xd800] ;  /* 0x00d80000bd88783b */ /* 0x000fe20000004200 */
[----:B------:R-:W-:-:S03]  /*5ab0*/  SHF.R.U32.HI R9, RZ, 0x8, R9 ;  /* 0x00000008ff097819 */ /* 0x000fc60000011609 */
[C---:B---3--:R-:W-:Y:S06]  /*5ac0*/  HMMA.16816.F32.BF16 R84, R20.reuse, R4, R84 ;  /* 0x000000041454723c */ /* 0x048fec0000041854 */
[C---:B------:R-:W-:Y:S01]  /*5ad0*/  HMMA.16816.F32.BF16 R88, R20.reuse, R6, R88 ;  /* 0x000000061458723c */ /* 0x040fe20000041858 */
[----:B------:R-:W-:Y:S02]  /*5ae0*/  LOP3.LUT R4, R214, 0xff, RZ, 0xc0, !PT ;  /* 0x000000ffd6047812 */ /* 0x000fe400078ec0ff */
[----:B------:R-:W-:Y:S02]  /*5af0*/  SHF.R.U32.HI R5, RZ, 0x18, R214 ;  /* 0x00000018ff057819 */ /* 0x000fe400000116d6 */
[----:B------:R-:W-:Y:S01]  /*5b00*/  PRMT R4, R4, 0x5410, R9 ;  /* 0x0000541004047816 */ /* 0x000fe20000000009 */
[----:B------:R-:W-:Y:S01]  /*5b10*/  HMMA.16816.F32.BF16 R92, R20, R144, R92 ;  /* 0x00000090145c723c */ /* 0x000fe2000004185c */
[----:B------:R-:W-:-:S02]  /*5b20*/  PRMT R24, R24, 0x5410, R5 ;  /* 0x0000541018187816 */ /* 0x000fc40000000005 */
[--C-:B------:R-:W-:Y:S02]  /*5b30*/  HSET2.LE.AND R6, R10, R169.reuse, PT ;  /* 0x000000a90a067233 */ /* 0x100fe40003803000 */
[--C-:B------:R-:W-:Y:S01]  /*5b40*/  HSET2.LE.AND R7, R8, R169.reuse, PT ;  /* 0x000000a908077233 */ /* 0x100fe20003803000 */
[C---:B------:R-:W-:Y:S01]  /*5b50*/  HMMA.16816.F32.BF16 R112, R20.reuse, R32, R112 ;  /* 0x000000201470723c */ /* 0x040fe20000041870 */
[----:B------:R-:W3:Y:S01]  /*5b60*/  LDSM.16.MT88.4 R8, [R188+0xf800] ;  /* 0x00f80000bc08783b */ /* 0x000ee20000004200 */
[--C-:B------:R-:W-:Y:S02]  /*5b70*/  HSET2.LE.AND R4, R4, R169.reuse, PT ;  /* 0x000000a904047233 */ /* 0x100fe40003803000 */
[----:B------:R-:W-:Y:S02]  /*5b80*/  HSET2.LE.AND R5, R24, R169, PT ;  /* 0x000000a918057233 */ /* 0x000fe40003803000 */
[----:B------:R-:W-:Y:S01]  /*5b90*/  F2FP.BF16.F32.PACK_AB R169, R149, R148 ;  /* 0x0000009495a9723e */ /* 0x000fe200000010ff */
[----:B------:R-:W-:Y:S01]  /*5ba0*/  HMMA.16816.F32.BF16 R108, R20, R34, R108 ;  /* 0x00000022146c723c */ /* 0x000fe2000004186c */
[----:B------:R-:W-:Y:S01]  /*5bb0*/  F2FP.BF16.F32.PACK_AB R145, R217, R150 ;  /* 0x00000096d991723e */ /* 0x000fe200000010ff */
[----:B------:R-:W-:Y:S01]  /*5bc0*/  LDSM.16.MT88.4 R32, [R192+0xf800] ;  /* 0x00f80000c020783b */ /* 0x000fe20000004200 */
[----:B------:R-:W-:-:S02]  /*5bd0*/  F2FP.BF16.F32.PACK_AB R144, R215, R174 ;  /* 0x000000aed790723e */ /* 0x000fc400000010ff */
[----:B------:R-:W-:Y:S01]  /*5be0*/  LOP3.LUT R4, R4, R169, RZ, 0xc0, !PT ;  /* 0x000000a904047212 */ /* 0x000fe200078ec0ff */
[C---:B------:R-:W-:Y:S01]  /*5bf0*/  HMMA.16816.F32.BF16 R36, R20.reuse, R28, R36 ;  /* 0x0000001c1424723c */ /* 0x040fe20000041824 */
[----:B------:R-:W-:Y:S01]  /*5c00*/  LOP3.LUT R5, R5, R176, RZ, 0xc0, !PT ;  /* 0x000000b005057212 */ /* 0x000fe200078ec0ff */
[----:B------:R-:W-:Y:S01]  /*5c10*/  VIADD R176, R195, 0x5800 ;  /* 0x00005800c3b07836 */ /* 0x000fe20000000000 */
[----:B------:R-:W-:Y:S02]  /*5c20*/  LOP3.LUT R6, R6, R145, RZ, 0xc0, !PT ;  /* 0x0000009106067212 */ /* 0x000fe400078ec0ff */
[----:B------:R-:W-:Y:S01]  /*5c30*/  LOP3.LUT R7, R7, R144, RZ, 0xc0, !PT ;  /* 0x0000009007077212 */ /* 0x000fe200078ec0ff */
        /* <DEDUP_REMOVED lines=8> */
[C---:B---3--:R-:W-:Y:S06]  /*5cc0*/  HMMA.16816.F32.BF16 R60, R4.reuse, R8, R60 ;  /* 0x00000008043c723c */ /* 0x048fec000004183c */
        /* <DEDUP_REMOVED lines=8> */
[----:B------:R-:W-:-:S04]  /*5d50*/  FADD.FTZ R16, R152, R155 ;  /* 0x0000009b98107221 */ /* 0x000fc80000010000 */
[----:B------:R-:W-:Y:S01]  /*5d60*/  FADD.FTZ R16, R135, R16 ;  /* 0x0000001087107221 */ /* 0x000fe20000010000 */
[----:B-1----:R-:W-:Y:S03]  /*5d70*/  HMMA.16816.F32.BF16 R84, R4, R12, R84 ;  /* 0x0000000c0454723c */ /* 0x002fe60000041854 */
[----:B------:R-:W-:-:S03]  /*5d80*/  FADD.FTZ R165, R165, R16 ;  /* 0x00000010a5a57221 */ /* 0x000fc60000010000 */
[----:B------:R-:W-:Y:S01]  /*5d90*/  HMMA.16816.F32.BF16 R116, R4, R142, R116 ;  /* 0x0000008e0474723c */ /* 0x000fe20000041874 */
        /* <DEDUP_REMOVED lines=14> */
[C---:B------:R-:W-:Y:S01]  /*5e80*/  HMMA.16816.F32.BF16 R108, R4.reuse, R138, R108 ;  /* 0x0000008a046c723c */ /* 0x040fe2000004186c */
[----:B------:R-:W-:Y:S02]  /*5e90*/  VIADD R178, R195, 0x4800 ;  /* 0x00004800c3b27836 */ /* 0x000fe40000000000 */
[----:B------:R-:W-:Y:S01]  /*5ea0*/  FADD.FTZ R174, R174, R9 ;  /* 0x00000009aeae7221 */ /* 0x000fe20000010000 */
[----:B------:R-:W-:Y:S02]  /*5eb0*/  FADD.FTZ R217, R217, R150 ;  /* 0x00000096d9d97221 */ /* 0x000fe40000010000 */
[----:B------:R-:W-:Y:S01]  /*5ec0*/  HMMA.16816.F32.BF16 R36, R4, R32, R36 ;  /* 0x000000200424723c */ /* 0x000fe20000041824 */
[----:B------:R-:W-:-:S05]  /*5ed0*/  FADD.FTZ R215, R215, R174 ;  /* 0x000000aed7d77221 */ /* 0x000fca0000010000 */
        /* <DEDUP_REMOVED lines=17> */
[----:B------:R-:W-:Y:S01]  /*5ff0*/  UIMAD UR10, UR10, UR6, URZ ;  /* 0x000000060a0a72a4 */ /* 0x000fe2000f8e023f */
[----:B------:R-:W-:Y:S01]  /*6000*/  IMAD R135, R135, 0x40, R210 ;  /* 0x0000004087877824 */ /* 0x000fe200078e02d2 */
[----:B------:R-:W-:Y:S02]  /*6010*/  USHF.L.U32 UR4, UR6, 0x5, URZ ;  /* 0x0000000506047899 */ /* 0x000fe4000800063f */
[----:B------:R-:W-:Y:S01]  /*6020*/  UIMAD UR10, UR32, UR7, UR10 ;  /* 0x00000007200a72a4 */ /* 0x000fe2000f8e020a */
[----:B------:R-:W-:Y:S01]  /*6030*/  IMAD.U32 R8, RZ, RZ, UR36 ;  /* 0x00000024ff087e24 */ /* 0x000fe2000f8e00ff */
[----:B------:R-:W-:Y:S01]  /*6040*/  BAR.SYNC.DEFER_BLOCKING 0x0 ;  /* 0x0000000000007b1d */ /* 0x000fe20000010000 */
[----:B------:R-:W-:Y:S01]  /*6050*/  IMAD.U32 R9, RZ, RZ, UR37 ;  /* 0x00000025ff097e24 */ /* 0x000fe2000f8e00ff */
[----:B------:R-:W-:Y:S01]  /*6060*/  UIADD3 UR10, UR37, UR10, URZ ;  /* 0x0000000a250a7290 */ /* 0x000fe2000fffe03f */
[----:B------:R-:W-:Y:S01]  /*6070*/  ISETP.GE.AND P2, PT, R135, R206, PT ;  /* 0x000000ce8700720c */ /* 0x000fe20003f46270 */
[----:B------:R-:W-:Y:S01]  /*6080*/  UISETP.GT.AND UP0, UPT, UR32, UR22, UPT ;  /* 0x000000162000728c */ /* 0x000fe2000bf04270 */
[----:B------:R-:W-:-:S02]  /*6090*/  LEA R4, P0, R8, R224, 0x6 ;  /* 0x000000e008047211 */ /* 0x000fc400078030ff */
[C---:B------:R-:W-:Y:S01]  /*60a0*/  ISETP.GE.AND P5, PT, R135.reuse, R204, PT ;  /* 0x000000cc8700720c */ /* 0x040fe20003fa6270 */
[----:B------:R-:W-:Y:S01]  /*60b0*/  IMAD.U32 R5, RZ, RZ, UR10 ;  /* 0x0000000aff057e24 */ /* 0x000fe2000f8e00ff */
[----:B------:R-:W-:Y:S01]  /*60c0*/  ULDC.64 UR10, c[0x0][0x220] ;  /* 0x00008800000a7ab9 */ /* 0x000fe20000000a00 */
[----:B------:R-:W-:Y:S02]  /*60d0*/  ISETP.LT.OR P2, PT, R135, R207, P2 ;  /* 0x000000cf8700720c */ /* 0x000fe40001741670 */
[----:B------:R-:W-:Y:S01]  /*60e0*/  LEA R6, P1, R4, UR10, 0x1 ;  /* 0x0000000a04067c11 */ /* 0x000fe2000f8208ff */
[----:B------:R-:W-:Y:S01]  /*60f0*/  USHF.L.U64.HI UR10, UR6, 0x5, UR7 ;  /* 0x00000005060a7899 */ /* 0x000fe20008010207 */
[----:B------:R-:W-:Y:S02]  /*6100*/  LEA.HI.X R5, R8, R203, R5, 0x6, P0 ;  /* 0x000000cb08057211 */ /* 0x000fe400000f3405 */
[----:B------:R-:W-:Y:S02]  /*6110*/  IADD3 R8, P0, R6, UR4, RZ ;  /* 0x0000000406087c10 */ /* 0x000fe4000ff1e0ff */
[----:B------:R-:W-:-:S02]  /*6120*/  LEA.HI.X R7, R4, UR11, R5, 0x1, P1 ;  /* 0x0000000b04077c11 */ /* 0x000fc400088f0c05 */
[----:B------:R-:W-:Y:S02]  /*6130*/  IADD3 R4, P1, R8, UR4, RZ ;  /* 0x0000000408047c10 */ /* 0x000fe4000ff3e0ff */
[----:B------:R-:W-:Y:S02]  /*6140*/  IADD3.X R9, R7, UR10, RZ, P0, !PT ;  /* 0x0000000a07097c10 */ /* 0x000fe400087fe4ff */
[----:B------:R-:W-:Y:S01]  /*6150*/  IADD3 R16, P0, R4, UR4, RZ ;  /* 0x0000000404107c10 */ /* 0x000fe2000ff1e0ff */
[----:B------:R-:W-:Y:S01]  /*6160*/  @!PT LDS RZ, [RZ] ;  /* 0x00000000fffff984 */ /* 0x000fe20000000800 */
[----:B------:R-:W-:Y:S01]  /*6170*/  @!PT LDS RZ, [RZ] ;  /* 0x00000000fffff984 */ /* 0x000fe20000000800 */
[----:B------:R-:W-:Y:S01]  /*6180*/  @!PT LDS RZ, [RZ] ;  /* 0x00000000fffff984 */ /* 0x000fe20000000800 */
[----:B------:R-:W-:Y:S01]  /*6190*/  LDGSTS.E.BYPASS.LTC128B.128 [R199+0xc000], desc[UR28][R6.64] ;  /* 0x0c00000006c77fae */ /* 0x000fe2000b901d5c */
[----:B------:R-:W-:Y:S02]  /*61a0*/  IADD3.X R5, R9, UR10, RZ, P1, !PT ;  /* 0x0000000a09057c10 */ /* 0x000fe40008ffe4ff */
[----:B------:R-:W-:Y:S01]  /*61b0*/  ISETP.LT.OR P5, PT, R135, R205, P5 ;  /* 0x000000cd8700720c */ /* 0x000fe20002fa1670 */
[----:B------:R-:W-:Y:S01]  /*61c0*/  LDGSTS.E.BYPASS.LTC128B.128 [R199+0xe000], desc[UR28][R6.64+0x80] ;  /* 0x0e00008006c77fae */ /* 0x000fe2000b901d5c */
[----:B------:R-:W-:-:S03]  /*61d0*/  IADD3.X R17, R5, UR10, RZ, P0, !PT ;  /* 0x0000000a05117c10 */ /* 0x000fc600087fe4ff */
[----:B------:R-:W-:Y:S04]  /*61e0*/  LDGSTS.E.BYPASS.LTC128B.128 [R199+0x10000], desc[UR28][R6.64+0x100] ;  /* 0x1000010006c77fae */ /* 0x000fe8000b901d5c */
[----:B------:R-:W-:Y:S04]  /*61f0*/  LDGSTS.E.BYPASS.LTC128B.128 [R199+0xc800], desc[UR28][R8.64] ;  /* 0x0c80000008c77fae */ /* 0x000fe8000b901d5c */
[----:B------:R-:W-:Y:S04]  /*6200*/  LDGSTS.E.BYPASS.LTC128B.128 [R199+0xe800], desc[UR28][R8.64+0x80] ;  /* 0x0e80008008c77fae */ /* 0x000fe8000b901d5c */
[----:B------:R1:W-:Y:S04]  /*6210*/  LDGSTS.E.BYPASS.LTC128B.128 [R199+0x10800], desc[UR28][R8.64+0x100] ;  /* 0x1080010008c77fae */ /* 0x0003e8000b901d5c */
[----:B------:R-:W-:Y:S04]  /*6220*/  LDGSTS.E.BYPASS.LTC128B.128 [R199+0xd000], desc[UR28][R4.64] ;  /* 0x0d00000004c77fae */ /* 0x000fe8000b901d5c */
[----:B------:R-:W-:Y:S04]  /*6230*/  LDGSTS.E.BYPASS.LTC128B.128 [R199+0xf000], desc[UR28][R4.64+0x80] ;  /* 0x0f00008004c77fae */ /* 0x000fe8000b901d5c */
[----:B------:R2:W-:Y:S04]  /*6240*/  LDGSTS.E.BYPASS.LTC128B.128 [R199+0x11000], desc[UR28][R4.64+0x100] ;  /* 0x1100010004c77fae */ /* 0x0005e8000b901d5c */
[----:B------:R-:W-:Y:S04]  /*6250*/  LDGSTS.E.BYPASS.LTC128B.128 [R199+0xd800], desc[UR28][R16.64] ;  /* 0x0d80000010c77fae */ /* 0x000fe8000b901d5c */
[----:B------:R-:W-:Y:S04]  /*6260*/  LDGSTS.E.BYPASS.LTC128B.128 [R199+0xf800], desc[UR28][R16.64+0x80] ;  /* 0x0f80008010c77fae */ /* 0x000fe8000b901d5c */
[----:B------:R3:W-:Y:S04]  /*6270*/  LDGSTS.E.BYPASS.LTC128B.128 [R199+0x11800], desc[UR28][R16.64+0x100] ;  /* 0x1180010010c77fae */ /* 0x0007e8000b901d5c */
[----:B------:R-:W-:Y:S04]  /*6280*/  LDSM.16.M88.4 R148, [R198] ;  /* 0x00000000c694783b */ /* 0x000fe80000000200 */
[----:B------:R-:W4:Y:S04]  /*6290*/  LDSM.16.M88.4 R20, [R197+0x6000] ;  /* 0x00600000c514783b */ /* 0x000f280000000200 */
[----:B------:R-:W3:Y:S04]  /*62a0*/  LDSM.16.M88.4 R12, [R197+0x6800] ;  /* 0x00680000c50c783b */ /* 0x000ee80000000200 */
[----:B------:R-:W5:Y:S04]  /*62b0*/  LDSM.16.M88.4 R156, [R197+0x7000] ;  /* 0x00700000c59c783b */ /* 0x000f680000000200 */
[----:B-1----:R-:W1:Y:S04]  /*62c0*/  LDSM.16.M88.4 R8, [R197+0x7800] ;  /* 0x00780000c508783b */ /* 0x002e680000000200 */
[----:B------:R-:W-:Y:S04]  /*62d0*/  LDSM.16.M88.4 R28, [R196] ;  /* 0x00000000c41c783b */ /* 0x000fe80000000200 */
[----:B------:R-:W1:Y:S04]  /*62e0*/  LDSM.16.M88.4 R164, [R195] ;  /* 0x00000000c3a4783b */ /* 0x000e680000000200 */
[----:B--2---:R-:W2:Y:S04]  /*62f0*/  LDSM.16.M88.4 R4, [R187] ;  /* 0x00000000bb04783b */ /* 0x004ea80000000200 */
[----:B------:R-:W2:Y:S04]  /*6300*/  LDSM.16.M88.4 R136, [R186] ;  /* 0x00000000ba88783b */ /* 0x000ea80000000200 */
[----:B------:R-:W2:Y:S04]  /*6310*/  LDSM.16.M88.4 R144, [R185] ;  /* 0x00000000b990783b */ /* 0x000ea80000000200 */
[----:B------:R-:W-:Y:S01]  /*6320*/  LDSM.16.M88.4 R168, [R194] ;  /* 0x00000000c2a8783b */ /* 0x000fe20000000200 */
[C---:B----4-:R-:W-:Y:S03]  /*6330*/  HMMA.16816.F32.BF16 R24, R148.reuse, R20, RZ ;  /* 0x000000149418723c */ /* 0x050fe600000418ff */
[----:B------:R-:W4:Y:S04]  /*6340*/  LDSM.16.M88.4 R140, [R191+0x6000] ;  /* 0x00600000bf8c783b */ /* 0x000f280000000200 */
[----:B------:R-:W4:Y:S01]  /*6350*/  LDSM.16.M88.4 R32, [R191+0x6800] ;  /* 0x00680000bf20783b */ /* 0x000f220000000200 */
[C---:B------:R-:W-:Y:S03]  /*6360*/  HMMA.16816.F32.BF16 R20, R148.reuse, R22, RZ ;  /* 0x000000169414723c */ /* 0x040fe600000418ff */
[----:B------:R-:W-:Y:S03]  /*6370*/  LDSM.16.M88.4 R172, [R191+0x7800] ;  /* 0x00780000bfac783b */ /* 0x000fe60000000200 */
[C---:B---3--:R-:W-:Y:S01]  /*6380*/  HMMA.16816.F32.BF16 R16, R148.reuse, R12, RZ ;  /* 0x0000000c9410723c */ /* 0x048fe200000418ff */
[----:B------:R-:W-:Y:S04]  /*6390*/  LDSM.16.M88.4 R220, [R197+0x9000] ;  /* 0x00900000c5dc783b */ /* 0x000fe80000000200 */
[----:B------:R-:W0:Y:S01]  /*63a0*/  LDGDEPBAR ;  /* 0x00000000000079af */ /* 0x000e220000000000 */
[C---:B------:R-:W-:Y:S06]  /*63b0*/  HMMA.16816.F32.BF16 R12, R148.reuse, R14, RZ ;  /* 0x0000000e940c723c */ /* 0x040fec00000418ff */
[C---:B-----5:R-:W-:Y:S06]  /*63c0*/  HMMA.16816.F32.BF16 R160, R148.reuse, R156, RZ ;  /* 0x0000009c94a0723c */ /* 0x060fec00000418ff */
[C---:B------:R-:W-:Y:S06]  /*63d0*/  HMMA.16816.F32.BF16 R156, R148.reuse, R158, RZ ;  /* 0x0000009e949c723c */ /* 0x040fec00000418ff */
[C---:B-1----:R-:W-:Y:S06]  /*63e0*/  HMMA.16816.F32.BF16 R152, R148.reuse, R8, RZ ;  /* 0x000000089498723c */ /* 0x042fec00000418ff */
        /* <DEDUP_REMOVED lines=10> */
[----:B------:R-:W3:Y:S05]  /*6490*/  LDSM.16.M88.4 R136, [R184+0x800] ;  /* 0x00080000b888783b */ /* 0x000eea0000000200 */
[C---:B------:R-:W-:Y:S06]  /*64a0*/  HMMA.16816.F32.BF16 R152, R28.reuse, R144, R152 ;  /* 0x000000901c98723c */ /* 0x040fec0000041898 */
[----:B------:R-:W-:Y:S01]  /*64b0*/  HMMA.16816.F32.BF16 R148, R28, R146, R148 ;  /* 0x000000921c94723c */ /* 0x000fe20000041894 */
[----:B------:R-:W5:Y:S04]  /*64c0*/  LDSM.16.M88.4 R28, [R184+0x1000] ;  /* 0x00100000b81c783b */ /* 0x000f680000000200 */
[----:B------:R-:W-:Y:S01]  /*64d0*/  LDSM.16.M88.4 R144, [R198+0x2000] ;  /* 0x00200000c690783b */ /* 0x000fe20000000200 */
[C---:B----4-:R-:W-:Y:S06]  /*64e0*/  HMMA.16816.F32.BF16 R24, R168.reuse, R140, R24 ;  /* 0x0000008ca818723c */ /* 0x050fec0000041818 */
[C---:B------:R-:W-:Y:S01]  /*64f0*/  HMMA.16816.F32.BF16 R20, R168.reuse, R142, R20 ;  /* 0x0000008ea814723c */ /* 0x040fe20000041814 */
[----:B------:R-:W4:Y:S05]  /*6500*/  LDSM.16.M88.4 R140, [R184+0x1800] ;  /* 0x00180000b88c783b */ /* 0x000f2a0000000200 */
[C---:B------:R-:W-:Y:S06]  /*6510*/  HMMA.16816.F32.BF16 R16, R168.reuse, R32, R16 ;  /* 0x00000020a810723c */ /* 0x040fec0000041810 */
[C---:B------:R-:W-:Y:S01]  /*6520*/  HMMA.16816.F32.BF16 R12, R168.reuse, R34, R12 ;  /* 0x00000022a80c723c */ /* 0x040fe2000004180c */
[----:B------:R-:W4:Y:S05]  /*6530*/  LDSM.16.M88.4 R32, [R197+0x8000] ;  /* 0x00800000c520783b */ /* 0x000f2a0000000200 */
[C---:B-1----:R-:W-:Y:S06]  /*6540*/  HMMA.16816.F32.BF16 R160, R168.reuse, R8, R160 ;  /* 0x00000008a8a0723c */ /* 0x042fec00000418a0 */
[C---:B------:R-:W-:Y:S01]  /*6550*/  HMMA.16816.F32.BF16 R156, R168.reuse, R10, R156 ;  /* 0x0000000aa89c723c */ /* 0x040fe2000004189c */
[----:B------:R-:W1:Y:S05]  /*6560*/  LDSM.16.M88.4 R8, [R197+0x8800] ;  /* 0x00880000c508783b */ /* 0x000e6a0000000200 */
[C---:B------:R-:W-:Y:S06]  /*6570*/  HMMA.16816.F32.BF16 R152, R168.reuse, R172, R152 ;  /* 0x000000aca898723c */ /* 0x040fec0000041898 */
[----:B------:R-:W-:Y:S01]  /*6580*/  HMMA.16816.F32.BF16 R148, R168, R174, R148 ;  /* 0x000000aea894723c */ /* 0x000fe20000041894 */
[----:B------:R-:W-:Y:S04]  /*6590*/  LDSM.16.M88.4 R172, [R197+0x9800] ;  /* 0x00980000c5ac783b */ /* 0x000fe80000000200 */
[----:B------:R-:W-:Y:S01]  /*65a0*/  LDSM.16.M88.4 R168, [R180] ;  /* 0x00000000b4a8783b */ /* 0x000fe20000000200 */
[C---:B--2---:R-:W-:Y:S06]  /*65b0*/  HMMA.16816.F32.BF16 R24, R4.reuse, R164, R24 ;  /* 0x000000a40418723c */ /* 0x044fec0000041818 */
[C---:B------:R-:W-:Y:S01]  /*65c0*/  HMMA.16816.F32.BF16 R20, R4.reuse, R166, R20 ;  /* 0x000000a60414723c */ /* 0x040fe20000041814 */
[----:B------:R-:W-:Y:S05]  /*65d0*/  LDSM.16.M88.4 R164, [R196+0x2000] ;  /* 0x00200000c4a4783b */ /* 0x000fea0000000200 */
[C---:B---3--:R-:W-:Y:S06]  /*65e0*/  HMMA.16816.F32.BF16 R16, R4.reuse, R136, R16 ;  /* 0x000000880410723c */ /* 0x048fec0000041810 */
[C---:B------:R-:W-:Y:S01]  /*65f0*/  HMMA.16816.F32.BF16 R12, R4.reuse, R138, R12 ;  /* 0x0000008a040c723c */ /* 0x040fe2000004180c */
[----:B------:R-:W2:Y:S05]  /*6600*/  LDSM.16.M88.4 R136, [R183] ;  /* 0x00000000b788783b */ /* 0x000eaa0000000200 */
[C---:B-----5:R-:W-:Y:S06]  /*6610*/  HMMA.16816.F32.BF16 R160, R4.reuse, R28, R160 ;  /* 0x0000001c04a0723c */ /* 0x060fec00000418a0 */
        /* <DEDUP_REMOVED lines=13> */
[----:B------:R-:W-:Y:S01]  /*66f0*/  HMMA.16816.F32.BF16 R156, R144, R222, R156 ;  /* 0x000000de909c723c */ /* 0x000fe2000004189c */
[----:B------:R-:W-:Y:S05]  /*6700*/  LDSM.16.M88.4 R220, [R178] ;  /* 0x00000000b2dc783b */ /* 0x000fea0000000200 */
[C---:B--2---:R-:W-:Y:S06]  /*6710*/  HMMA.16816.F32.BF16 R24, R164.reuse, R136, R24 ;  /* 0x00000088a418723c */ /* 0x044fec0000041818 */
[----:B------:R-:W-:Y:S01]  /*6720*/  HMMA.16816.F32.BF16 R20, R164, R138, R20 ;  /* 0x0000008aa414723c */ /* 0x000fe20000041814 */
[----:B------:R-:W-:Y:S05]  /*6730*/  LDSM.16.M88.4 R136, [R191+0x9800] ;  /* 0x00980000bf88783b */ /* 0x000fea0000000200 */
[C---:B------:R-:W-:Y:S06]  /*6740*/  HMMA.16816.F32.BF16 R152, R144.reuse, R172, R152 ;  /* 0x000000ac9098723c */ /* 0x040fec0000041898 */
[----:B------:R-:W-:Y:S01]  /*6750*/  HMMA.16816.F32.BF16 R148, R144, R174, R148 ;  /* 0x000000ae9094723c */ /* 0x000fe20000041894 */
[----:B------:R-:W-:Y:S04]  /*6760*/  LDSM.16.M88.4 R144, [R193+0x2000] ;  /* 0x00200000c190783b */ /* 0x000fe80000000200 */
[----:B------:R-:W-:Y:S01]  /*6770*/  LDSM.16.M88.4 R172, [R191+0x9000] ;  /* 0x00900000bfac783b */ /* 0x000fe20000000200 */
[C---:B---3--:R-:W-:Y:S06]  /*6780*/  HMMA.16816.F32.BF16 R16, R164.reuse, R28, R16 ;  /* 0x0000001ca410723c */ /* 0x048fec0000041810 */
[C---:B------:R-:W-:Y:S01]  /*6790*/  HMMA.16816.F32.BF16 R12, R164.reuse, R30, R12 ;  /* 0x0000001ea40c723c */ /* 0x040fe2000004180c */
[----:B------:R-:W2:Y:S05]  /*67a0*/  LDSM.16.M88.4 R28, [R184+0x2000] ;  /* 0x00200000b81c783b */ /* 0x000eaa0000000200 */
[C---:B----4-:R-:W-:Y:S06]  /*67b0*/  HMMA.16816.F32.BF16 R160, R164.reuse, R4, R160 ;  /* 0x00000004a4a0723c */ /* 0x050fec00000418a0 */
[----:B------:R-:W-:Y:S01]  /*67c0*/  HMMA.16816.F32.BF16 R156, R164, R6, R156 ;  /* 0x00000006a49c723c */ /* 0x000fe2000004189c */
[----:B------:R-:W3:Y:S05]  /*67d0*/  LDSM.16.M88.4 R4, [R184+0x2800] ;  /* 0x00280000b804783b */ /* 0x000eea0000000200 */
[C---:B-----5:R-:W-:Y:S06]  /*67e0*/  HMMA.16816.F32.BF16 R24, R32.reuse, R140, R24 ;  /* 0x0000008c2018723c */ /* 0x060fec0000041818 */
[----:B------:R-:W-:Y:S01]  /*67f0*/  HMMA.16816.F32.BF16 R20, R32, R142, R20 ;  /* 0x0000008e2014723c */ /* 0x000fe20000041814 */
[----:B------:R-:W-:Y:S05]  /*6800*/  LDSM.16.M88.4 R140, [R197+0xa000] ;  /* 0x00a00000c58c783b */ /* 0x000fea0000000200 */
[C---:B------:R-:W-:Y:S06]  /*6810*/  HMMA.16816.F32.BF16 R152, R164.reuse, R168, R152 ;  /* 0x000000a8a498723c */ /* 0x040fec0000041898 */
[----:B------:R-:W-:Y:S01]  /*6820*/  HMMA.16816.F32.BF16 R148, R164, R170, R148 ;  /* 0x000000aaa494723c */ /* 0x000fe20000041894 */
[----:B------:R-:W-:Y:S04]  /*6830*/  LDSM.16.M88.4 R168, [R184+0x3000] ;  /* 0x00300000b8a8783b */ /* 0x000fe80000000200 */
[----:B------:R-:W-:Y:S01]  /*6840*/  LDSM.16.M88.4 R164, [R184+0x3800] ;  /* 0x00380000b8a4783b */ /* 0x000fe20000000200 */
[C---:B-1----:R-:W-:Y:S06]  /*6850*/  HMMA.16816.F32.BF16 R16, R32.reuse, R8, R16 ;  /* 0x000000082010723c */ /* 0x042fec0000041810 */
[----:B------:R-:W-:Y:S01]  /*6860*/  HMMA.16816.F32.BF16 R12, R32, R10, R12 ;  /* 0x0000000a200c723c */ /* 0x000fe2000004180c */
[----:B------:R-:W1:Y:S05]  /*6870*/  LDSM.16.M88.4 R8, [R198+0x4000] ;  /* 0x00400000c608783b */ /* 0x000e6a0000000200 */
[C---:B--2---:R-:W-:Y:S06]  /*6880*/  HMMA.16816.F32.BF16 R24, R144.reuse, R28, R24 ;  /* 0x0000001c9018723c */ /* 0x044fec0000041818 */
[----:B------:R-:W-:Y:S01]  /*6890*/  HMMA.16816.F32.BF16 R20, R144, R30, R20 ;  /* 0x0000001e9014723c */ /* 0x000fe20000041814 */
        /* <DEDUP_REMOVED lines=8> */
[C---:B---3--:R-:W-:Y:S06]  /*6920*/  HMMA.16816.F32.BF16 R16, R144.reuse, R4, R16 ;  /* 0x000000049010723c */ /* 0x048fec0000041810 */
[----:B------:R-:W-:Y:S01]  /*6930*/  HMMA.16816.F32.BF16 R12, R144, R6, R12 ;  /* 0x00000006900c723c */ /* 0x000fe2000004180c */
[----:B------:R-:W2:Y:S05]  /*6940*/  LDSM.16.M88.4 R4, [R179] ;  /* 0x00000000b304783b */ /* 0x000eaa0000000200 */
[C---:B-1----:R-:W-:Y:S06]  /*6950*/  HMMA.16816.F32.BF16 R24, R8.reuse, R140, R24 ;  /* 0x0000008c0818723c */ /* 0x042fec0000041818 */
[----:B------:R-:W-:Y:S01]  /*6960*/  HMMA.16816.F32.BF16 R20, R8, R142, R20 ;  /* 0x0000008e0814723c */ /* 0x000fe20000041814 */
[----:B------:R-:W-:Y:S05]  /*6970*/  LDSM.16.M88.4 R140, [R191+0xa000] ;  /* 0x00a00000bf8c783b */ /* 0x000fea0000000200 */
[C---:B------:R-:W-:Y:S06]  /*6980*/  HMMA.16816.F32.BF16 R160, R144.reuse, R168, R160 ;  /* 0x000000a890a0723c */ /* 0x040fec00000418a0 */
[C---:B------:R-:W-:Y:S01]  /*6990*/  HMMA.16816.F32.BF16 R156, R144.reuse, R170, R156 ;  /* 0x000000aa909c723c */ /* 0x040fe2000004189c */
[----:B------:R-:W-:Y:S05]  /*69a0*/  LDSM.16.M88.4 R168, [R177] ;  /* 0x00000000b1a8783b */ /* 0x000fea0000000200 */
[C---:B------:R-:W-:Y:S06]  /*69b0*/  HMMA.16816.F32.BF16 R152, R144.reuse, R164, R152 ;  /* 0x000000a49098723c */ /* 0x040fec0000041898 */
[----:B------:R-:W-:Y:S01]  /*69c0*/  HMMA.16816.F32.BF16 R148, R144, R166, R148 ;  /* 0x000000a69094723c */ /* 0x000fe20000041894 */
[----:B------:R-:W1:Y:S04]  /*69d0*/  LDSM.16.M88.4 R144, [R194+0x4000] ;  /* 0x00400000c290783b */ /* 0x000e680000000200 */
[----:B------:R-:W3:Y:S01]  /*69e0*/  LDSM.16.M88.4 R164, [R176] ;  /* 0x00000000b0a4783b */ /* 0x000ee20000000200 */
[C---:B--2---:R-:W-:Y:S06]  /*69f0*/  HMMA.16816.F32.BF16 R24, R172.reuse, R4, R24 ;  /* 0x00000004ac18723c */ /* 0x044fec0000041818 */
[----:B------:R-:W-:Y:S01]  /*6a00*/  HMMA.16816.F32.BF16 R20, R172, R6, R20 ;  /* 0x00000006ac14723c */ /* 0x000fe20000041814 */
        /* <DEDUP_REMOVED lines=9> */
[----:B------:R-:W2:Y:S04]  /*6aa0*/  LDSM.16.M88.4 R8, [R193+0x4000] ;  /* 0x00400000c108783b */ /* 0x000ea80000000200 */
[----:B------:R-:W4:Y:S01]  /*6ab0*/  LDSM.16.M88.4 R28, [R191+0xb800] ;  /* 0x00b80000bf1c783b */ /* 0x000f220000000200 */
[C---:B-1----:R-:W-:Y:S06]  /*6ac0*/  HMMA.16816.F32.BF16 R24, R144.reuse, R140, R24 ;  /* 0x0000008c9018723c */ /* 0x042fec0000041818 */
[----:B------:R-:W-:Y:S06]  /*6ad0*/  HMMA.16816.F32.BF16 R20, R144, R142, R20 ;  /* 0x0000008e9014723c */ /* 0x000fec0000041814 */
[C---:B------:R-:W-:Y:S06]  /*6ae0*/  HMMA.16816.F32.BF16 R12, R172.reuse, R222, R12 ;  /* 0x000000deac0c723c */ /* 0x040fec000004180c */
[C---:B------:R-:W-:Y:S06]  /*6af0*/  HMMA.16816.F32.BF16 R16, R172.reuse, R220, R16 ;  /* 0x000000dcac10723c */ /* 0x040fec0000041810 */
[C---:B---3--:R-:W-:Y:S06]  /*6b00*/  HMMA.16816.F32.BF16 R152, R172.reuse, R164, R152 ;  /* 0x000000a4ac98723c */ /* 0x048fec0000041898 */
[C---:B------:R-:W-:Y:S01]  /*6b10*/  HMMA.16816.F32.BF16 R148, R172.reuse, R166, R148 ;  /* 0x000000a6ac94723c */ /* 0x040fe20000041894 */
[----:B------:R-:W1:Y:S05]  /*6b20*/  LDSM.16.M88.4 R164, [R184+0x4800] ;  /* 0x00480000b8a4783b */ /* 0x000e6a0000000200 */
[C---:B------:R-:W-:Y:S06]  /*6b30*/  HMMA.16816.F32.BF16 R160, R172.reuse, R168, R160 ;  /* 0x000000a8aca0723c */ /* 0x040fec00000418a0 */
[----:B------:R-:W-:Y:S06]  /*6b40*/  HMMA.16816.F32.BF16 R156, R172, R170, R156 ;  /* 0x000000aaac9c723c */ /* 0x000fec000004189c */
[C---:B--2---:R-:W-:Y:S06]  /*6b50*/  HMMA.16816.F32.BF16 R24, R8.reuse, R4, R24 ;  /* 0x000000040818723c */ /* 0x044fec0000041818 */
[----:B------:R-:W-:Y:S01]  /*6b60*/  HMMA.16816.F32.BF16 R20, R8, R6, R20 ;  /* 0x000000060814723c */ /* 0x000fe20000041814 */
[----:B------:R-:W2:Y:S05]  /*6b70*/  LDSM.16.M88.4 R4, [R184+0x5000] ;  /* 0x00500000b804783b */ /* 0x000eaa0000000200 */
[C---:B------:R-:W-:Y:S06]  /*6b80*/  HMMA.16816.F32.BF16 R12, R144.reuse, R138, R12 ;  /* 0x0000008a900c723c */ /* 0x040fec000004180c */
[C---:B------:R-:W-:Y:S06]  /*6b90*/  HMMA.16816.F32.BF16 R16, R144.reuse, R136, R16 ;  /* 0x000000889010723c */ /* 0x040fec0000041810 */
[----:B----4-:R-:W-:Y:S01]  /*6ba0*/  HMMA.16816.F32.BF16 R152, R144, R28, R152 ;  /* 0x0000001c9098723c */ /* 0x010fe20000041898 */
[----:B------:R-:W-:-:S05]  /*6bb0*/  FSEL R171, R24, -INF , !P2 ;  /* 0xff80000018ab7808 */ /* 0x000fca0005000000 */
[----:B------:R-:W-:Y:S01]  /*6bc0*/  HMMA.16816.F32.BF16 R160, R144, R32, R160 ;  /* 0x0000002090a0723c */ /* 0x000fe200000418a0 */
[C---:B------:R-:W-:Y:S02]  /*6bd0*/  VIADD R29, R135.reuse, 0x1 ;  /* 0x00000001871d7836 */ /* 0x040fe40000000000 */
[----:B------:R-:W-:-:S03]  /*6be0*/  VIADD R28, R135, 0x8 ;  /* 0x00000008871c7836 */ /* 0x000fc60000000000 */
[C---:B------:R-:W-:Y:S01]  /*6bf0*/  ISETP.GE.AND P1, PT, R29.reuse, R206, PT ;  /* 0x000000ce1d00720c */ /* 0x040fe20003f26270 */
[----:B------:R-:W-:Y:S01]  /*6c00*/  HMMA.16816.F32.BF16 R156, R144, R34, R156 ;  /* 0x00000022909c723c */ /* 0x000fe2000004189c */
[C---:B------:R-:W-:Y:S02]  /*6c10*/  ISETP.GE.AND P4, PT, R29.reuse, R204, PT ;  /* 0x000000cc1d00720c */ /* 0x040fe40003f86270 */
[C---:B------:R-:W-:Y:S02]  /*6c20*/  ISETP.LT.OR P1, PT, R29.reuse, R207, P1 ;  /* 0x000000cf1d00720c */ /* 0x040fe40000f21670 */
[----:B------:R-:W-:Y:S01]  /*6c30*/  ISETP.LT.OR P4, PT, R29, R205, P4 ;  /* 0x000000cd1d00720c */ /* 0x000fe20002781670 */
[----:B-1----:R-:W-:Y:S01]  /*6c40*/  HMMA.16816.F32.BF16 R12, R8, R166, R12 ;  /* 0x000000a6080c723c */ /* 0x002fe2000004180c */
[----:B------:R-:W-:Y:S01]  /*6c50*/  FSEL R34, R26, -INF , !P5 ;  /* 0xff8000001a227808 */ /* 0x000fe20006800000 */
[----:B------:R-:W-:Y:S01]  /*6c60*/  VIADD R29, R135, 0x9 ;  /* 0x00000009871d7836 */ /* 0x000fe20000000000 */
[----:B------:R-:W-:-:S02]  /*6c70*/  FSEL R173, R25, -INF , !P1 ;  /* 0xff80000019ad7808 */ /* 0x000fc40004800000 */
[----:B------:R-:W-:Y:S01]  /*6c80*/  FSEL R174, R27, -INF , !P4 ;  /* 0xff8000001bae7808 */ /* 0x000fe20006000000 */
[----:B------:R-:W-:Y:S01]  /*6c90*/  HMMA.16816.F32.BF16 R16, R8, R164, R16 ;  /* 0x000000a40810723c */ /* 0x000fe20000041810 */
[----:B------:R-:W1:Y:S01]  /*6ca0*/  LDSM.16.M88.4 R24, [R184+0x5800] ;  /* 0x00580000b818783b */ /* 0x000e620000000200 */
[----:B------:R-:W-:Y:S01]  /*6cb0*/  ISETP.GE.AND P0, PT, R28, R206, PT ;  /* 0x000000ce1c00720c */ /* 0x000fe20003f06270 */
[----:B------:R-:W-:-:S04]  /*6cc0*/  DEPBAR.LE SB0, 0x0 ;  /* 0x000080000000791a */ /* 0x000fc80000000000 */
[C---:B------:R-:W-:Y:S01]  /*6cd0*/  ISETP.GE.AND P3, PT, R28.reuse, R204, PT ;  /* 0x000000cc1c00720c */ /* 0x040fe20003f66270 */
[C---:B--2---:R-:W-:Y:S01]  /*6ce0*/  HMMA.16816.F32.BF16 R160, R8.reuse, R4, R160 ;  /* 0x0000000408a0723c */ /* 0x044fe200000418a0 */
[C---:B------:R-:W-:Y:S02]  /*6cf0*/  ISETP.LT.OR P0, PT, R28.reuse, R207, P0 ;  /* 0x000000cf1c00720c */ /* 0x040fe40000701670 */
[----:B------:R-:W-:Y:S01]  /*6d00*/  ISETP.LT.OR P3, PT, R28, R205, P3 ;  /* 0x000000cd1c00720c */ /* 0x000fe20001f61670 */
        /* <DEDUP_REMOVED lines=8> */
[C---:B------:R-:W-:Y:S01]  /*6d90*/  ISETP.GE.AND P5, PT, R28.reuse, R206, PT ;  /* 0x000000ce1c00720c */ /* 0x040fe20003fa6270 */
[C---:B------:R-:W-:Y:S01]  /*6da0*/  VIADD R6, R135.reuse, 0x28 ;  /* 0x0000002887067836 */ /* 0x040fe20000000000 */
[----:B------:R-:W-:Y:S01]  /*6db0*/  ISETP.GE.AND P1, PT, R28, R204, PT ;  /* 0x000000cc1c00720c */ /* 0x000fe20003f26270 */
[----:B------:R-:W-:Y:S01]  /*6dc0*/  HMMA.16816.F32.BF16 R148, R144, R30, R148 ;  /* 0x0000001e9094723c */ /* 0x000fe20000041894 */
[----:B------:R-:W-:Y:S01]  /*6dd0*/  FSEL R175, R20, -INF , !P0 ;  /* 0xff80000014af7808 */ /* 0x000fe20004000000 */
[C---:B------:R-:W-:Y:S01]  /*6de0*/  VIADD R20, R135.reuse, 0x19 ;  /* 0x0000001987147836 */ /* 0x040fe20000000000 */
[C---:B------:R-:W-:Y:S01]  /*6df0*/  ISETP.LT.OR P5, PT, R28.reuse, R207, P5 ;  /* 0x000000cf1c00720c */ /* 0x040fe20002fa1670 */
[C---:B------:R-:W-:Y:S01]  /*6e00*/  VIADD R7, R135.reuse, 0x31 ;  /* 0x0000003187077836 */ /* 0x040fe20000000000 */
[----:B------:R-:W-:Y:S01]  /*6e10*/  BAR.SYNC.DEFER_BLOCKING 0x0 ;  /* 0x0000000000007b1d */ /* 0x000fe20000010000 */
[----:B------:R-:W-:Y:S01]  /*6e20*/  ISETP.LT.OR P1, PT, R28, R205, P1 ;  /* 0x000000cd1c00720c */ /* 0x000fe20000f21670 */
[----:B------:R-:W-:Y:S01]  /*6e30*/  VIADD R28, R135, 0x11 ;  /* 0x00000011871c7836 */ /* 0x000fe20000000000 */
[----:B------:R-:W-:-:S02]  /*6e40*/  FSEL R22, R22, -INF , !P3 ;  /* 0xff80000016167808 */ /* 0x000fc40005800000 */
[----:B------:R-:W-:Y:S02]  /*6e50*/  ISETP.GE.AND P3, PT, R29, R206, PT ;  /* 0x000000ce1d00720c */ /* 0x000fe40003f66270 */
[----:B------:R-:W-:Y:S02]  /*6e60*/  FSEL R21, R21, -INF , !P6 ;  /* 0xff80000015157808 */ /* 0x000fe40007000000 */
[----:B------:R-:W-:Y:S02]  /*6e70*/  FSEL R4, R23, -INF , !P2 ;  /* 0xff80000017047808 */ /* 0x000fe40005000000 */
[C---:B------:R-:W-:Y:S01]  /*6e80*/  ISETP.GE.AND P6, PT, R29.reuse, R204, PT ;  /* 0x000000cc1d00720c */ /* 0x040fe20003fc6270 */
[----:B-1----:R-:W-:Y:S01]  /*6e90*/  HMMA.16816.F32.BF16 R152, R8, R24, R152 ;  /* 0x000000180898723c */ /* 0x002fe20000041898 */
[----:B------:R-:W-:Y:S02]  /*6ea0*/  ISETP.GE.AND P2, PT, R20, R206, PT ;  /* 0x000000ce1400720c */ /* 0x000fe40003f46270 */
[----:B------:R-:W-:-:S02]  /*6eb0*/  ISETP.LT.OR P3, PT, R29, R207, P3 ;  /* 0x000000cf1d00720c */ /* 0x000fc40001f61670 */
[C---:B------:R-:W-:Y:S02]  /*6ec0*/  ISETP.GE.AND P4, PT, R28.reuse, R206, PT ;  /* 0x000000ce1c00720c */ /* 0x040fe40003f86270 */
[----:B------:R-:W-:Y:S01]  /*6ed0*/  ISETP.GE.AND P0, PT, R28, R204, PT ;  /* 0x000000cc1c00720c */ /* 0x000fe20003f06270 */
[----:B------:R-:W-:Y:S01]  /*6ee0*/  HMMA.16816.F32.BF16 R148, R8, R26, R148 ;  /* 0x0000001a0894723c */ /* 0x000fe20000041894 */
[----:B------:R-:W-:Y:S02]  /*6ef0*/  ISETP.LT.OR P6, PT, R29, R205, P6 ;  /* 0x000000cd1d00720c */ /* 0x000fe400037c1670 */
[-C--:B------:R-:W-:Y:S02]  /*6f00*/  ISETP.LT.OR P2, PT, R20, R207.reuse, P2 ;  /* 0x000000cf1400720c */ /* 0x080fe40001741670 */
[----:B------:R-:W-:Y:S02]  /*6f10*/  FSEL R35, R12, -INF , !P3 ;  /* 0xff8000000c237808 */ /* 0x000fe40005800000 */
[----:B------:R-:W-:-:S02]  /*6f20*/  ISETP.LT.OR P4, PT, R28, R207, P4 ;  /* 0x000000cf1c00720c */ /* 0x000fc40002781670 */
[----:B------:R-:W-:Y:S02]  /*6f30*/  ISETP.LT.OR P0, PT, R28, R205, P0 ;  /* 0x000000cd1c00720c */ /* 0x000fe40000701670 */
[----:B------:R-:W-:Y:S02]  /*6f40*/  FSEL R30, R14, -INF , !P6 ;  /* 0xff8000000e1e7808 */ /* 0x000fe40007000000 */
[----:B------:R-:W-:Y:S02]  /*6f50*/  FSEL R29, R13, -INF , !P2 ;  /* 0xff8000000d1d7808 */ /* 0x000fe40005000000 */
[----:B------:R-:W-:Y:S02]  /*6f60*/  FMNMX.FTZ R12, R132, R171, !PT ;  /* 0x000000ab840c7209 */ /* 0x000fe40007810000 */
[----:B------:R-:W-:Y:S02]  /*6f70*/  FSEL R33, R16, -INF , !P5 ;  /* 0xff80000010217808 */ /* 0x000fe40006800000 */
[----:B------:R-:W-:-:S02]  /*6f80*/  FSEL R28, R18, -INF , !P1 ;  /* 0xff800000121c7808 */ /* 0x000fc40004800000 */
[C---:B------:R-:W-:Y:S02]  /*6f90*/  ISETP.GE.AND P6, PT, R6.reuse, R206, PT ;  /* 0x000000ce0600720c */ /* 0x040fe40003fc6270 */
[-C--:B------:R-:W-:Y:S02]  /*6fa0*/  ISETP.GE.AND P2, PT, R6, R204.reuse, PT ;  /* 0x000000cc0600720c */ /* 0x080fe40003f46270 */
[----:B------:R-:W-:Y:S02]  /*6fb0*/  ISETP.GE.AND P5, PT, R20, R204, PT ;  /* 0x000000cc1400720c */ /* 0x000fe40003fa6270 */
[----:B------:R-:W-:Y:S02]  /*6fc0*/  ISETP.GE.AND P1, PT, R5, R206, PT ;  /* 0x000000ce0500720c */ /* 0x000fe40003f26270 */
[----:B------:R-:W-:Y:S02]  /*6fd0*/  FMNMX.FTZ R12, R173, R12, !PT ;  /* 0x0000000cad0c7209 */ /* 0x000fe40007810000 */
[----:B------:R-:W-:-:S02]  /*6fe0*/  ISETP.LT.OR P6, PT, R6, R207, P6 ;  /* 0x000000cf0600720c */ /* 0x000fc400037c1670 */
[-C--:B------:R-:W-:Y:S01]  /*6ff0*/  ISETP.LT.OR P2, PT, R6, R205.reuse, P2 ;  /* 0x000000cd0600720c */ /* 0x080fe20001741670 */
[----:B------:R-:W-:Y:S01]  /*7000*/  VIADD R6, R135, 0x29 ;  /* 0x0000002987067836 */ /* 0x000fe20000000000 */
[----:B------:R-:W-:Y:S02]  /*7010*/  ISETP.LT.OR P5, PT, R20, R205, P5 ;  /* 0x000000cd1400720c */ /* 0x000fe40002fa1670 */
[----:B------:R-:W-:Y:S02]  /*7020*/  ISETP.LT.OR P1, PT, R5, R207, P1 ;  /* 0x000000cf0500720c */ /* 0x000fe40000f21670 */
[----:B------:R-:W-:Y:S02]  /*7030*/  FMNMX.FTZ R12, R175, R12, !PT ;  /* 0x0000000caf0c7209 */ /* 0x000fe40007810000 */
[----:B------:R-:W-:Y:S02]  /*7040*/  FSEL R24, R15, -INF , !P5 ;  /* 0xff8000000f187808 */ /* 0x000fe40006800000 */
[----:B------:R-:W-:-:S02]  /*7050*/  FSEL R139, R160, -INF , !P1 ;  /* 0xff800000a08b7808 */ /* 0x000fc40004800000 */
[C---:B------:R-:W-:Y:S02]  /*7060*/  ISETP.GE.AND P5, PT, R6.reuse, R206, PT ;  /* 0x000000ce0600720c */ /* 0x040fe40003fa6270 */
[C---:B------:R-:W-:Y:S02]  /*7070*/  ISETP.GE.AND P1, PT, R6.reuse, R204, PT ;  /* 0x000000cc0600720c */ /* 0x040fe40003f26270 */
[----:B------:R-:W-:Y:S02]  /*7080*/  FMNMX.FTZ R12, R21, R12, !PT ;  /* 0x0000000c150c7209 */ /* 0x000fe40007810000 */
[----:B------:R-:W-:Y:S02]  /*7090*/  FSEL R31, R17, -INF , !P4 ;  /* 0xff800000111f7808 */ /* 0x000fe40006000000 */
[----:B------:R-:W-:Y:S02]  /*70a0*/  ISETP.GE.AND P4, PT, R5, R204, PT ;  /* 0x000000cc0500720c */ /* 0x000fe40003f86270 */
[----:B------:R-:W-:-:S02]  /*70b0*/  ISETP.LT.OR P5, PT, R6, R207, P5 ;  /* 0x000000cf0600720c */ /* 0x000fc40002fa1670 */
[-C--:B------:R-:W-:Y:S02]  /*70c0*/  ISETP.LT.OR P1, PT, R6, R205.reuse, P1 ;  /* 0x000000cd0600720c */ /* 0x080fe40000f21670 */
[----:B------:R-:W-:Y:S02]  /*70d0*/  FMNMX.FTZ R6, R33, R12, !PT ;  /* 0x0000000c21067209 */ /* 0x000fe40007810000 */
[----:B------:R-:W-:Y:S01]  /*70e0*/  ISETP.LT.OR P4, PT, R5, R205, P4 ;  /* 0x000000cd0500720c */ /* 0x000fe20002781670 */
[----:B------:R-:W-:Y:S01]  /*70f0*/  VIADD R5, R135, 0x21 ;  /* 0x0000002187057836 */ /* 0x000fe20000000000 */
[----:B------:R-:W-:Y:S02]  /*7100*/  FMNMX.FTZ R6, R31, R6, !PT ;  /* 0x000000061f067209 */ /* 0x000fe40007810000 */
[----:B------:R-:W-:Y:S02]  /*7110*/  FSEL R32, R19, -INF , !P0 ;  /* 0xff80000013207808 */ /* 0x000fe40004000000 */
[----:B------:R-:W-:-:S02]  /*7120*/  ISETP.GE.AND P0, PT, R5, R206, PT ;  /* 0x000000ce0500720c */ /* 0x000fc40003f06270 */
[----:B------:R-:W-:Y:S02]  /*7130*/  ISETP.GE.AND P3, PT, R5, R204, PT ;  /* 0x000000cc0500720c */ /* 0x000fe40003f66270 */
[----:B------:R-:W-:Y:S01]  /*7140*/  FMNMX.FTZ R8, R35, R6, !PT ;  /* 0x0000000623087209 */ /* 0x000fe20007810000 */
[----:B------:R-:W-:Y:S01]  /*7150*/  VIADD R6, R135, 0x38 ;  /* 0x0000003887067836 */ /* 0x000fe20000000000 */
[C---:B------:R-:W-:Y:S02]  /*7160*/  ISETP.LT.OR P0, PT, R5.reuse, R207, P0 ;  /* 0x000000cf0500720c */ /* 0x040fe40000701670 */
[----:B------:R-:W-:Y:S01]  /*7170*/  ISETP.LT.OR P3, PT, R5, R205, P3 ;  /* 0x000000cd0500720c */ /* 0x000fe20001f61670 */
[----:B------:R-:W-:Y:S01]  /*7180*/  VIADD R5, R135, 0x30 ;  /* 0x0000003087057836 */ /* 0x000fe20000000000 */
[----:B------:R-:W-:Y:S02]  /*7190*/  FMNMX.FTZ R9, R3, R34, !PT ;  /* 0x0000002203097209 */ /* 0x000fe40007810000 */
[----:B------:R-:W-:-:S02]  /*71a0*/  FMNMX.FTZ R8, R29, R8, !PT ;  /* 0x000000081d087209 */ /* 0x000fc40007810000 */
[----:B------:R-:W-:Y:S02]  /*71b0*/  FSEL R133, R161, -INF , !P0 ;  /* 0xff800000a1857808 */ /* 0x000fe40004000000 */
[----:B------:R-:W-:Y:S02]  /*71c0*/  FMNMX.FTZ R9, R174, R9, !PT ;  /* 0x00000009ae097209 */ /* 0x000fe40007810000 */
[----:B------:R-:W-:Y:S02]  /*71d0*/  FMNMX.FTZ R8, R139, R8, !PT ;  /* 0x000000088b087209 */ /* 0x000fe40007810000 */
[----:B------:R-:W-:Y:S02]  /*71e0*/  FSEL R134, R162, -INF , !P4 ;  /* 0xff800000a2867808 */ /* 0x000fe40006000000 */
[C---:B------:R-:W-:Y:S02]  /*71f0*/  ISETP.GE.AND P4, PT, R5.reuse, R206, PT ;  /* 0x000000ce0500720c */ /* 0x040fe40003f86270 */
[----:B------:R-:W-:-:S02]  /*7200*/  ISETP.GE.AND P0, PT, R5, R204, PT ;  /* 0x000000cc0500720c */ /* 0x000fc40003f06270 */
[----:B------:R-:W-:Y:S02]  /*7210*/  FSEL R214, R163, -INF , !P3 ;  /* 0xff800000a3d67808 */ /* 0x000fe40005800000 */
[----:B------:R-:W-:Y:S02]  /*7220*/  ISETP.GE.AND P3, PT, R7, R206, PT ;  /* 0x000000ce0700720c */ /* 0x000fe40003f66270 */
[----:B------:R-:W-:Y:S02]  /*7230*/  FSEL R137, R156, -INF , !P6 ;  /* 0xff8000009c897808 */ /* 0x000fe40007000000 */
[----:B------:R-:W-:Y:S02]  /*7240*/  FMNMX.FTZ R13, R22, R9, !PT ;  /* 0x00000009160d7209 */ /* 0x000fe40007810000 */
[----:B------:R-:W-:Y:S02]  /*7250*/  FMNMX.FTZ R8, R133, R8, !PT ;  /* 0x0000000885087209 */ /* 0x000fe40007810000 */
[----:B------:R-:W-:-:S02]  /*7260*/  ISETP.LT.OR P4, PT, R5, R207, P4 ;  /* 0x000000cf0500720c */ /* 0x000fc40002781670 */
[----:B------:R-:W-:Y:S01]  /*7270*/  ISETP.LT.OR P0, PT, R5, R205, P0 ;  /* 0x000000cd0500720c */ /* 0x000fe20000701670 */
[----:B------:R-:W-:Y:S01]  /*7280*/  VIADD R5, R135, 0x39 ;  /* 0x0000003987057836 */ /* 0x000fe20000000000 */
[----:B------:R-:W-:Y:S02]  /*7290*/  FSEL R135, R157, -INF , !P5 ;  /* 0xff8000009d877808 */ /* 0x000fe40006800000 */
[----:B------:R-:W-:Y:S02]  /*72a0*/  FMNMX.FTZ R13, R4, R13, !PT ;  /* 0x0000000d040d7209 */ /* 0x000fe40007810000 */
[----:B------:R-:W-:Y:S02]  /*72b0*/  FMNMX.FTZ R8, R137, R8, !PT ;  /* 0x0000000889087209 */ /* 0x000fe40007810000 */
[----:B------:R-:W-:Y:S02]  /*72c0*/  ISETP.LT.OR P3, PT, R7, R207, P3 ;  /* 0x000000cf0700720c */ /* 0x000fe40001f61670 */
[----:B------:R-:W-:-:S02]  /*72d0*/  ISETP.GE.AND P6, PT, R6, R206, PT ;  /* 0x000000ce0600720c */ /* 0x000fc40003fc6270 */
[----:B------:R-:W-:Y:S02]  /*72e0*/  FSEL R169, R152, -INF , !P4 ;  /* 0xff80000098a97808 */ /* 0x000fe40006000000 */
[----:B------:R-:W-:Y:S02]  /*72f0*/  FMNMX.FTZ R13, R28, R13, !PT ;  /* 0x0000000d1c0d7209 */ /* 0x000fe40007810000 */
[----:B------:R-:W-:Y:S02]  /*7300*/  FMNMX.FTZ R8, R135, R8, !PT ;  /* 0x0000000887087209 */ /* 0x000fe40007810000 */
[----:B------:R-:W-:Y:S02]  /*7310*/  FSEL R167, R153, -INF , !P3 ;  /* 0xff80000099a77808 */ /* 0x000fe40005800000 */
[----:B------:R-:W-:Y:S02]  /*7320*/  PLOP3.LUT P3, PT, PT, PT, UP0, 0x80, 0x0 ;  /* 0x000000000000781c */ /* 0x000fe40003f6f008 */
[----:B------:R-:W-:-:S02]  /*7330*/  ISETP.GE.AND P5, PT, R5, R206, PT ;  /* 0x000000ce0500720c */ /* 0x000fc40003fa6270 */
[----:B------:R-:W-:Y:S02]  /*7340*/  ISETP.LT.OR P6, PT, R6, R207, P6 ;  /* 0x000000cf0600720c */ /* 0x000fe400037c1670 */
[----:B------:R-:W-:Y:S02]  /*7350*/  FMNMX.FTZ R13, R32, R13, !PT ;  /* 0x0000000d200d7209 */ /* 0x000fe40007810000 */
[----:B------:R-:W-:Y:S02]  /*7360*/  FMNMX.FTZ R8, R169, R8, !PT ;  /* 0x00000008a9087209 */ /* 0x000fe40007810000 */
[----:B------:R-:W-:Y:S02]  /*7370*/  ISETP.LT.OR P5, PT, R5, R207, P5 ;  /* 0x000000cf0500720c */ /* 0x000fe40002fa1670 */
[----:B------:R-:W-:Y:S02]  /*7380*/  FSEL R165, R148, -INF , !P6 ;  /* 0xff80000094a57808 */ /* 0x000fe40007000000 */
[----:B------:R-:W-:-:S02]  /*7390*/  FMNMX.FTZ R13, R30, R13, !PT ;  /* 0x0000000d1e0d7209 */ /* 0x000fc40007810000 */
[----:B------:R-:W-:Y:S02]  /*73a0*/  FMNMX.FTZ R8, R167, R8, !PT ;  /* 0x00000008a7087209 */ /* 0x000fe40007810000 */
[----:B------:R-:W-:Y:S02]  /*73b0*/  FSEL R163, R149, -INF , !P5 ;  /* 0xff80000095a37808 */ /* 0x000fe40006800000 */
[----:B------:R-:W-:Y:S02]  /*73c0*/  FMNMX.FTZ R13, R24, R13, !PT ;  /* 0x0000000d180d7209 */ /* 0x000fe40007810000 */
[----:B------:R-:W-:Y:S02]  /*73d0*/  FMNMX.FTZ R8, R165, R8, !PT ;  /* 0x00000008a5087209 */ /* 0x000fe40007810000 */
[----:B------:R-:W-:Y:S02]  /*73e0*/  FSEL R138, R158, -INF , !P2 ;  /* 0xff8000009e8a7808 */ /* 0x000fe40005000000 */
[----:B------:R-:W-:-:S02]  /*73f0*/  FMNMX.FTZ R13, R134, R13, !PT ;  /* 0x0000000d860d7209 */ /* 0x000fc40007810000 */
        /* <DEDUP_REMOVED lines=10> */
[----:B------:R-:W-:Y:S01]  /*74a0*/  LEA R10, P2, R9, R200, 0x6 ;  /* 0x000000c8090a7211 */ /* 0x000fe200078430ff */
[----:B------:R-:W-:-:S03]  /*74b0*/  USHF.L.U32 UR4, UR8, 0x5, URZ ;  /* 0x0000000508047899 */ /* 0x000fc6000800063f */
[----:B------:R-:W-:Y:S01]  /*74c0*/  IMAD.U32 R9, RZ, RZ, UR10 ;  /* 0x0000000aff097e24 */ /* 0x000fe2000f8e00ff */
[----:B------:R-:W-:Y:S02]  /*74d0*/  ULDC.64 UR10, c[0x0][0x218] ;  /* 0x00008600000a7ab9 */ /* 0x000fe40000000a00 */
[----:B------:R-:W-:Y:S01]  /*74e0*/  LEA R14, P3, R10, UR10, 0x1 ;  /* 0x0000000a0a0e7c11 */ /* 0x000fe2000f8608ff */
[----:B------:R-:W-:Y:S01]  /*74f0*/  USHF.L.U64.HI UR10, UR8, 0x5, UR9 ;  /* 0x00000005080a7899 */ /* 0x000fe20008010209 */
[----:B------:R-:W-:Y:S02]  /*7500*/  LEA.HI.X R9, R8, R209, R9, 0x6, P2 ;  /* 0x000000d108097211 */ /* 0x000fe400010f3409 */
        /* <DEDUP_REMOVED lines=23> */
.L_x_1126:
[----:B-1----:R-:W1:Y:S01]  /*7680*/  SHFL.BFLY PT, R8, R11, 0x2, 0x1f ;  /* 0x0c401f000b087f89 */ /* 0x002e6200000e0000 */
[----:B------:R-:W-:Y:S01]  /*7690*/  FMNMX.FTZ R9, R214, R13, !PT ;  /* 0x0000000dd6097209 */ /* 0x000fe20007810000 */
[----:B------:R-:W-:Y:S01]  /*76a0*/  IMAD.WIDE.U32 R144, R2, -0x326172a9, RZ ;  /* 0xcd9e8d5702907825 */ /* 0x000fe200078e00ff */
[-C--:B------:R-:W-:Y:S01]  /*76b0*/  ISETP.GE.AND P2, PT, R7, R204.reuse, PT ;  /* 0x000000cc0700720c */ /* 0x080fe20003f46270 */
[----:B------:R-:W-:Y:S01]  /*76c0*/  USHF.L.U32 UR4, UR32, 0x1, URZ ;  /* 0x0000000120047899 */ /* 0x000fe2000800063f */
[----:B------:R-:W-:Y:S01]  /*76d0*/  FSEL R136, R159, -INF , !P1 ;  /* 0xff8000009f887808 */ /* 0x000fe20004800000 */
[----:B------:R-:W-:Y:S01]  /*76e0*/  IMAD.WIDE.U32 R146, R202, -0x2daee0ad, RZ ;  /* 0xd2511f53ca927825 */ /* 0x000fe200078e00ff */
[----:B------:R-:W-:Y:S01]  /*76f0*/  FMNMX.FTZ R9, R138, R9, !PT ;  /* 0x000000098a097209 */ /* 0x000fe20007810000 */
[----:B------:R-:W-:Y:S01]  /*7700*/  LDSM.16.MT88.4 R16, [R189+0xc000] ;  /* 0x00c00000bd10783b */ /* 0x000fe20000004200 */
[----:B------:R-:W-:Y:S02]  /*7710*/  ISETP.GE.AND P1, PT, R6, R204, PT ;  /* 0x000000cc0600720c */ /* 0x000fe40003f26270 */
[----:B------:R-:W-:-:S02]  /*7720*/  ISETP.LT.OR P2, PT, R7, R205, P2 ;  /* 0x000000cd0700720c */ /* 0x000fc40001741670 */
[----:B------:R-:W-:Y:S02]  /*7730*/  FSEL R166, R154, -INF , !P0 ;  /* 0xff8000009aa67808 */ /* 0x000fe40004000000 */
[----:B------:R-:W-:Y:S02]  /*7740*/  FMNMX.FTZ R9, R136, R9, !PT ;  /* 0x0000000988097209 */ /* 0x000fe40007810000 */
[----:B------:R-:W-:Y:S02]  /*7750*/  ISETP.LT.OR P1, PT, R6, R205, P1 ;  /* 0x000000cd0600720c */ /* 0x000fe40000f21670 */
[----:B------:R-:W-:Y:S02]  /*7760*/  ISETP.GE.AND P0, PT, R5, R204, PT ;  /* 0x000000cc0500720c */ /* 0x000fe40003f06270 */
[----:B------:R-:W-:Y:S02]  /*7770*/  FSEL R164, R155, -INF , !P2 ;  /* 0xff8000009ba47808 */ /* 0x000fe40005000000 */
[----:B------:R-:W-:-:S02]  /*7780*/  FMNMX.FTZ R9, R166, R9, !PT ;  /* 0x00000009a6097209 */ /* 0x000fc40007810000 */
[----:B------:R-:W-:Y:S02]  /*7790*/  ISETP.LT.OR P0, PT, R5, R205, P0 ;  /* 0x000000cd0500720c */ /* 0x000fe40000701670 */
[----:B------:R-:W-:Y:S02]  /*77a0*/  FSEL R162, R150, -INF , !P1 ;  /* 0xff80000096a27808 */ /* 0x000fe40004800000 */
[----:B------:R-:W-:Y:S02]  /*77b0*/  FMNMX.FTZ R9, R164, R9, !PT ;  /* 0x00000009a4097209 */ /* 0x000fe40007810000 */
[----:B-1----:R-:W-:Y:S02]  /*77c0*/  FMNMX.FTZ R7, R11, R8, !PT ;  /* 0x000000080b077209 */ /* 0x002fe40007810000 */
[----:B------:R-:W-:Y:S02]  /*77d0*/  FSEL R160, R151, -INF , !P0 ;  /* 0xff80000097a07808 */ /* 0x000fe40004000000 */
[----:B------:R-:W-:Y:S01]  /*77e0*/  FMNMX.FTZ R9, R162, R9, !PT ;  /* 0x00000009a2097209 */ /* 0x000fe20007810000 */
[----:B------:R-:W1:Y:S01]  /*77f0*/  SHFL.BFLY PT, R156, R7, 0x1, 0x1f ;  /* 0x0c201f00079c7f89 */ /* 0x000e6200000e0000 */
[----:B------:R-:W-:-:S02]  /*7800*/  LOP3.LUT R142, R145, R213, RZ, 0x3c, !PT ;  /* 0x000000d5918e7212 */ /* 0x000fc400078e3cff */
[----:B------:R-:W-:Y:S02]  /*7810*/  FMNMX.FTZ R9, R160, R9, !PT ;  /* 0x00000009a0097209 */ /* 0x000fe40007810000 */
[----:B------:R-:W-:Y:S01]  /*7820*/  MOV R5, UR31 ;  /* 0x0000001f00057c02 */ /* 0x000fe20008000f00 */
[----:B------:R-:W-:Y:S01]  /*7830*/  IMAD.WIDE.U32 R142, R142, -0x2daee0ad, RZ ;  /* 0xd2511f538e8e7825 */ /* 0x000fe200078e00ff */
[----:B------:R-:W-:Y:S01]  /*7840*/  PRMT R159, R0, 0x7054, R0 ;  /* 0x00007054009f7816 */ /* 0x000fe20000000000 */
[----:B------:R-:W2:Y:S01]  /*7850*/  SHFL.BFLY PT, R6, R9, 0x2, 0x1f ;  /* 0x0c401f0009067f89 */ /* 0x000ea200000e0000 */
[----:B------:R-:W-:Y:S01]  /*7860*/  LOP3.LUT R5, R147, UR4, R5, 0x96, !PT ;  /* 0x0000000493057c12 */ /* 0x000fe2000f8e9605 */
[----:B------:R-:W-:Y:S01]  /*7870*/  UIADD3 UR4, UR4, 0x1, URZ ;  /* 0x0000000104047890 */ /* 0x000fe2000fffe03f */
[----:B------:R-:W-:-:S05]  /*7880*/  LOP3.LUT R140, R143, UR19, R146, 0x96, !PT ;  /* 0x000000138f8c7c12 */ /* 0x000fca000f8e9692 */
[----:B------:R-:W-:Y:S01]  /*7890*/  IMAD.WIDE.U32 R140, R140, -0x326172a9, RZ ;  /* 0xcd9e8d578c8c7825 */ /* 0x000fe200078e00ff */
[----:B-1----:R-:W-:-:S04]  /*78a0*/  FMNMX.FTZ R156, R7, R156, !PT ;  /* 0x0000009c079c7209 */ /* 0x002fc80007810000 */
[C---:B------:R-:W-:Y:S01]  /*78b0*/  FSETP.NEU.FTZ.AND P1, PT, R156.reuse, -INF , PT ;  /* 0xff8000009c00780b */ /* 0x040fe20003f3d000 */
[----:B------:R-:W-:Y:S01]  /*78c0*/  FMUL.FTZ R168, R156, UR34 ;  /* 0x000000229ca87c20 */ /* 0x000fe20008410000 */
[----:B--2---:R-:W-:Y:S01]  /*78d0*/  FMNMX.FTZ R6, R9, R6, !PT ;  /* 0x0000000609067209 */ /* 0x004fe20007810000 */
[----:B------:R-:W-:-:S03]  /*78e0*/  IMAD.WIDE.U32 R8, R5, -0x326172a9, RZ ;  /* 0xcd9e8d5705087825 */ /* 0x000fc600078e00ff */
[----:B------:R-:W-:Y:S01]  /*78f0*/  FSEL R168, R168, RZ, P1 ;  /* 0x000000ffa8a87208 */ /* 0x000fe20000800000 */
[----:B------:R-:W1:Y:S01]  /*7900*/  SHFL.BFLY PT, R155, R6, 0x1, 0x1f ;  /* 0x0c201f00069b7f89 */ /* 0x000e6200000e0000 */
[----:B------:R-:W-:-:S03]  /*7910*/  LOP3.LUT R5, R9, UR20, R144, 0x96, !PT ;  /* 0x0000001409057c12 */ /* 0x000fc6000f8e9690 */
[----:B------:R-:W-:Y:S01]  /*7920*/  FFMA.FTZ R154, R171, UR34, -R168 ;  /* 0x00000022ab9a7c23 */ /* 0x000fe200080108a8 */
[----:B------:R-:W-:Y:S01]  /*7930*/  LOP3.LUT R170, R141, UR18, R8, 0x96, !PT ;  /* 0x000000128daa7c12 */ /* 0x000fe2000f8e9608 */
[--C-:B------:R-:W-:Y:S01]  /*7940*/  FFMA.FTZ R153, R173, UR34, -R168.reuse ;  /* 0x00000022ad997c23 */ /* 0x100fe200080108a8 */
[----:B------:R-:W-:Y:S01]  /*7950*/  FFMA.FTZ R152, R175, UR34, -R168 ;  /* 0x00000022af987c23 */ /* 0x000fe200080108a8 */
[----:B------:R-:W-:-:S04]  /*7960*/  IMAD.WIDE.U32 R8, R5, -0x2daee0ad, RZ ;  /* 0xd2511f5305087825 */ /* 0x000fc800078e00ff */
[--C-:B------:R-:W-:Y:S01]  /*7970*/  FFMA.FTZ R151, R21, UR34, -R168.reuse ;  /* 0x0000002215977c23 */ /* 0x100fe200080108a8 */
[----:B------:R-:W-:Y:S01]  /*7980*/  MUFU.EX2 R154, R154 ;  /* 0x0000009a009a7308 */ /* 0x000fe20000000800 */
[----:B------:R-:W-:Y:S01]  /*7990*/  FFMA.FTZ R175, R29, UR34, -R168 ;  /* 0x000000221daf7c23 */ /* 0x000fe200080108a8 */
[----:B------:R-:W-:Y:S01]  /*79a0*/  IMAD.WIDE.U32 R170, R170, -0x2daee0ad, RZ ;  /* 0xd2511f53aaaa7825 */ /* 0x000fe200078e00ff */
[----:B------:R-:W-:-:S03]  /*79b0*/  LOP3.LUT R5, R9, UR17, R142, 0x96, !PT ;  /* 0x0000001109057c12 */ /* 0x000fc6000f8e968e */
[--C-:B------:R-:W-:Y:S01]  /*79c0*/  FFMA.FTZ R218, R137, UR34, -R168.reuse ;  /* 0x0000002289da7c23 */ /* 0x100fe200080108a8 */
[--C-:B------:R-:W-:Y:S01]  /*79d0*/  FFMA.FTZ R221, R135, UR34, -R168.reuse ;  /* 0x0000002287dd7c23 */ /* 0x100fe200080108a8 */
[----:B------:R-:W-:Y:S01]  /*79e0*/  FFMA.FTZ R216, R139, UR34, -R168 ;  /* 0x000000228bd87c23 */ /* 0x000fe200080108a8 */
[----:B------:R-:W-:Y:S01]  /*79f0*/  LOP3.LUT R172, R171, UR15, R8, 0x96, !PT ;  /* 0x0000000fabac7c12 */ /* 0x000fe2000f8e9608 */
[----:B------:R-:W-:Y:S01]  /*7a00*/  IMAD.WIDE.U32 R26, R5, -0x326172a9, RZ ;  /* 0xcd9e8d57051a7825 */ /* 0x000fe200078e00ff */
[----:B------:R-:W2:Y:S03]  /*7a10*/  MUFU.EX2 R153, R153 ;  /* 0x0000009900997308 */ /* 0x000ea60000000800 */
[--C-:B------:R-:W-:Y:S01]  /*7a20*/  FFMA.FTZ R219, R133, UR34, -R168.reuse ;  /* 0x0000002285db7c23 */ /* 0x100fe200080108a8 */
[----:B------:R-:W-:Y:S01]  /*7a30*/  FFMA.FTZ R169, R169, UR34, -R168 ;  /* 0x00000022a9a97c23 */ /* 0x000fe200080108a8 */
[----:B------:R-:W-:Y:S01]  /*7a40*/  IMAD.WIDE.U32 R172, R172, -0x326172a9, RZ ;  /* 0xcd9e8d57acac7825 */ /* 0x000fe200078e00ff */
[----:B------:R-:W-:-:S03]  /*7a50*/  LOP3.LUT R5, R27, UR16, R140, 0x96, !PT ;  /* 0x000000101b057c12 */ /* 0x000fc6000f8e968c */
[----:B------:R-:W-:Y:S01]  /*7a60*/  FFMA.FTZ R165, R165, UR34, -R168 ;  /* 0x00000022a5a57c23 */ /* 0x000fe200080108a8 */
[----:B-1----:R-:W-:Y:S01]  /*7a70*/  FMNMX.FTZ R155, R6, R155, !PT ;  /* 0x0000009b069b7209 */ /* 0x002fe20007810000 */
[----:B------:R-:W-:Y:S01]  /*7a80*/  MUFU.EX2 R152, R152 ;  /* 0x0000009800987308 */ /* 0x000fe20000000800 */
[----:B------:R-:W-:Y:S01]  /*7a90*/  LOP3.LUT R26, R173, UR14, R26, 0x96, !PT ;  /* 0x0000000ead1a7c12 */ /* 0x000fe2000f8e961a */
[----:B------:R-:W-:Y:S01]  /*7aa0*/  IMAD.WIDE.U32 R14, R5, -0x2daee0ad, RZ ;  /* 0xd2511f53050e7825 */ /* 0x000fe200078e00ff */
[----:B------:R-:W-:-:S03]  /*7ab0*/  FSETP.NEU.FTZ.AND P0, PT, R155, -INF , PT ;  /* 0xff8000009b00780b */ /* 0x000fc60003f1d000 */
[----:B------:R-:W-:Y:S01]  /*7ac0*/  FMUL.FTZ R161, R155, UR34 ;  /* 0x000000229ba17c20 */ /* 0x000fe20008410000 */
[----:B------:R-:W-:Y:S01]  /*7ad0*/  FSEL R5, R156, RZ, P1 ;  /* 0x000000ff9c057208 */ /* 0x000fe20000800000 */
[----:B------:R-:W-:Y:S01]  /*7ae0*/  IMAD.WIDE.U32 R26, R26, -0x2daee0ad, RZ ;  /* 0xd2511f531a1a7825 */ /* 0x000fe200078e00ff */
[----:B------:R-:W-:Y:S01]  /*7af0*/  LOP3.LUT R170, R15, UR13, R170, 0x96, !PT ;  /* 0x0000000d0faa7c12 */ /* 0x000fe2000f8e96aa */
[----:B------:R-:W-:Y:S01]  /*7b00*/  MUFU.EX2 R151, R151 ;  /* 0x0000009700977308 */ /* 0x000fe20000000800 */
[----:B------:R-:W-:Y:S01]  /*7b10*/  FSEL R161, R161, RZ, P0 ;  /* 0x000000ffa1a17208 */ /* 0x000fe20000000000 */
[----:B------:R-:W-:Y:S01]  /*7b20*/  FADD.FTZ R158, R132, -R5 ;  /* 0x80000005849e7221 */ /* 0x000fe20000010000 */
[----:B------:R-:W-:Y:S01]  /*7b30*/  LOP3.LUT R14, R27, UR12, R14, 0x96, !PT ;  /* 0x0000000c1b0e7c12 */ /* 0x000fe2000f8e960e */
[----:B------:R-:W-:Y:S01]  /*7b40*/  IMAD.WIDE.U32 R170, R170, -0x326172a9, RZ ;  /* 0xcd9e8d57aaaa7825 */ /* 0x000fe200078e00ff */
[----:B------:R-:W-:-:S03]  /*7b50*/  FSEL R6, R155, RZ, P0 ;  /* 0x000000ff9b067208 */ /* 0x000fc60000000000 */
[--C-:B------:R-:W-:Y:S01]  /*7b60*/  FFMA.FTZ R150, R34, UR34, -R161.reuse ;  /* 0x0000002222967c23 */ /* 0x100fe200080108a1 */
[----:B------:R-:W-:Y:S01]  /*7b70*/  FFMA.FTZ R149, R174, UR34, -R161 ;  /* 0x00000022ae957c23 */ /* 0x000fe200080108a1 */
[----:B------:R-:W-:-:S04]  /*7b80*/  IMAD.WIDE.U32 R14, R14, -0x326172a9, RZ ;  /* 0xcd9e8d570e0e7825 */ /* 0x000fc800078e00ff */
[----:B------:R-:W-:Y:S01]  /*7b90*/  FFMA.FTZ R148, R22, UR34, -R161 ;  /* 0x0000002216947c23 */ /* 0x000fe200080108a1 */
[----:B------:R-:W-:Y:S01]  /*7ba0*/  FADD.FTZ R157, R3, -R6 ;  /* 0x80000006039d7221 */ /* 0x000fe20000010000 */
[----:B------:R-:W-:Y:S01]  /*7bb0*/  FMUL.FTZ R158, R158, UR34 ;  /* 0x000000229e9e7c20 */ /* 0x000fe20008410000 */
[----:B------:R-:W-:Y:S01]  /*7bc0*/  MUFU.EX2 R150, R150 ;  /* 0x0000009600967308 */ /* 0x000fe20000000800 */
[C---:B------:R-:W-:Y:S01]  /*7bd0*/  LOP3.LUT R7, R14.reuse, 0xffff, RZ, 0xc0, !PT ;  /* 0x0000ffff0e077812 */ /* 0x040fe200078ec0ff */
[----:B------:R-:W-:Y:S01]  /*7be0*/  FMUL.FTZ R157, R157, UR34 ;  /* 0x000000229d9d7c20 */ /* 0x000fe20008410000 */
[----:B------:R-:W-:Y:S01]  /*7bf0*/  LOP3.LUT R10, R14, 0xff, RZ, 0xc0, !PT ;  /* 0x000000ff0e0a7812 */ /* 0x000fe200078ec0ff */
[----:B------:R-:W-:Y:S01]  /*7c00*/  LDSM.16.MT88.4 R20, [R190+0xc000] ;  /* 0x00c00000be14783b */ /* 0x000fe20000004200 */
[----:B------:R-:W-:Y:S01]  /*7c10*/  SHF.R.U32.HI R7, RZ, 0x8, R7 ;  /* 0x00000008ff077819 */ /* 0x000fe20000011607 */
[--C-:B------:R-:W-:Y:S01]  /*7c20*/  FFMA.FTZ R173, R28, UR34, -R161.reuse ;  /* 0x000000221cad7c23 */ /* 0x100fe200080108a1 */
[----:B------:R-:W-:Y:S01]  /*7c30*/  LOP3.LUT R9, R15, UR21, R170, 0x96, !PT ;  /* 0x000000150f097c12 */ /* 0x000fe2000f8e96aa */
[----:B------:R-:W-:Y:S01]  /*7c40*/  FFMA.FTZ R15, R4, UR34, -R161 ;  /* 0x00000022040f7c23 */ /* 0x000fe200080108a1 */
[----:B------:R-:W-:Y:S01]  /*7c50*/  PRMT R10, R10, 0x5410, R7 ;  /* 0x000054100a0a7816 */ /* 0x000fe20000000007 */
[----:B------:R-:W1:Y:S01]  /*7c60*/  MUFU.EX2 R149, R149 ;  /* 0x0000009500957308 */ /* 0x000e620000000800 */
[----:B------:R-:W3:Y:S01]  /*7c70*/  LDSM.16.MT88.4 R4, [R192+0xc000] ;  /* 0x00c00000c004783b */ /* 0x000ee20000004200 */
[----:B------:R-:W-:Y:S01]  /*7c80*/  SHF.R.U32.HI R13, RZ, 0x10, R14 ;  /* 0x00000010ff0d7819 */ /* 0x000fe2000001160e */
[----:B------:R-:W-:Y:S01]  /*7c90*/  FFMA.FTZ R170, R33, UR34, -R168 ;  /* 0x0000002221aa7c23 */ /* 0x000fe200080108a8 */
[----:B------:R-:W-:Y:S01]  /*7ca0*/  SHF.R.U32.HI R12, RZ, 0x10, R9 ;  /* 0x00000010ff0c7819 */ /* 0x000fe20000011609 */
[--C-:B------:R-:W-:Y:S01]  /*7cb0*/  FFMA.FTZ R174, R32, UR34, -R161.reuse ;  /* 0x0000002220ae7c23 */ /* 0x100fe200080108a1 */
[C---:B------:R-:W-:Y:S01]  /*7cc0*/  LOP3.LUT R11, R9.reuse, 0xffff, RZ, 0xc0, !PT ;  /* 0x0000ffff090b7812 */ /* 0x040fe200078ec0ff */
[--C-:B------:R-:W-:Y:S01]  /*7cd0*/  FFMA.FTZ R212, R30, UR34, -R161.reuse ;  /* 0x000000221ed47c23 */ /* 0x100fe200080108a1 */
[----:B------:R-:W-:Y:S01]  /*7ce0*/  MUFU.EX2 R148, R148 ;  /* 0x0000009400947308 */ /* 0x000fe20000000800 */
[----:B------:R-:W-:Y:S01]  /*7cf0*/  LOP3.LUT R8, R9, 0xff, RZ, 0xc0, !PT ;  /* 0x000000ff09087812 */ /* 0x000fe200078ec0ff */
[--C-:B------:R-:W-:Y:S01]  /*7d00*/  FFMA.FTZ R211, R24, UR34, -R161.reuse ;  /* 0x0000002218d37c23 */ /* 0x100fe200080108a1 */
[----:B------:R-:W-:Y:S01]  /*7d10*/  SHF.R.U32.HI R14, RZ, 0x18, R14 ;  /* 0x00000018ff0e7819 */ /* 0x000fe2000001160e */
[--C-:B------:R-:W-:Y:S01]  /*7d20*/  FFMA.FTZ R220, R138, UR34, -R161.reuse ;  /* 0x000000228adc7c23 */ /* 0x100fe200080108a1 */
[----:B------:R-:W-:Y:S01]  /*7d30*/  LOP3.LUT R13, R13, 0xff, RZ, 0xc0, !PT ;  /* 0x000000ff0d0d7812 */ /* 0x000fe200078ec0ff */
[----:B------:R-:W-:Y:S01]  /*7d40*/  FFMA.FTZ R223, R136, UR34, -R161 ;  /* 0x0000002288df7c23 */ /* 0x000fe200080108a1 */
[----:B------:R-:W-:Y:S01]  /*7d50*/  SHF.R.U32.HI R9, RZ, 0x18, R9 ;  /* 0x00000018ff097819 */ /* 0x000fe20000011609 */
[----:B------:R2:W4:Y:S01]  /*7d60*/  MUFU.EX2 R3, R15 ;  /* 0x0000000f00037308 */ /* 0x0005220000000800 */
[----:B------:R-:W-:Y:S01]  /*7d70*/  LOP3.LUT R12, R12, 0xff, RZ, 0xc0, !PT ;  /* 0x000000ff0c0c7812 */ /* 0x000fe200078ec0ff */
[----:B------:R-:W-:Y:S01]  /*7d80*/  FFMA.FTZ R222, R134, UR34, -R161 ;  /* 0x0000002286de7c23 */ /* 0x000fe200080108a1 */
[----:B------:R-:W-:Y:S01]  /*7d90*/  SHF.R.U32.HI R11, RZ, 0x8, R11 ;  /* 0x00000008ff0b7819 */ /* 0x000fe2000001160b */
[----:B------:R-:W-:Y:S01]  /*7da0*/  LDSM.16.MT88.4 R136, [R192+0xd000] ;  /* 0x00d00000c088783b */ /* 0x000fe20000004200 */
[----:B------:R-:W-:Y:S01]  /*7db0*/  PRMT R14, R13, 0x5410, R14 ;  /* 0x000054100d0e7816 */ /* 0x000fe2000000000e */
[----:B------:R-:W-:Y:S01]  /*7dc0*/  FFMA.FTZ R164, R164, UR34, -R161 ;  /* 0x00000022a4a47c23 */ /* 0x000fe200080108a1 */
[----:B------:R-:W-:Y:S01]  /*7dd0*/  PRMT R12, R12, 0x5410, R9 ;  /* 0x000054100c0c7816 */ /* 0x000fe20000000009 */
[----:B------:R-:W5:Y:S01]  /*7de0*/  MUFU.EX2 R158, R158 ;  /* 0x0000009e009e7308 */ /* 0x000f620000000800 */
[----:B------:R-:W-:Y:S01]  /*7df0*/  PRMT R8, R8, 0x5410, R11 ;  /* 0x0000541008087816 */ /* 0x000fe2000000000b */
[----:B------:R-:W-:Y:S01]  /*7e00*/  FFMA.FTZ R162, R162, UR34, -R161 ;  /* 0x00000022a2a27c23 */ /* 0x000fe200080108a1 */
[----:B------:R-:W-:-:S02]  /*7e10*/  HSET2.LE.AND R11, R14, R159, PT ;  /* 0x0000009f0e0b7233 */ /* 0x000fc40003803000 */
[--C-:B------:R-:W-:Y:S02]  /*7e20*/  HSET2.LE.AND R9, R12, R159.reuse, PT ;  /* 0x0000009f0c097233 */ /* 0x100fe40003803000 */
[--C-:B------:R-:W-:Y:S01]  /*7e30*/  HSET2.LE.AND R10, R10, R159.reuse, PT ;  /* 0x0000009f0a0a7233 */ /* 0x100fe20003803000 */
[----:B------:R-:W3:Y:S01]  /*7e40*/  MUFU.EX2 R157, R157 ;  /* 0x0000009d009d7308 */ /* 0x000ee20000000800 */
[--C-:B------:R-:W-:Y:S02]  /*7e50*/  HSET2.LE.AND R8, R8, R159.reuse, PT ;  /* 0x0000009f08087233 */ /* 0x100fe40003803000 */
[----:B--2---:R-:W-:Y:S02]  /*7e60*/  F2FP.BF16.F32.PACK_AB R15, R153, R154 ;  /* 0x0000009a990f723e */ /* 0x004fe400000010ff */
[----:B-1----:R-:W-:Y:S02]  /*7e70*/  F2FP.BF16.F32.PACK_AB R14, R149, R150 ;  /* 0x00000096950e723e */ /* 0x002fe400000010ff */
[----:B------:R-:W-:Y:S01]  /*7e80*/  F2FP.BF16.F32.PACK_AB R13, R151, R152 ;  /* 0x00000098970d723e */ /* 0x000fe200000010ff */
[----:B------:R-:W-:Y:S01]  /*7e90*/  MUFU.EX2 R170, R170 ;  /* 0x000000aa00aa7308 */ /* 0x000fe20000000800 */
[----:B----4-:R-:W-:Y:S01]  /*7ea0*/  F2FP.BF16.F32.PACK_AB R12, R3, R148 ;  /* 0x00000094030c723e */ /* 0x010fe200000010ff */
[-C--:B-----5:R-:W-:Y:S01]  /*7eb0*/  FMUL.FTZ R128, R128, R158.reuse ;  /* 0x0000009e80807220 */ /* 0x0a0fe20000410000 */
[----:B------:R-:W-:Y:S01]  /*7ec0*/  LOP3.LUT R8, R8, R15, RZ, 0xc0, !PT ;  /* 0x0000000f08087212 */ /* 0x000fe200078ec0ff */
[----:B------:R-:W-:Y:S01]  /*7ed0*/  FMUL.FTZ R129, R129, R158 ;  /* 0x0000009e81817220 */ /* 0x000fe20000410000 */
[----:B------:R-:W-:Y:S01]  /*7ee0*/  LOP3.LUT R9, R9, R14, RZ, 0xc0, !PT ;  /* 0x0000000e09097212 */ /* 0x000fe200078ec0ff */
[-C--:B------:R-:W-:Y:S01]  /*7ef0*/  FMUL.FTZ R124, R124, R158.reuse ;  /* 0x0000009e7c7c7220 */ /* 0x080fe20000410000 */
[----:B------:R-:W-:Y:S01]  /*7f00*/  LOP3.LUT R10, R10, R13, RZ, 0xc0, !PT ;  /* 0x0000000d0a0a7212 */ /* 0x000fe200078ec0ff */
[----:B------:R-:W-:Y:S01]  /*7f10*/  FMUL.FTZ R125, R125, R158 ;  /* 0x0000009e7d7d7220 */ /* 0x000fe20000410000 */
[----:B------:R-:W-:Y:S01]  /*7f20*/  LOP3.LUT R11, R11, R12, RZ, 0xc0, !PT ;  /* 0x0000000c0b0b7212 */ /* 0x000fe200078ec0ff */
[-C--:B---3--:R-:W-:Y:S01]  /*7f30*/  FMUL.FTZ R130, R130, R157.reuse ;  /* 0x0000009d82827220 */ /* 0x088fe20000410000 */
        /* <DEDUP_REMOVED lines=76> */
[----:B------:R-:W4:Y:S01]  /*8400*/  LDSM.16.MT88.4 R16, [R189+0xe000] ;  /* 0x00e00000bd10783b */ /* 0x000f220000004200 */
        /* <DEDUP_REMOVED lines=8> */
[-C--:B------:R-:W-:Y:S01]  /*8490*/  FMUL.FTZ R84, R84, R158.reuse ;  /* 0x0000009e54547220 */ /* 0x080fe20000410000 */
[-C--:B------:R-:W-:Y:S01]  /*84a0*/  FMUL.FTZ R85, R85, R158.reuse ;  /* 0x0000009e55557220 */ /* 0x080fe20000410000 */
[C---:B------:R-:W-:Y:S01]  /*84b0*/  HMMA.16816.F32.BF16 R48, R8.reuse, R22, R48 ;  /* 0x000000160830723c */ /* 0x040fe20000041830 */
[----:B------:R-:W3:Y:S01]  /*84c0*/  LDSM.16.MT88.4 R20, [R190+0x10000] ;  /* 0x01000000be14783b */ /* 0x000ee20000004200 */
[-C--:B------:R-:W-:Y:S01]  /*84d0*/  FMUL.FTZ R86, R86, R157.reuse ;  /* 0x0000009d56567220 */ /* 0x080fe20000410000 */
[-C--:B------:R-:W-:Y:S01]  /*84e0*/  FMUL.FTZ R87, R87, R157.reuse ;  /* 0x0000009d57577220 */ /* 0x080fe20000410000 */
[-C--:B------:R-:W-:Y:S01]  /*84f0*/  FMUL.FTZ R76, R76, R158.reuse ;  /* 0x0000009e4c4c7220 */ /* 0x080fe20000410000 */
[----:B------:R-:W-:Y:S01]  /*8500*/  MUFU.EX2 R173, R173 ;  /* 0x000000ad00ad7308 */ /* 0x000fe20000000800 */
        /* <DEDUP_REMOVED lines=19> */
[----:B------:R-:W-:Y:S01]  /*8640*/  LOP3.LUT R4, R171, UR26, R172, 0x96, !PT ;  /* 0x0000001aab047c12 */ /* 0x000fe2000f8e96ac */
[--C-:B------:R-:W-:Y:S01]  /*8650*/  FFMA.FTZ R171, R31, UR34, -R168.reuse ;  /* 0x000000221fab7c23 */ /* 0x100fe200080108a8 */
[----:B------:R-:W-:Y:S01]  /*8660*/  FFMA.FTZ R172, R35, UR34, -R168 ;  /* 0x0000002223ac7c23 */ /* 0x000fe200080108a8 */
[-C--:B------:R-:W-:Y:S01]  /*8670*/  FMUL.FTZ R93, R93, R158.reuse ;  /* 0x0000009e5d5d7220 */ /* 0x080fe20000410000 */
[----:B------:R-:W2:Y:S01]  /*8680*/  LDSM.16.MT88.4 R32, [R188+0x10000] ;  /* 0x01000000bc20783b */ /* 0x000ea20000004200 */
[----:B------:R-:W-:Y:S01]  /*8690*/  IMAD.WIDE.U32 R4, R4, -0x2daee0ad, RZ ;  /* 0xd2511f5304047825 */ /* 0x000fe200078e00ff */
[C---:B----4-:R-:W-:Y:S01]  /*86a0*/  HMMA.16816.F32.BF16 R52, R8.reuse, R16, R52 ;  /* 0x000000100834723c */ /* 0x050fe20000041834 */
[----:B------:R-:W4:Y:S02]  /*86b0*/  MUFU.EX2 R171, R171 ;  /* 0x000000ab00ab7308 */ /* 0x000f240000000800 */
[-C--:B------:R-:W-:Y:S01]  /*86c0*/  FMUL.FTZ R96, R96, R158.reuse ;  /* 0x0000009e60607220 */ /* 0x080fe20000410000 */
[-C--:B------:R-:W-:Y:S01]  /*86d0*/  FMUL.FTZ R97, R97, R158.reuse ;  /* 0x0000009e61617220 */ /* 0x080fe20000410000 */
[----:B------:R-:W-:Y:S01]  /*86e0*/  LOP3.LUT R26, R5, UR27, R26, 0x96, !PT ;  /* 0x0000001b051a7c12 */ /* 0x000fe2000f8e961a */
[-C--:B------:R-:W-:Y:S01]  /*86f0*/  FMUL.FTZ R94, R94, R157.reuse ;  /* 0x0000009d5e5e7220 */ /* 0x080fe20000410000 */
[C---:B------:R-:W-:Y:S01]  /*8700*/  HMMA.16816.F32.BF16 R56, R8.reuse, R18, R56 ;  /* 0x000000120838723c */ /* 0x040fe20000041838 */
[----:B------:R-:W-:Y:S01]  /*8710*/  LOP3.LUT R6, R4, 0xff, RZ, 0xc0, !PT ;  /* 0x000000ff04067812 */ /* 0x000fe200078ec0ff */
[-C--:B------:R-:W-:Y:S01]  /*8720*/  FMUL.FTZ R95, R95, R157.reuse ;  /* 0x0000009d5f5f7220 */ /* 0x080fe20000410000 */
[----:B------:R-:W5:Y:S01]  /*8730*/  MUFU.EX2 R172, R172 ;  /* 0x000000ac00ac7308 */ /* 0x000f620000000800 */
[----:B------:R-:W-:Y:S01]  /*8740*/  LOP3.LUT R17, R26, 0xffff, RZ, 0xc0, !PT ;  /* 0x0000ffff1a117812 */ /* 0x000fe200078ec0ff */
[-C--:B------:R-:W-:Y:S01]  /*8750*/  FMUL.FTZ R98, R98, R157.reuse ;  /* 0x0000009d62627220 */ /* 0x080fe20000410000 */
[--C-:B------:R-:W-:Y:S01]  /*8760*/  SHF.R.U32.HI R16, RZ, 0x10, R26.reuse ;  /* 0x00000010ff107819 */ /* 0x100fe2000001161a */
[C---:B---3--:R-:W-:Y:S01]  /*8770*/  HMMA.16816.F32.BF16 R76, R8.reuse, R20, R76 ;  /* 0x00000014084c723c */ /* 0x048fe2000004184c */
[----:B------:R-:W-:Y:S01]  /*8780*/  LOP3.LUT R19, R4, 0xffff, RZ, 0xc0, !PT ;  /* 0x0000ffff04137812 */ /* 0x000fe200078ec0ff */
[-C--:B------:R-:W-:Y:S01]  /*8790*/  FMUL.FTZ R99, R99, R157.reuse ;  /* 0x0000009d63637220 */ /* 0x080fe20000410000 */
[----:B------:R-:W-:Y:S01]  /*87a0*/  LOP3.LUT R18, R26, 0xff, RZ, 0xc0, !PT ;  /* 0x000000ff1a127812 */ /* 0x000fe200078ec0ff */
[----:B------:R-:W3:Y:S01]  /*87b0*/  MUFU.EX2 R211, R211 ;  /* 0x000000d300d37308 */ /* 0x000ee20000000800 */
[----:B------:R-:W-:Y:S01]  /*87c0*/  SHF.R.U32.HI R5, RZ, 0x18, R26 ;  /* 0x00000018ff057819 */ /* 0x000fe2000001161a */
[C---:B------:R-:W-:Y:S01]  /*87d0*/  HMMA.16816.F32.BF16 R80, R8.reuse, R22, R80 ;  /* 0x000000160850723c */ /* 0x040fe20000041850 */
[----:B------:R-:W-:Y:S01]  /*87e0*/  SHF.R.U32.HI R17, RZ, 0x8, R17 ;  /* 0x00000008ff117819 */ /* 0x000fe20000011611 */
[----:B------:R-:W3:Y:S01]  /*87f0*/  LDSM.16.MT88.4 R20, [R189+0xc800] ;  /* 0x00c80000bd14783b */ /* 0x000ee20000004200 */
[----:B------:R-:W-:Y:S01]  /*8800*/  LOP3.LUT R16, R16, 0xff, RZ, 0xc0, !PT ;  /* 0x000000ff10107812 */ /* 0x000fe200078ec0ff */
[----:B------:R-:W-:Y:S01]  /*8810*/  FFMA.FTZ R154, R217, R158, R154 ;  /* 0x0000009ed99a7223 */ /* 0x000fe2000001009a */
[----:B------:R-:W-:Y:S01]  /*8820*/  SHF.R.U32.HI R19, RZ, 0x8, R19 ;  /* 0x00000008ff137819 */ /* 0x000fe20000011613 */
[C---:B-1----:R-:W-:Y:S01]  /*8830*/  HMMA.16816.F32.BF16 R84, R8.reuse, R12, R84 ;  /* 0x0000000c0854723c */ /* 0x042fe20000041854 */
[----:B------:R-:W-:Y:S01]  /*8840*/  PRMT R18, R18, 0x5410, R17 ;  /* 0x0000541012127816 */ /* 0x000fe20000000011 */
[----:B------:R-:W1:Y:S01]  /*8850*/  LDSM.16.MT88.4 R24, [R190+0xc800] ;  /* 0x00c80000be18783b */ /* 0x000e620000004200 */
[----:B------:R-:W-:Y:S01]  /*8860*/  PRMT R16, R16, 0x5410, R5 ;  /* 0x0000541010107816 */ /* 0x000fe20000000005 */
[----:B------:R-:W-:Y:S01]  /*8870*/  MUFU.EX2 R218, R218 ;  /* 0x000000da00da7308 */ /* 0x000fe20000000800 */
[----:B------:R-:W-:Y:S01]  /*8880*/  PRMT R6, R6, 0x5410, R19 ;  /* 0x0000541006067816 */ /* 0x000fe20000000013 */
[C---:B------:R-:W-:Y:S01]  /*8890*/  HMMA.16816.F32.BF16 R88, R8.reuse, R14, R88 ;  /* 0x0000000e0858723c */ /* 0x040fe20000041858 */
[----:B------:R-:W-:Y:S01]  /*88a0*/  SHF.R.U32.HI R7, RZ, 0x10, R4 ;  /* 0x00000010ff077819 */ /* 0x000fe20000011604 */
[----:B------:R-:W-:Y:S01]  /*88b0*/  LDSM.16.MT88.4 R28, [R192+0xc800] ;  /* 0x00c80000c01c783b */ /* 0x000fe20000004200 */
[--C-:B------:R-:W-:Y:S01]  /*88c0*/  HSET2.LE.AND R13, R18, R159.reuse, PT ;  /* 0x0000009f120d7233 */ /* 0x100fe20003803000 */
[----:B------:R-:W-:Y:S01]  /*88d0*/  FFMA.FTZ R150, R215, R157, R150 ;  /* 0x0000009dd7967223 */ /* 0x000fe20000010096 */
[--C-:B------:R-:W-:Y:S01]  /*88e0*/  HSET2.LE.AND R5, R16, R159.reuse, PT ;  /* 0x0000009f10057233 */ /* 0x100fe20003803000 */
[----:B------:R-:W-:Y:S01]  /*88f0*/  MUFU.EX2 R221, R221 ;  /* 0x000000dd00dd7308 */ /* 0x000fe20000000800 */
[----:B------:R-:W-:Y:S01]  /*8900*/  SHF.R.U32.HI R4, RZ, 0x18, R4 ;  /* 0x00000018ff047819 */ /* 0x000fe20000011604 */
[C---:B--2---:R-:W-:Y:S01]  /*8910*/  HMMA.16816.F32.BF16 R92, R8.reuse, R32, R92 ;  /* 0x00000020085c723c */ /* 0x044fe2000004185c */
[----:B------:R-:W-:Y:S01]  /*8920*/  LOP3.LUT R7, R7, 0xff, RZ, 0xc0, !PT ;  /* 0x000000ff07077812 */ /* 0x000fe200078ec0ff */
[----:B------:R-:W-:Y:S01]  /*8930*/  FADD.FTZ R153, R153, R154 ;  /* 0x0000009a99997221 */ /* 0x000fe20000010000 */
[--C-:B------:R-:W-:Y:S01]  /*8940*/  HSET2.LE.AND R6, R6, R159.reuse, PT ;  /* 0x0000009f06067233 */ /* 0x100fe20003803000 */
[----:B------:R-:W-:Y:S01]  /*8950*/  FADD.FTZ R149, R149, R150 ;  /* 0x0000009695957221 */ /* 0x000fe20000010000 */
[----:B----4-:R-:W-:Y:S01]  /*8960*/  F2FP.BF16.F32.PACK_AB R16, R171, R170 ;  /* 0x000000aaab10723e */ /* 0x010fe200000010ff */
[----:B------:R-:W-:Y:S01]  /*8970*/  HMMA.16816.F32.BF16 R96, R8, R34, R96 ;  /* 0x000000220860723c */ /* 0x000fe20000041860 */
[----:B------:R-:W-:Y:S01]  /*8980*/  F2FP.BF16.F32.PACK_AB R18, R174, R173 ;  /* 0x000000adae12723e */ /* 0x000fe200000010ff */
[----:B------:R-:W2:Y:S01]  /*8990*/  LDSM.16.MT88.4 R8, [R190+0xe800] ;  /* 0x00e80000be08783b */ /* 0x000ea20000004200 */
[----:B-----5:R-:W-:Y:S01]  /*89a0*/  F2FP.BF16.F32.PACK_AB R17, R175, R172 ;  /* 0x000000acaf11723e */ /* 0x020fe200000010ff */
[----:B------:R-:W-:Y:S01]  /*89b0*/  MUFU.EX2 R220, R220 ;  /* 0x000000dc00dc7308 */ /* 0x000fe20000000800 */
[----:B------:R-:W-:Y:S01]  /*89c0*/  PRMT R12, R7, 0x5410, R4 ;  /* 0x00005410070c7816 */ /* 0x000fe20000000004 */
[----:B------:R-:W-:Y:S01]  /*89d0*/  LDSM.16.MT88.4 R32, [R189+0xd000] ;  /* 0x00d00000bd20783b */ /* 0x000fe20000004200 */
[----:B------:R-:W-:Y:S01]  /*89e0*/  LOP3.LUT R4, R13, R16, RZ, 0xc0, !PT ;  /* 0x000000100d047212 */ /* 0x000fe200078ec0ff */
[----:B------:R-:W-:Y:S01]  /*89f0*/  FADD.FTZ R152, R152, R153 ;  /* 0x0000009998987221 */ /* 0x000fe20000010000 */
[----:B------:R-:W-:Y:S01]  /*8a00*/  LOP3.LUT R5, R5, R18, RZ, 0xc0, !PT ;  /* 0x0000001205057212 */ /* 0x000fe200078ec0ff */
[----:B------:R-:W-:Y:S01]  /*8a10*/  FADD.FTZ R148, R148, R149 ;  /* 0x0000009594947221 */ /* 0x000fe20000010000 */
[----:B------:R-:W-:Y:S01]  /*8a20*/  LOP3.LUT R6, R6, R17, RZ, 0xc0, !PT ;  /* 0x0000001106067212 */ /* 0x000fe200078ec0ff */
[----:B------:R-:W4:Y:S01]  /*8a30*/  MUFU.EX2 R223, R223 ;  /* 0x000000df00df7308 */ /* 0x000f220000000800 */
[----:B------:R-:W5:Y:S01]  /*8a40*/  LDSM.16.MT88.4 R16, [R188+0xc800] ;  /* 0x00c80000bc10783b */ /* 0x000f620000004200 */
[----:B------:R-:W-:Y:S01]  /*8a50*/  HSET2.LE.AND R7, R12, R159, PT ;  /* 0x0000009f0c077233 */ /* 0x000fe20003803000 */
[----:B------:R-:W-:Y:S01]  /*8a60*/  FADD.FTZ R151, R151, R152 ;  /* 0x0000009897977221 */ /* 0x000fe20000010000 */
[----:B---3--:R-:W-:Y:S01]  /*8a70*/  F2FP.BF16.F32.PACK_AB R132, R211, R212 ;  /* 0x000000d4d384723e */ /* 0x008fe200000010ff */
[----:B------:R-:W3:Y:S01]  /*8a80*/  LDSM.16.MT88.4 R12, [R192+0xe800] ;  /* 0x00e80000c00c783b */ /* 0x000ee20000004200 */
[----:B------:R-:W-:Y:S01]  /*8a90*/  FADD.FTZ R148, R3, R148 ;  /* 0x0000009403947221 */ /* 0x000fe20000010000 */
[----:B------:R-:W-:Y:S01]  /*8aa0*/  FADD.FTZ R170, R170, R151 ;  /* 0x00000097aaaa7221 */ /* 0x000fe20000010000 */
[----:B------:R-:W-:Y:S01]  /*8ab0*/  LOP3.LUT R7, R7, R132, RZ, 0xc0, !PT ;  /* 0x0000008407077212 */ /* 0x000fe200078ec0ff */
[----:B------:R-:W-:Y:S01]  /*8ac0*/  MUFU.EX2 R216, R216 ;  /* 0x000000d800d87308 */ /* 0x000fe20000000800 */
[----:B------:R-:W-:Y:S01]  /*8ad0*/  LDSM.16.MT88.4 R132, [R190+0xd000] ;  /* 0x00d00000be84783b */ /* 0x000fe20000004200 */
[----:B------:R-:W-:Y:S01]  /*8ae0*/  FADD.FTZ R3, R173, R148 ;  /* 0x00000094ad037221 */ /* 0x000fe20000010000 */
[----:B------:R-:W-:-:S03]  /*8af0*/  FADD.FTZ R171, R171, R170 ;  /* 0x000000aaabab7221 */ /* 0x000fc60000010000 */
[C---:B------:R-:W-:Y:S01]  /*8b00*/  HMMA.16816.F32.BF16 R112, R4.reuse, R20, R112 ;  /* 0x000000140470723c */ /* 0x040fe20000041870 */
[----:B------:R-:W-:Y:S01]  /*8b10*/  FADD.FTZ R3, R174, R3 ;  /* 0x00000003ae037221 */ /* 0x000fe20000010000 */
[----:B------:R-:W4:Y:S01]  /*8b20*/  MUFU.EX2 R219, R219 ;  /* 0x000000db00db7308 */ /* 0x000f220000000800 */
[----:B------:R-:W-:Y:S02]  /*8b30*/  FADD.FTZ R172, R172, R171 ;  /* 0x000000abacac7221 */ /* 0x000fe40000010000 */
[----:B------:R-:W-:Y:S01]  /*8b40*/  FADD.FTZ R212, R212, R3 ;  /* 0x00000003d4d47221 */ /* 0x000fe20000010000 */
[C---:B------:R-:W-:Y:S01]  /*8b50*/  HMMA.16816.F32.BF16 R108, R4.reuse, R22, R108 ;  /* 0x00000016046c723c */ /* 0x040fe2000004186c */
[----:B------:R-:W4:Y:S01]  /*8b60*/  LDSM.16.MT88.4 R20, [R188+0xe800] ;  /* 0x00e80000bc14783b */ /* 0x000f220000004200 */
[----:B------:R-:W-:Y:S01]  /*8b70*/  FADD.FTZ R175, R175, R172 ;  /* 0x000000acafaf7221 */ /* 0x000fe20000010000 */
[----:B------:R-:W-:Y:S01]  /*8b80*/  FADD.FTZ R211, R211, R212 ;  /* 0x000000d4d3d37221 */ /* 0x000fe20000010000 */
[----:B------:R-:W-:Y:S01]  /*8b90*/  MUFU.EX2 R222, R222 ;  /* 0x000000de00de7308 */ /* 0x000fe20000000800 */
[----:B------:R-:W-:Y:S01]  /*8ba0*/  MOV R3, R155 ;  /* 0x0000009b00037202 */ /* 0x000fe20000000f00 */
[C---:B-1----:R-:W-:Y:S06]  /*8bb0*/  HMMA.16816.F32.BF16 R120, R4.reuse, R24, R120 ;  /* 0x000000180478723c */ /* 0x042fec0000041878 */
[C---:B--2---:R-:W-:Y:S01]  /*8bc0*/  HMMA.16816.F32.BF16 R44, R4.reuse, R8, R44 ;  /* 0x00000008042c723c */ /* 0x044fe2000004182c */
[----:B------:R-:W-:Y:S05]  /*8bd0*/  MUFU.EX2 R169, R169 ;  /* 0x000000a900a97308 */ /* 0x000fea0000000800 */
[C---:B------:R-:W-:Y:S01]  /*8be0*/  HMMA.16816.F32.BF16 R48, R4.reuse, R10, R48 ;  /* 0x0000000a0430723c */ /* 0x040fe20000041830 */
[----:B------:R-:W1:Y:S02]  /*8bf0*/  LDSM.16.MT88.4 R8, [R190+0x10800] ;  /* 0x01080000be08783b */ /* 0x000e640000004200 */
[----:B------:R-:W-:Y:S03]  /*8c00*/  MUFU.EX2 R165, R165 ;  /* 0x000000a500a57308 */ /* 0x000fe60000000800 */
[C---:B-----5:R-:W-:Y:S05]  /*8c10*/  HMMA.16816.F32.BF16 R104, R4.reuse, R16, R104 ;  /* 0x000000100468723c */ /* 0x060fea0000041868 */
[----:B------:R-:W-:Y:S01]  /*8c20*/  MUFU.EX2 R164, R164 ;  /* 0x000000a400a47308 */ /* 0x000fe20000000800 */
[----:B---3--:R-:W-:Y:S01]  /*8c30*/  HMMA.16816.F32.BF16 R36, R4, R12, R36 ;  /* 0x0000000c0424723c */ /* 0x008fe20000041824 */
[----:B------:R-:W-:-:S04]  /*8c40*/  MOV R17, UR4 ;  /* 0x0000000400117c02 */ /* 0x000fc80008000f00 */
[----:B------:R-:W-:Y:S01]  /*8c50*/  LOP3.LUT R17, R147, UR31, R17, 0x96, !PT ;  /* 0x0000001f93117c12 */ /* 0x000fe2000f8e9611 */
[C---:B------:R-:W-:Y:S01]  /*8c60*/  HMMA.16816.F32.BF16 R100, R4.reuse, R18, R100 ;  /* 0x000000120464723c */ /* 0x040fe20000041864 */
[----:B------:R-:W-:Y:S03]  /*8c70*/  MUFU.EX2 R162, R162 ;  /* 0x000000a200a27308 */ /* 0x000fe60000000800 */
[----:B------:R-:W-:Y:S02]  /*8c80*/  IMAD.WIDE.U32 R12, R17, -0x326172a9, RZ ;  /* 0xcd9e8d57110c7825 */ /* 0x000fe400078e00ff */
[----:B------:R-:W2:Y:S01]  /*8c90*/  LDSM.16.MT88.4 R16, [R192+0x10800] ;  /* 0x01080000c010783b */ /* 0x000ea20000004200 */
[----:B----4-:R-:W-:Y:S02]  /*8ca0*/  HMMA.16816.F32.BF16 R60, R4, R20, R60 ;  /* 0x00000014043c723c */ /* 0x010fe4000004183c */
[----:B------:R-:W-:-:S02]  /*8cb0*/  LOP3.LUT R144, R13, UR20, R144, 0x96, !PT ;  /* 0x000000140d907c12 */ /* 0x000fc4000f8e9690 */
[----:B------:R-:W-:Y:S02]  /*8cc0*/  LOP3.LUT R12, R141, UR18, R12, 0x96, !PT ;  /* 0x000000128d0c7c12 */ /* 0x000fe4000f8e960c */
[----:B------:R-:W-:Y:S01]  /*8cd0*/  HMMA.16816.F32.BF16 R40, R4, R14, R40 ;  /* 0x0000000e0428723c */ /* 0x000fe20000041828 */
[----:B------:R-:W-:-:S04]  /*8ce0*/  IMAD.WIDE.U32 R144, R144, -0x2daee0ad, RZ ;  /* 0xd2511f5390907825 */ /* 0x000fc800078e00ff */
[----:B------:R-:W-:Y:S01]  /*8cf0*/  IMAD.WIDE.U32 R12, R12, -0x2daee0ad, RZ ;  /* 0xd2511f530c0c7825 */ /* 0x000fe200078e00ff */
[----:B------:R-:W-:Y:S01]  /*8d00*/  LOP3.LUT R142, R145, UR17, R142, 0x96, !PT ;  /* 0x00000011918e7c12 */ /* 0x000fe2000f8e968e */
[C---:B------:R-:W-:Y:S01]  /*8d10*/  HMMA.16816.F32.BF16 R116, R4.reuse, R26, R116 ;  /* 0x0000001a0474723c */ /* 0x040fe20000041874 */
[----:B------:R-:W-:Y:S02]  /*8d20*/  LDSM.16.MT88.4 R24, [R189+0xe800] ;  /* 0x00e80000bd18783b */ /* 0x000fe40000004200 */
[----:B------:R-:W-:Y:S01]  /*8d30*/  LOP3.LUT R228, R13, UR15, R144, 0x96, !PT ;  /* 0x0000000f0de47c12 */ /* 0x000fe2000f8e9690 */
[----:B------:R-:W-:Y:S01]  /*8d40*/  IMAD.WIDE.U32 R142, R142, -0x326172a9, RZ ;  /* 0xcd9e8d578e8e7825 */ /* 0x000fe200078e00ff */
[----:B------:R-:W3:Y:S01]  /*8d50*/  LDSM.16.MT88.4 R144, [R189+0x10800] ;  /* 0x01080000bd90783b */ /* 0x000ee20000004200 */
[----:B-1----:R-:W-:Y:S02]  /*8d60*/  HMMA.16816.F32.BF16 R76, R4, R8, R76 ;  /* 0x00000008044c723c */ /* 0x002fe4000004184c */
[----:B------:R-:W-:Y:S01]  /*8d70*/  IMAD.WIDE.U32 R228, R228, -0x326172a9, RZ ;  /* 0xcd9e8d57e4e47825 */ /* 0x000fe200078e00ff */
[----:B------:R-:W-:-:S03]  /*8d80*/  LOP3.LUT R140, R143, UR16, R140, 0x96, !PT ;  /* 0x000000108f8c7c12 */ /* 0x000fc6000f8e968c */
[----:B------:R-:W-:Y:S01]  /*8d90*/  HMMA.16816.F32.BF16 R80, R4, R10, R80 ;  /* 0x0000000a0450723c */ /* 0x000fe20000041850 */
[----:B------:R-:W-:Y:S01]  /*8da0*/  LOP3.LUT R226, R229, UR14, R142, 0x96, !PT ;  /* 0x0000000ee5e27c12 */ /* 0x000fe2000f8e968e */
[----:B------:R-:W-:-:S04]  /*8db0*/  IMAD.WIDE.U32 R140, R140, -0x2daee0ad, RZ ;  /* 0xd2511f538c8c7825 */ /* 0x000fc800078e00ff */
[----:B------:R-:W-:Y:S01]  /*8dc0*/  IMAD.WIDE.U32 R226, R226, -0x2daee0ad, RZ ;  /* 0xd2511f53e2e27825 */ /* 0x000fe200078e00ff */
[----:B------:R-:W-:Y:S01]  /*8dd0*/  LOP3.LUT R230, R141, UR13, R12, 0x96, !PT ;  /* 0x0000000d8de67c12 */ /* 0x000fe2000f8e960c */
[C---:B------:R-:W-:Y:S03]  /*8de0*/  HMMA.16816.F32.BF16 R64, R4.reuse, R22, R64 ;  /* 0x000000160440723c */ /* 0x040fe60000041840 */
[----:B------:R-:W-:Y:S01]  /*8df0*/  LOP3.LUT R13, R227, UR12, R140, 0x96, !PT ;  /* 0x0000000ce30d7c12 */ /* 0x000fe2000f8e968c */
[----:B------:R-:W-:Y:S01]  /*8e00*/  IMAD.WIDE.U32 R230, R230, -0x326172a9, RZ ;  /* 0xcd9e8d57e6e67825 */ /* 0x000fe200078e00ff */
[----:B------:R-:W1:Y:S01]  /*8e10*/  LDSM.16.MT88.4 R140, [R188+0x10800] ;  /* 0x01080000bc8c783b */ /* 0x000e620000004200 */
[----:B--2---:R-:W-:Y:S02]  /*8e20*/  HMMA.16816.F32.BF16 R68, R4, R16, R68 ;  /* 0x000000100444723c */ /* 0x004fe40000041844 */
[----:B------:R-:W-:Y:S01]  /*8e30*/  FFMA.FTZ R227, R214, UR34, -R161 ;  /* 0x00000022d6e37c23 */ /* 0x000fe200080108a1 */
[----:B------:R-:W-:Y:S01]  /*8e40*/  IMAD.WIDE.U32 R20, R13, -0x326172a9, RZ ;  /* 0xcd9e8d570d147825 */ /* 0x000fe200078e00ff */
[----:B------:R-:W-:-:S02]  /*8e50*/  F2FP.BF16.F32.PACK_AB R214, R223, R220 ;  /* 0x000000dcdfd6723e */ /* 0x000fc400000010ff */
[C---:B------:R-:W-:Y:S01]  /*8e60*/  HMMA.16816.F32.BF16 R72, R4.reuse, R18, R72 ;  /* 0x000000120448723c */ /* 0x040fe20000041848 */
[C---:B------:R-:W-:Y:S01]  /*8e70*/  LOP3.LUT R17, R20.reuse, 0xffff, RZ, 0xc0, !PT ;  /* 0x0000ffff14117812 */ /* 0x040fe200078ec0ff */
[----:B------:R-:W2:Y:S01]  /*8e80*/  MUFU.EX2 R227, R227 ;  /* 0x000000e300e37308 */ /* 0x000ea20000000800 */
[----:B------:R-:W-:Y:S02]  /*8e90*/  SHF.R.U32.HI R14, RZ, 0x10, R20 ;  /* 0x00000010ff0e7819 */ /* 0x000fe40000011614 */
[----:B------:R-:W-:Y:S01]  /*8ea0*/  LOP3.LUT R13, R21, UR21, R230, 0x96, !PT ;  /* 0x00000015150d7c12 */ /* 0x000fe2000f8e96e6 */
[C---:B------:R-:W-:Y:S01]  /*8eb0*/  HMMA.16816.F32.BF16 R128, R4.reuse, R28, R128 ;  /* 0x0000001c0480723c */ /* 0x040fe20000041880 */
[----:B------:R-:W-:Y:S02]  /*8ec0*/  LOP3.LUT R12, R20, 0xff, RZ, 0xc0, !PT ;  /* 0x000000ff140c7812 */ /* 0x000fe400078ec0ff */
[----:B------:R-:W-:Y:S02]  /*8ed0*/  SHF.R.U32.HI R17, RZ, 0x8, R17 ;  /* 0x00000008ff117819 */ /* 0x000fe40000011611 */
[----:B------:R-:W-:Y:S01]  /*8ee0*/  SHF.R.U32.HI R15, RZ, 0x18, R20 ;  /* 0x00000018ff0f7819 */ /* 0x000fe20000011614 */
[----:B------:R-:W-:Y:S01]  /*8ef0*/  HMMA.16816.F32.BF16 R124, R4, R30, R124 ;  /* 0x0000001e047c723c */ /* 0x000fe2000004187c */
[----:B------:R-:W-:Y:S01]  /*8f00*/  LOP3.LUT R14, R14, 0xff, RZ, 0xc0, !PT ;  /* 0x000000ff0e0e7812 */ /* 0x000fe200078ec0ff */
[----:B------:R-:W-:Y:S01]  /*8f10*/  LDSM.16.MT88.4 R20, [R190+0xf000] ;  /* 0x00f00000be14783b */ /* 0x000fe20000004200 */
[----:B------:R-:W-:-:S02]  /*8f20*/  LOP3.LUT R230, R13, 0xffff, RZ, 0xc0, !PT ;  /* 0x0000ffff0de67812 */ /* 0x000fc400078ec0ff */
[----:B------:R-:W-:Y:S01]  /*8f30*/  PRMT R12, R12, 0x5410, R17 ;  /* 0x000054100c0c7816 */ /* 0x000fe20000000011 */
[C---:B---3--:R-:W-:Y:S01]  /*8f40*/  HMMA.16816.F32.BF16 R84, R4.reuse, R144, R84 ;  /* 0x000000900454723c */ /* 0x048fe20000041854 */
[----:B------:R-:W-:Y:S01]  /*8f50*/  PRMT R8, R14, 0x5410, R15 ;  /* 0x000054100e087816 */ /* 0x000fe2000000000f */
[----:B------:R-:W3:Y:S01]  /*8f60*/  LDSM.16.MT88.4 R16, [R189+0xf000] ;  /* 0x00f00000bd10783b */ /* 0x000ee20000004200 */
[----:B------:R-:W-:Y:S02]  /*8f70*/  LOP3.LUT R11, R13, 0xff, RZ, 0xc0, !PT ;  /* 0x000000ff0d0b7812 */ /* 0x000fe400078ec0ff */
[--C-:B------:R-:W-:Y:S01]  /*8f80*/  SHF.R.U32.HI R10, RZ, 0x10, R13.reuse ;  /* 0x00000010ff0a7819 */ /* 0x100fe2000001160d */
[----:B------:R-:W-:Y:S01]  /*8f90*/  HMMA.16816.F32.BF16 R52, R4, R24, R52 ;  /* 0x000000180434723c */ /* 0x000fe20000041834 */
[----:B------:R-:W-:Y:S01]  /*8fa0*/  SHF.R.U32.HI R230, RZ, 0x8, R230 ;  /* 0x00000008ffe67819 */ /* 0x000fe200000116e6 */
[----:B------:R-:W-:Y:S01]  /*8fb0*/  LDSM.16.MT88.4 R28, [R188+0xd000] ;  /* 0x00d00000bc1c783b */ /* 0x000fe20000004200 */
[----:B------:R-:W-:-:S02]  /*8fc0*/  SHF.R.U32.HI R9, RZ, 0x18, R13 ;  /* 0x00000018ff097819 */ /* 0x000fc4000001160d */
[--C-:B------:R-:W-:Y:S01]  /*8fd0*/  HSET2.LE.AND R14, R12, R159.reuse, PT ;  /* 0x0000009f0c0e7233 */ /* 0x100fe20003803000 */
[C---:B------:R-:W-:Y:S01]  /*8fe0*/  HMMA.16816.F32.BF16 R56, R4.reuse, R26, R56 ;  /* 0x0000001a0438723c */ /* 0x040fe20000041838 */
[----:B------:R-:W-:Y:S01]  /*8ff0*/  LOP3.LUT R10, R10, 0xff, RZ, 0xc0, !PT ;  /* 0x000000ff0a0a7812 */ /* 0x000fe200078ec0ff */
[----:B------:R-:W-:Y:S01]  /*9000*/  LDSM.16.MT88.4 R24, [R192+0xf000] ;  /* 0x00f00000c018783b */ /* 0x000fe20000004200 */
[----:B------:R-:W-:Y:S02]  /*9010*/  HSET2.LE.AND R13, R8, R159, PT ;  /* 0x0000009f080d7233 */ /* 0x000fe40003803000 */
[----:B------:R-:W-:Y:S01]  /*9020*/  F2FP.BF16.F32.PACK_AB R15, R221, R218 ;  /* 0x000000dadd0f723e */ /* 0x000fe200000010ff */
[----:B------:R-:W-:Y:S01]  /*9030*/  HMMA.16816.F32.BF16 R88, R4, R146, R88 ;  /* 0x000000920458723c */ /* 0x000fe20000041858 */
[----:B------:R-:W-:Y:S02]  /*9040*/  PRMT R12, R11, 0x5410, R230 ;  /* 0x000054100b0c7816 */ /* 0x000fe400000000e6 */
[----:B------:R-:W-:-:S02]  /*9050*/  PRMT R8, R10, 0x5410, R9 ;  /* 0x000054100a087816 */ /* 0x000fc40000000009 */
[----:B------:R-:W-:Y:S01]  /*9060*/  LOP3.LUT R10, R14, R15, RZ, 0xc0, !PT ;  /* 0x0000000f0e0a7212 */ /* 0x000fe200078ec0ff */
[C---:B-1----:R-:W-:Y:S01]  /*9070*/  HMMA.16816.F32.BF16 R92, R4.reuse, R140, R92 ;  /* 0x0000008c045c723c */ /* 0x042fe2000004185c */
[----:B------:R-:W-:Y:S02]  /*9080*/  LOP3.LUT R11, R13, R214, RZ, 0xc0, !PT ;  /* 0x000000d60d0b7212 */ /* 0x000fe400078ec0ff */
[--C-:B------:R-:W-:Y:S02]  /*9090*/  HSET2.LE.AND R145, R12, R159.reuse, PT ;  /* 0x0000009f0c917233 */ /* 0x100fe40003803000 */
[----:B------:R-:W1:Y:S01]  /*90a0*/  LDSM.16.MT88.4 R12, [R188+0xf000] ;  /* 0x00f00000bc0c783b */ /* 0x000e620000004200 */
[----:B------:R-:W-:Y:S01]  /*90b0*/  HMMA.16816.F32.BF16 R96, R4, R142, R96 ;  /* 0x0000008e0460723c */ /* 0x000fe20000041860 */
[----:B------:R-:W-:Y:S02]  /*90c0*/  HSET2.LE.AND R9, R8, R159, PT ;  /* 0x0000009f08097233 */ /* 0x000fe40003803000 */
[----:B------:R-:W4:Y:S01]  /*90d0*/  LDSM.16.MT88.4 R4, [R192+0x11000] ;  /* 0x01100000c004783b */ /* 0x000f220000004200 */
[----:B------:R-:W-:Y:S01]  /*90e0*/  F2FP.BF16.F32.PACK_AB R214, R219, R216 ;  /* 0x000000d8dbd6723e */ /* 0x000fe200000010ff */
[----:B------:R-:W-:Y:S01]  /*90f0*/  FADD.FTZ R216, R216, R175 ;  /* 0x000000afd8d87221 */ /* 0x000fe20000010000 */
[----:B--2---:R-:W-:Y:S01]  /*9100*/  F2FP.BF16.F32.PACK_AB R144, R227, R222 ;  /* 0x000000dee390723e */ /* 0x004fe200000010ff */
[----:B------:R-:W-:Y:S01]  /*9110*/  LDSM.16.MT88.4 R140, [R192+0xd800] ;  /* 0x00d80000c08c783b */ /* 0x000fe20000004200 */
[----:B------:R-:W-:Y:S01]  /*9120*/  LOP3.LUT R8, R145, R214, RZ, 0xc0, !PT ;  /* 0x000000d691087212 */ /* 0x000fe200078ec0ff */
[--C-:B------:R-:W-:Y:S01]  /*9130*/  FFMA.FTZ R214, R167, UR34, -R168.reuse ;  /* 0x00000022a7d67c23 */ /* 0x100fe200080108a8 */
[----:B------:R-:W-:Y:S01]  /*9140*/  LOP3.LUT R9, R9, R144, RZ, 0xc0, !PT ;  /* 0x0000009009097212 */ /* 0x000fe200078ec0ff */
[----:B------:R-:W-:Y:S01]  /*9150*/  FFMA.FTZ R168, R163, UR34, -R168 ;  /* 0x00000022a3a87c23 */ /* 0x000fe200080108a8 */
[----:B------:R-:W-:Y:S01]  /*9160*/  LDSM.16.MT88.4 R144, [R188+0x11000] ;  /* 0x01100000bc90783b */ /* 0x000fe20000004200 */
[--C-:B------:R-:W-:Y:S01]  /*9170*/  FFMA.FTZ R163, R166, UR34, -R161.reuse ;  /* 0x00000022a6a37c23 */ /* 0x100fe200080108a1 */
[----:B------:R-:W-:Y:S01]  /*9180*/  FFMA.FTZ R161, R160, UR34, -R161 ;  /* 0x00000022a0a17c23 */ /* 0x000fe200080108a1 */
[----:B------:R-:W2:Y:S01]  /*9190*/  MUFU.EX2 R214, R214 ;  /* 0x000000d600d67308 */ /* 0x000ea20000000800 */
[----:B------:R-:W-:Y:S01]  /*91a0*/  FADD.FTZ R222, R222, R211 ;  /* 0x000000d3dede7221 */ /* 0x000fe20000010000 */
[----:B---3--:R-:W-:Y:S01]  /*91b0*/  HMMA.16816.F32.BF16 R52, R8, R16, R52 ;  /* 0x000000100834723c */ /* 0x008fe20000041834 */
[----:B------:R-:W-:-:S02]  /*91c0*/  FADD.FTZ R219, R219, R216 ;  /* 0x000000d8dbdb7221 */ /* 0x000fc40000010000 */
[----:B------:R-:W-:-:S03]  /*91d0*/  FADD.FTZ R227, R227, R222 ;  /* 0x000000dee3e37221 */ /* 0x000fc60000010000 */
[C---:B------:R-:W-:Y:S01]  /*91e0*/  HMMA.16816.F32.BF16 R56, R8.reuse, R18, R56 ;  /* 0x000000120838723c */ /* 0x040fe20000041838 */
[----:B------:R-:W-:Y:S01]  /*91f0*/  LOP3.LUT R16, R231, UR26, R228, 0x96, !PT ;  /* 0x0000001ae7107c12 */ /* 0x000fe2000f8e96e4 */
[----:B------:R-:W-:Y:S04]  /*9200*/  MUFU.EX2 R168, R168 ;  /* 0x000000a800a87308 */ /* 0x000fe80000000800 */
[----:B------:R-:W-:Y:S01]  /*9210*/  IMAD.WIDE.U32 R16, R16, -0x2daee0ad, RZ ;  /* 0xd2511f5310107825 */ /* 0x000fe200078e00ff */
[C---:B------:R-:W-:Y:S03]  /*9220*/  HMMA.16816.F32.BF16 R44, R8.reuse, R20, R44 ;  /* 0x00000014082c723c */ /* 0x040fe6000004182c */
[----:B------:R-:W3:Y:S03]  /*9230*/  MUFU.EX2 R163, R163 ;  /* 0x000000a300a37308 */ /* 0x000ee60000000800 */
[C---:B------:R-:W-:Y:S01]  /*9240*/  HMMA.16816.F32.BF16 R48, R8.reuse, R22, R48 ;  /* 0x000000160830723c */ /* 0x040fe20000041830 */
[----:B------:R-:W-:Y:S04]  /*9250*/  LDSM.16.MT88.4 R20, [R190+0x11000] ;  /* 0x01100000be14783b */ /* 0x000fe80000004200 */
[----:B------:R-:W5:Y:S01]  /*9260*/  MUFU.EX2 R161, R161 ;  /* 0x000000a100a17308 */ /* 0x000f620000000800 */
[C---:B-1----:R-:W-:Y:S06]  /*9270*/  HMMA.16816.F32.BF16 R60, R8.reuse, R12, R60 ;  /* 0x0000000c083c723c */ /* 0x042fec000004183c */
[C---:B------:R-:W-:Y:S01]  /*9280*/  HMMA.16816.F32.BF16 R64, R8.reuse, R14, R64 ;  /* 0x0000000e0840723c */ /* 0x040fe20000041840 */
[----:B------:R-:W1:Y:S05]  /*9290*/  LDSM.16.MT88.4 R12, [R189+0x11000] ;  /* 0x01100000bd0c783b */ /* 0x000e6a0000004200 */
[C---:B----4-:R-:W-:Y:S06]  /*92a0*/  HMMA.16816.F32.BF16 R68, R8.reuse, R4, R68 ;  /* 0x000000040844723c */ /* 0x050fec0000041844 */
[----:B------:R-:W-:Y:S01]  /*92b0*/  HMMA.16816.F32.BF16 R72, R8, R6, R72 ;  /* 0x000000060848723c */ /* 0x000fe20000041848 */
[----:B------:R-:W-:-:S02]  /*92c0*/  SHF.R.U32.HI R4, RZ, 0x10, R16 ;  /* 0x00000010ff047819 */ /* 0x000fc40000011610 */
[----:B------:R-:W-:Y:S02]  /*92d0*/  SHF.R.U32.HI R5, RZ, 0x18, R16 ;  /* 0x00000018ff057819 */ /* 0x000fe40000011610 */
[----:B------:R-:W-:Y:S01]  /*92e0*/  LOP3.LUT R4, R4, 0xff, RZ, 0xc0, !PT ;  /* 0x000000ff04047812 */ /* 0x000fe200078ec0ff */
[C---:B------:R-:W-:Y:S01]  /*92f0*/  HMMA.16816.F32.BF16 R36, R8.reuse, R24, R36 ;  /* 0x000000180824723c */ /* 0x040fe20000041824 */
[C---:B------:R-:W-:Y:S02]  /*9300*/  LOP3.LUT R7, R16.reuse, 0xffff, RZ, 0xc0, !PT ;  /* 0x0000ffff10077812 */ /* 0x040fe400078ec0ff */
[----:B------:R-:W-:Y:S02]  /*9310*/  LOP3.LUT R6, R16, 0xff, RZ, 0xc0, !PT ;  /* 0x000000ff10067812 */ /* 0x000fe400078ec0ff */
[----:B------:R-:W-:Y:S01]  /*9320*/  LOP3.LUT R16, R17, UR27, R226, 0x96, !PT ;  /* 0x0000001b11107c12 */ /* 0x000fe2000f8e96e2 */
[----:B------:R-:W-:Y:S01]  /*9330*/  HMMA.16816.F32.BF16 R40, R8, R26, R40 ;  /* 0x0000001a0828723c */ /* 0x000fe20000041828 */
[----:B------:R-:W-:Y:S01]  /*9340*/  SHF.R.U32.HI R7, RZ, 0x8, R7 ;  /* 0x00000008ff077819 */ /* 0x000fe20000011607 */
[----:B------:R-:W4:Y:S01]  /*9350*/  LDSM.16.MT88.4 R24, [R189+0xd800] ;  /* 0x00d80000bd18783b */ /* 0x000f220000004200 */
[----:B------:R-:W-:-:S02]  /*9360*/  PRMT R4, R4, 0x5410, R5 ;  /* 0x0000541004047816 */ /* 0x000fc40000000005 */
[----:B------:R-:W-:Y:S01]  /*9370*/  LOP3.LUT R18, R16, 0xffff, RZ, 0xc0, !PT ;  /* 0x0000ffff10127812 */ /* 0x000fe200078ec0ff */
[C---:B------:R-:W-:Y:S01]  /*9380*/  HMMA.16816.F32.BF16 R112, R8.reuse, R32, R112 ;  /* 0x000000200870723c */ /* 0x040fe20000041870 */
[----:B------:R-:W-:Y:S02]  /*9390*/  SHF.R.U32.HI R5, RZ, 0x10, R16 ;  /* 0x00000010ff057819 */ /* 0x000fe40000011610 */
[----:B------:R-:W-:Y:S02]  /*93a0*/  PRMT R6, R6, 0x5410, R7 ;  /* 0x0000541006067816 */ /* 0x000fe40000000007 */
[----:B------:R-:W-:Y:S01]  /*93b0*/  LOP3.LUT R7, R16, 0xff, RZ, 0xc0, !PT ;  /* 0x000000ff10077812 */ /* 0x000fe200078ec0ff */
[----:B------:R-:W-:Y:S01]  /*93c0*/  HMMA.16816.F32.BF16 R108, R8, R34, R108 ;  /* 0x00000022086c723c */ /* 0x000fe2000004186c */
[----:B------:R-:W-:Y:S01]  /*93d0*/  SHF.R.U32.HI R18, RZ, 0x8, R18 ;  /* 0x00000008ff127819 */ /* 0x000fe20000011612 */
[----:B------:R-:W-:Y:S01]  /*93e0*/  LDSM.16.MT88.4 R32, [R192+0xf800] ;  /* 0x00f80000c020783b */ /* 0x000fe20000004200 */
[----:B------:R-:W-:-:S02]  /*93f0*/  SHF.R.U32.HI R16, RZ, 0x18, R16 ;  /* 0x00000018ff107819 */ /* 0x000fc40000011610 */
[----:B------:R-:W-:Y:S01]  /*9400*/  LOP3.LUT R5, R5, 0xff, RZ, 0xc0, !PT ;  /* 0x000000ff05057812 */ /* 0x000fe200078ec0ff */
[C---:B-1----:R-:W-:Y:S01]  /*9410*/  HMMA.16816.F32.BF16 R84, R8.reuse, R12, R84 ;  /* 0x0000000c0854723c */ /* 0x042fe20000041854 */
[----:B------:R-:W-:Y:S02]  /*9420*/  PRMT R160, R7, 0x5410, R18 ;  /* 0x0000541007a07816 */ /* 0x000fe40000000012 */
[--C-:B------:R-:W-:Y:S02]  /*9430*/  HSET2.LE.AND R7, R4, R159.reuse, PT ;  /* 0x0000009f04077233 */ /* 0x100fe40003803000 */
[--C-:B------:R-:W-:Y:S01]  /*9440*/  HSET2.LE.AND R6, R6, R159.reuse, PT ;  /* 0x0000009f06067233 */ /* 0x100fe20003803000 */
[----:B------:R-:W-:Y:S01]  /*9450*/  HMMA.16816.F32.BF16 R92, R8, R144, R92 ;  /* 0x00000090085c723c */ /* 0x000fe2000004185c */
[----:B------:R-:W-:Y:S02]  /*9460*/  PRMT R12, R5, 0x5410, R16 ;  /* 0x00005410050c7816 */ /* 0x000fe40000000010 */
[----:B------:R-:W1:Y:S01]  /*9470*/  LDSM.16.MT88.4 R16, [R188+0xf800] ;  /* 0x00f80000bc10783b */ /* 0x000e620000004200 */
[----:B------:R-:W-:-:S02]  /*9480*/  HSET2.LE.AND R4, R160, R159, PT ;  /* 0x0000009fa0047233 */ /* 0x000fc40003803000 */
[----:B------:R-:W-:Y:S01]  /*9490*/  HSET2.LE.AND R5, R12, R159, PT ;  /* 0x0000009f0c057233 */ /* 0x000fe20003803000 */
[C---:B------:R-:W-:Y:S01]  /*94a0*/  HMMA.16816.F32.BF16 R128, R8.reuse, R136, R128 ;  /* 0x000000880880723c */ /* 0x040fe20000041880 */
[----:B--2---:R-:W-:Y:S02]  /*94b0*/  F2FP.BF16.F32.PACK_AB R159, R214, R169 ;  /* 0x000000a9d69f723e */ /* 0x004fe400000010ff */
[----:B---3--:R-:W-:Y:S02]  /*94c0*/  F2FP.BF16.F32.PACK_AB R160, R164, R163 ;  /* 0x000000a3a4a0723e */ /* 0x008fe400000010ff */
[----:B------:R-:W-:Y:S01]  /*94d0*/  F2FP.BF16.F32.PACK_AB R145, R168, R165 ;  /* 0x000000a5a891723e */ /* 0x000fe200000010ff */
[----:B------:R-:W-:Y:S01]  /*94e0*/  HMMA.16816.F32.BF16 R124, R8, R138, R124 ;  /* 0x0000008a087c723c */ /* 0x000fe2000004187c */
[----:B-----5:R-:W-:Y:S01]  /*94f0*/  F2FP.BF16.F32.PACK_AB R144, R161, R162 ;  /* 0x000000a2a190723e */ /* 0x020fe200000010ff */
[----:B------:R-:W-:Y:S01]  /*9500*/  LDSM.16.MT88.4 R136, [R190+0xd800] ;  /* 0x00d80000be88783b */ /* 0x000fe20000004200 */
[----:B------:R-:W-:-:S02]  /*9510*/  LOP3.LUT R4, R4, R159, RZ, 0xc0, !PT ;  /* 0x0000009f04047212 */ /* 0x000fc400078ec0ff */
[----:B------:R-:W-:Y:S01]  /*9520*/  LOP3.LUT R5, R5, R160, RZ, 0xc0, !PT ;  /* 0x000000a005057212 */ /* 0x000fe200078ec0ff */
[----:B------:R-:W-:Y:S01]  /*9530*/  HMMA.16816.F32.BF16 R120, R8, R132, R120 ;  /* 0x000000840878723c */ /* 0x000fe20000041878 */
[----:B------:R-:W-:Y:S02]  /*9540*/  LOP3.LUT R6, R6, R145, RZ, 0xc0, !PT ;  /* 0x0000009106067212 */ /* 0x000fe400078ec0ff */
[----:B------:R-:W-:-:S03]  /*9550*/  LOP3.LUT R7, R7, R144, RZ, 0xc0, !PT ;  /* 0x0000009007077212 */ /* 0x000fc600078ec0ff */
        /* <DEDUP_REMOVED lines=8> */
[C---:B------:R-:W-:Y:S01]  /*95e0*/  HMMA.16816.F32.BF16 R88, R8.reuse, R14, R88 ;  /* 0x0000000e0858723c */ /* 0x040fe20000041858 */
[----:B------:R-:W-:Y:S05]  /*95f0*/  LDSM.16.MT88.4 R12, [R192+0x11800] ;  /* 0x01180000c00c783b */ /* 0x000fea0000004200 */
[----:B------:R-:W-:Y:S01]  /*9600*/  HMMA.16816.F32.BF16 R96, R8, R146, R96 ;  /* 0x000000920860723c */ /* 0x000fe20000041860 */
[----:B------:R-:W2:Y:S05]  /*9610*/  LDSM.16.MT88.4 R8, [R190+0x11800] ;  /* 0x01180000be08783b */ /* 0x000eaa0000004200 */
[C---:B----4-:R-:W-:Y:S06]  /*9620*/  HMMA.16816.F32.BF16 R112, R4.reuse, R24, R112 ;  /* 0x000000180470723c */ /* 0x050fec0000041870 */
        /* <DEDUP_REMOVED lines=34> */
[C---:B-1----:R-:W-:Y:S06]  /*9850*/  HMMA.16816.F32.BF16 R92, R4.reuse, R16, R92 ;  /* 0x00000010045c723c */ /* 0x042fec000004185c */
[C---:B------:R-:W-:Y:S06]  /*9860*/  HMMA.16816.F32.BF16 R96, R4.reuse, R18, R96 ;  /* 0x000000120460723c */ /* 0x040fec0000041860 */
[----:B------:R-:W-:Y:S07]  /*9870*/  HMMA.16816.F32.BF16 R104, R4, R132, R104 ;  /* 0x000000840468723c */ /* 0x000fee0000041868 */
[----:B------:R-:W-:-:S15]  /*9880*/  MOV R132, R156 ;  /* 0x0000009c00847202 */ /* 0x000fde0000000f00 */
[----:B------:R-:W-:-:S02]  /*9890*/  NOP ;  /* 0x0000000000007918 */ /* 0x000fc40000000000 */
.L_x_1125:
[----:B------:R-:W-:-:S06]  /*98a0*/  UISETP.GT.AND UP0, UPT, UR32, UR22, UPT ;  /* 0x000000162000728c */ /* 0x000fcc000bf04270 */
[----:B------:R-:W-:-:S13]  /*98b0*/  PLOP3.LUT P0, PT, PT, PT, UP0, 0x80, 0x0 ;  /* 0x000000000000781c */ /* 0x000fda0003f0f008 */
[----:B------:R-:W-:Y:S05]  /*98c0*/  @!P0 BRA `(.L_x_1127) ;  /* 0x00000038006c8947 */ /* 0x000fea0003800000 */
[----:B------:R-:W-:Y:S01]  /*98d0*/  IMAD.WIDE.U32 R218, R2, -0x326172a9, RZ ;  /* 0xcd9e8d5702da7825 */ /* 0x000fe200078e00ff */
[----:B------:R-:W-:Y:S01]  /*98e0*/  PRMT R211, R0, 0x7054, R0 ;  /* 0x0000705400d37816 */ /* 0x000fe20000000000 */
[----:B------:R-:W-:Y:S01]  /*98f0*/  USHF.L.U64.HI UR33, UR8, 0x5, UR9 ;  /* 0x0000000508217899 */ /* 0x000fe20008010209 */
[----:B------:R-:W-:Y:S01]  /*9900*/  MOV R2, R3 ;  /* 0x0000000300027202 */ /* 0x000fe20000000f00 */
[----:B------:R-:W-:Y:S01]  /*9910*/  IMAD.WIDE.U32 R220, R202, -0x2daee0ad, RZ ;  /* 0xd2511f53cadc7825 */ /* 0x000fe200078e00ff */
[----:B------:R-:W-:Y:S01]  /*9920*/  LOP3.LUT R213, R219, R213, RZ, 0x3c, !PT ;  /* 0x000000d5dbd57212 */ /* 0x000fe200078e3cff */
[----:B------:R-:W-:Y:S01]  /*9930*/  USHF.L.U32 UR34, UR8, 0x5, URZ ;  /* 0x0000000508227899 */ /* 0x000fe2000800063f */
[----:B------:R-:W-:Y:S01]  /*9940*/  MOV R0, R132 ;  /* 0x0000008400007202 */ /* 0x000fe20000000f00 */
[----:B------:R-:W-:Y:S01]  /*9950*/  USHF.L.U64.HI UR36, UR6, 0x5, UR7 ;  /* 0x0000000506247899 */ /* 0x000fe20008010207 */
[----:B------:R-:W-:Y:S01]  /*9960*/  MOV R202, R224 ;  /* 0x000000e000ca7202 */ /* 0x000fe20000000f00 */
[----:B------:R-:W-:Y:S01]  /*9970*/  IMAD.WIDE.U32 R212, R213, -0x2daee0ad, RZ ;  /* 0xd2511f53d5d47825 */ /* 0x000fe200078e00ff */
[----:B------:R-:W-:-:S02]  /*9980*/  USHF.L.U32 UR35, UR6, 0x5, URZ ;  /* 0x0000000506237899 */ /* 0x000fc4000800063f */
[----:B------:R-:W-:Y:S02]  /*9990*/  USHF.L.U64.HI UR37, UR6, 0x6, UR7 ;  /* 0x0000000606257899 */ /* 0x000fe40008010207 */
[----:B------:R-:W-:Y:S01]  /*99a0*/  USHF.L.U32 UR39, UR6, 0x6, URZ ;  /* 0x0000000606277899 */ /* 0x000fe2000800063f */
[----:B------:R-:W-:Y:S02]  /*99b0*/  ULDC UR4, c[0x0][0x2ec] ;  /* 0x0000bb0000047ab9 */ /* 0x000fe40000000800 */
[----:B------:R-:W-:Y:S01]  /*99c0*/  ULDC.64 UR6, c[0x0][0x218] ;  /* 0x0000860000067ab9 */ /* 0x000fe20000000a00 */
[----:B------:R-:W-:Y:S01]  /*99d0*/  ULDC.64 UR10, c[0x0][0x220] ;  /* 0x00008800000a7ab9 */ /* 0x000fe20000000a00 */
[----:B------:R-:W-:Y:S01]  /*99e0*/  ULDC.64 UR8, c[0x0][0x248] ;  /* 0x0000920000087ab9 */ /* 0x000fe20000000a00 */
[----:B------:R-:W-:Y:S06]  /*99f0*/  BRA `(.L_x_1128) ;  /* 0x0000000000907947 */ /* 0x000fec0003800000 */
.L_x_1130:
        /* <DEDUP_REMOVED lines=36> */
.L_x_1128:
        /* <DEDUP_REMOVED lines=19> */
[----:B------:R-:W-:Y:S01]  /*9d70*/  IMAD R3, R3, 0x40, R210 ;  /* 0x0000004003037824 */ /* 0x000fe200078e02d2 */
[----:B------:R-:W-:Y:S02]  /*9d80*/  IADD3 R226, P0, R228, UR35, RZ ;  /* 0x00000023e4e27c10 */ /* 0x000fe4000ff1e0ff */
[----:B------:R-:W-:Y:S01]  /*9d90*/  LDGSTS.E.BYPASS.LTC128B.128 [R199+0xe000], desc[UR28][R222.64+0x80] ;  /* 0x0e000080dec77fae */ /* 0x000fe2000b901d5c */
[----:B------:R-:W-:Y:S01]  /*9da0*/  VIADD R214, R3, 0x1 ;  /* 0x0000000103d67836 */ /* 0x000fe20000000000 */
[----:B------:R-:W-:Y:S03]  /*9db0*/  IADD3.X R227, R229, UR36, RZ, P0, !PT ;  /* 0x00000024e5e37c10 */ /* 0x000fe600087fe4ff */
[----:B------:R1:W-:Y:S01]  /*9dc0*/  LDGSTS.E.BYPASS.LTC128B.128 [R199+0x10000], desc[UR28][R222.64+0x100] ;  /* 0x10000100dec77fae */ /* 0x0003e2000b901d5c */
[----:B------:R-:W-:Y:S01]  /*9dd0*/  IADD3 R224, P0, R226, UR35, RZ ;  /* 0x00000023e2e07c10 */ /* 0x000fe2000ff1e0ff */
[----:B------:R-:W-:Y:S01]  /*9de0*/  VIADD R216, R3, 0x9 ;  /* 0x0000000903d87836 */ /* 0x000fe20000000000 */
[CC--:B------:R-:W-:Y:S02]  /*9df0*/  ISETP.GE.AND P6, PT, R214.reuse, R207.reuse, PT ;  /* 0x000000cfd600720c */ /* 0x0c0fe40003fc6270 */
[----:B------:R-:W-:Y:S01]  /*9e00*/  LDGSTS.E.BYPASS.LTC128B.128 [R199+0xc800], desc[UR28][R228.64] ;  /* 0x0c800000e4c77fae */ /* 0x000fe2000b901d5c */
[----:B------:R-:W-:Y:S02]  /*9e10*/  IADD3.X R225, R227, UR36, RZ, P0, !PT ;  /* 0x00000024e3e17c10 */ /* 0x000fe400087fe4ff */
[C---:B------:R-:W-:Y:S02]  /*9e20*/  ISETP.GE.AND P0, PT, R3.reuse, R207, PT ;  /* 0x000000cf0300720c */ /* 0x040fe40003f06270 */
[----:B------:R-:W-:Y:S01]  /*9e30*/  LDGSTS.E.BYPASS.LTC128B.128 [R199+0xe800], desc[UR28][R228.64+0x80] ;  /* 0x0e800080e4c77fae */ /* 0x000fe2000b901d5c */
[C---:B------:R-:W-:Y:S02]  /*9e40*/  ISETP.GE.AND P5, PT, R214.reuse, R205, PT ;  /* 0x000000cdd600720c */ /* 0x040fe40003fa6270 */
[CC--:B------:R-:W-:Y:S02]  /*9e50*/  ISETP.GE.OR P0, PT, R3.reuse, R206.reuse, !P0 ;  /* 0x000000ce0300720c */ /* 0x0c0fe40004706670 */
[----:B------:R2:W-:Y:S01]  /*9e60*/  LDGSTS.E.BYPASS.LTC128B.128 [R199+0x10800], desc[UR28][R228.64+0x100] ;  /* 0x10800100e4c77fae */ /* 0x0005e2000b901d5c */
[C---:B------:R-:W-:Y:S02]  /*9e70*/  ISETP.GE.OR P6, PT, R214.reuse, R206, !P6 ;  /* 0x000000ced600720c */ /* 0x040fe400077c6670 */
[----:B------:R-:W-:Y:S02]  /*9e80*/  ISETP.GE.OR P5, PT, R214, R204, !P5 ;  /* 0x000000ccd600720c */ /* 0x000fe40006fa6670 */
[----:B------:R-:W-:Y:S01]  /*9e90*/  LDGSTS.E.BYPASS.LTC128B.128 [R199+0xd000], desc[UR28][R226.64] ;  /* 0x0d000000e2c77fae */ /* 0x000fe2000b901d5c */
[C---:B------:R-:W-:Y:S01]  /*9ea0*/  VIADD R214, R3.reuse, 0x8 ;  /* 0x0000000803d67836 */ /* 0x040fe20000000000 */
[C---:B------:R-:W-:Y:S03]  /*9eb0*/  ISETP.GE.AND P3, PT, R216.reuse, R207, PT ;  /* 0x000000cfd800720c */ /* 0x040fe60003f66270 */
[----:B------:R-:W-:Y:S01]  /*9ec0*/  LDGSTS.E.BYPASS.LTC128B.128 [R199+0xf000], desc[UR28][R226.64+0x80] ;  /* 0x0f000080e2c77fae */ /* 0x000fe2000b901d5c */
[C---:B------:R-:W-:Y:S02]  /*9ed0*/  ISETP.GE.AND P1, PT, R216.reuse, R205, PT ;  /* 0x000000cdd800720c */ /* 0x040fe40003f26270 */
[C---:B------:R-:W-:Y:S02]  /*9ee0*/  ISETP.GE.OR P3, PT, R216.reuse, R206, !P3 ;  /* 0x000000ced800720c */ /* 0x040fe40005f66670 */
[----:B------:R3:W-:Y:S01]  /*9ef0*/  LDGSTS.E.BYPASS.LTC128B.128 [R199+0x11000], desc[UR28][R226.64+0x100] ;  /* 0x11000100e2c77fae */ /* 0x0007e2000b901d5c */
[----:B------:R-:W-:Y:S01]  /*9f00*/  ISETP.GE.OR P1, PT, R216, R204, !P1 ;  /* 0x000000ccd800720c */ /* 0x000fe20004f26670 */
[C---:B------:R-:W-:Y:S01]  /*9f10*/  VIADD R216, R3.reuse, 0x10 ;  /* 0x0000001003d87836 */ /* 0x040fe20000000000 */
[C---:B------:R-:W-:Y:S02]  /*9f20*/  ISETP.GE.AND P4, PT, R214.reuse, R207, PT ;  /* 0x000000cfd600720c */ /* 0x040fe40003f86270 */
[----:B------:R-:W-:Y:S01]  /*9f30*/  LDGSTS.E.BYPASS.LTC128B.128 [R199+0xd800], desc[UR28][R224.64] ;  /* 0x0d800000e0c77fae */ /* 0x000fe2000b901d5c */
[CC--:B------:R-:W-:Y:S01]  /*9f40*/  ISETP.GE.AND P2, PT, R214.reuse, R205.reuse, PT ;  /* 0x000000cdd600720c */ /* 0x0c0fe20003f46270 */
[C---:B-1----:R-:W-:Y:S01]  /*9f50*/  VIADD R222, R3.reuse, 0x31 ;  /* 0x0000003103de7836 */ /* 0x042fe20000000000 */
[C---:B------:R-:W-:Y:S02]  /*9f60*/  ISETP.GE.OR P4, PT, R214.reuse, R206, !P4 ;  /* 0x000000ced600720c */ /* 0x040fe40006786670 */
[----:B------:R-:W-:Y:S01]  /*9f70*/  LDGSTS.E.BYPASS.LTC128B.128 [R199+0xf800], desc[UR28][R224.64+0x80] ;  /* 0x0f800080e0c77fae */ /* 0x000fe2000b901d5c */
[-C--:B------:R-:W-:Y:S01]  /*9f80*/  ISETP.GE.OR P2, PT, R214, R204.reuse, !P2 ;  /* 0x000000ccd600720c */ /* 0x080fe20005746670 */
[C---:B------:R-:W-:Y:S03]  /*9f90*/  VIADD R214, R3.reuse, 0x11 ;  /* 0x0000001103d67836 */ /* 0x040fe60000000000 */
[----:B------:R1:W-:Y:S05]  /*9fa0*/  LDGSTS.E.BYPASS.LTC128B.128 [R199+0x11800], desc[UR28][R224.64+0x100] ;  /* 0x11800100e0c77fae */ /* 0x0003ea000b901d5c */
[----:B------:R-:W-:Y:S05]  /*9fb0*/  LDSM.16.M88.4 R132, [R198] ;  /* 0x00000000c684783b */ /* 0x000fea0000000200 */
[----:B------:R-:W4:Y:S05]  /*9fc0*/  LDSM.16.M88.4 R136, [R197+0x6000] ;  /* 0x00600000c588783b */ /* 0x000f2a0000000200 */
[----:B------:R-:W5:Y:S05]  /*9fd0*/  LDSM.16.M88.4 R140, [R197+0x6800] ;  /* 0x00680000c58c783b */ /* 0x000f6a0000000200 */
[----:B------:R-:W2:Y:S05]  /*9fe0*/  LDSM.16.M88.4 R144, [R197+0x7000] ;  /* 0x00700000c590783b */ /* 0x000eaa0000000200 */
[----:B------:R-:W3:Y:S05]  /*9ff0*/  LDSM.16.M88.4 R148, [R197+0x7800] ;  /* 0x00780000c594783b */ /* 0x000eea0000000200 */
[----:B------:R-:W0:Y:S05]  /*a000*/  LDGDEPBAR ;  /* 0x00000000000079af */ /* 0x000e2a0000000000 */
[----:B------:R-:W-:Y:S05]  /*a010*/  LDSM.16.M88.4 R152, [R196] ;  /* 0x00000000c498783b */ /* 0x000fea0000000200 */
[----:B------:R-:W1:Y:S05]  /*a020*/  LDSM.16.M88.4 R156, [R195] ;  /* 0x00000000c39c783b */ /* 0x000e6a0000000200 */
[----:B------:R-:W1:Y:S05]  /*a030*/  LDSM.16.M88.4 R160, [R187] ;  /* 0x00000000bba0783b */ /* 0x000e6a0000000200 */
[----:B------:R-:W1:Y:S01]  /*a040*/  LDSM.16.M88.4 R164, [R186] ;  /* 0x00000000baa4783b */ /* 0x000e620000000200 */
[C---:B----4-:R-:W-:Y:S04]  /*a050*/  HMMA.16816.F32.BF16 R4, R132.reuse, R136, RZ ;  /* 0x000000888404723c */ /* 0x050fe800000418ff */
[----:B------:R-:W4:Y:S02]  /*a060*/  LDSM.16.M88.4 R168, [R185] ;  /* 0x00000000b9a8783b */ /* 0x000f240000000200 */
[C---:B------:R-:W-:Y:S03]  /*a070*/  HMMA.16816.F32.BF16 R8, R132.reuse, R138, RZ ;  /* 0x0000008a8408723c */ /* 0x040fe600000418ff */
[----:B------:R-:W-:Y:S03]  /*a080*/  LDSM.16.M88.4 R136, [R194] ;  /* 0x00000000c288783b */ /* 0x000fe60000000200 */
[C---:B-----5:R-:W-:Y:S02]  /*a090*/  HMMA.16816.F32.BF16 R12, R132.reuse, R140, RZ ;  /* 0x0000008c840c723c */ /* 0x060fe400000418ff */
[----:B------:R-:W-:Y:S04]  /*a0a0*/  LDSM.16.M88.4 R172, [R191+0x7000] ;  /* 0x00700000bfac783b */ /* 0x000fe80000000200 */
[C---:B------:R-:W-:Y:S01]  /*a0b0*/  HMMA.16816.F32.BF16 R16, R132.reuse, R142, RZ ;  /* 0x0000008e8410723c */ /* 0x040fe200000418ff */
[----:B------:R-:W5:Y:S05]  /*a0c0*/  LDSM.16.M88.4 R140, [R191+0x6000] ;  /* 0x00600000bf8c783b */ /* 0x000f6a0000000200 */
[C---:B--2---:R-:W-:Y:S06]  /*a0d0*/  HMMA.16816.F32.BF16 R20, R132.reuse, R144, RZ ;  /* 0x000000908414723c */ /* 0x044fec00000418ff */
[C---:B------:R-:W-:Y:S01]  /*a0e0*/  HMMA.16816.F32.BF16 R24, R132.reuse, R146, RZ ;  /* 0x000000928418723c */ /* 0x040fe200000418ff */
[----:B------:R-:W2:Y:S05]  /*a0f0*/  LDSM.16.M88.4 R144, [R191+0x6800] ;  /* 0x00680000bf90783b */ /* 0x000eaa0000000200 */
[C---:B---3--:R-:W-:Y:S06]  /*a100*/  HMMA.16816.F32.BF16 R28, R132.reuse, R148, RZ ;  /* 0x00000094841c723c */ /* 0x048fec00000418ff */
[----:B------:R-:W-:Y:S01]  /*a110*/  HMMA.16816.F32.BF16 R32, R132, R150, RZ ;  /* 0x000000968420723c */ /* 0x000fe200000418ff */
[----:B------:R-:W3:Y:S05]  /*a120*/  LDSM.16.M88.4 R132, [R191+0x7800] ;  /* 0x00780000bf84783b */ /* 0x000eea0000000200 */
        /* <DEDUP_REMOVED lines=14> */
[----:B------:R-:W-:Y:S05]  /*a210*/  LDSM.16.M88.4 R168, [R197+0x8800] ;  /* 0x00880000c5a8783b */ /* 0x000fea0000000200 */
[C---:B------:R-:W-:Y:S01]  /*a220*/  HMMA.16816.F32.BF16 R8, R136.reuse, R142, R8 ;  /* 0x0000008e8808723c */ /* 0x040fe20000041808 */
[----:B------:R-:W-:Y:S05]  /*a230*/  LDSM.16.M88.4 R140, [R198+0x2000] ;  /* 0x00200000c68c783b */ /* 0x000fea0000000200 */
[C---:B--2---:R-:W-:Y:S06]  /*a240*/  HMMA.16816.F32.BF16 R12, R136.reuse, R144, R12 ;  /* 0x00000090880c723c */ /* 0x044fec000004180c */
[C---:B------:R-:W-:Y:S01]  /*a250*/  HMMA.16816.F32.BF16 R16, R136.reuse, R146, R16 ;  /* 0x000000928810723c */ /* 0x040fe20000041810 */
[----:B------:R-:W2:Y:S05]  /*a260*/  LDSM.16.M88.4 R144, [R197+0x8000] ;  /* 0x00800000c590783b */ /* 0x000eaa0000000200 */
[C---:B------:R-:W-:Y:S06]  /*a270*/  HMMA.16816.F32.BF16 R20, R136.reuse, R172, R20 ;  /* 0x000000ac8814723c */ /* 0x040fec0000041814 */
[C---:B------:R-:W-:Y:S01]  /*a280*/  HMMA.16816.F32.BF16 R24, R136.reuse, R174, R24 ;  /* 0x000000ae8818723c */ /* 0x040fe20000041818 */
[----:B------:R-:W5:Y:S05]  /*a290*/  LDSM.16.M88.4 R172, [R197+0x9000] ;  /* 0x00900000c5ac783b */ /* 0x000f6a0000000200 */
[C---:B---3--:R-:W-:Y:S06]  /*a2a0*/  HMMA.16816.F32.BF16 R28, R136.reuse, R132, R28 ;  /* 0x00000084881c723c */ /* 0x048fec000004181c */
[----:B------:R-:W-:Y:S01]  /*a2b0*/  HMMA.16816.F32.BF16 R32, R136, R134, R32 ;  /* 0x000000868820723c */ /* 0x000fe20000041820 */
[----:B------:R-:W3:Y:S05]  /*a2c0*/  LDSM.16.M88.4 R132, [R197+0x9800] ;  /* 0x00980000c584783b */ /* 0x000eea0000000200 */
        /* <DEDUP_REMOVED lines=10> */
[C---:B----4-:R-:W-:Y:S06]  /*a370*/  HMMA.16816.F32.BF16 R28, R148.reuse, R152, R28 ;  /* 0x00000098941c723c */ /* 0x050fec000004181c */
[----:B------:R-:W-:Y:S01]  /*a380*/  HMMA.16816.F32.BF16 R32, R148, R154, R32 ;  /* 0x0000009a9420723c */ /* 0x000fe20000041820 */
[----:B------:R-:W4:Y:S05]  /*a390*/  LDSM.16.M88.4 R148, [R180] ;  /* 0x00000000b494783b */ /* 0x000f2a0000000200 */
[C---:B--2---:R-:W-:Y:S01]  /*a3a0*/  HMMA.16816.F32.BF16 R4, R140.reuse, R144, R4 ;  /* 0x000000908c04723c */ /* 0x044fe20000041804 */
[----:B------:R-:W-:Y:S05]  /*a3b0*/  LDSM.16.M88.4 R152, [R191+0x8000] ;  /* 0x00800000bf98783b */ /* 0x000fea0000000200 */
[C---:B------:R-:W-:Y:S01]  /*a3c0*/  HMMA.16816.F32.BF16 R8, R140.reuse, R146, R8 ;  /* 0x000000928c08723c */ /* 0x040fe20000041808 */
[----:B------:R-:W2:Y:S05]  /*a3d0*/  LDSM.16.M88.4 R144, [R194+0x2000] ;  /* 0x00200000c290783b */ /* 0x000eaa0000000200 */
[C---:B------:R-:W-:Y:S06]  /*a3e0*/  HMMA.16816.F32.BF16 R12, R140.reuse, R168, R12 ;  /* 0x000000a88c0c723c */ /* 0x040fec000004180c */
[C---:B------:R-:W-:Y:S01]  /*a3f0*/  HMMA.16816.F32.BF16 R16, R140.reuse, R170, R16 ;  /* 0x000000aa8c10723c */ /* 0x040fe20000041810 */
[----:B------:R-:W2:Y:S05]  /*a400*/  LDSM.16.M88.4 R168, [R191+0x8800] ;  /* 0x00880000bfa8783b */ /* 0x000eaa0000000200 */
[C---:B-----5:R-:W-:Y:S06]  /*a410*/  HMMA.16816.F32.BF16 R20, R140.reuse, R172, R20 ;  /* 0x000000ac8c14723c */ /* 0x060fec0000041814 */
        /* <DEDUP_REMOVED lines=52> */
[C---:B------:R-:W-:Y:S06]  /*a760*/  HMMA.16816.F32.BF16 R24, R148.reuse, R174, R24 ;  /* 0x000000ae9418723c */ /* 0x040fec0000041818 */
[C---:B---3--:R-:W-:Y:S06]  /*a770*/  HMMA.16816.F32.BF16 R28, R148.reuse, R132, R28 ;  /* 0x00000084941c723c */ /* 0x048fec000004181c */
[----:B------:R-:W-:Y:S01]  /*a780*/  HMMA.16816.F32.BF16 R32, R148, R134, R32 ;  /* 0x000000869420723c */ /* 0x000fe20000041820 */
[----:B------:R-:W3:Y:S05]  /*a790*/  LDSM.16.M88.4 R132, [R191+0xb000] ;  /* 0x00b00000bf84783b */ /* 0x000eea0000000200 */
[C---:B-1----:R-:W-:Y:S01]  /*a7a0*/  HMMA.16816.F32.BF16 R4, R144.reuse, R156, R4 ;  /* 0x0000009c9004723c */ /* 0x042fe20000041804 */
[----:B------:R-:W1:Y:S05]  /*a7b0*/  LDSM.16.M88.4 R148, [R191+0xb800] ;  /* 0x00b80000bf94783b */ /* 0x000e6a0000000200 */
[C---:B------:R-:W-:Y:S01]  /*a7c0*/  HMMA.16816.F32.BF16 R8, R144.reuse, R158, R8 ;  /* 0x0000009e9008723c */ /* 0x040fe20000041808 */
[----:B------:R-:W-:Y:S05]  /*a7d0*/  LDSM.16.M88.4 R156, [R193+0x4000] ;  /* 0x00400000c19c783b */ /* 0x000fea0000000200 */
[C---:B------:R-:W-:Y:S06]  /*a7e0*/  HMMA.16816.F32.BF16 R12, R144.reuse, R160, R12 ;  /* 0x000000a0900c723c */ /* 0x040fec000004180c */
[C---:B------:R-:W-:Y:S01]  /*a7f0*/  HMMA.16816.F32.BF16 R16, R144.reuse, R162, R16 ;  /* 0x000000a29010723c */ /* 0x040fe20000041810 */
[----:B------:R-:W5:Y:S05]  /*a800*/  LDSM.16.M88.4 R160, [R184+0x4000] ;  /* 0x00400000b8a0783b */ /* 0x000f6a0000000200 */
[C---:B------:R-:W-:Y:S06]  /*a810*/  HMMA.16816.F32.BF16 R20, R144.reuse, R164, R20 ;  /* 0x000000a49014723c */ /* 0x040fec0000041814 */
[C---:B------:R-:W-:Y:S06]  /*a820*/  HMMA.16816.F32.BF16 R24, R144.reuse, R166, R24 ;  /* 0x000000a69018723c */ /* 0x040fec0000041818 */
[C---:B----4-:R-:W-:Y:S06]  /*a830*/  HMMA.16816.F32.BF16 R28, R144.reuse, R136, R28 ;  /* 0x00000088901c723c */ /* 0x050fec000004181c */
[----:B------:R-:W-:Y:S01]  /*a840*/  HMMA.16816.F32.BF16 R32, R144, R138, R32 ;  /* 0x0000008a9020723c */ /* 0x000fe20000041820 */
[----:B------:R-:W-:Y:S05]  /*a850*/  LDSM.16.M88.4 R136, [R184+0x5000] ;  /* 0x00500000b888783b */ /* 0x000fea0000000200 */
[C---:B--2---:R-:W-:Y:S06]  /*a860*/  HMMA.16816.F32.BF16 R4, R140.reuse, R152, R4 ;  /* 0x000000988c04723c */ /* 0x044fec0000041804 */
[C---:B------:R-:W-:Y:S06]  /*a870*/  HMMA.16816.F32.BF16 R8, R140.reuse, R154, R8 ;  /* 0x0000009a8c08723c */ /* 0x040fec0000041808 */
[C---:B------:R-:W-:Y:S06]  /*a880*/  HMMA.16816.F32.BF16 R12, R140.reuse, R168, R12 ;  /* 0x000000a88c0c723c */ /* 0x040fec000004180c */
[C---:B------:R-:W-:Y:S06]  /*a890*/  HMMA.16816.F32.BF16 R16, R140.reuse, R170, R16 ;  /* 0x000000aa8c10723c */ /* 0x040fec0000041810 */
[C---:B---3--:R-:W-:Y:S06]  /*a8a0*/  HMMA.16816.F32.BF16 R20, R140.reuse, R132, R20 ;  /* 0x000000848c14723c */ /* 0x048fec0000041814 */
[C---:B------:R-:W-:Y:S01]  /*a8b0*/  HMMA.16816.F32.BF16 R24, R140.reuse, R134, R24 ;  /* 0x000000868c18723c */ /* 0x040fe20000041818 */
[----:B------:R-:W2:Y:S05]  /*a8c0*/  LDSM.16.M88.4 R132, [R184+0x4800] ;  /* 0x00480000b884783b */ /* 0x000eaa0000000200 */
[C---:B-1----:R-:W-:Y:S06]  /*a8d0*/  HMMA.16816.F32.BF16 R28, R140.reuse, R148, R28 ;  /* 0x000000948c1c723c */ /* 0x042fec000004181c */
[----:B------:R-:W-:Y:S06]  /*a8e0*/  HMMA.16816.F32.BF16 R32, R140, R150, R32 ;  /* 0x000000968c20723c */ /* 0x000fec0000041820 */
[C---:B-----5:R-:W-:Y:S06]  /*a8f0*/  HMMA.16816.F32.BF16 R4, R156.reuse, R160, R4 ;  /* 0x000000a09c04723c */ /* 0x060fec0000041804 */
[C---:B------:R-:W-:Y:S06]  /*a900*/  HMMA.16816.F32.BF16 R8, R156.reuse, R162, R8 ;  /* 0x000000a29c08723c */ /* 0x040fec0000041808 */
[C---:B--2---:R-:W-:Y:S11]  /*a910*/  HMMA.16816.F32.BF16 R12, R156.reuse, R132, R12 ;  /* 0x000000849c0c723c */ /* 0x044ff6000004180c */
[----:B------:R-:W-:Y:S01]  /*a920*/  @!UPT UIADD3 URZ, URZ, URZ, URZ ;  /* 0x0000003f3f3ff290 */ /* 0x000fe2000fffe03f */
[----:B------:R-:W-:Y:S02]  /*a930*/  FSEL R231, R4, -INF , !P0 ;  /* 0xff80000004e77808 */ /* 0x000fe40004000000 */
[C---:B------:R-:W-:Y:S01]  /*a940*/  ISETP.GE.AND P0, PT, R3.reuse, R205, PT ;  /* 0x000000cd0300720c */ /* 0x040fe20003f06270 */
[C---:B------:R-:W-:Y:S01]  /*a950*/  HMMA.16816.F32.BF16 R16, R156.reuse, R134, R16 ;  /* 0x000000869c10723c */ /* 0x040fe20000041810 */
[----:B------:R-:W1:Y:S01]  /*a960*/  LDSM.16.M88.4 R132, [R184+0x5800] ;  /* 0x00580000b884783b */ /* 0x000e620000000200 */
[----:B------:R-:W-:Y:S04]  /*a970*/  DEPBAR.LE SB0, 0x0 ;  /* 0x000080000000791a */ /* 0x000fe80000000000 */
[----:B------:R-:W-:Y:S01]  /*a980*/  ISETP.GE.OR P0, PT, R3, R204, !P0 ;  /* 0x000000cc0300720c */ /* 0x000fe20004706670 */
[----:B------:R-:W-:Y:S01]  /*a990*/  BAR.SYNC.DEFER_BLOCKING 0x0 ;  /* 0x0000000000007b1d */ /* 0x000fe20000010000 */
[----:B------:R-:W-:Y:S01]  /*a9a0*/  FSEL R233, R7, -INF , !P5 ;  /* 0xff80000007e97808 */ /* 0x000fe20006800000 */
[C---:B------:R-:W-:Y:S05]  /*a9b0*/  HMMA.16816.F32.BF16 R20, R156.reuse, R136, R20 ;  /* 0x000000889c14723c */ /* 0x040fea0000041814 */
[----:B------:R-:W-:Y:S01]  /*a9c0*/  FSEL R235, R6, -INF , !P0 ;  /* 0xff80000006eb7808 */ /* 0x000fe20004000000 */
[C---:B------:R-:W-:Y:S03]  /*a9d0*/  HMMA.16816.F32.BF16 R24, R156.reuse, R138, R24 ;  /* 0x0000008a9c18723c */ /* 0x040fe60000041818 */
[C---:B------:R-:W-:Y:S02]  /*a9e0*/  ISETP.GE.AND P0, PT, R216.reuse, R207, PT ;  /* 0x000000cfd800720c */ /* 0x040fe40003f06270 */
[C---:B------:R-:W-:Y:S02]  /*a9f0*/  ISETP.GE.AND P5, PT, R216.reuse, R205, PT ;  /* 0x000000cdd800720c */ /* 0x040fe40003fa6270 */
[----:B------:R-:W-:Y:S02]  /*aa00*/  FSEL R237, R5, -INF , !P6 ;  /* 0xff80000005ed7808 */ /* 0x000fe40007000000 */
[----:B------:R-:W-:Y:S02]  /*aa10*/  ISETP.GE.OR P0, PT, R216, R206, !P0 ;  /* 0x000000ced800720c */ /* 0x000fe40004706670 */
[----:B------:R-:W-:Y:S02]  /*aa20*/  FSEL R239, R8, -INF , !P4 ;  /* 0xff80000008ef7808 */ /* 0x000fe40006000000 */
[----:B------:R-:W-:Y:S01]  /*aa30*/  ISETP.GE.OR P5, PT, R216, R204, !P5 ;  /* 0x000000ccd800720c */ /* 0x000fe20006fa6670 */
[C---:B------:R-:W-:Y:S01]  /*aa40*/  VIADD R216, R3.reuse, 0x18 ;  /* 0x0000001803d87836 */ /* 0x040fe20000000000 */
[C---:B------:R-:W-:Y:S02]  /*aa50*/  ISETP.GE.AND P6, PT, R214.reuse, R207, PT ;  /* 0x000000cfd600720c */ /* 0x040fe40003fc6270 */
[C---:B------:R-:W-:Y:S02]  /*aa60*/  ISETP.GE.AND P4, PT, R214.reuse, R205, PT ;  /* 0x000000cdd600720c */ /* 0x040fe40003f86270 */
[C---:B------:R-:W-:Y:S02]  /*aa70*/  ISETP.GE.OR P6, PT, R214.reuse, R206, !P6 ;  /* 0x000000ced600720c */ /* 0x040fe400077c6670 */
[----:B------:R-:W-:Y:S01]  /*aa80*/  ISETP.GE.OR P4, PT, R214, R204, !P4 ;  /* 0x000000ccd600720c */ /* 0x000fe20006786670 */
[----:B------:R-:W-:Y:S01]  /*aa90*/  VIADD R214, R3, 0x19 ;  /* 0x0000001903d67836 */ /* 0x000fe20000000000 */
[----:B------:R-:W-:Y:S02]  /*aaa0*/  FSEL R245, R9, -INF , !P3 ;  /* 0xff80000009f57808 */ /* 0x000fe40005800000 */
[----:B------:R-:W-:Y:S01]  /*aab0*/  FSEL R241, R11, -INF , !P1 ;  /* 0xff8000000bf17808 */ /* 0x000fe20004800000 */
[C---:B-1----:R-:W-:Y:S03]  /*aac0*/  HMMA.16816.F32.BF16 R28, R156.reuse, R132, R28 ;  /* 0x000000849c1c723c */ /* 0x042fe6000004181c */
[C---:B------:R-:W-:Y:S02]  /*aad0*/  ISETP.GE.AND P3, PT, R216.reuse, R207, PT ;  /* 0x000000cfd800720c */ /* 0x040fe40003f66270 */
[C---:B------:R-:W-:Y:S01]  /*aae0*/  ISETP.GE.AND P1, PT, R216.reuse, R205, PT ;  /* 0x000000cdd800720c */ /* 0x040fe20003f26270 */
[----:B------:R-:W-:Y:S03]  /*aaf0*/  HMMA.16816.F32.BF16 R32, R156, R134, R32 ;  /* 0x000000869c20723c */ /* 0x000fe60000041820 */
[----:B------:R-:W-:Y:S02]  /*ab00*/  ISETP.GE.OR P3, PT, R216, R206, !P3 ;  /* 0x000000ced800720c */ /* 0x000fe40005f66670 */
[----:B------:R-:W-:Y:S02]  /*ab10*/  FSEL R243, R10, -INF , !P2 ;  /* 0xff8000000af37808 */ /* 0x000fe40005000000 */
[----:B------:R-:W-:Y:S02]  /*ab20*/  FSEL R248, R12, -INF , !P0 ;  /* 0xff8000000cf87808 */ /* 0x000fe40004000000 */
[----:B------:R-:W-:Y:S02]  /*ab30*/  ISETP.GE.OR P1, PT, R216, R204, !P1 ;  /* 0x000000ccd800720c */ /* 0x000fe40004f26670 */
[C---:B------:R-:W-:Y:S01]  /*ab40*/  ISETP.GE.AND P2, PT, R214.reuse, R207, PT ;  /* 0x000000cfd600720c */ /* 0x040fe20003f46270 */
[C---:B------:R-:W-:Y:S01]  /*ab50*/  VIADD R216, R3.reuse, 0x20 ;  /* 0x0000002003d87836 */ /* 0x040fe20000000000 */
[C---:B------:R-:W-:Y:S02]  /*ab60*/  ISETP.GE.AND P0, PT, R214.reuse, R205, PT ;  /* 0x000000cdd600720c */ /* 0x040fe40003f06270 */
        /* <DEDUP_REMOVED lines=8> */
[----:B------:R-:W-:Y:S02]  /*abf0*/  FSEL R229, R16, -INF , !P3 ;  /* 0xff80000010e57808 */ /* 0x000fe40005800000 */
[C---:B------:R-:W-:Y:S02]  /*ac00*/  ISETP.GE.OR P4, PT, R216.reuse, R206, !P4 ;  /* 0x000000ced800720c */ /* 0x040fe40006786670 */
        /* <DEDUP_REMOVED lines=14> */
[----:B------:R-:W-:Y:S02]  /*acf0*/  ISETP.GE.OR P0, PT, R216, R204, !P0 ;  /* 0x000000ccd800720c */ /* 0x000fe40004706670 */
[C---:B------:R-:W-:Y:S02]  /*ad00*/  ISETP.GE.AND P1, PT, R214.reuse, R207, PT ;  /* 0x000000cfd600720c */ /* 0x040fe40003f26270 */
[C---:B------:R-:W-:Y:S02]  /*ad10*/  ISETP.GE.AND P4, PT, R214.reuse, R205, PT ;  /* 0x000000cdd600720c */ /* 0x040fe40003f86270 */
[----:B------:R-:W-:Y:S02]  /*ad20*/  FMNMX.FTZ R216, R231, R0, !PT ;  /* 0x00000000e7d87209 */ /* 0x000fe40007810000 */
[C---:B------:R-:W-:Y:S02]  /*ad30*/  ISETP.GE.OR P1, PT, R214.reuse, R206, !P1 ;  /* 0x000000ced600720c */ /* 0x040fe40004f26670 */
        /* <DEDUP_REMOVED lines=16> */
[----:B------:R-:W-:Y:S02]  /*ae40*/  FMNMX.FTZ R216, R229, R216, !PT ;  /* 0x000000d8e5d87209 */ /* 0x000fe40007810000 */
[----:B------:R-:W-:Y:S02]  /*ae50*/  FMNMX.FTZ R249, R241, R214, !PT ;  /* 0x000000d6f1f97209 */ /* 0x000fe40007810000 */
[----:B------:R-:W-:Y:S02]  /*ae60*/  FSEL R232, R22, -INF , !P5 ;  /* 0xff80000016e87808 */ /* 0x000fe40006800000 */
[----:B------:R-:W-:Y:S02]  /*ae70*/  FSEL R244, R24, -INF , !P2 ;  /* 0xff80000018f47808 */ /* 0x000fe40005000000 */
[----:B------:R-:W-:Y:S02]  /*ae80*/  FMNMX.FTZ R247, R227, R216, !PT ;  /* 0x000000d8e3f77209 */ /* 0x000fe40007810000 */
[C---:B------:R-:W-:Y:S02]  /*ae90*/  ISETP.GE.AND P5, PT, R222.reuse, R207, PT ;  /* 0x000000cfde00720c */ /* 0x040fe40003fa6270 */
[----:B------:R-:W-:Y:S02]  /*aea0*/  ISETP.GE.AND P2, PT, R222, R205, PT ;  /* 0x000000cdde00720c */ /* 0x000fe40003f46270 */
[----:B------:R-:W-:Y:S02]  /*aeb0*/  FMNMX.FTZ R249, R252, R249, !PT ;  /* 0x000000f9fcf97209 */ /* 0x000fe40007810000 */
[----:B------:R-:W-:Y:S02]  /*aec0*/  FMNMX.FTZ R247, R236, R247, !PT ;  /* 0x000000f7ecf77209 */ /* 0x000fe40007810000 */
[C---:B------:R-:W-:Y:S02]  /*aed0*/  ISETP.GE.OR P5, PT, R222.reuse, R206, !P5 ;  /* 0x000000cede00720c */ /* 0x040fe40006fa6670 */
[----:B------:R-:W-:Y:S01]  /*aee0*/  ISETP.GE.OR P2, PT, R222, R204, !P2 ;  /* 0x000000ccde00720c */ /* 0x000fe20005746670 */
[C---:B------:R-:W-:Y:S01]  /*aef0*/  VIADD R222, R3.reuse, 0x38 ;  /* 0x0000003803de7836 */ /* 0x040fe20000000000 */
[----:B------:R-:W-:Y:S01]  /*af00*/  FMNMX.FTZ R214, R246, R249, !PT ;  /* 0x000000f9f6d67209 */ /* 0x000fe20007810000 */
[----:B------:R-:W-:Y:S01]  /*af10*/  VIADD R3, R3, 0x39 ;  /* 0x0000003903037836 */ /* 0x000fe20000000000 */
        /* <DEDUP_REMOVED lines=8> */
[----:B------:R-:W-:Y:S02]  /*afa0*/  ISETP.GE.OR P0, PT, R222, R204, !P0 ;  /* 0x000000ccde00720c */ /* 0x000fe40004706670 */
[----:B------:R-:W-:Y:S02]  /*afb0*/  FMNMX.FTZ R249, R223, R214, !PT ;  /* 0x000000d6dff97209 */ /* 0x000fe40007810000 */
[----:B------:R-:W-:Y:S02]  /*afc0*/  FSEL R228, R28, -INF , !P6 ;  /* 0xff8000001ce47808 */ /* 0x000fe40007000000 */
[----:B------:R-:W-:Y:S02]  /*afd0*/  FSEL R222, R31, -INF , !P2 ;  /* 0xff8000001fde7808 */ /* 0x000fe40005000000 */
[----:B------:R-:W-:Y:S02]  /*afe0*/  FMNMX.FTZ R251, R242, R247, !PT ;  /* 0x000000f7f2fb7209 */ /* 0x000fe40007810000 */
[----:B------:R-:W-:Y:S02]  /*aff0*/  PLOP3.LUT P2, PT, PT, PT, UP0, 0x80, 0x0 ;  /* 0x000000000000781c */ /* 0x000fe40003f4f008 */
[----:B------:R-:W-:Y:S02]  /*b000*/  FSEL R224, R30, -INF , !P3 ;  /* 0xff8000001ee07808 */ /* 0x000fe40005800000 */
[----:B------:R-:W-:Y:S02]  /*b010*/  FMNMX.FTZ R247, R232, R249, !PT ;  /* 0x000000f9e8f77209 */ /* 0x000fe40007810000 */
[----:B------:R-:W-:Y:S02]  /*b020*/  FSEL R226, R29, -INF , !P5 ;  /* 0xff8000001de27808 */ /* 0x000fe40006800000 */
[C---:B------:R-:W-:Y:S02]  /*b030*/  ISETP.GE.AND P3, PT, R3.reuse, R207, PT ;  /* 0x000000cf0300720c */ /* 0x040fe40003f66270 */
[----:B------:R-:W-:Y:S02]  /*b040*/  FMNMX.FTZ R249, R228, R251, !PT ;  /* 0x000000fbe4f97209 */ /* 0x000fe40007810000 */
[----:B------:R-:W-:Y:S02]  /*b050*/  FMNMX.FTZ R247, R230, R247, !PT ;  /* 0x000000f7e6f77209 */ /* 0x000fe40007810000 */
[----:B------:R-:W-:Y:S02]  /*b060*/  ISETP.GE.OR P3, PT, R3, R206, !P3 ;  /* 0x000000ce0300720c */ /* 0x000fe40005f66670 */
[----:B------:R-:W-:Y:S02]  /*b070*/  FSEL R216, R32, -INF , !P1 ;  /* 0xff80000020d87808 */ /* 0x000fe40004800000 */
[----:B------:R-:W-:Y:S02]  /*b080*/  FMNMX.FTZ R249, R226, R249, !PT ;  /* 0x000000f9e2f97209 */ /* 0x000fe40007810000 */
[----:B------:R-:W-:Y:S02]  /*b090*/  FSEL R240, R27, -INF , !P4 ;  /* 0xff8000001bf07808 */ /* 0x000fe40006000000 */
[----:B------:R-:W-:Y:S02]  /*b0a0*/  FMNMX.FTZ R247, R238, R247, !PT ;  /* 0x000000f7eef77209 */ /* 0x000fe40007810000 */
[----:B------:R-:W-:Y:S02]  /*b0b0*/  FSEL R214, R33, -INF , !P3 ;  /* 0xff80000021d67808 */ /* 0x000fe40005800000 */
[----:B------:R-:W-:Y:S02]  /*b0c0*/  FMNMX.FTZ R251, R216, R249, !PT ;  /* 0x000000f9d8fb7209 */ /* 0x000fe40007810000 */
[----:B------:R-:W-:Y:S02]  /*b0d0*/  FMNMX.FTZ R249, R240, R247, !PT ;  /* 0x000000f7f0f97209 */ /* 0x000fe40007810000 */
[----:B------:R-:W-:Y:S02]  /*b0e0*/  ISETP.GE.AND P1, PT, R3, R205, PT ;  /* 0x000000cd0300720c */ /* 0x000fe40003f26270 */
[----:B------:R-:W-:Y:S01]  /*b0f0*/  FMNMX.FTZ R247, R214, R251, !PT ;  /* 0x000000fbd6f77209 */ /* 0x000fe20007810000 */
[----:B------:R-:W-:Y:S10]  /*b100*/  @P2 BRA `(.L_x_1130) ;  /* 0xffffffe8003c2947 */ /* 0x000ff4000383ffff */
.L_x_1129:
[----:B------:R-:W-:Y:S01]  /*b110*/  FMNMX.FTZ R249, R224, R249, !PT ;  /* 0x000000f9e0f97209 */ /* 0x000fe20007810000 */
[----:B-1----:R-:W1:Y:S01]  /*b120*/  SHFL.BFLY PT, R4, R247, 0x2, 0x1f ;  /* 0x0c401f00f7047f89 */ /* 0x002e6200000e0000 */
[----:B------:R-:W-:Y:S01]  /*b130*/  FSEL R152, R34, -INF , !P0 ;  /* 0xff80000022987808 */ /* 0x000fe20004000000 */
[----:B------:R-:W-:Y:S01]  /*b140*/  USHF.L.U32 UR32, UR38, 0x1, URZ ;  /* 0x0000000126207899 */ /* 0x000fe2000800063f */
[----:B------:R-:W-:Y:S05]  /*b150*/  ISETP.GE.OR P1, PT, R3, R204, !P1 ;  /* 0x000000cc0300720c */ /* 0x000fea0004f26670 */
[----:B------:R-:W-:Y:S01]  /*b160*/  LDSM.16.MT88.4 R16, [R192+0xc000] ;  /* 0x00c00000c010783b */ /* 0x000fe20000004200 */
[----:B------:R-:W-:Y:S01]  /*b170*/  FMNMX.FTZ R249, R222, R249, !PT ;  /* 0x000000f9def97209 */ /* 0x000fe20007810000 */
[----:B------:R-:W-:Y:S01]  /*b180*/  UISETP.GT.AND UP0, UPT, UR38, UR22, UPT ;  /* 0x000000162600728c */ /* 0x000fe2000bf04270 */
[----:B------:R-:W-:Y:S02]  /*b190*/  FSEL R133, R35, -INF , !P1 ;  /* 0xff80000023857808 */ /* 0x000fe40004800000 */
[----:B------:R-:W-:Y:S02]  /*b1a0*/  FMNMX.FTZ R8, R152, R249, !PT ;  /* 0x000000f998087209 */ /* 0x000fe40007810000 */
[----:B------:R-:W-:Y:S01]  /*b1b0*/  MOV R7, UR31 ;  /* 0x0000001f00077c02 */ /* 0x000fe20008000f00 */
[----:B------:R-:W-:Y:S01]  /*b1c0*/  LDSM.16.MT88.4 R24, [R190+0xc000] ;  /* 0x00c00000be18783b */ /* 0x000fe20000004200 */
[----:B------:R-:W-:Y:S02]  /*b1d0*/  FMNMX.FTZ R6, R133, R8, !PT ;  /* 0x0000000885067209 */ /* 0x000fe40007810000 */
[----:B------:R-:W-:Y:S02]  /*b1e0*/  LOP3.LUT R140, R213, UR19, R220, 0x96, !PT ;  /* 0x00000013d58c7c12 */ /* 0x000fe4000f8e96dc */
[----:B------:R-:W-:Y:S01]  /*b1f0*/  LOP3.LUT R7, R221, UR32, R7, 0x96, !PT ;  /* 0x00000020dd077c12 */ /* 0x000fe2000f8e9607 */
[----:B------:R-:W-:Y:S02]  /*b200*/  UIADD3 UR32, UR32, 0x1, URZ ;  /* 0x0000000120207890 */ /* 0x000fe4000fffe03f */
[----:B------:R-:W2:Y:S01]  /*b210*/  SHFL.BFLY PT, R3, R6, 0x2, 0x1f ;  /* 0x0c401f0006037f89 */ /* 0x000ea200000e0000 */
[----:B------:R-:W-:Y:S07]  /*b220*/  IMAD.WIDE.U32 R140, R140, -0x326172a9, RZ ;  /* 0xcd9e8d578c8c7825 */ /* 0x000fee00078e00ff */
[----:B------:R-:W-:Y:S01]  /*b230*/  LDSM.16.MT88.4 R32, [R189+0xc000] ;  /* 0x00c00000bd20783b */ /* 0x000fe20000004200 */
[----:B------:R-:W-:Y:S03]  /*b240*/  IMAD.WIDE.U32 R144, R7, -0x326172a9, RZ ;  /* 0xcd9e8d5707907825 */ /* 0x000fe600078e00ff */
[----:B------:R-:W-:Y:S02]  /*b250*/  LOP3.LUT R144, R141, UR18, R144, 0x96, !PT ;  /* 0x000000128d907c12 */ /* 0x000fe4000f8e9690 */
[----:B-1----:R-:W-:Y:S05]  /*b260*/  FMNMX.FTZ R5, R247, R4, !PT ;  /* 0x00000004f7057209 */ /* 0x002fea0007810000 */
[----:B------:R-:W1:Y:S01]  /*b270*/  SHFL.BFLY PT, R132, R5, 0x1, 0x1f ;  /* 0x0c201f0005847f89 */ /* 0x000e6200000e0000 */
[----:B--2---:R-:W-:Y:S07]  /*b280*/  FMNMX.FTZ R4, R6, R3, !PT ;  /* 0x0000000306047209 */ /* 0x004fee0007810000 */
[----:B------:R-:W2:Y:S01]  /*b290*/  SHFL.BFLY PT, R3, R4, 0x1, 0x1f ;  /* 0x0c201f0004037f89 */ /* 0x000ea200000e0000 */
[----:B-1----:R-:W-:Y:S02]  /*b2a0*/  FMNMX.FTZ R132, R5, R132, !PT ;  /* 0x0000008405847209 */ /* 0x002fe40007810000 */
[----:B------:R-:W-:Y:S01]  /*b2b0*/  LOP3.LUT R5, R145, UR20, R218, 0x96, !PT ;  /* 0x0000001491057c12 */ /* 0x000fe2000f8e96da */
[----:B------:R-:W-:Y:S01]  /*b2c0*/  IMAD.WIDE.U32 R144, R144, -0x2daee0ad, RZ ;  /* 0xd2511f5390907825 */ /* 0x000fe200078e00ff */
[C---:B------:R-:W-:Y:S03]  /*b2d0*/  FSETP.NEU.FTZ.AND P1, PT, R132.reuse, -INF , PT ;  /* 0xff8000008400780b */ /* 0x040fe60003f3d000 */
[----:B------:R-:W-:Y:S01]  /*b2e0*/  FMUL.FTZ R155, R132, UR4 ;  /* 0x00000004849b7c20 */ /* 0x000fe20008410000 */
[----:B------:R-:W-:Y:S04]  /*b2f0*/  IMAD.WIDE.U32 R146, R5, -0x2daee0ad, RZ ;  /* 0xd2511f5305927825 */ /* 0x000fe800078e00ff */
[----:B------:R-:W-:Y:S02]  /*b300*/  FSEL R155, R155, RZ, P1 ;  /* 0x000000ff9b9b7208 */ /* 0x000fe40000800000 */
[----:B--2---:R-:W-:Y:S02]  /*b310*/  FMNMX.FTZ R3, R4, R3, !PT ;  /* 0x0000000304037209 */ /* 0x004fe40007810000 */
[----:B------:R-:W-:Y:S01]  /*b320*/  LOP3.LUT R4, R147, UR17, R212, 0x96, !PT ;  /* 0x0000001193047c12 */ /* 0x000fe2000f8e96d4 */
[--C-:B------:R-:W-:Y:S01]  /*b330*/  FFMA.FTZ R165, R239, UR4, -R155.reuse ;  /* 0x00000004efa57c23 */ /* 0x100fe2000801089b */
[----:B------:R-:W-:Y:S01]  /*b340*/  LOP3.LUT R146, R145, UR15, R146, 0x96, !PT ;  /* 0x0000000f91927c12 */ /* 0x000fe2000f8e9692 */
[C---:B------:R-:W-:Y:S01]  /*b350*/  FMUL.FTZ R153, R3.reuse, UR4 ;  /* 0x0000000403997c20 */ /* 0x040fe20008410000 */
[----:B------:R-:W-:Y:S01]  /*b360*/  FSETP.NEU.FTZ.AND P0, PT, R3, -INF , PT ;  /* 0xff8000000300780b */ /* 0x000fe20003f1d000 */
[----:B------:R-:W-:Y:S04]  /*b370*/  IMAD.WIDE.U32 R142, R4, -0x326172a9, RZ ;  /* 0xcd9e8d57048e7825 */ /* 0x000fe800078e00ff */
[--C-:B------:R-:W-:Y:S01]  /*b380*/  FFMA.FTZ R164, R245, UR4, -R155.reuse ;  /* 0x00000004f5a47c23 */ /* 0x100fe2000801089b */
[----:B------:R-:W-:Y:S01]  /*b390*/  MUFU.EX2 R165, R165 ;  /* 0x000000a500a57308 */ /* 0x000fe20000000800 */
[----:B------:R-:W-:Y:S01]  /*b3a0*/  FSEL R153, R153, RZ, P0 ;  /* 0x000000ff99997208 */ /* 0x000fe20000000000 */
[----:B------:R-:W-:Y:S01]  /*b3b0*/  IMAD.WIDE.U32 R146, R146, -0x326172a9, RZ ;  /* 0xcd9e8d5792927825 */ /* 0x000fe200078e00ff */
[----:B------:R-:W-:Y:S03]  /*b3c0*/  LOP3.LUT R4, R143, UR16, R140, 0x96, !PT ;  /* 0x000000108f047c12 */ /* 0x000fe6000f8e968c */
[----:B------:R-:W-:Y:S01]  /*b3d0*/  FFMA.FTZ R171, R231, UR4, -R155 ;  /* 0x00000004e7ab7c23 */ /* 0x000fe2000801089b */
[--C-:B------:R-:W-:Y:S01]  /*b3e0*/  FFMA.FTZ R135, R243, UR4, -R153.reuse ;  /* 0x00000004f3877c23 */ /* 0x100fe20008010899 */
[----:B------:R-:W-:Y:S01]  /*b3f0*/  LOP3.LUT R142, R147, UR14, R142, 0x96, !PT ;  /* 0x0000000e938e7c12 */ /* 0x000fe2000f8e968e */
[----:B------:R-:W-:Y:S04]  /*b400*/  IMAD.WIDE.U32 R4, R4, -0x2daee0ad, RZ ;  /* 0xd2511f5304047825 */ /* 0x000fe800078e00ff */
[----:B------:R-:W-:Y:S01]  /*b410*/  FFMA.FTZ R134, R241, UR4, -R153 ;  /* 0x00000004f1867c23 */ /* 0x000fe20008010899 */
[----:B------:R-:W1:Y:S01]  /*b420*/  MUFU.EX2 R164, R164 ;  /* 0x000000a400a47308 */ /* 0x000e620000000800 */
[----:B------:R-:W-:Y:S01]  /*b430*/  FFMA.FTZ R166, R237, UR4, -R155 ;  /* 0x00000004eda67c23 */ /* 0x000fe2000801089b */
[----:B------:R-:W-:Y:S01]  /*b440*/  IMAD.WIDE.U32 R142, R142, -0x2daee0ad, RZ ;  /* 0xd2511f538e8e7825 */ /* 0x000fe200078e00ff */
[----:B------:R-:W-:Y:S02]  /*b450*/  LOP3.LUT R144, R5, UR13, R144, 0x96, !PT ;  /* 0x0000000d05907c12 */ /* 0x000fe4000f8e9690 */
[----:B------:R-:W-:Y:S01]  /*b460*/  FSEL R5, R3, RZ, P0 ;  /* 0x000000ff03057208 */ /* 0x000fe20000000000 */
[--C-:B------:R-:W-:Y:S01]  /*b470*/  FFMA.FTZ R169, R235, UR4, -R153.reuse ;  /* 0x00000004eba97c23 */ /* 0x100fe20008010899 */
[----:B------:R-:W-:Y:S01]  /*b480*/  LOP3.LUT R6, R143, UR12, R4, 0x96, !PT ;  /* 0x0000000c8f067c12 */ /* 0x000fe2000f8e9604 */
[----:B------:R-:W-:Y:S04]  /*b490*/  IMAD.WIDE.U32 R144, R144, -0x326172a9, RZ ;  /* 0xcd9e8d5790907825 */ /* 0x000fe800078e00ff */
[----:B------:R-:W-:Y:S01]  /*b4a0*/  FFMA.FTZ R167, R233, UR4, -R153 ;  /* 0x00000004e9a77c23 */ /* 0x000fe20008010899 */
[----:B------:R-:W-:Y:S01]  /*b4b0*/  MUFU.EX2 R135, R135 ;  /* 0x0000008700877308 */ /* 0x000fe20000000800 */
[----:B------:R-:W-:Y:S01]  /*b4c0*/  FADD.FTZ R5, -R5, R2 ;  /* 0x0000000205057221 */ /* 0x000fe20000010100 */
[----:B------:R-:W-:Y:S04]  /*b4d0*/  IMAD.WIDE.U32 R6, R6, -0x326172a9, RZ ;  /* 0xcd9e8d5706067825 */ /* 0x000fe800078e00ff */
[--C-:B------:R-:W-:Y:S01]  /*b4e0*/  FFMA.FTZ R168, R229, UR4, -R155.reuse ;  /* 0x00000004e5a87c23 */ /* 0x100fe2000801089b */
[----:B------:R-:W-:Y:S01]  /*b4f0*/  PLOP3.LUT P0, PT, PT, PT, UP0, 0x80, 0x0 ;  /* 0x000000000000781c */ /* 0x000fe20003f0f008 */
[----:B------:R-:W-:Y:S01]  /*b500*/  FFMA.FTZ R173, R227, UR4, -R155 ;  /* 0x00000004e3ad7c23 */ /* 0x000fe2000801089b */
[--C-:B------:R-:W-:Y:S01]  /*b510*/  FFMA.FTZ R170, R225, UR4, -R153.reuse ;  /* 0x00000004e1aa7c23 */ /* 0x100fe20008010899 */
[----:B------:R-:W-:Y:S01]  /*b520*/  LOP3.LUT R4, R7, UR21, R144, 0x96, !PT ;  /* 0x0000001507047c12 */ /* 0x000fe2000f8e9690 */
[----:B------:R-:W2:Y:S01]  /*b530*/  MUFU.EX2 R134, R134 ;  /* 0x0000008600867308 */ /* 0x000ea20000000800 */
[----:B------:R-:W-:Y:S01]  /*b540*/  LOP3.LUT R11, R6, 0xffff, RZ, 0xc0, !PT ;  /* 0x0000ffff060b7812 */ /* 0x000fe200078ec0ff */
[----:B------:R-:W-:Y:S01]  /*b550*/  FFMA.FTZ R175, R223, UR4, -R153 ;  /* 0x00000004dfaf7c23 */ /* 0x000fe20008010899 */
[----:B------:R-:W-:Y:S01]  /*b560*/  FSEL R7, R132, RZ, P1 ;  /* 0x000000ff84077208 */ /* 0x000fe20000800000 */
[--C-:B------:R-:W-:Y:S01]  /*b570*/  FFMA.FTZ R223, R248, UR4, -R155.reuse ;  /* 0x00000004f8df7c23 */ /* 0x100fe2000801089b */
[----:B------:R-:W-:Y:S01]  /*b580*/  SHF.R.U32.HI R8, RZ, 0x10, R6 ;  /* 0x00000010ff087819 */ /* 0x000fe20000011606 */
[----:B------:R-:W-:Y:S01]  /*b590*/  FFMA.FTZ R172, R250, UR4, -R155 ;  /* 0x00000004faac7c23 */ /* 0x000fe2000801089b */
[----:B------:R-:W-:Y:S01]  /*b5a0*/  LOP3.LUT R13, R4, 0xffff, RZ, 0xc0, !PT ;  /* 0x0000ffff040d7812 */ /* 0x000fe200078ec0ff */
[----:B------:R-:W-:Y:S02]  /*b5b0*/  FADD.FTZ R0, -R7, R0 ;  /* 0x0000000007007221 */ /* 0x000fe40000010100 */
[----:B------:R-:W-:Y:S01]  /*b5c0*/  MUFU.EX2 R171, R171 ;  /* 0x000000ab00ab7308 */ /* 0x000fe20000000800 */
[--C-:B------:R-:W-:Y:S01]  /*b5d0*/  SHF.R.U32.HI R9, RZ, 0x10, R4.reuse ;  /* 0x00000010ff097819 */ /* 0x100fe20000011604 */
[--C-:B------:R-:W-:Y:S01]  /*b5e0*/  FFMA.FTZ R174, R252, UR4, -R153.reuse ;  /* 0x00000004fcae7c23 */ /* 0x100fe20008010899 */
[----:B------:R-:W-:Y:S01]  /*b5f0*/  FMUL.FTZ R2, R0, UR4 ;  /* 0x0000000400027c20 */ /* 0x000fe20008410000 */
[----:B------:R-:W-:Y:S01]  /*b600*/  FMUL.FTZ R0, R5, UR4 ;  /* 0x0000000405007c20 */ /* 0x000fe20008410000 */
[----:B------:R-:W-:Y:S01]  /*b610*/  LOP3.LUT R138, R6, 0xff, RZ, 0xc0, !PT ;  /* 0x000000ff068a7812 */ /* 0x000fe200078ec0ff */
[----:B------:R-:W-:Y:S01]  /*b620*/  FFMA.FTZ R225, R246, UR4, -R153 ;  /* 0x00000004f6e17c23 */ /* 0x000fe20008010899 */
[----:B------:R-:W-:Y:S03]  /*b630*/  LOP3.LUT R136, R4, 0xff, RZ, 0xc0, !PT ;  /* 0x000000ff04887812 */ /* 0x000fe600078ec0ff */
[----:B------:R-:W3:Y:S01]  /*b640*/  MUFU.EX2 R166, R166 ;  /* 0x000000a600a67308 */ /* 0x000ee20000000800 */
[----:B------:R-:W-:Y:S01]  /*b650*/  SHF.R.U32.HI R11, RZ, 0x8, R11 ;  /* 0x00000008ff0b7819 */ /* 0x000fe2000001160b */
[----:B------:R-:W-:Y:S01]  /*b660*/  FFMA.FTZ R229, R238, UR4, -R153 ;  /* 0x00000004eee57c23 */ /* 0x000fe20008010899 */
[----:B------:R-:W-:Y:S01]  /*b670*/  LOP3.LUT R7, R8, 0xff, RZ, 0xc0, !PT ;  /* 0x000000ff08077812 */ /* 0x000fe200078ec0ff */
[----:B------:R-:W-:Y:S01]  /*b680*/  FFMA.FTZ R227, R244, UR4, -R155 ;  /* 0x00000004f4e37c23 */ /* 0x000fe2000801089b */
[----:B------:R-:W-:Y:S01]  /*b690*/  SHF.R.U32.HI R13, RZ, 0x8, R13 ;  /* 0x00000008ff0d7819 */ /* 0x000fe2000001160d */
[----:B------:R-:W-:Y:S01]  /*b6a0*/  FFMA.FTZ R242, R242, UR4, -R155 ;  /* 0x00000004f2f27c23 */ /* 0x000fe2000801089b */
[----:B------:R-:W-:Y:S03]  /*b6b0*/  LOP3.LUT R9, R9, 0xff, RZ, 0xc0, !PT ;  /* 0x000000ff09097812 */ /* 0x000fe600078ec0ff */
[----:B------:R-:W-:Y:S01]  /*b6c0*/  MUFU.EX2 R169, R169 ;  /* 0x000000a900a97308 */ /* 0x000fe20000000800 */
[----:B------:R-:W-:Y:S01]  /*b6d0*/  SHF.R.U32.HI R4, RZ, 0x18, R4 ;  /* 0x00000018ff047819 */ /* 0x000fe20000011604 */
[----:B------:R-:W-:Y:S01]  /*b6e0*/  FFMA.FTZ R238, R240, UR4, -R153 ;  /* 0x00000004f0ee7c23 */ /* 0x000fe20008010899 */
[----:B------:R-:W-:Y:S01]  /*b6f0*/  SHF.R.U32.HI R6, RZ, 0x18, R6 ;  /* 0x00000018ff067819 */ /* 0x000fe20000011606 */
[----:B------:R-:W-:Y:S01]  /*b700*/  FFMA.FTZ R231, R236, UR4, -R155 ;  /* 0x00000004ece77c23 */ /* 0x000fe2000801089b */
[----:B------:R-:W-:Y:S01]  /*b710*/  PRMT R138, R138, 0x5410, R11 ;  /* 0x000054108a8a7816 */ /* 0x000fe2000000000b */
[----:B------:R-:W-:Y:S01]  /*b720*/  FFMA.FTZ R234, R234, UR4, -R155 ;  /* 0x00000004eaea7c23 */ /* 0x000fe2000801089b */
[----:B------:R-:W-:Y:S03]  /*b730*/  PRMT R136, R136, 0x5410, R13 ;  /* 0x0000541088887816 */ /* 0x000fe6000000000d */
[----:B------:R-:W4:Y:S01]  /*b740*/  MUFU.EX2 R167, R167 ;  /* 0x000000a700a77308 */ /* 0x000f220000000800 */
[----:B------:R-:W-:Y:S01]  /*b750*/  PRMT R4, R9, 0x5410, R4 ;  /* 0x0000541009047816 */ /* 0x000fe20000000004 */
[--C-:B------:R-:W-:Y:S01]  /*b760*/  FFMA.FTZ R233, R232, UR4, -R153.reuse ;  /* 0x00000004e8e97c23 */ /* 0x100fe20008010899 */
[----:B------:R-:W-:Y:S01]  /*b770*/  PRMT R6, R7, 0x5410, R6 ;  /* 0x0000541007067816 */ /* 0x000fe20000000006 */
[----:B------:R-:W-:Y:S01]  /*b780*/  FFMA.FTZ R230, R230, UR4, -R153 ;  /* 0x00000004e6e67c23 */ /* 0x000fe20008010899 */
[--C-:B------:R-:W-:Y:S01]  /*b790*/  HSET2.LE.AND R138, R138, R211.reuse, PT ;  /* 0x000000d38a8a7233 */ /* 0x100fe20003803000 */
[--C-:B------:R-:W-:Y:S01]  /*b7a0*/  FFMA.FTZ R228, R228, UR4, -R155.reuse ;  /* 0x00000004e4e47c23 */ /* 0x100fe2000801089b */
[--C-:B------:R-:W-:Y:S03]  /*b7b0*/  HSET2.LE.AND R136, R136, R211.reuse, PT ;  /* 0x000000d388887233 */ /* 0x100fe60003803000 */
[----:B------:R-:W5:Y:S01]  /*b7c0*/  MUFU.EX2 R2, R2 ;  /* 0x0000000200027308 */ /* 0x000f620000000800 */
[--C-:B------:R-:W-:Y:S01]  /*b7d0*/  HSET2.LE.AND R139, R6, R211.reuse, PT ;  /* 0x000000d3068b7233 */ /* 0x100fe20003803000 */
[--C-:B------:R-:W-:Y:S01]  /*b7e0*/  FFMA.FTZ R235, R226, UR4, -R155.reuse ;  /* 0x00000004e2eb7c23 */ /* 0x100fe2000801089b */
[--C-:B------:R-:W-:Y:S01]  /*b7f0*/  HSET2.LE.AND R137, R4, R211.reuse, PT ;  /* 0x000000d304897233 */ /* 0x100fe20003803000 */
[--C-:B------:R-:W-:Y:S01]  /*b800*/  FFMA.FTZ R216, R216, UR4, -R155.reuse ;  /* 0x00000004d8d87c23 */ /* 0x100fe2000801089b */
[----:B-1----:R-:W-:Y:S01]  /*b810*/  F2FP.BF16.F32.PACK_AB R7, R164, R165 ;  /* 0x000000a5a407723e */ /* 0x002fe200000010ff */
[----:B------:R-:W-:Y:S01]  /*b820*/  FFMA.FTZ R155, R214, UR4, -R155 ;  /* 0x00000004d69b7c23 */ /* 0x000fe2000801089b */
[----:B--2---:R-:W-:Y:S03]  /*b830*/  F2FP.BF16.F32.PACK_AB R6, R134, R135 ;  /* 0x000000878606723e */ /* 0x004fe600000010ff */
[----:B------:R-:W1:Y:S01]  /*b840*/  MUFU.EX2 R0, R0 ;  /* 0x0000000000007308 */ /* 0x000e620000000800 */
[----:B---3--:R-:W-:Y:S01]  /*b850*/  F2FP.BF16.F32.PACK_AB R5, R166, R171 ;  /* 0x000000aba605723e */ /* 0x008fe200000010ff */
[--C-:B------:R-:W-:Y:S01]  /*b860*/  FFMA.FTZ R214, R152, UR4, -R153.reuse ;  /* 0x0000000498d67c23 */ /* 0x100fe20008010899 */
[----:B----4-:R-:W-:Y:S01]  /*b870*/  F2FP.BF16.F32.PACK_AB R4, R167, R169 ;  /* 0x000000a9a704723e */ /* 0x010fe200000010ff */
[--C-:B------:R-:W-:Y:S01]  /*b880*/  FFMA.FTZ R224, R224, UR4, -R153.reuse ;  /* 0x00000004e0e07c23 */ /* 0x100fe20008010899 */
[----:B------:R-:W-:Y:S01]  /*b890*/  LOP3.LUT R139, R139, R6, RZ, 0xc0, !PT ;  /* 0x000000068b8b7212 */ /* 0x000fe200078ec0ff */
[--C-:B------:R-:W-:Y:S01]  /*b8a0*/  FFMA.FTZ R237, R222, UR4, -R153.reuse ;  /* 0x00000004deed7c23 */ /* 0x100fe20008010899 */
[----:B------:R-:W-:Y:S01]  /*b8b0*/  LOP3.LUT R138, R138, R7, RZ, 0xc0, !PT ;  /* 0x000000078a8a7212 */ /* 0x000fe200078ec0ff */
[----:B------:R-:W-:Y:S01]  /*b8c0*/  FFMA.FTZ R153, R133, UR4, -R153 ;  /* 0x0000000485997c23 */ /* 0x000fe20008010899 */
[----:B------:R-:W-:Y:S01]  /*b8d0*/  LOP3.LUT R136, R136, R5, RZ, 0xc0, !PT ;  /* 0x0000000588887212 */ /* 0x000fe200078ec0ff */
[C---:B-----5:R-:W-:Y:S01]  /*b8e0*/  FMUL.FTZ R5, R2.reuse, R129 ;  /* 0x0000008102057220 */ /* 0x060fe20000410000 */
[----:B------:R-:W-:Y:S01]  /*b8f0*/  LOP3.LUT R137, R137, R4, RZ, 0xc0, !PT ;  /* 0x0000000489897212 */ /* 0x000fe200078ec0ff */
[C---:B------:R-:W-:Y:S01]  /*b900*/  FMUL.FTZ R4, R2.reuse, R128 ;  /* 0x0000008002047220 */ /* 0x040fe20000410000 */
[C---:B------:R-:W-:Y:S01]  /*b910*/  FMUL.FTZ R8, R2.reuse, R124 ;  /* 0x0000007c02087220 */ /* 0x040fe20000410000 */
[C---:B------:R-:W-:Y:S01]  /*b920*/  FMUL.FTZ R9, R2.reuse, R125 ;  /* 0x0000007d02097220 */ /* 0x040fe20000410000 */
[C---:B------:R-:W-:Y:S01]  /*b930*/  FMUL.FTZ R12, R2.reuse, R120 ;  /* 0x00000078020c7220 */ /* 0x040fe20000410000 */
[----:B------:R-:W-:Y:S01]  /*b940*/  FMUL.FTZ R13, R2, R121 ;  /* 0x00000079020d7220 */ /* 0x000fe20000410000 */
[C---:B-1----:R-:W-:Y:S01]  /*b950*/  FMUL.FTZ R6, R0.reuse, R130 ;  /* 0x0000008200067220 */ /* 0x042fe20000410000 */
[C---:B------:R-:W-:Y:S01]  /*b960*/  FMUL.FTZ R7, R0.reuse, R131 ;  /* 0x0000008300077220 */ /* 0x040fe20000410000 */
[C---:B------:R-:W-:Y:S01]  /*b970*/  FMUL.FTZ R10, R0.reuse, R126 ;  /* 0x0000007e000a7220 */ /* 0x040fe20000410000 */
[C---:B------:R-:W-:Y:S01]  /*b980*/  FMUL.FTZ R11, R0.reuse, R127 ;  /* 0x0000007f000b7220 */ /* 0x040fe20000410000 */
[----:B------:R-:W1:Y:S01]  /*b990*/  LDSM.16.MT88.4 R128, [R188+0xc000] ;  /* 0x00c00000bc80783b */ /* 0x000e620000004200 */
[C---:B------:R-:W-:Y:S01]  /*b9a0*/  FMUL.FTZ R14, R0.reuse, R122 ;  /* 0x0000007a000e7220 */ /* 0x040fe20000410000 */
[----:B------:R-:W-:Y:S01]  /*b9b0*/  FMUL.FTZ R15, R0, R123 ;  /* 0x0000007b000f7220 */ /* 0x000fe20000410000 */
[C---:B------:R-:W-:Y:S01]  /*b9c0*/  FMUL.FTZ R20, R2.reuse, R112 ;  /* 0x0000007002147220 */ /* 0x040fe20000410000 */
[C---:B------:R-:W-:Y:S01]  /*b9d0*/  HMMA.16816.F32.BF16 R4, R136.reuse, R16, R4 ;  /* 0x000000108804723c */ /* 0x040fe20000041804 */
[----:B------:R-:W-:Y:S03]  /*b9e0*/  MUFU.EX2 R239, R155 ;  /* 0x0000009b00ef7308 */ /* 0x000fe60000000800 */
[----:B------:R-:W2:Y:S01]  /*b9f0*/  LDSM.16.MT88.4 R120, [R192+0xe000] ;  /* 0x00e00000c078783b */ /* 0x000ea20000004200 */
[C---:B------:R-:W-:Y:S01]  /*ba00*/  FMUL.FTZ R21, R2.reuse, R113 ;  /* 0x0000007102157220 */ /* 0x040fe20000410000 */
[C---:B------:R-:W-:Y:S05]  /*ba10*/  HMMA.16816.F32.BF16 R8, R136.reuse, R18, R8 ;  /* 0x000000128808723c */ /* 0x040fea0000041808 */
[----:B------:R3:W-:Y:S01]  /*ba20*/  MUFU.EX2 R133, R153 ;  /* 0x0000009900857308 */ /* 0x0007e20000000800 */
[----:B------:R-:W-:Y:S01]  /*ba30*/  FMUL.FTZ R17, R2, R117 ;  /* 0x0000007502117220 */ /* 0x000fe20000410000 */
[C---:B------:R-:W-:Y:S01]  /*ba40*/  HMMA.16816.F32.BF16 R12, R136.reuse, R24, R12 ;  /* 0x00000018880c723c */ /* 0x040fe2000004180c */
[----:B------:R-:W-:Y:S03]  /*ba50*/  LDSM.16.MT88.4 R124, [R188+0xc800] ;  /* 0x00c80000bc7c783b */ /* 0x000fe60000004200 */
[C---:B------:R-:W-:Y:S01]  /*ba60*/  FMUL.FTZ R18, R0.reuse, R118 ;  /* 0x0000007600127220 */ /* 0x040fe20000410000 */
[----:B------:R-:W-:Y:S01]  /*ba70*/  FMUL.FTZ R19, R0, R119 ;  /* 0x0000007700137220 */ /* 0x000fe20000410000 */
[----:B------:R-:W-:Y:S01]  /*ba80*/  FMUL.FTZ R16, R2, R116 ;  /* 0x0000007402107220 */ /* 0x000fe20000410000 */
[C---:B------:R-:W-:Y:S01]  /*ba90*/  FMUL.FTZ R22, R0.reuse, R114 ;  /* 0x0000007200167220 */ /* 0x040fe20000410000 */
[----:B------:R-:W-:Y:S03]  /*baa0*/  MUFU.EX2 R170, R170 ;  /* 0x000000aa00aa7308 */ /* 0x000fe60000000800 */
[----:B------:R-:W-:Y:S01]  /*bab0*/  FMUL.FTZ R23, R0, R115 ;  /* 0x0000007300177220 */ /* 0x000fe20000410000 */
[C---:B------:R-:W-:Y:S01]  /*bac0*/  FMUL.FTZ R28, R2.reuse, R104 ;  /* 0x00000068021c7220 */ /* 0x040fe20000410000 */
[----:B------:R-:W-:Y:S01]  /*bad0*/  LDSM.16.MT88.4 R112, [R192+0x10000] ;  /* 0x01000000c070783b */ /* 0x000fe20000004200 */
[C---:B------:R-:W-:Y:S03]  /*bae0*/  HMMA.16816.F32.BF16 R16, R136.reuse, R26, R16 ;  /* 0x0000001a8810723c */ /* 0x040fe60000041810 */
[----:B------:R-:W-:Y:S01]  /*baf0*/  FMUL.FTZ R29, R2, R105 ;  /* 0x00000069021d7220 */ /* 0x000fe20000410000 */
[C---:B------:R-:W-:Y:S01]  /*bb00*/  FMUL.FTZ R30, R0.reuse, R106 ;  /* 0x0000006a001e7220 */ /* 0x040fe20000410000 */
[----:B------:R-:W-:Y:S01]  /*bb10*/  FMUL.FTZ R31, R0, R107 ;  /* 0x0000006b001f7220 */ /* 0x000fe20000410000 */
[C---:B------:R-:W-:Y:S01]  /*bb20*/  HMMA.16816.F32.BF16 R20, R136.reuse, R32, R20 ;  /* 0x000000208814723c */ /* 0x040fe20000041814 */
[----:B------:R-:W4:Y:S01]  /*bb30*/  LDSM.16.MT88.4 R104, [R190+0xe000] ;  /* 0x00e00000be68783b */ /* 0x000f220000004200 */
[----:B------:R-:W-:Y:S03]  /*bb40*/  MUFU.EX2 R175, R175 ;  /* 0x000000af00af7308 */ /* 0x000fe60000000800 */
[C---:B------:R-:W-:Y:S01]  /*bb50*/  FMUL.FTZ R24, R2.reuse, R108 ;  /* 0x0000006c02187220 */ /* 0x040fe20000410000 */
[----:B------:R-:W-:Y:S01]  /*bb60*/  FMUL.FTZ R25, R2, R109 ;  /* 0x0000006d02197220 */ /* 0x000fe20000410000 */
[C---:B------:R-:W-:Y:S01]  /*bb70*/  FMUL.FTZ R26, R0.reuse, R110 ;  /* 0x0000006e001a7220 */ /* 0x040fe20000410000 */
[----:B------:R-:W-:Y:S01]  /*bb80*/  FMUL.FTZ R27, R0, R111 ;  /* 0x0000006f001b7220 */ /* 0x000fe20000410000 */
[----:B---3--:R-:W-:Y:S03]  /*bb90*/  LDSM.16.MT88.4 R152, [R189+0xf800] ;  /* 0x00f80000bd98783b */ /* 0x008fe60000004200 */
[----:B------:R-:W-:Y:S01]  /*bba0*/  MUFU.EX2 R223, R223 ;  /* 0x000000df00df7308 */ /* 0x000fe20000000800 */
[C---:B------:R-:W-:Y:S01]  /*bbb0*/  FMUL.FTZ R32, R2.reuse, R100 ;  /* 0x0000006402207220 */ /* 0x040fe20000410000 */
[C---:B------:R-:W-:Y:S01]  /*bbc0*/  FMUL.FTZ R33, R2.reuse, R101 ;  /* 0x0000006502217220 */ /* 0x040fe20000410000 */
[----:B------:R-:W-:Y:S01]  /*bbd0*/  LOP3.LUT R144, R145, UR26, R146, 0x96, !PT ;  /* 0x0000001a91907c12 */ /* 0x000fe2000f8e9692 */
[----:B------:R-:W-:Y:S01]  /*bbe0*/  FMUL.FTZ R36, R2, R36 ;  /* 0x0000002402247220 */ /* 0x000fe20000410000 */
[C---:B------:R-:W-:Y:S01]  /*bbf0*/  HMMA.16816.F32.BF16 R24, R136.reuse, R34, R24 ;  /* 0x000000228818723c */ /* 0x040fe20000041818 */
[----:B------:R-:W3:Y:S02]  /*bc00*/  LDSM.16.MT88.4 R108, [R189+0xe000] ;  /* 0x00e00000bd6c783b */ /* 0x000ee40000004200 */
[----:B------:R-:W-:Y:S04]  /*bc10*/  IMAD.WIDE.U32 R144, R144, -0x2daee0ad, RZ ;  /* 0xd2511f5390907825 */ /* 0x000fe800078e00ff */
[----:B------:R-:W-:Y:S01]  /*bc20*/  FMUL.FTZ R37, R2, R37 ;  /* 0x0000002502257220 */ /* 0x000fe20000410000 */
[----:B------:R-:W-:Y:S01]  /*bc30*/  MUFU.EX2 R172, R172 ;  /* 0x000000ac00ac7308 */ /* 0x000fe20000000800 */
[C---:B-1----:R-:W-:Y:S03]  /*bc40*/  HMMA.16816.F32.BF16 R28, R136.reuse, R128, R28 ;  /* 0x00000080881c723c */ /* 0x042fe6000004181c */
[C---:B------:R-:W-:Y:S01]  /*bc50*/  FMUL.FTZ R34, R0.reuse, R102 ;  /* 0x0000006600227220 */ /* 0x040fe20000410000 */
[C---:B------:R-:W-:Y:S01]  /*bc60*/  FMUL.FTZ R35, R0.reuse, R103 ;  /* 0x0000006700237220 */ /* 0x040fe20000410000 */
[C---:B------:R-:W-:Y:S01]  /*bc70*/  FMUL.FTZ R38, R0.reuse, R38 ;  /* 0x0000002600267220 */ /* 0x040fe20000410000 */
[----:B------:R-:W-:Y:S01]  /*bc80*/  FMUL.FTZ R39, R0, R39 ;  /* 0x0000002700277220 */ /* 0x000fe20000410000 */
[----:B------:R-:W1:Y:S02]  /*bc90*/  LDSM.16.MT88.4 R100, [R188+0xe000] ;  /* 0x00e00000bc64783b */ /* 0x000e640000004200 */
[----:B------:R-:W-:Y:S02]  /*bca0*/  MUFU.EX2 R174, R174 ;  /* 0x000000ae00ae7308 */ /* 0x000fe40000000800 */
[----:B------:R-:W-:Y:S01]  /*bcb0*/  LOP3.LUT R128, R145, UR27, R142, 0x96, !PT ;  /* 0x0000001b91807c12 */ /* 0x000fe2000f8e968e */
        /* <DEDUP_REMOVED lines=12> */
[C---:B------:R-:W-:Y:S01]  /*bd80*/  FMUL.FTZ R46, R0.reuse, R46 ;  /* 0x0000002e002e7220 */ /* 0x040fe20000410000 */
[----:B------:R-:W-:Y:S03]  /*bd90*/  FMUL.FTZ R47, R0, R47 ;  /* 0x0000002f002f7220 */ /* 0x000fe60000410000 */
[C---:B------:R-:W-:Y:S01]  /*bda0*/  FMUL.FTZ R48, R2.reuse, R48 ;  /* 0x0000003002307220 */ /* 0x040fe20000410000 */
[----:B------:R-:W-:Y:S01]  /*bdb0*/  FMUL.FTZ R49, R2, R49 ;  /* 0x0000003102317220 */ /* 0x000fe20000410000 */
[C---:B------:R-:W-:Y:S01]  /*bdc0*/  FMUL.FTZ R50, R0.reuse, R50 ;  /* 0x0000003200327220 */ /* 0x040fe20000410000 */
[----:B------:R-:W-:Y:S01]  /*bdd0*/  FMUL.FTZ R51, R0, R51 ;  /* 0x0000003300337220 */ /* 0x000fe20000410000 */
[C---:B----4-:R-:W-:Y:S01]  /*bde0*/  HMMA.16816.F32.BF16 R44, R136.reuse, R104, R44 ;  /* 0x00000068882c723c */ /* 0x050fe2000004182c */
[----:B------:R-:W-:Y:S02]  /*bdf0*/  MUFU.EX2 R234, R234 ;  /* 0x000000ea00ea7308 */ /* 0x000fe40000000800 */
[C---:B------:R-:W-:Y:S01]  /*be00*/  FMUL.FTZ R52, R2.reuse, R52 ;  /* 0x0000003402347220 */ /* 0x040fe20000410000 */
[----:B------:R-:W-:Y:S01]  /*be10*/  FMUL.FTZ R53, R2, R53 ;  /* 0x0000003502357220 */ /* 0x000fe20000410000 */
[C---:B------:R-:W-:Y:S01]  /*be20*/  FMUL.FTZ R54, R0.reuse, R54 ;  /* 0x0000003600367220 */ /* 0x040fe20000410000 */
[C---:B------:R-:W-:Y:S01]  /*be30*/  HMMA.16816.F32.BF16 R48, R136.reuse, R106, R48 ;  /* 0x0000006a8830723c */ /* 0x040fe20000041830 */
[----:B------:R-:W2:Y:S04]  /*be40*/  LDSM.16.MT88.4 R104, [R190+0x10000] ;  /* 0x01000000be68783b */ /* 0x000ea80000004200 */
[----:B------:R-:W-:Y:S01]  /*be50*/  MUFU.EX2 R168, R168 ;  /* 0x000000a800a87308 */ /* 0x000fe20000000800 */
[----:B------:R-:W-:Y:S01]  /*be60*/  FMUL.FTZ R55, R0, R55 ;  /* 0x0000003700377220 */ /* 0x000fe20000410000 */
[C---:B------:R-:W-:Y:S01]  /*be70*/  FMUL.FTZ R56, R2.reuse, R56 ;  /* 0x0000003802387220 */ /* 0x040fe20000410000 */
[----:B------:R-:W-:Y:S03]  /*be80*/  FMUL.FTZ R57, R2, R57 ;  /* 0x0000003902397220 */ /* 0x000fe60000410000 */
[C---:B------:R-:W-:Y:S01]  /*be90*/  FMUL.FTZ R58, R0.reuse, R58 ;  /* 0x0000003a003a7220 */ /* 0x040fe20000410000 */
[----:B------:R-:W-:Y:S01]  /*bea0*/  FMUL.FTZ R59, R0, R59 ;  /* 0x0000003b003b7220 */ /* 0x000fe20000410000 */
[C---:B---3--:R-:W-:Y:S02]  /*beb0*/  HMMA.16816.F32.BF16 R52, R136.reuse, R108, R52 ;  /* 0x0000006c8834723c */ /* 0x048fe40000041834 */
[----:B------:R-:W-:Y:S01]  /*bec0*/  MUFU.EX2 R233, R233 ;  /* 0x000000e900e97308 */ /* 0x000fe20000000800 */
[C---:B------:R-:W-:Y:S01]  /*bed0*/  FMUL.FTZ R60, R2.reuse, R60 ;  /* 0x0000003c023c7220 */ /* 0x040fe20000410000 */
[----:B------:R-:W-:Y:S01]  /*bee0*/  FMUL.FTZ R61, R2, R61 ;  /* 0x0000003d023d7220 */ /* 0x000fe20000410000 */
[C---:B------:R-:W-:Y:S01]  /*bef0*/  FMUL.FTZ R62, R0.reuse, R62 ;  /* 0x0000003e003e7220 */ /* 0x040fe20000410000 */
[C---:B------:R-:W-:Y:S06]  /*bf00*/  HMMA.16816.F32.BF16 R56, R136.reuse, R110, R56 ;  /* 0x0000006e8838723c */ /* 0x040fec0000041838 */
[----:B------:R-:W3:Y:S01]  /*bf10*/  MUFU.EX2 R173, R173 ;  /* 0x000000ad00ad7308 */ /* 0x000ee20000000800 */
[----:B------:R-:W-:Y:S01]  /*bf20*/  FMUL.FTZ R63, R0, R63 ;  /* 0x0000003f003f7220 */ /* 0x000fe20000410000 */
[C---:B------:R-:W-:Y:S03]  /*bf30*/  FMUL.FTZ R64, R2.reuse, R64 ;  /* 0x0000004002407220 */ /* 0x040fe60000410000 */
[----:B------:R-:W-:Y:S01]  /*bf40*/  FMUL.FTZ R65, R2, R65 ;  /* 0x0000004102417220 */ /* 0x000fe20000410000 */
[C---:B------:R-:W-:Y:S01]  /*bf50*/  FMUL.FTZ R66, R0.reuse, R66 ;  /* 0x0000004200427220 */ /* 0x040fe20000410000 */
[----:B------:R-:W-:Y:S01]  /*bf60*/  FMUL.FTZ R67, R0, R67 ;  /* 0x0000004300437220 */ /* 0x000fe20000410000 */
[C---:B-1----:R-:W-:Y:S02]  /*bf70*/  HMMA.16816.F32.BF16 R60, R136.reuse, R100, R60 ;  /* 0x00000064883c723c */ /* 0x042fe4000004183c */
[----:B------:R-:W-:Y:S01]  /*bf80*/  MUFU.EX2 R230, R230 ;  /* 0x000000e600e67308 */ /* 0x000fe20000000800 */
[C---:B------:R-:W-:Y:S01]  /*bf90*/  FMUL.FTZ R68, R2.reuse, R68 ;  /* 0x0000004402447220 */ /* 0x040fe20000410000 */
[----:B------:R-:W-:Y:S01]  /*bfa0*/  FMUL.FTZ R69, R2, R69 ;  /* 0x0000004502457220 */ /* 0x000fe20000410000 */
[C---:B------:R-:W-:Y:S01]  /*bfb0*/  FMUL.FTZ R70, R0.reuse, R70 ;  /* 0x0000004600467220 */ /* 0x040fe20000410000 */
[C---:B------:R-:W-:Y:S01]  /*bfc0*/  HMMA.16816.F32.BF16 R64, R136.reuse, R102, R64 ;  /* 0x000000668840723c */ /* 0x040fe20000041840 */
[----:B------:R-:W1:Y:S05]  /*bfd0*/  LDSM.16.MT88.4 R100, [R189+0x10000] ;  /* 0x01000000bd64783b */ /* 0x000e6a0000004200 */
[----:B------:R-:W-:Y:S01]  /*bfe0*/  MUFU.EX2 R227, R227 ;  /* 0x000000e300e37308 */ /* 0x000fe20000000800 */
[----:B------:R-:W-:Y:S01]  /*bff0*/  FMUL.FTZ R71, R0, R71 ;  /* 0x0000004700477220 */ /* 0x000fe20000410000 */
[C---:B------:R-:W-:Y:S03]  /*c000*/  FMUL.FTZ R72, R2.reuse, R72 ;  /* 0x0000004802487220 */ /* 0x040fe60000410000 */
[----:B------:R-:W-:Y:S01]  /*c010*/  FMUL.FTZ R73, R2, R73 ;  /* 0x0000004902497220 */ /* 0x000fe20000410000 */
[C---:B------:R-:W-:Y:S01]  /*c020*/  FMUL.FTZ R74, R0.reuse, R74 ;  /* 0x0000004a004a7220 */ /* 0x040fe20000410000 */
[----:B------:R-:W-:Y:S01]  /*c030*/  FMUL.FTZ R75, R0, R75 ;  /* 0x0000004b004b7220 */ /* 0x000fe20000410000 */
[C---:B------:R-:W-:Y:S02]  /*c040*/  HMMA.16816.F32.BF16 R68, R136.reuse, R112, R68 ;  /* 0x000000708844723c */ /* 0x040fe40000041844 */
[----:B------:R-:W4:Y:S01]  /*c050*/  MUFU.EX2 R242, R242 ;  /* 0x000000f200f27308 */ /* 0x000f220000000800 */
[C---:B------:R-:W-:Y:S01]  /*c060*/  FMUL.FTZ R76, R2.reuse, R76 ;  /* 0x0000004c024c7220 */ /* 0x040fe20000410000 */
[----:B------:R-:W-:Y:S01]  /*c070*/  FMUL.FTZ R77, R2, R77 ;  /* 0x0000004d024d7220 */ /* 0x000fe20000410000 */
[C---:B------:R-:W-:Y:S01]  /*c080*/  FMUL.FTZ R78, R0.reuse, R78 ;  /* 0x0000004e004e7220 */ /* 0x040fe20000410000 */
[C---:B------:R-:W-:Y:S01]  /*c090*/  HMMA.16816.F32.BF16 R72, R136.reuse, R114, R72 ;  /* 0x000000728848723c */ /* 0x040fe20000041848 */
[----:B------:R-:W-:Y:S05]  /*c0a0*/  LDSM.16.MT88.4 R112, [R192+0xc800] ;  /* 0x00c80000c070783b */ /* 0x000fea0000004200 */
[----:B------:R-:W-:Y:S01]  /*c0b0*/  MUFU.EX2 R229, R229 ;  /* 0x000000e500e57308 */ /* 0x000fe20000000800 */
[----:B------:R-:W-:Y:S01]  /*c0c0*/  FMUL.FTZ R79, R0, R79 ;  /* 0x0000004f004f7220 */ /* 0x000fe20000410000 */
[----:B------:R-:W-:Y:S03]  /*c0d0*/  LOP3.LUT R110, R144, 0xff, RZ, 0xc0, !PT ;  /* 0x000000ff906e7812 */ /* 0x000fe600078ec0ff */
[C---:B------:R-:W-:Y:S01]  /*c0e0*/  FMUL.FTZ R80, R2.reuse, R80 ;  /* 0x0000005002507220 */ /* 0x040fe20000410000 */
[--C-:B------:R-:W-:Y:S01]  /*c0f0*/  SHF.R.U32.HI R116, RZ, 0x18, R144.reuse ;  /* 0x00000018ff747819 */ /* 0x100fe20000011690 */
[----:B------:R-:W-:Y:S01]  /*c100*/  FMUL.FTZ R81, R2, R81 ;  /* 0x0000005102517220 */ /* 0x000fe20000410000 */
[C---:B--2---:R-:W-:Y:S02]  /*c110*/  HMMA.16816.F32.BF16 R76, R136.reuse, R104, R76 ;  /* 0x00000068884c723c */ /* 0x044fe4000004184c */
[----:B------:R-:W2:Y:S01]  /*c120*/  MUFU.EX2 R238, R238 ;  /* 0x000000ee00ee7308 */ /* 0x000ea20000000800 */
[C---:B------:R-:W-:Y:S01]  /*c130*/  FMUL.FTZ R82, R0.reuse, R82 ;  /* 0x0000005200527220 */ /* 0x040fe20000410000 */
[----:B------:R-:W-:Y:S01]  /*c140*/  FMUL.FTZ R83, R0, R83 ;  /* 0x0000005300537220 */ /* 0x000fe20000410000 */
[----:B------:R-:W-:Y:S01]  /*c150*/  LOP3.LUT R108, R128, 0xff, RZ, 0xc0, !PT ;  /* 0x000000ff806c7812 */ /* 0x000fe200078ec0ff */
[----:B------:R-:W-:Y:S01]  /*c160*/  FMUL.FTZ R84, R2, R84 ;  /* 0x0000005402547220 */ /* 0x000fe20000410000 */
[----:B------:R-:W-:Y:S01]  /*c170*/  LOP3.LUT R105, R144, 0xffff, RZ, 0xc0, !PT ;  /* 0x0000ffff90697812 */ /* 0x000fe200078ec0ff */
[----:B------:R-:W-:Y:S04]  /*c180*/  FMUL.FTZ R85, R2, R85 ;  /* 0x0000005502557220 */ /* 0x000fe80000410000 */
[----:B------:R-:W-:Y:S01]  /*c190*/  MUFU.EX2 R228, R228 ;  /* 0x000000e400e47308 */ /* 0x000fe20000000800 */
[C---:B------:R-:W-:Y:S03]  /*c1a0*/  HMMA.16816.F32.BF16 R80, R136.reuse, R106, R80 ;  /* 0x0000006a8850723c */ /* 0x040fe60000041850 */
[----:B------:R-:W-:Y:S01]  /*c1b0*/  SHF.R.U32.HI R105, RZ, 0x8, R105 ;  /* 0x00000008ff697819 */ /* 0x000fe20000011669 */
[C---:B------:R-:W-:Y:S01]  /*c1c0*/  FMUL.FTZ R86, R0.reuse, R86 ;  /* 0x0000005600567220 */ /* 0x040fe20000410000 */
[----:B------:R-:W-:Y:S01]  /*c1d0*/  SHF.R.U32.HI R104, RZ, 0x10, R144 ;  /* 0x00000010ff687819 */ /* 0x000fe20000011690 */
[----:B------:R-:W-:Y:S01]  /*c1e0*/  FMUL.FTZ R87, R0, R87 ;  /* 0x0000005700577220 */ /* 0x000fe20000410000 */
[----:B------:R-:W-:Y:S01]  /*c1f0*/  PRMT R110, R110, 0x5410, R105 ;  /* 0x000054106e6e7816 */ /* 0x000fe20000000069 */
[----:B------:R-:W-:Y:S01]  /*c200*/  FMUL.FTZ R88, R2, R88 ;  /* 0x0000005802587220 */ /* 0x000fe20000410000 */
[----:B------:R-:W-:Y:S01]  /*c210*/  LDSM.16.MT88.4 R144, [R189+0xf000] ;  /* 0x00f00000bd90783b */ /* 0x000fe20000004200 */
[----:B------:R-:W5:Y:S01]  /*c220*/  MUFU.EX2 R235, R235 ;  /* 0x000000eb00eb7308 */ /* 0x000f620000000800 */
[----:B------:R-:W-:Y:S01]  /*c230*/  LOP3.LUT R105, R128, 0xffff, RZ, 0xc0, !PT ;  /* 0x0000ffff80697812 */ /* 0x000fe200078ec0ff */
[----:B------:R-:W-:Y:S01]  /*c240*/  FMUL.FTZ R89, R2, R89 ;  /* 0x0000005902597220 */ /* 0x000fe20000410000 */
[C---:B-1----:R-:W-:Y:S03]  /*c250*/  HMMA.16816.F32.BF16 R84, R136.reuse, R100, R84 ;  /* 0x000000648854723c */ /* 0x042fe60000041854 */
[----:B------:R-:W-:Y:S01]  /*c260*/  SHF.R.U32.HI R105, RZ, 0x8, R105 ;  /* 0x00000008ff697819 */ /* 0x000fe20000011669 */
[----:B------:R-:W-:Y:S01]  /*c270*/  FMUL.FTZ R90, R0, R90 ;  /* 0x0000005a005a7220 */ /* 0x000fe20000410000 */
[----:B------:R-:W-:Y:S01]  /*c280*/  LOP3.LUT R109, R104, 0xff, RZ, 0xc0, !PT ;  /* 0x000000ff686d7812 */ /* 0x000fe200078ec0ff */
[----:B------:R-:W-:Y:S01]  /*c290*/  FMUL.FTZ R91, R0, R91 ;  /* 0x0000005b005b7220 */ /* 0x000fe20000410000 */
[----:B------:R-:W-:Y:S01]  /*c2a0*/  PRMT R108, R108, 0x5410, R105 ;  /* 0x000054106c6c7816 */ /* 0x000fe20000000069 */
[C---:B------:R-:W-:Y:S01]  /*c2b0*/  FMUL.FTZ R92, R2.reuse, R92 ;  /* 0x0000005c025c7220 */ /* 0x040fe20000410000 */
[----:B------:R-:W1:Y:S01]  /*c2c0*/  LDSM.16.MT88.4 R104, [R188+0x10000] ;  /* 0x01000000bc68783b */ /* 0x000e620000004200 */
[----:B------:R-:W-:Y:S01]  /*c2d0*/  MUFU.EX2 R224, R224 ;  /* 0x000000e000e07308 */ /* 0x000fe20000000800 */
[----:B------:R-:W-:Y:S01]  /*c2e0*/  PRMT R116, R109, 0x5410, R116 ;  /* 0x000054106d747816 */ /* 0x000fe20000000074 */
[----:B------:R-:W-:Y:S01]  /*c2f0*/  FMUL.FTZ R93, R2, R93 ;  /* 0x0000005d025d7220 */ /* 0x000fe20000410000 */
[C---:B------:R-:W-:Y:S03]  /*c300*/  HMMA.16816.F32.BF16 R88, R136.reuse, R102, R88 ;  /* 0x000000668858723c */ /* 0x040fe60000041858 */
[--C-:B------:R-:W-:Y:S01]  /*c310*/  HSET2.LE.AND R111, R116, R211.reuse, PT ;  /* 0x000000d3746f7233 */ /* 0x100fe20003803000 */
[C---:B------:R-:W-:Y:S01]  /*c320*/  FMUL.FTZ R94, R0.reuse, R94 ;  /* 0x0000005e005e7220 */ /* 0x040fe20000410000 */
[----:B------:R-:W4:Y:S01]  /*c330*/  LDSM.16.MT88.4 R116, [R190+0xc800] ;  /* 0x00c80000be74783b */ /* 0x000f220000004200 */
[--C-:B------:R-:W-:Y:S01]  /*c340*/  SHF.R.U32.HI R109, RZ, 0x10, R128.reuse ;  /* 0x00000010ff6d7819 */ /* 0x100fe20000011680 */
[----:B------:R-:W-:Y:S01]  /*c350*/  FMUL.FTZ R95, R0, R95 ;  /* 0x0000005f005f7220 */ /* 0x000fe20000410000 */
[----:B------:R-:W-:Y:S01]  /*c360*/  SHF.R.U32.HI R128, RZ, 0x18, R128 ;  /* 0x00000018ff807819 */ /* 0x000fe20000011680 */
[----:B------:R-:W5:Y:S02]  /*c370*/  MUFU.EX2 R237, R237 ;  /* 0x000000ed00ed7308 */ /* 0x000f640000000800 */
[----:B------:R-:W-:Y:S01]  /*c380*/  LOP3.LUT R109, R109, 0xff, RZ, 0xc0, !PT ;  /* 0x000000ff6d6d7812 */ /* 0x000fe200078ec0ff */
[C---:B------:R-:W-:Y:S01]  /*c390*/  FMUL.FTZ R96, R2.reuse, R96 ;  /* 0x0000006002607220 */ /* 0x040fe20000410000 */
[--C-:B------:R-:W-:Y:S01]  /*c3a0*/  HSET2.LE.AND R110, R110, R211.reuse, PT ;  /* 0x000000d36e6e7233 */ /* 0x100fe20003803000 */
[----:B------:R-:W-:Y:S01]  /*c3b0*/  FMUL.FTZ R97, R2, R97 ;  /* 0x0000006102617220 */ /* 0x000fe20000410000 */
[----:B------:R-:W-:Y:S01]  /*c3c0*/  PRMT R128, R109, 0x5410, R128 ;  /* 0x000054106d807816 */ /* 0x000fe20000000080 */
[C---:B------:R-:W-:Y:S01]  /*c3d0*/  FMUL.FTZ R98, R0.reuse, R98 ;  /* 0x0000006200627220 */ /* 0x040fe20000410000 */
[----:B---3--:R-:W-:Y:S01]  /*c3e0*/  F2FP.BF16.F32.PACK_AB R109, R173, R168 ;  /* 0x000000a8ad6d723e */ /* 0x008fe200000010ff */
[----:B------:R-:W-:Y:S01]  /*c3f0*/  FMUL.FTZ R99, R0, R99 ;  /* 0x0000006300637220 */ /* 0x000fe20000410000 */
[----:B------:R-:W-:Y:S01]  /*c400*/  F2FP.BF16.F32.PACK_AB R100, R175, R170 ;  /* 0x000000aaaf64723e */ /* 0x000fe200000010ff */
[----:B------:R-:W3:Y:S01]  /*c410*/  MUFU.EX2 R216, R216 ;  /* 0x000000d800d87308 */ /* 0x000ee20000000800 */
[----:B------:R-:W-:Y:S01]  /*c420*/  LOP3.LUT R110, R110, R109, RZ, 0xc0, !PT ;  /* 0x0000006d6e6e7212 */ /* 0x000fe200078ec0ff */
[----:B------:R-:W-:Y:S01]  /*c430*/  FFMA.FTZ R171, R2, R217, R171 ;  /* 0x000000d902ab7223 */ /* 0x000fe200000100ab */
[----:B------:R-:W-:Y:S01]  /*c440*/  F2FP.BF16.F32.PACK_AB R101, R172, R223 ;  /* 0x000000dfac65723e */ /* 0x000fe200000010ff */
[----:B------:R-:W-:Y:S01]  /*c450*/  FFMA.FTZ R169, R0, R215, R169 ;  /* 0x000000d700a97223 */ /* 0x000fe200000100a9 */
[----:B------:R-:W-:Y:S01]  /*c460*/  LOP3.LUT R111, R111, R100, RZ, 0xc0, !PT ;  /* 0x000000646f6f7212 */ /* 0x000fe200078ec0ff */
[----:B------:R-:W-:Y:S01]  /*c470*/  FADD.FTZ R166, R166, R171 ;  /* 0x000000aba6a67221 */ /* 0x000fe20000010000 */
[--C-:B------:R-:W-:Y:S03]  /*c480*/  HSET2.LE.AND R108, R108, R211.reuse, PT ;  /* 0x000000d36c6c7233 */ /* 0x100fe60003803000 */
[----:B------:R-:W3:Y:S01]  /*c490*/  MUFU.EX2 R214, R214 ;  /* 0x000000d600d67308 */ /* 0x000ee20000000800 */
[--C-:B------:R-:W-:Y:S01]  /*c4a0*/  HSET2.LE.AND R109, R128, R211.reuse, PT ;  /* 0x000000d3806d7233 */ /* 0x100fe20003803000 */
[----:B------:R-:W-:Y:S01]  /*c4b0*/  FADD.FTZ R0, R167, R169 ;  /* 0x000000a9a7007221 */ /* 0x000fe20000010000 */
[----:B------:R-:W-:Y:S01]  /*c4c0*/  F2FP.BF16.F32.PACK_AB R128, R225, R174 ;  /* 0x000000aee180723e */ /* 0x000fe200000010ff */
[----:B------:R-:W-:Y:S01]  /*c4d0*/  FADD.FTZ R165, R165, R166 ;  /* 0x000000a6a5a57221 */ /* 0x000fe20000010000 */
[----:B------:R-:W-:Y:S01]  /*c4e0*/  LOP3.LUT R108, R108, R101, RZ, 0xc0, !PT ;  /* 0x000000656c6c7212 */ /* 0x000fe200078ec0ff */
[----:B------:R-:W-:Y:S01]  /*c4f0*/  FADD.FTZ R135, R135, R0 ;  /* 0x0000000087877221 */ /* 0x000fe20000010000 */
[----:B------:R-:W2:Y:S01]  /*c500*/  LDSM.16.MT88.4 R100, [R192+0xe800] ;  /* 0x00e80000c064783b */ /* 0x000ea20000004200 */
[C---:B-1----:R-:W-:Y:S03]  /*c510*/  HMMA.16816.F32.BF16 R92, R136.reuse, R104, R92 ;  /* 0x00000068885c723c */ /* 0x042fe6000004185c */
[----:B------:R-:W-:Y:S01]  /*c520*/  LOP3.LUT R109, R109, R128, RZ, 0xc0, !PT ;  /* 0x000000806d6d7212 */ /* 0x000fe200078ec0ff */
[----:B------:R-:W-:Y:S01]  /*c530*/  FADD.FTZ R164, R164, R165 ;  /* 0x000000a5a4a47221 */ /* 0x000fe20000010000 */
[----:B------:R-:W-:Y:S01]  /*c540*/  MOV R2, R3 ;  /* 0x0000000300027202 */ /* 0x000fe20000000f00 */
[----:B------:R-:W-:Y:S01]  /*c550*/  HMMA.16816.F32.BF16 R96, R136, R106, R96 ;  /* 0x0000006a8860723c */ /* 0x000fe20000041860 */
[----:B------:R-:W1:Y:S04]  /*c560*/  LDSM.16.MT88.4 R104, [R190+0xe800] ;  /* 0x00e80000be68783b */ /* 0x000e680000004200 */
[----:B------:R-:W-:Y:S01]  /*c570*/  FADD.FTZ R135, R134, R135 ;  /* 0x0000008786877221 */ /* 0x000fe20000010000 */
[C---:B------:R-:W-:Y:S03]  /*c580*/  HMMA.16816.F32.BF16 R4, R108.reuse, R112, R4 ;  /* 0x000000706c04723c */ /* 0x040fe60000041804 */
[----:B------:R-:W-:Y:S02]  /*c590*/  LDSM.16.MT88.4 R128, [R188+0xd000] ;  /* 0x00d00000bc80783b */ /* 0x000fe40000004200 */
[----:B------:R-:W-:Y:S01]  /*c5a0*/  FADD.FTZ R223, R223, R164 ;  /* 0x000000a4dfdf7221 */ /* 0x000fe20000010000 */
[C---:B------:R-:W-:Y:S05]  /*c5b0*/  HMMA.16816.F32.BF16 R8, R108.reuse, R114, R8 ;  /* 0x000000726c08723c */ /* 0x040fea0000041808 */
[----:B------:R-:W5:Y:S01]  /*c5c0*/  LDSM.16.MT88.4 R112, [R189+0xe800] ;  /* 0x00e80000bd70783b */ /* 0x000f620000004200 */
[C---:B----4-:R-:W-:Y:S05]  /*c5d0*/  HMMA.16816.F32.BF16 R12, R108.reuse, R116, R12 ;  /* 0x000000746c0c723c */ /* 0x050fea000004180c */
[----:B------:R-:W-:Y:S01]  /*c5e0*/  FADD.FTZ R174, R174, R135 ;  /* 0x00000087aeae7221 */ /* 0x000fe20000010000 */
[C---:B------:R-:W-:Y:S01]  /*c5f0*/  HMMA.16816.F32.BF16 R16, R108.reuse, R118, R16 ;  /* 0x000000766c10723c */ /* 0x040fe20000041810 */
[----:B------:R-:W4:Y:S04]  /*c600*/  LDSM.16.MT88.4 R116, [R188+0xe800] ;  /* 0x00e80000bc74783b */ /* 0x000f280000004200 */
[----:B------:R-:W-:Y:S01]  /*c610*/  FADD.FTZ R223, R172, R223 ;  /* 0x000000dfacdf7221 */ /* 0x000fe20000010000 */
[C---:B------:R-:W-:Y:S05]  /*c620*/  HMMA.16816.F32.BF16 R20, R108.reuse, R120, R20 ;  /* 0x000000786c14723c */ /* 0x040fea0000041814 */
[----:B------:R-:W-:Y:S01]  /*c630*/  FADD.FTZ R225, R225, R174 ;  /* 0x000000aee1e17221 */ /* 0x000fe20000010000 */
[C---:B------:R-:W-:Y:S01]  /*c640*/  HMMA.16816.F32.BF16 R24, R108.reuse, R122, R24 ;  /* 0x0000007a6c18723c */ /* 0x040fe20000041818 */
[----:B------:R-:W-:Y:S01]  /*c650*/  MOV R121, UR32 ;  /* 0x0000002000797c02 */ /* 0x000fe20008000f00 */
[----:B------:R-:W-:Y:S03]  /*c660*/  UMOV UR32, UR38 ;  /* 0x0000002600207c82 */ /* 0x000fe60008000000 */
[----:B------:R-:W-:Y:S01]  /*c670*/  LOP3.LUT R121, R221, UR31, R121, 0x96, !PT ;  /* 0x0000001fdd797c12 */ /* 0x000fe2000f8e9679 */
[C---:B------:R-:W-:Y:S05]  /*c680*/  HMMA.16816.F32.BF16 R28, R108.reuse, R124, R28 ;  /* 0x0000007c6c1c723c */ /* 0x040fea000004181c */
[----:B------:R-:W-:Y:S01]  /*c690*/  FADD.FTZ R168, R168, R223 ;  /* 0x000000dfa8a87221 */ /* 0x000fe20000010000 */
[C---:B------:R-:W-:Y:S05]  /*c6a0*/  HMMA.16816.F32.BF16 R32, R108.reuse, R126, R32 ;  /* 0x0000007e6c20723c */ /* 0x040fea0000041820 */
[----:B------:R-:W-:Y:S01]  /*c6b0*/  IMAD.WIDE.U32 R124, R121, -0x326172a9, RZ ;  /* 0xcd9e8d57797c7825 */ /* 0x000fe200078e00ff */
[C---:B--2---:R-:W-:Y:S01]  /*c6c0*/  HMMA.16816.F32.BF16 R36, R108.reuse, R100, R36 ;  /* 0x000000646c24723c */ /* 0x044fe20000041824 */
[----:B------:R-:W2:Y:S04]  /*c6d0*/  LDSM.16.MT88.4 R120, [R192+0x10800] ;  /* 0x01080000c078783b */ /* 0x000ea80000004200 */
[----:B------:R-:W-:Y:S01]  /*c6e0*/  LOP3.LUT R124, R141, UR18, R124, 0x96, !PT ;  /* 0x000000128d7c7c12 */ /* 0x000fe2000f8e967c */
[C---:B------:R-:W-:Y:S05]  /*c6f0*/  HMMA.16816.F32.BF16 R40, R108.reuse, R102, R40 ;  /* 0x000000666c28723c */ /* 0x040fea0000041828 */
[----:B------:R-:W-:Y:S01]  /*c700*/  LOP3.LUT R100, R125, UR20, R218, 0x96, !PT ;  /* 0x000000147d647c12 */ /* 0x000fe2000f8e96da */
[C---:B-1----:R-:W-:Y:S05]  /*c710*/  HMMA.16816.F32.BF16 R44, R108.reuse, R104, R44 ;  /* 0x000000686c2c723c */ /* 0x042fea000004182c */
[----:B------:R-:W-:Y:S01]  /*c720*/  IMAD.WIDE.U32 R124, R124, -0x2daee0ad, RZ ;  /* 0xd2511f537c7c7825 */ /* 0x000fe200078e00ff */
[C---:B------:R-:W-:Y:S01]  /*c730*/  HMMA.16816.F32.BF16 R48, R108.reuse, R106, R48 ;  /* 0x0000006a6c30723c */ /* 0x040fe20000041830 */
[----:B------:R-:W-:Y:S04]  /*c740*/  LDSM.16.MT88.4 R104, [R189+0x10800] ;  /* 0x01080000bd68783b */ /* 0x000fe80000004200 */
[----:B------:R-:W-:Y:S01]  /*c750*/  IMAD.WIDE.U32 R156, R100, -0x2daee0ad, RZ ;  /* 0xd2511f53649c7825 */ /* 0x000fe200078e00ff */
[C---:B-----5:R-:W-:Y:S05]  /*c760*/  HMMA.16816.F32.BF16 R52, R108.reuse, R112, R52 ;  /* 0x000000706c34723c */ /* 0x060fea0000041834 */
[----:B------:R-:W-:Y:S01]  /*c770*/  LOP3.LUT R100, R157, UR17, R212, 0x96, !PT ;  /* 0x000000119d647c12 */ /* 0x000fe2000f8e96d4 */
[C---:B------:R-:W-:Y:S05]  /*c780*/  HMMA.16816.F32.BF16 R56, R108.reuse, R114, R56 ;  /* 0x000000726c38723c */ /* 0x040fea0000041838 */
[----:B------:R-:W-:Y:S01]  /*c790*/  LOP3.LUT R156, R125, UR15, R156, 0x96, !PT ;  /* 0x0000000f7d9c7c12 */ /* 0x000fe2000f8e969c */
[C---:B----4-:R-:W-:Y:S05]  /*c7a0*/  HMMA.16816.F32.BF16 R60, R108.reuse, R116, R60 ;  /* 0x000000746c3c723c */ /* 0x050fea000004183c */
[----:B------:R-:W-:Y:S01]  /*c7b0*/  IMAD.WIDE.U32 R158, R100, -0x326172a9, RZ ;  /* 0xcd9e8d57649e7825 */ /* 0x000fe200078e00ff */
[C---:B------:R-:W-:Y:S01]  /*c7c0*/  HMMA.16816.F32.BF16 R64, R108.reuse, R118, R64 ;  /* 0x000000766c40723c */ /* 0x040fe20000041840 */
[----:B------:R-:W1:Y:S04]  /*c7d0*/  LDSM.16.MT88.4 R100, [R190+0x10800] ;  /* 0x01080000be64783b */ /* 0x000e680000004200 */
[----:B------:R-:W-:Y:S01]  /*c7e0*/  IMAD.WIDE.U32 R156, R156, -0x326172a9, RZ ;  /* 0xcd9e8d579c9c7825 */ /* 0x000fe200078e00ff */
[C---:B--2---:R-:W-:Y:S03]  /*c7f0*/  HMMA.16816.F32.BF16 R68, R108.reuse, R120, R68 ;  /* 0x000000786c44723c */ /* 0x044fe60000041844 */
[----:B------:R-:W-:Y:S02]  /*c800*/  LDSM.16.MT88.4 R116, [R192+0xd000] ;  /* 0x00d00000c074783b */ /* 0x000fe40000004200 */
[----:B------:R-:W-:Y:S01]  /*c810*/  LOP3.LUT R140, R159, UR16, R140, 0x96, !PT ;  /* 0x000000109f8c7c12 */ /* 0x000fe2000f8e968c */
[C---:B------:R-:W-:Y:S05]  /*c820*/  HMMA.16816.F32.BF16 R72, R108.reuse, R122, R72 ;  /* 0x0000007a6c48723c */ /* 0x040fea0000041848 */
[----:B------:R-:W-:Y:S01]  /*c830*/  LOP3.LUT R158, R157, UR14, R158, 0x96, !PT ;  /* 0x0000000e9d9e7c12 */ /* 0x000fe2000f8e969e */
[----:B------:R-:W-:Y:S01]  /*c840*/  IMAD.WIDE.U32 R140, R140, -0x2daee0ad, RZ ;  /* 0xd2511f538c8c7825 */ /* 0x000fe200078e00ff */
[----:B------:R-:W-:Y:S04]  /*c850*/  LDSM.16.MT88.4 R120, [R190+0xd000] ;  /* 0x00d00000be78783b */ /* 0x000fe80000004200 */
[----:B------:R-:W-:Y:S01]  /*c860*/  IMAD.WIDE.U32 R158, R158, -0x2daee0ad, RZ ;  /* 0xd2511f539e9e7825 */ /* 0x000fe200078e00ff */
[----:B------:R-:W-:Y:S03]  /*c870*/  LOP3.LUT R160, R141, UR13, R124, 0x96, !PT ;  /* 0x0000000d8da07c12 */ /* 0x000fe6000f8e967c */
[----:B------:R-:W-:Y:S01]  /*c880*/  FADD.FTZ R0, R170, R225 ;  /* 0x000000e1aa007221 */ /* 0x000fe20000010000 */
[----:B------:R-:W-:Y:S01]  /*c890*/  LDSM.16.MT88.4 R124, [R189+0xd000] ;  /* 0x00d00000bd7c783b */ /* 0x000fe20000004200 */
[----:B------:R-:W-:Y:S01]  /*c8a0*/  LOP3.LUT R148, R159, UR12, R140, 0x96, !PT ;  /* 0x0000000c9f947c12 */ /* 0x000fe2000f8e968c */
[----:B------:R-:W-:Y:S04]  /*c8b0*/  IMAD.WIDE.U32 R160, R160, -0x326172a9, RZ ;  /* 0xcd9e8d57a0a07825 */ /* 0x000fe800078e00ff */
[----:B------:R-:W-:Y:S01]  /*c8c0*/  FADD.FTZ R168, R173, R168 ;  /* 0x000000a8ada87221 */ /* 0x000fe20000010000 */
[----:B------:R-:W-:Y:S01]  /*c8d0*/  FADD.FTZ R0, R175, R0 ;  /* 0x00000000af007221 */ /* 0x000fe20000010000 */
[----:B------:R-:W-:Y:S01]  /*c8e0*/  IMAD.WIDE.U32 R148, R148, -0x326172a9, RZ ;  /* 0xcd9e8d5794947825 */ /* 0x000fe200078e00ff */
[----:B------:R-:W-:Y:S01]  /*c8f0*/  LOP3.LUT R156, R161, UR26, R156, 0x96, !PT ;  /* 0x0000001aa19c7c12 */ /* 0x000fe2000f8e969c */
[----:B------:R-:W-:Y:S01]  /*c900*/  LDSM.16.MT88.4 R140, [R190+0xf000] ;  /* 0x00f00000be8c783b */ /* 0x000fe20000004200 */
[----:B------:R-:W-:Y:S03]  /*c910*/  LOP3.LUT R115, R148, 0xffff, RZ, 0xc0, !PT ;  /* 0x0000ffff94737812 */ /* 0x000fe600078ec0ff */
[----:B------:R-:W-:Y:S01]  /*c920*/  IMAD.WIDE.U32 R156, R156, -0x2daee0ad, RZ ;  /* 0xd2511f539c9c7825 */ /* 0x000fe200078e00ff */
[--C-:B------:R-:W-:Y:S01]  /*c930*/  SHF.R.U32.HI R136, RZ, 0x10, R148.reuse ;  /* 0x00000010ff887819 */ /* 0x100fe20000011694 */
[C---:B-1----:R-:W-:Y:S03]  /*c940*/  HMMA.16816.F32.BF16 R76, R108.reuse, R100, R76 ;  /* 0x000000646c4c723c */ /* 0x042fe6000004184c */
[----:B------:R-:W-:Y:S02]  /*c950*/  SHF.R.U32.HI R113, RZ, 0x18, R148 ;  /* 0x00000018ff717819 */ /* 0x000fe40000011694 */
[----:B------:R-:W-:Y:S01]  /*c960*/  SHF.R.U32.HI R115, RZ, 0x8, R115 ;  /* 0x00000008ff737819 */ /* 0x000fe20000011673 */
[C---:B------:R-:W-:Y:S05]  /*c970*/  HMMA.16816.F32.BF16 R80, R108.reuse, R102, R80 ;  /* 0x000000666c50723c */ /* 0x040fea0000041850 */
[----:B------:R-:W-:Y:S01]  /*c980*/  LOP3.LUT R138, R148, 0xff, RZ, 0xc0, !PT ;  /* 0x000000ff948a7812 */ /* 0x000fe200078ec0ff */
[C---:B------:R-:W-:Y:S05]  /*c990*/  HMMA.16816.F32.BF16 R84, R108.reuse, R104, R84 ;  /* 0x000000686c54723c */ /* 0x040fea0000041854 */
[----:B------:R-:W-:Y:S01]  /*c9a0*/  LOP3.LUT R136, R136, 0xff, RZ, 0xc0, !PT ;  /* 0x000000ff88887812 */ /* 0x000fe200078ec0ff */
[C---:B------:R-:W-:Y:S05]  /*c9b0*/  HMMA.16816.F32.BF16 R88, R108.reuse, R106, R88 ;  /* 0x0000006a6c58723c */ /* 0x040fea0000041858 */
[----:B------:R-:W-:Y:S02]  /*c9c0*/  PRMT R138, R138, 0x5410, R115 ;  /* 0x000054108a8a7816 */ /* 0x000fe40000000073 */
[----:B------:R-:W-:Y:S02]  /*c9d0*/  PRMT R136, R136, 0x5410, R113 ;  /* 0x0000541088887816 */ /* 0x000fe40000000071 */
[----:B------:R-:W1:Y:S02]  /*c9e0*/  LDSM.16.MT88.4 R112, [R188+0x10800] ;  /* 0x01080000bc70783b */ /* 0x000e640000004200 */
[----:B------:R-:W-:Y:S02]  /*c9f0*/  LOP3.LUT R148, R149, UR21, R160, 0x96, !PT ;  /* 0x0000001595947c12 */ /* 0x000fe4000f8e96a0 */
[--C-:B------:R-:W-:Y:S02]  /*ca00*/  HSET2.LE.AND R102, R138, R211.reuse, PT ;  /* 0x000000d38a667233 */ /* 0x100fe40003803000 */
[--C-:B------:R-:W-:Y:S02]  /*ca10*/  SHF.R.U32.HI R101, RZ, 0x10, R148.reuse ;  /* 0x00000010ff657819 */ /* 0x100fe40000011694 */
[C---:B------:R-:W-:Y:S01]  /*ca20*/  LOP3.LUT R137, R148.reuse, 0xffff, RZ, 0xc0, !PT ;  /* 0x0000ffff94897812 */ /* 0x040fe200078ec0ff */
[----:B------:R-:W-:Y:S01]  /*ca30*/  LDSM.16.MT88.4 R160, [R192+0x11800] ;  /* 0x01180000c0a0783b */ /* 0x000fe20000004200 */
[----:B------:R-:W-:Y:S02]  /*ca40*/  LOP3.LUT R150, R148, 0xff, RZ, 0xc0, !PT ;  /* 0x000000ff94967812 */ /* 0x000fe400078ec0ff */
[----:B------:R-:W-:Y:S02]  /*ca50*/  SHF.R.U32.HI R148, RZ, 0x18, R148 ;  /* 0x00000018ff947819 */ /* 0x000fe40000011694 */
[----:B------:R-:W-:Y:S02]  /*ca60*/  LOP3.LUT R101, R101, 0xff, RZ, 0xc0, !PT ;  /* 0x000000ff65657812 */ /* 0x000fe400078ec0ff */
[----:B------:R-:W-:Y:S02]  /*ca70*/  SHF.R.U32.HI R137, RZ, 0x8, R137 ;  /* 0x00000008ff897819 */ /* 0x000fe40000011689 */
[----:B------:R-:W-:Y:S02]  /*ca80*/  PRMT R148, R101, 0x5410, R148 ;  /* 0x0000541065947816 */ /* 0x000fe40000000094 */
[--C-:B------:R-:W-:Y:S02]  /*ca90*/  HSET2.LE.AND R103, R136, R211.reuse, PT ;  /* 0x000000d388677233 */ /* 0x100fe40003803000 */
[----:B------:R-:W-:Y:S02]  /*caa0*/  PRMT R150, R150, 0x5410, R137 ;  /* 0x0000541096967816 */ /* 0x000fe40000000089 */
[----:B------:R-:W-:Y:S01]  /*cab0*/  F2FP.BF16.F32.PACK_AB R101, R242, R227 ;  /* 0x000000e3f265723e */ /* 0x000fe200000010ff */
[----:B------:R-:W2:Y:S01]  /*cac0*/  LDSM.16.MT88.4 R136, [R192+0xf000] ;  /* 0x00f00000c088783b */ /* 0x000ea20000004200 */
[----:B------:R-:W-:Y:S02]  /*cad0*/  F2FP.BF16.F32.PACK_AB R100, R238, R229 ;  /* 0x000000e5ee64723e */ /* 0x000fe400000010ff */
[----:B------:R-:W-:Y:S02]  /*cae0*/  LOP3.LUT R102, R102, R101, RZ, 0xc0, !PT ;  /* 0x0000006566667212 */ /* 0x000fe400078ec0ff */
[----:B------:R-:W-:Y:S02]  /*caf0*/  LOP3.LUT R103, R103, R100, RZ, 0xc0, !PT ;  /* 0x0000006467677212 */ /* 0x000fe400078ec0ff */
[--C-:B------:R-:W-:Y:S02]  /*cb00*/  HSET2.LE.AND R100, R150, R211.reuse, PT ;  /* 0x000000d396647233 */ /* 0x100fe40003803000 */
[--C-:B------:R-:W-:Y:S02]  /*cb10*/  HSET2.LE.AND R101, R148, R211.reuse, PT ;  /* 0x000000d394657233 */ /* 0x100fe40003803000 */
[----:B------:R-:W4:Y:S01]  /*cb20*/  LDSM.16.MT88.4 R148, [R188+0xf000] ;  /* 0x00f00000bc94783b */ /* 0x000f220000004200 */
[----:B------:R-:W-:Y:S01]  /*cb30*/  F2FP.BF16.F32.PACK_AB R105, R234, R231 ;  /* 0x000000e7ea69723e */ /* 0x000fe200000010ff */
[----:B------:R-:W-:Y:S01]  /*cb40*/  FADD.FTZ R231, R231, R168 ;  /* 0x000000a8e7e77221 */ /* 0x000fe20000010000 */
[----:B------:R-:W-:Y:S01]  /*cb50*/  F2FP.BF16.F32.PACK_AB R104, R230, R233 ;  /* 0x000000e9e668723e */ /* 0x000fe200000010ff */
[C---:B-1----:R-:W-:Y:S03]  /*cb60*/  HMMA.16816.F32.BF16 R92, R108.reuse, R112, R92 ;  /* 0x000000706c5c723c */ /* 0x042fe6000004185c */
[----:B------:R-:W-:Y:S01]  /*cb70*/  LOP3.LUT R100, R100, R105, RZ, 0xc0, !PT ;  /* 0x0000006964647212 */ /* 0x000fe200078ec0ff */
[----:B------:R-:W-:Y:S01]  /*cb80*/  FADD.FTZ R233, R233, R0 ;  /* 0x00000000e9e97221 */ /* 0x000fe20000010000 */
[----:B------:R-:W-:Y:S01]  /*cb90*/  LOP3.LUT R101, R101, R104, RZ, 0xc0, !PT ;  /* 0x0000006865657212 */ /* 0x000fe200078ec0ff */
[----:B------:R-:W-:Y:S01]  /*cba0*/  HMMA.16816.F32.BF16 R96, R108, R114, R96 ;  /* 0x000000726c60723c */ /* 0x000fe20000041860 */
[----:B------:R-:W1:Y:S04]  /*cbb0*/  LDSM.16.MT88.4 R104, [R192+0x11000] ;  /* 0x01100000c068783b */ /* 0x000e680000004200 */
[----:B------:R-:W-:Y:S01]  /*cbc0*/  LOP3.LUT R158, R157, UR27, R158, 0x96, !PT ;  /* 0x0000001b9d9e7c12 */ /* 0x000fe2000f8e969e */
[C---:B------:R-:W-:Y:S03]  /*cbd0*/  HMMA.16816.F32.BF16 R4, R100.reuse, R116, R4 ;  /* 0x000000746404723c */ /* 0x040fe60000041804 */
[----:B------:R-:W5:Y:S02]  /*cbe0*/  LDSM.16.MT88.4 R108, [R190+0x11000] ;  /* 0x01100000be6c783b */ /* 0x000f640000004200 */
[----:B------:R-:W-:Y:S01]  /*cbf0*/  MOV R0, R132 ;  /* 0x0000008400007202 */ /* 0x000fe20000000f00 */
[C---:B------:R-:W-:Y:S05]  /*cc00*/  HMMA.16816.F32.BF16 R8, R100.reuse, R118, R8 ;  /* 0x000000766408723c */ /* 0x040fea0000041808 */
[----:B------:R-:W3:Y:S01]  /*cc10*/  LDSM.16.MT88.4 R112, [R189+0x11000] ;  /* 0x01100000bd70783b */ /* 0x000ee20000004200 */
[C---:B------:R-:W-:Y:S05]  /*cc20*/  HMMA.16816.F32.BF16 R12, R100.reuse, R120, R12 ;  /* 0x00000078640c723c */ /* 0x040fea000004180c */
[----:B------:R-:W-:Y:S01]  /*cc30*/  FADD.FTZ R234, R234, R231 ;  /* 0x000000e7eaea7221 */ /* 0x000fe20000010000 */
[C---:B------:R-:W-:Y:S01]  /*cc40*/  HMMA.16816.F32.BF16 R16, R100.reuse, R122, R16 ;  /* 0x0000007a6410723c */ /* 0x040fe20000041810 */
[----:B------:R-:W-:Y:S04]  /*cc50*/  LDSM.16.MT88.4 R116, [R190+0xd800] ;  /* 0x00d80000be74783b */ /* 0x000fe80000004200 */
[----:B------:R-:W-:Y:S01]  /*cc60*/  SHF.R.U32.HI R121, RZ, 0x10, R156 ;  /* 0x00000010ff797819 */ /* 0x000fe2000001169c */
[C---:B------:R-:W-:Y:S05]  /*cc70*/  HMMA.16816.F32.BF16 R20, R100.reuse, R124, R20 ;  /* 0x0000007c6414723c */ /* 0x040fea0000041814 */
[----:B------:R-:W-:Y:S01]  /*cc80*/  LOP3.LUT R121, R121, 0xff, RZ, 0xc0, !PT ;  /* 0x000000ff79797812 */ /* 0x000fe200078ec0ff */
[C---:B------:R-:W-:Y:S01]  /*cc90*/  HMMA.16816.F32.BF16 R24, R100.reuse, R126, R24 ;  /* 0x0000007e6418723c */ /* 0x040fe20000041818 */
[----:B------:R-:W-:Y:S04]  /*cca0*/  LDSM.16.MT88.4 R124, [R192+0xd800] ;  /* 0x00d80000c07c783b */ /* 0x000fe80000004200 */
[----:B------:R-:W-:Y:S01]  /*ccb0*/  FADD.FTZ R230, R230, R233 ;  /* 0x000000e9e6e67221 */ /* 0x000fe20000010000 */
[C---:B------:R-:W-:Y:S05]  /*ccc0*/  HMMA.16816.F32.BF16 R28, R100.reuse, R128, R28 ;  /* 0x00000080641c723c */ /* 0x040fea000004181c */
[----:B------:R-:W-:Y:S01]  /*ccd0*/  FADD.FTZ R227, R227, R234 ;  /* 0x000000eae3e37221 */ /* 0x000fe20000010000 */
[C---:B------:R-:W-:Y:S05]  /*cce0*/  HMMA.16816.F32.BF16 R32, R100.reuse, R130, R32 ;  /* 0x000000826420723c */ /* 0x040fea0000041820 */
[----:B------:R-:W-:Y:S01]  /*ccf0*/  FADD.FTZ R229, R229, R230 ;  /* 0x000000e6e5e57221 */ /* 0x000fe20000010000 */
[C---:B--2---:R-:W-:Y:S05]  /*cd00*/  HMMA.16816.F32.BF16 R36, R100.reuse, R136, R36 ;  /* 0x000000886424723c */ /* 0x044fea0000041824 */
[----:B------:R-:W-:Y:S01]  /*cd10*/  FADD.FTZ R227, R242, R227 ;  /* 0x000000e3f2e37221 */ /* 0x000fe20000010000 */
[C---:B------:R-:W-:Y:S05]  /*cd20*/  HMMA.16816.F32.BF16 R40, R100.reuse, R138, R40 ;  /* 0x0000008a6428723c */ /* 0x040fea0000041828 */
[----:B------:R-:W-:Y:S01]  /*cd30*/  LOP3.LUT R136, R158, 0xff, RZ, 0xc0, !PT ;  /* 0x000000ff9e887812 */ /* 0x000fe200078ec0ff */
[C---:B------:R-:W-:Y:S05]  /*cd40*/  HMMA.16816.F32.BF16 R44, R100.reuse, R140, R44 ;  /* 0x0000008c642c723c */ /* 0x040fea000004182c */
[----:B------:R-:W-:Y:S01]  /*cd50*/  LOP3.LUT R138, R156, 0xff, RZ, 0xc0, !PT ;  /* 0x000000ff9c8a7812 */ /* 0x000fe200078ec0ff */
[C---:B------:R-:W-:Y:S01]  /*cd60*/  HMMA.16816.F32.BF16 R48, R100.reuse, R142, R48 ;  /* 0x0000008e6430723c */ /* 0x040fe20000041830 */
[----:B------:R-:W-:Y:S04]  /*cd70*/  LDSM.16.MT88.4 R140, [R188+0xd800] ;  /* 0x00d80000bc8c783b */ /* 0x000fe80000004200 */
[----:B------:R-:W-:Y:S01]  /*cd80*/  FADD.FTZ R229, R238, R229 ;  /* 0x000000e5eee57221 */ /* 0x000fe20000010000 */
[C---:B------:R-:W-:Y:S06]  /*cd90*/  HMMA.16816.F32.BF16 R52, R100.reuse, R144, R52 ;  /* 0x000000906434723c */ /* 0x040fec0000041834 */
[C---:B------:R-:W-:Y:S01]  /*cda0*/  HMMA.16816.F32.BF16 R56, R100.reuse, R146, R56 ;  /* 0x000000926438723c */ /* 0x040fe20000041838 */
[----:B------:R-:W-:Y:S05]  /*cdb0*/  LDSM.16.MT88.4 R144, [R192+0xf800] ;  /* 0x00f80000c090783b */ /* 0x000fea0000004200 */
[C---:B----4-:R-:W-:Y:S06]  /*cdc0*/  HMMA.16816.F32.BF16 R60, R100.reuse, R148, R60 ;  /* 0x00000094643c723c */ /* 0x050fec000004183c */
[C---:B------:R-:W-:Y:S01]  /*cdd0*/  HMMA.16816.F32.BF16 R64, R100.reuse, R150, R64 ;  /* 0x000000966440723c */ /* 0x040fe20000041840 */
[----:B------:R-:W-:Y:S05]  /*cde0*/  LDSM.16.MT88.4 R148, [R190+0xf800] ;  /* 0x00f80000be94783b */ /* 0x000fea0000004200 */
[C---:B-1----:R-:W-:Y:S06]  /*cdf0*/  HMMA.16816.F32.BF16 R68, R100.reuse, R104, R68 ;  /* 0x000000686444723c */ /* 0x042fec0000041844 */
[C---:B------:R-:W-:Y:S01]  /*ce00*/  HMMA.16816.F32.BF16 R72, R100.reuse, R106, R72 ;  /* 0x0000006a6448723c */ /* 0x040fe20000041848 */
[----:B------:R-:W1:Y:S05]  /*ce10*/  LDSM.16.MT88.4 R104, [R188+0x11000] ;  /* 0x01100000bc68783b */ /* 0x000e6a0000004200 */
[C---:B-----5:R-:W-:Y:S06]  /*ce20*/  HMMA.16816.F32.BF16 R76, R100.reuse, R108, R76 ;  /* 0x0000006c644c723c */ /* 0x060fec000004184c */
[C---:B------:R-:W-:Y:S05]  /*ce30*/  HMMA.16816.F32.BF16 R80, R100.reuse, R110, R80 ;  /* 0x0000006e6450723c */ /* 0x040fea0000041850 */
[----:B------:R-:W-:Y:S01]  /*ce40*/  LOP3.LUT R109, R156, 0xffff, RZ, 0xc0, !PT ;  /* 0x0000ffff9c6d7812 */ /* 0x000fe200078ec0ff */
[C---:B---3--:R-:W-:Y:S05]  /*ce50*/  HMMA.16816.F32.BF16 R84, R100.reuse, R112, R84 ;  /* 0x000000706454723c */ /* 0x048fea0000041854 */
[----:B------:R-:W-:Y:S01]  /*ce60*/  SHF.R.U32.HI R109, RZ, 0x8, R109 ;  /* 0x00000008ff6d7819 */ /* 0x000fe2000001166d */
[C---:B------:R-:W-:Y:S05]  /*ce70*/  HMMA.16816.F32.BF16 R88, R100.reuse, R114, R88 ;  /* 0x000000726458723c */ /* 0x040fea0000041858 */
[----:B------:R-:W-:Y:S02]  /*ce80*/  SHF.R.U32.HI R113, RZ, 0x10, R158 ;  /* 0x00000010ff717819 */ /* 0x000fe4000001169e */
[----:B------:R-:W-:Y:S04]  /*ce90*/  LOP3.LUT R115, R158, 0xffff, RZ, 0xc0, !PT ;  /* 0x0000ffff9e737812 */ /* 0x000fe800078ec0ff */
[----:B------:R-:W-:Y:S02]  /*cea0*/  SHF.R.U32.HI R112, RZ, 0x18, R156 ;  /* 0x00000018ff707819 */ /* 0x000fe4000001169c */
[----:B------:R-:W-:Y:S02]  /*ceb0*/  SHF.R.U32.HI R158, RZ, 0x18, R158 ;  /* 0x00000018ff9e7819 */ /* 0x000fe4000001169e */
[----:B------:R-:W-:Y:S01]  /*cec0*/  LOP3.LUT R113, R113, 0xff, RZ, 0xc0, !PT ;  /* 0x000000ff71717812 */ /* 0x000fe200078ec0ff */
[C---:B-1----:R-:W-:Y:S03]  /*ced0*/  HMMA.16816.F32.BF16 R92, R100.reuse, R104, R92 ;  /* 0x00000068645c723c */ /* 0x042fe6000004185c */
[----:B------:R-:W-:Y:S02]  /*cee0*/  SHF.R.U32.HI R115, RZ, 0x8, R115 ;  /* 0x00000008ff737819 */ /* 0x000fe40000011673 */
[----:B------:R-:W-:Y:S01]  /*cef0*/  PRMT R138, R138, 0x5410, R109 ;  /* 0x000054108a8a7816 */ /* 0x000fe2000000006d */
[----:B------:R-:W-:Y:S01]  /*cf00*/  HMMA.16816.F32.BF16 R96, R100, R106, R96 ;  /* 0x0000006a6460723c */ /* 0x000fe20000041860 */
[----:B------:R-:W1:Y:S04]  /*cf10*/  LDSM.16.MT88.4 R108, [R189+0xd800] ;  /* 0x00d80000bd6c783b */ /* 0x000e680000004200 */
[----:B------:R-:W-:Y:S02]  /*cf20*/  PRMT R114, R121, 0x5410, R112 ;  /* 0x0000541079727816 */ /* 0x000fe40000000070 */
[----:B------:R-:W-:Y:S02]  /*cf30*/  PRMT R112, R113, 0x5410, R158 ;  /* 0x0000541071707816 */ /* 0x000fe4000000009e */
[----:B------:R-:W2:Y:S02]  /*cf40*/  LDSM.16.MT88.4 R156, [R188+0xf800] ;  /* 0x00f80000bc9c783b */ /* 0x000ea40000004200 */
[----:B------:R-:W-:Y:S02]  /*cf50*/  PRMT R136, R136, 0x5410, R115 ;  /* 0x0000541088887816 */ /* 0x000fe40000000073 */
[--C-:B------:R-:W-:Y:S02]  /*cf60*/  HSET2.LE.AND R138, R138, R211.reuse, PT ;  /* 0x000000d38a8a7233 */ /* 0x100fe40003803000 */
[--C-:B------:R-:W-:Y:S02]  /*cf70*/  HSET2.LE.AND R139, R114, R211.reuse, PT ;  /* 0x000000d3728b7233 */ /* 0x100fe40003803000 */
        /* <DEDUP_REMOVED lines=48> */
.L_x_1127:
        /* <DEDUP_REMOVED lines=188> */
[----:B------:R-:W-:Y:S01]  /*de40*/  F2FP.BF16.F32.PACK_AB R66, R67, R66 ;  /* 0x000000424342723e */ /* 0x000fe200000010ff */
[C---:B------:R-:W-:Y:S01]  /*de50*/  FMUL.FTZ R76, R9.reuse, R76 ;  /* 0x0000004c094c7220 */ /* 0x040fe20000410000 */
[----:B------:R-:W-:Y:S01]  /*de60*/  PLOP3.LUT P1, PT, PT, PT, UP0, 0x80, 0x0 ;  /* 0x000000000000781c */ /* 0x000fe20003f2f008 */
        /* <DEDUP_REMOVED lines=42> */
[----:B------:R1:W-:Y:S04]  /*e110*/  STS [R25+0x2000], R64 ;  /* 0x0020004019007388 */ /* 0x0003e80000000800 */
        /* <DEDUP_REMOVED lines=9> */
.L_x_1131:
[----:B------:R-:W-:Y:S01]  /*e1b0*/  ULDC.U8 UR7, c[0x0][0x3d9] ;  /* 0x0000f64000077ab9 */ /* 0x000fe20000000000 */
[----:B------:R-:W-:Y:S01]  /*e1c0*/  STS [R11+0x4000], R68 ;  /* 0x004000440b007388 */ /* 0x000fe20000000800 */
[----:B------:R-:W-:Y:S01]  /*e1d0*/  ISETP.NE.AND P4, PT, RZ, UR7, PT ;  /* 0x00000007ff007c0c */ /* 0x000fe2000bf85270 */
[----:B------:R-:W-:Y:S01]  /*e1e0*/  ULDC.U8 UR9, c[0x0][0x3d8] ;  /* 0x0000f60000097ab9 */ /* 0x000fe20000000000 */
[----:B------:R-:W-:Y:S01]  /*e1f0*/  LOP3.LUT R0, R0, 0xffffffe0, RZ, 0xc0, !PT ;  /* 0xffffffe000007812 */ /* 0x000fe200078ec0ff */
[----:B------:R-:W-:Y:S01]  /*e200*/  STS [R11+0x4400], R70 ;  /* 0x004400460b007388 */ /* 0x000fe20000000800 */
[----:B------:R-:W-:Y:S01]  /*e210*/  ISETP.NE.AND P2, PT, RZ, UR9, PT ;  /* 0x00000009ff007c0c */ /* 0x000fe2000bf45270 */
[----:B------:R-:W3:Y:S02]  /*e220*/  S2UR UR6, SR_CTAID.X ;  /* 0x00000000000679c3 */ /* 0x000ee40000002500 */
[----:B------:R-:W-:Y:S01]  /*e230*/  STS [R13+0x4000], R72 ;  /* 0x004000480d007388 */ /* 0x000fe20000000800 */
[----:B------:R-:W-:Y:S01]  /*e240*/  ISETP.EQ.AND P2, PT, RZ, UR7, P2 ;  /* 0x00000007ff007c0c */ /* 0x000fe20009742270 */
[----:B------:R-:W-:-:S02]  /*e250*/  IMAD.IADD R5, R5, 0x1, -R0 ;  /* 0x0000000105057824 */ /* 0x000fc400078e0a00 */
[----:B------:R1:W-:Y:S02]  /*e260*/  STS [R13+0x4400], R74 ;  /* 0x0044004a0d007388 */ /* 0x0003e40000000800 */
[----:B------:R-:W4:Y:S02]  /*e270*/  @P4 LDC.64 R8, c[0x0][0x2c0] ;  /* 0x0000b000ff084b82 */ /* 0x000f240000000a00 */
[----:B------:R-:W-:Y:S04]  /*e280*/  STS [R15+0x4000], R76 ;  /* 0x0040004c0f007388 */ /* 0x000fe80000000800 */
[----:B------:R5:W-:Y:S02]  /*e290*/  STS [R15+0x4400], R78 ;  /* 0x0044004e0f007388 */ /* 0x000be40000000800 */
[----:B------:R-:W3:Y:S01]  /*e2a0*/  @P4 LDC R24, c[0x0][0x2c0] ;  /* 0x0000b000ff184b82 */ /* 0x000ee20000000800 */
[----:B------:R-:W-:Y:S01]  /*e2b0*/  @!P2 PLOP3.LUT P1, PT, PT, PT, PT, 0x8, 0x0 ;  /* 0x000000000000a81c */ /* 0x000fe20003f2e170 */
[----:B------:R3:W-:Y:S01]  /*e2c0*/  STS [R17+0x4000], R80 ;  /* 0x0040005011007388 */ /* 0x0007e20000000800 */
[----:B------:R-:W-:-:S03]  /*e2d0*/  @!P2 CS2R R32, SRZ ;  /* 0x000000000020a805 */ /* 0x000fc6000001ff00 */
[----:B------:R3:W-:Y:S04]  /*e2e0*/  STS [R17+0x4400], R82 ;  /* 0x0044005211007388 */ /* 0x0007e80000000800 */
[----:B------:R3:W-:Y:S04]  /*e2f0*/  STS [R19+0x4000], R84 ;  /* 0x0040005413007388 */ /* 0x0007e80000000800 */
[----:B------:R3:W-:Y:S01]  /*e300*/  STS [R19+0x4400], R86 ;  /* 0x0044005613007388 */ /* 0x0007e20000000800 */
[----:B-12---:R-:W-:Y:S01]  /*e310*/  SHF.R.S32.HI R13, RZ, 0x1f, R6 ;  /* 0x0000001fff0d7819 */ /* 0x006fe20000011406 */
[----:B----4-:R-:W-:-:S02]  /*e320*/  @P4 IMAD R9, R9, R8, RZ ;  /* 0x0000000809094224 */ /* 0x010fc400078e02ff */
[----:B------:R1:W-:Y:S01]  /*e330*/  STS [R21+0x4000], R88 ;  /* 0x0040005815007388 */ /* 0x0003e20000000800 */
[CC--:B------:R-:W-:Y:S01]  /*e340*/  LEA.HI R26, R13.reuse, R6.reuse, RZ, 0x3 ;  /* 0x000000060d1a7211 */ /* 0x0c0fe200078f18ff */
[----:B------:R-:W-:Y:S02]  /*e350*/  @P4 IMAD.MOV.U32 R8, RZ, RZ, 0x1 ;  /* 0x00000001ff084424 */ /* 0x000fe400078e00ff */
[----:B------:R1:W-:Y:S01]  /*e360*/  STS [R21+0x4400], R90 ;  /* 0x0044005a15007388 */ /* 0x0003e20000000800 */
[----:B-----5:R-:W-:Y:S02]  /*e370*/  LEA.HI R15, R13, R6, RZ, 0x5 ;  /* 0x000000060d0f7211 */ /* 0x020fe400078f28ff */
[----:B------:R-:W-:Y:S01]  /*e380*/  LOP3.LUT R13, R26, 0xfffffff8, RZ, 0xc0, !PT ;  /* 0xfffffff81a0d7812 */ /* 0x000fe200078ec0ff */
[----:B------:R1:W-:Y:S01]  /*e390*/  STS [R23+0x4000], R92 ;  /* 0x0040005c17007388 */ /* 0x0003e20000000800 */
[----:B------:R-:W-:-:S03]  /*e3a0*/  LOP3.LUT R15, R15, 0xffffffe0, RZ, 0xc0, !PT ;  /* 0xffffffe00f0f7812 */ /* 0x000fc600078ec0ff */
[----:B------:R1:W-:Y:S02]  /*e3b0*/  STS [R23+0x4400], R94 ;  /* 0x0044005e17007388 */ /* 0x0003e40000000800 */
[C---:B------:R-:W-:Y:S01]  /*e3c0*/  IMAD.IADD R0, R6.reuse, 0x1, -R15 ;  /* 0x0000000106007824 */ /* 0x040fe200078e0a0f */
[----:B------:R-:W2:Y:S01]  /*e3d0*/  S2R R11, SR_CTAID.Y ;  /* 0x00000000000b7919 */ /* 0x000ea20000002600 */
[----:B------:R-:W-:Y:S01]  /*e3e0*/  IMAD.IADD R6, R6, 0x1, -R13 ;  /* 0x0000000106067824 */ /* 0x000fe200078e0a0d */
[----:B------:R-:W4:Y:S01]  /*e3f0*/  S2R R10, SR_CTAID.Z ;  /* 0x00000000000a7919 */ /* 0x000f220000002700 */
[----:B------:R1:W-:Y:S04]  /*e400*/  STS [R25+0x4000], R96 ;  /* 0x0040006019007388 */ /* 0x0003e80000000800 */
[----:B------:R1:W-:Y:S01]  /*e410*/  STS [R25+0x4400], R98 ;  /* 0x0044006219007388 */ /* 0x0003e20000000800 */
[----:B---3--:R-:W-:Y:S05]  /*e420*/  @!P2 BRA `(.L_x_1132) ;  /* 0x00000000001ca947 */ /* 0x008fea0003800000 */
[----:B------:R-:W3:Y:S01]  /*e430*/  S2UR UR8, SR_CTAID.Y ;  /* 0x00000000000879c3 */ /* 0x000ee20000002600 */
[----:B------:R-:W-:Y:S01]  /*e440*/  ULDC UR7, c[0x0][0x2c4] ;  /* 0x0000b10000077ab9 */ /* 0x000fe20000000800 */
[----:B------:R-:W-:Y:S01]  /*e450*/  PLOP3.LUT P1, PT, PT, PT, PT, 0x80, 0x0 ;  /* 0x000000000000781c */ /* 0x000fe20003f2f070 */
[----:B---3--:R-:W-:-:S04]  /*e460*/  @!UP0 UIMAD UR23, UR8, UR7, URZ ;  /* 0x00000007081782a4 */ /* 0x008fc8000f8e023f */
[----:B------:R-:W-:Y:S02]  /*e470*/  USHF.R.S32.HI UR7, URZ, 0x1f, UR23 ;  /* 0x0000001f3f077899 */ /* 0x000fe40008011417 */
[----:B------:R-:W-:-:S04]  /*e480*/  IMAD.U32 R32, RZ, RZ, UR23 ;  /* 0x00000017ff207e24 */ /* 0x000fc8000f8e00ff */
[----:B------:R-:W-:Y:S02]  /*e490*/  MOV R33, UR7 ;  /* 0x0000000700217c02 */ /* 0x000fe40008000f00 */
.L_x_1132:
[----:B------:R-:W-:Y:S05]  /*e4a0*/  @P4 BRA `(.L_x_1133) ;  /* 0x0000000000184947 */ /* 0x000fea0003800000 */
[----:B------:R-:W3:Y:S01]  /*e4b0*/  LDC R9, c[0x0][0x2c4] ;  /* 0x0000b100ff097b82 */ /* 0x000ee20000000800 */
[----:B------:R-:W-:Y:S02]  /*e4c0*/  ISETP.NE.AND P2, PT, RZ, UR9, PT ;  /* 0x00000009ff007c0c */ /* 0x000fe4000bf45270 */
[----:B------:R-:W-:-:S05]  /*e4d0*/  MOV R24, 0x1 ;  /* 0x0000000100187802 */ /* 0x000fca0000000f00 */
[----:B------:R-:W5:Y:S08]  /*e4e0*/  LDC R8, c[0x0][0x270] ;  /* 0x00009c00ff087b82 */ /* 0x000f700000000800 */
[----:B---3--:R-:W5:Y:S02]  /*e4f0*/  @P2 LDC R9, c[0x0][0x2e4] ;  /* 0x0000b900ff092b82 */ /* 0x008f640000000800 */
[----:B-----5:R-:W-:-:S07]  /*e500*/  IMAD R8, R9, R8, RZ ;  /* 0x0000000809087224 */ /* 0x020fce00078e02ff */
.L_x_1133:
[----:B------:R-:W-:Y:S01]  /*e510*/  BAR.SYNC.DEFER_BLOCKING 0x0 ;  /* 0x0000000000007b1d */ /* 0x000fe20000010000 */
[----:B------:R-:W-:Y:S01]  /*e520*/  SHF.R.S32.HI R28, RZ, 0x1f, R7 ;  /* 0x0000001fff1c7819 */ /* 0x000fe20000011407 */
[----:B--2---:R-:W-:Y:S01]  /*e530*/  IMAD R8, R11, R8, RZ ;  /* 0x000000080b087224 */ /* 0x004fe200078e02ff */
[----:B------:R-:W-:Y:S01]  /*e540*/  LOP3.LUT P6, RZ, R5, 0x3, RZ, 0xc0, !PT ;  /* 0x0000000305ff7812 */ /* 0x000fe200078cc0ff */
[----:B------:R-:W-:Y:S01]  /*e550*/  IMAD R11, R24, UR6, RZ ;  /* 0x00000006180b7c24 */ /* 0x000fe2000f8e02ff */
[----:B------:R-:W-:-:S03]  /*e560*/  LEA.HI R28, R28, R7, RZ, 0x2 ;  /* 0x000000071c1c7211 */ /* 0x000fc600078f10ff */
[----:B-1----:R-:W1:Y:S01]  /*e570*/  @P3 LDC R25, c[0x0][0x2e8] ;  /* 0x0000ba00ff193b82 */ /* 0x002e620000000800 */
[----:B------:R-:W-:Y:S01]  /*e580*/  SHF.R.S32.HI R30, RZ, 0x3, R26 ;  /* 0x00000003ff1e7819 */ /* 0x000fe2000001141a */
[----:B------:R-:W2:Y:S01]  /*e590*/  @P3 MUFU.LG2 R4, R4 ;  /* 0x0000000400043308 */ /* 0x000ea20000000c00 */
[----:B------:R-:W-:Y:S01]  /*e5a0*/  SHF.R.S32.HI R5, RZ, 0x1f, R0 ;  /* 0x0000001fff057819 */ /* 0x000fe20000011400 */
[----:B------:R-:W-:Y:S01]  /*e5b0*/  IMAD.SHL.U32 R11, R11, 0x40, RZ ;  /* 0x000000400b0b7824 */ /* 0x000fe200078e00ff */
[----:B------:R-:W-:Y:S01]  /*e5c0*/  LOP3.LUT R28, R28, 0xffffffc, RZ, 0xc0, !PT ;  /* 0x0ffffffc1c1c7812 */ /* 0x000fe200078ec0ff */
[----:B------:R-:W-:Y:S01]  /*e5d0*/  BSSY B0, `(.L_x_1134) ;  /* 0x000002e000007945 */ /* 0x000fe20003800000 */
[----:B------:R-:W-:Y:S01]  /*e5e0*/  LEA.HI R5, R5, R0, RZ, 0x2 ;  /* 0x0000000005057211 */ /* 0x000fe200078f10ff */
[----:B------:R-:W3:Y:S01]  /*e5f0*/  @P0 LDC R26, c[0x0][0x2e8] ;  /* 0x0000ba00ff1a0b82 */ /* 0x000ee20000000800 */
[----:B------:R-:W-:Y:S01]  /*e600*/  SEL R8, R8, RZ, !P1 ;  /* 0x000000ff08087207 */ /* 0x000fe20004800000 */
[----:B------:R-:W5:Y:S01]  /*e610*/  @P0 MUFU.LG2 R2, R2 ;  /* 0x0000000200020308 */ /* 0x000f620000000c00 */
[----:B------:R-:W-:Y:S01]  /*e620*/  IMAD.IADD R28, R7, 0x1, -R28 ;  /* 0x00000001071c7824 */ /* 0x000fe200078e0a1c */
[----:B------:R-:W-:Y:S01]  /*e630*/  SHF.R.S32.HI R5, RZ, 0x2, R5 ;  /* 0x00000002ff057819 */ /* 0x000fe20000011405 */
[C---:B------:R-:W-:Y:S01]  /*e640*/  VIADD R7, R30.reuse, 0x10 ;  /* 0x000000101e077836 */ /* 0x040fe20000000000 */
[----:B------:R-:W-:Y:S01]  /*e650*/  SHF.R.S32.HI R29, RZ, 0x1f, R11 ;  /* 0x0000001fff1d7819 */ /* 0x000fe2000001140b */
[----:B------:R-:W-:-:S02]  /*e660*/  VIADD R0, R30, 0x20 ;  /* 0x000000201e007836 */ /* 0x000fc40000000000 */
[----:B------:R-:W-:Y:S01]  /*e670*/  IMAD.SHL.U32 R6, R6, 0x8, RZ ;  /* 0x0000000806067824 */ /* 0x000fe200078e00ff */
[----:B------:R1:W3:Y:S01]  /*e680*/  LDS.128 R20, [R199+0x1800] ;  /* 0x00180000c7147984 */ /* 0x0002e20000000c00 */
[----:B------:R-:W-:Y:S01]  /*e690*/  ISETP.GE.AND P2, PT, R7, UR5, PT ;  /* 0x0000000507007c0c */ /* 0x000fe2000bf46270 */
[----:B------:R-:W-:Y:S02]  /*e6a0*/  IMAD R7, R28, 0x10, R5 ;  /* 0x000000101c077824 */ /* 0x000fe400078e0205 */
[----:B--2---:R-:W-:Y:S01]  /*e6b0*/  @P3 FMUL.FTZ R27, R4, 0.69314718246459960938 ;  /* 0x3f317218041b3820 */ /* 0x004fe20000410000 */
[----:B------:R2:W2:Y:S01]  /*e6c0*/  LDS.128 R16, [R199+0x3800] ;  /* 0x00380000c7107984 */ /* 0x0004a20000000c00 */
[----:B----4-:R-:W-:Y:S01]  /*e6d0*/  IMAD R5, R10, R9, R8 ;  /* 0x000000090a057224 */ /* 0x010fe200078e0208 */
[----:B------:R-:W-:Y:S01]  /*e6e0*/  ISETP.GE.AND P1, PT, R0, UR5, PT ;  /* 0x0000000500007c0c */ /* 0x000fe2000bf26270 */
[----:B------:R-:W-:Y:S01]  /*e6f0*/  IMAD.MOV.U32 R0, RZ, RZ, 0x7f800000 ;  /* 0x7f800000ff007424 */ /* 0x000fe200078e00ff */
[----:B------:R4:W2:Y:S01]  /*e700*/  LDS.128 R12, [R199+0x5800] ;  /* 0x00580000c70c7984 */ /* 0x0008a20000000c00 */
[----:B-----5:R-:W-:Y:S01]  /*e710*/  @P0 FMUL.FTZ R2, R2, 0.69314718246459960938 ;  /* 0x3f31721802020820 */ /* 0x020fe20000410000 */
[--C-:B------:R-:W-:Y:S01]  /*e720*/  IADD3 R9, P5, P4, R11, R32, R5.reuse ;  /* 0x000000200b097210 */ /* 0x100fe20007cbe005 */
[----:B------:R-:W-:Y:S01]  /*e730*/  IMAD.MOV.U32 R8, RZ, RZ, 0x7f800000 ;  /* 0x7f800000ff087424 */ /* 0x000fe200078e00ff */
[----:B------:R-:W-:Y:S01]  /*e740*/  SHF.R.S32.HI R32, RZ, 0x1f, R5 ;  /* 0x0000001fff207819 */ /* 0x000fe20000011405 */
[----:B-1----:R-:W-:Y:S01]  /*e750*/  @P3 FFMA.FTZ R0, R132, R25, R27 ;  /* 0x0000001984003223 */ /* 0x002fe2000001001b */
[----:B---3--:R-:W-:-:S02]  /*e760*/  @P0 FFMA.FTZ R8, R3, R26, R2 ;  /* 0x0000001a03080223 */ /* 0x008fc40000010002 */
        /* <DEDUP_REMOVED lines=20> */
.L_x_1135:
[----:B------:R-:W-:Y:S05]  /*e8b0*/  BSYNC B0 ;  /* 0x0000000000007941 */ /* 0x000fea0003800000 */
.L_x_1134:
        /* <DEDUP_REMOVED lines=32> */
.L_x_1137:
[----:B------:R-:W-:Y:S05]  /*eac0*/  BSYNC B0 ;  /* 0x0000000000007941 */ /* 0x000fea0003800000 */
.L_x_1136:
        /* <DEDUP_REMOVED lines=20> */
.L_x_1139:
[----:B------:R-:W-:Y:S05]  /*ec10*/  BSYNC B0 ;  /* 0x0000000000007941 */ /* 0x000fea0003800000 */
.L_x_1138:
        /* <DEDUP_REMOVED lines=20> */
.L_x_1141:
[----:B------:R-:W-:Y:S05]  /*ed60*/  BSYNC B0 ;  /* 0x0000000000007941 */ /* 0x000fea0003800000 */
.L_x_1140:
        /* <DEDUP_REMOVED lines=17> */
.L_x_1142:
        /* <DEDUP_REMOVED lines=16> */
.L_x_1529:


//--------------------- .text._ZN5flash16flash_fwd_kernelI23Flash_fwd_kernel_traitsILi192ELi64ELi64ELi4ELb0ELb0EN7cutlass10bfloat16_tE19Flash_kernel_traitsILi192ELi64ELi64ELi4ES3_EELb0ELb0ELb1ELb0ELb0ELb1ELb1ELb0EEEvNS_16Flash_fwd_paramsE --------------------------
	.section	.text._ZN5flash16flash_fwd_kernelI23Flash_fwd_kernel_traitsILi192ELi64ELi64ELi4ELb0ELb0EN7cutlass10bfloat16_tE19Flash_kernel_traitsILi192ELi64ELi64ELi4ES3_EELb0ELb0ELb1ELb0ELb0ELb1ELb1ELb0EEEvNS_16Flash_fwd_paramsE,"ax",@progbits
	.align	128
        .global         _ZN5flash16flash_fwd_kernelI23Flash_fwd_kernel_traitsILi192ELi64ELi64ELi4ELb0ELb0EN7cutlass10bfloat16_tE19Flash_kernel_traitsILi192ELi64ELi64ELi4ES3_EELb0ELb0ELb1ELb0ELb0ELb1ELb1ELb0EEEvNS_16Flash_fwd_paramsE
        .type           _ZN5flash16flash_fwd_kernelI23Flash_fwd_kernel_traitsILi192ELi64ELi64ELi4ELb0ELb0EN7cutlass10bfloat16_tE19Flash_kernel_traitsILi192ELi64ELi64ELi4ES3_EELb0ELb0ELb1ELb0ELb0ELb1ELb1ELb0EEEvNS_16Flash_fwd_paramsE,@function
        .size           _ZN5flash16flash_fwd_kernelI23Flash_fwd_kernel_traitsILi192ELi64ELi64ELi4ELb0ELb0EN7cutlass10bfloat16_tE19Flash_kernel_traitsILi192ELi64ELi64ELi4ES3_EELb0ELb0ELb1ELb0ELb0ELb1ELb1ELb0EEEvNS_16Flash_fwd_paramsE,(.L_x_1530 - _ZN5flash16flash_fwd_kernelI23Flash_fwd_kernel_traitsILi192ELi64ELi64ELi4ELb0ELb0EN7cutlass10bfloat16_tE19Flash_kernel_traitsILi192ELi64ELi64ELi4ES3_EELb0ELb0ELb1ELb0ELb0ELb1ELb1ELb0EEEvNS_16Flash_fwd_paramsE)
        .other          _ZN5flash16flash_fwd_kernelI23Flash_fwd_kernel_traitsILi192ELi64ELi64ELi4ELb0ELb0EN7cutlass10bfloat16_tE19Flash_kernel_traitsILi192ELi64ELi64ELi4ES3_EELb0ELb0ELb1ELb0ELb0ELb1ELb1ELb0EEEvNS_16Flash_fwd_paramsE,@"STO_CUDA_ENTRY STV_DEFAULT"
_ZN5flash16flash_fwd_kernelI23Flash_fwd_kernel_traitsILi192ELi64ELi64ELi4ELb0ELb0EN7cutlass10bfloat16_tE19Flash_kernel_traitsILi192ELi64ELi64ELi4ES3_EELb0ELb0ELb1ELb0ELb0ELb1ELb1ELb0EEEvNS_16Flash_fwd_paramsE:
.text._ZN5flash16flash_fwd_kernelI23Flash_fwd_kernel_traitsILi192ELi64ELi64ELi4ELb0ELb0EN7cutlass10bfloat16_tE19Flash_kernel_traitsILi192ELi64ELi64ELi4ES3_EELb0ELb0ELb1ELb0ELb0ELb1ELb1ELb0EEEvNS_16Flash_fwd_paramsE:
        /* <DEDUP_REMOVED lines=55> */
.L_x_1143:
[----:B------:R-:W-:-:S03]  /*0370*/  ULDC UR6, c[0x0][0x2c8] ;  /* 0x0000b20000067ab9 */ /* 0x000fc60000000800 */
.L_x_1144:
        /* <DEDUP_REMOVED lines=48> */
[----:B------:R-:W-:Y:S01]  /*0680*/  LOP3.LUT P3, RZ, R4, 0x7, RZ, 0xc0, !PT ;  /* 0x0000000704ff7812 */ /* 0x000fe2000786c0ff */
[----:B------:R-:W-:Y:S01]  /*0690*/  UISETP.NE.AND UP2, UPT, UR9, URZ, UPT ;  /* 0x0000003f0900728c */ /* 0x000fe2000bf45270 */
[----:B------:R-:W-:Y:S01]  /*06a0*/  LEA.HI R12, R3, R4, RZ, 0x3 ;  /* 0x00000004030c7211 */ /* 0x000fe200078f18ff */
[----:B------:R-:W-:Y:S01]  /*06b0*/  UMOV UR26, URZ ;  /* 0x0000003f001a7c82 */ /* 0x000fe20008000000 */
[----:B------:R-:W-:Y:S01]  /*06c0*/  UMOV UR27, URZ ;  /* 0x0000003f001b7c82 */ /* 0x000fe20008000000 */
[----:B------:R-:W-:Y:S01]  /*06d0*/  IMAD.U32 R11, RZ, RZ, UR14 ;  /* 0x0000000eff0b7e24 */ /* 0x000fe2000f8e00ff */
[----:B------:R-:W-:Y:S01]  /*06e0*/  LOP3.LUT R3, R12, 0x1ffffff8, RZ, 0xc0, !PT ;  /* 0x1ffffff80c037812 */ /* 0x000fe200078ec0ff */
[----:B------:R-:W-:Y:S01]  /*06f0*/  @UP1 ULDC.64 UR6, c[0x0][0x298] ;  /* 0x0000a60000061ab9 */ /* 0x000fe20000000a00 */
[----:B------:R-:W-:Y:S01]  /*0700*/  @!UP1 USHF.R.S32.HI UR12, URZ, 0x1f, UR25 ;  /* 0x0000001f3f0c9899 */ /* 0x000fe20008011419 */
[----:B------:R-:W-:Y:S01]  /*0710*/  SHF.R.S32.HI R12, RZ, 0x3, R12 ;  /* 0x00000003ff0c7819 */ /* 0x000fe2000001140c */
[----:B------:R-:W-:Y:S01]  /*0720*/  @UP1 UIMAD.WIDE.U32 UR10, UR13, UR6, URZ ;  /* 0x000000060d0a12a5 */ /* 0x000fe2000f8e003f */
[----:B------:R-:W-:Y:S01]  /*0730*/  IMAD.IADD R0, R4, 0x1, -R3 ;  /* 0x0000000104007824 */ /* 0x000fe200078e0a03 */
[----:B------:R-:W-:Y:S01]  /*0740*/  @!UP1 ULDC.64 UR4, c[0x0][0x290] ;  /* 0x0000a40000049ab9 */ /* 0x000fe20000000a00 */
[----:B------:R-:W-:Y:S01]  /*0750*/  ISETP.GE.AND P4, PT, R12, UR15, PT ;  /* 0x0000000f0c007c0c */ /* 0x000fe2000bf86270 */
[----:B------:R-:W-:Y:S01]  /*0760*/  @!UP1 UIMAD UR6, UR12, UR4, URZ ;  /* 0x000000040c0692a4 */ /* 0x000fe2000f8e023f */
[----:B------:R-:W-:Y:S01]  /*0770*/  IMAD.SHL.U32 R0, R0, 0x8, RZ ;  /* 0x0000000800007824 */ /* 0x000fe200078e00ff */
[----:B------:R-:W-:Y:S01]  /*0780*/  @UP1 UIMAD UR7, UR13, UR7, UR11 ;  /* 0x000000070d0712a4 */ /* 0x000fe2000f8e020b */
[----:B------:R-:W-:Y:S01]  /*0790*/  SHF.R.S32.HI R13, RZ, 0x1f, R12 ;  /* 0x0000001fff0d7819 */ /* 0x000fe2000001140c */
[----:B------:R-:W-:Y:S01]  /*07a0*/  @!UP1 UIMAD.WIDE.U32 UR16, UR25, UR4, URZ ;  /* 0x00000004191092a5 */ /* 0x000fe2000f8e003f */
[C---:B------:R-:W-:Y:S01]  /*07b0*/  VIADD R5, R12.reuse, 0x10 ;  /* 0x000000100c057836 */ /* 0x040fe20000000000 */
[----:B------:R-:W-:Y:S01]  /*07c0*/  ULDC.U8 UR11, c[0x0][0x3d8] ;  /* 0x0000f600000b7ab9 */ /* 0x000fe20000000000 */
[----:B------:R-:W-:Y:S01]  /*07d0*/  @!UP1 UIMAD UR6, UR25, UR5, UR6 ;  /* 0x00000005190692a4 */ /* 0x000fe2000f8e0206 */
[C---:B------:R-:W-:Y:S01]  /*07e0*/  VIADD R4, R12.reuse, 0x20 ;  /* 0x000000200c047836 */ /* 0x040fe20000000000 */
[----:B------:R-:W-:Y:S01]  /*07f0*/  UISETP.NE.AND UP3, UPT, UR11, URZ, UPT ;  /* 0x0000003f0b00728c */ /* 0x000fe2000bf65270 */
[----:B------:R-:W-:Y:S01]  /*0800*/  BSSY B0, `(.L_x_1146) ;  /* 0x0000039000007945 */ /* 0x000fe20003800000 */
[----:B------:R-:W-:Y:S01]  /*0810*/  UISETP.NE.AND UP0, UPT, UR11, URZ, !UP2 ;  /* 0x0000003f0b00728c */ /* 0x000fe2000d705270 */
        /* <DEDUP_REMOVED lines=8> */
[C---:B------:R-:W-:Y:S01]  /*08a0*/  ISETP.GE.OR P5, PT, R5.reuse, UR15, P3 ;  /* 0x0000000f05007c0c */ /* 0x040fe20009fa6670 */
        /* <DEDUP_REMOVED lines=12> */
[----:B------:R-:W-:Y:S01]  /*0970*/  @!UP3 UIMAD UR6, UR25, UR6, URZ ;  /* 0x000000061906b2a4 */ /* 0x000fe2000f8e023f */
[----:B------:R-:W-:Y:S01]  /*0980*/  ISETP.GE.AND P0, PT, R5, UR15, PT ;  /* 0x0000000f05007c0c */ /* 0x000fe2000bf06270 */
[----:B------:R-:W-:Y:S01]  /*0990*/  UIMAD UR9, UR25, UR9, URZ ;  /* 0x00000009190972a4 */ /* 0x000fe2000f8e023f */
[----:B------:R-:W-:Y:S01]  /*09a0*/  VIADD R2, R12, 0x30 ;  /* 0x000000300c027836 */ /* 0x000fe20000000000 */
[----:B------:R-:W-:Y:S01]  /*09b0*/  @!UP3 USEL UR6, UR6, UR13, !UP1 ;  /* 0x0000000d0606b287 */ /* 0x000fe2000c800000 */
[----:B------:R-:W-:Y:S01]  /*09c0*/  IMAD.WIDE R10, R11, 0x40, R12 ;  /* 0x000000400b0a7825 */ /* 0x000fe200078e020c */
[----:B------:R-:W-:Y:S01]  /*09d0*/  USEL UR9, UR9, URZ, UP3 ;  /* 0x0000003f09097287 */ /* 0x000fe20009800000 */
[----:B------:R-:W-:Y:S01]  /*09e0*/  @UP2 ULDC UR10, c[0x0][0x2c0] ;  /* 0x0000b000000a2ab9 */ /* 0x000fe20000000800 */
[----:B------:R-:W-:Y:S01]  /*09f0*/  @!UP2 UMOV UR10, 0x1 ;  /* 0x00000001000aa882 */ /* 0x000fe20000000000 */
[----:B------:R-:W-:Y:S01]  /*0a00*/  @!UP2 UMOV UR18, UR7 ;  /* 0x000000070012ac82 */ /* 0x000fe20008000000 */
[----:B------:R-:W-:Y:S01]  /*0a10*/  UIMAD UR22, UR22, UR10, URZ ;  /* 0x0000000a161672a4 */ /* 0x000fe2000f8e023f */
[----:B------:R-:W-:Y:S01]  /*0a20*/  ISETP.GE.AND P1, PT, R2, UR15, PT ;  /* 0x0000000f02007c0c */ /* 0x000fe2000bf26270 */
[----:B------:R-:W-:-:S02]  /*0a30*/  UIMAD UR18, UR8, UR18, UR9 ;  /* 0x00000012081272a4 */ /* 0x000fc4000f8e0209 */
[----:B------:R-:W-:Y:S01]  /*0a40*/  UIMAD UR5, UR8, UR5, UR12 ;  /* 0x00000005080572a4 */ /* 0x000fe2000f8e020c */
[----:B------:R-:W-:Y:S01]  /*0a50*/  @!UP3 UMOV UR26, UR6 ;  /* 0x00000006001abc82 */ /* 0x000fe20008000000 */
[----:B------:R-:W-:Y:S02]  /*0a60*/  @!UP3 USHF.R.S32.HI UR27, URZ, 0x1f, UR6 ;  /* 0x0000001f3f1bb899 */ /* 0x000fe40008011406 */
[----:B------:R-:W-:Y:S02]  /*0a70*/  USHF.R.S32.HI UR4, URZ, 0x1f, UR22 ;  /* 0x0000001f3f047899 */ /* 0x000fe40008011416 */
        /* <DEDUP_REMOVED lines=17> */
.L_x_1147:
[----:B------:R-:W-:Y:S05]  /*0b90*/  BSYNC B0 ;  /* 0x0000000000007941 */ /* 0x000fea0003800000 */
.L_x_1146:
        /* <DEDUP_REMOVED lines=19> */
.L_x_1149:
[----:B------:R-:W-:Y:S05]  /*0cd0*/  BSYNC B0 ;  /* 0x0000000000007941 */ /* 0x000fea0003800000 */
.L_x_1148:
        /* <DEDUP_REMOVED lines=17> */
.L_x_1151:
[----:B------:R-:W-:Y:S05]  /*0df0*/  BSYNC B0 ;  /* 0x0000000000007941 */ /* 0x000fea0003800000 */
.L_x_1150:
        /* <DEDUP_REMOVED lines=16> */
.L_x_1153:
[----:B------:R-:W-:Y:S05]  /*0f00*/  BSYNC B0 ;  /* 0x0000000000007941 */ /* 0x000fea0003800000 */
.L_x_1152:
        /* <DEDUP_REMOVED lines=10> */
.L_x_1155:
[----:B------:R-:W-:Y:S05]  /*0fb0*/  BSYNC B0 ;  /* 0x0000000000007941 */ /* 0x000fea0003800000 */
.L_x_1154:
        /* <DEDUP_REMOVED lines=10> */
.L_x_1157:
[----:B------:R-:W-:Y:S05]  /*1060*/  BSYNC B0 ;  /* 0x0000000000007941 */ /* 0x000fea0003800000 */
.L_x_1156:
        /* <DEDUP_REMOVED lines=10> */
.L_x_1159:
[----:B------:R-:W-:Y:S05]  /*1110*/  BSYNC B0 ;  /* 0x0000000000007941 */ /* 0x000fea0003800000 */
.L_x_1158:
        /* <DEDUP_REMOVED lines=10> */
.L_x_1145:
[----:B------:R-:W1:Y:S01]  /*11c0*/  LDC R12, c[0x0][0x278] ;  /* 0x00009e00ff0c7b82 */ /* 0x000e620000000800 */
[----:B------:R-:W-:Y:S01]  /*11d0*/  SHF.R.S32.HI R13, RZ, 0x1f, R4 ;  /* 0x0000001fff0d7819 */ /* 0x000fe20000011404 */
[----:B------:R-:W-:Y:S01]  /*11e0*/  UISETP.NE.AND UP0, UPT, UR13, -0x1, UPT ;  /* 0xffffffff0d00788c */ /* 0x000fe2000bf05270 */
[----:B------:R-:W2:Y:S01]  /*11f0*/  S2R R18, SR_CTAID.Z ;  /* 0x0000000000127919 */ /* 0x000ea20000002700 */
[----:B------:R-:W-:Y:S01]  /*1200*/  UIADD3 UR5, -UR22, UR15, URZ ;  /* 0x0000000f16057290 */ /* 0x000fe2000fffe13f */
[----:B------:R-:W-:Y:S01]  /*1210*/  LEA.HI R3, R13, R4, RZ, 0x3 ;  /* 0x000000040d037211 */ /* 0x000fe200078f18ff */
[----:B------:R-:W-:Y:S01]  /*1220*/  UIADD3 UR16, UR17, -0x1, URZ ;  /* 0xffffffff11107890 */ /* 0x000fe2000fffe03f */
[----:B------:R-:W-:Y:S01]  /*1230*/  IMAD.U32 R21, RZ, RZ, UR14 ;  /* 0x0000000eff157e24 */ /* 0x000fe2000f8e00ff */
[----:B------:R-:W3:Y:S01]  /*1240*/  S2UR UR28, SR_CgaCtaId ;  /* 0x00000000001c79c3 */ /* 0x000ee20000008800 */
[----:B------:R-:W-:Y:S01]  /*1250*/  SHF.R.S32.HI R24, RZ, 0x3, R3 ;  /* 0x00000003ff187819 */ /* 0x000fe20000011403 */
[----:B------:R-:W-:Y:S01]  /*1260*/  UIMAD UR24, UR16, -0x40, UR23 ;  /* 0xffffffc0101878a4 */ /* 0x000fe2000f8e0217 */
[----:B------:R-:W-:-:S02]  /*1270*/  LOP3.LUT R3, R3, 0xfffffff8, RZ, 0xc0, !PT ;  /* 0xfffffff803037812 */ /* 0x000fc400078ec0ff */
[C---:B------:R-:W-:Y:S01]  /*1280*/  ISETP.GE.AND P0, PT, R24.reuse, UR5, PT ;  /* 0x0000000518007c0c */ /* 0x040fe2000bf06270 */
[----:B------:R-:W-:Y:S01]  /*1290*/  IMAD.SHL.U32 R5, R24, 0x40, RZ ;  /* 0x0000004018057824 */ /* 0x000fe200078e00ff */
[----:B------:R-:W-:Y:S01]  /*12a0*/  @UP0 ULDC.64 UR6, c[0x0][0x240] ;  /* 0x0000900000060ab9 */ /* 0x000fe20000000a00 */
[----:B------:R-:W-:Y:S01]  /*12b0*/  IMAD.IADD R0, R4, 0x1, -R3 ;  /* 0x0000000104007824 */ /* 0x000fe200078e0a03 */
[----:B------:R-:W-:Y:S01]  /*12c0*/  @UP0 UIMAD.WIDE.U32 UR10, UR13, UR6, URZ ;  /* 0x000000060d0a02a5 */ /* 0x000fe2000f8e003f */
[----:B------:R-:W-:Y:S01]  /*12d0*/  VIADD R2, R24, 0x10 ;  /* 0x0000001018027836 */ /* 0x000fe20000000000 */
[----:B------:R-:W-:Y:S01]  /*12e0*/  LOP3.LUT R5, R5, 0x1c0, RZ, 0xc0, !PT ;  /* 0x000001c005057812 */ /* 0x000fe200078ec0ff */
[----:B------:R-:W-:Y:S01]  /*12f0*/  IMAD.SHL.U32 R26, R0, 0x8, RZ ;  /* 0x00000008001a7824 */ /* 0x000fe200078e00ff */
[----:B------:R-:W-:Y:S01]  /*1300*/  @!UP0 USHF.R.S32.HI UR27, URZ, 0x1f, UR25 ;  /* 0x0000001f3f1b8899 */ /* 0x000fe20008011419 */
[----:B------:R-:W-:Y:S01]  /*1310*/  SHF.R.S32.HI R25, RZ, 0x1f, R24 ;  /* 0x0000001fff197819 */ /* 0x000fe20000011418 */
[----:B------:R-:W-:Y:S01]  /*1320*/  @UP0 UIMAD UR4, UR13, UR7, UR11 ;  /* 0x000000070d0402a4 */ /* 0x000fe2000f8e020b */
[----:B-1----:R-:W-:Y:S01]  /*1330*/  IABS R16, R12 ;  /* 0x0000000c00107213 */ /* 0x002fe20000000000 */
[----:B------:R-:W-:Y:S01]  /*1340*/  USHF.R.S32.HI UR11, URZ, 0x1f, UR8 ;  /* 0x0000001f3f0b7899 */ /* 0x000fe20008011408 */
[--C-:B------:R-:W-:Y:S01]  /*1350*/  LOP3.LUT R3, R5, 0x38, R26.reuse, 0xf8, !PT ;  /* 0x0000003805037812 */ /* 0x100fe200078ef81a */
[----:B------:R-:W-:Y:S01]  /*1360*/  @!UP0 ULDC.64 UR6, c[0x0][0x228] ;  /* 0x00008a0000068ab9 */ /* 0x000fe20000000a00 */
[----:B------:R-:W1:Y:S01]  /*1370*/  I2F.RP R6, R16 ;  /* 0x0000001000067306 */ /* 0x000e620000209400 */
[----:B------:R-:W-:Y:S01]  /*1380*/  SHF.R.U32.HI R14, RZ, 0x3, R5 ;  /* 0x00000003ff0e7819 */ /* 0x000fe20000011605 */
[----:B------:R-:W-:Y:S01]  /*1390*/  @!UP0 UIMAD UR27, UR27, UR6, URZ ;  /* 0x000000061b1b82a4 */ /* 0x000fe2000f8e023f */
[C---:B------:R-:W-:Y:S01]  /*13a0*/  ISETP.GE.AND P2, PT, R2.reuse, UR5, PT ;  /* 0x0000000502007c0c */ /* 0x040fe2000bf46270 */
[----:B------:R-:W-:Y:S01]  /*13b0*/  @!UP0 UIMAD.WIDE.U32 UR30, UR25, UR6, URZ ;  /* 0x00000006191e82a5 */ /* 0x000fe2000f8e003f */
[----:B------:R-:W-:Y:S01]  /*13c0*/  LOP3.LUT R14, R3, R14, RZ, 0x3c, !PT ;  /* 0x0000000e030e7212 */ /* 0x000fe200078e3cff */
[----:B------:R-:W-:Y:S01]  /*13d0*/  @!UP0 UIMAD UR27, UR25, UR7, UR27 ;  /* 0x00000007191b82a4 */ /* 0x000fe2000f8e021b */
[----:B------:R-:W-:Y:S01]  /*13e0*/  LEA.HI R3, R13, R4, RZ, 0x6 ;  /* 0x000000040d037211 */ /* 0x000fe200078f30ff */
[----:B------:R-:W4:Y:S01]  /*13f0*/  @!P0 LDC.64 R8, c[0x0][0x210] ;  /* 0x00008400ff088b82 */ /* 0x000f220000000a00 */
[C---:B------:R-:W-:Y:S01]  /*1400*/  ISETP.GE.AND P5, PT, R2.reuse, UR24, PT ;  /* 0x0000001802007c0c */ /* 0x040fe2000bfa6270 */
[----:B------:R-:W-:Y:S01]  /*1410*/  @!UP0 UIADD3 UR4, UR31, UR27, URZ ;  /* 0x0000001b1f048290 */ /* 0x000fe2000fffe03f */
[----:B------:R-:W-:Y:S01]  /*1420*/  ISETP.GE.AND P4, PT, R2, UR24, PT ;  /* 0x0000001802007c0c */ /* 0x000fe2000bf86270 */
[----:B------:R-:W-:Y:S01]  /*1430*/  IMAD.SHL.U32 R3, R3, 0x8, RZ ;  /* 0x0000000803037824 */ /* 0x000fe200078e00ff */
[----:B------:R-:W-:Y:S01]  /*1440*/  @!UP0 UMOV UR10, UR30 ;  /* 0x0000001e000a8c82 */ /* 0x000fe20008000000 */
[----:B------:R-:W-:Y:S01]  /*1450*/  SHF.R.S32.HI R27, RZ, 0x1f, R26 ;  /* 0x0000001fff1b7819 */ /* 0x000fe2000001141a */
[----:B-1----:R-:W1:Y:S01]  /*1460*/  MUFU.RCP R6, R6 ;  /* 0x0000000600067308 */ /* 0x002e620000001000 */
[----:B------:R-:W5:Y:S01]  /*1470*/  @!P2 LDC.64 R10, c[0x0][0x240] ;  /* 0x00009000ff0aab82 */ /* 0x000f620000000a00 */
[----:B------:R-:W-:Y:S01]  /*1480*/  LOP3.LUT R14, R14, 0xfffffe00, R3, 0xf8, !PT ;  /* 0xfffffe000e0e7812 */ /* 0x000fe200078ef803 */
[----:B------:R-:W3:Y:S01]  /*1490*/  @!P2 S2R R19, SR_CgaCtaId ;  /* 0x000000000013a919 */ /* 0x000ee20000008800 */
[----:B------:R-:W-:Y:S01]  /*14a0*/  ULDC.64 UR6, c[0x0][0x258] ;  /* 0x0000960000067ab9 */ /* 0x000fe20000000a00 */
[----:B------:R-:W-:Y:S01]  /*14b0*/  VIADD R5, R24, 0x20 ;  /* 0x0000002018057836 */ /* 0x000fe20000000000 */
[----:B------:R-:W-:Y:S01]  /*14c0*/  UIMAD UR11, UR11, UR6, URZ ;  /* 0x000000060b0b72a4 */ /* 0x000fe2000f8e023f */
[----:B------:R-:W-:Y:S01]  /*14d0*/  IMAD.U32 R22, RZ, RZ, UR6 ;  /* 0x00000006ff167e24 */ /* 0x000fe2000f8e00ff */
[----:B--2---:R-:W-:Y:S01]  /*14e0*/  IABS R18, R18 ;  /* 0x0000001200127213 */ /* 0x004fe20000000000 */
[----:B------:R-:W2:Y:S01]  /*14f0*/  @!P0 LDC.64 R2, c[0x0][0x240] ;  /* 0x00009000ff028b82 */ /* 0x000ea20000000a00 */
[----:B------:R-:W-:Y:S01]  /*1500*/  IMAD.WIDE R20, R21, 0x40, R24 ;  /* 0x0000004015147825 */ /* 0x000fe200078e0218 */
[----:B------:R-:W-:Y:S01]  /*1510*/  UIMAD UR7, UR8, UR7, UR11 ;  /* 0x00000007080772a4 */ /* 0x000fe2000f8e020b */
[----:B------:R-:W-:Y:S01]  /*1520*/  @!P2 MOV R30, 0x400 ;  /* 0x00000400001ea802 */ /* 0x000fe20000000f00 */
[----:B------:R-:W-:Y:S01]  /*1530*/  UISETP.NE.AND UP0, UPT, UR9, -0x1, UPT ;  /* 0xffffffff0900788c */ /* 0x000fe2000bf05270 */
[----:B------:R-:W-:Y:S01]  /*1540*/  @!P2 IADD3 R28, P3, R20, 0x10, RZ ;  /* 0x00000010141ca810 */ /* 0x000fe20007f7e0ff */
[----:B-1----:R-:W-:-:S04]  /*1550*/  VIADD R6, R6, 0xffffffe ;  /* 0x0ffffffe06067836 */ /* 0x002fc80000000000 */
[----:B------:R-:W-:Y:S01]  /*1560*/  @!P2 IMAD.X R31, RZ, RZ, R21, P3 ;  /* 0x000000ffff1fa224 */ /* 0x000fe200018e0615 */
[----:B------:R-:W1:Y:S04]  /*1570*/  F2I.FTZ.U32.TRUNC.NTZ R7, R6 ;  /* 0x0000000600077305 */ /* 0x000e68000021f000 */
[----:B------:R-:W-:Y:S01]  /*1580*/  @UP0 UIADD3 UR6, UR26, UR9, URZ ;  /* 0x000000091a060290 */ /* 0x000fe2000fffe03f */
[----:B-----5:R-:W-:-:S04]  /*1590*/  @!P2 IMAD R31, R31, R10, RZ ;  /* 0x0000000a1f1fa224 */ /* 0x020fc800078e02ff */
[----:B------:R-:W-:Y:S02]  /*15a0*/  @!P2 IMAD R11, R28, R11, R31 ;  /* 0x0000000b1c0ba224 */ /* 0x000fe400078e021f */
[----:B--2---:R-:W-:Y:S01]  /*15b0*/  @!P0 IMAD R29, R21, R2, RZ ;  /* 0x00000002151d8224 */ /* 0x004fe200078e02ff */
[----:B---3--:R-:W-:Y:S01]  /*15c0*/  @!P2 LEA R19, R19, R30, 0x18 ;  /* 0x0000001e1313a211 */ /* 0x008fe200078ec0ff */
[----:B-1----:R-:W-:Y:S02]  /*15d0*/  IMAD.MOV R15, RZ, RZ, -R7 ;  /* 0x000000ffff0f7224 */ /* 0x002fe400078e0a07 */
[----:B------:R-:W-:Y:S02]  /*15e0*/  IMAD.MOV.U32 R6, RZ, RZ, RZ ;  /* 0x000000ffff067224 */ /* 0x000fe400078e00ff */
[----:B------:R-:W-:Y:S02]  /*15f0*/  IMAD R15, R15, R16, RZ ;  /* 0x000000100f0f7224 */ /* 0x000fe400078e02ff */
[----:B------:R-:W-:-:S02]  /*1600*/  @!P0 IMAD R29, R20, R3, R29 ;  /* 0x00000003141d8224 */ /* 0x000fc400078e021d */
[----:B------:R-:W-:Y:S01]  /*1610*/  IMAD.HI.U32 R15, R7, R15, R6 ;  /* 0x0000000f070f7227 */ /* 0x000fe200078e0006 */
[----:B------:R-:W-:Y:S01]  /*1620*/  IADD3 R6, P1, R26, UR10, RZ ;  /* 0x0000000a1a067c10 */ /* 0x000fe2000ff3e0ff */
[----:B------:R-:W-:Y:S02]  /*1630*/  @UP0 ULDC.64 UR10, c[0x0][0x248] ;  /* 0x00009200000a0ab9 */ /* 0x000fe40000000a00 */
[----:B------:R-:W-:Y:S01]  /*1640*/  @!P2 IMAD R19, R14, 0x2, R19 ;  /* 0x000000020e13a824 */ /* 0x000fe200078e0213 */
[----:B------:R-:W-:Y:S01]  /*1650*/  IADD3.X R7, R27, UR4, RZ, P1, !PT ;  /* 0x000000041b077c10 */ /* 0x000fe20008ffe4ff */
[----:B------:R-:W-:Y:S01]  /*1660*/  UMOV UR4, 0x400 ;  /* 0x0000040000047882 */ /* 0x000fe20000000000 */
[----:B------:R-:W-:Y:S01]  /*1670*/  ISETP.GE.AND P1, PT, R5, UR5, PT ;  /* 0x0000000505007c0c */ /* 0x000fe2000bf26270 */
[----:B------:R-:W-:Y:S01]  /*1680*/  ULEA UR4, UR28, UR4, 0x18 ;  /* 0x000000041c047291 */ /* 0x000fe2000f8ec03f */
[----:B------:R-:W-:Y:S01]  /*1690*/  IMAD.HI.U32 R15, R15, R18, RZ ;  /* 0x000000120f0f7227 */ /* 0x000fe200078e00ff */
[----:B------:R-:W-:-:S02]  /*16a0*/  @UP0 UIMAD.WIDE.U32 UR30, UR6, UR10, URZ ;  /* 0x0000000a061e02a5 */ /* 0x000fc4000f8e003f */
[----:B------:R-:W-:Y:S01]  /*16b0*/  @UP0 UIMAD UR6, UR6, UR11, URZ ;  /* 0x0000000b060602a4 */ /* 0x000fe2000f8e023f */
[----:B------:R-:W-:Y:S01]  /*16c0*/  IMAD.WIDE.U32 R22, R22, UR8, R6 ;  /* 0x0000000816167c25 */ /* 0x000fe2000f8e0006 */
[----:B------:R-:W-:Y:S01]  /*16d0*/  LEA R203, R14, UR4, 0x1 ;  /* 0x000000040ecb7c11 */ /* 0x000fe2000f8e08ff */
[----:B------:R-:W1:Y:S02]  /*16e0*/  @!P2 LDC.64 R6, c[0x0][0x210] ;  /* 0x00008400ff06ab82 */ /* 0x000e640000000a00 */
[----:B------:R-:W-:Y:S01]  /*16f0*/  VIADD R23, R23, UR7 ;  /* 0x0000000717177c36 */ /* 0x000fe20008000000 */
[----:B------:R-:W-:Y:S01]  /*1700*/  @UP0 UIADD3 UR7, UR26, UR9, URZ ;  /* 0x000000091a070290 */ /* 0x000fe2000fffe03f */
[----:B------:R-:W-:Y:S02]  /*1710*/  IMAD.MOV R17, RZ, RZ, -R15 ;  /* 0x000000ffff117224 */ /* 0x000fe400078e0a0f */
[----:B------:R-:W-:Y:S02]  /*1720*/  @!P0 IMAD.WIDE.U32 R34, R20, R2, R22 ;  /* 0x0000000214228225 */ /* 0x000fe400078e0016 */
[----:B------:R-:W2:Y:S02]  /*1730*/  @!P1 LDC.64 R2, c[0x0][0x240] ;  /* 0x00009000ff029b82 */ /* 0x000ea40000000a00 */
[----:B------:R-:W-:Y:S01]  /*1740*/  @!P0 IMAD.IADD R32, R35, 0x1, R29 ;  /* 0x0000000123208824 */ /* 0x000fe200078e021d */
[----:B----4-:R-:W-:Y:S01]  /*1750*/  @!P0 LEA R36, P3, R34, R8, 0x1 ;  /* 0x0000000822248211 */ /* 0x010fe200078608ff */
[----:B------:R-:W-:-:S03]  /*1760*/  @!P2 IMAD.WIDE.U32 R28, R28, R10, R22 ;  /* 0x0000000a1c1ca225 */ /* 0x000fc600078e0016 */
[----:B------:R-:W-:Y:S01]  /*1770*/  @!P0 LEA.HI.X R37, R34, R9, R32, 0x1, P3 ;  /* 0x0000000922258211 */ /* 0x000fe200018f0c20 */
[C---:B------:R-:W-:Y:S01]  /*1780*/  IMAD R17, R16.reuse, R17, R18 ;  /* 0x0000001110117224 */ /* 0x040fe200078e0212 */
[----:B------:R-:W-:Y:S01]  /*1790*/  @!P2 IADD3 R8, R29, R11, RZ ;  /* 0x0000000b1d08a210 */ /* 0x000fe20007ffe0ff */
[----:B------:R-:W3:Y:S01]  /*17a0*/  @!P1 S2R R18, SR_CgaCtaId ;  /* 0x0000000000129919 */ /* 0x000ee20000008800 */
[----:B------:R-:W4:Y:S01]  /*17b0*/  @!P1 LDC.64 R10, c[0x0][0x210] ;  /* 0x00008400ff0a9b82 */ /* 0x000f220000000a00 */
[----:B------:R-:W-:Y:S01]  /*17c0*/  @!P1 IMAD.MOV.U32 R29, RZ, RZ, R23 ;  /* 0x000000ffff1d9224 */ /* 0x000fe200078e0017 */
[----:B------:R-:W-:Y:S01]  /*17d0*/  ISETP.GT.U32.AND P3, PT, R16, R17, PT ;  /* 0x000000111000720c */ /* 0x000fe20003f64070 */
[----:B------:R-:W-:Y:S01]  /*17e0*/  @!PT LDS RZ, [RZ] ;  /* 0x00000000fffff984 */ /* 0x000fe20000000800 */
[----:B------:R-:W-:Y:S01]  /*17f0*/  @!PT LDS RZ, [RZ] ;  /* 0x00000000fffff984 */ /* 0x000fe20000000800 */
[----:B------:R-:W-:Y:S01]  /*1800*/  @!PT LDS RZ, [RZ] ;  /* 0x00000000fffff984 */ /* 0x000fe20000000800 */
[----:B------:R2:W-:Y:S01]  /*1810*/  @!P0 LDGSTS.E.BYPASS.LTC128B.128 [R203], desc[UR20][R36.64] ;  /* 0x0000000024cb8fae */ /* 0x0005e2000b901d54 */
[----:B------:R-:W-:Y:S02]  /*1820*/  @!P1 MOV R9, 0x400 ;  /* 0x0000040000099802 */ /* 0x000fe40000000f00 */
[C---:B-1----:R-:W-:Y:S01]  /*1830*/  @!P2 LEA R30, P6, R28.reuse, R6, 0x1 ;  /* 0x000000061c1ea211 */ /* 0x042fe200078c08ff */
[----:B------:R1:W-:Y:S03]  /*1840*/  @!P0 LDGSTS.E.BYPASS.LTC128B.128 [R203+0x2000], desc[UR20][R36.64+0x80] ;  /* 0x0200008024cb8fae */ /* 0x0003e6000b901d54 */
[----:B------:R-:W-:Y:S01]  /*1850*/  @!P2 LEA.HI.X R31, R28, R7, R8, 0x1, P6 ;  /* 0x000000071c1fa211 */ /* 0x000fe200030f0c08 */
[----:B------:R1:W-:Y:S01]  /*1860*/  @!P0 LDGSTS.E.BYPASS.LTC128B.128 [R203+0x4000], desc[UR20][R36.64+0x100] ;  /* 0x0400010024cb8fae */ /* 0x0003e2000b901d54 */
[----:B------:R-:W-:Y:S01]  /*1870*/  @!P1 IADD3 R6, P0, R20, 0x20, RZ ;  /* 0x0000002014069810 */ /* 0x000fe20007f1e0ff */
[----:B------:R-:W-:-:S02]  /*1880*/  VIADD R8, R24, 0x30 ;  /* 0x0000003018087836 */ /* 0x000fc40000000000 */
[----:B------:R-:W-:Y:S01]  /*1890*/  @!P1 IMAD.MOV.U32 R28, RZ, RZ, R22 ;  /* 0x000000ffff1c9224 */ /* 0x000fe200078e0016 */
[----:B------:R1:W-:Y:S01]  /*18a0*/  @!P2 LDGSTS.E.BYPASS.LTC128B.128 [R19+0x800], desc[UR20][R30.64] ;  /* 0x008000001e13afae */ /* 0x0003e2000b901d54 */
[----:B------:R-:W-:Y:S01]  /*18b0*/  @!P1 IMAD.X R7, RZ, RZ, R21, P0 ;  /* 0x000000ffff079224 */ /* 0x000fe200000e0615 */
[----:B------:R-:W-:Y:S01]  /*18c0*/  ISETP.GE.AND P0, PT, R8, UR5, PT ;  /* 0x0000000508007c0c */ /* 0x000fe2000bf06270 */
[----:B------:R-:W-:Y:S01]  /*18d0*/  @!P3 IMAD.IADD R17, R17, 0x1, -R16 ;  /* 0x000000011111b824 */ /* 0x000fe200078e0a10 */
[----:B------:R1:W-:Y:S01]  /*18e0*/  @!P2 LDGSTS.E.BYPASS.LTC128B.128 [R19+0x2800], desc[UR20][R30.64+0x80] ;  /* 0x028000801e13afae */ /* 0x0003e2000b901d54 */
[-C--:B--2---:R-:W-:Y:S02]  /*18f0*/  @!P1 IMAD R7, R7, R2.reuse, RZ ;  /* 0x0000000207079224 */ /* 0x084fe400078e02ff */
[C---:B------:R-:W-:Y:S01]  /*1900*/  @!P1 IMAD.WIDE.U32 R28, R6.reuse, R2, R28 ;  /* 0x00000002061c9225 */ /* 0x040fe200078e001c */
[----:B------:R-:W-:Y:S01]  /*1910*/  ISETP.GE.U32.AND P6, PT, R17, R16, PT ;  /* 0x000000101100720c */ /* 0x000fe20003fc6070 */
[----:B------:R1:W-:Y:S02]  /*1920*/  @!P2 LDGSTS.E.BYPASS.LTC128B.128 [R19+0x4800], desc[UR20][R30.64+0x100] ;  /* 0x048001001e13afae */ /* 0x0003e4000b901d54 */
[----:B------:R-:W-:-:S02]  /*1930*/  @!P1 IMAD R7, R6, R3, R7 ;  /* 0x0000000306079224 */ /* 0x000fc400078e0207 */
[----:B------:R-:W-:Y:S01]  /*1940*/  @!P3 VIADD R15, R15, 0x1 ;  /* 0x000000010f0fb836 */ /* 0x000fe20000000000 */
[----:B----4-:R-:W-:Y:S01]  /*1950*/  @!P1 LEA R32, P3, R28, R10, 0x1 ;  /* 0x0000000a1c209211 */ /* 0x010fe200078608ff */
[----:B------:R-:W2:Y:S01]  /*1960*/  @!P0 LDC.64 R2, c[0x0][0x240] ;  /* 0x00009000ff028b82 */ /* 0x000ea20000000a00 */
[----:B------:R-:W-:Y:S02]  /*1970*/  @!P0 IADD3 R16, P2, R20, 0x30, RZ ;  /* 0x0000003014108810 */ /* 0x000fe40007f5e0ff */
[----:B------:R-:W-:Y:S02]  /*1980*/  @!P1 IADD3 R6, R29, R7, RZ ;  /* 0x000000071d069210 */ /* 0x000fe40007ffe0ff */
[----:B------:R-:W-:Y:S01]  /*1990*/  LOP3.LUT R7, R12, UR8, RZ, 0x3c, !PT ;  /* 0x000000080c077c12 */ /* 0x000fe2000f8e3cff */
[----:B------:R-:W-:Y:S01]  /*19a0*/  @!P0 IMAD.X R21, RZ, RZ, R21, P2 ;  /* 0x000000ffff158224 */ /* 0x000fe200010e0615 */
[----:B------:R-:W-:Y:S01]  /*19b0*/  @!P1 LEA.HI.X R33, R28, R11, R6, 0x1, P3 ;  /* 0x0000000b1c219211 */ /* 0x000fe200018f0c06 */
[----:B------:R-:W-:Y:S01]  /*19c0*/  @P6 VIADD R15, R15, 0x1 ;  /* 0x000000010f0f6836 */ /* 0x000fe20000000000 */
[----:B------:R-:W-:Y:S01]  /*19d0*/  ISETP.GE.AND P2, PT, R7, RZ, PT ;  /* 0x000000ff0700720c */ /* 0x000fe20003f46270 */
[----:B------:R-:W4:Y:S01]  /*19e0*/  @!P0 S2R R11, SR_CgaCtaId ;  /* 0x00000000000b8919 */ /* 0x000f220000008800 */
[----:B---3--:R-:W-:Y:S01]  /*19f0*/  @!P1 LEA R9, R18, R9, 0x18 ;  /* 0x0000000912099211 */ /* 0x008fe200078ec0ff */
[----:B------:R-:W3:Y:S01]  /*1a00*/  @!P0 LDC.64 R6, c[0x0][0x210] ;  /* 0x00008400ff068b82 */ /* 0x000ee20000000a00 */
[----:B------:R-:W-:Y:S01]  /*1a10*/  ISETP.NE.AND P3, PT, R12, RZ, PT ;  /* 0x000000ff0c00720c */ /* 0x000fe20003f65270 */
[----:B------:R-:W-:Y:S01]  /*1a20*/  @UP0 ULDC.64 UR8, c[0x0][0x250] ;  /* 0x0000940000080ab9 */ /* 0x000fe20000000a00 */
[----:B------:R-:W-:Y:S01]  /*1a30*/  IMAD.MOV.U32 R10, RZ, RZ, R15 ;  /* 0x000000ffff0a7224 */ /* 0x000fe200078e000f */
[----:B------:R-:W-:Y:S01]  /*1a40*/  @UP0 UIMAD.WIDE.U32 UR28, UR7, UR8, URZ ;  /* 0x00000008071c02a5 */ /* 0x000fe2000f8e003f */
[----:B------:R-:W-:Y:S01]  /*1a50*/  @!P1 IMAD R9, R14, 0x2, R9 ;  /* 0x000000020e099824 */ /* 0x000fe200078e0209 */
[----:B------:R-:W-:Y:S01]  /*1a60*/  @UP0 UIMAD UR7, UR7, UR9, URZ ;  /* 0x00000009070702a4 */ /* 0x000fe2000f8e023f */
[----:B------:R-:W-:-:S03]  /*1a70*/  ISETP.GE.AND P6, PT, R24, UR24, PT ;  /* 0x0000001818007c0c */ /* 0x000fc6000bfc6270 */
[----:B------:R1:W-:Y:S01]  /*1a80*/  @!P1 LDGSTS.E.BYPASS.LTC128B.128 [R9+0x1000], desc[UR20][R32.64] ;  /* 0x0100000020099fae */ /* 0x0003e2000b901d54 */
[----:B------:R-:W-:Y:S01]  /*1a90*/  @!P2 IMAD.MOV R10, RZ, RZ, -R10 ;  /* 0x000000ffff0aa224 */ /* 0x000fe200078e0a0a */
[----:B------:R-:W-:Y:S01]  /*1aa0*/  @UP0 UIADD3 UR27, UR29, UR7, URZ ;  /* 0x000000071d1b0290 */ /* 0x000fe2000fffe03f */
[-C--:B--2---:R-:W-:Y:S01]  /*1ab0*/  @!P0 IMAD R21, R21, R2.reuse, RZ ;  /* 0x0000000215158224 */ /* 0x084fe200078e02ff */
[----:B------:R1:W-:Y:S01]  /*1ac0*/  @!P1 LDGSTS.E.BYPASS.LTC128B.128 [R9+0x3000], desc[UR20][R32.64+0x80] ;  /* 0x0300008020099fae */ /* 0x0003e2000b901d54 */
[C---:B------:R-:W-:Y:S01]  /*1ad0*/  @!P0 IMAD.WIDE.U32 R22, R16.reuse, R2, R22 ;  /* 0x0000000210168225 */ /* 0x040fe200078e0016 */
[----:B------:R-:W-:Y:S01]  /*1ae0*/  @UP0 UIADD3 UR29, UR31, UR6, URZ ;  /* 0x000000061f1d0290 */ /* 0x000fe2000fffe03f */
[----:B------:R-:W-:Y:S01]  /*1af0*/  @!P3 LOP3.LUT R10, RZ, R12, RZ, 0x33, !PT ;  /* 0x0000000cff0ab212 */ /* 0x000fe200078e33ff */
[----:B------:R1:W-:Y:S01]  /*1b00*/  @!P1 LDGSTS.E.BYPASS.LTC128B.128 [R9+0x5000], desc[UR20][R32.64+0x100] ;  /* 0x0500010020099fae */ /* 0x0003e2000b901d54 */
[----:B------:R-:W-:Y:S01]  /*1b10*/  PLOP3.LUT P1, PT, PT, PT, UP0, 0x80, 0x0 ;  /* 0x000000000000781c */ /* 0x000fe20003f2f008 */
[----:B------:R-:W-:-:S04]  /*1b20*/  @!P0 IMAD R3, R16, R3, R21 ;  /* 0x0000000310038224 */ /* 0x000fc800078e0215 */
[----:B------:R-:W-:Y:S01]  /*1b30*/  @!P0 IMAD.IADD R2, R23, 0x1, R3 ;  /* 0x0000000117028824 */ /* 0x000fe200078e0203 */
[----:B---3--:R-:W-:-:S04]  /*1b40*/  @!P0 LEA R20, P2, R22, R6, 0x1 ;  /* 0x0000000616148211 */ /* 0x008fc800078408ff */
[----:B------:R-:W-:-:S03]  /*1b50*/  @!P0 LEA.HI.X R21, R22, R7, R2, 0x1, P2 ;  /* 0x0000000716158211 */ /* 0x000fc600010f0c02 */
[----:B----4-:R-:W-:Y:S06]  /*1b60*/  @P1 BRA `(.L_x_1160) ;  /* 0x0000000000341947 */ /* 0x010fec0003800000 */
        /* <DEDUP_REMOVED lines=13> */
.L_x_1160:
        /* <DEDUP_REMOVED lines=14> */
.L_x_1161:
[----:B------:R-:W-:Y:S01]  /*1d20*/  IMAD R3, R25, UR10, RZ ;  /* 0x0000000a19037c24 */ /* 0x000fe2000f8e02ff */
[----:B------:R-:W-:Y:S01]  /*1d30*/  @!P0 MOV R6, 0x400 ;  /* 0x0000040000068802 */ /* 0x000fe20000000f00 */
[C---:B------:R-:W-:Y:S01]  /*1d40*/  IMAD.WIDE.U32 R16, R24.reuse, UR10, R26 ;  /* 0x0000000a18107c25 */ /* 0x040fe2000f8e001a */
[----:B-1----:R-:W1:Y:S01]  /*1d50*/  @!P6 S2R R9, SR_CgaCtaId ;  /* 0x000000000009e919 */ /* 0x002e620000008800 */
[----:B------:R-:W-:Y:S01]  /*1d60*/  ULDC.64 UR6, c[0x0][0x260] ;  /* 0x0000980000067ab9 */ /* 0x000fe20000000a00 */
[----:B------:R-:W-:Y:S01]  /*1d70*/  USHF.L.U64.HI UR26, UR10, 0x6, UR11 ;  /* 0x000000060a1a7899 */ /* 0x000fe2000801020b */
[----:B------:R-:W-:Y:S01]  /*1d80*/  IMAD R2, R24, UR11, R3 ;  /* 0x0000000b18027c24 */ /* 0x000fe2000f8e0203 */
[----:B------:R-:W-:Y:S01]  /*1d90*/  @!P0 LEA R3, R11, R6, 0x18 ;  /* 0x000000060b038211 */ /* 0x000fe200078ec0ff */
[----:B------:R-:W-:Y:S01]  /*1da0*/  USHF.R.S32.HI UR25, URZ, 0x1f, UR16 ;  /* 0x0000001f3f197899 */ /* 0x000fe20008011410 */
[----:B------:R-:W2:Y:S01]  /*1db0*/  @!P6 LDC.64 R6, c[0x0][0x218] ;  /* 0x00008600ff06eb82 */ /* 0x000ea20000000a00 */
[----:B------:R-:W-:Y:S01]  /*1dc0*/  IADD3 R204, P1, R16, UR30, RZ ;  /* 0x0000001e10cc7c10 */ /* 0x000fe2000ff3e0ff */
[----:B------:R-:W3:Y:S01]  /*1dd0*/  @!P5 S2R R19, SR_CgaCtaId ;  /* 0x000000000013d919 */ /* 0x000ee20000008800 */
[----:B------:R-:W-:Y:S01]  /*1de0*/  SHF.R.S32.HI R11, RZ, 0x1f, R10 ;  /* 0x0000001fff0b7819 */ /* 0x000fe2000001140a */
[----:B------:R-:W-:Y:S01]  /*1df0*/  @!P0 IMAD R18, R14, 0x2, R3 ;  /* 0x000000020e128824 */ /* 0x000fe200078e0203 */
[----:B------:R-:W-:Y:S01]  /*1e00*/  IADD3.X R205, R17, UR29, R2, P1, !PT ;  /* 0x0000001d11cd7c10 */ /* 0x000fe20008ffe402 */
[----:B------:R-:W-:Y:S01]  /*1e10*/  USHF.L.U32 UR29, UR10, 0x6, URZ ;  /* 0x000000060a1d7899 */ /* 0x000fe2000800063f */
[----:B------:R-:W-:Y:S01]  /*1e20*/  ISETP.GE.AND P1, PT, R8, UR24, PT ;  /* 0x0000001808007c0c */ /* 0x000fe2000bf26270 */
[----:B------:R-:W-:Y:S01]  /*1e30*/  IMAD R213, R11, UR6, RZ ;  /* 0x000000060bd57c24 */ /* 0x000fe2000f8e02ff */
[----:B------:R-:W-:Y:S01]  /*1e40*/  ISETP.GE.AND P2, PT, R5, UR24, PT ;  /* 0x0000001805007c0c */ /* 0x000fe2000bf46270 */
[C---:B------:R-:W-:Y:S01]  /*1e50*/  IMAD.WIDE.U32 R204, R10.reuse, UR6, R204 ;  /* 0x000000060acc7c25 */ /* 0x040fe2000f8e00cc */
[----:B------:R-:W-:Y:S01]  /*1e60*/  UIMAD UR6, UR26, UR16, URZ ;  /* 0x000000101a0672a4 */ /* 0x000fe2000f8e023f */
[----:B------:R-:W-:Y:S01]  /*1e70*/  @!PT LDS RZ, [RZ] ;  /* 0x00000000fffff984 */ /* 0x000fe20000000800 */
[----:B------:R-:W-:Y:S01]  /*1e80*/  @!PT LDS RZ, [RZ] ;  /* 0x00000000fffff984 */ /* 0x000fe20000000800 */
[----:B------:R-:W-:Y:S01]  /*1e90*/  @!PT LDS RZ, [RZ] ;  /* 0x00000000fffff984 */ /* 0x000fe20000000800 */
[----:B------:R-:W-:Y:S01]  /*1ea0*/  @!P0 LDGSTS.E.BYPASS.LTC128B.128 [R18+0x1800], desc[UR20][R20.64] ;  /* 0x0180000014128fae */ /* 0x000fe2000b901d54 */
[----:B------:R-:W-:Y:S01]  /*1eb0*/  @!P6 MOV R2, 0x400 ;  /* 0x000004000002e802 */ /* 0x000fe20000000f00 */
[----:B------:R-:W-:Y:S01]  /*1ec0*/  IMAD R213, R10, UR7, R213 ;  /* 0x000000070ad57c24 */ /* 0x000fe2000f8e02d5 */
[----:B------:R-:W-:Y:S01]  /*1ed0*/  UIMAD UR6, UR25, UR29, UR6 ;  /* 0x0000001d190672a4 */ /* 0x000fe2000f8e0206 */
[----:B------:R-:W-:Y:S01]  /*1ee0*/  IMAD.U32 R3, RZ, RZ, UR29 ;  /* 0x0000001dff037e24 */ /* 0x000fe2000f8e00ff */
[----:B------:R-:W-:Y:S01]  /*1ef0*/  @!P0 LDGSTS.E.BYPASS.LTC128B.128 [R18+0x3800], desc[UR20][R20.64+0x80] ;  /* 0x0380008014128fae */ /* 0x000fe2000b901d54 */
[----:B------:R-:W-:Y:S01]  /*1f00*/  IMAD.IADD R213, R205, 0x1, R213 ;  /* 0x00000001cdd57824 */ /* 0x000fe200078e02d5 */
[----:B------:R-:W-:Y:S01]  /*1f10*/  LEA.HI R12, R13, R4, RZ, 0x4 ;  /* 0x000000040d0c7211 */ /* 0x000fe200078f20ff */
[----:B------:R-:W-:Y:S01]  /*1f20*/  IMAD.MOV.U32 R212, RZ, RZ, R204 ;  /* 0x000000ffffd47224 */ /* 0x000fe200078e00cc */
[----:B------:R4:W-:Y:S01]  /*1f30*/  @!P0 LDGSTS.E.BYPASS.LTC128B.128 [R18+0x5800], desc[UR20][R20.64+0x100] ;  /* 0x0580010014128fae */ /* 0x0009e2000b901d54 */
[----:B------:R-:W-:Y:S01]  /*1f40*/  ISETP.GE.AND P3, PT, R5, UR24, PT ;  /* 0x0000001805007c0c */ /* 0x000fe2000bf66270 */
[----:B------:R-:W-:Y:S01]  /*1f50*/  UIMAD.WIDE.U32 UR30, UR10, 0x20, URZ ;  /* 0x000000200a1e78a5 */ /* 0x000fe2000f8e003f */
[----:B------:R-:W-:Y:S01]  /*1f60*/  IMAD.WIDE.U32 R16, R3, UR16, R212 ;  /* 0x0000001003107c25 */ /* 0x000fe2000f8e00d4 */
[----:B------:R-:W5:Y:S01]  /*1f70*/  @!P2 S2R R15, SR_CgaCtaId ;  /* 0x00000000000fa919 */ /* 0x000f620000008800 */
[----:B-1----:R-:W-:Y:S01]  /*1f80*/  @!P6 LEA R9, R9, R2, 0x18 ;  /* 0x000000020909e211 */ /* 0x002fe200078ec0ff */
[----:B------:R-:W-:Y:S01]  /*1f90*/  VOTEU.ALL UP0, P1 ;  /* 0x00000000003f7886 */ /* 0x000fe20000800000 */
[----:B------:R-:W-:Y:S01]  /*1fa0*/  VIADD R17, R17, UR6 ;  /* 0x0000000611117c36 */ /* 0x000fe20008000000 */
[----:B--2---:R-:W-:Y:S01]  /*1fb0*/  @!P6 LEA R28, P0, R16, R6, 0x1 ;  /* 0x00000006101ce211 */ /* 0x004fe200078008ff */
[----:B------:R-:W1:Y:S01]  /*1fc0*/  @!P1 S2R R2, SR_CgaCtaId ;  /* 0x0000000000029919 */ /* 0x000e620000008800 */
[----:B------:R-:W-:Y:S01]  /*1fd0*/  SHF.R.S32.HI R5, RZ, 0x4, R12 ;  /* 0x00000004ff057819 */ /* 0x000fe2000001140c */
[----:B------:R-:W-:Y:S01]  /*1fe0*/  @!P6 IMAD R22, R14, 0x2, R9 ;  /* 0x000000020e16e824 */ /* 0x000fe200078e0209 */
[----:B------:R-:W-:Y:S01]  /*1ff0*/  @!P6 LEA.HI.X R29, R16, R7, R17, 0x1, P0 ;  /* 0x00000007101de211 */ /* 0x000fe200000f0c11 */
[----:B------:R-:W-:Y:S01]  /*2000*/  USHF.L.U32 UR6, UR11, 0x5, URZ ;  /* 0x000000050b067899 */ /* 0x000fe2000800063f */
[----:B------:R-:W2:Y:S01]  /*2010*/  @!P5 LDC.64 R6, c[0x0][0x218] ;  /* 0x00008600ff06db82 */ /* 0x000ea20000000a00 */
[----:B------:R-:W-:Y:S01]  /*2020*/  LOP3.LUT R9, R12, 0xfffffff0, RZ, 0xc0, !PT ;  /* 0xfffffff00c097812 */ /* 0x000fe200078ec0ff */
[----:B------:R-:W-:Y:S01]  /*2030*/  IMAD.WIDE.U32 R26, R24, UR8, R26 ;  /* 0x00000008181a7c25 */ /* 0x000fe2000f8e001a */
[----:B------:R-:W-:Y:S01]  /*2040*/  LEA.HI R12, R12, R5, RZ, 0x1 ;  /* 0x000000050c0c7211 */ /* 0x000fe200078f08ff */
[----:B------:R-:W-:Y:S01]  /*2050*/  @!P6 LDGSTS.E.BYPASS.LTC128B.128 [R22+0x6000], desc[UR20][R28.64] ;  /* 0x060000001c16efae */ /* 0x000fe2000b901d54 */
[----:B------:R-:W-:Y:S01]  /*2060*/  ISETP.GE.AND P0, PT, R8, UR24, PT ;  /* 0x0000001808007c0c */ /* 0x000fe2000bf06270 */
[----:B------:R-:W-:Y:S01]  /*2070*/  IMAD.SHL.U32 R214, R4, 0x2, RZ ;  /* 0x0000000204d67824 */ /* 0x000fe200078e00ff */
[----:B------:R-:W-:Y:S01]  /*2080*/  @!P5 MOV R8, 0x400 ;  /* 0x000004000008d802 */ /* 0x000fe20000000f00 */
[----:B------:R-:W-:Y:S01]  /*2090*/  @!P6 LDGSTS.E.BYPASS.LTC128B.128 [R22+0x8000], desc[UR20][R28.64+0x80] ;  /* 0x080000801c16efae */ /* 0x000fe2000b901d54 */
[----:B------:R-:W-:Y:S01]  /*20a0*/  LOP3.LUT R12, R12, 0xfffffffe, RZ, 0xc0, !PT ;  /* 0xfffffffe0c0c7812 */ /* 0x000fe200078ec0ff */
[----:B------:R-:W-:Y:S01]  /*20b0*/  IMAD.U32 R210, RZ, RZ, UR23 ;  /* 0x00000017ffd27e24 */ /* 0x000fe2000f8e00ff */
[----:B---3--:R-:W-:Y:S01]  /*20c0*/  @!P5 LEA R19, R19, R8, 0x18 ;  /* 0x000000081313d211 */ /* 0x008fe200078ec0ff */
[----:B------:R3:W-:Y:S01]  /*20d0*/  @!P6 LDGSTS.E.BYPASS.LTC128B.128 [R22+0xa000], desc[UR20][R28.64+0x100] ;  /* 0x0a0001001c16efae */ /* 0x0007e2000b901d54 */
[----:B----4-:R-:W-:Y:S01]  /*20e0*/  IMAD.U32 R21, RZ, RZ, UR10 ;  /* 0x0000000aff157e24 */ /* 0x010fe2000f8e00ff */
[----:B------:R-:W-:Y:S01]  /*20f0*/  @!P1 MOV R23, 0x400 ;  /* 0x0000040000179802 */ /* 0x000fe20000000f00 */
[----:B------:R-:W-:Y:S01]  /*2100*/  IMAD.IADD R20, R4, 0x1, -R9 ;  /* 0x0000000104147824 */ /* 0x000fe200078e0a09 */
[----:B------:R-:W-:Y:S01]  /*2110*/  LEA.HI R104, R13, R4, RZ, 0x5 ;  /* 0x000000040d687211 */ /* 0x000fe200078f28ff */
[----:B------:R-:W-:Y:S01]  /*2120*/  IMAD.U32 R18, RZ, RZ, UR10 ;  /* 0x0000000aff127e24 */ /* 0x000fe2000f8e00ff */
[----:B------:R-:W-:Y:S01]  /*2130*/  @!P5 LEA R21, P6, R21, R16, 0x4 ;  /* 0x000000101515d211 */ /* 0x000fe200078c20ff */
[----:B------:R-:W-:Y:S01]  /*2140*/  IMAD.U32 R9, RZ, RZ, UR11 ;  /* 0x0000000bff097e24 */ /* 0x000fe2000f8e00ff */
[----:B------:R-:W-:Y:S01]  /*2150*/  LOP3.LUT R214, R214, 0x6, RZ, 0xc0, !PT ;  /* 0x00000006d6d67812 */ /* 0x000fe200078ec0ff */
[----:B------:R-:W-:Y:S01]  /*2160*/  IMAD.IADD R12, R5, 0x1, -R12 ;  /* 0x00000001050c7824 */ /* 0x000fe200078e0a0c */
[----:B------:R-:W-:Y:S01]  /*2170*/  SHF.R.S32.HI R5, RZ, 0x1f, R20 ;  /* 0x0000001fff057819 */ /* 0x000fe20000011414 */
[----:B------:R-:W-:Y:S01]  /*2180*/  UIADD3 UR19, UR23, -UR19, -UR15 ;  /* 0x8000001317137290 */ /* 0x000fe2000fffe80f */
[----:B------:R-:W-:-:S02]  /*2190*/  @!P5 LEA.HI.X R18, R18, R17, R9, 0x4, P6 ;  /* 0x000000111212d211 */ /* 0x000fc400030f2409 */
[----:B------:R-:W4:Y:S01]  /*21a0*/  @!P2 LDC.64 R8, c[0x0][0x218] ;  /* 0x00008600ff08ab82 */ /* 0x000f220000000a00 */
[----:B--2---:R-:W-:Y:S01]  /*21b0*/  @!P5 LEA R30, P6, R21, R6, 0x1 ;  /* 0x00000006151ed211 */ /* 0x004fe200078c08ff */
[----:B------:R-:W-:Y:S01]  /*21c0*/  IMAD.SHL.U32 R6, R24, 0x8, RZ ;  /* 0x0000000818067824 */ /* 0x000fe200078e00ff */
[----:B------:R-:W-:Y:S02]  /*21d0*/  LEA.HI R5, R5, R20, RZ, 0x3 ;  /* 0x0000001405057211 */ /* 0x000fe400078f18ff */
[----:B------:R-:W-:Y:S01]  /*21e0*/  @!P5 LEA.HI.X R31, R21, R7, R18, 0x1, P6 ;  /* 0x00000007151fd211 */ /* 0x000fe200030f0c12 */
[----:B------:R-:W-:Y:S01]  /*21f0*/  IMAD.SHL.U32 R21, R0, 0x40, RZ ;  /* 0x0000004000157824 */ /* 0x000fe200078e00ff */
[----:B------:R-:W-:Y:S01]  /*2200*/  @!P2 IADD3 R18, P6, R16, UR30, RZ ;  /* 0x0000001e1012ac10 */ /* 0x000fe2000ffde0ff */
[----:B------:R-:W-:Y:S01]  /*2210*/  IMAD.U32 R7, RZ, RZ, UR6 ;  /* 0x00000006ff077e24 */ /* 0x000fe2000f8e00ff */
[----:B-1----:R-:W-:Y:S01]  /*2220*/  @!P1 LEA R23, R2, R23, 0x18 ;  /* 0x0000001702179211 */ /* 0x002fe200078ec0ff */
[----:B------:R-:W-:Y:S01]  /*2230*/  ULDC.64 UR6, c[0x0][0x268] ;  /* 0x00009a0000067ab9 */ /* 0x000fe20000000a00 */
[----:B------:R-:W-:Y:S01]  /*2240*/  LOP3.LUT R21, R21, 0x1c0, RZ, 0xc0, !PT ;  /* 0x000001c015157812 */ /* 0x000fe200078ec0ff */
[----:B------:R-:W-:Y:S01]  /*2250*/  IMAD R207, R11, UR6, RZ ;  /* 0x000000060bcf7c24 */ /* 0x000fe2000f8e02ff */
[----:B---3--:R-:W-:Y:S01]  /*2260*/  LOP3.LUT R29, R5, 0xfffffff8, RZ, 0xc0, !PT ;  /* 0xfffffff8051d7812 */ /* 0x008fe200078ec0ff */
[----:B------:R-:W-:Y:S01]  /*2270*/  @!P1 IMAD R23, R14, 0x2, R23 ;  /* 0x000000020e179824 */ /* 0x000fe200078e0217 */
[----:B------:R-:W-:Y:S01]  /*2280*/  @!P2 MOV R22, 0x400 ;  /* 0x000004000016a802 */ /* 0x000fe20000000f00 */
[----:B------:R-:W-:Y:S01]  /*2290*/  IMAD R207, R10, UR7, R207 ;  /* 0x000000070acf7c24 */ /* 0x000fe2000f8e02cf */
[----:B------:R-:W-:Y:S01]  /*22a0*/  LOP3.LUT R201, R21, 0x8, R6, 0xf8, !PT ;  /* 0x0000000815c97812 */ /* 0x000fe200078ef806 */
[----:B------:R-:W-:Y:S01]  /*22b0*/  IMAD.IADD R2, R20, 0x1, -R29 ;  /* 0x0000000114027824 */ /* 0x000fe200078e0a1d */
[----:B-----5:R-:W-:Y:S01]  /*22c0*/  @!P2 LEA R15, R15, R22, 0x18 ;  /* 0x000000160f0fa211 */ /* 0x020fe200078ec0ff */
[C---:B------:R-:W-:Y:S01]  /*22d0*/  @!P5 IMAD R22, R14.reuse, 0x2, R19 ;  /* 0x000000020e16d824 */ /* 0x040fe200078e0213 */
[----:B------:R-:W-:Y:S01]  /*22e0*/  @!P2 IADD3.X R20, R17, UR31, R7, P6, !PT ;  /* 0x0000001f1114ac10 */ /* 0x000fe2000b7fe407 */
[----:B------:R-:W-:Y:S01]  /*22f0*/  IMAD R19, R25, UR8, RZ ;  /* 0x0000000819137c24 */ /* 0x000fe2000f8e02ff */
[----:B------:R-:W1:Y:S01]  /*2300*/  @!P1 LDC.64 R6, c[0x0][0x218] ;  /* 0x00008600ff069b82 */ /* 0x000e620000000a00 */
[----:B------:R-:W-:Y:S01]  /*2310*/  @!P2 IMAD R15, R14, 0x2, R15 ;  /* 0x000000020e0fa824 */ /* 0x000fe200078e020f */
[----:B------:R-:W-:Y:S01]  /*2320*/  @!P5 LDGSTS.E.BYPASS.LTC128B.128 [R22+0x6800], desc[UR20][R30.64] ;  /* 0x068000001e16dfae */ /* 0x000fe2000b901d54 */
[----:B------:R-:W-:Y:S01]  /*2330*/  IMAD R19, R24, UR9, R19 ;  /* 0x0000000918137c24 */ /* 0x000fe2000f8e0213 */
[----:B------:R-:W-:Y:S01]  /*2340*/  UIMAD.WIDE.U32 UR30, UR16, UR8, URZ ;  /* 0x00000008101e72a5 */ /* 0x000fe2000f8e003f */
[----:B------:R-:W-:Y:S01]  /*2350*/  IMAD.SHL.U32 R105, R5, 0x40, RZ ;  /* 0x0000004005697824 */ /* 0x000fe200078e00ff */
[----:B------:R-:W-:Y:S01]  /*2360*/  @!P5 LDGSTS.E.BYPASS.LTC128B.128 [R22+0x8800], desc[UR20][R30.64+0x80] ;  /* 0x088000801e16dfae */ /* 0x000fe2000b901d54 */
[----:B------:R-:W-:-:S03]  /*2370*/  UIADD3 UR7, UR23, 0x1, -UR15 ;  /* 0x0000000117077890 */ /* 0x000fc6000fffe80f */
[----:B------:R-:W-:Y:S01]  /*2380*/  @!P5 LDGSTS.E.BYPASS.LTC128B.128 [R22+0xa800], desc[UR20][R30.64+0x100] ;  /* 0x0a8001001e16dfae */ /* 0x000fe2000b901d54 */
[----:B------:R-:W-:Y:S01]  /*2390*/  ISETP.GE.AND P5, PT, R24, UR24, PT ;  /* 0x0000001818007c0c */ /* 0x000fe2000bfa6270 */
[----:B------:R-:W-:Y:S01]  /*23a0*/  UIMAD UR24, UR25, UR8, URZ ;  /* 0x00000008191872a4 */ /* 0x000fe2000f8e023f */
[C---:B----4-:R-:W-:Y:S01]  /*23b0*/  @!P2 LEA R24, P6, R18.reuse, R8, 0x1 ;  /* 0x000000081218a211 */ /* 0x050fe200078c08ff */
[----:B------:R-:W-:Y:S01]  /*23c0*/  @!UP0 UIMAD UR25, UR11, 0x30, URZ ;  /* 0x000000300b1988a4 */ /* 0x000fe2000f8e023f */
[----:B------:R-:W-:Y:S01]  /*23d0*/  SHF.R.U32.HI R8, RZ, 0x3, R21 ;  /* 0x00000003ff087819 */ /* 0x000fe20000011615 */
[----:B------:R-:W-:Y:S01]  /*23e0*/  UIMAD UR24, UR16, UR9, UR24 ;  /* 0x00000009101872a4 */ /* 0x000fe2000f8e0218 */
[----:B------:R-:W-:Y:S01]  /*23f0*/  @!P2 LEA.HI.X R25, R18, R9, R20, 0x1, P6 ;  /* 0x000000091219a211 */ /* 0x000fe200030f0c14 */
[----:B------:R-:W-:Y:S01]  /*2400*/  IMAD.U32 R9, RZ, RZ, UR10 ;  /* 0x0000000aff097e24 */ /* 0x000fe2000f8e00ff */
[----:B------:R-:W-:Y:S01]  /*2410*/  IADD3 R218, P6, R26, UR28, RZ ;  /* 0x0000001c1ada7c10 */ /* 0x000fe2000ffde0ff */
[----:B------:R-:W-:Y:S01]  /*2420*/  UIADD3 UR24, UR31, UR24, URZ ;  /* 0x000000181f187290 */ /* 0x000fe2000fffe03f */
[----:B------:R-:W-:Y:S01]  /*2430*/  LOP3.LUT R201, R201, R8, RZ, 0x3c, !PT ;  /* 0x00000008c9c97212 */ /* 0x000fe200078e3cff */
[----:B------:R-:W-:Y:S01]  /*2440*/  @!P1 IMAD.WIDE.U32 R16, R9, 0x30, R16 ;  /* 0x0000003009109825 */ /* 0x000fe200078e0010 */
[----:B------:R-:W-:Y:S01]  /*2450*/  IADD3.X R219, R27, UR27, R19, P6, !PT ;  /* 0x0000001b1bdb7c10 */ /* 0x000fe2000b7fe413 */
[----:B------:R-:W-:Y:S01]  /*2460*/  @!P2 LDGSTS.E.BYPASS.LTC128B.128 [R15+0x7000], desc[UR20][R24.64] ;  /* 0x07000000180fafae */ /* 0x000fe2000b901d54 */
[----:B------:R-:W2:Y:S01]  /*2470*/  @!P5 LDC.64 R8, c[0x0][0x220] ;  /* 0x00008800ff08db82 */ /* 0x000ea20000000a00 */
[----:B------:R-:W-:Y:S01]  /*2480*/  IMAD.U32 R26, RZ, RZ, UR30 ;  /* 0x0000001eff1a7e24 */ /* 0x000fe2000f8e00ff */
[----:B-1----:R-:W-:Y:S01]  /*2490*/  @!P1 LEA R18, P6, R16, R6, 0x1 ;  /* 0x0000000610129211 */ /* 0x002fe200078c08ff */
[----:B------:R-:W-:Y:S01]  /*24a0*/  IMAD.WIDE.U32 R218, R10, UR6, R218 ;  /* 0x000000060ada7c25 */ /* 0x000fe2000f8e00da */
[----:B------:R-:W-:Y:S01]  /*24b0*/  @!P2 LDGSTS.E.BYPASS.LTC128B.128 [R15+0x9000], desc[UR20][R24.64+0x80] ;  /* 0x09000080180fafae */ /* 0x000fe2000b901d54 */
[----:B------:R-:W-:Y:S01]  /*24c0*/  USHF.L.U32 UR6, UR9, 0x5, URZ ;  /* 0x0000000509067899 */ /* 0x000fe2000800063f */
[----:B------:R-:W-:Y:S01]  /*24d0*/  LOP3.LUT R105, R105, 0xfffffe00, RZ, 0xc0, !PT ;  /* 0xfffffe0069697812 */ /* 0x000fe200078ec0ff */
[----:B------:R-:W-:Y:S01]  /*24e0*/  @!P1 VIADD R10, R17, UR25 ;  /* 0x00000019110a9c36 */ /* 0x000fe20008000000 */
[----:B------:R2:W-:Y:S01]  /*24f0*/  @!P2 LDGSTS.E.BYPASS.LTC128B.128 [R15+0xb000], desc[UR20][R24.64+0x100] ;  /* 0x0b000100180fafae */ /* 0x0005e2000b901d54 */
[----:B------:R-:W-:Y:S01]  /*2500*/  IMAD.U32 R11, RZ, RZ, UR24 ;  /* 0x00000018ff0b7e24 */ /* 0x000fe2000f8e00ff */
[----:B------:R-:W-:Y:S01]  /*2510*/  LEA R20, P2, R26, R218, 0x6 ;  /* 0x000000da1a147211 */ /* 0x000fe200078430ff */
[----:B------:R-:W-:Y:S01]  /*2520*/  IMAD.IADD R207, R219, 0x1, R207 ;  /* 0x00000001dbcf7824 */ /* 0x000fe200078e02cf */
[----:B------:R-:W-:Y:S01]  /*2530*/  @!P1 LEA.HI.X R19, R16, R7, R10, 0x1, P6 ;  /* 0x0000000710139211 */ /* 0x000fe200030f0c0a */
[----:B------:R-:W-:Y:S01]  /*2540*/  IMAD.U32 R10, RZ, RZ, UR8 ;  /* 0x00000008ff0a7e24 */ /* 0x000fe2000f8e00ff */
[----:B------:R-:W1:Y:S01]  /*2550*/  @!P4 LDC.64 R6, c[0x0][0x220] ;  /* 0x00008800ff06cb82 */ /* 0x000e620000000a00 */
[----:B------:R-:W-:Y:S01]  /*2560*/  IMAD.U32 R17, RZ, RZ, UR9 ;  /* 0x00000009ff117e24 */ /* 0x000fe2000f8e00ff */
[----:B------:R-:W-:Y:S01]  /*2570*/  LEA.HI.X R21, R26, R207, R11, 0x6, P2 ;  /* 0x000000cf1a157211 */ /* 0x000fe200010f340b */
[----:B------:R-:W-:Y:S01]  /*2580*/  @!P1 LDGSTS.E.BYPASS.LTC128B.128 [R23+0x7800], desc[UR20][R18.64] ;  /* 0x0780000012179fae */ /* 0x000fe2000b901d54 */
[----:B------:R-:W-:Y:S01]  /*2590*/  IMAD.U32 R11, RZ, RZ, UR8 ;  /* 0x00000008ff0b7e24 */ /* 0x000fe2000f8e00ff */
[----:B------:R-:W-:Y:S01]  /*25a0*/  UIMAD.WIDE.U32 UR24, UR8, 0x20, URZ ;  /* 0x00000020081878a5 */ /* 0x000fe2000f8e003f */
[C---:B------:R-:W-:Y:S01]  /*25b0*/  IMAD R201, R12.reuse, 0x200, R201 ;  /* 0x000002000cc97824 */ /* 0x040fe200078e02c9 */
[----:B------:R-:W-:Y:S01]  /*25c0*/  @!P1 LDGSTS.E.BYPASS.LTC128B.128 [R23+0x9800], desc[UR20][R18.64+0x80] ;  /* 0x0980008012179fae */ /* 0x000fe2000b901d54 */
[----:B------:R-:W-:Y:S01]  /*25d0*/  VOTEU.ALL UP0, P0 ;  /* 0x00000000003f7886 */ /* 0x000fe20000000000 */
[----:B------:R-:W-:Y:S01]  /*25e0*/  @!P4 LEA R16, P2, R11, R20, 0x4 ;  /* 0x000000140b10c211 */ /* 0x000fe200078420ff */
[----:B------:R-:W-:Y:S01]  /*25f0*/  IMAD.SHL.U32 R12, R12, 0x8, RZ ;  /* 0x000000080c0c7824 */ /* 0x000fe200078e00ff */
[----:B------:R3:W-:Y:S01]  /*2600*/  @!P1 LDGSTS.E.BYPASS.LTC128B.128 [R23+0xb800], desc[UR20][R18.64+0x100] ;  /* 0x0b80010012179fae */ /* 0x0007e2000b901d54 */
[----:B------:R-:W-:Y:S01]  /*2610*/  @!P3 IADD3 R14, P1, R20, UR24, RZ ;  /* 0x00000018140ebc10 */ /* 0x000fe2000ff3e0ff */
[----:B------:R-:W-:Y:S01]  /*2620*/  IMAD.U32 R27, RZ, RZ, UR31 ;  /* 0x0000001fff1b7e24 */ /* 0x000fe2000f8e00ff */
[----:B------:R-:W-:Y:S01]  /*2630*/  @!P4 LEA.HI.X R17, R10, R21, R17, 0x4, P2 ;  /* 0x000000150a11c211 */ /* 0x000fe200010f2411 */
[----:B------:R-:W0:Y:S01]  /*2640*/  LDGDEPBAR ;  /* 0x00000000000079af */ /* 0x000e220000000000 */
[----:B------:R-:W4:Y:S01]  /*2650*/  @!P3 LDC.64 R10, c[0x0][0x220] ;  /* 0x00008800ff0abb82 */ /* 0x000f220000000a00 */
[----:B------:R-:W-:Y:S01]  /*2660*/  LEA R201, R201, UR4, 0x1 ;  /* 0x00000004c9c97c11 */ /* 0x000fe2000f8e08ff */
[----:B------:R-:W-:Y:S01]  /*2670*/  ULDC UR24, c[0x0][0x39c] ;  /* 0x0000e70000187ab9 */ /* 0x000fe20000000800 */
[----:B------:R-:W-:Y:S01]  /*2680*/  IMAD.U32 R208, RZ, RZ, UR7 ;  /* 0x00000007ffd07e24 */ /* 0x000fe2000f8e00ff */
[C---:B--2---:R-:W-:Y:S01]  /*2690*/  @!P5 LEA R24, P6, R20.reuse, R8, 0x1 ;  /* 0x000000081418d211 */ /* 0x044fe200078c08ff */
[----:B------:R-:W-:Y:S01]  /*26a0*/  IMAD.U32 R15, RZ, RZ, UR6 ;  /* 0x00000006ff0f7e24 */ /* 0x000fe2000f8e00ff */
[----:B------:R-:W-:Y:S01]  /*26b0*/  @!UP0 UIMAD UR6, UR9, 0x30, URZ ;  /* 0x00000030090688a4 */ /* 0x000fe2000f8e023f */
[----:B------:R-:W-:Y:S01]  /*26c0*/  VIADD R199, R201, 0x6020 ;  /* 0x00006020c9c77836 */ /* 0x000fe20000000000 */
[----:B------:R-:W-:Y:S01]  /*26d0*/  @!P5 LEA.HI.X R25, R20, R9, R21, 0x1, P6 ;  /* 0x000000091419d211 */ /* 0x000fe200030f0c15 */
[----:B------:R-:W-:Y:S01]  /*26e0*/  UISETP.GT.AND UP0, UPT, UR16, UR12, UPT ;  /* 0x0000000c1000728c */ /* 0x000fe2000bf04270 */
[----:B------:R-:W2:Y:S01]  /*26f0*/  @!P0 LDC.64 R8, c[0x0][0x220] ;  /* 0x00008800ff088b82 */ /* 0x000ea20000000a00 */
[----:B------:R-:W-:Y:S01]  /*2700*/  @!P3 IADD3.X R15, R21, UR25, R15, P1, !PT ;  /* 0x00000019150fbc10 */ /* 0x000fe20008ffe40f */
[----:B---3--:R-:W-:Y:S01]  /*2710*/  IMAD.U32 R18, RZ, RZ, UR8 ;  /* 0x00000008ff127e24 */ /* 0x008fe2000f8e00ff */
[----:B------:R-:W-:-:S05]  /*2720*/  DEPBAR.LE SB0, 0x0 ;  /* 0x000080000000791a */ /* 0x000fca0000000000 */
[----:B------:R-:W-:Y:S01]  /*2730*/  BAR.SYNC.DEFER_BLOCKING 0x0 ;  /* 0x0000000000007b1d */ /* 0x000fe20000010000 */
[----:B------:R-:W-:Y:S01]  /*2740*/  @!P0 IMAD.WIDE.U32 R18, R18, 0x30, R20 ;  /* 0x0000003012128825 */ /* 0x000fe200078e0014 */
[C---:B-1----:R-:W-:Y:S02]  /*2750*/  @!P4 LEA R20, P1, R16.reuse, R6, 0x1 ;  /* 0x000000061014c211 */ /* 0x042fe400078208ff */
[----:B------:R-:W-:Y:S02]  /*2760*/  SHF.R.S32.HI R6, RZ, 0x5, R104 ;  /* 0x00000005ff067819 */ /* 0x000fe40000011468 */
[----:B------:R-:W-:Y:S01]  /*2770*/  @!P4 LEA.HI.X R21, R16, R7, R17, 0x1, P1 ;  /* 0x000000071015c211 */ /* 0x000fe200008f0c11 */
[----:B------:R-:W-:Y:S01]  /*2780*/  IMAD.SHL.U32 R7, R2, 0x40, RZ ;  /* 0x0000004002077824 */ /* 0x000fe200078e00ff */
[----:B------:R-:W-:-:S04]  /*2790*/  LEA R211, R6, UR22, 0x4 ;  /* 0x0000001606d37c11 */ /* 0x000fc8000f8e20ff */
[----:B------:R-:W-:-:S04]  /*27a0*/  LOP3.LUT R7, R7, 0x1c0, RZ, 0xc0, !PT ;  /* 0x000001c007077812 */ /* 0x000fc800078ec0ff */
[----:B------:R-:W-:Y:S02]  /*27b0*/  LOP3.LUT R12, R7, 0x8, R12, 0xf8, !PT ;  /* 0x00000008070c7812 */ /* 0x000fe400078ef80c */
[----:B------:R-:W-:Y:S01]  /*27c0*/  SHF.R.U32.HI R5, RZ, 0x3, R7 ;  /* 0x00000003ff057819 */ /* 0x000fe20000011607 */
[----:B------:R-:W-:Y:S01]  /*27d0*/  IMAD R7, R6, 0x400, R105 ;  /* 0x0000040006077824 */ /* 0x000fe200078e0269 */
        /* <DEDUP_REMOVED lines=9> */
[----:B----4-:R-:W-:-:S03]  /*2870*/  @!P3 LEA R10, P5, R14, R10, 0x1 ;  /* 0x0000000a0e0ab211 */ /* 0x010fc600078a08ff */
[----:B------:R-:W-:Y:S01]  /*2880*/  @P4 STS.128 [R203+0xc800], RZ ;  /* 0x00c800ffcb004388 */ /* 0x000fe20000000c00 */
[----:B------:R-:W-:Y:S02]  /*2890*/  R2P PR, R2, 0x6 ;  /* 0x0000000602007804 */ /* 0x000fe40000000000 */
[----:B------:R-:W-:Y:S01]  /*28a0*/  LOP3.LUT R2, R12, R5, RZ, 0x3c, !PT ;  /* 0x000000050c027212 */ /* 0x000fe200078e3cff */
[----:B------:R-:W-:Y:S01]  /*28b0*/  @!P0 VIADD R5, R19, UR6 ;  /* 0x0000000613058c36 */ /* 0x000fe20008000000 */
[----:B------:R-:W-:Y:S01]  /*28c0*/  @!P3 LEA.HI.X R11, R14, R11, R15, 0x1, P5 ;  /* 0x0000000b0e0bb211 */ /* 0x000fe200028f0c0f */
[----:B------:R-:W-:Y:S01]  /*28d0*/  @P4 STS.128 [R203+0xe800], RZ ;  /* 0x00e800ffcb004388 */ /* 0x000fe20000000c00 */
[----:B--2---:R-:W-:Y:S01]  /*28e0*/  @!P0 LEA R8, P5, R18, R8, 0x1 ;  /* 0x0000000812088211 */ /* 0x004fe200078a08ff */
[----:B------:R-:W-:Y:S01]  /*28f0*/  IMAD.IADD R202, R2, 0x1, R7 ;  /* 0x0000000102ca7824 */ /* 0x000fe200078e0207 */
[----:B------:R-:W-:Y:S01]  /*2900*/  UIADD3 UR6, UR7, UR18, URZ ;  /* 0x0000001207067290 */ /* 0x000fe2000fffe03f */
[----:B------:R-:W-:Y:S01]  /*2910*/  @P4 STS.128 [R203+0x10800], RZ ;  /* 0x010800ffcb004388 */ /* 0x000fe20000000c00 */
[----:B------:R-:W-:Y:S01]  /*2920*/  @!P0 LEA.HI.X R9, R18, R9, R5, 0x1, P5 ;  /* 0x0000000912098211 */ /* 0x000fe200028f0c05 */
[----:B------:R-:W-:Y:S01]  /*2930*/  IMAD.MOV.U32 R7, RZ, RZ, 0x10 ;  /* 0x00000010ff077424 */ /* 0x000fe200078e00ff */
[----:B------:R-:W-:Y:S01]  /*2940*/  LEA R202, R202, UR4, 0x1 ;  /* 0x00000004caca7c11 */ /* 0x000fe2000f8e08ff */
[----:B------:R-:W-:Y:S01]  /*2950*/  @!PT LDS RZ, [RZ] ;  /* 0x00000000fffff984 */ /* 0x000fe20000000800 */
[----:B------:R-:W-:Y:S01]  /*2960*/  @!PT LDS RZ, [RZ] ;  /* 0x00000000fffff984 */ /* 0x000fe20000000800 */
[----:B------:R-:W-:Y:S01]  /*2970*/  @!PT LDS RZ, [RZ] ;  /* 0x00000000fffff984 */ /* 0x000fe20000000800 */
[----:B------:R-:W-:Y:S01]  /*2980*/  @!P4 LDGSTS.E.BYPASS.LTC128B.128 [R203+0xc800], desc[UR20][R20.64] ;  /* 0x0c80000014cbcfae */ /* 0x000fe2000b901d54 */
[----:B------:R-:W-:-:S02]  /*2990*/  IMAD.MOV.U32 R5, RZ, RZ, 0x20 ;  /* 0x00000020ff057424 */ /* 0x000fc400078e00ff */
[----:B------:R-:W-:Y:S01]  /*29a0*/  SEL R7, R7, 0xfffffff0, !P1 ;  /* 0xfffffff007077807 */ /* 0x000fe20004800000 */
[----:B------:R-:W-:Y:S02]  /*29b0*/  @!P4 LDGSTS.E.BYPASS.LTC128B.128 [R203+0xe800], desc[UR20][R20.64+0x80] ;  /* 0x0e80008014cbcfae */ /* 0x000fe4000b901d54 */
[----:B------:R-:W-:Y:S02]  /*29c0*/  SEL R5, R5, 0xffffffe0, !P2 ;  /* 0xffffffe005057807 */ /* 0x000fe40005000000 */
[----:B------:R2:W-:Y:S01]  /*29d0*/  @!P4 LDGSTS.E.BYPASS.LTC128B.128 [R203+0x10800], desc[UR20][R20.64+0x100] ;  /* 0x1080010014cbcfae */ /* 0x0005e2000b901d54 */
[----:B------:R-:W-:Y:S01]  /*29e0*/  R2P PR, R0, 0x6 ;  /* 0x0000000600007804 */ /* 0x000fe20000000000 */
[----:B------:R-:W-:Y:S02]  /*29f0*/  VIADD R0, R201, 0x6000 ;  /* 0x00006000c9007836 */ /* 0x000fe40000000000 */
[----:B------:R-:W-:Y:S01]  /*2a00*/  @P3 STS.128 [R203+0xd000], RZ ;  /* 0x00d000ffcb003388 */ /* 0x000fe20000000c00 */
[----:B------:R-:W-:-:S02]  /*2a10*/  IMAD R200, R7, 0x2, R202 ;  /* 0x0000000207c87824 */ /* 0x000fc400078e02ca */
[C---:B------:R-:W-:Y:S01]  /*2a20*/  IMAD R198, R5.reuse, 0x2, R202 ;  /* 0x0000000205c67824 */ /* 0x040fe200078e02ca */
[----:B------:R-:W-:Y:S01]  /*2a30*/  @P3 STS.128 [R203+0xf000], RZ ;  /* 0x00f000ffcb003388 */ /* 0x000fe20000000c00 */
[----:B------:R-:W-:-:S03]  /*2a40*/  IMAD R197, R5, 0x2, R200 ;  /* 0x0000000205c57824 */ /* 0x000fc600078e02c8 */
[----:B------:R-:W-:Y:S02]  /*2a50*/  @P3 STS.128 [R203+0x11000], RZ ;  /* 0x011000ffcb003388 */ /* 0x000fe40000000c00 */
[----:B------:R-:W-:Y:S02]  /*2a60*/  @P1 VIADD R199, R0, 0xffffffe0 ;  /* 0xffffffe000c71836 */ /* 0x000fe40000000000 */
[----:B------:R-:W-:Y:S01]  /*2a70*/  @!PT LDS RZ, [RZ] ;  /* 0x00000000fffff984 */ /* 0x000fe20000000800 */
[----:B------:R-:W-:Y:S01]  /*2a80*/  @!PT LDS RZ, [RZ] ;  /* 0x00000000fffff984 */ /* 0x000fe20000000800 */
[----:B------:R-:W-:Y:S01]  /*2a90*/  @!PT LDS RZ, [RZ] ;  /* 0x00000000fffff984 */ /* 0x000fe20000000800 */
[----:B------:R-:W-:Y:S01]  /*2aa0*/  @!P3 LDGSTS.E.BYPASS.LTC128B.128 [R203+0xd000], desc[UR20][R10.64] ;  /* 0x0d0000000acbbfae */ /* 0x000fe2000b901d54 */
[----:B------:R-:W-:-:S03]  /*2ab0*/  IMAD.MOV.U32 R0, RZ, RZ, 0x40 ;  /* 0x00000040ff007424 */ /* 0x000fc600078e00ff */
[----:B------:R-:W-:Y:S02]  /*2ac0*/  @!P3 LDGSTS.E.BYPASS.LTC128B.128 [R203+0xf000], desc[UR20][R10.64+0x80] ;  /* 0x0f0000800acbbfae */ /* 0x000fe4000b901d54 */
[----:B------:R-:W-:Y:S02]  /*2ad0*/  SEL R0, R0, 0xffffffc0, !P2 ;  /* 0xffffffc000007807 */ /* 0x000fe40005000000 */
[----:B------:R-:W-:Y:S03]  /*2ae0*/  @!P3 LDGSTS.E.BYPASS.LTC128B.128 [R203+0x11000], desc[UR20][R10.64+0x100] ;  /* 0x110001000acbbfae */ /* 0x000fe6000b901d54 */
[----:B------:R-:W-:Y:S01]  /*2af0*/  IMAD.IADD R195, R201, 0x1, R0 ;  /* 0x00000001c9c37824 */ /* 0x000fe200078e0200 */
[----:B------:R-:W-:Y:S01]  /*2b00*/  @P0 STS.128 [R203+0xd800], RZ ;  /* 0x00d800ffcb000388 */ /* 0x000fe20000000c00 */
[----:B------:R-:W-:-:S03]  /*2b10*/  IMAD.IADD R188, R0, 0x1, R199 ;  /* 0x0000000100bc7824 */ /* 0x000fc600078e02c7 */
        /* <DEDUP_REMOVED lines=8> */
[----:B------:R-:W-:Y:S04]  /*2ba0*/  LDSM.16.M88.4 R32, [R202] ;  /* 0x00000000ca20783b */ /* 0x000fe80000000200 */
[----:B------:R-:W4:Y:S04]  /*2bb0*/  LDSM.16.M88.4 R28, [R201+0x6000] ;  /* 0x00600000c91c783b */ /* 0x000f280000000200 */
[----:B-1----:R-:W-:Y:S04]  /*2bc0*/  LDSM.16.M88.4 R24, [R200] ;  /* 0x00000000c818783b */ /* 0x002fe80000000200 */
[----:B------:R-:W-:Y:S04]  /*2bd0*/  LDSM.16.M88.4 R56, [R199] ;  /* 0x00000000c738783b */ /* 0x000fe80000000200 */
[----:B------:R-:W1:Y:S04]  /*2be0*/  LDSM.16.M88.4 R48, [R201+0x6800] ;  /* 0x00680000c930783b */ /* 0x000e680000000200 */
[----:B------:R-:W-:Y:S04]  /*2bf0*/  LDSM.16.M88.4 R72, [R198] ;  /* 0x00000000c648783b */ /* 0x000fe80000000200 */
[----:B------:R-:W-:Y:S04]  /*2c00*/  LDSM.16.M88.4 R68, [R195+0x6000] ;  /* 0x00600000c344783b */ /* 0x000fe80000000200 */
[----:B------:R-:W5:Y:S04]  /*2c10*/  LDSM.16.M88.4 R80, [R201+0x7000] ;  /* 0x00700000c950783b */ /* 0x000f680000000200 */
[----:B--2---:R-:W2:Y:S04]  /*2c20*/  LDSM.16.M88.4 R20, [R199+0x800] ;  /* 0x00080000c714783b */ /* 0x004ea80000000200 */
[----:B------:R-:W2:Y:S04]  /*2c30*/  LDSM.16.M88.4 R36, [R201+0x7800] ;  /* 0x00780000c924783b */ /* 0x000ea80000000200 */
[----:B------:R-:W-:Y:S01]  /*2c40*/  LDSM.16.M88.4 R12, [R197] ;  /* 0x00000000c50c783b */ /* 0x000fe20000000200 */
[C---:B----4-:R-:W-:Y:S03]  /*2c50*/  HMMA.16816.F32.BF16 R16, R32.reuse, R28, RZ ;  /* 0x0000001c2010723c */ /* 0x050fe600000418ff */
[----:B------:R-:W4:Y:S04]  /*2c60*/  LDSM.16.M88.4 R84, [R188] ;  /* 0x00000000bc54783b */ /* 0x000f280000000200 */
[----:B------:R-:W4:Y:S01]  /*2c70*/  LDSM.16.M88.4 R92, [R199+0x1000] ;  /* 0x00100000c75c783b */ /* 0x000f220000000200 */
[C---:B------:R-:W-:Y:S03]  /*2c80*/  HMMA.16816.F32.BF16 R28, R32.reuse, R30, RZ ;  /* 0x0000001e201c723c */ /* 0x040fe600000418ff */
[----:B---3--:R-:W3:Y:S03]  /*2c90*/  LDSM.16.M88.4 R8, [R195+0x6800] ;  /* 0x00680000c308783b */ /* 0x008ee60000000200 */
[C---:B-1----:R-:W-:Y:S01]  /*2ca0*/  HMMA.16816.F32.BF16 R52, R32.reuse, R48, RZ ;  /* 0x000000302034723c */ /* 0x042fe200000418ff */
[----:B------:R-:W1:Y:S04]  /*2cb0*/  LDSM.16.M88.4 R40, [R199+0x1800] ;  /* 0x00180000c728783b */ /* 0x000e680000000200 */
[----:B------:R-:W-:Y:S01]  /*2cc0*/  LDSM.16.M88.4 R88, [R202+0x2000] ;  /* 0x00200000ca58783b */ /* 0x000fe20000000200 */
[----:B------:R-:W-:Y:S03]  /*2cd0*/  HMMA.16816.F32.BF16 R48, R32, R50, RZ ;  /* 0x000000322030723c */ /* 0x000fe600000418ff */
[----:B------:R-:W1:Y:S03]  /*2ce0*/  LDSM.16.M88.4 R60, [R201+0x8000] ;  /* 0x00800000c93c783b */ /* 0x000e660000000200 */
[C---:B------:R-:W-:Y:S01]  /*2cf0*/  HMMA.16816.F32.BF16 R16, R24.reuse, R56, R16 ;  /* 0x000000381810723c */ /* 0x040fe20000041810 */
[----:B------:R-:W1:Y:S04]  /*2d00*/  LDSM.16.M88.4 R64, [R195+0x7000] ;  /* 0x00700000c340783b */ /* 0x000e680000000200 */
[----:B------:R-:W-:Y:S01]  /*2d10*/  LDSM.16.M88.4 R100, [R199+0x2000] ;  /* 0x00200000c764783b */ /* 0x000fe20000000200 */
[----:B------:R-:W-:Y:S03]  /*2d20*/  HMMA.16816.F32.BF16 R28, R24, R58, R28 ;  /* 0x0000003a181c723c */ /* 0x000fe6000004181c */
[----:B------:R-:W-:Y:S03]  /*2d30*/  LDSM.16.M88.4 R56, [R195+0x7800] ;  /* 0x00780000c338783b */ /* 0x000fe60000000200 */
[C---:B-----5:R-:W-:Y:S01]  /*2d40*/  HMMA.16816.F32.BF16 R44, R32.reuse, R80, RZ ;  /* 0x00000050202c723c */ /* 0x060fe200000418ff */
[----:B------:R-:W-:Y:S04]  /*2d50*/  LDSM.16.M88.4 R96, [R201+0x9000] ;  /* 0x00900000c960783b */ /* 0x000fe80000000200 */
[----:B------:R-:W0:Y:S01]  /*2d60*/  LDGDEPBAR ;  /* 0x00000000000079af */ /* 0x000e220000000000 */
[----:B------:R-:W-:Y:S06]  /*2d70*/  HMMA.16816.F32.BF16 R80, R32, R82, RZ ;  /* 0x000000522050723c */ /* 0x000fec00000418ff */
[----:B------:R-:W-:Y:S06]  /*2d80*/  HMMA.16816.F32.BF16 R16, R72, R68, R16 ;  /* 0x000000444810723c */ /* 0x000fec0000041810 */
[C---:B--2---:R-:W-:Y:S06]  /*2d90*/  HMMA.16816.F32.BF16 R52, R24.reuse, R20, R52 ;  /* 0x000000141834723c */ /* 0x044fec0000041834 */
[----:B------:R-:W-:Y:S01]  /*2da0*/  HMMA.16816.F32.BF16 R48, R24, R22, R48 ;  /* 0x000000161830723c */ /* 0x000fe20000041830 */
[----:B------:R-:W2:Y:S05]  /*2db0*/  LDSM.16.M88.4 R20, [R188+0x800] ;  /* 0x00080000bc14783b */ /* 0x000eaa0000000200 */
[C---:B------:R-:W-:Y:S06]  /*2dc0*/  HMMA.16816.F32.BF16 R76, R32.reuse, R36, RZ ;  /* 0x00000024204c723c */ /* 0x040fec00000418ff */
[----:B------:R-:W-:Y:S01]  /*2dd0*/  HMMA.16816.F32.BF16 R32, R32, R38, RZ ;  /* 0x000000262020723c */ /* 0x000fe200000418ff */
[----:B------:R-:W-:Y:S05]  /*2de0*/  LDSM.16.M88.4 R36, [R188+0x1000] ;  /* 0x00100000bc24783b */ /* 0x000fea0000000200 */
[----:B----4-:R-:W-:Y:S06]  /*2df0*/  HMMA.16816.F32.BF16 R16, R12, R84, R16 ;  /* 0x000000540c10723c */ /* 0x010fec0000041810 */
[----:B------:R-:W-:Y:S01]  /*2e00*/  HMMA.16816.F32.BF16 R28, R72, R70, R28 ;  /* 0x00000046481c723c */ /* 0x000fe2000004181c */
[----:B------:R-:W4:Y:S05]  /*2e10*/  LDSM.16.M88.4 R68, [R200+0x2000] ;  /* 0x00200000c844783b */ /* 0x000f2a0000000200 */
[C---:B------:R-:W-:Y:S06]  /*2e20*/  HMMA.16816.F32.BF16 R44, R24.reuse, R92, R44 ;  /* 0x0000005c182c723c */ /* 0x040fec000004182c */
[----:B------:R-:W-:Y:S01]  /*2e30*/  HMMA.16816.F32.BF16 R80, R24, R94, R80 ;  /* 0x0000005e1850723c */ /* 0x000fe20000041850 */
[----:B------:R-:W-:Y:S05]  /*2e40*/  LDSM.16.M88.4 R92, [R195+0x8000] ;  /* 0x00800000c35c783b */ /* 0x000fea0000000200 */
[C---:B---3--:R-:W-:Y:S06]  /*2e50*/  HMMA.16816.F32.BF16 R52, R72.reuse, R8, R52 ;  /* 0x000000084834723c */ /* 0x048fec0000041834 */
[----:B------:R-:W-:Y:S01]  /*2e60*/  HMMA.16816.F32.BF16 R48, R72, R10, R48 ;  /* 0x0000000a4830723c */ /* 0x000fe20000041830 */
[----:B------:R-:W3:Y:S05]  /*2e70*/  LDSM.16.M88.4 R8, [R201+0x8800] ;  /* 0x00880000c908783b */ /* 0x000eea0000000200 */
[C---:B-1----:R-:W-:Y:S06]  /*2e80*/  HMMA.16816.F32.BF16 R76, R24.reuse, R40, R76 ;  /* 0x00000028184c723c */ /* 0x042fec000004184c */
[----:B------:R-:W-:Y:S01]  /*2e90*/  HMMA.16816.F32.BF16 R24, R24, R42, R32 ;  /* 0x0000002a1818723c */ /* 0x000fe20000041820 */
[----:B------:R-:W1:Y:S04]  /*2ea0*/  LDSM.16.M88.4 R32, [R188+0x1800] ;  /* 0x00180000bc20783b */ /* 0x000e680000000200 */
[----:B------:R-:W5:Y:S01]  /*2eb0*/  LDSM.16.M88.4 R40, [R198+0x2000] ;  /* 0x00200000c628783b */ /* 0x000f620000000200 */
[----:B------:R-:W-:Y:S06]  /*2ec0*/  HMMA.16816.F32.BF16 R16, R88, R60, R16 ;  /* 0x0000003c5810723c */ /* 0x000fec0000041810 */
[----:B------:R-:W-:Y:S01]  /*2ed0*/  HMMA.16816.F32.BF16 R28, R12, R86, R28 ;  /* 0x000000560c1c723c */ /* 0x000fe2000004181c */
[----:B------:R-:W-:Y:S05]  /*2ee0*/  LDSM.16.M88.4 R84, [R201+0x9800] ;  /* 0x00980000c954783b */ /* 0x000fea0000000200 */
[C---:B------:R-:W-:Y:S06]  /*2ef0*/  HMMA.16816.F32.BF16 R44, R72.reuse, R64, R44 ;  /* 0x00000040482c723c */ /* 0x040fec000004182c */
[----:B------:R-:W-:Y:S01]  /*2f00*/  HMMA.16816.F32.BF16 R80, R72, R66, R80 ;  /* 0x000000424850723c */ /* 0x000fe20000041850 */
[----:B------:R-:W5:Y:S05]  /*2f10*/  LDSM.16.M88.4 R64, [R199+0x2800] ;  /* 0x00280000c740783b */ /* 0x000f6a0000000200 */
[C---:B--2---:R-:W-:Y:S06]  /*2f20*/  HMMA.16816.F32.BF16 R52, R12.reuse, R20, R52 ;  /* 0x000000140c34723c */ /* 0x044fec0000041834 */
[----:B------:R-:W-:Y:S01]  /*2f30*/  HMMA.16816.F32.BF16 R48, R12, R22, R48 ;  /* 0x000000160c30723c */ /* 0x000fe20000041830 */
[----:B------:R-:W-:Y:S05]  /*2f40*/  LDSM.16.M88.4 R20, [R188+0x2000] ;  /* 0x00200000bc14783b */ /* 0x000fea0000000200 */
[C---:B------:R-:W-:Y:S06]  /*2f50*/  HMMA.16816.F32.BF16 R76, R72.reuse, R56, R76 ;  /* 0x00000038484c723c */ /* 0x040fec000004184c */
[----:B------:R-:W-:Y:S01]  /*2f60*/  HMMA.16816.F32.BF16 R72, R72, R58, R24 ;  /* 0x0000003a4848723c */ /* 0x000fe20000041818 */
[----:B------:R-:W2:Y:S04]  /*2f70*/  LDSM.16.M88.4 R24, [R197+0x2000] ;  /* 0x00200000c518783b */ /* 0x000ea80000000200 */
[----:B------:R-:W-:Y:S01]  /*2f80*/  LDSM.16.M88.4 R56, [R199+0x3800] ;  /* 0x00380000c738783b */ /* 0x000fe20000000200 */
[----:B----4-:R-:W-:Y:S06]  /*2f90*/  HMMA.16816.F32.BF16 R16, R68, R100, R16 ;  /* 0x000000644410723c */ /* 0x010fec0000041810 */
[----:B------:R-:W-:Y:S01]  /*2fa0*/  HMMA.16816.F32.BF16 R28, R88, R62, R28 ;  /* 0x0000003e581c723c */ /* 0x000fe2000004181c */
[----:B------:R-:W4:Y:S05]  /*2fb0*/  LDSM.16.M88.4 R60, [R199+0x3000] ;  /* 0x00300000c73c783b */ /* 0x000f2a0000000200 */
[C---:B------:R-:W-:Y:S06]  /*2fc0*/  HMMA.16816.F32.BF16 R44, R12.reuse, R36, R44 ;  /* 0x000000240c2c723c */ /* 0x040fec000004182c */
[----:B------:R-:W-:Y:S01]  /*2fd0*/  HMMA.16816.F32.BF16 R80, R12, R38, R80 ;  /* 0x000000260c50723c */ /* 0x000fe20000041850 */
[----:B------:R-:W4:Y:S05]  /*2fe0*/  LDSM.16.M88.4 R36, [R195+0x8800] ;  /* 0x00880000c324783b */ /* 0x000f2a0000000200 */
[C---:B---3--:R-:W-:Y:S06]  /*2ff0*/  HMMA.16816.F32.BF16 R52, R88.reuse, R8, R52 ;  /* 0x000000085834723c */ /* 0x048fec0000041834 */
[----:B------:R-:W-:Y:S01]  /*3000*/  HMMA.16816.F32.BF16 R48, R88, R10, R48 ;  /* 0x0000000a5830723c */ /* 0x000fe20000041830 */
[----:B------:R-:W-:Y:S05]  /*3010*/  LDSM.16.M88.4 R8, [R201+0xa000] ;  /* 0x00a00000c908783b */ /* 0x000fea0000000200 */
[C---:B-1----:R-:W-:Y:S06]  /*3020*/  HMMA.16816.F32.BF16 R76, R12.reuse, R32, R76 ;  /* 0x000000200c4c723c */ /* 0x042fec000004184c */
[----:B------:R-:W-:Y:S01]  /*3030*/  HMMA.16816.F32.BF16 R72, R12, R34, R72 ;  /* 0x000000220c48723c */ /* 0x000fe20000041848 */
[----:B------:R-:W1:Y:S04]  /*3040*/  LDSM.16.M88.4 R12, [R202+0x4000] ;  /* 0x00400000ca0c783b */ /* 0x000e680000000200 */
[----:B------:R-:W3:Y:S01]  /*3050*/  LDSM.16.M88.4 R32, [R195+0x9000] ;  /* 0x00900000c320783b */ /* 0x000ee20000000200 */
[----:B-----5:R-:W-:Y:S06]  /*3060*/  HMMA.16816.F32.BF16 R16, R40, R92, R16 ;  /* 0x0000005c2810723c */ /* 0x020fec0000041810 */
[----:B------:R-:W-:Y:S06]  /*3070*/  HMMA.16816.F32.BF16 R28, R68, R102, R28 ;  /* 0x00000066441c723c */ /* 0x000fec000004181c */
[C---:B------:R-:W-:Y:S06]  /*3080*/  HMMA.16816.F32.BF16 R44, R88.reuse, R96, R44 ;  /* 0x00000060582c723c */ /* 0x040fec000004182c */
[----:B------:R-:W-:Y:S06]  /*3090*/  HMMA.16816.F32.BF16 R80, R88, R98, R80 ;  /* 0x000000625850723c */ /* 0x000fec0000041850 */
[C---:B------:R-:W-:Y:S06]  /*30a0*/  HMMA.16816.F32.BF16 R52, R68.reuse, R64, R52 ;  /* 0x000000404434723c */ /* 0x040fec0000041834 */
[----:B------:R-:W-:Y:S01]  /*30b0*/  HMMA.16816.F32.BF16 R48, R68, R66, R48 ;  /* 0x000000424430723c */ /* 0x000fe20000041830 */
[----:B------:R-:W5:Y:S05]  /*30c0*/  LDSM.16.M88.4 R64, [R195+0x9800] ;  /* 0x00980000c340783b */ /* 0x000f6a0000000200 */
[C---:B------:R-:W-:Y:S06]  /*30d0*/  HMMA.16816.F32.BF16 R76, R88.reuse, R84, R76 ;  /* 0x00000054584c723c */ /* 0x040fec000004184c */
[----:B------:R-:W-:Y:S01]  /*30e0*/  HMMA.16816.F32.BF16 R72, R88, R86, R72 ;  /* 0x000000565848723c */ /* 0x000fe20000041848 */
[----:B------:R-:W-:Y:S04]  /*30f0*/  LDSM.16.M88.4 R88, [R199+0x4000] ;  /* 0x00400000c758783b */ /* 0x000fe80000000200 */
[----:B------:R-:W-:Y:S01]  /*3100*/  LDSM.16.M88.4 R84, [R188+0x2800] ;  /* 0x00280000bc54783b */ /* 0x000fe20000000200 */
[----:B--2---:R-:W-:Y:S06]  /*3110*/  HMMA.16816.F32.BF16 R16, R24, R20, R16 ;  /* 0x000000141810723c */ /* 0x004fec0000041810 */
[----:B------:R-:W-:Y:S01]  /*3120*/  HMMA.16816.F32.BF16 R92, R40, R94, R28 ;  /* 0x0000005e285c723c */ /* 0x000fe2000004181c */
[----:B------:R-:W2:Y:S05]  /*3130*/  LDSM.16.M88.4 R28, [R200+0x4000] ;  /* 0x00400000c81c783b */ /* 0x000eaa0000000200 */
[C---:B----4-:R-:W-:Y:S06]  /*3140*/  HMMA.16816.F32.BF16 R44, R68.reuse, R60, R44 ;  /* 0x0000003c442c723c */ /* 0x050fec000004182c */
[----:B------:R-:W-:Y:S06]  /*3150*/  HMMA.16816.F32.BF16 R80, R68, R62, R80 ;  /* 0x0000003e4450723c */ /* 0x000fec0000041850 */
[C---:B------:R-:W-:Y:S06]  /*3160*/  HMMA.16816.F32.BF16 R52, R40.reuse, R36, R52 ;  /* 0x000000242834723c */ /* 0x040fec0000041834 */
[----:B------:R-:W-:Y:S01]  /*3170*/  HMMA.16816.F32.BF16 R48, R40, R38, R48 ;  /* 0x000000262830723c */ /* 0x000fe20000041830 */
[----:B------:R-:W4:Y:S05]  /*3180*/  LDSM.16.M88.4 R36, [R188+0x3000] ;  /* 0x00300000bc24783b */ /* 0x000f2a0000000200 */
[C---:B------:R-:W-:Y:S06]  /*3190*/  HMMA.16816.F32.BF16 R76, R68.reuse, R56, R76 ;  /* 0x00000038444c723c */ /* 0x040fec000004184c */
[----:B------:R-:W-:Y:S01]  /*31a0*/  HMMA.16816.F32.BF16 R72, R68, R58, R72 ;  /* 0x0000003a4448723c */ /* 0x000fe20000041848 */
[----:B------:R-:W-:Y:S04]  /*31b0*/  LDSM.16.M88.4 R56, [R195+0xa000] ;  /* 0x00a00000c338783b */ /* 0x000fe80000000200 */
[----:B------:R-:W-:Y:S01]  /*31c0*/  LDSM.16.M88.4 R68, [R201+0xb000] ;  /* 0x00b00000c944783b */ /* 0x000fe20000000200 */
[----:B-1----:R-:W-:Y:S06]  /*31d0*/  HMMA.16816.F32.BF16 R16, R12, R8, R16 ;  /* 0x000000080c10723c */ /* 0x002fec0000041810 */
[----:B------:R-:W-:Y:S01]  /*31e0*/  HMMA.16816.F32.BF16 R92, R24, R22, R92 ;  /* 0x00000016185c723c */ /* 0x000fe2000004185c */
[----:B------:R-:W1:Y:S05]  /*31f0*/  LDSM.16.M88.4 R20, [R198+0x4000] ;  /* 0x00400000c614783b */ /* 0x000e6a0000000200 */
[C---:B---3--:R-:W-:Y:S06]  /*3200*/  HMMA.16816.F32.BF16 R44, R40.reuse, R32, R44 ;  /* 0x00000020282c723c */ /* 0x048fec000004182c */
[C---:B------:R-:W-:Y:S01]  /*3210*/  HMMA.16816.F32.BF16 R80, R40.reuse, R34, R80 ;  /* 0x000000222850723c */ /* 0x040fe20000041850 */
[----:B------:R-:W3:Y:S05]  /*3220*/  LDSM.16.M88.4 R32, [R201+0xa800] ;  /* 0x00a80000c920783b */ /* 0x000eea0000000200 */
[C---:B-----5:R-:W-:Y:S06]  /*3230*/  HMMA.16816.F32.BF16 R76, R40.reuse, R64, R76 ;  /* 0x00000040284c723c */ /* 0x060fec000004184c */
[----:B------:R-:W-:Y:S01]  /*3240*/  HMMA.16816.F32.BF16 R72, R40, R66, R72 ;  /* 0x000000422848723c */ /* 0x000fe20000041848 */
[----:B------:R-:W5:Y:S04]  /*3250*/  LDSM.16.M88.4 R40, [R188+0x3800] ;  /* 0x00380000bc28783b */ /* 0x000f680000000200 */
[----:B------:R-:W-:Y:S01]  /*3260*/  LDSM.16.M88.4 R64, [R201+0xb800] ;  /* 0x00b80000c940783b */ /* 0x000fe20000000200 */
[----:B--2---:R-:W-:Y:S06]  /*3270*/  HMMA.16816.F32.BF16 R16, R28, R88, R16 ;  /* 0x000000581c10723c */ /* 0x004fec0000041810 */
[C---:B------:R-:W-:Y:S06]  /*3280*/  HMMA.16816.F32.BF16 R52, R24.reuse, R84, R52 ;  /* 0x000000541834723c */ /* 0x040fec0000041834 */
[----:B------:R-:W-:Y:S01]  /*3290*/  HMMA.16816.F32.BF16 R84, R24, R86, R48 ;  /* 0x000000561854723c */ /* 0x000fe20000041830 */
[----:B------:R-:W-:Y:S05]  /*32a0*/  LDSM.16.M88.4 R48, [R188+0x4000] ;  /* 0x00400000bc30783b */ /* 0x000fea0000000200 */
[----:B------:R-:W-:Y:S01]  /*32b0*/  HMMA.16816.F32.BF16 R92, R12, R10, R92 ;  /* 0x0000000a0c5c723c */ /* 0x000fe2000004185c */
[----:B------:R-:W2:Y:S05]  /*32c0*/  LDSM.16.M88.4 R8, [R197+0x4000] ;  /* 0x00400000c508783b */ /* 0x000eaa0000000200 */
[----:B----4-:R-:W-:Y:S01]  /*32d0*/  HMMA.16816.F32.BF16 R60, R24, R36, R44 ;  /* 0x00000024183c723c */ /* 0x010fe2000004182c */
[----:B------:R-:W4:Y:S05]  /*32e0*/  LDSM.16.M88.4 R44, [R199+0x4800] ;  /* 0x00480000c72c783b */ /* 0x000f2a0000000200 */
[----:B-1----:R-:W-:Y:S06]  /*32f0*/  HMMA.16816.F32.BF16 R16, R20, R56, R16 ;  /* 0x000000381410723c */ /* 0x002fec0000041810 */
[C---:B---3--:R-:W-:Y:S06]  /*3300*/  HMMA.16816.F32.BF16 R52, R12.reuse, R32, R52 ;  /* 0x000000200c34723c */ /* 0x048fec0000041834 */
[----:B------:R-:W-:Y:S01]  /*3310*/  HMMA.16816.F32.BF16 R84, R12, R34, R84 ;  /* 0x000000220c54723c */ /* 0x000fe20000041854 */
[----:B------:R-:W1:Y:S05]  /*3320*/  LDSM.16.M88.4 R32, [R199+0x5000] ;  /* 0x00500000c720783b */ /* 0x000e6a0000000200 */
[C---:B------:R-:W-:Y:S01]  /*3330*/  HMMA.16816.F32.BF16 R80, R24.reuse, R38, R80 ;  /* 0x000000261850723c */ /* 0x040fe20000041850 */
[----:B------:R-:W3:Y:S05]  /*3340*/  LDSM.16.M88.4 R36, [R195+0xa800] ;  /* 0x00a80000c324783b */ /* 0x000eea0000000200 */
[C---:B-----5:R-:W-:Y:S06]  /*3350*/  HMMA.16816.F32.BF16 R76, R24.reuse, R40, R76 ;  /* 0x00000028184c723c */ /* 0x060fec000004184c */
[----:B------:R-:W-:Y:S01]  /*3360*/  HMMA.16816.F32.BF16 R72, R24, R42, R72 ;  /* 0x0000002a1848723c */ /* 0x000fe20000041848 */
[----:B------:R-:W-:Y:S04]  /*3370*/  LDSM.16.M88.4 R24, [R188+0x4800] ;  /* 0x00480000bc18783b */ /* 0x000fe80000000200 */
[----:B------:R-:W-:Y:S01]  /*3380*/  LDSM.16.M88.4 R40, [R199+0x5800] ;  /* 0x00580000c728783b */ /* 0x000fe20000000200 */
[----:B------:R-:W-:Y:S06]  /*3390*/  HMMA.16816.F32.BF16 R60, R12, R68, R60 ;  /* 0x000000440c3c723c */ /* 0x000fec000004183c */
[----:B------:R-:W-:Y:S06]  /*33a0*/  HMMA.16816.F32.BF16 R92, R28, R90, R92 ;  /* 0x0000005a1c5c723c */ /* 0x000fec000004185c */
[----:B--2---:R-:W-:Y:S06]  /*33b0*/  HMMA.16816.F32.BF16 R16, R8, R48, R16 ;  /* 0x000000300810723c */ /* 0x004fec0000041810 */
[C---:B----4-:R-:W-:Y:S06]  /*33c0*/  HMMA.16816.F32.BF16 R52, R28.reuse, R44, R52 ;  /* 0x0000002c1c34723c */ /* 0x050fec0000041834 */
[----:B------:R-:W-:Y:S01]  /*33d0*/  HMMA.16816.F32.BF16 R84, R28, R46, R84 ;  /* 0x0000002e1c54723c */ /* 0x000fe20000041854 */
[----:B------:R-:W2:Y:S05]  /*33e0*/  LDSM.16.M88.4 R44, [R195+0xb000] ;  /* 0x00b00000c32c783b */ /* 0x000eaa0000000200 */
[C---:B------:R-:W-:Y:S06]  /*33f0*/  HMMA.16816.F32.BF16 R80, R12.reuse, R70, R80 ;  /* 0x000000460c50723c */ /* 0x040fec0000041850 */
[----:B------:R-:W-:Y:S01]  /*3400*/  HMMA.16816.F32.BF16 R76, R12, R64, R76 ;  /* 0x000000400c4c723c */ /* 0x000fe2000004184c */
[----:B------:R-:W-:Y:S01]  /*3410*/  FMUL.FTZ R0, R16, UR24 ;  /* 0x0000001810007c20 */ /* 0x000fe20008410000 */
[----:B------:R-:W-:Y:S01]  /*3420*/  FMUL.FTZ R17, R17, UR24 ;  /* 0x0000001811117c20 */ /* 0x000fe20008410000 */
[----:B------:R-:W-:Y:S01]  /*3430*/  FMUL.FTZ R18, R18, UR24 ;  /* 0x0000001812127c20 */ /* 0x000fe20008410000 */
[----:B------:R-:W-:-:S02]  /*3440*/  FMUL.FTZ R19, R19, UR24 ;  /* 0x0000001813137c20 */ /* 0x000fc40008410000 */
[----:B------:R-:W-:Y:S01]  /*3450*/  HMMA.16816.F32.BF16 R72, R12, R66, R72 ;  /* 0x000000420c48723c */ /* 0x000fe20000041848 */
[----:B------:R-:W4:Y:S05]  /*3460*/  MUFU.TANH R0, R0 ;  /* 0x0000000000007308 */ /* 0x000f2a0000002400 */
[----:B-1----:R-:W-:Y:S01]  /*3470*/  HMMA.16816.F32.BF16 R60, R28, R32, R60 ;  /* 0x000000201c3c723c */ /* 0x002fe2000004183c */
[----:B------:R-:W-:Y:S02]  /*3480*/  LOP3.LUT R13, R104, 0xffffffe0, RZ, 0xc0, !PT ;  /* 0xffffffe0680d7812 */ /* 0x000fe400078ec0ff */
[----:B------:R-:W-:Y:S03]  /*3490*/  MUFU.TANH R32, R19 ;  /* 0x0000001300207308 */ /* 0x000fe60000002400 */
[----:B------:R-:W-:Y:S01]  /*34a0*/  IMAD.IADD R13, R4, 0x1, -R13 ;  /* 0x00000001040d7824 */ /* 0x000fe200078e0a0d */
[----:B------:R-:W-:Y:S04]  /*34b0*/  HMMA.16816.F32.BF16 R92, R20, R58, R92 ;  /* 0x0000003a145c723c */ /* 0x000fe8000004185c */
[----:B------:R-:W-:-:S02]  /*34c0*/  SHF.R.S32.HI R16, RZ, 0x1f, R13 ;  /* 0x0000001fff107819 */ /* 0x000fc4000001140d */
[----:B---3--:R-:W-:Y:S01]  /*34d0*/  HMMA.16816.F32.BF16 R52, R20, R36, R52 ;  /* 0x000000241434723c */ /* 0x008fe20000041834 */
[----:B------:R1:W-:Y:S01]  /*34e0*/  MUFU.TANH R36, R17 ;  /* 0x0000001100247308 */ /* 0x0003e20000002400 */
[----:B------:R-:W-:Y:S02]  /*34f0*/  LEA.HI R16, R16, R13, RZ, 0x2 ;  /* 0x0000000d10107211 */ /* 0x000fe400078f10ff */
[----:B------:R-:W3:Y:S02]  /*3500*/  LDSM.16.M88.4 R12, [R188+0x5000] ;  /* 0x00500000bc0c783b */ /* 0x000ee40000000200 */
[----:B------:R-:W-:Y:S01]  /*3510*/  HMMA.16816.F32.BF16 R80, R28, R34, R80 ;  /* 0x000000221c50723c */ /* 0x000fe20000041850 */
[----:B------:R-:W-:Y:S02]  /*3520*/  SHF.R.S32.HI R16, RZ, 0x2, R16 ;  /* 0x00000002ff107819 */ /* 0x000fe40000011410 */
[----:B------:R5:W3:Y:S03]  /*3530*/  MUFU.TANH R37, R18 ;  /* 0x0000001200257308 */ /* 0x000ae60000002400 */
[----:B--2---:R-:W-:Y:S01]  /*3540*/  HMMA.16816.F32.BF16 R60, R20, R44, R60 ;  /* 0x0000002c143c723c */ /* 0x004fe2000004183c */
[----:B------:R-:W-:-:S04]  /*3550*/  IMAD.IADD R211, R16, 0x1, R211 ;  /* 0x0000000110d37824 */ /* 0x000fc800078e02d3 */
[C---:B------:R-:W-:Y:S01]  /*3560*/  VIADD R209, R211.reuse, 0x8 ;  /* 0x00000008d3d17836 */ /* 0x040fe20000000000 */
[----:B------:R-:W-:Y:S01]  /*3570*/  HMMA.16816.F32.BF16 R92, R8, R50, R92 ;  /* 0x00000032085c723c */ /* 0x000fe2000004185c */
[----:B-1----:R-:W-:Y:S01]  /*3580*/  IMAD.U32 R17, RZ, RZ, UR16 ;  /* 0x00000010ff117e24 */ /* 0x002fe2000f8e00ff */
[----:B------:R-:W-:Y:S02]  /*3590*/  VIADDMNMX R210, R211, UR6, R210, PT ;  /* 0x00000006d3d27c46 */ /* 0x000fe4000b8001d2 */
[----:B------:R-:W-:Y:S01]  /*35a0*/  IADD3 R208, R209, UR18, R208 ;  /* 0x00000012d1d07c10 */ /* 0x000fe2000fffe0d0 */
[----:B------:R-:W-:Y:S01]  /*35b0*/  IMAD R34, R17, 0x40, R214 ;  /* 0x0000004011227824 */ /* 0x000fe200078e02d6 */
[----:B------:R-:W-:Y:S01]  /*35c0*/  HMMA.16816.F32.BF16 R84, R20, R38, R84 ;  /* 0x000000261454723c */ /* 0x000fe20000041854 */
[----:B------:R-:W-:Y:S01]  /*35d0*/  VIADDMNMX R211, R211, UR19, RZ, !PT ;  /* 0x00000013d3d37c46 */ /* 0x000fe2000f8001ff */
[----:B-----5:R-:W1:Y:S01]  /*35e0*/  LDSM.16.M88.4 R16, [R195+0xb800] ;  /* 0x00b80000c310783b */ /* 0x020e620000000200 */
[----:B------:R-:W-:-:S02]  /*35f0*/  VIMNMX R208, R208, UR23, PT ;  /* 0x00000017d0d07c48 */ /* 0x000fc4000bfe0100 */
[C---:B------:R-:W-:Y:S01]  /*3600*/  ISETP.GE.AND P5, PT, R34.reuse, R210, PT ;  /* 0x000000d22200720c */ /* 0x040fe20003fa6270 */
[----:B------:R-:W-:Y:S01]  /*3610*/  HMMA.16816.F32.BF16 R52, R8, R24, R52 ;  /* 0x000000180834723c */ /* 0x000fe20000041834 */
[----:B------:R-:W-:Y:S02]  /*3620*/  VIADDMNMX R209, R209, UR19, RZ, !PT ;  /* 0x00000013d1d17c46 */ /* 0x000fe4000f8001ff */
[----:B------:R-:W-:-:S03]  /*3630*/  ISETP.LT.OR P5, PT, R34, R211, P5 ;  /* 0x000000d32200720c */ /* 0x000fc60002fa1670 */
[----:B------:R-:W-:Y:S01]  /*3640*/  HMMA.16816.F32.BF16 R76, R28, R40, R76 ;  /* 0x000000281c4c723c */ /* 0x000fe2000004184c */
[----:B------:R-:W-:Y:S01]  /*3650*/  VIADD R25, R34, 0x1 ;  /* 0x0000000122197836 */ /* 0x000fe20000000000 */
[----:B----4-:R-:W-:Y:S01]  /*3660*/  FSEL R35, R0, -INF , !P5 ;  /* 0xff80000000237808 */ /* 0x010fe20006800000 */
[C---:B------:R-:W-:Y:S01]  /*3670*/  VIADD R24, R34.reuse, 0x8 ;  /* 0x0000000822187836 */ /* 0x040fe20000000000 */
[----:B------:R-:W-:Y:S02]  /*3680*/  ISETP.GE.AND P5, PT, R34, R208, PT ;  /* 0x000000d02200720c */ /* 0x000fe40003fa6270 */
[----:B------:R-:W-:Y:S01]  /*3690*/  HMMA.16816.F32.BF16 R80, R20, R46, R80 ;  /* 0x0000002e1450723c */ /* 0x000fe20000041850 */
[C---:B------:R-:W-:Y:S01]  /*36a0*/  ISETP.GE.AND P6, PT, R25.reuse, R210, PT ;  /* 0x000000d21900720c */ /* 0x040fe20003fc6270 */
[----:B------:R-:W-:Y:S01]  /*36b0*/  FMUL.FTZ R33, R92, UR24 ;  /* 0x000000185c217c20 */ /* 0x000fe20008410000 */
[----:B------:R-:W-:Y:S01]  /*36c0*/  ISETP.GE.AND P2, PT, R25, R208, PT ;  /* 0x000000d01900720c */ /* 0x000fe20003f46270 */
[----:B------:R-:W-:Y:S01]  /*36d0*/  FMUL.FTZ R38, R93, UR24 ;  /* 0x000000185d267c20 */ /* 0x000fe20008410000 */
[C---:B------:R-:W-:Y:S01]  /*36e0*/  ISETP.GE.AND P0, PT, R24.reuse, R210, PT ;  /* 0x000000d21800720c */ /* 0x040fe20003f06270 */
[----:B------:R-:W-:Y:S01]  /*36f0*/  HMMA.16816.F32.BF16 R72, R28, R42, R72 ;  /* 0x0000002a1c48723c */ /* 0x000fe20000041848 */
[----:B------:R-:W-:Y:S01]  /*3700*/  ISETP.GE.AND P1, PT, R24, R208, PT ;  /* 0x000000d01800720c */ /* 0x000fe20003f26270 */
[----:B------:R-:W2:Y:S01]  /*3710*/  MUFU.TANH R33, R33 ;  /* 0x0000002100217308 */ /* 0x000ea20000002400 */
[C---:B------:R-:W-:Y:S01]  /*3720*/  ISETP.LT.OR P6, PT, R25.reuse, R211, P6 ;  /* 0x000000d31900720c */ /* 0x040fe200037c1670 */
[----:B------:R-:W-:Y:S01]  /*3730*/  FMUL.FTZ R39, R94, UR24 ;  /* 0x000000185e277c20 */ /* 0x000fe20008410000 */
[----:B------:R-:W-:Y:S01]  /*3740*/  ISETP.LT.OR P2, PT, R25, R209, P2 ;  /* 0x000000d11900720c */ /* 0x000fe20001741670 */
[C---:B---3--:R-:W-:Y:S01]  /*3750*/  HMMA.16816.F32.BF16 R60, R8.reuse, R12, R60 ;  /* 0x0000000c083c723c */ /* 0x048fe2000004183c */
[----:B------:R-:W-:Y:S01]  /*3760*/  ISETP.LT.OR P0, PT, R24, R211, P0 ;  /* 0x000000d31800720c */ /* 0x000fe20000701670 */
[----:B------:R-:W-:Y:S01]  /*3770*/  FMUL.FTZ R40, R52, UR24 ;  /* 0x0000001834287c20 */ /* 0x000fe20008410000 */
[-C--:B------:R-:W-:Y:S01]  /*3780*/  ISETP.LT.OR P1, PT, R24, R209.reuse, P1 ;  /* 0x000000d11800720c */ /* 0x080fe20000f21670 */
[----:B------:R-:W3:Y:S01]  /*3790*/  MUFU.TANH R38, R38 ;  /* 0x0000002600267308 */ /* 0x000ee20000002400 */
[C---:B------:R-:W-:Y:S01]  /*37a0*/  ISETP.LT.OR P5, PT, R34.reuse, R209, P5 ;  /* 0x000000d12200720c */ /* 0x040fe20002fa1670 */
[----:B------:R-:W-:Y:S01]  /*37b0*/  HMMA.16816.F32.BF16 R84, R8, R26, R84 ;  /* 0x0000001a0854723c */ /* 0x000fe20000041854 */
[----:B------:R-:W-:Y:S01]  /*37c0*/  VIADD R12, R34, 0x9 ;  /* 0x00000009220c7836 */ /* 0x000fe20000000000 */
[----:B------:R-:W4:Y:S01]  /*37d0*/  LDSM.16.M88.4 R24, [R188+0x5800] ;  /* 0x00580000bc18783b */ /* 0x000f220000000200 */
[----:B------:R-:W-:Y:S01]  /*37e0*/  FMUL.FTZ R41, R53, UR24 ;  /* 0x0000001835297c20 */ /* 0x000fe20008410000 */
[----:B------:R-:W-:Y:S01]  /*37f0*/  FSEL R28, R37, -INF , !P5 ;  /* 0xff800000251c7808 */ /* 0x000fe20006800000 */
[----:B------:R-:W-:Y:S01]  /*3800*/  FMUL.FTZ R4, R55, UR24 ;  /* 0x0000001837047c20 */ /* 0x000fe20008410000 */
[C---:B------:R-:W-:Y:S01]  /*3810*/  ISETP.GE.AND P4, PT, R12.reuse, R210, PT ;  /* 0x000000d20c00720c */ /* 0x040fe20003f86270 */
[----:B------:R-:W5:Y:S01]  /*3820*/  MUFU.TANH R39, R39 ;  /* 0x0000002700277308 */ /* 0x000f620000002400 */
[C---:B------:R-:W-:Y:S01]  /*3830*/  ISETP.GE.AND P3, PT, R12.reuse, R208, PT ;  /* 0x000000d00c00720c */ /* 0x040fe20003f66270 */
[----:B-1----:R-:W-:Y:S01]  /*3840*/  HMMA.16816.F32.BF16 R76, R20, R16, R76 ;  /* 0x00000010144c723c */ /* 0x002fe2000004184c */
[----:B------:R-:W-:Y:S01]  /*3850*/  ISETP.LT.OR P4, PT, R12, R211, P4 ;  /* 0x000000d30c00720c */ /* 0x000fe20002781670 */
[----:B------:R-:W-:Y:S01]  /*3860*/  FMUL.FTZ R44, R54, UR24 ;  /* 0x00000018362c7c20 */ /* 0x000fe20008410000 */
[----:B------:R-:W-:Y:S01]  /*3870*/  ISETP.LT.OR P3, PT, R12, R209, P3 ;  /* 0x000000d10c00720c */ /* 0x000fe20001f61670 */
[----:B------:R-:W-:Y:S01]  /*3880*/  VIADD R12, R34, 0x10 ;  /* 0x00000010220c7836 */ /* 0x000fe20000000000 */
[----:B------:R-:W-:Y:S01]  /*3890*/  FSEL R29, R36, -INF , !P6 ;  /* 0xff800000241d7808 */ /* 0x000fe20007000000 */
[----:B------:R-:W1:Y:S01]  /*38a0*/  MUFU.TANH R40, R40 ;  /* 0x0000002800287308 */ /* 0x000e620000002400 */
[----:B------:R-:W-:Y:S01]  /*38b0*/  HMMA.16816.F32.BF16 R80, R8, R14, R80 ;  /* 0x0000000e0850723c */ /* 0x000fe20000041850 */
[----:B--2---:R-:W-:Y:S01]  /*38c0*/  FSEL R33, R33, -INF , !P0 ;  /* 0xff80000021217808 */ /* 0x004fe20004000000 */
        /* <DEDUP_REMOVED lines=9> */
[----:B------:R-:W-:Y:S01]  /*3960*/  VIADD R12, R34, 0x18 ;  /* 0x00000018220c7836 */ /* 0x000fe20000000000 */
[----:B---3--:R-:W-:Y:S01]  /*3970*/  FSEL R31, R38, -INF , !P4 ;  /* 0xff800000261f7808 */ /* 0x008fe20006000000 */
[----:B------:R-:W-:Y:S01]  /*3980*/  VIADD R18, R34, 0x21 ;  /* 0x0000002122127836 */ /* 0x000fe20000000000 */
[----:B------:R-:W-:Y:S01]  /*3990*/  FSEL R32, R32, -INF , !P2 ;  /* 0xff80000020207808 */ /* 0x000fe20005000000 */
[----:B------:R-:W3:Y:S01]  /*39a0*/  MUFU.TANH R4, R4 ;  /* 0x0000000400047308 */ /* 0x000ee20000002400 */
[C---:B------:R-:W-:Y:S01]  /*39b0*/  ISETP.GE.AND P0, PT, R12.reuse, R210, PT ;  /* 0x000000d20c00720c */ /* 0x040fe20003f06270 */
[----:B------:R-:W-:Y:S01]  /*39c0*/  FMUL.FTZ R95, R95, UR24 ;  /* 0x000000185f5f7c20 */ /* 0x000fe20008410000 */
[----:B------:R-:W-:Y:S01]  /*39d0*/  ISETP.GE.AND P4, PT, R12, R208, PT ;  /* 0x000000d00c00720c */ /* 0x000fe20003f86270 */
[----:B------:R-:W-:Y:S01]  /*39e0*/  FMUL.FTZ R13, R84, UR24 ;  /* 0x00000018540d7c20 */ /* 0x000fe20008410000 */
[----:B------:R-:W-:Y:S01]  /*39f0*/  ISETP.GE.AND P2, PT, R15, R210, PT ;  /* 0x000000d20f00720c */ /* 0x000fe20003f46270 */
[----:B------:R-:W-:Y:S01]  /*3a00*/  FMUL.FTZ R45, R85, UR24 ;  /* 0x00000018552d7c20 */ /* 0x000fe20008410000 */
[C---:B------:R-:W-:Y:S01]  /*3a10*/  ISETP.LT.OR P0, PT, R12.reuse, R211, P0 ;  /* 0x000000d30c00720c */ /* 0x040fe20000701670 */
[----:B------:R-:W3:Y:S01]  /*3a20*/  MUFU.TANH R159, R60 ;  /* 0x0000003c009f7308 */ /* 0x000ee20000002400 */
[----:B------:R-:W-:Y:S01]  /*3a30*/  ISETP.LT.OR P4, PT, R12, R209, P4 ;  /* 0x000000d10c00720c */ /* 0x000fe20002781670 */
[----:B------:R-:W-:Y:S01]  /*3a40*/  VIADD R12, R34, 0x20 ;  /* 0x00000020220c7836 */ /* 0x000fe20000000000 */
[----:B------:R-:W-:Y:S01]  /*3a50*/  ISETP.LT.OR P2, PT, R15, R211, P2 ;  /* 0x000000d30f00720c */ /* 0x000fe20001741670 */
[C---:B----4-:R-:W-:Y:S01]  /*3a60*/  HMMA.16816.F32.BF16 R76, R8.reuse, R24, R76 ;  /* 0x00000018084c723c */ /* 0x050fe2000004184c */
[----:B-----5:R-:W-:Y:S01]  /*3a70*/  FSEL R14, R39, -INF , !P1 ;  /* 0xff800000270e7808 */ /* 0x020fe20004800000 */
[----:B------:R-:W-:Y:S01]  /*3a80*/  FMUL.FTZ R0, R86, UR24 ;  /* 0x0000001856007c20 */ /* 0x000fe20008410000 */
[----:B------:R-:W-:Y:S01]  /*3a90*/  ISETP.GE.AND P1, PT, R15, R208, PT ;  /* 0x000000d00f00720c */ /* 0x000fe20003f26270 */
[----:B------:R-:W4:Y:S01]  /*3aa0*/  MUFU.TANH R157, R61 ;  /* 0x0000003d009d7308 */ /* 0x000f220000002400 */
[----:B-1----:R-:W-:Y:S01]  /*3ab0*/  FSEL R19, R40, -INF , !P5 ;  /* 0xff80000028137808 */ /* 0x002fe20006800000 */
[----:B------:R-:W-:Y:S01]  /*3ac0*/  HMMA.16816.F32.BF16 R72, R8, R26, R72 ;  /* 0x0000001a0848723c */ /* 0x000fe20000041848 */
[----:B--2---:R-:W-:Y:S01]  /*3ad0*/  FSEL R17, R41, -INF , !P2 ;  /* 0xff80000029117808 */ /* 0x004fe20005000000 */
[----:B------:R-:W-:Y:S01]  /*3ae0*/  FMUL.FTZ R30, R87, UR24 ;  /* 0x00000018571e7c20 */ /* 0x000fe20008410000 */
[----:B------:R-:W-:Y:S01]  /*3af0*/  ISETP.GE.AND P5, PT, R12, R210, PT ;  /* 0x000000d20c00720c */ /* 0x000fe20003fa6270 */
[----:B------:R-:W-:Y:S01]  /*3b00*/  FMUL.FTZ R62, R62, UR24 ;  /* 0x000000183e3e7c20 */ /* 0x000fe20008410000 */
[----:B------:R-:W-:Y:S01]  /*3b10*/  ISETP.GE.AND P2, PT, R12, R208, PT ;  /* 0x000000d00c00720c */ /* 0x000fe20003f46270 */
[----:B------:R-:W1:Y:S01]  /*3b20*/  MUFU.TANH R6, R95 ;  /* 0x0000005f00067308 */ /* 0x000e620000002400 */
[----:B------:R-:W-:Y:S01]  /*3b30*/  ISETP.LT.OR P1, PT, R15, R209, P1 ;  /* 0x000000d10f00720c */ /* 0x000fe20000f21670 */
[----:B------:R-:W-:Y:S01]  /*3b40*/  VIADD R8, R34, 0x30 ;  /* 0x0000003022087836 */ /* 0x000fe20000000000 */
[----:B------:R-:W-:Y:S01]  /*3b50*/  ISETP.LT.OR P5, PT, R12, R211, P5 ;  /* 0x000000d30c00720c */ /* 0x000fe20002fa1670 */
[----:B------:R-:W-:Y:S01]  /*3b60*/  VIADD R15, R34, 0x19 ;  /* 0x00000019220f7836 */ /* 0x000fe20000000000 */
[----:B------:R-:W-:Y:S01]  /*3b70*/  ISETP.LT.OR P2, PT, R12, R209, P2 ;  /* 0x000000d10c00720c */ /* 0x000fe20001741670 */
[----:B------:R-:W-:Y:S01]  /*3b80*/  FMUL.FTZ R80, R80, UR24 ;  /* 0x0000001850507c20 */ /* 0x000fe20008410000 */
[----:B---3--:R-:W-:Y:S01]  /*3b90*/  FSEL R12, R4, -INF , !P1 ;  /* 0xff800000040c7808 */ /* 0x008fe20004800000 */
[----:B------:R-:W2:Y:S01]  /*3ba0*/  MUFU.TANH R44, R44 ;  /* 0x0000002c002c7308 */ /* 0x000ea20000002400 */
[-C--:B------:R-:W-:Y:S01]  /*3bb0*/  ISETP.GE.AND P1, PT, R18, R210.reuse, PT ;  /* 0x000000d21200720c */ /* 0x080fe20003f26270 */
[----:B------:R-:W-:Y:S01]  /*3bc0*/  FMUL.FTZ R81, R81, UR24 ;  /* 0x0000001851517c20 */ /* 0x000fe20008410000 */
[----:B------:R-:W-:Y:S01]  /*3bd0*/  FSEL R159, R159, -INF , !P5 ;  /* 0xff8000009f9f7808 */ /* 0x000fe20006800000 */
[----:B------:R-:W-:Y:S01]  /*3be0*/  FMUL.FTZ R76, R76, UR24 ;  /* 0x000000184c4c7c20 */ /* 0x000fe20008410000 */
[-C--:B------:R-:W-:Y:S01]  /*3bf0*/  ISETP.LT.OR P1, PT, R18, R211.reuse, P1 ;  /* 0x000000d31200720c */ /* 0x080fe20000f21670 */
[----:B------:R-:W-:Y:S01]  /*3c00*/  VIADD R20, R34, 0x28 ;  /* 0x0000002822147836 */ /* 0x000fe20000000000 */
[----:B------:R-:W-:Y:S01]  /*3c10*/  ISETP.GE.AND P5, PT, R8, R210, PT ;  /* 0x000000d20800720c */ /* 0x000fe20003fa6270 */
[----:B------:R-:W3:Y:S01]  /*3c20*/  MUFU.TANH R13, R13 ;  /* 0x0000000d000d7308 */ /* 0x000ee20000002400 */
[----:B----4-:R-:W-:Y:S01]  /*3c30*/  FSEL R157, R157, -INF , !P1 ;  /* 0xff8000009d9d7808 */ /* 0x010fe20004800000 */
[----:B------:R-:W-:Y:S01]  /*3c40*/  VIADD R9, R34, 0x29 ;  /* 0x0000002922097836 */ /* 0x000fe20000000000 */
[C---:B------:R-:W-:Y:S01]  /*3c50*/  ISETP.GE.AND P1, PT, R8.reuse, R208, PT ;  /* 0x000000d00800720c */ /* 0x040fe20003f26270 */
[----:B------:R-:W-:Y:S01]  /*3c60*/  FMUL.FTZ R77, R77, UR24 ;  /* 0x000000184d4d7c20 */ /* 0x000fe20008410000 */
[----:B------:R-:W-:Y:S01]  /*3c70*/  ISETP.LT.OR P5, PT, R8, R211, P5 ;  /* 0x000000d30800720c */ /* 0x000fe20002fa1670 */
[----:B------:R-:W-:Y:S01]  /*3c80*/  FMUL.FTZ R72, R72, UR24 ;  /* 0x0000001848487c20 */ /* 0x000fe20008410000 */
[----:B------:R-:W-:Y:S01]  /*3c90*/  ISETP.LT.OR P1, PT, R8, R209, P1 ;  /* 0x000000d10800720c */ /* 0x000fe20000f21670 */
[----:B------:R-:W4:Y:S01]  /*3ca0*/  MUFU.TANH R45, R45 ;  /* 0x0000002d002d7308 */ /* 0x000f220000002400 */
[----:B------:R-:W-:Y:S01]  /*3cb0*/  FMNMX.FTZ R8, R35, R29, !PT ;  /* 0x0000001d23087209 */ /* 0x000fe20007810000 */
[----:B------:R-:W-:Y:S01]  /*3cc0*/  FMUL.FTZ R73, R73, UR24 ;  /* 0x0000001849497c20 */ /* 0x000fe20008410000 */
[----:B-1----:R-:W-:Y:S01]  /*3cd0*/  FSEL R16, R6, -INF , !P3 ;  /* 0xff80000006107808 */ /* 0x002fe20005800000 */
[----:B------:R-:W-:Y:S01]  /*3ce0*/  FMUL.FTZ R63, R63, UR24 ;  /* 0x000000183f3f7c20 */ /* 0x000fe20008410000 */
[----:B------:R-:W-:Y:S01]  /*3cf0*/  FMNMX.FTZ R8, R33, R8, !PT ;  /* 0x0000000821087209 */ /* 0x000fe20007810000 */
[----:B------:R-:W-:Y:S01]  /*3d00*/  FMUL.FTZ R74, R74, UR24 ;  /* 0x000000184a4a7c20 */ /* 0x000fe20008410000 */
[----:B--2---:R-:W-:Y:S01]  /*3d10*/  FSEL R6, R44, -INF , !P6 ;  /* 0xff8000002c067808 */ /* 0x004fe20007000000 */
[----:B------:R-:W1:Y:S01]  /*3d20*/  MUFU.TANH R0, R0 ;  /* 0x0000000000007308 */ /* 0x000e620000002400 */
[----:B------:R-:W-:Y:S01]  /*3d30*/  FMNMX.FTZ R8, R31, R8, !PT ;  /* 0x000000081f087209 */ /* 0x000fe20007810000 */
[----:B------:R-:W-:Y:S01]  /*3d40*/  FMUL.FTZ R82, R82, UR24 ;  /* 0x0000001852527c20 */ /* 0x000fe20008410000 */
[----:B------:R-:W-:Y:S01]  /*3d50*/  ISETP.GE.AND P3, PT, R15, R210, PT ;  /* 0x000000d20f00720c */ /* 0x000fe20003f66270 */
[----:B------:R-:W-:Y:S01]  /*3d60*/  FMUL.FTZ R83, R83, UR24 ;  /* 0x0000001853537c20 */ /* 0x000fe20008410000 */
[----:B------:R-:W-:Y:S01]  /*3d70*/  ISETP.GE.AND P6, PT, R15, R208, PT ;  /* 0x000000d00f00720c */ /* 0x000fe20003fc6270 */
[----:B------:R-:W-:Y:S01]  /*3d80*/  FMUL.FTZ R78, R78, UR24 ;  /* 0x000000184e4e7c20 */ /* 0x000fe20008410000 */
[----:B------:R-:W-:Y:S01]  /*3d90*/  FMNMX.FTZ R10, R19, R8, !PT ;  /* 0x00000008130a7209 */ /* 0x000fe20007810000 */
[----:B------:R-:W2:Y:S01]  /*3da0*/  MUFU.TANH R30, R30 ;  /* 0x0000001e001e7308 */ /* 0x000ea20000002400 */
[C---:B------:R-:W-:Y:S01]  /*3db0*/  ISETP.LT.OR P3, PT, R15.reuse, R211, P3 ;  /* 0x000000d30f00720c */ /* 0x040fe20001f61670 */
[----:B------:R-:W-:Y:S01]  /*3dc0*/  VIADD R8, R34, 0x38 ;  /* 0x0000003822087836 */ /* 0x000fe20000000000 */
[----:B------:R-:W-:Y:S01]  /*3dd0*/  ISETP.LT.OR P6, PT, R15, R209, P6 ;  /* 0x000000d10f00720c */ /* 0x000fe200037c1670 */
[----:B------:R-:W-:Y:S01]  /*3de0*/  FMUL.FTZ R79, R79, UR24 ;  /* 0x000000184f4f7c20 */ /* 0x000fe20008410000 */
[----:B---3--:R-:W-:Y:S01]  /*3df0*/  FSEL R15, R13, -INF , !P0 ;  /* 0xff8000000d0f7808 */ /* 0x008fe20004000000 */
[----:B------:R-:W-:-:S04]  /*3e00*/  DEPBAR.LE SB0, 0x0 ;  /* 0x000080000000791a */ /* 0x000fc80000000000 */
[----:B------:R-:W3:Y:S01]  /*3e10*/  MUFU.TANH R158, R62 ;  /* 0x0000003e009e7308 */ /* 0x000ee20000002400 */
[----:B------:R-:W-:Y:S01]  /*3e20*/  FMNMX.FTZ R10, R17, R10, !PT ;  /* 0x0000000a110a7209 */ /* 0x000fe20007810000 */
[----:B------:R-:W-:Y:S01]  /*3e30*/  FMUL.FTZ R75, R75, UR24 ;  /* 0x000000184b4b7c20 */ /* 0x000fe20008410000 */
[----:B----4-:R-:W-:Y:S02]  /*3e40*/  FSEL R13, R45, -INF , !P3 ;  /* 0xff8000002d0d7808 */ /* 0x010fe40005800000 */
[----:B------:R-:W-:Y:S02]  /*3e50*/  FMNMX.FTZ R10, R15, R10, !PT ;  /* 0x0000000a0f0a7209 */ /* 0x000fe40007810000 */
[----:B-1----:R-:W-:Y:S01]  /*3e60*/  FSEL R4, R0, -INF , !P4 ;  /* 0xff80000000047808 */ /* 0x002fe20006000000 */
[----:B------:R-:W1:Y:S01]  /*3e70*/  MUFU.TANH R143, R80 ;  /* 0x00000050008f7308 */ /* 0x000e620000002400 */
[----:B------:R-:W-:Y:S02]  /*3e80*/  ISETP.GE.AND P0, PT, R20, R210, PT ;  /* 0x000000d21400720c */ /* 0x000fe40003f06270 */
[----:B--2---:R-:W-:-:S02]  /*3e90*/  FSEL R0, R30, -INF , !P6 ;  /* 0xff8000001e007808 */ /* 0x004fc40007000000 */
[----:B------:R-:W-:Y:S02]  /*3ea0*/  FMNMX.FTZ R11, R28, R32, !PT ;  /* 0x000000201c0b7209 */ /* 0x000fe40007810000 */
[----:B------:R-:W-:Y:S01]  /*3eb0*/  FMNMX.FTZ R10, R13, R10, !PT ;  /* 0x0000000a0d0a7209 */ /* 0x000fe20007810000 */
[----:B------:R-:W2:Y:S01]  /*3ec0*/  MUFU.TANH R141, R81 ;  /* 0x00000051008d7308 */ /* 0x000ea20000002400 */
[----:B---3--:R-:W-:Y:S02]  /*3ed0*/  FSEL R158, R158, -INF , !P2 ;  /* 0xff8000009e9e7808 */ /* 0x008fe40005000000 */
[C---:B------:R-:W-:Y:S02]  /*3ee0*/  ISETP.GE.AND P6, PT, R9.reuse, R210, PT ;  /* 0x000000d20900720c */ /* 0x040fe40003fc6270 */
[----:B------:R-:W-:Y:S02]  /*3ef0*/  ISETP.GE.AND P2, PT, R9, R208, PT ;  /* 0x000000d00900720c */ /* 0x000fe40003f46270 */
[----:B------:R-:W-:Y:S01]  /*3f00*/  ISETP.LT.OR P0, PT, R20, R211, P0 ;  /* 0x000000d31400720c */ /* 0x000fe20000701670 */
[----:B------:R-:W3:Y:S01]  /*3f10*/  MUFU.TANH R173, R76 ;  /* 0x0000004c00ad7308 */ /* 0x000ee20000002400 */
[----:B------:R-:W-:-:S02]  /*3f20*/  FMNMX.FTZ R11, R14, R11, !PT ;  /* 0x0000000b0e0b7209 */ /* 0x000fc40007810000 */
[----:B------:R-:W-:Y:S02]  /*3f30*/  FMNMX.FTZ R10, R159, R10, !PT ;  /* 0x0000000a9f0a7209 */ /* 0x000fe40007810000 */
[C---:B------:R-:W-:Y:S02]  /*3f40*/  ISETP.LT.OR P6, PT, R9.reuse, R211, P6 ;  /* 0x000000d30900720c */ /* 0x040fe400037c1670 */
[----:B------:R-:W-:Y:S01]  /*3f50*/  ISETP.LT.OR P2, PT, R9, R209, P2 ;  /* 0x000000d10900720c */ /* 0x000fe20001741670 */
[----:B------:R-:W4:Y:S01]  /*3f60*/  MUFU.TANH R171, R77 ;  /* 0x0000004d00ab7308 */ /* 0x000f220000002400 */
[C---:B------:R-:W-:Y:S01]  /*3f70*/  VIADD R9, R34.reuse, 0x31 ;  /* 0x0000003122097836 */ /* 0x040fe20000000000 */
[----:B-1----:R-:W-:Y:S01]  /*3f80*/  FSEL R143, R143, -INF , !P0 ;  /* 0xff8000008f8f7808 */ /* 0x002fe20004000000 */
[----:B------:R-:W-:Y:S01]  /*3f90*/  VIADD R34, R34, 0x39 ;  /* 0x0000003922227836 */ /* 0x000fe20000000000 */
[----:B------:R-:W-:Y:S02]  /*3fa0*/  FMNMX.FTZ R11, R16, R11, !PT ;  /* 0x0000000b100b7209 */ /* 0x000fe40007810000 */
[----:B------:R-:W-:-:S02]  /*3fb0*/  FMNMX.FTZ R10, R157, R10, !PT ;  /* 0x0000000a9d0a7209 */ /* 0x000fc40007810000 */
[----:B------:R-:W1:Y:S01]  /*3fc0*/  MUFU.TANH R72, R72 ;  /* 0x0000004800487308 */ /* 0x000e620000002400 */
[----:B--2---:R-:W-:Y:S02]  /*3fd0*/  FSEL R141, R141, -INF , !P6 ;  /* 0xff8000008d8d7808 */ /* 0x004fe40007000000 */
[----:B------:R-:W-:Y:S02]  /*3fe0*/  ISETP.GE.AND P6, PT, R9, R210, PT ;  /* 0x000000d20900720c */ /* 0x000fe40003fc6270 */
[----:B------:R-:W-:Y:S02]  /*3ff0*/  FMNMX.FTZ R11, R6, R11, !PT ;  /* 0x0000000b060b7209 */ /* 0x000fe40007810000 */
[----:B------:R-:W-:Y:S01]  /*4000*/  FMNMX.FTZ R10, R143, R10, !PT ;  /* 0x0000000a8f0a7209 */ /* 0x000fe20007810000 */
[----:B------:R-:W2:Y:S01]  /*4010*/  MUFU.TANH R174, R63 ;  /* 0x0000003f00ae7308 */ /* 0x000ea20000002400 */
[----:B------:R-:W-:Y:S02]  /*4020*/  PLOP3.LUT P0, PT, PT, PT, UP0, 0x80, 0x0 ;  /* 0x000000000000781c */ /* 0x000fe40003f0f008 */
[----:B---3--:R-:W-:-:S02]  /*4030*/  FSEL R173, R173, -INF , !P5 ;  /* 0xff800000adad7808 */ /* 0x008fc40006800000 */
[----:B------:R-:W-:Y:S02]  /*4040*/  ISETP.LT.OR P6, PT, R9, R211, P6 ;  /* 0x000000d30900720c */ /* 0x000fe400037c1670 */
[----:B------:R-:W-:Y:S01]  /*4050*/  ISETP.GE.AND P5, PT, R8, R210, PT ;  /* 0x000000d20800720c */ /* 0x000fe20003fa6270 */
[----:B------:R-:W3:Y:S01]  /*4060*/  MUFU.TANH R73, R73 ;  /* 0x0000004900497308 */ /* 0x000ee20000002400 */
[----:B------:R-:W-:Y:S02]  /*4070*/  FMNMX.FTZ R11, R12, R11, !PT ;  /* 0x0000000b0c0b7209 */ /* 0x000fe40007810000 */
[----:B------:R-:W-:Y:S02]  /*4080*/  FMNMX.FTZ R10, R141, R10, !PT ;  /* 0x0000000a8d0a7209 */ /* 0x000fe40007810000 */
[----:B----4-:R-:W-:Y:S02]  /*4090*/  FSEL R171, R171, -INF , !P6 ;  /* 0xff800000abab7808 */ /* 0x010fe40007000000 */
[----:B------:R-:W-:Y:S01]  /*40a0*/  ISETP.GE.AND P4, PT, R18, R208, PT ;  /* 0x000000d01200720c */ /* 0x000fe20003f86270 */
[----:B------:R4:W2:Y:S01]  /*40b0*/  MUFU.TANH R160, R82 ;  /* 0x0000005200a07308 */ /* 0x0008a20000002400 */
[----:B------:R-:W-:-:S02]  /*40c0*/  ISETP.GE.AND P6, PT, R34, R210, PT ;  /* 0x000000d22200720c */ /* 0x000fc40003fc6270 */
[----:B------:R-:W-:Y:S02]  /*40d0*/  ISETP.LT.OR P5, PT, R8, R211, P5 ;  /* 0x000000d30800720c */ /* 0x000fe40002fa1670 */
[----:B------:R-:W-:Y:S02]  /*40e0*/  FMNMX.FTZ R11, R4, R11, !PT ;  /* 0x0000000b040b7209 */ /* 0x000fe40007810000 */
[----:B------:R-:W-:Y:S01]  /*40f0*/  FMNMX.FTZ R10, R173, R10, !PT ;  /* 0x0000000aad0a7209 */ /* 0x000fe20007810000 */
[----:B------:R4:W3:Y:S01]  /*4100*/  MUFU.TANH R172, R83 ;  /* 0x0000005300ac7308 */ /* 0x0008e20000002400 */
[----:B------:R-:W-:Y:S02]  /*4110*/  ISETP.GE.AND P3, PT, R20, R208, PT ;  /* 0x000000d01400720c */ /* 0x000fe40003f66270 */
[----:B------:R-:W-:Y:S02]  /*4120*/  ISETP.LT.OR P4, PT, R18, R209, P4 ;  /* 0x000000d11200720c */ /* 0x000fe40002781670 */
[----:B------:R-:W-:-:S02]  /*4130*/  ISETP.LT.OR P6, PT, R34, R211, P6 ;  /* 0x000000d32200720c */ /* 0x000fc400037c1670 */
[----:B-1----:R-:W-:Y:S01]  /*4140*/  FSEL R169, R72, -INF , !P5 ;  /* 0xff80000048a97808 */ /* 0x002fe20006800000 */
[----:B------:R4:W1:Y:S01]  /*4150*/  MUFU.TANH R168, R78 ;  /* 0x0000004e00a87308 */ /* 0x0008620000002400 */
[----:B------:R-:W-:Y:S02]  /*4160*/  FMNMX.FTZ R11, R0, R11, !PT ;  /* 0x0000000b000b7209 */ /* 0x000fe40007810000 */
[----:B------:R-:W-:Y:S01]  /*4170*/  FMNMX.FTZ R10, R171, R10, !PT ;  /* 0x0000000aab0a7209 */ /* 0x000fe20007810000 */
[----:B------:R-:W-:Y:S01]  /*4180*/  BAR.SYNC.DEFER_BLOCKING 0x0 ;  /* 0x0000000000007b1d */ /* 0x000fe20000010000 */
[----:B------:R-:W-:Y:S02]  /*4190*/  ISETP.LT.OR P3, PT, R20, R209, P3 ;  /* 0x000000d11400720c */ /* 0x000fe40001f61670 */
[----:B--2---:R-:W-:Y:S02]  /*41a0*/  FSEL R174, R174, -INF , !P4 ;  /* 0xff800000aeae7808 */ /* 0x004fe40006000000 */
[----:B---3--:R-:W-:Y:S01]  /*41b0*/  FSEL R167, R73, -INF , !P6 ;  /* 0xff80000049a77808 */ /* 0x008fe20007000000 */
[----:B------:R4:W2:Y:S01]  /*41c0*/  MUFU.TANH R166, R79 ;  /* 0x0000004f00a67308 */ /* 0x0008a20000002400 */
[----:B------:R-:W-:-:S02]  /*41d0*/  FMNMX.FTZ R11, R158, R11, !PT ;  /* 0x0000000b9e0b7209 */ /* 0x000fc40007810000 */
[----:B------:R-:W-:-:S05]  /*41e0*/  FMNMX.FTZ R10, R169, R10, !PT ;  /* 0x0000000aa90a7209 */ /* 0x000fca0007810000 */
[----:B------:R-:W3:Y:S01]  /*41f0*/  MUFU.TANH R74, R74 ;  /* 0x0000004a004a7308 */ /* 0x000ee20000002400 */
[----:B-1----:R-:W-:Y:S05]  /*4200*/  @!P0 BRA `(.L_x_1162) ;  /* 0x0000000000848947 */ /* 0x002fea0003800000 */
        /* <DEDUP_REMOVED lines=33> */
.L_x_1162:
[----:B------:R-:W-:Y:S01]  /*4420*/  FSEL R160, R160, -INF , !P3 ;  /* 0xff800000a0a07808 */ /* 0x000fe20005800000 */
[----:B------:R-:W5:Y:S01]  /*4430*/  MUFU.TANH R75, R75 ;  /* 0x0000004b004b7308 */ /* 0x000f620000002400 */
[----:B------:R-:W-:Y:S01]  /*4440*/  FMNMX.FTZ R11, R174, R11, !PT ;  /* 0x0000000bae0b7209 */ /* 0x000fe20007810000 */
[----:B------:R-:W-:Y:S01]  /*4450*/  ULDC UR18, c[0x0][0x2ec] ;  /* 0x0000bb0000127ab9 */ /* 0x000fe20000000800 */
[-C--:B------:R-:W-:Y:S02]  /*4460*/  ISETP.GE.AND P3, PT, R9, R208.reuse, PT ;  /* 0x000000d00900720c */ /* 0x080fe40003f66270 */
[----:B------:R-:W-:Y:S02]  /*4470*/  FSEL R172, R172, -INF , !P2 ;  /* 0xff800000acac7808 */ /* 0x000fe40005000000 */
[----:B------:R-:W-:Y:S02]  /*4480*/  FMNMX.FTZ R11, R160, R11, !PT ;  /* 0x0000000ba00b7209 */ /* 0x000fe40007810000 */
[----:B------:R-:W-:-:S02]  /*4490*/  ISETP.GE.AND P2, PT, R8, R208, PT ;  /* 0x000000d00800720c */ /* 0x000fc40003f46270 */
[----:B------:R-:W-:Y:S02]  /*44a0*/  ISETP.LT.OR P3, PT, R9, R209, P3 ;  /* 0x000000d10900720c */ /* 0x000fe40001f61670 */
[----:B------:R-:W-:Y:S02]  /*44b0*/  FSEL R168, R168, -INF , !P1 ;  /* 0xff800000a8a87808 */ /* 0x000fe40004800000 */
[----:B------:R-:W-:Y:S02]  /*44c0*/  FMNMX.FTZ R11, R172, R11, !PT ;  /* 0x0000000bac0b7209 */ /* 0x000fe40007810000 */
[----:B------:R-:W-:Y:S02]  /*44d0*/  ISETP.LT.OR P2, PT, R8, R209, P2 ;  /* 0x000000d10800720c */ /* 0x000fe40001741670 */
[----:B------:R-:W-:Y:S02]  /*44e0*/  ISETP.GE.AND P1, PT, R34, R208, PT ;  /* 0x000000d02200720c */ /* 0x000fe40003f26270 */
[----:B--2---:R-:W-:-:S02]  /*44f0*/  FSEL R166, R166, -INF , !P3 ;  /* 0xff800000a6a67808 */ /* 0x004fc40005800000 */
[----:B------:R-:W-:Y:S02]  /*4500*/  FMNMX.FTZ R11, R168, R11, !PT ;  /* 0x0000000ba80b7209 */ /* 0x000fe40007810000 */
[----:B------:R-:W-:Y:S02]  /*4510*/  ISETP.LT.OR P1, PT, R34, R209, P1 ;  /* 0x000000d12200720c */ /* 0x000fe40000f21670 */
[----:B---3--:R-:W-:Y:S02]  /*4520*/  FSEL R164, R74, -INF , !P2 ;  /* 0xff8000004aa47808 */ /* 0x008fe40005000000 */
[----:B------:R-:W-:Y:S02]  /*4530*/  FMNMX.FTZ R11, R166, R11, !PT ;  /* 0x0000000ba60b7209 */ /* 0x000fe40007810000 */
[----:B------:R-:W-:Y:S02]  /*4540*/  FMNMX.FTZ R3, R167, R10, !PT ;  /* 0x0000000aa7037209 */ /* 0x000fe40007810000 */
[----:B-----5:R-:W-:-:S02]  /*4550*/  FSEL R162, R75, -INF , !P1 ;  /* 0xff8000004ba27808 */ /* 0x020fc40004800000 */
[----:B------:R-:W-:Y:S01]  /*4560*/  FMNMX.FTZ R9, R164, R11, !PT ;  /* 0x0000000ba4097209 */ /* 0x000fe20007810000 */
[----:B------:R-:W2:Y:S01]  /*4570*/  SHFL.BFLY PT, R10, R3, 0x2, 0x1f ;  /* 0x0c401f00030a7f89 */ /* 0x000ea200000e0000 */
[----:B------:R-:W-:Y:S02]  /*4580*/  IADD3 R196, R105, R2, RZ ;  /* 0x0000000269c47210 */ /* 0x000fe40007ffe0ff */
[----:B------:R-:W-:Y:S02]  /*4590*/  FMNMX.FTZ R9, R162, R9, !PT ;  /* 0x00000009a2097209 */ /* 0x000fe40007810000 */
[----:B------:R-:W-:Y:S02]  /*45a0*/  LEA R196, R196, UR4, 0x1 ;  /* 0x00000004c4c47c11 */ /* 0x000fe4000f8e08ff */
[----:B------:R-:W-:Y:S01]  /*45b0*/  IADD3 R191, R199, 0x800, RZ ;  /* 0x00000800c7bf7810 */ /* 0x000fe20007ffe0ff */
[----:B------:R-:W3:Y:S01]  /*45c0*/  SHFL.BFLY PT, R8, R9, 0x2, 0x1f ;  /* 0x0c401f0009087f89 */ /* 0x000ee200000e0000 */
[----:B------:R-:W-:-:S02]  /*45d0*/  LEA R194, R7, R196, 0x1 ;  /* 0x000000c407c27211 */ /* 0x000fc400078e08ff */
[C---:B------:R-:W-:Y:S01]  /*45e0*/  LEA R193, R5.reuse, R196, 0x1 ;  /* 0x000000c405c17211 */ /* 0x040fe200078e08ff */
[----:B------:R-:W-:Y:S01]  /*45f0*/  LDSM.16.MT88.4 R124, [R196+0xc000] ;  /* 0x00c00000c47c783b */ /* 0x000fe20000004200 */
[----:B------:R-:W-:Y:S02]  /*4600*/  LEA R192, R5, R194, 0x1 ;  /* 0x000000c205c07211 */ /* 0x000fe400078e08ff */
        /* <DEDUP_REMOVED lines=8> */
[----:B--2---:R-:W-:Y:S02]  /*4690*/  FMNMX.FTZ R11, R3, R10, !PT ;  /* 0x0000000a030b7209 */ /* 0x004fe40007810000 */
[C---:B------:R-:W-:Y:S01]  /*46a0*/  IADD3 R184, R199.reuse, 0x3800, RZ ;  /* 0x00003800c7b87810 */ /* 0x040fe20007ffe0ff */
[----:B------:R-:W-:Y:S01]  /*46b0*/  LDSM.16.MT88.4 R40, [R196+0xe000] ;  /* 0x00e00000c428783b */ /* 0x000fe20000004200 */
[C---:B------:R-:W-:Y:S02]  /*46c0*/  IADD3 R183, R199.reuse, 0x4000, RZ ;  /* 0x00004000c7b77810 */ /* 0x040fe40007ffe0ff */
[----:B------:R-:W-:Y:S01]  /*46d0*/  IADD3 R182, R199, 0x4800, RZ ;  /* 0x00004800c7b67810 */ /* 0x000fe20007ffe0ff */
[----:B------:R-:W2:Y:S01]  /*46e0*/  SHFL.BFLY PT, R132, R11, 0x1, 0x1f ;  /* 0x0c201f000b847f89 */ /* 0x000ea200000e0000 */
[----:B---3--:R-:W-:-:S02]  /*46f0*/  FMNMX.FTZ R8, R9, R8, !PT ;  /* 0x0000000809087209 */ /* 0x008fc40007810000 */
[C---:B------:R-:W-:Y:S01]  /*4700*/  IADD3 R181, R199.reuse, 0x5000, RZ ;  /* 0x00005000c7b57810 */ /* 0x040fe20007ffe0ff */
[----:B------:R-:W-:Y:S01]  /*4710*/  LDSM.16.MT88.4 R48, [R194+0xe000] ;  /* 0x00e00000c230783b */ /* 0x000fe20000004200 */
[----:B------:R-:W-:-:S03]  /*4720*/  IADD3 R180, R199, 0x5800, RZ ;  /* 0x00005800c7b47810 */ /* 0x000fc60007ffe0ff */
[----:B------:R-:W3:Y:S04]  /*4730*/  SHFL.BFLY PT, R3, R8, 0x1, 0x1f ;  /* 0x0c201f0008037f89 */ /* 0x000ee800000e0000 */
[----:B------:R-:W5:Y:S04]  /*4740*/  LDSM.16.MT88.4 R56, [R193+0xe000] ;  /* 0x00e00000c138783b */ /* 0x000f680000004200 */
[----:B------:R-:W5:Y:S04]  /*4750*/  LDSM.16.MT88.4 R64, [R192+0xe000] ;  /* 0x00e00000c040783b */ /* 0x000f680000004200 */
[----:B------:R-:W5:Y:S01]  /*4760*/  LDSM.16.MT88.4 R72, [R196+0x10000] ;  /* 0x01000000c448783b */ /* 0x000f620000004200 */
[----:B--2---:R-:W-:-:S03]  /*4770*/  FMNMX.FTZ R132, R11, R132, !PT ;  /* 0x000000840b847209 */ /* 0x004fc60007810000 */
[----:B----4-:R-:W2:Y:S01]  /*4780*/  LDSM.16.MT88.4 R80, [R194+0x10000] ;  /* 0x01000000c250783b */ /* 0x010ea20000004200 */
[C---:B------:R-:W-:Y:S01]  /*4790*/  FSETP.NEU.FTZ.AND P1, PT, R132.reuse, -INF , PT ;  /* 0xff8000008400780b */ /* 0x040fe20003f3d000 */
[----:B------:R-:W-:Y:S02]  /*47a0*/  FMUL.FTZ R170, R132, UR18 ;  /* 0x0000001284aa7c20 */ /* 0x000fe40008410000 */
[----:B------:R-:W4:Y:S01]  /*47b0*/  LDSM.16.MT88.4 R88, [R193+0x10000] ;  /* 0x01000000c158783b */ /* 0x000f220000004200 */
[----:B---3--:R-:W-:Y:S02]  /*47c0*/  FMNMX.FTZ R3, R8, R3, !PT ;  /* 0x0000000308037209 */ /* 0x008fe40007810000 */
[----:B------:R-:W-:Y:S01]  /*47d0*/  FSEL R170, R170, RZ, P1 ;  /* 0x000000ffaaaa7208 */ /* 0x000fe20000800000 */
[----:B------:R-:W-:Y:S01]  /*47e0*/  LDSM.16.MT88.4 R8, [R194+0xe800] ;  /* 0x00e80000c208783b */ /* 0x000fe20000004200 */
[C---:B------:R-:W-:Y:S01]  /*47f0*/  FSETP.NEU.FTZ.AND P1, PT, R3.reuse, -INF , PT ;  /* 0xff8000000300780b */ /* 0x040fe20003f3d000 */
[----:B------:R-:W-:-:S02]  /*4800*/  FMUL.FTZ R163, R3, UR18 ;  /* 0x0000001203a37c20 */ /* 0x000fc40008410000 */
[--C-:B------:R-:W-:Y:S01]  /*4810*/  FFMA.FTZ R147, R19, UR18, -R170.reuse ;  /* 0x0000001213937c23 */ /* 0x100fe200080108aa */
[--C-:B------:R-:W-:Y:S01]  /*4820*/  FFMA.FTZ R144, R17, UR18, -R170.reuse ;  /* 0x0000001211907c23 */ /* 0x100fe200080108aa */
        /* <DEDUP_REMOVED lines=8> */
[----:B------:R-:W3:Y:S01]  /*48b0*/  LDSM.16.MT88.4 R16, [R192+0x10000] ;  /* 0x01000000c010783b */ /* 0x000ee20000004200 */
[--C-:B------:R-:W-:Y:S01]  /*48c0*/  FFMA.FTZ R155, R32, UR18, -R163.reuse ;  /* 0x00000012209b7c23 */ /* 0x100fe200080108a3 */
[--C-:B------:R-:W-:Y:S01]  /*48d0*/  FFMA.FTZ R151, R14, UR18, -R163.reuse ;  /* 0x000000120e977c23 */ /* 0x100fe200080108a3 */
[----:B------:R-:W-:Y:S01]  /*48e0*/  MUFU.EX2 R153, R153 ;  /* 0x0000009900997308 */ /* 0x000fe20000000800 */
[--C-:B------:R-:W-:Y:S01]  /*48f0*/  FFMA.FTZ R2, R13, UR18, -R170.reuse ;  /* 0x000000120d027c23 */ /* 0x100fe200080108aa */
[--C-:B------:R-:W-:Y:S01]  /*4900*/  FFMA.FTZ R145, R6, UR18, -R163.reuse ;  /* 0x0000001206917c23 */ /* 0x100fe200080108a3 */
[--C-:B------:R-:W-:Y:S01]  /*4910*/  FFMA.FTZ R134, R12, UR18, -R163.reuse ;  /* 0x000000120c867c23 */ /* 0x100fe200080108a3 */
[--C-:B------:R-:W-:Y:S01]  /*4920*/  FFMA.FTZ R133, R4, UR18, -R163.reuse ;  /* 0x0000001204857c23 */ /* 0x100fe200080108a3 */
[----:B------:R-:W3:Y:S01]  /*4930*/  LDSM.16.MT88.4 R12, [R193+0xc800] ;  /* 0x00c80000c10c783b */ /* 0x000ee20000004200 */
[--C-:B------:R-:W-:Y:S01]  /*4940*/  FFMA.FTZ R0, R0, UR18, -R163.reuse ;  /* 0x0000001200007c23 */ /* 0x100fe200080108a3 */
[--C-:B------:R-:W-:Y:S01]  /*4950*/  FFMA.FTZ R154, R159, UR18, -R170.reuse ;  /* 0x000000129f9a7c23 */ /* 0x100fe200080108aa */
[----:B------:R-:W5:Y:S01]  /*4960*/  MUFU.EX2 R150, R150 ;  /* 0x0000009600967308 */ /* 0x000f620000000800 */
[----:B------:R-:W3:Y:S01]  /*4970*/  LDSM.16.MT88.4 R4, [R193+0xe800] ;  /* 0x00e80000c104783b */ /* 0x000ee20000004200 */
[--C-:B------:R-:W-:Y:S01]  /*4980*/  FFMA.FTZ R157, R157, UR18, -R170.reuse ;  /* 0x000000129d9d7c23 */ /* 0x100fe200080108aa */
[--C-:B------:R-:W-:Y:S01]  /*4990*/  FFMA.FTZ R156, R143, UR18, -R170.reuse ;  /* 0x000000128f9c7c23 */ /* 0x100fe200080108aa */
[--C-:B------:R-:W-:Y:S01]  /*49a0*/  FFMA.FTZ R159, R141, UR18, -R170.reuse ;  /* 0x000000128d9f7c23 */ /* 0x100fe200080108aa */
[----:B-1----:R-:W-:Y:S01]  /*49b0*/  LDSM.16.MT88.4 R24, [R192+0xc800] ;  /* 0x00c80000c018783b */ /* 0x002fe20000004200 */
        /* <DEDUP_REMOVED lines=11> */
[----:B-----5:R-:W-:Y:S01]  /*4a70*/  F2FP.BF16.F32.PACK_AB R96, R150, R153 ;  /* 0x000000999660723e */ /* 0x020fe200000010ff */
[----:B------:R-:W-:Y:S01]  /*4a80*/  LDSM.16.MT88.4 R28, [R194+0xc800] ;  /* 0x00c80000c21c783b */ /* 0x000fe20000004200 */
[----:B------:R-:W-:Y:S01]  /*4a90*/  FFMA.FTZ R170, R167, UR18, -R170 ;  /* 0x00000012a7aa7c23 */ /* 0x000fe200080108aa */
[--C-:B------:R-:W-:Y:S01]  /*4aa0*/  FFMA.FTZ R167, R168, UR18, -R163.reuse ;  /* 0x00000012a8a77c23 */ /* 0x100fe200080108a3 */
[--C-:B------:R-:W-:Y:S01]  /*4ab0*/  FFMA.FTZ R166, R166, UR18, -R163.reuse ;  /* 0x00000012a6a67c23 */ /* 0x100fe200080108a3 */
[----:B------:R-:W-:Y:S01]  /*4ac0*/  LDSM.16.MT88.4 R140, [R192+0x10800] ;  /* 0x01080000c08c783b */ /* 0x000fe20000004200 */
[--C-:B------:R-:W-:Y:S01]  /*4ad0*/  FFMA.FTZ R164, R164, UR18, -R163.reuse ;  /* 0x00000012a4a47c23 */ /* 0x100fe200080108a3 */
[----:B------:R-:W-:Y:S01]  /*4ae0*/  MUFU.EX2 R152, R152 ;  /* 0x0000009800987308 */ /* 0x000fe20000000800 */
[----:B------:R-:W-:Y:S01]  /*4af0*/  FFMA.FTZ R215, R162, UR18, -R163 ;  /* 0x00000012a2d77c23 */ /* 0x000fe200080108a3 */
[----:B------:R-:W-:-:S06]  /*4b00*/  FADD.FTZ R150, R153, R150 ;  /* 0x0000009699967221 */ /* 0x000fcc0000010000 */
[----:B------:R-:W5:Y:S01]  /*4b10*/  MUFU.EX2 R155, R155 ;  /* 0x0000009b009b7308 */ /* 0x000f620000000800 */
[----:B-1----:R-:W-:Y:S01]  /*4b20*/  F2FP.BF16.F32.PACK_AB R98, R146, R149 ;  /* 0x000000959262723e */ /* 0x002fe200000010ff */
[----:B------:R-:W-:-:S04]  /*4b30*/  FADD.FTZ R149, R149, R150 ;  /* 0x0000009695957221 */ /* 0x000fc80000010000 */
[----:B------:R-:W-:Y:S02]  /*4b40*/  FADD.FTZ R146, R146, R149 ;  /* 0x0000009592927221 */ /* 0x000fe40000010000 */
[----:B------:R-:W-:Y:S08]  /*4b50*/  MUFU.EX2 R151, R151 ;  /* 0x0000009700977308 */ /* 0x000ff00000000800 */
[----:B------:R-:W1:Y:S01]  /*4b60*/  MUFU.EX2 R148, R148 ;  /* 0x0000009400947308 */ /* 0x000e620000000800 */
[----:B-----5:R-:W-:Y:S01]  /*4b70*/  F2FP.BF16.F32.PACK_AB R97, R155, R152 ;  /* 0x000000989b61723e */ /* 0x020fe200000010ff */
[----:B------:R-:W-:-:S06]  /*4b80*/  FADD.FTZ R152, R152, R155 ;  /* 0x0000009b98987221 */ /* 0x000fcc0000010000 */
[----:B------:R-:W-:Y:S08]  /*4b90*/  MUFU.EX2 R147, R147 ;  /* 0x0000009300937308 */ /* 0x000ff00000000800 */
[----:B------:R-:W5:Y:S01]  /*4ba0*/  MUFU.EX2 R144, R144 ;  /* 0x0000009000907308 */ /* 0x000f620000000800 */
[----:B-1----:R-:W-:Y:S01]  /*4bb0*/  F2FP.BF16.F32.PACK_AB R99, R148, R151 ;  /* 0x000000979463723e */ /* 0x002fe200000010ff */
[----:B------:R-:W-:-:S04]  /*4bc0*/  FADD.FTZ R151, R151, R152 ;  /* 0x0000009897977221 */ /* 0x000fc80000010000 */
[----:B------:R-:W-:Y:S02]  /*4bd0*/  FADD.FTZ R148, R148, R151 ;  /* 0x0000009794947221 */ /* 0x000fe40000010000 */
[C---:B------:R-:W-:Y:S01]  /*4be0*/  HMMA.16816.F32.BF16 R128, R96.reuse, R124, RZ ;  /* 0x0000007c6080723c */ /* 0x040fe200000418ff */
[----:B------:R-:W-:Y:S05]  /*4bf0*/  MUFU.EX2 R135, R135 ;  /* 0x0000008700877308 */ /* 0x000fea0000000800 */
[C---:B------:R-:W-:Y:S03]  /*4c00*/  HMMA.16816.F32.BF16 R120, R96.reuse, R116, RZ ;  /* 0x000000746078723c */ /* 0x040fe600000418ff */
[----:B------:R-:W1:Y:S01]  /*4c10*/  MUFU.EX2 R2, R2 ;  /* 0x0000000200027308 */ /* 0x000e620000000800 */
[C---:B-----5:R-:W-:Y:S01]  /*4c20*/  F2FP.BF16.F32.PACK_AB R136, R144.reuse, R147 ;  /* 0x000000939088723e */ /* 0x060fe200000010ff */
[----:B------:R-:W-:Y:S01]  /*4c30*/  FADD.FTZ R147, R147, R146 ;  /* 0x0000009293937221 */ /* 0x000fe20000010000 */
[----:B------:R-:W-:Y:S03]  /*4c40*/  HMMA.16816.F32.BF16 R112, R96, R108, RZ ;  /* 0x0000006c6070723c */ /* 0x000fe600000418ff */
[----:B------:R-:W-:-:S02]  /*4c50*/  FADD.FTZ R144, R144, R147 ;  /* 0x0000009390907221 */ /* 0x000fc40000010000 */
[----:B------:R-:W-:Y:S01]  /*4c60*/  MUFU.EX2 R145, R145 ;  /* 0x0000009100917308 */ /* 0x000fe20000000800 */
[C---:B------:R-:W-:Y:S06]  /*4c70*/  HMMA.16816.F32.BF16 R104, R96.reuse, R100, RZ ;  /* 0x000000646068723c */ /* 0x040fec00000418ff */
[----:B------:R-:W-:Y:S01]  /*4c80*/  HMMA.16816.F32.BF16 R36, R96, R40, RZ ;  /* 0x000000286024723c */ /* 0x000fe200000418ff */
[----:B------:R-:W5:Y:S01]  /*4c90*/  MUFU.EX2 R134, R134 ;  /* 0x0000008600867308 */ /* 0x000f620000000800 */
[----:B-1----:R-:W-:-:S04]  /*4ca0*/  F2FP.BF16.F32.PACK_AB R138, R2, R135 ;  /* 0x00000087028a723e */ /* 0x002fc800000010ff */
[C---:B------:R-:W-:Y:S03]  /*4cb0*/  HMMA.16816.F32.BF16 R44, R96.reuse, R48, RZ ;  /* 0x00000030602c723c */ /* 0x040fe600000418ff */
[----:B------:R-:W-:Y:S03]  /*4cc0*/  MUFU.EX2 R133, R133 ;  /* 0x0000008500857308 */ /* 0x000fe60000000800 */
[C---:B------:R-:W-:Y:S05]  /*4cd0*/  HMMA.16816.F32.BF16 R52, R96.reuse, R56, RZ ;  /* 0x000000386034723c */ /* 0x040fea00000418ff */
[----:B------:R-:W1:Y:S01]  /*4ce0*/  MUFU.EX2 R0, R0 ;  /* 0x0000000000007308 */ /* 0x000e620000000800 */
[----:B------:R-:W-:Y:S01]  /*4cf0*/  HMMA.16816.F32.BF16 R60, R96, R64, RZ ;  /* 0x00000040603c723c */ /* 0x000fe200000418ff */
[----:B-----5:R-:W-:Y:S01]  /*4d00*/  F2FP.BF16.F32.PACK_AB R137, R134, R145 ;  /* 0x000000918689723e */ /* 0x020fe200000010ff */
[----:B------:R-:W-:-:S04]  /*4d10*/  FADD.FTZ R145, R145, R148 ;  /* 0x0000009491917221 */ /* 0x000fc80000010000 */
[----:B------:R-:W-:Y:S01]  /*4d20*/  HMMA.16816.F32.BF16 R68, R96, R72, RZ ;  /* 0x000000486044723c */ /* 0x000fe200000418ff */
[----:B------:R-:W-:Y:S01]  /*4d30*/  MUFU.EX2 R154, R154 ;  /* 0x0000009a009a7308 */ /* 0x000fe20000000800 */
[----:B------:R-:W-:-:S04]  /*4d40*/  FADD.FTZ R134, R134, R145 ;  /* 0x0000009186867221 */ /* 0x000fc80000010000 */
[C---:B--2---:R-:W-:Y:S03]  /*4d50*/  HMMA.16816.F32.BF16 R76, R96.reuse, R80, RZ ;  /* 0x00000050604c723c */ /* 0x044fe600000418ff */
[----:B------:R-:W2:Y:S01]  /*4d60*/  MUFU.EX2 R157, R157 ;  /* 0x0000009d009d7308 */ /* 0x000ea20000000800 */
[----:B-1----:R-:W-:Y:S02]  /*4d70*/  F2FP.BF16.F32.PACK_AB R139, R0, R133 ;  /* 0x00000085008b723e */ /* 0x002fe400000010ff */
[C---:B----4-:R-:W-:Y:S05]  /*4d80*/  HMMA.16816.F32.BF16 R84, R96.reuse, R88, RZ ;  /* 0x000000586054723c */ /* 0x050fea00000418ff */
        /* <DEDUP_REMOVED lines=28> */
[----:B------:R-:W5:Y:S03]  /*4f50*/  MUFU.EX2 R166, R166 ;  /* 0x000000a600a67308 */ /* 0x000f660000000800 */
[C---:B------:R-:W-:Y:S05]  /*4f60*/  HMMA.16816.F32.BF16 R112, R136.reuse, R12, R112 ;  /* 0x0000000c8870723c */ /* 0x040fea0000041870 */
[----:B------:R-:W-:Y:S01]  /*4f70*/  MUFU.EX2 R164, R164 ;  /* 0x000000a400a47308 */ /* 0x000fe20000000800 */
[C---:B------:R-:W-:Y:S01]  /*4f80*/  HMMA.16816.F32.BF16 R108, R136.reuse, R14, R108 ;  /* 0x0000000e886c723c */ /* 0x040fe2000004186c */
[----:B------:R-:W1:Y:S05]  /*4f90*/  LDSM.16.MT88.4 R12, [R196+0x10800] ;  /* 0x01080000c40c783b */ /* 0x000e6a0000004200 */
[C---:B------:R-:W-:Y:S01]  /*4fa0*/  HMMA.16816.F32.BF16 R52, R136.reuse, R4, R52 ;  /* 0x000000048834723c */ /* 0x040fe20000041834 */
[----:B------:R-:W5:Y:S05]  /*4fb0*/  MUFU.EX2 R215, R215 ;  /* 0x000000d700d77308 */ /* 0x000f6a0000000800 */
[C---:B------:R-:W-:Y:S01]  /*4fc0*/  HMMA.16816.F32.BF16 R56, R136.reuse, R6, R56 ;  /* 0x000000068838723c */ /* 0x040fe20000041838 */
[----:B------:R-:W4:Y:S05]  /*4fd0*/  LDSM.16.MT88.4 R4, [R193+0x10800] ;  /* 0x01080000c104783b */ /* 0x000f2a0000004200 */
        /* <DEDUP_REMOVED lines=26> */
[----:B------:R-:W3:Y:S05]  /*5180*/  LDSM.16.MT88.4 R16, [R196+0x11000] ;  /* 0x01100000c410783b */ /* 0x000eea0000004200 */
[C---:B--2---:R-:W-:Y:S06]  /*5190*/  HMMA.16816.F32.BF16 R52, R4.reuse, R8, R52 ;  /* 0x000000080434723c */ /* 0x044fec0000041834 */
[----:B------:R-:W-:Y:S01]  /*51a0*/  HMMA.16816.F32.BF16 R56, R4, R10, R56 ;  /* 0x0000000a0438723c */ /* 0x000fe20000041838 */
[----:B------:R-:W2:Y:S05]  /*51b0*/  LDSM.16.MT88.4 R8, [R193+0x11000] ;  /* 0x01100000c108783b */ /* 0x000eaa0000004200 */
        /* <DEDUP_REMOVED lines=12> */
[C---:B---3--:R-:W-:Y:S06]  /*5280*/  HMMA.16816.F32.BF16 R68, R4.reuse, R16, R68 ;  /* 0x000000100444723c */ /* 0x048fec0000041844 */
[----:B------:R-:W-:Y:S01]  /*5290*/  HMMA.16816.F32.BF16 R72, R4, R18, R72 ;  /* 0x000000120448723c */ /* 0x000fe20000041848 */
[----:B------:R-:W3:Y:S05]  /*52a0*/  LDSM.16.MT88.4 R16, [R196+0xd800] ;  /* 0x00d80000c410783b */ /* 0x000eea0000004200 */
        /* <DEDUP_REMOVED lines=26> */
[C---:B---3--:R-:W-:Y:S06]  /*5450*/  HMMA.16816.F32.BF16 R128, R4.reuse, R16, R128 ;  /* 0x000000100480723c */ /* 0x048fec0000041880 */
[C---:B------:R-:W-:Y:S01]  /*5460*/  HMMA.16816.F32.BF16 R124, R4.reuse, R18, R124 ;  /* 0x00000012047c723c */ /* 0x040fe2000004187c */
[----:B------:R-:W3:Y:S05]  /*5470*/  LDSM.16.MT88.4 R16, [R194+0x11800] ;  /* 0x01180000c210783b */ /* 0x000eea0000004200 */
        /* <DEDUP_REMOVED lines=8> */
[C---:B---3--:R-:W-:Y:S06]  /*5500*/  HMMA.16816.F32.BF16 R76, R4.reuse, R16, R76 ;  /* 0x00000010044c723c */ /* 0x048fec000004184c */
        /* <DEDUP_REMOVED lines=45> */
[----:B------:R-:W-:Y:S01]  /*57e0*/  UISETP.GT.AND UP0, UPT, UR16, UR12, UPT ;  /* 0x0000000c1000728c */ /* 0x000fe2000bf04270 */
[----:B------:R-:W-:Y:S01]  /*57f0*/  IMAD.U32 R7, RZ, RZ, UR23 ;  /* 0x00000017ff077e24 */ /* 0x000fe2000f8e00ff */
[----:B------:R-:W-:Y:S01]  /*5800*/  UIADD3 UR6, UR23, UR6, URZ ;  /* 0x0000000617067290 */ /* 0x000fe2000fffe03f */
[----:B------:R-:W-:Y:S01]  /*5810*/  BAR.SYNC.DEFER_BLOCKING 0x0 ;  /* 0x0000000000007b1d */ /* 0x000fe20000010000 */
[----:B------:R-:W-:-:S04]  /*5820*/  LEA R0, P0, R6, R218, 0x6 ;  /* 0x000000da06007211 */ /* 0x000fc800078030ff */
        /* <DEDUP_REMOVED lines=8> */
[----:B------:R-:W-:Y:S02]  /*58b0*/  IADD3.X R9, R5, UR6, RZ, P0, !PT ;  /* 0x0000000605097c10 */ /* 0x000fe400087fe4ff */
[----:B------:R-:W-:Y:S02]  /*58c0*/  IADD3 R10, P0, R16, UR4, RZ ;  /* 0x00000004100a7c10 */ /* 0x000fe4000ff1e0ff */
[----:B------:R-:W-:Y:S01]  /*58d0*/  IADD3.X R17, R9, UR6, RZ, P1, !PT ;  /* 0x0000000609117c10 */ /* 0x000fe20008ffe4ff */
[----:B------:R-:W-:Y:S01]  /*58e0*/  @!PT LDS RZ, [RZ] ;  /* 0x00000000fffff984 */ /* 0x000fe20000000800 */
[----:B------:R-:W-:Y:S01]  /*58f0*/  @!PT LDS RZ, [RZ] ;  /* 0x00000000fffff984 */ /* 0x000fe20000000800 */
[----:B------:R-:W-:Y:S01]  /*5900*/  @!PT LDS RZ, [RZ] ;  /* 0x00000000fffff984 */ /* 0x000fe20000000800 */
[----:B------:R-:W-:Y:S03]  /*5910*/  LDGSTS.E.BYPASS.LTC128B.128 [R203+0xc000], desc[UR20][R4.64] ;  /* 0x0c00000004cb7fae */ /* 0x000fe6000b901d54 */
[----:B------:R-:W-:Y:S01]  /*5920*/  IADD3.X R11, R17, UR6, RZ, P0, !PT ;  /* 0x00000006110b7c10 */ /* 0x000fe200087fe4ff */
[----:B------:R-:W-:Y:S04]  /*5930*/  LDGSTS.E.BYPASS.LTC128B.128 [R203+0xe000], desc[UR20][R4.64+0x80] ;  /* 0x0e00008004cb7fae */ /* 0x000fe8000b901d54 */
[----:B------:R1:W-:Y:S04]  /*5940*/  LDGSTS.E.BYPASS.LTC128B.128 [R203+0x10000], desc[UR20][R4.64+0x100] ;  /* 0x1000010004cb7fae */ /* 0x0003e8000b901d54 */
[----:B------:R-:W-:Y:S04]  /*5950*/  LDGSTS.E.BYPASS.LTC128B.128 [R203+0xc800], desc[UR20][R8.64] ;  /* 0x0c80000008cb7fae */ /* 0x000fe8000b901d54 */
[----:B------:R-:W-:Y:S04]  /*5960*/  LDGSTS.E.BYPASS.LTC128B.128 [R203+0xe800], desc[UR20][R8.64+0x80] ;  /* 0x0e80008008cb7fae */ /* 0x000fe8000b901d54 */
[----:B------:R-:W-:Y:S04]  /*5970*/  LDGSTS.E.BYPASS.LTC128B.128 [R203+0x10800], desc[UR20][R8.64+0x100] ;  /* 0x1080010008cb7fae */ /* 0x000fe8000b901d54 */
        /* <DEDUP_REMOVED lines=8> */
[----:B------:R-:W-:Y:S04]  /*5a00*/  LDSM.16.M88.4 R228, [R200] ;  /* 0x00000000c8e4783b */ /* 0x000fe80000000200 */
[----:B-1----:R-:W-:Y:S04]  /*5a10*/  LDSM.16.M88.4 R4, [R199] ;  /* 0x00000000c704783b */ /* 0x002fe80000000200 */
[----:B------:R-:W-:Y:S04]  /*5a20*/  LDSM.16.M88.4 R160, [R198] ;  /* 0x00000000c6a0783b */ /* 0x000fe80000000200 */
[----:B--2---:R-:W-:Y:S04]  /*5a30*/  LDSM.16.M88.4 R16, [R195+0x6000] ;  /* 0x00600000c310783b */ /* 0x004fe80000000200 */
[----:B------:R-:W1:Y:S04]  /*5a40*/  LDSM.16.M88.4 R172, [R201+0x7000] ;  /* 0x00700000c9ac783b */ /* 0x000e680000000200 */
[----:B------:R-:W2:Y:S04]  /*5a50*/  LDSM.16.M88.4 R148, [R201+0x6800] ;  /* 0x00680000c994783b */ /* 0x000ea80000000200 */
[----:B------:R-:W-:Y:S04]  /*5a60*/  LDSM.16.M88.4 R144, [R197] ;  /* 0x00000000c590783b */ /* 0x000fe80000000200 */
[----:B------:R-:W-:Y:S04]  /*5a70*/  LDSM.16.M88.4 R28, [R188] ;  /* 0x00000000bc1c783b */ /* 0x000fe80000000200 */
[----:B------:R-:W5:Y:S01]  /*5a80*/  LDSM.16.M88.4 R224, [R190] ;  /* 0x00000000bee0783b */ /* 0x000f620000000200 */
[C---:B----4-:R-:W-:Y:S03]  /*5a90*/  HMMA.16816.F32.BF16 R12, R164.reuse, R24, RZ ;  /* 0x00000018a40c723c */ /* 0x050fe600000418ff */
[----:B---3--:R-:W-:Y:S04]  /*5aa0*/  LDSM.16.M88.4 R8, [R191] ;  /* 0x00000000bf08783b */ /* 0x008fe80000000200 */
[----:B------:R-:W-:Y:S01]  /*5ab0*/  LDSM.16.M88.4 R32, [R202+0x2000] ;  /* 0x00200000ca20783b */ /* 0x000fe20000000200 */
[C---:B------:R-:W-:Y:S03]  /*5ac0*/  HMMA.16816.F32.BF16 R24, R164.reuse, R26, RZ ;  /* 0x0000001aa418723c */ /* 0x040fe600000418ff */
[----:B------:R-:W-:Y:S04]  /*5ad0*/  LDSM.16.M88.4 R232, [R201+0x8000] ;  /* 0x00800000c9e8783b */ /* 0x000fe80000000200 */
[----:B------:R-:W-:Y:S04]  /*5ae0*/  LDSM.16.M88.4 R220, [R189] ;  /* 0x00000000bddc783b */ /* 0x000fe80000000200 */
[----:B------:R-:W-:Y:S01]  /*5af0*/  LDSM.16.M88.4 R156, [R195+0x7000] ;  /* 0x00700000c39c783b */ /* 0x000fe20000000200 */
[----:B-1----:R-:W-:Y:S03]  /*5b00*/  HMMA.16816.F32.BF16 R176, R164, R172, RZ ;  /* 0x000000aca4b0723c */ /* 0x002fe600000418ff */
[----:B------:R-:W-:Y:S04]  /*5b10*/  LDSM.16.M88.4 R236, [R195+0x6800] ;  /* 0x00680000c3ec783b */ /* 0x000fe80000000200 */
[----:B------:R-:W-:Y:S01]  /*5b20*/  LDSM.16.M88.4 R20, [R200+0x2000] ;  /* 0x00200000c814783b */ /* 0x000fe20000000200 */
[C---:B------:R-:W-:Y:S03]  /*5b30*/  HMMA.16816.F32.BF16 R12, R228.reuse, R4, R12 ;  /* 0x00000004e40c723c */ /* 0x040fe6000004180c */
[----:B------:R-:W-:Y:S03]  /*5b40*/  LDSM.16.M88.4 R152, [R195+0x7800] ;  /* 0x00780000c398783b */ /* 0x000fe60000000200 */
[----:B------:R-:W-:Y:S01]  /*5b50*/  HMMA.16816.F32.BF16 R24, R228, R6, R24 ;  /* 0x00000006e418723c */ /* 0x000fe20000041818 */
[----:B------:R-:W1:Y:S04]  /*5b60*/  LDSM.16.M88.4 R4, [R201+0x7800] ;  /* 0x00780000c904783b */ /* 0x000e680000000200 */
[----:B------:R-:W-:Y:S01]  /*5b70*/  LDSM.16.M88.4 R140, [R188+0x800] ;  /* 0x00080000bc8c783b */ /* 0x000fe20000000200 */
[C---:B--2---:R-:W-:Y:S03]  /*5b80*/  HMMA.16816.F32.BF16 R136, R164.reuse, R148, RZ ;  /* 0x00000094a488723c */ /* 0x044fe600000418ff */
[----:B------:R-:W0:Y:S03]  /*5b90*/  LDGDEPBAR ;  /* 0x00000000000079af */ /* 0x000e260000000000 */
[----:B------:R-:W-:Y:S06]  /*5ba0*/  HMMA.16816.F32.BF16 R148, R164, R150, RZ ;  /* 0x00000096a494723c */ /* 0x000fec00000418ff */
        /* <DEDUP_REMOVED lines=11> */
[----:B------:R-:W-:Y:S06]  /*5c60*/  HMMA.16816.F32.BF16 R136, R228, R8, R136 ;  /* 0x00000008e488723c */ /* 0x000fec0000041888 */
[----:B------:R-:W-:Y:S06]  /*5c70*/  HMMA.16816.F32.BF16 R12, R32, R232, R12 ;  /* 0x000000e8200c723c */ /* 0x000fec000004180c */
[C---:B------:R-:W-:Y:S01]  /*5c80*/  HMMA.16816.F32.BF16 R148, R228.reuse, R10, R148 ;  /* 0x0000000ae494723c */ /* 0x040fe20000041894 */
[----:B------:R-:W-:Y:S05]  /*5c90*/  LDSM.16.M88.4 R8, [R198+0x2000] ;  /* 0x00200000c608783b */ /* 0x000fea0000000200 */
[C---:B------:R-:W-:Y:S01]  /*5ca0*/  HMMA.16816.F32.BF16 R172, R228.reuse, R226, R172 ;  /* 0x000000e2e4ac723c */ /* 0x040fe200000418ac */
[----:B------:R-:W-:Y:S05]  /*5cb0*/  LDSM.16.M88.4 R224, [R186] ;  /* 0x00000000bae0783b */ /* 0x000fea0000000200 */
[C---:B------:R-:W-:Y:S06]  /*5cc0*/  HMMA.16816.F32.BF16 R168, R228.reuse, R220, R168 ;  /* 0x000000dce4a8723c */ /* 0x040fec00000418a8 */
[----:B------:R-:W-:Y:S01]  /*5cd0*/  HMMA.16816.F32.BF16 R164, R228, R222, R164 ;  /* 0x000000dee4a4723c */ /* 0x000fe200000418a4 */
[----:B------:R-:W1:Y:S04]  /*5ce0*/  LDSM.16.M88.4 R220, [R188+0x1000] ;  /* 0x00100000bcdc783b */ /* 0x000e680000000200 */
[----:B------:R-:W3:Y:S01]  /*5cf0*/  LDSM.16.M88.4 R228, [R188+0x1800] ;  /* 0x00180000bce4783b */ /* 0x000ee20000000200 */
[----:B------:R-:W-:Y:S03]  /*5d00*/  HMMA.16816.F32.BF16 R24, R32, R234, R24 ;  /* 0x000000ea2018723c */ /* 0x000fe60000041818 */
[----:B------:R-:W-:Y:S03]  /*5d10*/  LDSM.16.M88.4 R232, [R197+0x2000] ;  /* 0x00200000c5e8783b */ /* 0x000fe60000000200 */
[C---:B------:R-:W-:Y:S06]  /*5d20*/  HMMA.16816.F32.BF16 R176, R160.reuse, R156, R176 ;  /* 0x0000009ca0b0723c */ /* 0x040fec00000418b0 */
[----:B------:R-:W-:Y:S06]  /*5d30*/  HMMA.16816.F32.BF16 R136, R160, R236, R136 ;  /* 0x000000eca088723c */ /* 0x000fec0000041888 */
[----:B--2---:R-:W-:Y:S06]  /*5d40*/  HMMA.16816.F32.BF16 R12, R20, R16, R12 ;  /* 0x00000010140c723c */ /* 0x004fec000004180c */
[C---:B------:R-:W-:Y:S01]  /*5d50*/  HMMA.16816.F32.BF16 R236, R160.reuse, R238, R148 ;  /* 0x000000eea0ec723c */ /* 0x040fe20000041894 */
[----:B------:R-:W-:Y:S05]  /*5d60*/  LDSM.16.M88.4 R148, [R188+0x2000] ;  /* 0x00200000bc94783b */ /* 0x000fea0000000200 */
        /* <DEDUP_REMOVED lines=9> */
[----:B------:R-:W-:Y:S06]  /*5e00*/  HMMA.16816.F32.BF16 R136, R144, R140, R136 ;  /* 0x0000008c9088723c */ /* 0x000fec0000041888 */
[----:B------:R-:W-:Y:S06]  /*5e10*/  HMMA.16816.F32.BF16 R12, R8, R4, R12 ;  /* 0x00000004080c723c */ /* 0x000fec000004180c */
[C---:B------:R-:W-:Y:S01]  /*5e20*/  HMMA.16816.F32.BF16 R236, R144.reuse, R142, R236 ;  /* 0x0000008e90ec723c */ /* 0x040fe200000418ec */
[----:B------:R-:W-:Y:S05]  /*5e30*/  LDSM.16.M88.4 R140, [R201+0xa000] ;  /* 0x00a00000c98c783b */ /* 0x000fea0000000200 */
[C---:B------:R-:W-:Y:S01]  /*5e40*/  HMMA.16816.F32.BF16 R172, R144.reuse, R222, R172 ;  /* 0x000000de90ac723c */ /* 0x040fe200000418ac */
[----:B------:R-:W-:Y:S05]  /*5e50*/  LDSM.16.M88.4 R220, [R184] ;  /* 0x00000000b8dc783b */ /* 0x000fea0000000200 */
[C---:B---3--:R-:W-:Y:S06]  /*5e60*/  HMMA.16816.F32.BF16 R168, R144.reuse, R228, R168 ;  /* 0x000000e490a8723c */ /* 0x048fec00000418a8 */
[----:B------:R-:W-:Y:S01]  /*5e70*/  HMMA.16816.F32.BF16 R164, R144, R230, R164 ;  /* 0x000000e690a4723c */ /* 0x000fe200000418a4 */
[----:B------:R-:W-:Y:S04]  /*5e80*/  LDSM.16.M88.4 R228, [R200+0x4000] ;  /* 0x00400000c8e4783b */ /* 0x000fe80000000200 */
[----:B------:R-:W-:Y:S01]  /*5e90*/  LDSM.16.M88.4 R144, [R188+0x2800] ;  /* 0x00280000bc90783b */ /* 0x000fe20000000200 */
[----:B------:R-:W-:Y:S03]  /*5ea0*/  HMMA.16816.F32.BF16 R24, R8, R6, R24 ;  /* 0x000000060818723c */ /* 0x000fe60000041818 */
[----:B------:R-:W1:Y:S03]  /*5eb0*/  LDSM.16.M88.4 R4, [R185] ;  /* 0x00000000b904783b */ /* 0x000e660000000200 */
[C---:B--2---:R-:W-:Y:S06]  /*5ec0*/  HMMA.16816.F32.BF16 R176, R32.reuse, R16, R176 ;  /* 0x0000001020b0723c */ /* 0x044fec00000418b0 */
[C---:B------:R-:W-:Y:S06]  /*5ed0*/  HMMA.16816.F32.BF16 R136, R32.reuse, R28, R136 ;  /* 0x0000001c2088723c */ /* 0x040fec0000041888 */
[C---:B------:R-:W-:Y:S01]  /*5ee0*/  HMMA.16816.F32.BF16 R236, R32.reuse, R30, R236 ;  /* 0x0000001e20ec723c */ /* 0x040fe200000418ec */
[----:B------:R-:W-:Y:S05]  /*5ef0*/  LDSM.16.M88.4 R28, [R183] ;  /* 0x00000000b71c783b */ /* 0x000fea0000000200 */
[C---:B------:R-:W-:Y:S01]  /*5f00*/  HMMA.16816.F32.BF16 R172, R32.reuse, R18, R172 ;  /* 0x0000001220ac723c */ /* 0x040fe200000418ac */
[----:B------:R-:W2:Y:S05]  /*5f10*/  LDSM.16.M88.4 R16, [R195+0x9000] ;  /* 0x00900000c310783b */ /* 0x000eaa0000000200 */
        /* <DEDUP_REMOVED lines=8> */
[C---:B------:R-:W-:Y:S06]  /*5fa0*/  HMMA.16816.F32.BF16 R136, R20.reuse, R224, R136 ;  /* 0x000000e01488723c */ /* 0x040fec0000041888 */
[C---:B------:R-:W-:Y:S01]  /*5fb0*/  HMMA.16816.F32.BF16 R236, R20.reuse, R226, R236 ;  /* 0x000000e214ec723c */ /* 0x040fe200000418ec */
[----:B------:R-:W-:Y:S05]  /*5fc0*/  LDSM.16.M88.4 R224, [R198+0x4000] ;  /* 0x00400000c6e0783b */ /* 0x000fea0000000200 */
[C---:B------:R-:W-:Y:S01]  /*5fd0*/  HMMA.16816.F32.BF16 R172, R20.reuse, R6, R172 ;  /* 0x0000000614ac723c */ /* 0x040fe200000418ac */
[----:B------:R-:W1:Y:S05]  /*5fe0*/  LDSM.16.M88.4 R4, [R188+0x3000] ;  /* 0x00300000bc04783b */ /* 0x000e6a0000000200 */
[C---:B------:R-:W-:Y:S06]  /*5ff0*/  HMMA.16816.F32.BF16 R168, R20.reuse, R220, R168 ;  /* 0x000000dc14a8723c */ /* 0x040fec00000418a8 */
[----:B------:R-:W-:Y:S01]  /*6000*/  HMMA.16816.F32.BF16 R164, R20, R222, R164 ;  /* 0x000000de14a4723c */ /* 0x000fe200000418a4 */
[----:B------:R-:W-:Y:S04]  /*6010*/  LDSM.16.M88.4 R220, [R197+0x4000] ;  /* 0x00400000c5dc783b */ /* 0x000fe80000000200 */
[----:B------:R-:W-:Y:S01]  /*6020*/  LDSM.16.M88.4 R20, [R182] ;  /* 0x00000000b614783b */ /* 0x000fe20000000200 */
[----:B------:R-:W-:Y:S06]  /*6030*/  HMMA.16816.F32.BF16 R12, R160, R140, R12 ;  /* 0x0000008ca00c723c */ /* 0x000fec000004180c */
[C---:B--2---:R-:W-:Y:S06]  /*6040*/  HMMA.16816.F32.BF16 R176, R8.reuse, R16, R176 ;  /* 0x0000001008b0723c */ /* 0x044fec00000418b0 */
[C---:B------:R-:W-:Y:S06]  /*6050*/  HMMA.16816.F32.BF16 R136, R8.reuse, R152, R136 ;  /* 0x000000980888723c */ /* 0x040fec0000041888 */
        /* <DEDUP_REMOVED lines=8> */
[----:B------:R-:W-:Y:S01]  /*60e0*/  HMMA.16816.F32.BF16 R24, R160, R142, R24 ;  /* 0x0000008ea018723c */ /* 0x000fe20000041818 */
[----:B------:R-:W3:Y:S05]  /*60f0*/  LDSM.16.M88.4 R140, [R188+0x3800] ;  /* 0x00380000bc8c783b */ /* 0x000eea0000000200 */
[C---:B-1----:R-:W-:Y:S06]  /*6100*/  HMMA.16816.F32.BF16 R176, R232.reuse, R4, R176 ;  /* 0x00000004e8b0723c */ /* 0x042fec00000418b0 */
[C---:B------:R-:W-:Y:S06]  /*6110*/  HMMA.16816.F32.BF16 R136, R232.reuse, R144, R136 ;  /* 0x00000090e888723c */ /* 0x040fec0000041888 */
[C---:B------:R-:W-:Y:S01]  /*6120*/  HMMA.16816.F32.BF16 R172, R232.reuse, R6, R172 ;  /* 0x00000006e8ac723c */ /* 0x040fe200000418ac */
[----:B------:R-:W1:Y:S05]  /*6130*/  LDSM.16.M88.4 R4, [R181] ;  /* 0x00000000b504783b */ /* 0x000e6a0000000200 */
[----:B------:R-:W-:Y:S06]  /*6140*/  HMMA.16816.F32.BF16 R236, R232, R146, R236 ;  /* 0x00000092e8ec723c */ /* 0x000fec00000418ec */
[----:B------:R-:W-:Y:S06]  /*6150*/  HMMA.16816.F32.BF16 R12, R224, R156, R12 ;  /* 0x0000009ce00c723c */ /* 0x000fec000004180c */
[C---:B--2---:R-:W-:Y:S06]  /*6160*/  HMMA.16816.F32.BF16 R176, R160.reuse, R8, R176 ;  /* 0x00000008a0b0723c */ /* 0x044fec00000418b0 */
[C---:B------:R-:W-:Y:S06]  /*6170*/  HMMA.16816.F32.BF16 R136, R160.reuse, R32, R136 ;  /* 0x00000020a088723c */ /* 0x040fec0000041888 */
[----:B------:R-:W-:Y:S01]  /*6180*/  HMMA.16816.F32.BF16 R172, R160, R10, R172 ;  /* 0x0000000aa0ac723c */ /* 0x000fe200000418ac */
[----:B------:R-:W2:Y:S05]  /*6190*/  LDSM.16.M88.4 R8, [R195+0xb000] ;  /* 0x00b00000c308783b */ /* 0x000eaa0000000200 */
[----:B------:R-:W-:Y:S01]  /*61a0*/  HMMA.16816.F32.BF16 R24, R228, R30, R24 ;  /* 0x0000001ee418723c */ /* 0x000fe20000041818 */
[----:B------:R-:W4:Y:S05]  /*61b0*/  LDSM.16.M88.4 R28, [R195+0xa800] ;  /* 0x00a80000c31c783b */ /* 0x000f2a0000000200 */
[----:B------:R-:W-:Y:S01]  /*61c0*/  HMMA.16816.F32.BF16 R236, R160, R34, R236 ;  /* 0x00000022a0ec723c */ /* 0x000fe200000418ec */
[----:B------:R-:W-:Y:S05]  /*61d0*/  LDSM.16.M88.4 R32, [R188+0x4800] ;  /* 0x00480000bc20783b */ /* 0x000fea0000000200 */
[----:B---3--:R-:W-:Y:S06]  /*61e0*/  HMMA.16816.F32.BF16 R168, R232, R140, R168 ;  /* 0x0000008ce8a8723c */ /* 0x008fec00000418a8 */
[----:B------:R-:W-:Y:S06]  /*61f0*/  HMMA.16816.F32.BF16 R12, R220, R152, R12 ;  /* 0x00000098dc0c723c */ /* 0x000fec000004180c */
[----:B------:R-:W-:Y:S01]  /*6200*/  HMMA.16816.F32.BF16 R164, R232, R142, R164 ;  /* 0x0000008ee8a4723c */ /* 0x000fe200000418a4 */
[----:B------:R-:W3:Y:S05]  /*6210*/  LDSM.16.M88.4 R140, [R180] ;  /* 0x00000000b48c783b */ /* 0x000eea0000000200 */
[C---:B-1----:R-:W-:Y:S06]  /*6220*/  HMMA.16816.F32.BF16 R176, R228.reuse, R4, R176 ;  /* 0x00000004e4b0723c */ /* 0x042fec00000418b0 */
[C---:B------:R-:W-:Y:S06]  /*6230*/  HMMA.16816.F32.BF16 R136, R228.reuse, R20, R136 ;  /* 0x00000014e488723c */ /* 0x040fec0000041888 */
[----:B------:R-:W-:Y:S01]  /*6240*/  HMMA.16816.F32.BF16 R236, R228, R22, R236 ;  /* 0x00000016e4ec723c */ /* 0x000fe200000418ec */
[----:B------:R-:W-:Y:S01]  /*6250*/  FMUL.FTZ R0, R12, UR24 ;  /* 0x000000180c007c20 */ /* 0x000fe20008410000 */
[----:B------:R-:W-:Y:S01]  /*6260*/  FMUL.FTZ R14, R14, UR24 ;  /* 0x000000180e0e7c20 */ /* 0x000fe20008410000 */
[----:B------:R-:W-:-:S03]  /*6270*/  FMUL.FTZ R2, R13, UR24 ;  /* 0x000000180d027c20 */ /* 0x000fc60008410000 */
[C---:B------:R-:W-:Y:S01]  /*6280*/  HMMA.16816.F32.BF16 R168, R160.reuse, R16, R168 ;  /* 0x00000010a0a8723c */ /* 0x040fe200000418a8 */
[----:B------:R-:W1:Y:S05]  /*6290*/  MUFU.TANH R0, R0 ;  /* 0x0000000000007308 */ /* 0x000e6a0000002400 */
[----:B------:R-:W-:Y:S01]  /*62a0*/  HMMA.16816.F32.BF16 R164, R160, R18, R164 ;  /* 0x00000012a0a4723c */ /* 0x000fe200000418a4 */
[----:B------:R-:W-:Y:S02]  /*62b0*/  FMUL.FTZ R17, R15, UR24 ;  /* 0x000000180f117c20 */ /* 0x000fe40008410000 */
[----:B------:R5:W1:Y:S03]  /*62c0*/  MUFU.TANH R16, R14 ;  /* 0x0000000e00107308 */ /* 0x000a660000002400 */
[----:B------:R-:W-:Y:S05]  /*62d0*/  HMMA.16816.F32.BF16 R24, R224, R158, R24 ;  /* 0x0000009ee018723c */ /* 0x000fea0000041818 */
[----:B------:R-:W1:Y:S01]  /*62e0*/  MUFU.TANH R2, R2 ;  /* 0x0000000200027308 */ /* 0x000e620000002400 */
[----:B------:R-:W-:Y:S01]  /*62f0*/  HMMA.16816.F32.BF16 R172, R228, R6, R172 ;  /* 0x00000006e4ac723c */ /* 0x000fe200000418ac */
[----:B------:R-:W1:Y:S05]  /*6300*/  LDSM.16.M88.4 R4, [R195+0xb800] ;  /* 0x00b80000c304783b */ /* 0x000e6a0000000200 */
[C---:B--2---:R-:W-:Y:S01]  /*6310*/  HMMA.16816.F32.BF16 R176, R224.reuse, R8, R176 ;  /* 0x00000008e0b0723c */ /* 0x044fe200000418b0 */
[----:B------:R-:W-:Y:S01]  /*6320*/  MUFU.TANH R17, R17 ;  /* 0x0000001100117308 */ /* 0x000fe20000002400 */
[----:B-----5:R-:W2:Y:S04]  /*6330*/  LDSM.16.M88.4 R12, [R188+0x5000] ;  /* 0x00500000bc0c783b */ /* 0x020ea80000000200 */
[----:B----4-:R-:W-:Y:S01]  /*6340*/  HMMA.16816.F32.BF16 R136, R224, R28, R136 ;  /* 0x0000001ce088723c */ /* 0x010fe20000041888 */
[----:B------:R-:W-:-:S04]  /*6350*/  IMAD.U32 R9, RZ, RZ, UR16 ;  /* 0x00000010ff097e24 */ /* 0x000fc8000f8e00ff */
[----:B------:R-:W-:Y:S01]  /*6360*/  IMAD R20, R9, 0x40, R214 ;  /* 0x0000004009147824 */ /* 0x000fe200078e02d6 */
[----:B------:R-:W-:Y:S03]  /*6370*/  HMMA.16816.F32.BF16 R236, R224, R30, R236 ;  /* 0x0000001ee0ec723c */ /* 0x000fe600000418ec */
[C---:B------:R-:W-:Y:S01]  /*6380*/  VIADD R8, R20.reuse, 0x9 ;  /* 0x0000000914087836 */ /* 0x040fe20000000000 */
[C---:B------:R-:W-:Y:S02]  /*6390*/  ISETP.GE.AND P6, PT, R20.reuse, R210, PT ;  /* 0x000000d21400720c */ /* 0x040fe40003fc6270 */
[----:B---3--:R-:W-:Y:S01]  /*63a0*/  HMMA.16816.F32.BF16 R168, R228, R140, R168 ;  /* 0x0000008ce4a8723c */ /* 0x008fe200000418a8 */
[C---:B------:R-:W-:Y:S02]  /*63b0*/  ISETP.GE.AND P1, PT, R20.reuse, R208, PT ;  /* 0x000000d01400720c */ /* 0x040fe40003f26270 */
[----:B------:R-:W-:-:S02]  /*63c0*/  ISETP.LT.OR P6, PT, R20, R211, P6 ;  /* 0x000000d31400720c */ /* 0x000fc400037c1670 */
[----:B------:R-:W-:Y:S01]  /*63d0*/  ISETP.GE.AND P2, PT, R8, R210, PT ;  /* 0x000000d20800720c */ /* 0x000fe20003f46270 */
[----:B------:R-:W-:Y:S01]  /*63e0*/  HMMA.16816.F32.BF16 R164, R228, R142, R164 ;  /* 0x0000008ee4a4723c */ /* 0x000fe200000418a4 */
[----:B-1----:R-:W-:Y:S02]  /*63f0*/  FSEL R0, R0, -INF , !P6 ;  /* 0xff80000000007808 */ /* 0x002fe40007000000 */
[C---:B------:R-:W-:Y:S02]  /*6400*/  ISETP.GE.AND P6, PT, R8.reuse, R208, PT ;  /* 0x000000d00800720c */ /* 0x040fe40003fc6270 */
[C---:B------:R-:W-:Y:S01]  /*6410*/  ISETP.LT.OR P2, PT, R8.reuse, R211, P2 ;  /* 0x000000d30800720c */ /* 0x040fe20001741670 */
[----:B------:R-:W-:Y:S01]  /*6420*/  HMMA.16816.F32.BF16 R24, R220, R154, R24 ;  /* 0x0000009adc18723c */ /* 0x000fe20000041818 */
[-C--:B------:R-:W-:Y:S02]  /*6430*/  ISETP.LT.OR P6, PT, R8, R209.reuse, P6 ;  /* 0x000000d10800720c */ /* 0x080fe400037c1670 */
[----:B------:R-:W-:-:S03]  /*6440*/  ISETP.LT.OR P1, PT, R20, R209, P1 ;  /* 0x000000d11400720c */ /* 0x000fc60000f21670 */
[----:B------:R-:W-:Y:S01]  /*6450*/  HMMA.16816.F32.BF16 R172, R224, R10, R172 ;  /* 0x0000000ae0ac723c */ /* 0x000fe200000418ac */
[----:B------:R-:W1:Y:S01]  /*6460*/  LDSM.16.M88.4 R8, [R188+0x5800] ;  /* 0x00580000bc08783b */ /* 0x000e620000000200 */
[----:B------:R-:W-:-:S04]  /*6470*/  DEPBAR.LE SB0, 0x0 ;  /* 0x000080000000791a */ /* 0x000fc80000000000 */
[C---:B------:R-:W-:Y:S06]  /*6480*/  HMMA.16816.F32.BF16 R136, R220.reuse, R32, R136 ;  /* 0x00000020dc88723c */ /* 0x040fec0000041888 */
[----:B------:R-:W-:Y:S06]  /*6490*/  HMMA.16816.F32.BF16 R236, R220, R34, R236 ;  /* 0x00000022dcec723c */ /* 0x000fec00000418ec */
[----:B------:R-:W-:Y:S01]  /*64a0*/  HMMA.16816.F32.BF16 R168, R224, R4, R168 ;  /* 0x00000004e0a8723c */ /* 0x000fe200000418a8 */
[----:B------:R-:W-:Y:S01]  /*64b0*/  FMUL.FTZ R22, R27, UR24 ;  /* 0x000000181b167c20 */ /* 0x000fe20008410000 */
[----:B------:R-:W-:Y:S01]  /*64c0*/  FMUL.FTZ R18, R24, UR24 ;  /* 0x0000001818127c20 */ /* 0x000fe20008410000 */
[----:B------:R-:W-:Y:S01]  /*64d0*/  FMUL.FTZ R21, R26, UR24 ;  /* 0x000000181a157c20 */ /* 0x000fe20008410000 */
[----:B------:R-:W-:-:S02]  /*64e0*/  FMUL.FTZ R19, R25, UR24 ;  /* 0x0000001819137c20 */ /* 0x000fc40008410000 */
[----:B--2---:R-:W-:Y:S01]  /*64f0*/  HMMA.16816.F32.BF16 R176, R220, R12, R176 ;  /* 0x0000000cdcb0723c */ /* 0x004fe200000418b0 */
[C---:B------:R-:W-:Y:S01]  /*6500*/  VIADD R4, R20.reuse, 0x1 ;  /* 0x0000000114047836 */ /* 0x040fe20000000000 */
[----:B------:R-:W2:Y:S01]  /*6510*/  MUFU.TANH R22, R22 ;  /* 0x0000001600167308 */ /* 0x000ea20000002400 */
[----:B------:R-:W-:-:S03]  /*6520*/  VIADD R5, R20, 0x8 ;  /* 0x0000000814057836 */ /* 0x000fc60000000000 */
[----:B------:R-:W-:Y:S01]  /*6530*/  HMMA.16816.F32.BF16 R164, R224, R6, R164 ;  /* 0x00000006e0a4723c */ /* 0x000fe200000418a4 */
[----:B------:R-:W-:Y:S01]  /*6540*/  FMUL.FTZ R136, R136, UR24 ;  /* 0x0000001888887c20 */ /* 0x000fe20008410000 */
[C---:B------:R-:W-:Y:S01]  /*6550*/  ISETP.GE.AND P4, PT, R4.reuse, R210, PT ;  /* 0x000000d20400720c */ /* 0x040fe20003f86270 */
[----:B------:R-:W-:Y:S01]  /*6560*/  FMUL.FTZ R133, R139, UR24 ;  /* 0x000000188b857c20 */ /* 0x000fe20008410000 */
[----:B------:R-:W-:Y:S01]  /*6570*/  ISETP.GE.AND P5, PT, R4, R208, PT ;  /* 0x000000d00400720c */ /* 0x000fe20003fa6270 */
[----:B------:R3:W4:Y:S01]  /*6580*/  MUFU.TANH R148, R136 ;  /* 0x0000008800947308 */ /* 0x0007220000002400 */
[C---:B------:R-:W-:Y:S01]  /*6590*/  HMMA.16816.F32.BF16 R172, R220.reuse, R14, R172 ;  /* 0x0000000edcac723c */ /* 0x040fe200000418ac */
[----:B------:R-:W-:Y:S01]  /*65a0*/  ISETP.GE.AND P3, PT, R5, R210, PT ;  /* 0x000000d20500720c */ /* 0x000fe20003f66270 */
[----:B------:R-:W-:Y:S01]  /*65b0*/  FMUL.FTZ R23, R137, UR24 ;  /* 0x0000001889177c20 */ /* 0x000fe20008410000 */
[C---:B------:R-:W-:Y:S01]  /*65c0*/  ISETP.GE.AND P0, PT, R5.reuse, R208, PT ;  /* 0x000000d00500720c */ /* 0x040fe20003f06270 */
[----:B------:R-:W-:Y:S01]  /*65d0*/  FMUL.FTZ R135, R138, UR24 ;  /* 0x000000188a877c20 */ /* 0x000fe20008410000 */
[C---:B------:R-:W-:Y:S01]  /*65e0*/  ISETP.LT.OR P4, PT, R4.reuse, R211, P4 ;  /* 0x000000d30400720c */ /* 0x040fe20002781670 */
[----:B-1----:R-:W-:Y:S01]  /*65f0*/  HMMA.16816.F32.BF16 R168, R220, R8, R168 ;  /* 0x00000008dca8723c */ /* 0x002fe200000418a8 */
[----:B------:R-:W1:Y:S01]  /*6600*/  MUFU.TANH R18, R18 ;  /* 0x0000001200127308 */ /* 0x000e620000002400 */
[----:B------:R-:W-:Y:S01]  /*6610*/  ISETP.LT.OR P5, PT, R4, R209, P5 ;  /* 0x000000d10400720c */ /* 0x000fe20002fa1670 */
[C---:B------:R-:W-:Y:S01]  /*6620*/  VIADD R4, R20.reuse, 0x10 ;  /* 0x0000001014047836 */ /* 0x040fe20000000000 */
[C---:B------:R-:W-:Y:S01]  /*6630*/  ISETP.LT.OR P3, PT, R5.reuse, R211, P3 ;  /* 0x000000d30500720c */ /* 0x040fe20001f61670 */
[----:B------:R-:W-:Y:S01]  /*6640*/  VIADD R6, R20, 0x19 ;  /* 0x0000001914067836 */ /* 0x000fe20000000000 */
[----:B------:R-:W-:Y:S01]  /*6650*/  ISETP.LT.OR P0, PT, R5, R209, P0 ;  /* 0x000000d10500720c */ /* 0x000fe20000701670 */
[----:B------:R-:W-:Y:S01]  /*6660*/  FMUL.FTZ R134, R237, UR24 ;  /* 0x00000018ed867c20 */ /* 0x000fe20008410000 */
[----:B------:R-:W-:Y:S01]  /*6670*/  FSEL R5, R16, -INF , !P1 ;  /* 0xff80000010057808 */ /* 0x000fe20004800000 */
[----:B------:R-:W5:Y:S01]  /*6680*/  MUFU.TANH R21, R21 ;  /* 0x0000001500157308 */ /* 0x000f620000002400 */
[----:B---3--:R-:W-:Y:S01]  /*6690*/  FMUL.FTZ R136, R236, UR24 ;  /* 0x00000018ec887c20 */ /* 0x008fe20008410000 */
[----:B------:R-:W-:Y:S01]  /*66a0*/  ISETP.GE.AND P1, PT, R4, R210, PT ;  /* 0x000000d20400720c */ /* 0x000fe20003f26270 */
[----:B------:R-:W-:Y:S01]  /*66b0*/  FMUL.FTZ R151, R238, UR24 ;  /* 0x00000018ee977c20 */ /* 0x000fe20008410000 */
[----:B------:R-:W-:-:S02]  /*66c0*/  VIADD R12, R20, 0x11 ;  /* 0x00000011140c7836 */ /* 0x000fc40000000000 */
[----:B------:R-:W-:Y:S01]  /*66d0*/  FMUL.FTZ R142, R177, UR24 ;  /* 0x00000018b18e7c20 */ /* 0x000fe20008410000 */
[----:B------:R-:W-:Y:S01]  /*66e0*/  ISETP.LT.OR P1, PT, R4, R211, P1 ;  /* 0x000000d30400720c */ /* 0x000fe20000f21670 */
[----:B------:R-:W-:Y:S01]  /*66f0*/  VIADD R13, R20, 0x18 ;  /* 0x00000018140d7836 */ /* 0x000fe20000000000 */
[----:B------:R-:W3:Y:S01]  /*6700*/  MUFU.TANH R19, R19 ;  /* 0x0000001300137308 */ /* 0x000ee20000002400 */
[----:B------:R-:W-:Y:S01]  /*6710*/  FMUL.FTZ R145, R178, UR24 ;  /* 0x00000018b2917c20 */ /* 0x000fe20008410000 */
[----:B------:R-:W-:Y:S01]  /*6720*/  HMMA.16816.F32.BF16 R164, R220, R10, R164 ;  /* 0x0000000adca4723c */ /* 0x000fe200000418a4 */
[----:B------:R-:W-:Y:S01]  /*6730*/  FSEL R2, R2, -INF , !P4 ;  /* 0xff80000002027808 */ /* 0x000fe20006000000 */
[----:B------:R-:W-:Y:S01]  /*6740*/  FMUL.FTZ R146, R176, UR24 ;  /* 0x00000018b0927c20 */ /* 0x000fe20008410000 */
[----:B--2---:R-:W-:Y:S01]  /*6750*/  FSEL R7, R22, -INF , !P6 ;  /* 0xff80000016077808 */ /* 0x004fe20007000000 */
[----:B------:R-:W-:Y:S01]  /*6760*/  FMUL.FTZ R149, R239, UR24 ;  /* 0x00000018ef957c20 */ /* 0x000fe20008410000 */
[----:B----4-:R-:W-:Y:S01]  /*6770*/  FSEL R148, R148, -INF , !P1 ;  /* 0xff80000094947808 */ /* 0x010fe20004800000 */
[----:B------:R-:W2:Y:S01]  /*6780*/  MUFU.TANH R133, R133 ;  /* 0x0000008500857308 */ /* 0x000ea20000002400 */
[----:B------:R-:W-:Y:S01]  /*6790*/  FMNMX.FTZ R11, R132, R0, !PT ;  /* 0x00000000840b7209 */ /* 0x000fe20007810000 */
[----:B------:R-:W-:Y:S01]  /*67a0*/  FMUL.FTZ R147, R179, UR24 ;  /* 0x00000018b3937c20 */ /* 0x000fe20008410000 */
[----:B------:R-:W-:Y:S01]  /*67b0*/  FSEL R17, R17, -INF , !P5 ;  /* 0xff80000011117808 */ /* 0x000fe20006800000 */
[----:B------:R-:W-:Y:S01]  /*67c0*/  FMUL.FTZ R144, R172, UR24 ;  /* 0x00000018ac907c20 */ /* 0x000fe20008410000 */
[----:B-1----:R-:W-:Y:S01]  /*67d0*/  FSEL R18, R18, -INF , !P3 ;  /* 0xff80000012127808 */ /* 0x002fe20005800000 */
[----:B------:R-:W-:Y:S01]  /*67e0*/  VIADD R8, R20, 0x28 ;  /* 0x0000002814087836 */ /* 0x000fe20000000000 */
[----:B-----5:R-:W-:Y:S01]  /*67f0*/  FSEL R21, R21, -INF , !P0 ;  /* 0xff80000015157808 */ /* 0x020fe20004000000 */
[----:B------:R-:W1:Y:S01]  /*6800*/  MUFU.TANH R136, R136 ;  /* 0x0000008800887308 */ /* 0x000e620000002400 */
[C---:B------:R-:W-:Y:S01]  /*6810*/  ISETP.GE.AND P6, PT, R6.reuse, R210, PT ;  /* 0x000000d20600720c */ /* 0x040fe20003fc6270 */
[----:B------:R-:W-:Y:S01]  /*6820*/  FMUL.FTZ R140, R173, UR24 ;  /* 0x00000018ad8c7c20 */ /* 0x000fe20008410000 */
[-C--:B------:R-:W-:Y:S01]  /*6830*/  ISETP.GE.AND P1, PT, R6, R208.reuse, PT ;  /* 0x000000d00600720c */ /* 0x080fe20003f26270 */
[----:B------:R-:W-:Y:S01]  /*6840*/  FMUL.FTZ R143, R174, UR24 ;  /* 0x00000018ae8f7c20 */ /* 0x000fe20008410000 */
[----:B------:R-:W-:Y:S01]  /*6850*/  ISETP.GE.AND P4, PT, R4, R208, PT ;  /* 0x000000d00400720c */ /* 0x000fe20003f86270 */
[----:B------:R-:W-:Y:S01]  /*6860*/  FMUL.FTZ R168, R168, UR24 ;  /* 0x00000018a8a87c20 */ /* 0x000fe20008410000 */
[C---:B------:R-:W-:Y:S01]  /*6870*/  ISETP.GE.AND P5, PT, R12.reuse, R210, PT ;  /* 0x000000d20c00720c */ /* 0x040fe20003fa6270 */
[----:B------:R-:W4:Y:S01]  /*6880*/  MUFU.TANH R23, R23 ;  /* 0x0000001700177308 */ /* 0x000f220000002400 */
[----:B------:R-:W-:Y:S01]  /*6890*/  ISETP.GE.AND P3, PT, R12, R208, PT ;  /* 0x000000d00c00720c */ /* 0x000fe20003f66270 */
[----:B------:R-:W-:Y:S01]  /*68a0*/  FMUL.FTZ R9, R169, UR24 ;  /* 0x00000018a9097c20 */ /* 0x000fe20008410000 */
[----:B------:R-:W-:Y:S01]  /*68b0*/  ISETP.GE.AND P0, PT, R13, R210, PT ;  /* 0x000000d20d00720c */ /* 0x000fe20003f06270 */
[----:B------:R-:W-:Y:S01]  /*68c0*/  FMUL.FTZ R163, R166, UR24 ;  /* 0x00000018a6a37c20 */ /* 0x000fe20008410000 */
[----:B------:R-:W-:Y:S01]  /*68d0*/  FMNMX.FTZ R11, R2, R11, !PT ;  /* 0x0000000b020b7209 */ /* 0x000fe20007810000 */
[----:B------:R-:W-:Y:S01]  /*68e0*/  FMUL.FTZ R141, R175, UR24 ;  /* 0x00000018af8d7c20 */ /* 0x000fe20008410000 */
[C---:B------:R-:W-:Y:S01]  /*68f0*/  ISETP.LT.OR P6, PT, R6.reuse, R211, P6 ;  /* 0x000000d30600720c */ /* 0x040fe200037c1670 */
[----:B------:R-:W5:Y:S01]  /*6900*/  MUFU.TANH R135, R135 ;  /* 0x0000008700877308 */ /* 0x000f620000002400 */
[-C--:B------:R-:W-:Y:S01]  /*6910*/  ISETP.LT.OR P1, PT, R6, R209.reuse, P1 ;  /* 0x000000d10600720c */ /* 0x080fe20000f21670 */
[----:B------:R-:W-:Y:S01]  /*6920*/  VIADD R6, R20, 0x21 ;  /* 0x0000002114067836 */ /* 0x000fe20000000000 */
[----:B------:R-:W-:Y:S01]  /*6930*/  ISETP.LT.OR P4, PT, R4, R209, P4 ;  /* 0x000000d10400720c */ /* 0x000fe20002781670 */
[----:B------:R-:W-:Y:S01]  /*6940*/  FMUL.FTZ R161, R167, UR24 ;  /* 0x00000018a7a17c20 */ /* 0x000fe20008410000 */
[C---:B------:R-:W-:Y:S01]  /*6950*/  ISETP.LT.OR P5, PT, R12.reuse, R211, P5 ;  /* 0x000000d30c00720c */ /* 0x040fe20002fa1670 */
[----:B------:R-:W-:Y:S01]  /*6960*/  FMUL.FTZ R171, R171, UR24 ;  /* 0x00000018abab7c20 */ /* 0x000fe20008410000 */
[----:B------:R-:W-:Y:S01]  /*6970*/  ISETP.LT.OR P3, PT, R12, R209, P3 ;  /* 0x000000d10c00720c */ /* 0x000fe20001f61670 */
[----:B------:R-:W-:Y:S01]  /*6980*/  MUFU.TANH R134, R134 ;  /* 0x0000008600867308 */ /* 0x000fe20000002400 */
[----:B------:R-:W-:Y:S01]  /*6990*/  ISETP.LT.OR P0, PT, R13, R211, P0 ;  /* 0x000000d30d00720c */ /* 0x000fe20000701670 */
[----:B------:R-:W-:Y:S01]  /*69a0*/  VIADD R12, R20, 0x20 ;  /* 0x00000020140c7836 */ /* 0x000fe20000000000 */
[----:B---3--:R-:W-:-:S02]  /*69b0*/  FSEL R4, R19, -INF , !P2 ;  /* 0xff80000013047808 */ /* 0x008fc40005000000 */
[----:B------:R-:W-:Y:S02]  /*69c0*/  FMNMX.FTZ R11, R18, R11, !PT ;  /* 0x0000000b120b7209 */ /* 0x000fe40007810000 */
[----:B--2---:R-:W-:Y:S01]  /*69d0*/  FSEL R133, R133, -INF , !P3 ;  /* 0xff80000085857808 */ /* 0x004fe20005800000 */
[----:B------:R-:W2:Y:S01]  /*69e0*/  MUFU.TANH R151, R151 ;  /* 0x0000009700977308 */ /* 0x000ea20000002400 */
[----:B-1----:R-:W-:Y:S02]  /*69f0*/  FSEL R136, R136, -INF , !P0 ;  /* 0xff80000088887808 */ /* 0x002fe40004000000 */
[----:B----4-:R-:W-:Y:S02]  /*6a00*/  FSEL R138, R23, -INF , !P5 ;  /* 0xff800000178a7808 */ /* 0x010fe40006800000 */
[C---:B------:R-:W-:Y:S02]  /*6a10*/  ISETP.GE.AND P3, PT, R6.reuse, R210, PT ;  /* 0x000000d20600720c */ /* 0x040fe40003f66270 */
[----:B------:R-:W-:Y:S01]  /*6a20*/  ISETP.GE.AND P0, PT, R6, R208, PT ;  /* 0x000000d00600720c */ /* 0x000fe20003f06270 */
[----:B------:R-:W-:Y:S01]  /*6a30*/  MUFU.TANH R142, R142 ;  /* 0x0000008e008e7308 */ /* 0x000fe20000002400 */
[----:B------:R-:W-:-:S02]  /*6a40*/  FMNMX.FTZ R11, R4, R11, !PT ;  /* 0x0000000b040b7209 */ /* 0x000fc40007810000 */
[CC--:B------:R-:W-:Y:S02]  /*6a50*/  ISETP.GE.AND P2, PT, R13.reuse, R208.reuse, PT ;  /* 0x000000d00d00720c */ /* 0x0c0fe40003f46270 */
[----:B------:R-:W-:Y:S02]  /*6a60*/  ISETP.GE.AND P5, PT, R12, R208, PT ;  /* 0x000000d00c00720c */ /* 0x000fe40003fa6270 */
[C---:B------:R-:W-:Y:S01]  /*6a70*/  ISETP.LT.OR P3, PT, R6.reuse, R211, P3 ;  /* 0x000000d30600720c */ /* 0x040fe20001f61670 */
[----:B------:R-:W1:Y:S01]  /*6a80*/  MUFU.TANH R145, R145 ;  /* 0x0000009100917308 */ /* 0x000e620000002400 */
[----:B------:R-:W-:Y:S01]  /*6a90*/  ISETP.LT.OR P0, PT, R6, R209, P0 ;  /* 0x000000d10600720c */ /* 0x000fe20000701670 */
[----:B------:R-:W-:Y:S01]  /*6aa0*/  VIADD R6, R20, 0x30 ;  /* 0x0000003014067836 */ /* 0x000fe20000000000 */
[----:B------:R-:W-:Y:S02]  /*6ab0*/  FMNMX.FTZ R11, R148, R11, !PT ;  /* 0x0000000b940b7209 */ /* 0x000fe40007810000 */
[----:B------:R-:W-:-:S02]  /*6ac0*/  ISETP.LT.OR P2, PT, R13, R209, P2 ;  /* 0x000000d10d00720c */ /* 0x000fc40001741670 */
[C---:B------:R-:W-:Y:S01]  /*6ad0*/  ISETP.LT.OR P5, PT, R12.reuse, R209, P5 ;  /* 0x000000d10c00720c */ /* 0x040fe20002fa1670 */
[----:B------:R-:W3:Y:S01]  /*6ae0*/  MUFU.TANH R146, R146 ;  /* 0x0000009200927308 */ /* 0x000ee20000002400 */
[----:B-----5:R-:W-:Y:S02]  /*6af0*/  FSEL R135, R135, -INF , !P4 ;  /* 0xff80000087877808 */ /* 0x020fe40006000000 */
[----:B------:R-:W-:Y:S02]  /*6b00*/  ISETP.GE.AND P4, PT, R12, R210, PT ;  /* 0x000000d20c00720c */ /* 0x000fe40003f86270 */
[----:B------:R-:W-:Y:S02]  /*6b10*/  FMNMX.FTZ R10, R3, R5, !PT ;  /* 0x00000005030a7209 */ /* 0x000fe40007810000 */
[----:B------:R-:W-:Y:S01]  /*6b20*/  FMNMX.FTZ R11, R138, R11, !PT ;  /* 0x0000000b8a0b7209 */ /* 0x000fe20007810000 */
[----:B------:R-:W4:Y:S01]  /*6b30*/  MUFU.TANH R149, R149 ;  /* 0x0000009500957308 */ /* 0x000f220000002400 */
[----:B--2---:R-:W-:-:S02]  /*6b40*/  FSEL R151, R151, -INF , !P2 ;  /* 0xff80000097977808 */ /* 0x004fc40005000000 */
[----:B------:R-:W-:Y:S02]  /*6b50*/  FSEL R134, R134, -INF , !P6 ;  /* 0xff80000086867808 */ /* 0x000fe40007000000 */
[----:B-1----:R-:W-:Y:S02]  /*6b60*/  FSEL R145, R145, -INF , !P5 ;  /* 0xff80000091917808 */ /* 0x002fe40006800000 */
[----:B------:R-:W-:Y:S01]  /*6b70*/  FSEL R142, R142, -INF , !P3 ;  /* 0xff8000008e8e7808 */ /* 0x000fe20005800000 */
[----:B------:R-:W1:Y:S01]  /*6b80*/  MUFU.TANH R147, R147 ;  /* 0x0000009300937308 */ /* 0x000e620000002400 */
[C---:B------:R-:W-:Y:S02]  /*6b90*/  ISETP.GE.AND P2, PT, R8.reuse, R210, PT ;  /* 0x000000d20800720c */ /* 0x040fe40003f46270 */
[----:B------:R-:W-:Y:S02]  /*6ba0*/  ISETP.GE.AND P6, PT, R8, R208, PT ;  /* 0x000000d00800720c */ /* 0x000fe40003fc6270 */
[----:B------:R-:W-:-:S02]  /*6bb0*/  ISETP.GE.AND P5, PT, R6, R210, PT ;  /* 0x000000d20600720c */ /* 0x000fc40003fa6270 */
[----:B------:R-:W-:Y:S01]  /*6bc0*/  ISETP.GE.AND P3, PT, R6, R208, PT ;  /* 0x000000d00600720c */ /* 0x000fe20003f66270 */
[----:B------:R-:W2:Y:S01]  /*6bd0*/  MUFU.TANH R144, R144 ;  /* 0x0000009000907308 */ /* 0x000ea20000002400 */
[----:B------:R-:W-:Y:S01]  /*6be0*/  ISETP.LT.OR P4, PT, R12, R211, P4 ;  /* 0x000000d30c00720c */ /* 0x000fe20002781670 */
[----:B------:R-:W-:Y:S01]  /*6bf0*/  FMUL.FTZ R12, R164, UR24 ;  /* 0x00000018a40c7c20 */ /* 0x000fe20008410000 */
[----:B------:R-:W-:Y:S01]  /*6c00*/  FMNMX.FTZ R10, R17, R10, !PT ;  /* 0x0000000a110a7209 */ /* 0x000fe20007810000 */
[----:B------:R-:W-:Y:S01]  /*6c10*/  FMUL.FTZ R164, R165, UR24 ;  /* 0x00000018a5a47c20 */ /* 0x000fe20008410000 */
[----:B------:R-:W-:Y:S02]  /*6c20*/  FMNMX.FTZ R11, R136, R11, !PT ;  /* 0x0000000b880b7209 */ /* 0x000fe40007810000 */
[C---:B------:R-:W-:Y:S01]  /*6c30*/  ISETP.LT.OR P2, PT, R8.reuse, R211, P2 ;  /* 0x000000d30800720c */ /* 0x040fe20001741670 */
[----:B------:R-:W5:Y:S01]  /*6c40*/  MUFU.TANH R140, R140 ;  /* 0x0000008c008c7308 */ /* 0x000f620000002400 */
[----:B------:R-:W-:Y:S01]  /*6c50*/  ISETP.LT.OR P6, PT, R8, R209, P6 ;  /* 0x000000d10800720c */ /* 0x000fe200037c1670 */
[----:B------:R-:W-:Y:S01]  /*6c60*/  VIADD R8, R20, 0x29 ;  /* 0x0000002914087836 */ /* 0x000fe20000000000 */
[----:B------:R-:W-:-:S02]  /*6c70*/  ISETP.LT.OR P5, PT, R6, R211, P5 ;  /* 0x000000d30600720c */ /* 0x000fc40002fa1670 */
[----:B------:R-:W-:Y:S01]  /*6c80*/  ISETP.LT.OR P3, PT, R6, R209, P3 ;  /* 0x000000d10600720c */ /* 0x000fe20001f61670 */
[----:B------:R-:W-:Y:S01]  /*6c90*/  VIADD R6, R20, 0x31 ;  /* 0x0000003114067836 */ /* 0x000fe20000000000 */
[----:B---3--:R-:W-:Y:S01]  /*6ca0*/  FSEL R146, R146, -INF , !P4 ;  /* 0xff80000092927808 */ /* 0x008fe20006000000 */
[----:B------:R-:W3:Y:S01]  /*6cb0*/  MUFU.TANH R143, R143 ;  /* 0x0000008f008f7308 */ /* 0x000ee20000002400 */
[----:B------:R-:W-:Y:S02]  /*6cc0*/  FMNMX.FTZ R10, R21, R10, !PT ;  /* 0x0000000a150a7209 */ /* 0x000fe40007810000 */
[----:B------:R-:W-:Y:S02]  /*6cd0*/  FMNMX.FTZ R11, R134, R11, !PT ;  /* 0x0000000b860b7209 */ /* 0x000fe40007810000 */
[----:B----4-:R-:W-:Y:S02]  /*6ce0*/  FSEL R149, R149, -INF , !P1 ;  /* 0xff80000095957808 */ /* 0x010fe40004800000 */
[----:B-1----:R-:W-:Y:S01]  /*6cf0*/  FSEL R147, R147, -INF , !P0 ;  /* 0xff80000093937808 */ /* 0x002fe20004000000 */
[----:B------:R-:W1:Y:S01]  /*6d00*/  MUFU.TANH R168, R168 ;  /* 0x000000a800a87308 */ /* 0x000e620000002400 */
[----:B--2---:R-:W-:-:S02]  /*6d10*/  FSEL R144, R144, -INF , !P2 ;  /* 0xff80000090907808 */ /* 0x004fc40005000000 */
[-C--:B------:R-:W-:Y:S02]  /*6d20*/  ISETP.GE.AND P1, PT, R8, R210.reuse, PT ;  /* 0x000000d20800720c */ /* 0x080fe40003f26270 */
[C---:B------:R-:W-:Y:S02]  /*6d30*/  ISETP.GE.AND P0, PT, R6.reuse, R210, PT ;  /* 0x000000d20600720c */ /* 0x040fe40003f06270 */
[----:B------:R-:W-:Y:S01]  /*6d40*/  ISETP.GE.AND P2, PT, R6, R208, PT ;  /* 0x000000d00600720c */ /* 0x000fe20003f46270 */
[----:B------:R-:W2:Y:S01]  /*6d50*/  MUFU.TANH R9, R9 ;  /* 0x0000000900097308 */ /* 0x000ea20000002400 */
[----:B------:R-:W-:Y:S02]  /*6d60*/  FMNMX.FTZ R10, R7, R10, !PT ;  /* 0x0000000a070a7209 */ /* 0x000fe40007810000 */
[----:B------:R-:W-:Y:S02]  /*6d70*/  FMNMX.FTZ R11, R146, R11, !PT ;  /* 0x0000000b920b7209 */ /* 0x000fe40007810000 */
[----:B------:R-:W-:-:S02]  /*6d80*/  ISETP.GE.AND P4, PT, R8, R208, PT ;  /* 0x000000d00800720c */ /* 0x000fc40003f86270 */
[-C--:B------:R-:W-:Y:S01]  /*6d90*/  ISETP.LT.OR P1, PT, R8, R211.reuse, P1 ;  /* 0x000000d30800720c */ /* 0x080fe20000f21670 */
[----:B------:R-:W4:Y:S01]  /*6da0*/  MUFU.TANH R166, R12 ;  /* 0x0000000c00a67308 */ /* 0x000f220000002400 */
[C---:B------:R-:W-:Y:S02]  /*6db0*/  ISETP.LT.OR P0, PT, R6.reuse, R211, P0 ;  /* 0x000000d30600720c */ /* 0x040fe40000701670 */
[----:B------:R-:W-:Y:S01]  /*6dc0*/  ISETP.LT.OR P2, PT, R6, R209, P2 ;  /* 0x000000d10600720c */ /* 0x000fe20001741670 */
[----:B------:R-:W-:Y:S01]  /*6dd0*/  FMUL.FTZ R6, R170, UR24 ;  /* 0x00000018aa067c20 */ /* 0x000fe20008410000 */
[----:B------:R-:W-:Y:S02]  /*6de0*/  FMNMX.FTZ R10, R135, R10, !PT ;  /* 0x0000000a870a7209 */ /* 0x000fe40007810000 */
[----:B------:R-:W-:Y:S01]  /*6df0*/  FMNMX.FTZ R11, R142, R11, !PT ;  /* 0x0000000b8e0b7209 */ /* 0x000fe20007810000 */
[----:B------:R-:W4:Y:S01]  /*6e00*/  MUFU.TANH R164, R164 ;  /* 0x000000a400a47308 */ /* 0x000f220000002400 */
[----:B------:R-:W-:Y:S01]  /*6e10*/  ISETP.LT.OR P4, PT, R8, R209, P4 ;  /* 0x000000d10800720c */ /* 0x000fe20002781670 */
[----:B------:R-:W-:Y:S01]  /*6e20*/  VIADD R8, R20, 0x38 ;  /* 0x0000003814087836 */ /* 0x000fe20000000000 */
[----:B-----5:R-:W-:Y:S01]  /*6e30*/  FSEL R140, R140, -INF , !P1 ;  /* 0xff8000008c8c7808 */ /* 0x020fe20004800000 */
[----:B------:R-:W-:Y:S01]  /*6e40*/  VIADD R20, R20, 0x39 ;  /* 0x0000003914147836 */ /* 0x000fe20000000000 */
[----:B------:R-:W-:-:S02]  /*6e50*/  FMNMX.FTZ R10, R133, R10, !PT ;  /* 0x0000000a850a7209 */ /* 0x000fc40007810000 */
[----:B------:R-:W-:Y:S01]  /*6e60*/  FMNMX.FTZ R11, R144, R11, !PT ;  /* 0x0000000b900b7209 */ /* 0x000fe20007810000 */
[----:B------:R-:W5:Y:S01]  /*6e70*/  MUFU.TANH R141, R141 ;  /* 0x0000008d008d7308 */ /* 0x000f620000002400 */
[----:B---3--:R-:W-:Y:S02]  /*6e80*/  FSEL R143, R143, -INF , !P6 ;  /* 0xff8000008f8f7808 */ /* 0x008fe40007000000 */
[----:B-1----:R-:W-:Y:S02]  /*6e90*/  FSEL R172, R168, -INF , !P5 ;  /* 0xff800000a8ac7808 */ /* 0x002fe40006800000 */
[C---:B------:R-:W-:Y:S02]  /*6ea0*/  ISETP.GE.AND P6, PT, R8.reuse, R210, PT ;  /* 0x000000d20800720c */ /* 0x040fe40003fc6270 */
[----:B------:R-:W-:Y:S01]  /*6eb0*/  ISETP.GE.AND P1, PT, R8, R208, PT ;  /* 0x000000d00800720c */ /* 0x000fe20003f26270 */
[----:B------:R-:W1:Y:S01]  /*6ec0*/  MUFU.TANH R6, R6 ;  /* 0x0000000600067308 */ /* 0x000e620000002400 */
[----:B--2---:R-:W-:-:S02]  /*6ed0*/  FSEL R168, R9, -INF , !P0 ;  /* 0xff80000009a87808 */ /* 0x004fc40004000000 */
[----:B------:R-:W-:Y:S02]  /*6ee0*/  FMNMX.FTZ R10, R151, R10, !PT ;  /* 0x0000000a970a7209 */ /* 0x000fe40007810000 */
[----:B------:R-:W-:Y:S02]  /*6ef0*/  FMNMX.FTZ R9, R140, R11, !PT ;  /* 0x0000000b8c097209 */ /* 0x000fe40007810000 */
[----:B------:R-:W-:Y:S01]  /*6f00*/  PLOP3.LUT P0, PT, PT, PT, UP0, 0x80, 0x0 ;  /* 0x000000000000781c */ /* 0x000fe20003f0f008 */
[----:B------:R-:W2:Y:S01]  /*6f10*/  MUFU.TANH R163, R163 ;  /* 0x000000a300a37308 */ /* 0x000ea20000002400 */
[C---:B------:R-:W-:Y:S02]  /*6f20*/  ISETP.LT.OR P6, PT, R8.reuse, R211, P6 ;  /* 0x000000d30800720c */ /* 0x040fe400037c1670 */
[----:B------:R-:W-:Y:S02]  /*6f30*/  ISETP.LT.OR P1, PT, R8, R209, P1 ;  /* 0x000000d10800720c */ /* 0x000fe40000f21670 */
[----:B------:R-:W-:-:S02]  /*6f40*/  ISETP.GE.AND P5, PT, R20, R210, PT ;  /* 0x000000d21400720c */ /* 0x000fc40003fa6270 */
[----:B------:R-:W-:Y:S01]  /*6f50*/  FMNMX.FTZ R10, R149, R10, !PT ;  /* 0x0000000a950a7209 */ /* 0x000fe20007810000 */
[----:B------:R3:W1:Y:S01]  /*6f60*/  MUFU.TANH R8, R171 ;  /* 0x000000ab00087308 */ /* 0x0006620000002400 */
[----:B------:R-:W-:Y:S01]  /*6f70*/  FMNMX.FTZ R9, R172, R9, !PT ;  /* 0x00000009ac097209 */ /* 0x000fe20007810000 */
[----:B------:R-:W-:Y:S01]  /*6f80*/  BAR.SYNC.DEFER_BLOCKING 0x0 ;  /* 0x0000000000007b1d */ /* 0x000fe20000010000 */
[----:B------:R-:W-:Y:S02]  /*6f90*/  ISETP.LT.OR P5, PT, R20, R211, P5 ;  /* 0x000000d31400720c */ /* 0x000fe40002fa1670 */
[----:B----4-:R-:W-:Y:S02]  /*6fa0*/  FSEL R166, R166, -INF , !P6 ;  /* 0xff800000a6a67808 */ /* 0x010fe40007000000 */
[----:B------:R-:W-:Y:S01]  /*6fb0*/  FMNMX.FTZ R10, R145, R10, !PT ;  /* 0x0000000a910a7209 */ /* 0x000fe20007810000 */
[----:B------:R-:W4:Y:S01]  /*6fc0*/  MUFU.TANH R161, R161 ;  /* 0x000000a100a17308 */ /* 0x000f220000002400 */
[----:B------:R-:W-:-:S02]  /*6fd0*/  FMNMX.FTZ R9, R168, R9, !PT ;  /* 0x00000009a8097209 */ /* 0x000fc40007810000 */
[----:B------:R-:W-:Y:S02]  /*6fe0*/  FSEL R164, R164, -INF , !P5 ;  /* 0xff800000a4a47808 */ /* 0x000fe40006800000 */
[----:B------:R-:W-:Y:S02]  /*6ff0*/  FMNMX.FTZ R10, R147, R10, !PT ;  /* 0x0000000a930a7209 */ /* 0x000fe40007810000 */
[----:B------:R-:W-:Y:S02]  /*7000*/  FMNMX.FTZ R9, R166, R9, !PT ;  /* 0x00000009a6097209 */ /* 0x000fe40007810000 */
[----:B-----5:R-:W-:Y:S02]  /*7010*/  FSEL R141, R141, -INF , !P4 ;  /* 0xff8000008d8d7808 */ /* 0x020fe40006000000 */
[----:B-1----:R-:W-:Y:S02]  /*7020*/  FSEL R167, R6, -INF , !P3 ;  /* 0xff80000006a77808 */ /* 0x002fe40005800000 */
[----:B------:R-:W-:-:S02]  /*7030*/  FMNMX.FTZ R10, R143, R10, !PT ;  /* 0x0000000a8f0a7209 */ /* 0x000fc40007810000 */
[----:B------:R-:W-:Y:S01]  /*7040*/  FMNMX.FTZ R9, R164, R9, !PT ;  /* 0x00000009a4097209 */ /* 0x000fe20007810000 */
[----:B--23--:R-:W-:Y:S06]  /*7050*/  @!P0 BRA `(.L_x_1164) ;  /* 0x0000000000988947 */ /* 0x00cfec0003800000 */
        /* <DEDUP_REMOVED lines=38> */
.L_x_1164:
[----:B------:R-:W-:Y:S01]  /*72c0*/  FMNMX.FTZ R10, R141, R10, !PT ;  /* 0x0000000a8d0a7209 */ /* 0x000fe20007810000 */
[----:B------:R-:W2:Y:S01]  /*72d0*/  SHFL.BFLY PT, R6, R9, 0x2, 0x1f ;  /* 0x0c401f0009067f89 */ /* 0x000ea200000e0000 */
[----:B------:R-:W-:Y:S02]  /*72e0*/  FSEL R165, R8, -INF , !P2 ;  /* 0xff80000008a57808 */ /* 0x000fe40005000000 */
[C---:B------:R-:W-:Y:S01]  /*72f0*/  ISETP.GE.AND P0, PT, R20.reuse, R208, PT ;  /* 0x000000d01400720c */ /* 0x040fe20003f06270 */
[----:B-1----:R-:W-:Y:S01]  /*7300*/  LDSM.16.MT88.4 R24, [R193+0xc000] ;  /* 0x00c00000c118783b */ /* 0x002fe20000004200 */
[----:B------:R-:W-:Y:S02]  /*7310*/  FMNMX.FTZ R8, R167, R10, !PT ;  /* 0x0000000aa7087209 */ /* 0x000fe40007810000 */
[----:B------:R-:W-:Y:S01]  /*7320*/  ISETP.LT.OR P0, PT, R20, R209, P0 ;  /* 0x000000d11400720c */ /* 0x000fe20000701670 */
[----:B------:R-:W-:Y:S01]  /*7330*/  LDSM.16.MT88.4 R32, [R192+0xc000] ;  /* 0x00c00000c020783b */ /* 0x000fe20000004200 */
[----:B------:R-:W-:-:S02]  /*7340*/  FSEL R163, R163, -INF , !P1 ;  /* 0xff800000a3a37808 */ /* 0x000fc40004800000 */
[----:B------:R-:W-:Y:S02]  /*7350*/  FMNMX.FTZ R8, R165, R8, !PT ;  /* 0x00000008a5087209 */ /* 0x000fe40007810000 */
[----:B----4-:R-:W-:Y:S02]  /*7360*/  FSEL R161, R161, -INF , !P0 ;  /* 0xff800000a1a17808 */ /* 0x010fe40004000000 */
[----:B------:R-:W-:-:S04]  /*7370*/  FMNMX.FTZ R8, R163, R8, !PT ;  /* 0x00000008a3087209 */ /* 0x000fc80007810000 */
[----:B------:R-:W-:-:S05]  /*7380*/  FMNMX.FTZ R11, R161, R8, !PT ;  /* 0x00000008a10b7209 */ /* 0x000fca0007810000 */
[----:B------:R-:W1:Y:S01]  /*7390*/  SHFL.BFLY PT, R8, R11, 0x2, 0x1f ;  /* 0x0c401f000b087f89 */ /* 0x000e6200000e0000 */
[----:B--2---:R-:W-:-:S05]  /*73a0*/  FMNMX.FTZ R9, R9, R6, !PT ;  /* 0x0000000609097209 */ /* 0x004fca0007810000 */
[----:B------:R-:W2:Y:S01]  /*73b0*/  SHFL.BFLY PT, R158, R9, 0x1, 0x1f ;  /* 0x0c201f00099e7f89 */ /* 0x000ea200000e0000 */
[----:B-1----:R-:W-:-:S05]  /*73c0*/  FMNMX.FTZ R6, R11, R8, !PT ;  /* 0x000000080b067209 */ /* 0x002fca0007810000 */
[----:B------:R-:W1:Y:S01]  /*73d0*/  SHFL.BFLY PT, R157, R6, 0x1, 0x1f ;  /* 0x0c201f00069d7f89 */ /* 0x000e6200000e0000 */
[----:B--2---:R-:W-:-:S03]  /*73e0*/  FMNMX.FTZ R158, R9, R158, !PT ;  /* 0x0000009e099e7209 */ /* 0x004fc60007810000 */
[----:B------:R-:W-:Y:S01]  /*73f0*/  LDSM.16.MT88.4 R8, [R196+0xc000] ;  /* 0x00c00000c408783b */ /* 0x000fe20000004200 */
        /* <DEDUP_REMOVED lines=11> */
[----:B-1----:R-:W-:Y:S01]  /*74b0*/  FMNMX.FTZ R157, R6, R157, !PT ;  /* 0x0000009d069d7209 */ /* 0x002fe20007810000 */
[--C-:B------:R-:W-:Y:S01]  /*74c0*/  FFMA.FTZ R170, R148, UR18, -R169.reuse ;  /* 0x0000001294aa7c23 */ /* 0x100fe200080108a9 */
[--C-:B------:R-:W-:Y:S01]  /*74d0*/  FFMA.FTZ R174, R134, UR18, -R169.reuse ;  /* 0x0000001286ae7c23 */ /* 0x100fe200080108a9 */
[--C-:B------:R-:W-:Y:S01]  /*74e0*/  FFMA.FTZ R179, R146, UR18, -R169.reuse ;  /* 0x0000001292b37c23 */ /* 0x100fe200080108a9 */
[C---:B------:R-:W-:Y:S01]  /*74f0*/  FSETP.NEU.FTZ.AND P0, PT, R157.reuse, -INF , PT ;  /* 0xff8000009d00780b */ /* 0x040fe20003f1d000 */
[C---:B------:R-:W-:Y:S01]  /*7500*/  FMUL.FTZ R162, R157.reuse, UR18 ;  /* 0x000000129da27c20 */ /* 0x040fe20008410000 */
[----:B------:R-:W1:Y:S01]  /*7510*/  MUFU.EX2 R156, R156 ;  /* 0x0000009c009c7308 */ /* 0x000e620000000800 */
[--C-:B------:R-:W-:Y:S01]  /*7520*/  FFMA.FTZ R220, R144, UR18, -R169.reuse ;  /* 0x0000001290dc7c23 */ /* 0x100fe200080108a9 */
[----:B------:R-:W-:Y:S01]  /*7530*/  FSEL R6, R157, RZ, P0 ;  /* 0x000000ff9d067208 */ /* 0x000fe20000000000 */
[--C-:B------:R-:W-:Y:S01]  /*7540*/  FFMA.FTZ R216, R142, UR18, -R169.reuse ;  /* 0x000000128ed87c23 */ /* 0x100fe200080108a9 */
[----:B------:R-:W-:Y:S01]  /*7550*/  FSEL R162, R162, RZ, P0 ;  /* 0x000000ffa2a27208 */ /* 0x000fe20000000000 */
[----:B------:R-:W-:-:S02]  /*7560*/  FFMA.FTZ R221, R140, UR18, -R169 ;  /* 0x000000128cdd7c23 */ /* 0x000fc400080108a9 */
[----:B------:R-:W-:Y:S01]  /*7570*/  FADD.FTZ R6, R3, -R6 ;  /* 0x8000000603067221 */ /* 0x000fe20000010000 */
[----:B------:R-:W-:Y:S01]  /*7580*/  MUFU.EX2 R154, R154 ;  /* 0x0000009a009a7308 */ /* 0x000fe20000000800 */
[--C-:B------:R-:W-:Y:S01]  /*7590*/  FFMA.FTZ R2, R17, UR18, -R162.reuse ;  /* 0x0000001211027c23 */ /* 0x100fe200080108a2 */
[--C-:B------:R-:W-:Y:S01]  /*75a0*/  FFMA.FTZ R152, R5, UR18, -R162.reuse ;  /* 0x0000001205987c23 */ /* 0x100fe200080108a2 */
[----:B------:R-:W2:Y:S01]  /*75b0*/  LDSM.16.MT88.4 R16, [R194+0xc000] ;  /* 0x00c00000c210783b */ /* 0x000ea20000004200 */
[----:B------:R-:W-:Y:S01]  /*75c0*/  FSEL R5, R158, RZ, P1 ;  /* 0x000000ff9e057208 */ /* 0x000fe20000800000 */
[--C-:B------:R-:W-:Y:S01]  /*75d0*/  FFMA.FTZ R0, R21, UR18, -R162.reuse ;  /* 0x0000001215007c23 */ /* 0x100fe200080108a2 */
[--C-:B------:R-:W-:Y:S01]  /*75e0*/  FFMA.FTZ R159, R7, UR18, -R162.reuse ;  /* 0x00000012079f7c23 */ /* 0x100fe200080108a2 */
[----:B------:R-:W-:Y:S01]  /*75f0*/  FMUL.FTZ R3, R6, UR18 ;  /* 0x0000001206037c20 */ /* 0x000fe20008410000 */
[----:B------:R-:W3:Y:S01]  /*7600*/  MUFU.EX2 R153, R153 ;  /* 0x0000009900997308 */ /* 0x000ee20000000800 */
        /* <DEDUP_REMOVED lines=16> */
[----:B---3--:R-:W-:Y:S01]  /*7710*/  F2FP.BF16.F32.PACK_AB R6, R153, R154 ;  /* 0x0000009a9906723e */ /* 0x008fe200000010ff */
[----:B------:R-:W-:Y:S01]  /*7720*/  LDSM.16.MT88.4 R140, [R194+0xf000] ;  /* 0x00f00000c28c783b */ /* 0x000fe20000004200 */
[----:B------:R-:W-:-:S03]  /*7730*/  FFMA.FTZ R163, R163, UR18, -R162 ;  /* 0x00000012a3a37c23 */ /* 0x000fc600080108a2 */
[----:B------:R-:W-:Y:S02]  /*7740*/  LDSM.16.MT88.4 R148, [R192+0xd000] ;  /* 0x00d00000c094783b */ /* 0x000fe40000004200 */
        /* <DEDUP_REMOVED lines=24> */
[----:B------:R-:W-:Y:S01]  /*78d0*/  LDSM.16.MT88.4 R112, [R194+0xe000] ;  /* 0x00e00000c270783b */ /* 0x000fe20000004200 */
        /* <DEDUP_REMOVED lines=15> */
[----:B------:R-:W-:Y:S01]  /*79d0*/  LDSM.16.MT88.4 R128, [R193+0xc800] ;  /* 0x00c80000c180783b */ /* 0x000fe20000004200 */
[C---:B------:R-:W-:Y:S01]  /*79e0*/  HMMA.16816.F32.BF16 R24, R4.reuse, R26, R108 ;  /* 0x0000001a0418723c */ /* 0x040fe2000004186c */
[----:B------:R-:W-:Y:S01]  /*79f0*/  MUFU.EX2 R173, R173 ;  /* 0x000000ad00ad7308 */ /* 0x000fe20000000800 */
        /* <DEDUP_REMOVED lines=14> */
[----:B------:R-:W-:Y:S01]  /*7ae0*/  LDSM.16.MT88.4 R124, [R192+0xc800] ;  /* 0x00c80000c07c783b */ /* 0x000fe20000004200 */
[----:B------:R-:W-:Y:S01]  /*7af0*/  MUFU.EX2 R171, R171 ;  /* 0x000000ab00ab7308 */ /* 0x000fe20000000800 */
[-C--:B------:R-:W-:Y:S01]  /*7b00*/  FMUL.FTZ R92, R92, R160.reuse ;  /* 0x000000a05c5c7220 */ /* 0x080fe20000410000 */
[-C--:B------:R-:W-:Y:S01]  /*7b10*/  FMUL.FTZ R93, R93, R160.reuse ;  /* 0x000000a05d5d7220 */ /* 0x080fe20000410000 */
[----:B------:R-:W-:Y:S01]  /*7b20*/  LDSM.16.MT88.4 R120, [R196+0xe800] ;  /* 0x00e80000c478783b */ /* 0x000fe20000004200 */
[C---:B------:R-:W-:Y:S01]  /*7b30*/  HMMA.16816.F32.BF16 R100, R4.reuse, R32, R108 ;  /* 0x000000200464723c */ /* 0x040fe2000004186c */
[-C--:B------:R-:W-:Y:S01]  /*7b40*/  FMUL.FTZ R94, R94, R3.reuse ;  /* 0x000000035e5e7220 */ /* 0x080fe20000410000 */
[-C--:B------:R-:W-:Y:S01]  /*7b50*/  FMUL.FTZ R95, R95, R3.reuse ;  /* 0x000000035f5f7220 */ /* 0x080fe20000410000 */
[----:B------:R-:W2:Y:S01]  /*7b60*/  LDSM.16.MT88.4 R108, [R193+0xe000] ;  /* 0x00e00000c16c783b */ /* 0x000ea20000004200 */
[----:B------:R-:W-:Y:S01]  /*7b70*/  MUFU.EX2 R174, R174 ;  /* 0x000000ae00ae7308 */ /* 0x000fe20000000800 */
[-C--:B------:R-:W-:Y:S01]  /*7b80*/  FMUL.FTZ R96, R96, R160.reuse ;  /* 0x000000a060607220 */ /* 0x080fe20000410000 */
[----:B------:R-:W-:Y:S01]  /*7b90*/  HMMA.16816.F32.BF16 R32, R4, R34, R104 ;  /* 0x000000220420723c */ /* 0x000fe20000041868 */
[-C--:B------:R-:W-:Y:S01]  /*7ba0*/  FMUL.FTZ R97, R97, R160.reuse ;  /* 0x000000a061617220 */ /* 0x080fe20000410000 */
[-C--:B------:R-:W-:Y:S01]  /*7bb0*/  FMUL.FTZ R98, R98, R3.reuse ;  /* 0x0000000362627220 */ /* 0x080fe20000410000 */
[----:B------:R-:W-:Y:S01]  /*7bc0*/  FMUL.FTZ R99, R99, R3 ;  /* 0x0000000363637220 */ /* 0x000fe20000410000 */
[----:B------:R-:W-:-:S02]  /*7bd0*/  FFMA.FTZ R156, R217, R160, R156 ;  /* 0x000000a0d99c7223 */ /* 0x000fc4000001009c */
[----:B------:R-:W3:Y:S01]  /*7be0*/  MUFU.EX2 R175, R175 ;  /* 0x000000af00af7308 */ /* 0x000ee20000000800 */
[-C--:B------:R-:W-:Y:S01]  /*7bf0*/  FMUL.FTZ R104, R36, R160.reuse ;  /* 0x000000a024687220 */ /* 0x080fe20000410000 */
[-C--:B------:R-:W-:Y:S01]  /*7c00*/  FMUL.FTZ R105, R37, R160.reuse ;  /* 0x000000a025697220 */ /* 0x080fe20000410000 */
[-C--:B------:R-:W-:Y:S01]  /*7c10*/  FMUL.FTZ R106, R38, R3.reuse ;  /* 0x00000003266a7220 */ /* 0x080fe20000410000 */
[-C--:B------:R-:W-:Y:S01]  /*7c20*/  FMUL.FTZ R107, R39, R3.reuse ;  /* 0x00000003276b7220 */ /* 0x080fe20000410000 */
[-C--:B------:R-:W-:Y:S01]  /*7c30*/  FMUL.FTZ R36, R40, R160.reuse ;  /* 0x000000a028247220 */ /* 0x080fe20000410000 */
[----:B------:R-:W-:Y:S01]  /*7c40*/  FMUL.FTZ R37, R41, R160 ;  /* 0x000000a029257220 */ /* 0x000fe20000410000 */
[-C--:B------:R-:W-:Y:S01]  /*7c50*/  FMUL.FTZ R38, R42, R3.reuse ;  /* 0x000000032a267220 */ /* 0x080fe20000410000 */
[----:B------:R-:W-:Y:S01]  /*7c60*/  FMUL.FTZ R39, R43, R3 ;  /* 0x000000032b277220 */ /* 0x000fe20000410000 */
[----:B------:R-:W4:Y:S01]  /*7c70*/  MUFU.EX2 R178, R178 ;  /* 0x000000b200b27308 */ /* 0x000f220000000800 */
[----:B------:R-:W-:Y:S01]  /*7c80*/  HMMA.16816.F32.BF16 R92, R4, R136, R92 ;  /* 0x00000088045c723c */ /* 0x000fe2000004185c */
[----:B------:R-:W-:-:S04]  /*7c90*/  FADD.FTZ R155, R155, R156 ;  /* 0x0000009c9b9b7221 */ /* 0x000fc80000010000 */
[----:B------:R-:W-:Y:S01]  /*7ca0*/  FADD.FTZ R154, R154, R155 ;  /* 0x0000009b9a9a7221 */ /* 0x000fe20000010000 */
[----:B-1----:R-:W-:Y:S01]  /*7cb0*/  HMMA.16816.F32.BF16 R40, R4, R116, R104 ;  /* 0x000000740428723c */ /* 0x002fe20000041868 */
[----:B------:R-:W1:Y:S01]  /*7cc0*/  LDSM.16.MT88.4 R104, [R192+0xe000] ;  /* 0x00e00000c068783b */ /* 0x000e620000004200 */
[----:B------:R-:W-:Y:S01]  /*7cd0*/  MUFU.EX2 R176, R176 ;  /* 0x000000b000b07308 */ /* 0x000fe20000000800 */
[----:B------:R-:W-:-:S03]  /*7ce0*/  FADD.FTZ R153, R153, R154 ;  /* 0x0000009a99997221 */ /* 0x000fc60000010000 */
[----:B------:R-:W-:Y:S01]  /*7cf0*/  HMMA.16816.F32.BF16 R36, R4, R118, R36 ;  /* 0x000000760424723c */ /* 0x000fe20000041824 */
[-C--:B------:R-:W-:Y:S01]  /*7d00*/  FMUL.FTZ R116, R44, R160.reuse ;  /* 0x000000a02c747220 */ /* 0x080fe20000410000 */
[-C--:B------:R-:W-:Y:S01]  /*7d10*/  FMUL.FTZ R117, R45, R160.reuse ;  /* 0x000000a02d757220 */ /* 0x080fe20000410000 */
[-C--:B------:R-:W-:Y:S01]  /*7d20*/  FMUL.FTZ R44, R48, R160.reuse ;  /* 0x000000a0302c7220 */ /* 0x080fe20000410000 */
[----:B------:R-:W-:Y:S01]  /*7d30*/  FMUL.FTZ R45, R49, R160 ;  /* 0x000000a0312d7220 */ /* 0x000fe20000410000 */
[----:B------:R-:W5:Y:S02]  /*7d40*/  MUFU.EX2 R177, R177 ;  /* 0x000000b100b17308 */ /* 0x000f640000000800 */
[-C--:B------:R-:W-:Y:S01]  /*7d50*/  FMUL.FTZ R118, R46, R3.reuse ;  /* 0x000000032e767220 */ /* 0x080fe20000410000 */
[-C--:B------:R-:W-:Y:S01]  /*7d60*/  FMUL.FTZ R119, R47, R3.reuse ;  /* 0x000000032f777220 */ /* 0x080fe20000410000 */
[-C--:B------:R-:W-:Y:S01]  /*7d70*/  FMUL.FTZ R46, R50, R3.reuse ;  /* 0x00000003322e7220 */ /* 0x080fe20000410000 */
[----:B------:R-:W-:-:S03]  /*7d80*/  FMUL.FTZ R47, R51, R3 ;  /* 0x00000003332f7220 */ /* 0x000fc60000410000 */
[----:B------:R-:W5:Y:S02]  /*7d90*/  MUFU.EX2 R179, R179 ;  /* 0x000000b300b37308 */ /* 0x000f640000000800 */
[C---:B------:R-:W-:Y:S06]  /*7da0*/  HMMA.16816.F32.BF16 R48, R4.reuse, R112, R116 ;  /* 0x000000700430723c */ /* 0x040fec0000041874 */
[C---:B------:R-:W-:Y:S01]  /*7db0*/  HMMA.16816.F32.BF16 R44, R4.reuse, R114, R44 ;  /* 0x00000072042c723c */ /* 0x040fe2000004182c */
[-C--:B------:R-:W-:Y:S01]  /*7dc0*/  FMUL.FTZ R116, R52, R160.reuse ;  /* 0x000000a034747220 */ /* 0x080fe20000410000 */
[-C--:B------:R-:W-:Y:S01]  /*7dd0*/  FMUL.FTZ R117, R53, R160.reuse ;  /* 0x000000a035757220 */ /* 0x080fe20000410000 */
[-C--:B------:R-:W-:Y:S01]  /*7de0*/  FMUL.FTZ R118, R54, R3.reuse ;  /* 0x0000000336767220 */ /* 0x080fe20000410000 */
[-C--:B------:R-:W-:Y:S01]  /*7df0*/  FMUL.FTZ R119, R55, R3.reuse ;  /* 0x0000000337777220 */ /* 0x080fe20000410000 */
[----:B------:R-:W3:Y:S01]  /*7e00*/  LDSM.16.MT88.4 R112, [R196+0x10000] ;  /* 0x01000000c470783b */ /* 0x000ee20000004200 */
[-C--:B------:R-:W-:Y:S01]  /*7e10*/  FMUL.FTZ R52, R56, R160.reuse ;  /* 0x000000a038347220 */ /* 0x080fe20000410000 */
[-C--:B------:R-:W-:Y:S01]  /*7e20*/  FMUL.FTZ R53, R57, R160.reuse ;  /* 0x000000a039357220 */ /* 0x080fe20000410000 */
[-C--:B------:R-:W-:Y:S01]  /*7e30*/  FMUL.FTZ R54, R58, R3.reuse ;  /* 0x000000033a367220 */ /* 0x080fe20000410000 */
[-C--:B------:R-:W-:Y:S01]  /*7e40*/  FMUL.FTZ R55, R59, R3.reuse ;  /* 0x000000033b377220 */ /* 0x080fe20000410000 */
[----:B------:R-:W5:Y:S01]  /*7e50*/  MUFU.EX2 R216, R216 ;  /* 0x000000d800d87308 */ /* 0x000f620000000800 */
        /* <DEDUP_REMOVED lines=12> */
[C---:B-1----:R-:W-:Y:S06]  /*7f20*/  HMMA.16816.F32.BF16 R64, R4.reuse, R104, R116 ;  /* 0x000000680440723c */ /* 0x042fec0000041874 */
[C---:B------:R-:W-:Y:S01]  /*7f30*/  HMMA.16816.F32.BF16 R60, R4.reuse, R106, R60 ;  /* 0x0000006a043c723c */ /* 0x040fe2000004183c */
[-C--:B------:R-:W-:Y:S01]  /*7f40*/  FMUL.FTZ R116, R68, R160.reuse ;  /* 0x000000a044747220 */ /* 0x080fe20000410000 */
[-C--:B------:R-:W-:Y:S01]  /*7f50*/  FMUL.FTZ R117, R69, R160.reuse ;  /* 0x000000a045757220 */ /* 0x080fe20000410000 */
[-C--:B------:R-:W-:Y:S01]  /*7f60*/  FMUL.FTZ R118, R70, R3.reuse ;  /* 0x0000000346767220 */ /* 0x080fe20000410000 */
[-C--:B------:R-:W-:Y:S01]  /*7f70*/  FMUL.FTZ R119, R71, R3.reuse ;  /* 0x0000000347777220 */ /* 0x080fe20000410000 */
[----:B------:R-:W1:Y:S01]  /*7f80*/  LDSM.16.MT88.4 R104, [R193+0x10000] ;  /* 0x01000000c168783b */ /* 0x000e620000004200 */
[-C--:B------:R-:W-:Y:S01]  /*7f90*/  FMUL.FTZ R68, R72, R160.reuse ;  /* 0x000000a048447220 */ /* 0x080fe20000410000 */
[-C--:B------:R-:W-:Y:S01]  /*7fa0*/  FMUL.FTZ R69, R73, R160.reuse ;  /* 0x000000a049457220 */ /* 0x080fe20000410000 */
[-C--:B------:R-:W-:Y:S01]  /*7fb0*/  FMUL.FTZ R70, R74, R3.reuse ;  /* 0x000000034a467220 */ /* 0x080fe20000410000 */
[-C--:B------:R-:W-:Y:S01]  /*7fc0*/  FMUL.FTZ R71, R75, R3.reuse ;  /* 0x000000034b477220 */ /* 0x080fe20000410000 */
[----:B------:R-:W-:Y:S01]  /*7fd0*/  MUFU.EX2 R221, R221 ;  /* 0x000000dd00dd7308 */ /* 0x000fe20000000800 */
[C---:B---3--:R-:W-:Y:S01]  /*7fe0*/  HMMA.16816.F32.BF16 R72, R4.reuse, R112, R116 ;  /* 0x000000700448723c */ /* 0x048fe20000041874 */
[----:B------:R-:W3:Y:S05]  /*7ff0*/  LDSM.16.MT88.4 R116, [R194+0xc800] ;  /* 0x00c80000c274783b */ /* 0x000eea0000004200 */
[C---:B------:R-:W-:Y:S01]  /*8000*/  HMMA.16816.F32.BF16 R68, R4.reuse, R114, R68 ;  /* 0x000000720444723c */ /* 0x040fe20000041844 */
[-C--:B------:R-:W-:Y:S01]  /*8010*/  FMUL.FTZ R112, R80, R160.reuse ;  /* 0x000000a050707220 */ /* 0x080fe20000410000 */
[-C--:B------:R-:W-:Y:S01]  /*8020*/  FMUL.FTZ R113, R81, R160.reuse ;  /* 0x000000a051717220 */ /* 0x080fe20000410000 */
[-C--:B------:R-:W-:Y:S01]  /*8030*/  FMUL.FTZ R80, R84, R160.reuse ;  /* 0x000000a054507220 */ /* 0x080fe20000410000 */
[----:B------:R-:W-:Y:S01]  /*8040*/  FMUL.FTZ R81, R85, R160 ;  /* 0x000000a055517220 */ /* 0x000fe20000410000 */
[----:B------:R-:W-:Y:S01]  /*8050*/  MUFU.EX2 R222, R222 ;  /* 0x000000de00de7308 */ /* 0x000fe20000000800 */
[----:B--2---:R-:W-:Y:S01]  /*8060*/  HMMA.16816.F32.BF16 R76, R4, R108, R76 ;  /* 0x0000006c044c723c */ /* 0x004fe2000004184c */
[-C--:B------:R-:W-:Y:S01]  /*8070*/  FMUL.FTZ R114, R82, R3.reuse ;  /* 0x0000000352727220 */ /* 0x080fe20000410000 */
[-C--:B------:R-:W-:Y:S01]  /*8080*/  FMUL.FTZ R115, R83, R3.reuse ;  /* 0x0000000353737220 */ /* 0x080fe20000410000 */
[-C--:B------:R-:W-:Y:S01]  /*8090*/  FMUL.FTZ R82, R86, R3.reuse ;  /* 0x0000000356527220 */ /* 0x080fe20000410000 */
[-C--:B------:R-:W-:Y:S01]  /*80a0*/  FMUL.FTZ R83, R87, R3.reuse ;  /* 0x0000000357537220 */ /* 0x080fe20000410000 */
[----:B------:R-:W-:-:S02]  /*80b0*/  FFMA.FTZ R3, R215, R3, R152 ;  /* 0x00000003d7037223 */ /* 0x000fc40000010098 */
[----:B------:R-:W2:Y:S02]  /*80c0*/  MUFU.EX2 R223, R223 ;  /* 0x000000df00df7308 */ /* 0x000ea40000000800 */
[----:B------:R-:W-:Y:S01]  /*80d0*/  HMMA.16816.F32.BF16 R84, R4, R110, R112 ;  /* 0x0000006e0454723c */ /* 0x000fe20000041870 */
[----:B------:R-:W2:Y:S01]  /*80e0*/  LDSM.16.MT88.4 R112, [R194+0xe800] ;  /* 0x00e80000c270783b */ /* 0x000ea20000004200 */
[----:B------:R-:W-:-:S03]  /*80f0*/  FADD.FTZ R3, R2, R3 ;  /* 0x0000000302037221 */ /* 0x000fc60000010000 */
[----:B------:R-:W2:Y:S01]  /*8100*/  LDSM.16.MT88.4 R108, [R193+0xe800] ;  /* 0x00e80000c16c783b */ /* 0x000ea20000004200 */
[----:B------:R-:W-:Y:S01]  /*8110*/  MUFU.EX2 R224, R224 ;  /* 0x000000e000e07308 */ /* 0x000fe20000000800 */
[----:B------:R-:W-:-:S04]  /*8120*/  FADD.FTZ R0, R0, R3 ;  /* 0x0000000300007221 */ /* 0x000fc80000010000 */
[----:B------:R-:W-:Y:S01]  /*8130*/  FADD.FTZ R0, R159, R0 ;  /* 0x000000009f007221 */ /* 0x000fe20000010000 */
[----:B-1----:R-:W-:Y:S02]  /*8140*/  HMMA.16816.F32.BF16 R80, R4, R104, R80 ;  /* 0x000000680450723c */ /* 0x002fe40000041850 */
[----:B------:R-:W1:Y:S01]  /*8150*/  MUFU.EX2 R225, R225 ;  /* 0x000000e100e17308 */ /* 0x000e620000000800 */
[----:B------:R-:W-:-:S03]  /*8160*/  FADD.FTZ R3, R175, R0 ;  /* 0x00000000af037221 */ /* 0x000fc60000010000 */
[C---:B------:R-:W-:Y:S01]  /*8170*/  HMMA.16816.F32.BF16 R88, R4.reuse, R106, R88 ;  /* 0x0000006a0458723c */ /* 0x040fe20000041858 */
[----:B------:R-:W-:Y:S01]  /*8180*/  F2FP.BF16.F32.PACK_AB R104, R173, R170 ;  /* 0x000000aaad68723e */ /* 0x000fe200000010ff */
[----:B------:R-:W-:Y:S01]  /*8190*/  FADD.FTZ R170, R170, R153 ;  /* 0x00000099aaaa7221 */ /* 0x000fe20000010000 */
[C---:B----4-:R-:W-:Y:S01]  /*81a0*/  F2FP.BF16.F32.PACK_AB R105, R178.reuse, R175 ;  /* 0x000000afb269723e */ /* 0x050fe200000010ff */
[----:B------:R-:W-:Y:S01]  /*81b0*/  MUFU.EX2 R165, R165 ;  /* 0x000000a500a57308 */ /* 0x000fe20000000800 */
[----:B------:R-:W-:Y:S01]  /*81c0*/  FADD.FTZ R3, R178, R3 ;  /* 0x00000003b2037221 */ /* 0x000fe20000010000 */
[----:B------:R-:W-:Y:S01]  /*81d0*/  HMMA.16816.F32.BF16 R4, R4, R138, R96 ;  /* 0x0000008a0404723c */ /* 0x000fe20000041860 */
[----:B------:R-:W-:Y:S01]  /*81e0*/  F2FP.BF16.F32.PACK_AB R106, R174, R171 ;  /* 0x000000abae6a723e */ /* 0x000fe200000010ff */
[----:B------:R-:W-:Y:S01]  /*81f0*/  LDSM.16.MT88.4 R96, [R193+0x10800] ;  /* 0x01080000c160783b */ /* 0x000fe20000004200 */
[----:B-----5:R-:W-:Y:S01]  /*8200*/  F2FP.BF16.F32.PACK_AB R107, R177, R176 ;  /* 0x000000b0b16b723e */ /* 0x020fe200000010ff */
[----:B------:R-:W-:Y:S01]  /*8210*/  FADD.FTZ R0, R173, R170 ;  /* 0x000000aaad007221 */ /* 0x000fe20000010000 */
[----:B------:R-:W-:Y:S01]  /*8220*/  FADD.FTZ R176, R176, R3 ;  /* 0x00000003b0b07221 */ /* 0x000fe20000010000 */
[----:B------:R-:W-:Y:S01]  /*8230*/  LDSM.16.MT88.4 R136, [R192+0xf000] ;  /* 0x00f00000c088783b */ /* 0x000fe20000004200 */
[----:B------:R-:W-:Y:S01]  /*8240*/  MUFU.EX2 R163, R163 ;  /* 0x000000a300a37308 */ /* 0x000fe20000000800 */
[----:B------:R-:W-:Y:S01]  /*8250*/  FADD.FTZ R171, R171, R0 ;  /* 0x00000000abab7221 */ /* 0x000fe20000010000 */
[----:B------:R-:W-:Y:S01]  /*8260*/  FADD.FTZ R177, R177, R176 ;  /* 0x000000b0b1b17221 */ /* 0x000fe20000010000 */
[----:B---3--:R-:W-:Y:S02]  /*8270*/  HMMA.16816.F32.BF16 R20, R104, R116, R20 ;  /* 0x000000746814723c */ /* 0x008fe40000041814 */
[----:B------:R-:W-:-:S04]  /*8280*/  FADD.FTZ R174, R174, R171 ;  /* 0x000000abaeae7221 */ /* 0x000fc80000010000 */
[----:B------:R-:W-:Y:S01]  /*8290*/  HMMA.16816.F32.BF16 R16, R104, R118, R16 ;  /* 0x000000766810723c */ /* 0x000fe20000041810 */
[----:B------:R-:W3:Y:S01]  /*82a0*/  LDSM.16.MT88.4 R116, [R192+0xe800] ;  /* 0x00e80000c074783b */ /* 0x000ee20000004200 */
[----:B------:R-:W-:-:S04]  /*82b0*/  FADD.FTZ R3, R179, R174 ;  /* 0x000000aeb3037221 */ /* 0x000fc80000010000 */
[----:B------:R-:W-:Y:S01]  /*82c0*/  HMMA.16816.F32.BF16 R28, R104, R128, R28 ;  /* 0x00000080681c723c */ /* 0x000fe2000004181c */
[----:B------:R-:W-:-:S05]  /*82d0*/  FADD.FTZ R3, R216, R3 ;  /* 0x00000003d8037221 */ /* 0x000fca0000010000 */
[C---:B------:R-:W-:Y:S01]  /*82e0*/  HMMA.16816.F32.BF16 R24, R104.reuse, R130, R24 ;  /* 0x000000826818723c */ /* 0x040fe20000041818 */
[----:B------:R-:W4:Y:S05]  /*82f0*/  LDSM.16.MT88.4 R128, [R196+0x10800] ;  /* 0x01080000c480783b */ /* 0x000f2a0000004200 */
[C---:B------:R-:W-:Y:S06]  /*8300*/  HMMA.16816.F32.BF16 R100, R104.reuse, R124, R100 ;  /* 0x0000007c6864723c */ /* 0x040fec0000041864 */
[C---:B------:R-:W-:Y:S01]  /*8310*/  HMMA.16816.F32.BF16 R32, R104.reuse, R126, R32 ;  /* 0x0000007e6820723c */ /* 0x040fe20000041820 */
[----:B------:R-:W-:Y:S05]  /*8320*/  LDSM.16.MT88.4 R124, [R196+0xd000] ;  /* 0x00d00000c47c783b */ /* 0x000fea0000004200 */
        /* <DEDUP_REMOVED lines=15> */
[C---:B------:R-:W-:Y:S06]  /*8420*/  HMMA.16816.F32.BF16 R80, R104.reuse, R96, R80 ;  /* 0x000000606850723c */ /* 0x040fec0000041850 */
[----:B------:R-:W-:Y:S01]  /*8430*/  HMMA.16816.F32.BF16 R88, R104, R98, R88 ;  /* 0x000000626858723c */ /* 0x000fe20000041858 */
[----:B------:R-:W-:-:S02]  /*8440*/  F2FP.BF16.F32.PACK_AB R96, R216, R179 ;  /* 0x000000b3d860723e */ /* 0x000fc400000010ff */
[----:B------:R-:W-:Y:S01]  /*8450*/  F2FP.BF16.F32.PACK_AB R97, R223, R222 ;  /* 0x000000dedf61723e */ /* 0x000fe200000010ff */
[----:B------:R-:W-:Y:S02]  /*8460*/  FADD.FTZ R222, R222, R177 ;  /* 0x000000b1dede7221 */ /* 0x000fe40000010000 */
[C---:B----4-:R-:W-:Y:S01]  /*8470*/  HMMA.16816.F32.BF16 R72, R104.reuse, R128, R72 ;  /* 0x000000806848723c */ /* 0x050fe20000041848 */
[----:B------:R-:W-:Y:S01]  /*8480*/  F2FP.BF16.F32.PACK_AB R98, R221, R220 ;  /* 0x000000dcdd62723e */ /* 0x000fe200000010ff */
[----:B------:R-:W-:Y:S01]  /*8490*/  FADD.FTZ R223, R223, R222 ;  /* 0x000000dedfdf7221 */ /* 0x000fe20000010000 */
[----:B-1----:R-:W-:Y:S01]  /*84a0*/  F2FP.BF16.F32.PACK_AB R99, R225, R224 ;  /* 0x000000e0e163723e */ /* 0x002fe200000010ff */
[----:B------:R-:W-:Y:S01]  /*84b0*/  FADD.FTZ R220, R220, R3 ;  /* 0x00000003dcdc7221 */ /* 0x000fe20000010000 */
[----:B------:R-:W-:Y:S01]  /*84c0*/  MOV R3, R157 ;  /* 0x0000009d00037202 */ /* 0x000fe20000000f00 */
[----:B------:R-:W-:Y:S01]  /*84d0*/  HMMA.16816.F32.BF16 R68, R104, R130, R68 ;  /* 0x000000826844723c */ /* 0x000fe20000041844 */
[----:B------:R-:W-:Y:S01]  /*84e0*/  FADD.FTZ R224, R224, R223 ;  /* 0x000000dfe0e07221 */ /* 0x000fe20000010000 */
[----:B------:R-:W-:-:S03]  /*84f0*/  FADD.FTZ R221, R221, R220 ;  /* 0x000000dcdddd7221 */ /* 0x000fc60000010000 */
[----:B------:R-:W-:Y:S01]  /*8500*/  FADD.FTZ R225, R225, R224 ;  /* 0x000000e0e1e17221 */ /* 0x000fe20000010000 */
[C---:B--2---:R-:W-:Y:S06]  /*8510*/  HMMA.16816.F32.BF16 R92, R104.reuse, R112, R92 ;  /* 0x00000070685c723c */ /* 0x044fec000004185c */
[----:B------:R-:W-:Y:S06]  /*8520*/  HMMA.16816.F32.BF16 R4, R104, R114, R4 ;  /* 0x000000726804723c */ /* 0x000fec0000041804 */
[C---:B------:R-:W-:Y:S06]  /*8530*/  HMMA.16816.F32.BF16 R128, R96.reuse, R124, R12 ;  /* 0x0000007c6080723c */ /* 0x040fec000004180c */
[C---:B------:R-:W-:Y:S01]  /*8540*/  HMMA.16816.F32.BF16 R124, R96.reuse, R126, R8 ;  /* 0x0000007e607c723c */ /* 0x040fe20000041808 */
[----:B------:R-:W1:Y:S05]  /*8550*/  LDSM.16.MT88.4 R8, [R196+0x11000] ;  /* 0x01100000c408783b */ /* 0x000e6a0000004200 */
[C---:B-----5:R-:W-:Y:S06]  /*8560*/  HMMA.16816.F32.BF16 R112, R96.reuse, R108, R28 ;  /* 0x0000006c6070723c */ /* 0x060fec000004181c */
[C---:B------:R-:W-:Y:S06]  /*8570*/  HMMA.16816.F32.BF16 R28, R96.reuse, R144, R40 ;  /* 0x00000090601c723c */ /* 0x040fec0000041828 */
[----:B------:R-:W-:Y:S01]  /*8580*/  HMMA.16816.F32.BF16 R40, R96, R146, R36 ;  /* 0x000000926028723c */ /* 0x000fe20000041824 */
[----:B------:R-:W2:Y:S04]  /*8590*/  LDSM.16.MT88.4 R36, [R194+0x11000] ;  /* 0x01100000c224783b */ /* 0x000ea80000004200 */
[----:B------:R-:W-:Y:S01]  /*85a0*/  LDSM.16.MT88.4 R144, [R192+0x11000] ;  /* 0x01100000c090783b */ /* 0x000fe20000004200 */
[C---:B------:R-:W-:Y:S06]  /*85b0*/  HMMA.16816.F32.BF16 R76, R104.reuse, R120, R76 ;  /* 0x00000078684c723c */ /* 0x040fec000004184c */
[----:B------:R-:W-:Y:S01]  /*85c0*/  HMMA.16816.F32.BF16 R84, R104, R122, R84 ;  /* 0x0000007a6854723c */ /* 0x000fe20000041854 */
[----:B------:R-:W-:Y:S05]  /*85d0*/  LDSM.16.MT88.4 R104, [R193+0xd800] ;  /* 0x00d80000c168783b */ /* 0x000fea0000004200 */
[C---:B---3--:R-:W-:Y:S06]  /*85e0*/  HMMA.16816.F32.BF16 R120, R96.reuse, R116, R20 ;  /* 0x000000746078723c */ /* 0x048fec0000041814 */
[C---:B------:R-:W-:Y:S06]  /*85f0*/  HMMA.16816.F32.BF16 R20, R96.reuse, R132, R56 ;  /* 0x000000846014723c */ /* 0x040fec0000041838 */
[C---:B------:R-:W-:Y:S01]  /*8600*/  HMMA.16816.F32.BF16 R56, R96.reuse, R134, R52 ;  /* 0x000000866038723c */ /* 0x040fe20000041834 */
[----:B------:R-:W3:Y:S04]  /*8610*/  LDSM.16.MT88.4 R132, [R193+0x11000] ;  /* 0x01100000c184783b */ /* 0x000ee80000004200 */
[----:B------:R-:W-:Y:S01]  /*8620*/  LDSM.16.MT88.4 R52, [R194+0xf800] ;  /* 0x00f80000c234783b */ /* 0x000fe20000004200 */
[C---:B-1----:R-:W-:Y:S06]  /*8630*/  HMMA.16816.F32.BF16 R12, R96.reuse, R8, R72 ;  /* 0x00000008600c723c */ /* 0x042fec0000041848 */
[C---:B------:R-:W-:Y:S01]  /*8640*/  HMMA.16816.F32.BF16 R72, R96.reuse, R10, R68 ;  /* 0x0000000a6048723c */ /* 0x040fe20000041844 */
[----:B------:R-:W-:Y:S05]  /*8650*/  LDSM.16.MT88.4 R68, [R192+0xf800] ;  /* 0x00f80000c044783b */ /* 0x000fea0000004200 */
[C---:B------:R-:W-:Y:S06]  /*8660*/  HMMA.16816.F32.BF16 R108, R96.reuse, R110, R24 ;  /* 0x0000006e606c723c */ /* 0x040fec0000041818 */
[C---:B--2---:R-:W-:Y:S06]  /*8670*/  HMMA.16816.F32.BF16 R76, R96.reuse, R36, R76 ;  /* 0x00000024604c723c */ /* 0x044fec000004184c */
[C---:B------:R-:W-:Y:S01]  /*8680*/  HMMA.16816.F32.BF16 R8, R96.reuse, R38, R84 ;  /* 0x000000266008723c */ /* 0x040fe20000041854 */
[----:B------:R-:W1:Y:S05]  /*8690*/  LDSM.16.MT88.4 R36, [R192+0xd800] ;  /* 0x00d80000c024783b */ /* 0x000e6a0000004200 */
[C---:B------:R-:W-:Y:S06]  /*86a0*/  HMMA.16816.F32.BF16 R24, R96.reuse, R140, R48 ;  /* 0x0000008c6018723c */ /* 0x040fec0000041830 */
[C---:B------:R-:W-:Y:S06]  /*86b0*/  HMMA.16816.F32.BF16 R116, R96.reuse, R118, R16 ;  /* 0x000000766074723c */ /* 0x040fec0000041810 */
[C---:B------:R-:W-:Y:S01]  /*86c0*/  HMMA.16816.F32.BF16 R48, R96.reuse, R142, R44 ;  /* 0x0000008e6030723c */ /* 0x040fe2000004182c */
[----:B------:R-:W2:Y:S04]  /*86d0*/  LDSM.16.MT88.4 R44, [R196+0xf800] ;  /* 0x00f80000c42c783b */ /* 0x000ea80000004200 */
[----:B------:R-:W-:Y:S01]  /*86e0*/  LDSM.16.MT88.4 R140, [R196+0xd800] ;  /* 0x00d80000c48c783b */ /* 0x000fe20000004200 */
[C---:B------:R-:W-:Y:S06]  /*86f0*/  HMMA.16816.F32.BF16 R16, R96.reuse, R136, R64 ;  /* 0x000000886010723c */ /* 0x040fec0000041840 */
[C---:B------:R-:W-:Y:S01]  /*8700*/  HMMA.16816.F32.BF16 R64, R96.reuse, R138, R60 ;  /* 0x0000008a6040723c */ /* 0x040fe2000004183c */
[----:B------:R-:W4:Y:S04]  /*8710*/  LDSM.16.MT88.4 R60, [R193+0xf800] ;  /* 0x00f80000c13c783b */ /* 0x000f280000004200 */
[----:B------:R-:W5:Y:S01]  /*8720*/  LDSM.16.MT88.4 R136, [R194+0xd800] ;  /* 0x00d80000c288783b */ /* 0x000f620000004200 */
[C---:B------:R-:W-:Y:S06]  /*8730*/  HMMA.16816.F32.BF16 R32, R96.reuse, R150, R32 ;  /* 0x000000966020723c */ /* 0x040fec0000041820 */
[----:B------:R-:W-:Y:S01]  /*8740*/  HMMA.16816.F32.BF16 R100, R96, R148, R100 ;  /* 0x000000946064723c */ /* 0x000fe20000041864 */
[--C-:B------:R-:W-:Y:S01]  /*8750*/  FFMA.FTZ R151, R164, UR18, -R169.reuse ;  /* 0x00000012a4977c23 */ /* 0x100fe200080108a9 */
[--C-:B------:R-:W-:Y:S01]  /*8760*/  FFMA.FTZ R164, R167, UR18, -R162.reuse ;  /* 0x00000012a7a47c23 */ /* 0x100fe200080108a2 */
[----:B------:R-:W-:Y:S01]  /*8770*/  FFMA.FTZ R150, R166, UR18, -R169 ;  /* 0x00000012a6967c23 */ /* 0x000fe200080108a9 */
[----:B------:R-:W-:-:S02]  /*8780*/  FFMA.FTZ R162, R161, UR18, -R162 ;  /* 0x00000012a1a27c23 */ /* 0x000fc400080108a2 */
[C---:B---3--:R-:W-:Y:S01]  /*8790*/  HMMA.16816.F32.BF16 R84, R96.reuse, R132, R80 ;  /* 0x000000846054723c */ /* 0x048fe20000041850 */
[--C-:B------:R-:W-:Y:S01]  /*87a0*/  FFMA.FTZ R148, R172, UR18, -R169.reuse ;  /* 0x00000012ac947c23 */ /* 0x100fe200080108a9 */
[----:B------:R-:W-:Y:S01]  /*87b0*/  FFMA.FTZ R149, R168, UR18, -R169 ;  /* 0x00000012a8957c23 */ /* 0x000fe200080108a9 */
[----:B------:R-:W-:Y:S01]  /*87c0*/  MUFU.EX2 R150, R150 ;  /* 0x0000009600967308 */ /* 0x000fe20000000800 */
[----:B------:R-:W3:Y:S02]  /*87d0*/  LDSM.16.MT88.4 R80, [R194+0x11800] ;  /* 0x01180000c250783b */ /* 0x000ee40000004200 */
[C---:B------:R-:W-:Y:S02]  /*87e0*/  HMMA.16816.F32.BF16 R88, R96.reuse, R134, R88 ;  /* 0x000000866058723c */ /* 0x040fe40000041858 */
[----:B------:R-:W3:Y:S03]  /*87f0*/  LDSM.16.MT88.4 R132, [R196+0x11800] ;  /* 0x01180000c484783b */ /* 0x000ee60000004200 */
[----:B------:R-:W-:Y:S01]  /*8800*/  MUFU.EX2 R148, R148 ;  /* 0x0000009400947308 */ /* 0x000fe20000000800 */
[C---:B------:R-:W-:Y:S06]  /*8810*/  HMMA.16816.F32.BF16 R92, R96.reuse, R144, R92 ;  /* 0x00000090605c723c */ /* 0x040fec000004185c */
[----:B------:R-:W-:Y:S01]  /*8820*/  HMMA.16816.F32.BF16 R4, R96, R146, R4 ;  /* 0x000000926004723c */ /* 0x000fe20000041804 */
[----:B------:R-:W1:Y:S08]  /*8830*/  MUFU.EX2 R149, R149 ;  /* 0x0000009500957308 */ /* 0x000e700000000800 */
[----:B------:R-:W2:Y:S08]  /*8840*/  MUFU.EX2 R151, R151 ;  /* 0x0000009700977308 */ /* 0x000eb00000000800 */
[----:B------:R-:W4:Y:S01]  /*8850*/  MUFU.EX2 R164, R164 ;  /* 0x000000a400a47308 */ /* 0x000f220000000800 */
[----:B-1----:R-:W-:Y:S01]  /*8860*/  F2FP.BF16.F32.PACK_AB R96, R149, R148 ;  /* 0x000000949560723e */ /* 0x002fe200000010ff */
[----:B------:R-:W-:-:S04]  /*8870*/  FADD.FTZ R148, R148, R221 ;  /* 0x000000dd94947221 */ /* 0x000fc80000010000 */
[----:B------:R-:W-:Y:S02]  /*8880*/  FADD.FTZ R149, R149, R148 ;  /* 0x0000009495957221 */ /* 0x000fe40000010000 */
[----:B------:R-:W1:Y:S01]  /*8890*/  MUFU.EX2 R162, R162 ;  /* 0x000000a200a27308 */ /* 0x000e620000000800 */
[----:B--2---:R-:W-:Y:S01]  /*88a0*/  F2FP.BF16.F32.PACK_AB R98, R151, R150 ;  /* 0x000000969762723e */ /* 0x004fe200000010ff */
[----:B------:R-:W-:-:S04]  /*88b0*/  FADD.FTZ R150, R150, R149 ;  /* 0x0000009596967221 */ /* 0x000fc80000010000 */
[----:B------:R-:W-:Y:S01]  /*88c0*/  FADD.FTZ R217, R151, R150 ;  /* 0x0000009697d97221 */ /* 0x000fe20000010000 */
[----:B----4-:R-:W-:Y:S01]  /*88d0*/  F2FP.BF16.F32.PACK_AB R97, R165, R164 ;  /* 0x000000a4a561723e */ /* 0x010fe200000010ff */
[----:B------:R-:W-:-:S04]  /*88e0*/  FADD.FTZ R164, R164, R225 ;  /* 0x000000e1a4a47221 */ /* 0x000fc80000010000 */
[----:B------:R-:W-:Y:S01]  /*88f0*/  FADD.FTZ R164, R165, R164 ;  /* 0x000000a4a5a47221 */ /* 0x000fe20000010000 */
[----:B-1----:R-:W-:-:S03]  /*8900*/  F2FP.BF16.F32.PACK_AB R99, R162, R163 ;  /* 0x000000a3a263723e */ /* 0x002fc600000010ff */
        /* <DEDUP_REMOVED lines=12> */
[C---:B-----5:R-:W-:Y:S06]  /*89d0*/  HMMA.16816.F32.BF16 R120, R96.reuse, R136, R120 ;  /* 0x000000886078723c */ /* 0x060fec0000041878 */
[C---:B------:R-:W-:Y:S01]  /*89e0*/  HMMA.16816.F32.BF16 R116, R96.reuse, R138, R116 ;  /* 0x0000008a6074723c */ /* 0x040fe20000041874 */
[----:B------:R-:W1:Y:S05]  /*89f0*/  LDSM.16.MT88.4 R136, [R193+0x11800] ;  /* 0x01180000c188783b */ /* 0x000e6a0000004200 */
[C---:B------:R-:W-:Y:S01]  /*8a00*/  HMMA.16816.F32.BF16 R60, R96.reuse, R68, R16 ;  /* 0x00000044603c723c */ /* 0x040fe20000041810 */
[----:B------:R-:W2:Y:S05]  /*8a10*/  LDSM.16.MT88.4 R16, [R192+0x11800] ;  /* 0x01180000c010783b */ /* 0x000eaa0000004200 */
[C---:B------:R-:W-:Y:S06]  /*8a20*/  HMMA.16816.F32.BF16 R64, R96.reuse, R70, R64 ;  /* 0x000000466040723c */ /* 0x040fec0000041840 */
[C---:B---3--:R-:W-:Y:S06]  /*8a30*/  HMMA.16816.F32.BF16 R76, R96.reuse, R80, R76 ;  /* 0x00000050604c723c */ /* 0x048fec000004184c */
[C---:B------:R-:W-:Y:S06]  /*8a40*/  HMMA.16816.F32.BF16 R128, R96.reuse, R140, R128 ;  /* 0x0000008c6080723c */ /* 0x040fec0000041880 */
[C---:B------:R-:W-:Y:S06]  /*8a50*/  HMMA.16816.F32.BF16 R124, R96.reuse, R142, R124 ;  /* 0x0000008e607c723c */ /* 0x040fec000004187c */
[C---:B------:R-:W-:Y:S06]  /*8a60*/  HMMA.16816.F32.BF16 R68, R96.reuse, R132, R12 ;  /* 0x000000846044723c */ /* 0x040fec000004180c */
[----:B------:R-:W-:Y:S01]  /*8a70*/  HMMA.16816.F32.BF16 R72, R96, R134, R72 ;  /* 0x000000866048723c */ /* 0x000fe20000041848 */
[----:B------:R-:W-:-:S05]  /*8a80*/  MOV R132, R158 ;  /* 0x0000009e00847202 */ /* 0x000fca0000000f00 */
[C---:B------:R-:W-:Y:S06]  /*8a90*/  HMMA.16816.F32.BF16 R80, R96.reuse, R82, R8 ;  /* 0x000000526050723c */ /* 0x040fec0000041808 */
[C---:B-1----:R-:W-:Y:S06]  /*8aa0*/  HMMA.16816.F32.BF16 R84, R96.reuse, R136, R84 ;  /* 0x000000886054723c */ /* 0x042fec0000041854 */
[C---:B------:R-:W-:Y:S06]  /*8ab0*/  HMMA.16816.F32.BF16 R88, R96.reuse, R138, R88 ;  /* 0x0000008a6058723c */ /* 0x040fec0000041858 */
[C---:B--2---:R-:W-:Y:S06]  /*8ac0*/  HMMA.16816.F32.BF16 R92, R96.reuse, R16, R92 ;  /* 0x00000010605c723c */ /* 0x044fec000004185c */
[----:B------:R-:W-:-:S15]  /*8ad0*/  HMMA.16816.F32.BF16 R96, R96, R18, R4 ;  /* 0x000000126060723c */ /* 0x000fde0000041804 */
[----:B------:R-:W-:-:S09]  /*8ae0*/  NOP ;  /* 0x0000000000007918 */ /* 0x000fd20000000000 */
.L_x_1163:
[----:B------:R-:W-:-:S06]  /*8af0*/  UISETP.GT.AND UP0, UPT, UR16, UR12, UPT ;  /* 0x0000000c1000728c */ /* 0x000fcc000bf04270 */
[----:B------:R-:W-:-:S13]  /*8b00*/  PLOP3.LUT P0, PT, PT, PT, UP0, 0x80, 0x0 ;  /* 0x000000000000781c */ /* 0x000fda0003f0f008 */
[----:B------:R-:W-:Y:S05]  /*8b10*/  @!P0 BRA `(.L_x_1165) ;  /* 0x0000003400108947 */ /* 0x000fea0003800000 */
[----:B------:R-:W-:Y:S01]  /*8b20*/  MOV R2, R3 ;  /* 0x0000000300027202 */ /* 0x000fe20000000f00 */
[----:B------:R-:W-:Y:S01]  /*8b30*/  USHF.L.U64.HI UR17, UR10, 0x5, UR11 ;  /* 0x000000050a117899 */ /* 0x000fe2000801020b */
[----:B------:R-:W-:Y:S01]  /*8b40*/  MOV R0, R132 ;  /* 0x0000008400007202 */ /* 0x000fe20000000f00 */
[----:B------:R-:W-:Y:S01]  /*8b50*/  USHF.L.U32 UR18, UR10, 0x5, URZ ;  /* 0x000000050a127899 */ /* 0x000fe2000800063f */
[----:B------:R-:W-:Y:S01]  /*8b60*/  MOV R206, R218 ;  /* 0x000000da00ce7202 */ /* 0x000fe20000000f00 */
[----:B------:R-:W-:Y:S02]  /*8b70*/  USHF.L.U64.HI UR22, UR8, 0x5, UR9 ;  /* 0x0000000508167899 */ /* 0x000fe40008010209 */
        /* <DEDUP_REMOVED lines=9> */
.L_x_1168:
        /* <DEDUP_REMOVED lines=36> */
.L_x_1166:
        /* <DEDUP_REMOVED lines=20> */
[----:B------:R-:W-:Y:S03]  /*8f90*/  IADD3 R222, P0, R224, UR19, RZ ;  /* 0x00000013e0de7c10 */ /* 0x000fe6000ff1e0ff */
[----:B------:R-:W-:Y:S01]  /*8fa0*/  LDGSTS.E.BYPASS.LTC128B.128 [R203+0xe000], desc[UR20][R218.64+0x80] ;  /* 0x0e000080dacb7fae */ /* 0x000fe2000b901d54 */
[----:B------:R-:W-:Y:S01]  /*8fb0*/  VIADD R216, R3, 0x8 ;  /* 0x0000000803d87836 */ /* 0x000fe20000000000 */
[----:B------:R-:W-:Y:S04]  /*8fc0*/  IADD3.X R223, R225, UR22, RZ, P0, !PT ;  /* 0x00000016e1df7c10 */ /* 0x000fe800087fe4ff */
[----:B------:R1:W-:Y:S01]  /*8fd0*/  LDGSTS.E.BYPASS.LTC128B.128 [R203+0x10000], desc[UR20][R218.64+0x100] ;  /* 0x10000100dacb7fae */ /* 0x0003e2000b901d54 */
[----:B------:R-:W-:Y:S02]  /*8fe0*/  IADD3 R220, P0, R222, UR19, RZ ;  /* 0x00000013dedc7c10 */ /* 0x000fe4000ff1e0ff */
[C---:B------:R-:W-:Y:S03]  /*8ff0*/  ISETP.GE.AND P1, PT, R216.reuse, R211, PT ;  /* 0x000000d3d800720c */ /* 0x040fe60003f26270 */
[----:B------:R-:W-:Y:S01]  /*9000*/  LDGSTS.E.BYPASS.LTC128B.128 [R203+0xc800], desc[UR20][R224.64] ;  /* 0x0c800000e0cb7fae */ /* 0x000fe2000b901d54 */
[----:B------:R-:W-:Y:S02]  /*9010*/  IADD3.X R221, R223, UR22, RZ, P0, !PT ;  /* 0x00000016dfdd7c10 */ /* 0x000fe400087fe4ff */
[CC--:B------:R-:W-:Y:S03]  /*9020*/  ISETP.GE.AND P5, PT, R216.reuse, R209.reuse, PT ;  /* 0x000000d1d800720c */ /* 0x0c0fe60003fa6270 */
[----:B------:R-:W-:Y:S01]  /*9030*/  LDGSTS.E.BYPASS.LTC128B.128 [R203+0xe800], desc[UR20][R224.64+0x80] ;  /* 0x0e800080e0cb7fae */ /* 0x000fe2000b901d54 */
[C---:B------:R-:W-:Y:S02]  /*9040*/  ISETP.GE.AND P3, PT, R3.reuse, R209, PT ;  /* 0x000000d10300720c */ /* 0x040fe40003f66270 */
[CC--:B------:R-:W-:Y:S03]  /*9050*/  ISETP.GE.AND P2, PT, R3.reuse, R211.reuse, PT ;  /* 0x000000d30300720c */ /* 0x0c0fe60003f46270 */
[----:B------:R-:W-:Y:S01]  /*9060*/  LDGSTS.E.BYPASS.LTC128B.128 [R203+0x10800], desc[UR20][R224.64+0x100] ;  /* 0x10800100e0cb7fae */ /* 0x000fe2000b901d54 */
[C---:B------:R-:W-:Y:S02]  /*9070*/  ISETP.GE.OR P1, PT, R216.reuse, R210, !P1 ;  /* 0x000000d2d800720c */ /* 0x040fe40004f26670 */
[-C--:B------:R-:W-:Y:S03]  /*9080*/  ISETP.GE.OR P5, PT, R216, R208.reuse, !P5 ;  /* 0x000000d0d800720c */ /* 0x080fe60006fa6670 */
[----:B------:R-:W-:Y:S01]  /*9090*/  LDGSTS.E.BYPASS.LTC128B.128 [R203+0xd000], desc[UR20][R222.64] ;  /* 0x0d000000decb7fae */ /* 0x000fe2000b901d54 */
[C---:B------:R-:W-:Y:S01]  /*90a0*/  VIADD R216, R3.reuse, 0x10 ;  /* 0x0000001003d87836 */ /* 0x040fe20000000000 */
[C---:B------:R-:W-:Y:S04]  /*90b0*/  ISETP.GE.OR P3, PT, R3.reuse, R208, !P3 ;  /* 0x000000d00300720c */ /* 0x040fe80005f66670 */
[----:B------:R-:W-:Y:S01]  /*90c0*/  LDGSTS.E.BYPASS.LTC128B.128 [R203+0xf000], desc[UR20][R222.64+0x80] ;  /* 0x0f000080decb7fae */ /* 0x000fe2000b901d54 */
[CC--:B------:R-:W-:Y:S05]  /*90d0*/  ISETP.GE.OR P2, PT, R3.reuse, R210.reuse, !P2 ;  /* 0x000000d20300720c */ /* 0x0c0fea0005746670 */
[----:B------:R-:W-:Y:S01]  /*90e0*/  LDGSTS.E.BYPASS.LTC128B.128 [R203+0x11000], desc[UR20][R222.64+0x100] ;  /* 0x11000100decb7fae */ /* 0x000fe2000b901d54 */
[C---:B-1----:R-:W-:Y:S05]  /*90f0*/  VIADD R218, R3.reuse, 0x1 ;  /* 0x0000000103da7836 */ /* 0x042fea0000000000 */
[----:B------:R-:W-:Y:S06]  /*9100*/  LDGSTS.E.BYPASS.LTC128B.128 [R203+0xd800], desc[UR20][R220.64] ;  /* 0x0d800000dccb7fae */ /* 0x000fec000b901d54 */
[----:B------:R-:W-:Y:S01]  /*9110*/  LDGSTS.E.BYPASS.LTC128B.128 [R203+0xf800], desc[UR20][R220.64+0x80] ;  /* 0x0f800080dccb7fae */ /* 0x000fe2000b901d54 */
[C---:B------:R-:W-:Y:S02]  /*9120*/  ISETP.GE.AND P6, PT, R218.reuse, R211, PT ;  /* 0x000000d3da00720c */ /* 0x040fe40003fc6270 */
[C---:B------:R-:W-:Y:S03]  /*9130*/  ISETP.GE.AND P4, PT, R218.reuse, R209, PT ;  /* 0x000000d1da00720c */ /* 0x040fe60003f86270 */
[----:B------:R1:W-:Y:S01]  /*9140*/  LDGSTS.E.BYPASS.LTC128B.128 [R203+0x11800], desc[UR20][R220.64+0x100] ;  /* 0x11800100dccb7fae */ /* 0x0003e2000b901d54 */
[C---:B------:R-:W-:Y:S02]  /*9150*/  ISETP.GE.OR P6, PT, R218.reuse, R210, !P6 ;  /* 0x000000d2da00720c */ /* 0x040fe400077c6670 */
[----:B------:R-:W-:Y:S03]  /*9160*/  ISETP.GE.OR P4, PT, R218, R208, !P4 ;  /* 0x000000d0da00720c */ /* 0x000fe60006786670 */
[----:B------:R-:W-:Y:S01]  /*9170*/  LDSM.16.M88.4 R132, [R202] ;  /* 0x00000000ca84783b */ /* 0x000fe20000000200 */
[C---:B------:R-:W-:Y:S05]  /*9180*/  VIADD R218, R3.reuse, 0x9 ;  /* 0x0000000903da7836 */ /* 0x040fea0000000000 */
[----:B------:R-:W2:Y:S01]  /*9190*/  LDSM.16.M88.4 R136, [R201+0x6000] ;  /* 0x00600000c988783b */ /* 0x000ea20000000200 */
[CC--:B------:R-:W-:Y:S04]  /*91a0*/  ISETP.GE.AND P0, PT, R218.reuse, R211.reuse, PT ;  /* 0x000000d3da00720c */ /* 0x0c0fe80003f06270 */
[-C--:B------:R-:W-:Y:S01]  /*91b0*/  ISETP.GE.OR P0, PT, R218, R210.reuse, !P0 ;  /* 0x000000d2da00720c */ /* 0x080fe20004706670 */
        /* <DEDUP_REMOVED lines=338> */
.L_x_1167:
[----:B-1----:R-:W-:Y:S01]  /*a6e0*/  FMNMX.FTZ R5, R226, R247, !PT ;  /* 0x000000f7e2057209 */ /* 0x002fe20007810000 */
[----:B------:R-:W1:Y:S01]  /*a6f0*/  SHFL.BFLY PT, R4, R239, 0x2, 0x1f ;  /* 0x0c401f00ef047f89 */ /* 0x000e6200000e0000 */
        /* <DEDUP_REMOVED lines=390> */
.L_x_1165:
        /* <DEDUP_REMOVED lines=11> */
[----:B---3--:R-:W-:-:S06]  /*c010*/  FADD.FTZ R2, R2, R215 ;  /* 0x000000d702027221 */ /* 0x008fcc0000010000 */
[----:B------:R-:W-:Y:S01]  /*c020*/  @UP0 ULDC.64 UR6, c[0x0][0x298] ;  /* 0x0000a60000060ab9 */ /* 0x000fe20000000a00 */
[----:B------:R-:W2:Y:S01]  /*c030*/  SHFL.BFLY PT, R10, R7, 0x1, 0x1f ;  /* 0x0c201f00070a7f89 */ /* 0x000ea200000e0000 */
[----:B------:R-:W-:-:S03]  /*c040*/  @UP0 UIMAD.WIDE.U32 UR10, UR13, UR6, URZ ;  /* 0x000000060d0a02a5 */ /* 0x000fc6000f8e003f */
[----:B------:R-:W3:Y:S01]  /*c050*/  SHFL.BFLY PT, R9, R2, 0x1, 0x1f ;  /* 0x0c201f0002097f89 */ /* 0x000ee200000e0000 */
[----:B--2---:R-:W-:Y:S01]  /*c060*/  FADD.FTZ R10, R7, R10 ;  /* 0x0000000a070a7221 */ /* 0x004fe20000010000 */
[----:B----4-:R-:W-:Y:S02]  /*c070*/  SHF.R.S32.HI R7, RZ, 0x1f, R6 ;  /* 0x0000001fff077819 */ /* 0x010fe40000011406 */
[----:B-1----:R-:W-:Y:S01]  /*c080*/  SHF.R.S32.HI R5, RZ, 0x1f, R0 ;  /* 0x0000001fff057819 */ /* 0x002fe20000011400 */
[----:B---3--:R-:W-:Y:S01]  /*c090*/  FADD.FTZ R9, R2, R9 ;  /* 0x0000000902097221 */ /* 0x008fe20000010000 */
[----:B------:R-:W-:Y:S02]  /*c0a0*/  LEA.HI R4, R7, R6, RZ, 0x3 ;  /* 0x0000000607047211 */ /* 0x000fe400078f18ff */
[CC--:B------:R-:W-:Y:S02]  /*c0b0*/  LEA.HI R12, R5.reuse, R0.reuse, RZ, 0x2 ;  /* 0x00000000050c7211 */ /* 0x0c0fe400078f10ff */
[----:B------:R-:W-:-:S02]  /*c0c0*/  LEA.HI R8, R5, R0, RZ, 0x5 ;  /* 0x0000000005087211 */ /* 0x000fc400078f28ff */
[----:B------:R-:W-:Y:S02]  /*c0d0*/  LEA.HI R5, R7, R6, RZ, 0x5 ;  /* 0x0000000607057211 */ /* 0x000fe400078f28ff */
[----:B------:R-:W-:Y:S02]  /*c0e0*/  LOP3.LUT R11, R12, 0x3ffffffc, RZ, 0xc0, !PT ;  /* 0x3ffffffc0c0b7812 */ /* 0x000fe400078ec0ff */
[----:B------:R-:W-:Y:S02]  /*c0f0*/  LOP3.LUT R7, R8, 0xffffffe0, RZ, 0xc0, !PT ;  /* 0xffffffe008077812 */ /* 0x000fe400078ec0ff */
[----:B------:R-:W-:Y:S02]  /*c100*/  LOP3.LUT R5, R5, 0xffffffe0, RZ, 0xc0, !PT ;  /* 0xffffffe005057812 */ /* 0x000fe400078ec0ff */
[----:B------:R-:W-:Y:S02]  /*c110*/  LOP3.LUT R2, R4, 0xfffffff8, RZ, 0xc0, !PT ;  /* 0xfffffff804027812 */ /* 0x000fe400078ec0ff */
[----:B------:R-:W-:-:S02]  /*c120*/  IADD3 R11, -R11, R0, RZ ;  /* 0x000000000b0b7210 */ /* 0x000fc40007ffe1ff */
[----:B------:R-:W-:Y:S02]  /*c130*/  IADD3 R0, R0, -R7, RZ ;  /* 0x8000000700007210 */ /* 0x000fe40007ffe0ff */
[----:B------:R-:W-:Y:S02]  /*c140*/  IADD3 R5, R6, -R5, RZ ;  /* 0x8000000506057210 */ /* 0x000fe40007ffe0ff */
[----:B------:R-:W-:Y:S02]  /*c150*/  IADD3 R2, -R2, R6, RZ ;  /* 0x0000000602027210 */ /* 0x000fe40007ffe1ff */
[--C-:B------:R-:W-:Y:S02]  /*c160*/  SHF.R.S32.HI R6, RZ, 0x2, R12.reuse ;  /* 0x00000002ff067819 */ /* 0x100fe4000001140c */
[----:B------:R-:W-:Y:S02]  /*c170*/  SHF.R.S32.HI R7, RZ, 0x1f, R12 ;  /* 0x0000001fff077819 */ /* 0x000fe4000001140c */
[----:B------:R-:W-:-:S02]  /*c180*/  FSETP.NE.FTZ.AND P3, PT, R10, RZ, PT ;  /* 0x000000ff0a00720b */ /* 0x000fc40003f75000 */
[----:B------:R-:W-:Y:S02]  /*c190*/  FSETP.NE.FTZ.AND P0, PT, R9, RZ, PT ;  /* 0x000000ff0900720b */ /* 0x000fe40003f15000 */
[----:B------:R-:W-:Y:S02]  /*c1a0*/  LEA.HI R7, R7, R6, RZ, 0x3 ;  /* 0x0000000607077211 */ /* 0x000fe400078f18ff */
[----:B------:R-:W-:Y:S02]  /*c1b0*/  SHF.R.S32.HI R8, RZ, 0x5, R8 ;  /* 0x00000005ff087819 */ /* 0x000fe40000011408 */
[----:B------:R-:W-:Y:S02]  /*c1c0*/  LOP3.LUT R7, R7, 0xfffffff8, RZ, 0xc0, !PT ;  /* 0xfffffff807077812 */ /* 0x000fe400078ec0ff */
[----:B------:R-:W-:Y:S02]  /*c1d0*/  LEA R11, R8, R11, 0x9 ;  /* 0x0000000b080b7211 */ /* 0x000fe400078e48ff */
[----:B------:R-:W-:Y:S01]  /*c1e0*/  IADD3 R7, R6, -R7, RZ ;  /* 0x8000000706077210 */ /* 0x000fe20007ffe0ff */
[----:B------:R-:W1:Y:S03]  /*c1f0*/  @P3 MUFU.RCP R13, R10 ;  /* 0x0000000a000d3308 */ /* 0x000e660000001000 */
[----:B------:R-:W-:-:S02]  /*c200*/  SHF.L.U32 R6, R7, 0x6, RZ ;  /* 0x0000000607067819 */ /* 0x000fc400000006ff */
[C---:B------:R-:W-:Y:S02]  /*c210*/  LOP3.LUT R12, R7.reuse, 0x1, RZ, 0xc0, !PT ;  /* 0x00000001070c7812 */ /* 0x040fe400078ec0ff */
[----:B------:R-:W-:Y:S01]  /*c220*/  LOP3.LUT R6, R6, 0x1c0, RZ, 0xc0, !PT ;  /* 0x000001c006067812 */ /* 0x000fe200078ec0ff */
[----:B------:R-:W2:Y:S01]  /*c230*/  @P0 MUFU.RCP R14, R9 ;  /* 0x00000009000e0308 */ /* 0x000ea20000001000 */
[----:B------:R-:W-:Y:S02]  /*c240*/  ISETP.NE.U32.AND P4, PT, R12, 0x1, PT ;  /* 0x000000010c00780c */ /* 0x000fe40003f85070 */
[----:B------:R-:W-:Y:S02]  /*c250*/  LEA.HI R6, R6, R6, RZ, 0x1d ;  /* 0x0000000606067211 */ /* 0x000fe400078fe8ff */
[----:B------:R-:W-:Y:S02]  /*c260*/  R2P PR, R7, 0x6 ;  /* 0x0000000607007804 */ /* 0x000fe40000000000 */
[----:B------:R-:W-:Y:S01]  /*c270*/  LEA R6, R11, R6, 0x1 ;  /* 0x000000060b067211 */ /* 0x000fe200078e08ff */
[C---:B-1----:R-:W-:Y:S01]  /*c280*/  FMUL.FTZ R128, R13.reuse, R128 ;  /* 0x000000800d807220 */ /* 0x042fe20000410000 */
[----:B------:R-:W-:-:S02]  /*c290*/  FMUL.FTZ R129, R13, R129 ;  /* 0x000000810d817220 */ /* 0x000fc40000410000 */
        /* <DEDUP_REMOVED lines=167> */
.L_x_1169:
        /* <DEDUP_REMOVED lines=23> */
.L_x_1170:
        /* <DEDUP_REMOVED lines=111> */
.L_x_1172:
[----:B------:R-:W-:Y:S05]  /*d570*/  BSYNC B0 ;  /* 0x0000000000007941 */ /* 0x000fea0003800000 */
.L_x_1171:
        /* <DEDUP_REMOVED lines=32> */
.L_x_1174:
[----:B------:R-:W-:Y:S05]  /*d780*/  BSYNC B0 ;  /* 0x0000000000007941 */ /* 0x000fea0003800000 */
.L_x_1173:
        /* <DEDUP_REMOVED lines=20> */
.L_x_1176:
[----:B------:R-:W-:Y:S05]  /*d8d0*/  BSYNC B0 ;  /* 0x0000000000007941 */ /* 0x000fea0003800000 */
.L_x_1175:
        /* <DEDUP_REMOVED lines=20> */
.L_x_1178:
[----:B------:R-:W-:Y:S05]  /*da20*/  BSYNC B0 ;  /* 0x0000000000007941 */ /* 0x000fea0003800000 */
.L_x_1177:
        /* <DEDUP_REMOVED lines=17> */
.L_x_1179:
        /* <DEDUP_REMOVED lines=12> */
.L_x_1530:


//--------------------- .text._ZN5flash16flash_fwd_kernelI23Flash_fwd_kernel_traitsILi192ELi64ELi64ELi4ELb0ELb0EN7cutlass10bfloat16_tE19Flash_kernel_traitsILi192ELi64ELi64ELi4ES3_EELb1ELb0ELb1ELb1ELb0ELb0ELb0ELb0EEEvNS_16Flash_fwd_paramsE --------------------------
	.section	.text._ZN5flash16flash_fwd_kernelI23Flash_fwd_kernel_traitsILi192ELi64ELi64ELi4ELb0ELb0EN7cutlass10bfloat16_tE19Flash_kernel_traitsILi192ELi64ELi64ELi4ES3_EELb1ELb0ELb1ELb1ELb0ELb0ELb0ELb0EEEvNS_16Flash_fwd_paramsE,"ax",@progbits
	.align	128
        .global         _ZN5flash16flash_fwd_kernelI23Flash_fwd_kernel_traitsILi192ELi64ELi64ELi4ELb0ELb0EN7cutlass10bfloat16_tE19Flash_kernel_traitsILi192ELi64ELi64ELi4ES3_EELb1ELb0ELb1ELb1ELb0ELb0ELb0ELb0EEEvNS_16Flash_fwd_paramsE
        .type           _ZN5flash16flash_fwd_kernelI23Flash_fwd_kernel_traitsILi192ELi64ELi64ELi4ELb0ELb0EN7cutlass10bfloat16_tE19Flash_kernel_traitsILi192ELi64ELi64ELi4ES3_EELb1ELb0ELb1ELb1ELb0ELb0ELb0ELb0EEEvNS_16Flash_fwd_paramsE,@function
        .size           _ZN5flash16flash_fwd_kernelI23Flash_fwd_kernel_traitsILi192ELi64ELi64ELi4ELb0ELb0EN7cutlass10bfloat16_tE19Flash_kernel_traitsILi192ELi64ELi64ELi4ES3_EELb1ELb0ELb1ELb1ELb0ELb0ELb0ELb0EEEvNS_16Flash_fwd_paramsE,(.L_x_1531 - _ZN5flash16flash_fwd_kernelI23Flash_fwd_kernel_traitsILi192ELi64ELi64ELi4ELb0ELb0EN7cutlass10bfloat16_tE19Flash_kernel_traitsILi192ELi64ELi64ELi4ES3_EELb1ELb0ELb1ELb1ELb0ELb0ELb0ELb0EEEvNS_16Flash_fwd_paramsE)
        .other          _ZN5flash16flash_fwd_kernelI23Flash_fwd_kernel_traitsILi192ELi64ELi64ELi4ELb0ELb0EN7cutlass10bfloat16_tE19Flash_kernel_traitsILi192ELi64ELi64ELi4ES3_EELb1ELb0ELb1ELb1ELb0ELb0ELb0ELb0EEEvNS_16Flash_fwd_paramsE,@"STO_CUDA_ENTRY STV_DEFAULT"
_ZN5flash16flash_fwd_kernelI23Flash_fwd_kernel_traitsILi192ELi64ELi64ELi4ELb0ELb0EN7cutlass10bfloat16_tE19Flash_kernel_traitsILi192ELi64ELi64ELi4ES3_EELb1ELb0ELb1ELb1ELb0ELb0ELb0ELb0EEEvNS_16Flash_fwd_paramsE:
.text._ZN5flash16flash_fwd_kernelI23Flash_fwd_kernel_traitsILi192ELi64ELi64ELi4ELb0ELb0EN7cutlass10bfloat16_tE19Flash_kernel_traitsILi192ELi64ELi64ELi4ES3_EELb1ELb0ELb1ELb1ELb0ELb0ELb0ELb0EEEvNS_16Flash_fwd_paramsE:
        /* <DEDUP_REMOVED lines=17> */
[----:B------:R-:W-:-:S04]  /*0110*/  UISETP.NE.U32.AND UP2, UPT, UR6, URZ, UPT ;  /* 0x0000003f0600728c */ /* 0x000fc8000bf45070 */
[----:B------:R-:W-:-:S03]  /*0120*/  UISETP.NE.AND.EX UP2, UPT, UR7, URZ, UPT, UP2 ;  /* 0x0000003f0700728c */ /* 0x000fc6000bf45320 */
[----:B------:R-:W5:Y:S01]  /*0130*/  @P2 LDC R0, c[0x0][0x3b0] ;  /* 0x0000ec00ff002b82 */ /* 0x000f620000000800 */
[----:B------:R-:W-:Y:S02]  /*0140*/  ULDC.64 UR6, c[0x0][0x2f8] ;  /* 0x0000be0000067ab9 */ /* 0x000fe40000000a00 */
[----:B------:R-:W-:Y:S01]  /*0150*/  UISETP.EQ.U32.AND UP0, UPT, UR6, URZ, UPT ;  /* 0x0000003f0600728c */ /* 0x000fe2000bf02070 */
[----:B------:R-:W-:Y:S01]  /*0160*/  PLOP3.LUT P0, PT, PT, PT, UP2, 0x80, 0x0 ;  /* 0x000000000000781c */ /* 0x000fe20003f0f028 */
[----:B----4-:R-:W-:-:S06]  /*0170*/  UIMAD.WIDE UR8, UR23, 0x4, UR8 ;  /* 0x00000004170878a5 */ /* 0x010fcc000f8e0208 */
[----:B------:R-:W-:Y:S01]  /*0180*/  IMAD.U32 R16, RZ, RZ, UR8 ;  /* 0x00000008ff107e24 */ /* 0x000fe2000f8e00ff */
[----:B-1----:R-:W-:Y:S01]  /*0190*/  ULOP3.LUT UR4, UR24, UR15, UR23, 0xfe, !UPT ;  /* 0x0000000f18047292 */ /* 0x002fe2000f8efe17 */
[----:B------:R-:W-:-:S05]  /*01a0*/  IMAD.U32 R17, RZ, RZ, UR9 ;  /* 0x00000009ff117e24 */ /* 0x000fca000f8e00ff */
[----:B--2---:R-:W-:Y:S01]  /*01b0*/  LOP3.LUT P3, RZ, R6, UR4, RZ, 0xfc, !PT ;  /* 0x0000000406ff7c12 */ /* 0x004fe2000f86fcff */
[----:B------:R-:W-:Y:S02]  /*01c0*/  ULDC.64 UR4, c[0x0][0x300] ;  /* 0x0000c00000047ab9 */ /* 0x000fe40000000a00 */
[----:B------:R-:W-:-:S03]  /*01d0*/  UISETP.NE.U32.AND UP1, UPT, UR4, URZ, UPT ;  /* 0x0000003f0400728c */ /* 0x000fc6000bf25070 */
[----:B------:R-:W-:Y:S01]  /*01e0*/  ULDC.U8 UR4, c[0x0][0x3c2] ;  /* 0x0000f08000047ab9 */ /* 0x000fe20000000000 */
[----:B------:R-:W-:Y:S02]  /*01f0*/  UISETP.NE.AND.EX UP1, UPT, UR5, URZ, UPT, UP1 ;  /* 0x0000003f0500728c */ /* 0x000fe4000bf25310 */
[----:B------:R-:W-:-:S03]  /*0200*/  UISETP.NE.AND UP3, UPT, UR4, URZ, UPT ;  /* 0x0000003f0400728c */ /* 0x000fc6000bf65270 */
[----:B------:R-:W-:Y:S01]  /*0210*/  ULDC.64 UR4, c[0x0][0x2f8] ;  /* 0x0000be0000047ab9 */ /* 0x000fe20000000a00 */
[----:B------:R-:W1:Y:S01]  /*0220*/  @!P3 LDC.64 R10, c[0x0][0x3b8] ;  /* 0x0000ee00ff0abb82 */ /* 0x000e620000000a00 */
[----:B------:R-:W-:-:S04]  /*0230*/  UISETP.EQ.OR.EX UP0, UPT, UR7, URZ, !UP3, UP0 ;  /* 0x0000003f0700728c */ /* 0x000fc8000df02700 */
[----:B------:R-:W-:Y:S02]  /*0240*/  @UP1 ULDC.64 UR8, c[0x0][0x300] ;  /* 0x0000c00000081ab9 */ /* 0x000fe40000000a00 */
[----:B------:R-:W-:Y:S02]  /*0250*/  @UP1 UIMAD.WIDE UR8, UR23, 0x4, UR8 ;  /* 0x00000004170818a5 */ /* 0x000fe4000f8e0208 */
[----:B------:R-:W-:-:S04]  /*0260*/  UIMAD.WIDE UR4, UR23, 0x4, UR4 ;  /* 0x00000004170478a5 */ /* 0x000fc8000f8e0204 */
[----:B------:R-:W-:Y:S01]  /*0270*/  IMAD.U32 R14, RZ, RZ, UR8 ;  /* 0x00000008ff0e7e24 */ /* 0x000fe2000f8e00ff */
[----:B------:R-:W-:Y:S01]  /*0280*/  UMOV UR14, 0xffffffff ;  /* 0xffffffff000e7882 */ /* 0x000fe20000000000 */
[----:B------:R-:W-:Y:S01]  /*0290*/  IMAD.U32 R15, RZ, RZ, UR9 ;  /* 0x00000009ff0f7e24 */ /* 0x000fe2000f8e00ff */
[----:B------:R-:W-:Y:S01]  /*02a0*/  ULDC UR8, c[0x0][0x270] ;  /* 0x00009c0000087ab9 */ /* 0x000fe20000000800 */
[----:B---3--:R-:W-:Y:S02]  /*02b0*/  @P2 R2UR UR30, R8 ;  /* 0x00000000081e22ca */ /* 0x008fe400000e0000 */
        /* <DEDUP_REMOVED lines=9> */
[----:B------:R-:W-:-:S03]  /*0350*/  IMAD.U32 R2, RZ, RZ, UR4 ;  /* 0x00000004ff027e24 */ /* 0x000fc6000f8e00ff */
[----:B------:R-:W3:Y:S01]  /*0360*/  @P0 LDG.E R9, desc[UR26][R16.64] ;  /* 0x0000001a10090981 */ /* 0x000ee2000c1e1900 */
[----:B------:R-:W-:-:S03]  /*0370*/  IMAD.U32 R3, RZ, RZ, UR5 ;  /* 0x00000005ff037e24 */ /* 0x000fc6000f8e00ff */
[----:B------:R-:W4:Y:S04]  /*0380*/  @P0 LDG.E R8, desc[UR26][R16.64+0x4] ;  /* 0x0000041a10080981 */ /* 0x000f28000c1e1900 */
[----:B------:R-:W5:Y:S04]  /*0390*/  @P1 LDG.E R7, desc[UR26][R14.64] ;  /* 0x0000001a0e071981 */ /* 0x000f68000c1e1900 */
[----:B------:R-:W2:Y:S01]  /*03a0*/  @!P2 LDG.E R0, desc[UR26][R2.64] ;  /* 0x0000001a0200a981 */ /* 0x000ea2000c1e1900 */
[----:B------:R-:W-:Y:S01]  /*03b0*/  UMOV UR4, URZ ;  /* 0x0000003f00047c82 */ /* 0x000fe20008000000 */
[----:B------:R-:W-:Y:S01]  /*03c0*/  UIMAD UR5, UR23, UR8, UR24 ;  /* 0x00000008170572a4 */ /* 0x000fe2000f8e0218 */
[----:B------:R-:W-:-:S03]  /*03d0*/  UMOV UR10, 0xffffffff ;  /* 0xffffffff000a7882 */ /* 0x000fc60000000000 */
[----:B------:R-:W-:Y:S01]  /*03e0*/  USHF.L.U32 UR5, UR5, 0x5, URZ ;  /* 0x0000000505057899 */ /* 0x000fe2000800063f */
[----:B-1----:R-:W-:-:S04]  /*03f0*/  SHF.R.S32.HI R13, RZ, 0x1f, R6 ;  /* 0x0000001fff0d7819 */ /* 0x002fc80000011406 */
[----:B------:R-:W-:Y:S02]  /*0400*/  LEA.HI R81, R13, R6, RZ, 0x5 ;  /* 0x000000060d517211 */ /* 0x000fe400078f28ff */
[----:B---3--:R-:W-:Y:S02]  /*0410*/  @P0 R2UR UR14, R9 ;  /* 0x00000000090e02ca */ /* 0x008fe400000e0000 */
[----:B----4-:R-:W-:Y:S02]  /*0420*/  @P0 R2UR UR16, R8 ;  /* 0x00000000081002ca */ /* 0x010fe400000e0000 */
[----:B------:R-:W-:Y:S01]  /*0430*/  ISETP.NE.U32.AND P0, PT, RZ, UR6, PT ;  /* 0x00000006ff007c0c */ /* 0x000fe2000bf05070 */
[----:B------:R-:W-:Y:S01]  /*0440*/  USHF.R.S32.HI UR6, URZ, 0x1f, UR5 ;  /* 0x0000001f3f067899 */ /* 0x000fe20008011405 */
[----:B-----5:R-:W-:Y:S02]  /*0450*/  @P1 R2UR UR4, R7 ;  /* 0x00000000070412ca */ /* 0x020fe400000e0000 */
[----:B------:R-:W-:-:S02]  /*0460*/  LOP3.LUT R7, R81, 0xffffffe0, RZ, 0xc0, !PT ;  /* 0xffffffe051077812 */ /* 0x000fc400078ec0ff */
[----:B--2---:R-:W-:Y:S02]  /*0470*/  @!P2 R2UR UR10, R0 ;  /* 0x00000000000aa2ca */ /* 0x004fe400000e0000 */
[----:B------:R-:W-:Y:S01]  /*0480*/  ISETP.NE.AND.EX P2, PT, RZ, UR7, PT, P0 ;  /* 0x00000007ff007c0c */ /* 0x000fe2000bf45300 */
[----:B------:R-:W-:Y:S02]  /*0490*/  IMAD.IADD R80, R6, 0x1, -R7 ;  /* 0x0000000106507824 */ /* 0x000fe400078e0a07 */
[----:B------:R-:W-:-:S03]  /*04a0*/  @UP2 UIADD3 UR16, UR16, -UR14, URZ ;  /* 0x8000000e10102290 */ /* 0x000fc6000fffe03f */
[--C-:B------:R-:W-:Y:S02]  /*04b0*/  IADD3 R218, P1, P0, R4, UR5, R80.reuse ;  /* 0x0000000504da7c10 */ /* 0x100fe4000f83e050 */
[----:B------:R-:W-:Y:S02]  /*04c0*/  SHF.R.S32.HI R4, RZ, 0x1f, R80 ;  /* 0x0000001fff047819 */ /* 0x000fe40000011450 */
[----:B------:R-:W-:Y:S02]  /*04d0*/  @!UP2 ULDC UR16, c[0x0][0x2c4] ;  /* 0x0000b1000010aab9 */ /* 0x000fe40000000800 */
        /* <DEDUP_REMOVED lines=9> */
.L_x_1180:
[----:B------:R-:W-:Y:S01]  /*0570*/  ULDC UR5, c[0x0][0x2c8] ;  /* 0x0000b20000057ab9 */ /* 0x000fe20000000800 */
.L_x_1181:
        /* <DEDUP_REMOVED lines=48> */
[----:B------:R-:W-:Y:S01]  /*0880*/  IMAD.U32 R15, RZ, RZ, UR15 ;  /* 0x0000000fff0f7e24 */ /* 0x000fe2000f8e00ff */
[----:B------:R-:W-:Y:S01]  /*0890*/  UISETP.NE.AND UP2, UPT, UR9, URZ, UPT ;  /* 0x0000003f0900728c */ /* 0x000fe2000bf45270 */
[----:B------:R-:W-:Y:S01]  /*08a0*/  LOP3.LUT R3, R13, 0xfffffff8, RZ, 0xc0, !PT ;  /* 0xfffffff80d037812 */ /* 0x000fe200078ec0ff */
[----:B------:R-:W-:Y:S01]  /*08b0*/  BSSY B0, `(.L_x_1183) ;  /* 0x0000050000007945 */ /* 0x000fe20003800000 */
[----:B------:R-:W-:-:S03]  /*08c0*/  SHF.R.S32.HI R16, RZ, 0x3, R13 ;  /* 0x00000003ff107819 */ /* 0x000fc6000001140d */
[----:B------:R-:W-:Y:S01]  /*08d0*/  @UP1 ULDC.64 UR6, c[0x0][0x298] ;  /* 0x0000a60000061ab9 */ /* 0x000fe20000000a00 */
[----:B------:R-:W-:Y:S01]  /*08e0*/  @!UP1 USHF.R.S32.HI UR12, URZ, 0x1f, UR23 ;  /* 0x0000001f3f0c9899 */ /* 0x000fe20008011417 */
[----:B------:R-:W-:Y:S01]  /*08f0*/  IMAD.IADD R6, R6, 0x1, -R3 ;  /* 0x0000000106067824 */ /* 0x000fe200078e0a03 */
[----:B------:R-:W-:Y:S01]  /*0900*/  @UP1 UIMAD.WIDE.U32 UR10, UR14, UR6, URZ ;  /* 0x000000060e0a12a5 */ /* 0x000fe2000f8e003f */
[--C-:B------:R-:W-:Y:S01]  /*0910*/  SHF.R.S32.HI R17, RZ, 0x1f, R16.reuse ;  /* 0x0000001fff117819 */ /* 0x100fe20000011410 */
[----:B------:R-:W-:Y:S01]  /*0920*/  @!UP1 ULDC.64 UR4, c[0x0][0x290] ;  /* 0x0000a40000049ab9 */ /* 0x000fe20000000a00 */
[----:B------:R-:W-:Y:S01]  /*0930*/  IMAD.SHL.U32 R8, R6, 0x8, RZ ;  /* 0x0000000806087824 */ /* 0x000fe200078e00ff */
[----:B------:R-:W-:Y:S01]  /*0940*/  @!UP1 UIMAD UR6, UR12, UR4, URZ ;  /* 0x000000040c0692a4 */ /* 0x000fe2000f8e023f */
[C---:B------:R-:W-:Y:S01]  /*0950*/  VIADD R5, R16.reuse, 0x10 ;  /* 0x0000001010057836 */ /* 0x040fe20000000000 */
[----:B------:R-:W-:Y:S01]  /*0960*/  @UP1 UIMAD UR7, UR14, UR7, UR11 ;  /* 0x000000070e0712a4 */ /* 0x000fe2000f8e020b */
[----:B------:R-:W-:Y:S01]  /*0970*/  IADD3 R4, R16, 0x20, RZ ;  /* 0x0000002010047810 */ /* 0x000fe20007ffe0ff */
[----:B------:R-:W-:Y:S01]  /*0980*/  @!UP1 UIMAD.WIDE.U32 UR18, UR23, UR4, URZ ;  /* 0x00000004171292a5 */ /* 0x000fe2000f8e003f */
[----:B------:R-:W-:Y:S01]  /*0990*/  ISETP.NE.AND P3, PT, R6, RZ, PT ;  /* 0x000000ff0600720c */ /* 0x000fe20003f65270 */
[----:B------:R-:W-:Y:S01]  /*09a0*/  ULDC.U8 UR11, c[0x0][0x3d8] ;  /* 0x0000f600000b7ab9 */ /* 0x000fe20000000000 */
[----:B------:R-:W-:Y:S01]  /*09b0*/  @!UP1 UIMAD UR6, UR23, UR5, UR6 ;  /* 0x00000005170692a4 */ /* 0x000fe2000f8e0206 */
[----:B------:R-:W-:Y:S01]  /*09c0*/  IMAD.WIDE R14, R15, 0x40, R16 ;  /* 0x000000400f0e7825 */ /* 0x000fe200078e0210 */
[----:B------:R-:W-:Y:S01]  /*09d0*/  UISETP.NE.AND UP3, UPT, UR11, URZ, UPT ;  /* 0x0000003f0b00728c */ /* 0x000fe2000bf65270 */
[----:B------:R-:W-:Y:S01]  /*09e0*/  ISETP.GE.AND P2, PT, R5, UR16, PT ;  /* 0x0000001005007c0c */ /* 0x000fe2000bf46270 */
[----:B------:R-:W-:Y:S01]  /*09f0*/  UISETP.NE.AND UP0, UPT, UR11, URZ, !UP2 ;  /* 0x0000003f0b00728c */ /* 0x000fe2000d705270 */
[----:B------:R-:W-:Y:S01]  /*0a00*/  ISETP.GE.AND P1, PT, R4, UR16, PT ;  /* 0x0000001004007c0c */ /* 0x000fe2000bf26270 */
[----:B------:R-:W-:Y:S01]  /*0a10*/  @UP2 ULDC.64 UR4, c[0x0][0x2c0] ;  /* 0x0000b00000042ab9 */ /* 0x000fe20000000a00 */
[----:B------:R-:W-:Y:S01]  /*0a20*/  USHF.R.S32.HI UR12, URZ, 0x1f, UR24 ;  /* 0x0000001f3f0c7899 */ /* 0x000fe20008011418 */
[C---:B------:R-:W-:Y:S01]  /*0a30*/  VIADD R7, R8.reuse, 0x40 ;  /* 0x0000004008077836 */ /* 0x040fe20000000000 */
[----:B------:R-:W-:Y:S01]  /*0a40*/  @UP2 UIMAD UR13, UR5, UR4, URZ ;  /* 0x00000004050d22a4 */ /* 0x000fe2000f8e023f */
[----:B------:R-:W-:Y:S01]  /*0a50*/  IADD3 R6, R8, 0x80, RZ ;  /* 0x0000008008067810 */ /* 0x000fe20007ffe0ff */
[----:B------:R-:W-:Y:S01]  /*0a60*/  UISETP.EQ.AND UP3, UPT, UR9, URZ, UP3 ;  /* 0x0000003f0900728c */ /* 0x000fe20009f62270 */
[----:B------:R-:W-:-:S02]  /*0a70*/  ULDC.64 UR4, c[0x0][0x2a0] ;  /* 0x0000a80000047ab9 */ /* 0x000fc40000000a00 */
[----:B------:R-:W-:Y:S01]  /*0a80*/  @UP2 UMOV UR9, 0x1 ;  /* 0x0000000100092882 */ /* 0x000fe20000000000 */
[----:B------:R-:W-:Y:S01]  /*0a90*/  UIMAD UR12, UR12, UR4, URZ ;  /* 0x000000040c0c72a4 */ /* 0x000fe2000f8e023f */
[----:B------:R-:W-:Y:S01]  /*0aa0*/  IMAD.U32 R10, RZ, RZ, UR4 ;  /* 0x00000004ff0a7e24 */ /* 0x000fe2000f8e00ff */
[----:B------:R-:W-:Y:S01]  /*0ab0*/  @!UP1 UIADD3 UR7, UR19, UR6, URZ ;  /* 0x0000000613079290 */ /* 0x000fe2000fffe03f */
[----:B------:R-:W-:Y:S01]  /*0ac0*/  @!UP2 ULDC UR4, c[0x0][0x2c4] ;  /* 0x0000b1000004aab9 */ /* 0x000fe20000000800 */
[----:B------:R-:W-:Y:S01]  /*0ad0*/  @UP0 ULDC UR4, c[0x0][0x2e4] ;  /* 0x0000b90000040ab9 */ /* 0x000fe20000000800 */
[----:B------:R-:W-:Y:S02]  /*0ae0*/  UIMAD UR5, UR24, UR5, UR12 ;  /* 0x00000005180572a4 */ /* 0x000fe4000f8e020c */
[----:B------:R-:W-:Y:S01]  /*0af0*/  @!UP2 UIMAD UR9, UR4, UR8, URZ ;  /* 0x000000080409a2a4 */ /* 0x000fe2000f8e023f */
[----:B------:R-:W-:Y:S01]  /*0b00*/  @UP1 UMOV UR12, UR10 ;  /* 0x0000000a000c1c82 */ /* 0x000fe20008000000 */
[----:B------:R-:W-:Y:S01]  /*0b10*/  @UP3 ULDC UR10, c[0x0][0x2c4] ;  /* 0x0000b100000a3ab9 */ /* 0x000fe20000000800 */
[----:B------:R-:W-:Y:S01]  /*0b20*/  @!UP1 UMOV UR12, UR18 ;  /* 0x00000012000c9c82 */ /* 0x000fe20008000000 */
[----:B------:R-:W-:Y:S01]  /*0b30*/  @UP3 UIMAD UR10, UR23, UR10, URZ ;  /* 0x0000000a170a32a4 */ /* 0x000fe2000f8e023f */
[----:B------:R-:W-:Y:S01]  /*0b40*/  IADD3 R2, P0, R8, UR12, RZ ;  /* 0x0000000c08027c10 */ /* 0x000fe2000ff1e0ff */
[----:B------:R-:W-:-:S02]  /*0b50*/  UIMAD UR9, UR23, UR9, URZ ;  /* 0x00000009170972a4 */ /* 0x000fc4000f8e023f */
[----:B------:R-:W-:Y:S01]  /*0b60*/  @UP3 USEL UR10, UR10, UR14, !UP1 ;  /* 0x0000000e0a0a3287 */ /* 0x000fe2000c800000 */
[----:B------:R-:W-:Y:S01]  /*0b70*/  LEA.HI.X.SX32 R3, R8, UR7, 0x1, P0 ;  /* 0x0000000708037c11 */ /* 0x000fe200080f0eff */
[----:B------:R-:W-:Y:S01]  /*0b80*/  @UP2 ULDC UR11, c[0x0][0x2c0] ;  /* 0x0000b000000b2ab9 */ /* 0x000fe20000000800 */
[----:B------:R-:W-:Y:S01]  /*0b90*/  ISETP.GE.AND P0, PT, R16, UR16, PT ;  /* 0x0000001010007c0c */ /* 0x000fe2000bf06270 */
[----:B------:R-:W-:Y:S01]  /*0ba0*/  USEL UR9, UR9, URZ, !UP3 ;  /* 0x0000003f09097287 */ /* 0x000fe2000d800000 */
[----:B------:R-:W-:Y:S01]  /*0bb0*/  @!UP2 UMOV UR11, 0x1 ;  /* 0x00000001000ba882 */ /* 0x000fe20000000000 */
[----:B------:R-:W-:Y:S01]  /*0bc0*/  @!UP2 UMOV UR13, UR4 ;  /* 0x00000004000dac82 */ /* 0x000fe20008000000 */
[----:B------:R-:W-:Y:S01]  /*0bd0*/  UIMAD UR6, UR25, UR11, URZ ;  /* 0x0000000b190672a4 */ /* 0x000fe2000f8e023f */
[----:B------:R-:W-:Y:S01]  /*0be0*/  IMAD.WIDE.U32 R10, R10, UR24, R2 ;  /* 0x000000180a0a7c25 */ /* 0x000fe2000f8e0002 */
[----:B------:R-:W-:Y:S01]  /*0bf0*/  UIMAD UR13, UR24, UR13, UR9 ;  /* 0x0000000d180d72a4 */ /* 0x000fe2000f8e0209 */
[----:B------:R-:W-:Y:S01]  /*0c00*/  @!UP3 UMOV UR20, URZ ;  /* 0x0000003f0014bc82 */ /* 0x000fe20008000000 */
[----:B------:R-:W-:Y:S01]  /*0c10*/  @UP3 UMOV UR20, UR10 ;  /* 0x0000000a00143c82 */ /* 0x000fe20008000000 */
[----:B------:R-:W-:Y:S01]  /*0c20*/  @!UP3 UMOV UR21, URZ ;  /* 0x0000003f0015bc82 */ /* 0x000fe20008000000 */
[----:B------:R-:W-:Y:S01]  /*0c30*/  USHF.R.S32.HI UR4, URZ, 0x1f, UR6 ;  /* 0x0000001f3f047899 */ /* 0x000fe20008011406 */
[----:B------:R-:W-:Y:S01]  /*0c40*/  VIADD R13, R11, UR5 ;  /* 0x000000050b0d7c36 */ /* 0x000fe20008000000 */
[----:B------:R-:W-:Y:S01]  /*0c50*/  @UP3 USHF.R.S32.HI UR21, URZ, 0x1f, UR10 ;  /* 0x0000001f3f153899 */ /* 0x000fe2000801140a */
[----:B------:R-:W-:Y:S01]  /*0c60*/  VIADD R2, R16, 0x30 ;  /* 0x0000003010027836 */ /* 0x000fe20000000000 */
[----:B------:R-:W-:-:S02]  /*0c70*/  USHF.R.S32.HI UR7, URZ, 0x1f, UR13 ;  /* 0x0000001f3f077899 */ /* 0x000fc4000801140d */
        /* <DEDUP_REMOVED lines=19> */
.L_x_1184:
[----:B------:R-:W-:Y:S05]  /*0db0*/  BSYNC B0 ;  /* 0x0000000000007941 */ /* 0x000fea0003800000 */
.L_x_1183:
        /* <DEDUP_REMOVED lines=22> */
.L_x_1186:
[----:B------:R-:W-:Y:S05]  /*0f20*/  BSYNC B0 ;  /* 0x0000000000007941 */ /* 0x000fea0003800000 */
.L_x_1185:
        /* <DEDUP_REMOVED lines=22> */
.L_x_1188:
[----:B------:R-:W-:Y:S05]  /*1090*/  BSYNC B0 ;  /* 0x0000000000007941 */ /* 0x000fea0003800000 */
.L_x_1187:
        /* <DEDUP_REMOVED lines=23> */
.L_x_1190:
[----:B------:R-:W-:Y:S05]  /*1210*/  BSYNC B0 ;  /* 0x0000000000007941 */ /* 0x000fea0003800000 */
.L_x_1189:
        /* <DEDUP_REMOVED lines=10> */
.L_x_1192:
[----:B------:R-:W-:Y:S05]  /*12c0*/  BSYNC B0 ;  /* 0x0000000000007941 */ /* 0x000fea0003800000 */
.L_x_1191:
        /* <DEDUP_REMOVED lines=10> */
.L_x_1194:
[----:B------:R-:W-:Y:S05]  /*1370*/  BSYNC B0 ;  /* 0x0000000000007941 */ /* 0x000fea0003800000 */
.L_x_1193:
        /* <DEDUP_REMOVED lines=10> */
.L_x_1196:
[----:B------:R-:W-:Y:S05]  /*1420*/  BSYNC B0 ;  /* 0x0000000000007941 */ /* 0x000fea0003800000 */
.L_x_1195:
        /* <DEDUP_REMOVED lines=10> */
.L_x_1182:
        /* <DEDUP_REMOVED lines=27> */
[----:B-1----:R-:W-:-:S06]  /*1680*/  VIADD R9, R9, 0xffffffe ;  /* 0x0ffffffe09097836 */ /* 0x002fcc0000000000 */
[----:B------:R-:W1:Y:S02]  /*1690*/  F2I.FTZ.U32.TRUNC.NTZ R9, R9 ;  /* 0x0000000900097305 */ /* 0x000e64000021f000 */
[----:B-1----:R-:W-:-:S04]  /*16a0*/  IMAD.MOV R5, RZ, RZ, -R9 ;  /* 0x000000ffff057224 */ /* 0x002fc800078e0a09 */
[----:B------:R-:W-:-:S04]  /*16b0*/  IMAD R5, R5, R3, RZ ;  /* 0x0000000305057224 */ /* 0x000fc800078e02ff */
[----:B------:R-:W-:-:S04]  /*16c0*/  IMAD.HI.U32 R8, R9, R5, R8 ;  /* 0x0000000509087227 */ /* 0x000fc800078e0008 */
        /* <DEDUP_REMOVED lines=12> */
[----:B------:R-:W-:-:S02]  /*1790*/  ISETP.GE.AND P1, PT, R5, RZ, PT ;  /* 0x000000ff0500720c */ /* 0x000fc40003f26270 */
[----:B------:R-:W-:-:S04]  /*17a0*/  LOP3.LUT R5, R2, 0xfffffff8, RZ, 0xc0, !PT ;  /* 0xfffffff802057812 */ /* 0x000fc800078ec0ff */
[----:B------:R-:W-:-:S05]  /*17b0*/  IADD3 R5, -R5, R6, RZ ;  /* 0x0000000605057210 */ /* 0x000fca0007ffe1ff */
[----:B------:R-:W-:Y:S02]  /*17c0*/  @!P2 IMAD.IADD R8, R8, 0x1, -R3 ;  /* 0x000000010808a824 */ /* 0x000fe400078e0a03 */
[----:B------:R-:W-:-:S03]  /*17d0*/  IMAD.SHL.U32 R220, R5, 0x8, RZ ;  /* 0x0000000805dc7824 */ /* 0x000fc600078e00ff */
[----:B------:R-:W-:Y:S02]  /*17e0*/  ISETP.GE.U32.AND P4, PT, R8, R3, PT ;  /* 0x000000030800720c */ /* 0x000fe40003f86070 */
[----:B------:R-:W-:Y:S01]  /*17f0*/  LEA.HI R8, R13, R6, RZ, 0x6 ;  /* 0x000000060d087211 */ /* 0x000fe200078f30ff */
        /* <DEDUP_REMOVED lines=13> */
.L_x_1197:
        /* <DEDUP_REMOVED lines=24> */
.L_x_1198:
[----:B------:R-:W-:Y:S01]  /*1a50*/  IMAD R7, R15, UR10, RZ ;  /* 0x0000000a0f077c24 */ /* 0x000fe2000f8e02ff */
[----:B------:R-:W1:Y:S01]  /*1a60*/  S2UR UR4, SR_CgaCtaId ;  /* 0x00000000000479c3 */ /* 0x000e620000008800 */
[----:B------:R-:W-:Y:S01]  /*1a70*/  IMAD.WIDE.U32 R10, R14, UR10, R220 ;  /* 0x0000000a0e0a7c25 */ /* 0x000fe2000f8e00dc */
[----:B------:R-:W-:Y:S01]  /*1a80*/  LOP3.LUT R205, R205, 0xfffffe00, R8, 0xf8, !PT ;  /* 0xfffffe00cdcd7812 */ /* 0x000fe200078ef808 */
[----:B------:R-:W-:Y:S01]  /*1a90*/  UMOV UR29, 0x400 ;  /* 0x00000400001d7882 */ /* 0x000fe20000000000 */
[----:B------:R-:W-:Y:S01]  /*1aa0*/  UIADD3 UR19, UR20, -0x1, URZ ;  /* 0xffffffff14137890 */ /* 0x000fe2000fffe03f */
[----:B------:R-:W-:Y:S01]  /*1ab0*/  @!P2 VIADD R231, R231, 0x1 ;  /* 0x00000001e7e7a836 */ /* 0x000fe20000000000 */
[----:B------:R-:W-:Y:S01]  /*1ac0*/  IADD3 R228, P0, R10, UR34, RZ ;  /* 0x000000220ae47c10 */ /* 0x000fe2000ff1e0ff */
[C---:B------:R-:W-:Y:S01]  /*1ad0*/  IMAD R2, R14.reuse, UR11, R7 ;  /* 0x0000000b0e027c24 */ /* 0x040fe2000f8e0207 */
[C---:B------:R-:W-:Y:S01]  /*1ae0*/  IADD3 R12, R14.reuse, 0x10, RZ ;  /* 0x000000100e0c7810 */ /* 0x040fe20007ffe0ff */
[----:B------:R-:W-:Y:S01]  /*1af0*/  IMAD R3, R15, UR12, RZ ;  /* 0x0000000c0f037c24 */ /* 0x000fe2000f8e02ff */
[----:B------:R-:W-:Y:S01]  /*1b00*/  BSSY B0, `(.L_x_1199) ;  /* 0x000004a000007945 */ /* 0x000fe20003800000 */
[----:B------:R-:W-:Y:S01]  /*1b10*/  IMAD.WIDE.U32 R16, R14, UR12, R220 ;  /* 0x0000000c0e107c25 */ /* 0x000fe2000f8e00dc */
[----:B------:R-:W-:Y:S01]  /*1b20*/  IADD3.X R229, R11, UR6, R2, P0, !PT ;  /* 0x000000060be57c10 */ /* 0x000fe200087fe402 */
[----:B------:R-:W-:Y:S01]  /*1b30*/  ULDC.64 UR6, c[0x0][0x258] ;  /* 0x0000960000067ab9 */ /* 0x000fe20000000a00 */
[----:B------:R-:W-:Y:S01]  /*1b40*/  IADD3 R8, P0, R220, UR18, RZ ;  /* 0x00000012dc087c10 */ /* 0x000fe2000ff1e0ff */
[----:B------:R-:W-:Y:S01]  /*1b50*/  @P4 VIADD R231, R231, 0x1 ;  /* 0x00000001e7e74836 */ /* 0x000fe20000000000 */
[----:B------:R-:W-:Y:S01]  /*1b60*/  IADD3 R206, P2, R16, UR32, RZ ;  /* 0x0000002010ce7c10 */ /* 0x000fe2000ff5e0ff */
[C---:B------:R-:W-:Y:S01]  /*1b70*/  IMAD R3, R14.reuse, UR13, R3 ;  /* 0x0000000d0e037c24 */ /* 0x040fe2000f8e0203 */
[----:B------:R-:W-:Y:S01]  /*1b80*/  IADD3.X R9, R221, UR8, RZ, P0, !PT ;  /* 0x00000008dd097c10 */ /* 0x000fe200087fe4ff */
[----:B------:R-:W-:Y:S01]  /*1b90*/  UIADD3 UR8, -UR25, UR16, URZ ;  /* 0x0000001019087290 */ /* 0x000fe2000fffe13f */
[----:B------:R-:W-:Y:S01]  /*1ba0*/  @!P1 IADD3 R231, -R231, RZ, RZ ;  /* 0x000000ffe7e79210 */ /* 0x000fe20007ffe1ff */
[----:B------:R-:W-:Y:S01]  /*1bb0*/  IMAD.U32 R10, RZ, RZ, UR6 ;  /* 0x00000006ff0a7e24 */ /* 0x000fe2000f8e00ff */
[----:B------:R-:W-:Y:S01]  /*1bc0*/  @!P3 LOP3.LUT R231, RZ, R0, RZ, 0x33, !PT ;  /* 0x00000000ffe7b212 */ /* 0x000fe200078e33ff */
[----:B------:R-:W-:Y:S01]  /*1bd0*/  VIADD R7, R14, 0x20 ;  /* 0x000000200e077836 */ /* 0x000fe20000000000 */
[----:B------:R-:W-:Y:S01]  /*1be0*/  IADD3.X R207, R17, UR9, R3, P2, !PT ;  /* 0x0000000911cf7c10 */ /* 0x000fe200097fe403 */
[----:B------:R-:W-:Y:S01]  /*1bf0*/  UIMAD UR9, UR17, UR6, URZ ;  /* 0x00000006110972a4 */ /* 0x000fe2000f8e023f */
[----:B------:R-:W-:Y:S01]  /*1c00*/  SHF.R.S32.HI R2, RZ, 0x1f, R231 ;  /* 0x0000001fff027819 */ /* 0x000fe200000114e7 */
[----:B------:R-:W-:Y:S01]  /*1c10*/  IMAD.WIDE.U32 R10, R10, UR24, R8 ;  /* 0x000000180a0a7c25 */ /* 0x000fe2000f8e0008 */
[----:B------:R-:W-:Y:S01]  /*1c20*/  ISETP.GE.AND P0, PT, R14, UR8, PT ;  /* 0x000000080e007c0c */ /* 0x000fe2000bf06270 */
[----:B------:R-:W-:Y:S01]  /*1c30*/  UIMAD UR9, UR24, UR7, UR9 ;  /* 0x00000007180972a4 */ /* 0x000fe2000f8e0209 */
[----:B------:R-:W-:Y:S01]  /*1c40*/  ISETP.GE.AND P1, PT, R12, UR8, PT ;  /* 0x000000080c007c0c */ /* 0x000fe2000bf26270 */
[----:B-1----:R-:W-:Y:S01]  /*1c50*/  ULEA UR4, UR4, UR29, 0x18 ;  /* 0x0000001d04047291 */ /* 0x002fe2000f8ec03f */
[----:B------:R-:W-:Y:S01]  /*1c60*/  ISETP.GE.AND P6, PT, R7, UR8, PT ;  /* 0x0000000807007c0c */ /* 0x000fe2000bfc6270 */
[----:B------:R-:W-:Y:S01]  /*1c70*/  ULDC.64 UR6, c[0x0][0x260] ;  /* 0x0000980000067ab9 */ /* 0x000fe20000000a00 */
[----:B------:R-:W-:Y:S01]  /*1c80*/  UIMAD UR18, UR19, -0x40, UR28 ;  /* 0xffffffc0131278a4 */ /* 0x000fe2000f8e021c */
[----:B------:R-:W-:Y:S01]  /*1c90*/  IMAD R0, R2, UR6, RZ ;  /* 0x0000000602007c24 */ /* 0x000fe2000f8e02ff */
[----:B------:R-:W-:Y:S01]  /*1ca0*/  IADD3 R17, R11, UR9, RZ ;  /* 0x000000090b117c10 */ /* 0x000fe2000fffe0ff */
[----:B------:R-:W-:Y:S01]  /*1cb0*/  IMAD.WIDE.U32 R206, R231, UR6, R206 ;  /* 0x00000006e7ce7c25 */ /* 0x000fe2000f8e00ce */
[----:B------:R-:W-:-:S02]  /*1cc0*/  IADD3 R195, R220, 0x80, RZ ;  /* 0x00000080dcc37810 */ /* 0x000fc40007ffe0ff */
[----:B------:R-:W-:Y:S01]  /*1cd0*/  LEA R205, R205, UR4, 0x1 ;  /* 0x00000004cdcd7c11 */ /* 0x000fe2000f8e08ff */
[C---:B------:R-:W-:Y:S01]  /*1ce0*/  IMAD R209, R231.reuse, UR7, R0 ;  /* 0x00000007e7d17c24 */ /* 0x040fe2000f8e0200 */
[----:B------:R-:W-:Y:S01]  /*1cf0*/  ULDC.64 UR6, c[0x0][0x268] ;  /* 0x00009a0000067ab9 */ /* 0x000fe20000000a00 */
[----:B------:R-:W-:Y:S01]  /*1d00*/  IADD3 R0, R14, 0x30, RZ ;  /* 0x000000300e007810 */ /* 0x000fe20007ffe0ff */
[----:B------:R-:W-:Y:S02]  /*1d10*/  IMAD R2, R2, UR6, RZ ;  /* 0x0000000602027c24 */ /* 0x000fe4000f8e02ff */
[----:B------:R-:W-:Y:S01]  /*1d20*/  IMAD.WIDE.U32 R228, R231, UR6, R228 ;  /* 0x00000006e7e47c25 */ /* 0x000fe2000f8e00e4 */
[----:B------:R-:W-:-:S03]  /*1d30*/  ISETP.GE.AND P5, PT, R0, UR8, PT ;  /* 0x0000000800007c0c */ /* 0x000fc6000bfa6270 */
[----:B------:R-:W-:Y:S02]  /*1d40*/  IMAD R231, R231, UR7, R2 ;  /* 0x00000007e7e77c24 */ /* 0x000fe4000f8e0202 */
[----:B------:R-:W-:Y:S01]  /*1d50*/  VIADD R204, R220, 0x40 ;  /* 0x00000040dccc7836 */ /* 0x000fe20000000000 */
[----:B------:R-:W-:Y:S07]  /*1d60*/  @P0 BRA `(.L_x_1200) ;  /* 0x00000000008c0947 */ /* 0x000fee0003800000 */
        /* <DEDUP_REMOVED lines=35> */
.L_x_1200:
[----:B------:R-:W-:Y:S05]  /*1fa0*/  BSYNC B0 ;  /* 0x0000000000007941 */ /* 0x000fea0003800000 */
.L_x_1199:
        /* <DEDUP_REMOVED lines=40> */
.L_x_1202:
[----:B------:R-:W-:Y:S05]  /*2230*/  BSYNC B0 ;  /* 0x0000000000007941 */ /* 0x000fea0003800000 */
.L_x_1201:
        /* <DEDUP_REMOVED lines=40> */
.L_x_1204:
[----:B------:R-:W-:Y:S05]  /*24c0*/  BSYNC B0 ;  /* 0x0000000000007941 */ /* 0x000fea0003800000 */
.L_x_1203:
[----:B------:R-:W-:Y:S01]  /*24d0*/  USHF.L.U32 UR29, UR12, 0x6, URZ ;  /* 0x000000060c1d7899 */ /* 0x000fe2000800063f */
        /* <DEDUP_REMOVED lines=40> */
.L_x_1206:
[----:B------:R-:W-:Y:S05]  /*2760*/  BSYNC B0 ;  /* 0x0000000000007941 */ /* 0x000fea0003800000 */
.L_x_1205:
[----:B------:R-:W-:Y:S01]  /*2770*/  USHF.L.U64.HI UR32, UR12, 0x6, UR13 ;  /* 0x000000060c207899 */ /* 0x000fe2000801020d */
        /* <DEDUP_REMOVED lines=9> */
[----:B------:R-:W-:Y:S01]  /*2810*/  IMAD.WIDE.U32 R16, R3, UR19, R208 ;  /* 0x0000001303107c25 */ /* 0x000fe2000f8e00d0 */
[----:B------:R-:W-:-:S02]  /*2820*/  ISETP.GE.AND P6, PT, R7, UR18, PT ;  /* 0x0000001207007c0c */ /* 0x000fc4000bfc6270 */
[----:B------:R-:W-:Y:S01]  /*2830*/  ISETP.GE.AND P5, PT, R0, UR18, PT ;  /* 0x0000001200007c0c */ /* 0x000fe2000bfa6270 */
[----:B------:R-:W-:Y:S01]  /*2840*/  VIADD R19, R17, UR6 ;  /* 0x0000000611137c36 */ /* 0x000fe20008000000 */
[----:B------:R-:W-:Y:S11]  /*2850*/  @P0 BRA `(.L_x_1208) ;  /* 0x0000000000740947 */ /* 0x000ff60003800000 */
        /* <DEDUP_REMOVED lines=29> */
.L_x_1208:
[----:B------:R-:W-:Y:S05]  /*2a30*/  BSYNC B0 ;  /* 0x0000000000007941 */ /* 0x000fea0003800000 */
.L_x_1207:
        /* <DEDUP_REMOVED lines=35> */
.L_x_1210:
[----:B------:R-:W-:Y:S05]  /*2c70*/  BSYNC B0 ;  /* 0x0000000000007941 */ /* 0x000fea0003800000 */
.L_x_1209:
[----:B------:R-:W-:Y:S04]  /*2c80*/  BSSY B0, `(.L_x_1211) ;  /* 0x0000024000007945 */ /* 0x000fe80003800000 */
[----:B------:R-:W-:Y:S05]  /*2c90*/  @P6 BRA `(.L_x_1212) ;  /* 0x0000000000886947 */ /* 0x000fea0003800000 */
        /* <DEDUP_REMOVED lines=34> */
.L_x_1212:
[----:B------:R-:W-:Y:S05]  /*2ec0*/  BSYNC B0 ;  /* 0x0000000000007941 */ /* 0x000fea0003800000 */
.L_x_1211:
        /* <DEDUP_REMOVED lines=36> */
.L_x_1214:
[----:B------:R-:W-:Y:S05]  /*3110*/  BSYNC B0 ;  /* 0x0000000000007941 */ /* 0x000fea0003800000 */
.L_x_1213:
        /* <DEDUP_REMOVED lines=20> */
[----:B-1234-:R1:W2:Y:S01]  /*3260*/  @P0 LDG.E R8, desc[UR26][R16.64] ;  /* 0x0000001a10080981 */ /* 0x01e2a2000c1e1900 */
[----:B------:R-:W-:Y:S01]  /*3270*/  LOP3.LUT R9, R13, 0xfffffff0, RZ, 0xc0, !PT ;  /* 0xfffffff00d097812 */ /* 0x000fe200078ec0ff */
[----:B------:R-:W-:Y:S01]  /*3280*/  IMAD.SHL.U32 R11, R5, 0x40, RZ ;  /* 0x00000040050b7824 */ /* 0x000fe200078e00ff */
[----:B------:R-:W-:Y:S01]  /*3290*/  SHF.R.S32.HI R10, RZ, 0x4, R13 ;  /* 0x00000004ff0a7819 */ /* 0x000fe2000001140d */
[----:B------:R-:W-:Y:S01]  /*32a0*/  USHF.L.U64.HI UR8, UR10, 0x6, UR11 ;  /* 0x000000060a087899 */ /* 0x000fe2000801020b */
[----:B------:R-:W-:Y:S01]  /*32b0*/  ISETP.GE.AND P1, PT, R14, UR18, PT ;  /* 0x000000120e007c0c */ /* 0x000fe2000bf26270 */
[----:B------:R-:W-:Y:S01]  /*32c0*/  IMAD.IADD R9, R6, 0x1, -R9 ;  /* 0x0000000106097824 */ /* 0x000fe200078e0a09 */
[----:B------:R-:W-:Y:S01]  /*32d0*/  BAR.SYNC.DEFER_BLOCKING 0x0 ;  /* 0x0000000000007b1d */ /* 0x000fe20000010000 */
[----:B------:R-:W-:Y:S01]  /*32e0*/  LEA.HI R193, R13, R10, RZ, 0x1 ;  /* 0x0000000a0dc17211 */ /* 0x000fe200078f08ff */
[----:B------:R-:W-:Y:S01]  /*32f0*/  USHF.L.U32 UR9, UR10, 0x6, URZ ;  /* 0x000000060a097899 */ /* 0x000fe2000800063f */
[----:B------:R-:W-:Y:S01]  /*3300*/  LOP3.LUT R11, R11, 0x1c0, RZ, 0xc0, !PT ;  /* 0x000001c00b0b7812 */ /* 0x000fe200078ec0ff */
[----:B------:R-:W-:Y:S01]  /*3310*/  UIMAD UR7, UR8, UR19, URZ ;  /* 0x00000013080772a4 */ /* 0x000fe2000f8e023f */
[----:B------:R-:W-:Y:S01]  /*3320*/  SHF.R.S32.HI R2, RZ, 0x1f, R9 ;  /* 0x0000001fff027819 */ /* 0x000fe20000011409 */
[----:B------:R-:W-:Y:S01]  /*3330*/  IMAD.IADD R231, R229, 0x1, R231 ;  /* 0x00000001e5e77824 */ /* 0x000fe200078e02e7 */
        /* <DEDUP_REMOVED lines=8> */
[----:B------:R-:W-:Y:S01]  /*33c0*/  ISETP.GE.AND P5, PT, R0, UR18, PT ;  /* 0x0000001200007c0c */ /* 0x000fe2000bfa6270 */
[----:B------:R-:W-:Y:S01]  /*33d0*/  IMAD.SHL.U32 R13, R193, 0x8, RZ ;  /* 0x00000008c10d7824 */ /* 0x000fe200078e00ff */
[----:B------:R-:W-:Y:S01]  /*33e0*/  SHF.R.S32.HI R81, RZ, 0x5, R81 ;  /* 0x00000005ff517819 */ /* 0x000fe20000011451 */
[----:B------:R-:W-:Y:S01]  /*33f0*/  IMAD.IADD R2, R9, 0x1, -R2 ;  /* 0x0000000109027824 */ /* 0x000fe200078e0a02 */
[----:B------:R-:W-:Y:S01]  /*3400*/  LOP3.LUT R10, R11, 0x8, R10, 0xf8, !PT ;  /* 0x000000080b0a7812 */ /* 0x000fe200078ef80a */
[----:B------:R-:W2:Y:S01]  /*3410*/  @P0 MUFU.RCP R9, UR6 ;  /* 0x0000000600090d08 */ /* 0x000ea20008001000 */
[----:B------:R-:W-:Y:S01]  /*3420*/  IMAD.SHL.U32 R12, R15, 0x40, RZ ;  /* 0x000000400f0c7824 */ /* 0x000fe200078e00ff */
[----:B------:R-:W-:Y:S01]  /*3430*/  SHF.R.U32.HI R11, RZ, 0x3, R11 ;  /* 0x00000003ff0b7819 */ /* 0x000fe2000001160b */
[----:B-1----:R-:W-:Y:S01]  /*3440*/  IMAD.SHL.U32 R16, R2, 0x40, RZ ;  /* 0x0000004002107824 */ /* 0x002fe200078e00ff */
[----:B------:R1:W-:Y:S01]  /*3450*/  @P1 STS.128 [R205+0xc000], RZ ;  /* 0x00c000ffcd001388 */ /* 0x0003e20000000c00 */
[----:B------:R-:W-:Y:S01]  /*3460*/  UMOV UR17, URZ ;  /* 0x0000003f00117c82 */ /* 0x000fe20008000000 */
[----:B------:R-:W-:Y:S01]  /*3470*/  LOP3.LUT R10, R10, R11, RZ, 0x3c, !PT ;  /* 0x0000000b0a0a7212 */ /* 0x000fe200078e3cff */
[----:B------:R-:W-:Y:S01]  /*3480*/  BSSY B0, `(.L_x_1215) ;  /* 0x0000030000007945 */ /* 0x000fe20003800000 */
[----:B------:R-:W-:Y:S01]  /*3490*/  LOP3.LUT R16, R16, 0x1c0, RZ, 0xc0, !PT ;  /* 0x000001c010107812 */ /* 0x000fe200078ec0ff */
[----:B------:R1:W-:Y:S01]  /*34a0*/  @P1 STS.128 [R205+0xe000], RZ ;  /* 0x00e000ffcd001388 */ /* 0x0003e20000000c00 */
[----:B------:R-:W-:Y:S01]  /*34b0*/  ISETP.GE.AND P6, PT, R7, UR18, PT ;  /* 0x0000001207007c0c */ /* 0x000fe2000bfc6270 */
[----:B------:R-:W-:Y:S01]  /*34c0*/  IMAD R193, R193, 0x200, R10 ;  /* 0x00000200c1c17824 */ /* 0x000fe200078e020a */
[----:B------:R-:W-:Y:S01]  /*34d0*/  LOP3.LUT R13, R16, 0x8, R13, 0xf8, !PT ;  /* 0x00000008100d7812 */ /* 0x000fe200078ef80d */
[----:B------:R1:W-:Y:S01]  /*34e0*/  @P1 STS.128 [R205+0x10000], RZ ;  /* 0x010000ffcd001388 */ /* 0x0003e20000000c00 */
[----:B------:R-:W-:-:S02]  /*34f0*/  SHF.R.U32.HI R16, RZ, 0x3, R16 ;  /* 0x00000003ff107819 */ /* 0x000fc40000011610 */
[----:B------:R-:W-:Y:S02]  /*3500*/  LEA R193, R193, UR4, 0x1 ;  /* 0x00000004c1c17c11 */ /* 0x000fe4000f8e08ff */
[----:B------:R-:W-:-:S04]  /*3510*/  LOP3.LUT R13, R13, R16, RZ, 0x3c, !PT ;  /* 0x000000100d0d7212 */ /* 0x000fc800078e3cff */
[----:B------:R-:W-:Y:S01]  /*3520*/  LOP3.LUT R0, R13, 0xfffffe00, R12, 0xf8, !PT ;  /* 0xfffffe000d007812 */ /* 0x000fe200078ef80c */
[----:B------:R-:W-:-:S04]  /*3530*/  IMAD.U32 R13, RZ, RZ, UR19 ;  /* 0x00000013ff0d7e24 */ /* 0x000fc8000f8e00ff */
[----:B------:R-:W-:-:S04]  /*3540*/  IMAD.WIDE.U32 R12, R13, UR9, R230 ;  /* 0x000000090d0c7c25 */ /* 0x000fc8000f8e00e6 */
[----:B------:R-:W-:Y:S02]  /*3550*/  VIADD R15, R13, UR35 ;  /* 0x000000230d0f7c36 */ /* 0x000fe40008000000 */
[----:B------:R-:W-:Y:S02]  /*3560*/  IMAD R194, R81, 0x400, R0 ;  /* 0x0000040051c27824 */ /* 0x000fe400078e0200 */
        /* <DEDUP_REMOVED lines=33> */
.L_x_1216:
[----:B------:R-:W-:Y:S05]  /*3780*/  BSYNC B0 ;  /* 0x0000000000007941 */ /* 0x000fea0003800000 */
.L_x_1215:
        /* <DEDUP_REMOVED lines=39> */
.L_x_1218:
[----:B------:R-:W-:Y:S05]  /*3a00*/  BSYNC B0 ;  /* 0x0000000000007941 */ /* 0x000fea0003800000 */
.L_x_1217:
        /* <DEDUP_REMOVED lines=38> */
.L_x_1220:
[----:B------:R-:W-:Y:S05]  /*3c70*/  BSYNC B0 ;  /* 0x0000000000007941 */ /* 0x000fea0003800000 */
.L_x_1219:
        /* <DEDUP_REMOVED lines=41> */
.L_x_1222:
[----:B------:R-:W-:Y:S05]  /*3f10*/  BSYNC B0 ;  /* 0x0000000000007941 */ /* 0x000fea0003800000 */
.L_x_1221:
        /* <DEDUP_REMOVED lines=12> */
[----:B------:R-:W-:Y:S01]  /*3fe0*/  UIADD3 UR6, UR28, -UR16, URZ ;  /* 0x800000101c067290 */ /* 0x000fe2000fffe03f */
[----:B------:R-:W3:Y:S01]  /*3ff0*/  LDSM.16.M88.4 R20, [R193+0x7000] ;  /* 0x00700000c114783b */ /* 0x000ee20000000200 */
[----:B------:R-:W-:Y:S01]  /*4000*/  IMAD R192, R7, 0x2, R194 ;  /* 0x0000000207c07824 */ /* 0x000fe200078e02c2 */
[----:B------:R-:W-:Y:S01]  /*4010*/  UISETP.GT.AND UP0, UPT, UR19, UR5, UPT ;  /* 0x000000051300728c */ /* 0x000fe2000bf04270 */
[----:B------:R-:W-:Y:S01]  /*4020*/  @P1 VIADD R191, R5, 0xffffffe0 ;  /* 0xffffffe005bf1836 */ /* 0x000fe20000000000 */
[----:B------:R-:W3:Y:S01]  /*4030*/  LDSM.16.M88.4 R44, [R193+0x7800] ;  /* 0x00780000c12c783b */ /* 0x000ee20000000200 */
[----:B------:R-:W-:Y:S01]  /*4040*/  IMAD.MOV.U32 R5, RZ, RZ, 0x20 ;  /* 0x00000020ff057424 */ /* 0x000fe200078e00ff */
[----:B------:R-:W-:Y:S01]  /*4050*/  SEL R2, R2, 0xffffffc0, !P2 ;  /* 0xffffffc002027807 */ /* 0x000fe20005000000 */
[----:B------:R-:W-:Y:S01]  /*4060*/  IMAD.SHL.U32 R216, R6, 0x2, RZ ;  /* 0x0000000206d87824 */ /* 0x000fe200078e00ff */
[----:B-12-4-:R-:W-:Y:S01]  /*4070*/  LDSM.16.M88.4 R8, [R192] ;  /* 0x00000000c008783b */ /* 0x016fe20000000200 */
[----:B------:R-:W-:Y:S01]  /*4080*/  UIADD3 UR11, UR31, 0x646e171e, URZ ;  /* 0x646e171e1f0b7890 */ /* 0x000fe2000fffe03f */
        /* <DEDUP_REMOVED lines=8> */
[----:B------:R-:W-:Y:S01]  /*4110*/  UIADD3 UR10, UR30, -0x4ab325aa, URZ ;  /* 0xb54cda561e0a7890 */ /* 0x000fe2000fffe03f */
        /* <DEDUP_REMOVED lines=19> */
[----:B------:R-:W0:Y:S01]  /*4250*/  LDGDEPBAR ;  /* 0x00000000000079af */ /* 0x000e220000000000 */
[----:B------:R-:W-:-:S04]  /*4260*/  VIADD R172, R191, 0x5800 ;  /* 0x00005800bfac7836 */ /* 0x000fc80000000000 */
[C---:B------:R-:W-:Y:S06]  /*4270*/  HMMA.16816.F32.BF16 R24, R12.reuse, R20, RZ ;  /* 0x000000140c18723c */ /* 0x040fec00000418ff */
[C---:B------:R-:W-:Y:S06]  /*4280*/  HMMA.16816.F32.BF16 R28, R12.reuse, R30, RZ ;  /* 0x0000001e0c1c723c */ /* 0x040fec00000418ff */
[C---:B------:R-:W-:Y:S06]  /*4290*/  HMMA.16816.F32.BF16 R20, R12.reuse, R22, RZ ;  /* 0x000000160c14723c */ /* 0x040fec00000418ff */
[C---:B------:R-:W-:Y:S06]  /*42a0*/  HMMA.16816.F32.BF16 R68, R12.reuse, R44, RZ ;  /* 0x0000002c0c44723c */ /* 0x040fec00000418ff */
[----:B------:R-:W-:Y:S01]  /*42b0*/  HMMA.16816.F32.BF16 R12, R12, R46, RZ ;  /* 0x0000002e0c0c723c */ /* 0x000fe200000418ff */
[----:B------:R-:W3:Y:S05]  /*42c0*/  LDSM.16.M88.4 R44, [R187+0x6800] ;  /* 0x00680000bb2c783b */ /* 0x000eea0000000200 */
        /* <DEDUP_REMOVED lines=8> */
[----:B------:R-:W-:Y:S05]  /*4350*/  LDSM.16.M88.4 R56, [R193+0x8000] ;  /* 0x00800000c138783b */ /* 0x000fea0000000200 */
[C---:B------:R-:W-:Y:S06]  /*4360*/  HMMA.16816.F32.BF16 R68, R8.reuse, R52, R68 ;  /* 0x000000340844723c */ /* 0x040fec0000041844 */
[----:B------:R-:W-:Y:S01]  /*4370*/  HMMA.16816.F32.BF16 R12, R8, R54, R12 ;  /* 0x00000036080c723c */ /* 0x000fe2000004180c */
[----:B------:R-:W2:Y:S04]  /*4380*/  LDSM.16.M88.4 R8, [R189] ;  /* 0x00000000bd08783b */ /* 0x000ea80000000200 */
[----:B------:R-:W4:Y:S01]  /*4390*/  LDSM.16.M88.4 R52, [R180+0x1000] ;  /* 0x00100000b434783b */ /* 0x000f220000000200 */
[C---:B-----5:R-:W-:Y:S06]  /*43a0*/  HMMA.16816.F32.BF16 R40, R64.reuse, R48, R40 ;  /* 0x000000304028723c */ /* 0x060fec0000041828 */
[C---:B------:R-:W-:Y:S01]  /*43b0*/  HMMA.16816.F32.BF16 R36, R64.reuse, R50, R36 ;  /* 0x000000324024723c */ /* 0x040fe20000041824 */
[----:B------:R-:W5:Y:S05]  /*43c0*/  LDSM.16.M88.4 R48, [R180+0x1800] ;  /* 0x00180000b430783b */ /* 0x000f6a0000000200 */
[C---:B---3--:R-:W-:Y:S06]  /*43d0*/  HMMA.16816.F32.BF16 R32, R64.reuse, R44, R32 ;  /* 0x0000002c4020723c */ /* 0x048fec0000041820 */
        /* <DEDUP_REMOVED lines=11> */
[----:B------:R-:W-:Y:S05]  /*4490*/  LDSM.16.M88.4 R72, [R191+0x3800] ;  /* 0x00380000bf48783b */ /* 0x000fea0000000200 */
[C---:B------:R-:W-:Y:S06]  /*44a0*/  HMMA.16816.F32.BF16 R32, R8.reuse, R60, R32 ;  /* 0x0000003c0820723c */ /* 0x040fec0000041820 */
[C---:B------:R-:W-:Y:S01]  /*44b0*/  HMMA.16816.F32.BF16 R28, R8.reuse, R62, R28 ;  /* 0x0000003e081c723c */ /* 0x040fe2000004181c */
[----:B------:R-:W-:Y:S05]  /*44c0*/  LDSM.16.M88.4 R60, [R192+0x2000] ;  /* 0x00200000c03c783b */ /* 0x000fea0000000200 */
[C---:B----4-:R-:W-:Y:S06]  /*44d0*/  HMMA.16816.F32.BF16 R24, R8.reuse, R52, R24 ;  /* 0x000000340818723c */ /* 0x050fec0000041818 */
[C---:B------:R-:W-:Y:S01]  /*44e0*/  HMMA.16816.F32.BF16 R20, R8.reuse, R54, R20 ;  /* 0x000000360814723c */ /* 0x040fe20000041814 */
[----:B------:R-:W2:Y:S05]  /*44f0*/  LDSM.16.M88.4 R52, [R191+0x2000] ;  /* 0x00200000bf34783b */ /* 0x000eaa0000000200 */
[C---:B-----5:R-:W-:Y:S06]  /*4500*/  HMMA.16816.F32.BF16 R68, R8.reuse, R48, R68 ;  /* 0x000000300844723c */ /* 0x060fec0000041844 */
[----:B------:R-:W-:Y:S01]  /*4510*/  HMMA.16816.F32.BF16 R64, R8, R50, R64 ;  /* 0x000000320840723c */ /* 0x000fe20000041840 */
[----:B------:R-:W4:Y:S04]  /*4520*/  LDSM.16.M88.4 R48, [R191+0x2800] ;  /* 0x00280000bf30783b */ /* 0x000f280000000200 */
[----:B------:R-:W5:Y:S01]  /*4530*/  LDSM.16.M88.4 R8, [R191+0x3000] ;  /* 0x00300000bf08783b */ /* 0x000f620000000200 */
[C---:B---3--:R-:W-:Y:S06]  /*4540*/  HMMA.16816.F32.BF16 R40, R44.reuse, R56, R40 ;  /* 0x000000382c28723c */ /* 0x048fec0000041828 */
[C---:B------:R-:W-:Y:S01]  /*4550*/  HMMA.16816.F32.BF16 R36, R44.reuse, R58, R36 ;  /* 0x0000003a2c24723c */ /* 0x040fe20000041824 */
[----:B------:R-:W-:Y:S05]  /*4560*/  LDSM.16.M88.4 R56, [R187+0x8800] ;  /* 0x00880000bb38783b */ /* 0x000fea0000000200 */
        /* <DEDUP_REMOVED lines=11> */
[C---:B------:R-:W-:Y:S01]  /*4620*/  HMMA.16816.F32.BF16 R36, R60.reuse, R54, R36 ;  /* 0x000000363c24723c */ /* 0x040fe20000041824 */
[----:B------:R-:W2:Y:S05]  /*4630*/  LDSM.16.M88.4 R52, [R187+0x9800] ;  /* 0x00980000bb34783b */ /* 0x000eaa0000000200 */
[C---:B----4-:R-:W-:Y:S06]  /*4640*/  HMMA.16816.F32.BF16 R32, R60.reuse, R48, R32 ;  /* 0x000000303c20723c */ /* 0x050fec0000041820 */
[C---:B------:R-:W-:Y:S01]  /*4650*/  HMMA.16816.F32.BF16 R28, R60.reuse, R50, R28 ;  /* 0x000000323c1c723c */ /* 0x040fe2000004181c */
[----:B------:R-:W-:Y:S05]  /*4660*/  LDSM.16.M88.4 R48, [R180+0x2000] ;  /* 0x00200000b430783b */ /* 0x000fea0000000200 */
[C---:B-----5:R-:W-:Y:S06]  /*4670*/  HMMA.16816.F32.BF16 R24, R60.reuse, R8, R24 ;  /* 0x000000083c18723c */ /* 0x060fec0000041818 */
[C---:B------:R-:W-:Y:S01]  /*4680*/  HMMA.16816.F32.BF16 R20, R60.reuse, R10, R20 ;  /* 0x0000000a3c14723c */ /* 0x040fe20000041814 */
[----:B------:R-:W4:Y:S05]  /*4690*/  LDSM.16.M88.4 R8, [R189+0x2000] ;  /* 0x00200000bd08783b */ /* 0x000f2a0000000200 */
[C---:B------:R-:W-:Y:S06]  /*46a0*/  HMMA.16816.F32.BF16 R68, R60.reuse, R72, R68 ;  /* 0x000000483c44723c */ /* 0x040fec0000041844 */
        /* <DEDUP_REMOVED lines=8> */
[----:B------:R-:W-:Y:S05]  /*4730*/  LDSM.16.M88.4 R56, [R193+0xa000] ;  /* 0x00a00000c138783b */ /* 0x000fea0000000200 */
[C---:B---3--:R-:W-:Y:S06]  /*4740*/  HMMA.16816.F32.BF16 R24, R12.reuse, R44, R24 ;  /* 0x0000002c0c18723c */ /* 0x048fec0000041818 */
[C---:B------:R-:W-:Y:S01]  /*4750*/  HMMA.16816.F32.BF16 R20, R12.reuse, R46, R20 ;  /* 0x0000002e0c14723c */ /* 0x040fe20000041814 */
[----:B------:R-:W3:Y:S05]  /*4760*/  LDSM.16.M88.4 R44, [R194+0x4000] ;  /* 0x00400000c22c783b */ /* 0x000eea0000000200 */
[C---:B--2---:R-:W-:Y:S06]  /*4770*/  HMMA.16816.F32.BF16 R68, R12.reuse, R52, R68 ;  /* 0x000000340c44723c */ /* 0x044fec0000041844 */
[----:B------:R-:W-:Y:S01]  /*4780*/  HMMA.16816.F32.BF16 R64, R12, R54, R64 ;  /* 0x000000360c40723c */ /* 0x000fe20000041840 */
[----:B------:R-:W2:Y:S04]  /*4790*/  LDSM.16.M88.4 R12, [R193+0xa800] ;  /* 0x00a80000c10c783b */ /* 0x000ea80000000200 */
[----:B------:R-:W2:Y:S01]  /*47a0*/  LDSM.16.M88.4 R52, [R193+0xb000] ;  /* 0x00b00000c134783b */ /* 0x000ea20000000200 */
[C---:B----4-:R-:W-:Y:S06]  /*47b0*/  HMMA.16816.F32.BF16 R40, R8.reuse, R48, R40 ;  /* 0x000000300828723c */ /* 0x050fec0000041828 */
[C---:B-----5:R-:W-:Y:S06]  /*47c0*/  HMMA.16816.F32.BF16 R32, R8.reuse, R72, R32 ;  /* 0x000000480820723c */ /* 0x060fec0000041820 */
        /* <DEDUP_REMOVED lines=11> */
[C---:B---3--:R-:W-:Y:S06]  /*4880*/  HMMA.16816.F32.BF16 R40, R44.reuse, R56, R40 ;  /* 0x000000382c28723c */ /* 0x048fec0000041828 */
[C---:B--2---:R-:W-:Y:S06]  /*4890*/  HMMA.16816.F32.BF16 R32, R44.reuse, R12, R32 ;  /* 0x0000000c2c20723c */ /* 0x044fec0000041820 */
[C---:B------:R-:W-:Y:S01]  /*48a0*/  HMMA.16816.F32.BF16 R28, R44.reuse, R14, R28 ;  /* 0x0000000e2c1c723c */ /* 0x040fe2000004181c */
[----:B------:R-:W2:Y:S05]  /*48b0*/  LDSM.16.M88.4 R12, [R191+0x5000] ;  /* 0x00500000bf0c783b */ /* 0x000eaa0000000200 */
[C---:B------:R-:W-:Y:S01]  /*48c0*/  HMMA.16816.F32.BF16 R36, R44.reuse, R58, R36 ;  /* 0x0000003a2c24723c */ /* 0x040fe20000041824 */
[----:B------:R-:W3:Y:S05]  /*48d0*/  LDSM.16.M88.4 R56, [R187+0xa000] ;  /* 0x00a00000bb38783b */ /* 0x000eea0000000200 */
[C---:B------:R-:W-:Y:S06]  /*48e0*/  HMMA.16816.F32.BF16 R24, R44.reuse, R52, R24 ;  /* 0x000000342c18723c */ /* 0x040fec0000041818 */
[----:B------:R-:W-:Y:S01]  /*48f0*/  HMMA.16816.F32.BF16 R20, R44, R54, R20 ;  /* 0x000000362c14723c */ /* 0x000fe20000041814 */
[----:B------:R-:W5:Y:S05]  /*4900*/  LDSM.16.M88.4 R52, [R187+0xa800] ;  /* 0x00a80000bb34783b */ /* 0x000f6a0000000200 */
[----:B-1----:R-:W-:Y:S06]  /*4910*/  HMMA.16816.F32.BF16 R40, R76, R16, R40 ;  /* 0x000000104c28723c */ /* 0x002fec0000041828 */
[C---:B------:R-:W-:Y:S06]  /*4920*/  HMMA.16816.F32.BF16 R68, R44.reuse, R48, R68 ;  /* 0x000000302c44723c */ /* 0x040fec0000041844 */
[----:B------:R-:W-:Y:S01]  /*4930*/  HMMA.16816.F32.BF16 R64, R44, R50, R64 ;  /* 0x000000322c40723c */ /* 0x000fe20000041840 */
[----:B------:R-:W1:Y:S04]  /*4940*/  LDSM.16.M88.4 R48, [R187+0xb000] ;  /* 0x00b00000bb30783b */ /* 0x000e680000000200 */
[----:B------:R-:W-:Y:S01]  /*4950*/  LDSM.16.M88.4 R44, [R187+0xb800] ;  /* 0x00b80000bb2c783b */ /* 0x000fe20000000200 */
[C---:B------:R-:W-:Y:S03]  /*4960*/  HMMA.16816.F32.BF16 R36, R76.reuse, R18, R36 ;  /* 0x000000124c24723c */ /* 0x040fe60000041824 */
[----:B------:R-:W-:Y:S03]  /*4970*/  LDSM.16.M88.4 R16, [R180+0x4000] ;  /* 0x00400000b410783b */ /* 0x000fe60000000200 */
[C---:B----4-:R-:W-:Y:S06]  /*4980*/  HMMA.16816.F32.BF16 R32, R76.reuse, R8, R32 ;  /* 0x000000084c20723c */ /* 0x050fec0000041820 */
[C---:B------:R-:W-:Y:S01]  /*4990*/  HMMA.16816.F32.BF16 R28, R76.reuse, R10, R28 ;  /* 0x0000000a4c1c723c */ /* 0x040fe2000004181c */
[----:B------:R-:W4:Y:S05]  /*49a0*/  LDSM.16.M88.4 R8, [R189+0x4000] ;  /* 0x00400000bd08783b */ /* 0x000f2a0000000200 */
[C---:B--2---:R-:W-:Y:S06]  /*49b0*/  HMMA.16816.F32.BF16 R24, R76.reuse, R12, R24 ;  /* 0x0000000c4c18723c */ /* 0x044fec0000041818 */
[----:B------:R-:W-:Y:S01]  /*49c0*/  HMMA.16816.F32.BF16 R20, R76, R14, R20 ;  /* 0x0000000e4c14723c */ /* 0x000fe20000041814 */
[----:B------:R-:W2:Y:S05]  /*49d0*/  LDSM.16.M88.4 R12, [R180+0x4800] ;  /* 0x00480000b40c783b */ /* 0x000eaa0000000200 */
[C---:B---3--:R-:W-:Y:S06]  /*49e0*/  HMMA.16816.F32.BF16 R40, R60.reuse, R56, R40 ;  /* 0x000000383c28723c */ /* 0x048fec0000041828 */
[----:B-----5:R-:W-:Y:S06]  /*49f0*/  HMMA.16816.F32.BF16 R32, R60, R52, R32 ;  /* 0x000000343c20723c */ /* 0x020fec0000041820 */
[C---:B------:R-:W-:Y:S06]  /*4a00*/  HMMA.16816.F32.BF16 R68, R76.reuse, R72, R68 ;  /* 0x000000484c44723c */ /* 0x040fec0000041844 */
[----:B------:R-:W-:Y:S06]  /*4a10*/  HMMA.16816.F32.BF16 R64, R76, R74, R64 ;  /* 0x0000004a4c40723c */ /* 0x000fec0000041840 */
[C---:B------:R-:W-:Y:S06]  /*4a20*/  HMMA.16816.F32.BF16 R28, R60.reuse, R54, R28 ;  /* 0x000000363c1c723c */ /* 0x040fec000004181c */
[C---:B------:R-:W-:Y:S01]  /*4a30*/  HMMA.16816.F32.BF16 R56, R60.reuse, R58, R36 ;  /* 0x0000003a3c38723c */ /* 0x040fe20000041824 */
[----:B------:R-:W3:Y:S05]  /*4a40*/  LDSM.16.M88.4 R36, [R180+0x5000] ;  /* 0x00500000b424783b */ /* 0x000eea0000000200 */
[----:B-1----:R-:W-:Y:S01]  /*4a50*/  HMMA.16816.F32.BF16 R52, R60, R48, R24 ;  /* 0x000000303c34723c */ /* 0x002fe20000041818 */
[----:B------:R-:W1:Y:S01]  /*4a60*/  LDSM.16.M88.4 R24, [R180+0x5800] ;  /* 0x00580000b418783b */ /* 0x000e620000000200 */
[----:B------:R-:W-:-:S04]  /*4a70*/  DEPBAR.LE SB0, 0x0 ;  /* 0x000080000000791a */ /* 0x000fc80000000000 */
[C---:B----4-:R-:W-:Y:S06]  /*4a80*/  HMMA.16816.F32.BF16 R40, R8.reuse, R16, R40 ;  /* 0x000000100828723c */ /* 0x050fec0000041828 */
[----:B--2---:R-:W-:Y:S01]  /*4a90*/  HMMA.16816.F32.BF16 R32, R8, R12, R32 ;  /* 0x0000000c0820723c */ /* 0x004fe20000041820 */
[----:B------:R-:W-:-:S04]  /*4aa0*/  SHF.R.S32.HI R17, RZ, 0x1f, R80 ;  /* 0x0000001fff117819 */ /* 0x000fc80000011450 */
[----:B------:R-:W-:Y:S01]  /*4ab0*/  LEA.HI R80, R17, R80, RZ, 0x2 ;  /* 0x0000005011507211 */ /* 0x000fe200078f10ff */
[C---:B------:R-:W-:Y:S01]  /*4ac0*/  HMMA.16816.F32.BF16 R20, R60.reuse, R50, R20 ;  /* 0x000000323c14723c */ /* 0x040fe20000041814 */
[----:B------:R-:W-:Y:S02]  /*4ad0*/  IMAD.U32 R13, RZ, RZ, UR19 ;  /* 0x00000013ff0d7e24 */ /* 0x000fe4000f8e00ff */
[----:B------:R-:W-:Y:S02]  /*4ae0*/  SHF.R.S32.HI R80, RZ, 0x2, R80 ;  /* 0x00000002ff507819 */ /* 0x000fe40000011450 */
[----:B------:R-:W-:Y:S01]  /*4af0*/  IMAD R16, R13, 0x40, R216 ;  /* 0x000000400d107824 */ /* 0x000fe200078e02d8 */
[----:B------:R-:W-:Y:S02]  /*4b00*/  HMMA.16816.F32.BF16 R68, R60, R44, R68 ;  /* 0x0000002c3c44723c */ /* 0x000fe40000041844 */
[----:B------:R-:W-:-:S04]  /*4b10*/  IMAD.IADD R213, R80, 0x1, R213 ;  /* 0x0000000150d57824 */ /* 0x000fc800078e02d5 */
[----:B------:R-:W-:Y:S01]  /*4b20*/  HMMA.16816.F32.BF16 R64, R60, R46, R64 ;  /* 0x0000002e3c40723c */ /* 0x000fe20000041840 */
[C---:B------:R-:W-:Y:S02]  /*4b30*/  VIADD R210, R213.reuse, 0x8 ;  /* 0x00000008d5d27836 */ /* 0x040fe40000000000 */
[----:B------:R-:W-:Y:S02]  /*4b40*/  VIADD R215, R213, UR6 ;  /* 0x00000006d5d77c36 */ /* 0x000fe40008000000 */
[----:B------:R-:W-:Y:S01]  /*4b50*/  VIADD R212, R210, UR6 ;  /* 0x00000006d2d47c36 */ /* 0x000fe20008000000 */
[----:B------:R-:W-:Y:S01]  /*4b60*/  HMMA.16816.F32.BF16 R28, R8, R14, R28 ;  /* 0x0000000e081c723c */ /* 0x000fe2000004181c */
[C-C-:B------:R-:W-:Y:S01]  /*4b70*/  IMAD.IADD R2, R215.reuse, 0x1, -R16.reuse ;  /* 0x00000001d7027824 */ /* 0x140fe200078e0a10 */
[----:B------:R-:W-:Y:S01]  /*4b80*/  VIADDMNMX R214, R215, -UR22, RZ, !PT ;  /* 0x80000016d7d67c46 */ /* 0x000fe2000f8001ff */
[C---:B------:R-:W-:Y:S01]  /*4b90*/  IMAD.IADD R6, R212.reuse, 0x1, -R16 ;  /* 0x00000001d4067824 */ /* 0x040fe200078e0a10 */
[----:B------:R-:W-:-:S02]  /*4ba0*/  VIADDMNMX R211, R212, -UR22, RZ, !PT ;  /* 0x80000016d4d37c46 */ /* 0x000fc4000f8001ff */
[----:B------:R-:W-:Y:S01]  /*4bb0*/  IABS R2, R2 ;  /* 0x0000000200027213 */ /* 0x000fe20000000000 */
[C---:B------:R-:W-:Y:S01]  /*4bc0*/  HMMA.16816.F32.BF16 R56, R8.reuse, R18, R56 ;  /* 0x000000120838723c */ /* 0x040fe20000041838 */
[----:B------:R-:W-:Y:S01]  /*4bd0*/  IABS R15, R6 ;  /* 0x00000006000f7213 */ /* 0x000fe20000000000 */
[----:B------:R-:W-:Y:S02]  /*4be0*/  IMAD.U32 R6, RZ, RZ, UR15 ;  /* 0x0000000fff067e24 */ /* 0x000fe4000f8e00ff */
[----:B------:R-:W-:Y:S01]  /*4bf0*/  IMAD.MOV.U32 R13, RZ, RZ, R2 ;  /* 0x000000ffff0d7224 */ /* 0x000fe200078e0002 */
[----:B------:R-:W-:Y:S01]  /*4c00*/  I2FP.F32.S32 R15, R15 ;  /* 0x0000000f000f7245 */ /* 0x000fe20000201400 */
[----:B------:R-:W-:Y:S01]  /*4c10*/  IMAD.U32 R2, RZ, RZ, UR28 ;  /* 0x0000001cff027e24 */ /* 0x000fe2000f8e00ff */
[C---:B---3--:R-:W-:Y:S01]  /*4c20*/  HMMA.16816.F32.BF16 R52, R8.reuse, R36, R52 ;  /* 0x000000240834723c */ /* 0x048fe20000041834 */
[----:B------:R-:W-:Y:S01]  /*4c30*/  IMAD R217, R6, 0x4, R81 ;  /* 0x0000000406d97824 */ /* 0x000fe200078e0251 */
[----:B------:R-:W-:Y:S01]  /*4c40*/  I2FP.F32.S32 R13, R13 ;  /* 0x0000000d000d7245 */ /* 0x000fe20000201400 */
[----:B------:R-:W-:Y:S01]  /*4c50*/  VIADD R6, R16, 0x1 ;  /* 0x0000000110067836 */ /* 0x000fe20000000000 */
[----:B------:R-:W-:Y:S01]  /*4c60*/  VIADDMNMX R213, R213, UR21, R2, PT ;  /* 0x00000015d5d57c46 */ /* 0x000fe2000b800102 */
[----:B------:R-:W-:Y:S01]  /*4c70*/  FFMA.FTZ R15, R15, -UR17, R42 ;  /* 0x800000110f0f7c23 */ /* 0x000fe2000801002a */
[----:B------:R-:W-:Y:S01]  /*4c80*/  VIADDMNMX R210, R210, UR21, R2, PT ;  /* 0x00000015d2d27c46 */ /* 0x000fe2000b800102 */
[C---:B------:R-:W-:Y:S01]  /*4c90*/  HMMA.16816.F32.BF16 R20, R8.reuse, R38, R20 ;  /* 0x000000260814723c */ /* 0x040fe20000041814 */
[C---:B------:R-:W-:Y:S01]  /*4ca0*/  ISETP.GE.AND P4, PT, R6.reuse, R213, PT ;  /* 0x000000d50600720c */ /* 0x040fe20003f86270 */
[----:B------:R-:W-:Y:S01]  /*4cb0*/  FFMA.FTZ R40, R13, -UR17, R40 ;  /* 0x800000110d287c23 */ /* 0x000fe20008010028 */
[----:B------:R-:W-:Y:S01]  /*4cc0*/  ISETP.GE.AND P1, PT, R6, R210, PT ;  /* 0x000000d20600720c */ /* 0x000fe20003f26270 */
[----:B------:R-:W-:Y:S01]  /*4cd0*/  VIADD R2, R16, 0x9 ;  /* 0x0000000910027836 */ /* 0x000fe20000000000 */
[C---:B------:R-:W-:Y:S01]  /*4ce0*/  ISETP.LT.OR P4, PT, R6.reuse, R214, P4 ;  /* 0x000000d60600720c */ /* 0x040fe20002781670 */
[C---:B-1----:R-:W-:Y:S01]  /*4cf0*/  HMMA.16816.F32.BF16 R68, R8.reuse, R24, R68 ;  /* 0x000000180844723c */ /* 0x042fe20000041844 */
[C-C-:B------:R-:W-:Y:S01]  /*4d00*/  IMAD.IADD R38, R215.reuse, 0x1, -R6.reuse ;  /* 0x00000001d7267824 */ /* 0x140fe200078e0a06 */
[----:B------:R-:W-:Y:S01]  /*4d10*/  ISETP.LT.OR P1, PT, R6, R211, P1 ;  /* 0x000000d30600720c */ /* 0x000fe20000f21670 */
[----:B------:R-:W-:Y:S01]  /*4d20*/  IMAD.IADD R6, R212, 0x1, -R6 ;  /* 0x00000001d4067824 */ /* 0x000fe200078e0a06 */
[-C--:B------:R-:W-:Y:S01]  /*4d30*/  ISETP.GE.AND P5, PT, R16, R213.reuse, PT ;  /* 0x000000d51000720c */ /* 0x080fe20003fa6270 */
[----:B------:R-:W-:Y:S01]  /*4d40*/  IMAD.IADD R36, R215, 0x1, -R2 ;  /* 0x00000001d7247824 */ /* 0x000fe200078e0a02 */
[----:B------:R-:W-:Y:S01]  /*4d50*/  HMMA.16816.F32.BF16 R64, R8, R26, R64 ;  /* 0x0000001a0840723c */ /* 0x000fe20000041840 */
[----:B------:R-:W-:Y:S01]  /*4d60*/  ISETP.GE.AND P3, PT, R2, R213, PT ;  /* 0x000000d50200720c */ /* 0x000fe20003f66270 */
[C---:B------:R-:W-:Y:S01]  /*4d70*/  VIADD R18, R16.reuse, 0x19 ;  /* 0x0000001910127836 */ /* 0x040fe20000000000 */
[----:B------:R-:W-:Y:S01]  /*4d80*/  IABS R6, R6 ;  /* 0x0000000600067213 */ /* 0x000fe20000000000 */
[C---:B------:R-:W-:Y:S01]  /*4d90*/  VIADD R13, R16.reuse, 0x18 ;  /* 0x00000018100d7836 */ /* 0x040fe20000000000 */
[----:B------:R-:W-:-:S02]  /*4da0*/  ISETP.LT.OR P5, PT, R16, R214, P5 ;  /* 0x000000d61000720c */ /* 0x000fc40002fa1670 */
[C---:B------:R-:W-:Y:S01]  /*4db0*/  VIADD R9, R16.reuse, 0x8 ;  /* 0x0000000810097836 */ /* 0x040fe20000000000 */
[----:B------:R-:W-:Y:S01]  /*4dc0*/  I2FP.F32.S32 R6, R6 ;  /* 0x0000000600067245 */ /* 0x000fe20000201400 */
[----:B------:R-:W-:Y:S01]  /*4dd0*/  VIADD R8, R16, 0x10 ;  /* 0x0000001010087836 */ /* 0x000fe20000000000 */
[----:B------:R-:W-:Y:S01]  /*4de0*/  FSEL R40, R40, -INF , !P5 ;  /* 0xff80000028287808 */ /* 0x000fe20006800000 */
[----:B------:R-:W-:Y:S01]  /*4df0*/  IMAD.IADD R11, R215, 0x1, -R9 ;  /* 0x00000001d70b7824 */ /* 0x000fe200078e0a09 */
[C---:B------:R-:W-:Y:S01]  /*4e00*/  ISETP.GE.AND P0, PT, R9.reuse, R213, PT ;  /* 0x000000d50900720c */ /* 0x040fe20003f06270 */
[----:B------:R-:W-:Y:S01]  /*4e10*/  FFMA.FTZ R37, R6, -UR17, R43 ;  /* 0x8000001106257c23 */ /* 0x000fe2000801002b */
[C---:B------:R-:W-:Y:S01]  /*4e20*/  ISETP.GE.AND P6, PT, R9.reuse, R210, PT ;  /* 0x000000d20900720c */ /* 0x040fe20003fc6270 */
[----:B------:R-:W-:Y:S01]  /*4e30*/  VIADD R6, R16, 0x11 ;  /* 0x0000001110067836 */ /* 0x000fe20000000000 */
[C---:B------:R-:W-:Y:S02]  /*4e40*/  ISETP.LT.OR P0, PT, R9.reuse, R214, P0 ;  /* 0x000000d60900720c */ /* 0x040fe40000701670 */
[----:B------:R-:W-:Y:S01]  /*4e50*/  ISETP.LT.OR P6, PT, R9, R211, P6 ;  /* 0x000000d30900720c */ /* 0x000fe200037c1670 */
[----:B------:R-:W-:Y:S01]  /*4e60*/  IMAD.IADD R9, R212, 0x1, -R9 ;  /* 0x00000001d4097824 */ /* 0x000fe200078e0a09 */
[----:B------:R-:W-:Y:S01]  /*4e70*/  IABS R11, R11 ;  /* 0x0000000b000b7213 */ /* 0x000fe20000000000 */
[----:B------:R-:W-:Y:S01]  /*4e80*/  IMAD.IADD R10, R215, 0x1, -R6 ;  /* 0x00000001d70a7824 */ /* 0x000fe200078e0a06 */
[----:B------:R-:W-:-:S02]  /*4e90*/  ISETP.GE.AND P5, PT, R2, R210, PT ;  /* 0x000000d20200720c */ /* 0x000fc40003fa6270 */
[----:B------:R-:W-:Y:S02]  /*4ea0*/  I2FP.F32.S32 R11, R11 ;  /* 0x0000000b000b7245 */ /* 0x000fe40000201400 */
[----:B------:R-:W-:Y:S02]  /*4eb0*/  IABS R9, R9 ;  /* 0x0000000900097213 */ /* 0x000fe40000000000 */
[----:B------:R-:W-:Y:S01]  /*4ec0*/  FSEL R37, R37, -INF , !P1 ;  /* 0xff80000025257808 */ /* 0x000fe20004800000 */
[----:B------:R-:W-:Y:S01]  /*4ed0*/  FFMA.FTZ R14, R11, -UR17, R56 ;  /* 0x800000110b0e7c23 */ /* 0x000fe20008010038 */
[----:B------:R-:W-:Y:S01]  /*4ee0*/  I2FP.F32.S32 R9, R9 ;  /* 0x0000000900097245 */ /* 0x000fe20000201400 */
[----:B------:R-:W-:Y:S01]  /*4ef0*/  IMAD.IADD R11, R212, 0x1, -R2 ;  /* 0x00000001d40b7824 */ /* 0x000fe200078e0a02 */
[----:B------:R-:W-:Y:S02]  /*4f00*/  IABS R38, R38 ;  /* 0x0000002600267213 */ /* 0x000fe40000000000 */
[----:B------:R-:W-:Y:S01]  /*4f10*/  FSEL R14, R14, -INF , !P0 ;  /* 0xff8000000e0e7808 */ /* 0x000fe20004000000 */
[----:B------:R-:W-:Y:S01]  /*4f20*/  FFMA.FTZ R43, R9, -UR17, R58 ;  /* 0x80000011092b7c23 */ /* 0x000fe2000801003a */
[C---:B------:R-:W-:Y:S01]  /*4f30*/  ISETP.GE.AND P1, PT, R6.reuse, R213, PT ;  /* 0x000000d50600720c */ /* 0x040fe20003f26270 */
[----:B------:R-:W-:Y:S01]  /*4f40*/  IMAD.IADD R9, R215, 0x1, -R8 ;  /* 0x00000001d7097824 */ /* 0x000fe200078e0a08 */
[----:B------:R-:W-:-:S02]  /*4f50*/  ISETP.GE.AND P0, PT, R6, R210, PT ;  /* 0x000000d20600720c */ /* 0x000fc40003f06270 */
[----:B------:R-:W-:Y:S02]  /*4f60*/  ISETP.GE.AND P2, PT, R16, R210, PT ;  /* 0x000000d21000720c */ /* 0x000fe40003f46270 */
[C---:B------:R-:W-:Y:S02]  /*4f70*/  ISETP.LT.OR P3, PT, R2.reuse, R214, P3 ;  /* 0x000000d60200720c */ /* 0x040fe40001f61670 */
[-C--:B------:R-:W-:Y:S01]  /*4f80*/  ISETP.LT.OR P5, PT, R2, R211.reuse, P5 ;  /* 0x000000d30200720c */ /* 0x080fe20002fa1670 */
[----:B------:R-:W-:Y:S01]  /*4f90*/  IMAD.IADD R2, R212, 0x1, -R6 ;  /* 0x00000001d4027824 */ /* 0x000fe200078e0a06 */
[----:B------:R-:W-:Y:S02]  /*4fa0*/  I2FP.F32.S32 R38, R38 ;  /* 0x0000002600267245 */ /* 0x000fe40000201400 */
[C---:B------:R-:W-:Y:S02]  /*4fb0*/  ISETP.LT.OR P1, PT, R6.reuse, R214, P1 ;  /* 0x000000d60600720c */ /* 0x040fe40000f21670 */
[----:B------:R-:W-:Y:S01]  /*4fc0*/  ISETP.LT.OR P0, PT, R6, R211, P0 ;  /* 0x000000d30600720c */ /* 0x000fe20000701670 */
[----:B------:R-:W-:Y:S01]  /*4fd0*/  FFMA.FTZ R38, R38, -UR17, R41 ;  /* 0x8000001126267c23 */ /* 0x000fe20008010029 */
[----:B------:R-:W-:Y:S01]  /*4fe0*/  IABS R6, R11 ;  /* 0x0000000b00067213 */ /* 0x000fe20000000000 */
[----:B------:R-:W-:Y:S01]  /*4ff0*/  IMAD.IADD R11, R215, 0x1, -R13 ;  /* 0x00000001d70b7824 */ /* 0x000fe200078e0a0d */
[----:B------:R-:W-:-:S02]  /*5000*/  IABS R9, R9 ;  /* 0x0000000900097213 */ /* 0x000fc40000000000 */
[----:B------:R-:W-:Y:S02]  /*5010*/  ISETP.LT.OR P2, PT, R16, R211, P2 ;  /* 0x000000d31000720c */ /* 0x000fe40001741670 */
[----:B------:R-:W-:Y:S02]  /*5020*/  I2FP.F32.S32 R6, R6 ;  /* 0x0000000600067245 */ /* 0x000fe40000201400 */
[----:B------:R-:W-:Y:S02]  /*5030*/  I2FP.F32.S32 R9, R9 ;  /* 0x0000000900097245 */ /* 0x000fe40000201400 */
[----:B------:R-:W-:Y:S01]  /*5040*/  FSEL R41, R15, -INF , !P2 ;  /* 0xff8000000f297808 */ /* 0x000fe20005000000 */
[----:B------:R-:W-:Y:S01]  /*5050*/  FFMA.FTZ R39, R6, -UR17, R59 ;  /* 0x8000001106277c23 */ /* 0x000fe2000801003b */
[----:B------:R-:W-:Y:S01]  /*5060*/  ISETP.GE.AND P2, PT, R8, R213, PT ;  /* 0x000000d50800720c */ /* 0x000fe20003f46270 */
[----:B------:R-:W-:Y:S01]  /*5070*/  FFMA.FTZ R12, R9, -UR17, R32 ;  /* 0x80000011090c7c23 */ /* 0x000fe20008010020 */
[----:B------:R-:W-:Y:S01]  /*5080*/  IABS R36, R36 ;  /* 0x0000002400247213 */ /* 0x000fe20000000000 */
[----:B------:R-:W-:Y:S01]  /*5090*/  IMAD.IADD R15, R212, 0x1, -R8 ;  /* 0x00000001d40f7824 */ /* 0x000fe200078e0a08 */
[----:B------:R-:W-:Y:S01]  /*50a0*/  ISETP.LT.OR P2, PT, R8, R214, P2 ;  /* 0x000000d60800720c */ /* 0x000fe20001741670 */
[----:B------:R-:W-:Y:S01]  /*50b0*/  IMAD.IADD R6, R215, 0x1, -R18 ;  /* 0x00000001d7067824 */ /* 0x000fe200078e0a12 */
[----:B------:R-:W-:-:S02]  /*50c0*/  I2FP.F32.S32 R36, R36 ;  /* 0x0000002400247245 */ /* 0x000fc40000201400 */
[----:B------:R-:W-:Y:S02]  /*50d0*/  IABS R2, R2 ;  /* 0x0000000200027213 */ /* 0x000fe40000000000 */
[----:B------:R-:W-:Y:S01]  /*50e0*/  FSEL R39, R39, -INF , !P5 ;  /* 0xff80000027277808 */ /* 0x000fe20006800000 */
[----:B------:R-:W-:Y:S01]  /*50f0*/  FFMA.FTZ R36, R36, -UR17, R57 ;  /* 0x8000001124247c23 */ /* 0x000fe20008010039 */
[----:B------:R-:W-:Y:S02]  /*5100*/  FSEL R12, R12, -INF , !P2 ;  /* 0xff8000000c0c7808 */ /* 0x000fe40005000000 */
[C---:B------:R-:W-:Y:S02]  /*5110*/  ISETP.GE.AND P5, PT, R18.reuse, R213, PT ;  /* 0x000000d51200720c */ /* 0x040fe40003fa6270 */
[----:B------:R-:W-:Y:S02]  /*5120*/  ISETP.GE.AND P2, PT, R18, R210, PT ;  /* 0x000000d21200720c */ /* 0x000fe40003f46270 */
[----:B------:R-:W-:-:S02]  /*5130*/  I2FP.F32.S32 R2, R2 ;  /* 0x0000000200027245 */ /* 0x000fc40000201400 */
[C---:B------:R-:W-:Y:S02]  /*5140*/  ISETP.LT.OR P5, PT, R18.reuse, R214, P5 ;  /* 0x000000d61200720c */ /* 0x040fe40002fa1670 */
[----:B------:R-:W-:Y:S01]  /*5150*/  ISETP.LT.OR P2, PT, R18, R211, P2 ;  /* 0x000000d31200720c */ /* 0x000fe20001741670 */
[----:B------:R-:W-:Y:S01]  /*5160*/  IMAD.IADD R18, R212, 0x1, -R18 ;  /* 0x00000001d4127824 */ /* 0x000fe200078e0a12 */
[----:B------:R-:W-:Y:S01]  /*5170*/  FSEL R43, R43, -INF , !P6 ;  /* 0xff8000002b2b7808 */ /* 0x000fe20007000000 */
[----:B------:R-:W-:Y:S01]  /*5180*/  FFMA.FTZ R9, R2, -UR17, R35 ;  /* 0x8000001102097c23 */ /* 0x000fe20008010023 */
[----:B------:R-:W-:Y:S01]  /*5190*/  FSEL R36, R36, -INF , !P3 ;  /* 0xff80000024247808 */ /* 0x000fe20005800000 */
[----:B------:R-:W-:Y:S01]  /*51a0*/  VIADD R2, R16, 0x20 ;  /* 0x0000002010027836 */ /* 0x000fe20000000000 */
[C---:B------:R-:W-:Y:S02]  /*51b0*/  ISETP.GE.AND P6, PT, R13.reuse, R213, PT ;  /* 0x000000d50d00720c */ /* 0x040fe40003fc6270 */
[----:B------:R-:W-:Y:S01]  /*51c0*/  ISETP.GE.AND P3, PT, R13, R210, PT ;  /* 0x000000d20d00720c */ /* 0x000fe20003f66270 */
[--C-:B------:R-:W-:Y:S01]  /*51d0*/  IMAD.IADD R17, R215, 0x1, -R2.reuse ;  /* 0x00000001d7117824 */ /* 0x100fe200078e0a02 */
[----:B------:R-:W-:Y:S01]  /*51e0*/  IABS R15, R15 ;  /* 0x0000000f000f7213 */ /* 0x000fe20000000000 */
[----:B------:R-:W-:Y:S01]  /*51f0*/  IMAD.IADD R25, R212, 0x1, -R2 ;  /* 0x00000001d4197824 */ /* 0x000fe200078e0a02 */
[----:B------:R-:W-:-:S02]  /*5200*/  IABS R10, R10 ;  /* 0x0000000a000a7213 */ /* 0x000fc40000000000 */
[----:B------:R-:W-:Y:S02]  /*5210*/  IABS R11, R11 ;  /* 0x0000000b000b7213 */ /* 0x000fe40000000000 */
[----:B------:R-:W-:Y:S02]  /*5220*/  IABS R18, R18 ;  /* 0x0000001200127213 */ /* 0x000fe40000000000 */
[C---:B------:R-:W-:Y:S02]  /*5230*/  ISETP.LT.OR P6, PT, R13.reuse, R214, P6 ;  /* 0x000000d60d00720c */ /* 0x040fe400037c1670 */
[----:B------:R-:W-:Y:S01]  /*5240*/  ISETP.LT.OR P3, PT, R13, R211, P3 ;  /* 0x000000d30d00720c */ /* 0x000fe20001f61670 */
[----:B------:R-:W-:Y:S01]  /*5250*/  IMAD.IADD R13, R212, 0x1, -R13 ;  /* 0x00000001d40d7824 */ /* 0x000fe200078e0a0d */
[----:B------:R-:W-:Y:S02]  /*5260*/  FSEL R38, R38, -INF , !P4 ;  /* 0xff80000026267808 */ /* 0x000fe40006000000 */
[----:B------:R-:W-:-:S02]  /*5270*/  ISETP.GE.AND P4, PT, R8, R210, PT ;  /* 0x000000d20800720c */ /* 0x000fc40003f86270 */
[----:B------:R-:W-:Y:S02]  /*5280*/  I2FP.F32.S32 R15, R15 ;  /* 0x0000000f000f7245 */ /* 0x000fe40000201400 */
[----:B------:R-:W-:Y:S02]  /*5290*/  I2FP.F32.S32 R10, R10 ;  /* 0x0000000a000a7245 */ /* 0x000fe40000201400 */
[----:B------:R-:W-:Y:S01]  /*52a0*/  I2FP.F32.S32 R11, R11 ;  /* 0x0000000b000b7245 */ /* 0x000fe20000201400 */
[----:B------:R-:W-:Y:S01]  /*52b0*/  FFMA.FTZ R15, R15, -UR17, R34 ;  /* 0x800000110f0f7c23 */ /* 0x000fe20008010022 */
[----:B------:R-:W-:Y:S01]  /*52c0*/  I2FP.F32.S32 R18, R18 ;  /* 0x0000001200127245 */ /* 0x000fe20000201400 */
[----:B------:R-:W-:Y:S01]  /*52d0*/  FFMA.FTZ R10, R10, -UR17, R33 ;  /* 0x800000110a0a7c23 */ /* 0x000fe20008010021 */
[----:B------:R-:W-:Y:S01]  /*52e0*/  BAR.SYNC.DEFER_BLOCKING 0x0 ;  /* 0x0000000000007b1d */ /* 0x000fe20000010000 */
[----:B------:R-:W-:Y:S01]  /*52f0*/  ISETP.LT.OR P4, PT, R8, R211, P4 ;  /* 0x000000d30800720c */ /* 0x000fe20002781670 */
[----:B------:R-:W-:Y:S01]  /*5300*/  FFMA.FTZ R8, R11, -UR17, R28 ;  /* 0x800000110b087c23 */ /* 0x000fe2000801001c */
[----:B------:R-:W-:Y:S01]  /*5310*/  IABS R13, R13 ;  /* 0x0000000d000d7213 */ /* 0x000fe20000000000 */
[----:B------:R-:W-:Y:S01]  /*5320*/  FFMA.FTZ R11, R18, -UR17, R31 ;  /* 0x80000011120b7c23 */ /* 0x000fe2000801001f */
[----:B------:R-:W-:Y:S01]  /*5330*/  IABS R6, R6 ;  /* 0x0000000600067213 */ /* 0x000fe20000000000 */
[----:B------:R-:W-:Y:S01]  /*5340*/  VIADD R18, R16, 0x21 ;  /* 0x0000002110127836 */ /* 0x000fe20000000000 */
[----:B------:R-:W-:-:S02]  /*5350*/  IABS R17, R17 ;  /* 0x0000001100117213 */ /* 0x000fc40000000000 */
[----:B------:R-:W-:Y:S01]  /*5360*/  I2FP.F32.S32 R13, R13 ;  /* 0x0000000d000d7245 */ /* 0x000fe20000201400 */
[----:B------:R-:W-:Y:S01]  /*5370*/  IMAD.IADD R24, R215, 0x1, -R18 ;  /* 0x00000001d7187824 */ /* 0x000fe200078e0a12 */
[----:B------:R-:W-:Y:S02]  /*5380*/  I2FP.F32.S32 R6, R6 ;  /* 0x0000000600067245 */ /* 0x000fe40000201400 */
[----:B------:R-:W-:Y:S01]  /*5390*/  I2FP.F32.S32 R17, R17 ;  /* 0x0000001100117245 */ /* 0x000fe20000201400 */
[----:B------:R-:W-:Y:S01]  /*53a0*/  FFMA.FTZ R13, R13, -UR17, R30 ;  /* 0x800000110d0d7c23 */ /* 0x000fe2000801001e */
[----:B------:R-:W-:Y:S01]  /*53b0*/  FSEL R15, R15, -INF , !P4 ;  /* 0xff8000000f0f7808 */ /* 0x000fe20006000000 */
[----:B------:R-:W-:Y:S01]  /*53c0*/  FFMA.FTZ R6, R6, -UR17, R29 ;  /* 0x8000001106067c23 */ /* 0x000fe2000801001d */
[----:B------:R-:W-:Y:S01]  /*53d0*/  FSEL R10, R10, -INF , !P1 ;  /* 0xff8000000a0a7808 */ /* 0x000fe20004800000 */
[----:B------:R-:W-:Y:S01]  /*53e0*/  FFMA.FTZ R52, R17, -UR17, R52 ;  /* 0x8000001111347c23 */ /* 0x000fe20008010034 */
[----:B------:R-:W-:Y:S01]  /*53f0*/  ISETP.GE.AND P4, PT, R2, R213, PT ;  /* 0x000000d50200720c */ /* 0x000fe20003f86270 */
[----:B------:R-:W-:Y:S01]  /*5400*/  VIADD R17, R16, 0x28 ;  /* 0x0000002810117836 */ /* 0x000fe20000000000 */
[----:B------:R-:W-:-:S02]  /*5410*/  ISETP.GE.AND P1, PT, R2, R210, PT ;  /* 0x000000d20200720c */ /* 0x000fc40003f26270 */
[----:B------:R-:W-:Y:S01]  /*5420*/  FSEL R9, R9, -INF , !P0 ;  /* 0xff80000009097808 */ /* 0x000fe20004000000 */
[----:B------:R-:W-:Y:S01]  /*5430*/  IMAD.IADD R19, R215, 0x1, -R17 ;  /* 0x00000001d7137824 */ /* 0x000fe200078e0a11 */
[----:B------:R-:W-:Y:S02]  /*5440*/  FSEL R8, R8, -INF , !P6 ;  /* 0xff80000008087808 */ /* 0x000fe40007000000 */
[C---:B------:R-:W-:Y:S02]  /*5450*/  ISETP.GE.AND P0, PT, R18.reuse, R213, PT ;  /* 0x000000d51200720c */ /* 0x040fe40003f06270 */
[----:B------:R-:W-:Y:S02]  /*5460*/  ISETP.GE.AND P6, PT, R18, R210, PT ;  /* 0x000000d21200720c */ /* 0x000fe40003fc6270 */
[CC--:B------:R-:W-:Y:S02]  /*5470*/  ISETP.LT.OR P4, PT, R2.reuse, R214.reuse, P4 ;  /* 0x000000d60200720c */ /* 0x0c0fe40002781670 */
[----:B------:R-:W-:Y:S01]  /*5480*/  ISETP.LT.OR P1, PT, R2, R211, P1 ;  /* 0x000000d30200720c */ /* 0x000fe20000f21670 */
[----:B------:R-:W-:Y:S01]  /*5490*/  IMAD.IADD R2, R212, 0x1, -R18 ;  /* 0x00000001d4027824 */ /* 0x000fe200078e0a12 */
[----:B------:R-:W-:-:S02]  /*54a0*/  ISETP.LT.OR P0, PT, R18, R214, P0 ;  /* 0x000000d61200720c */ /* 0x000fc40000701670 */
[----:B------:R-:W-:Y:S02]  /*54b0*/  ISETP.LT.OR P6, PT, R18, R211, P6 ;  /* 0x000000d31200720c */ /* 0x000fe400037c1670 */
[----:B------:R-:W-:Y:S02]  /*54c0*/  IABS R18, R24 ;  /* 0x0000001800127213 */ /* 0x000fe40000000000 */
[----:B------:R-:W-:Y:S02]  /*54d0*/  FSEL R13, R13, -INF , !P3 ;  /* 0xff8000000d0d7808 */ /* 0x000fe40005800000 */
[----:B------:R-:W-:Y:S02]  /*54e0*/  FSEL R6, R6, -INF , !P5 ;  /* 0xff80000006067808 */ /* 0x000fe40006800000 */
[C---:B------:R-:W-:Y:S02]  /*54f0*/  ISETP.GE.AND P3, PT, R17.reuse, R213, PT ;  /* 0x000000d51100720c */ /* 0x040fe40003f66270 */
[----:B------:R-:W-:-:S02]  /*5500*/  ISETP.GE.AND P5, PT, R17, R210, PT ;  /* 0x000000d21100720c */ /* 0x000fc40003fa6270 */
[----:B------:R-:W-:Y:S02]  /*5510*/  I2FP.F32.S32 R18, R18 ;  /* 0x0000001200127245 */ /* 0x000fe40000201400 */
[C---:B------:R-:W-:Y:S02]  /*5520*/  ISETP.LT.OR P3, PT, R17.reuse, R214, P3 ;  /* 0x000000d61100720c */ /* 0x040fe40001f61670 */
[----:B------:R-:W-:Y:S01]  /*5530*/  ISETP.LT.OR P5, PT, R17, R211, P5 ;  /* 0x000000d31100720c */ /* 0x000fe20002fa1670 */
[----:B------:R-:W-:Y:S01]  /*5540*/  IMAD.IADD R17, R212, 0x1, -R17 ;  /* 0x00000001d4117824 */ /* 0x000fe200078e0a11 */
[----:B------:R-:W-:Y:S01]  /*5550*/  IABS R19, R19 ;  /* 0x0000001300137213 */ /* 0x000fe20000000000 */
[----:B------:R-:W-:Y:S01]  /*5560*/  FFMA.FTZ R53, R18, -UR17, R53 ;  /* 0x8000001112357c23 */ /* 0x000fe20008010035 */
[----:B------:R-:W-:Y:S01]  /*5570*/  IABS R25, R25 ;  /* 0x0000001900197213 */ /* 0x000fe20000000000 */
[----:B------:R-:W-:Y:S01]  /*5580*/  VIADD R18, R16, 0x29 ;  /* 0x0000002910127836 */ /* 0x000fe20000000000 */
[----:B------:R-:W-:-:S02]  /*5590*/  I2FP.F32.S32 R19, R19 ;  /* 0x0000001300137245 */ /* 0x000fc40000201400 */
[----:B------:R-:W-:Y:S01]  /*55a0*/  IABS R17, R17 ;  /* 0x0000001100117213 */ /* 0x000fe20000000000 */
[----:B------:R-:W-:Y:S01]  /*55b0*/  IMAD.IADD R24, R215, 0x1, -R18 ;  /* 0x00000001d7187824 */ /* 0x000fe200078e0a12 */
[----:B------:R-:W-:Y:S01]  /*55c0*/  I2FP.F32.S32 R25, R25 ;  /* 0x0000001900197245 */ /* 0x000fe20000201400 */
[----:B------:R-:W-:Y:S01]  /*55d0*/  FFMA.FTZ R20, R19, -UR17, R20 ;  /* 0x8000001113147c23 */ /* 0x000fe20008010014 */
[----:B------:R-:W-:Y:S01]  /*55e0*/  FSEL R11, R11, -INF , !P2 ;  /* 0xff8000000b0b7808 */ /* 0x000fe20005000000 */
[----:B------:R-:W-:Y:S01]  /*55f0*/  VIADD R19, R16, 0x30 ;  /* 0x0000003010137836 */ /* 0x000fe20000000000 */
[----:B------:R-:W-:Y:S01]  /*5600*/  FSEL R138, R52, -INF , !P4 ;  /* 0xff800000348a7808 */ /* 0x000fe20006000000 */
[----:B------:R-:W-:Y:S01]  /*5610*/  FFMA.FTZ R54, R25, -UR17, R54 ;  /* 0x8000001119367c23 */ /* 0x000fe20008010036 */
[C---:B------:R-:W-:Y:S01]  /*5620*/  ISETP.GE.AND P2, PT, R18.reuse, R213, PT ;  /* 0x000000d51200720c */ /* 0x040fe20003f46270 */
[----:B------:R-:W-:Y:S01]  /*5630*/  IMAD.IADD R25, R215, 0x1, -R19 ;  /* 0x00000001d7197824 */ /* 0x000fe200078e0a13 */
[----:B------:R-:W-:-:S02]  /*5640*/  ISETP.GE.AND P4, PT, R18, R210, PT ;  /* 0x000000d21200720c */ /* 0x000fc40003f86270 */
[----:B------:R-:W-:Y:S02]  /*5650*/  IABS R2, R2 ;  /* 0x0000000200027213 */ /* 0x000fe40000000000 */
[----:B------:R-:W-:Y:S02]  /*5660*/  I2FP.F32.S32 R17, R17 ;  /* 0x0000001100117245 */ /* 0x000fe40000201400 */
[C---:B------:R-:W-:Y:S02]  /*5670*/  ISETP.LT.OR P2, PT, R18.reuse, R214, P2 ;  /* 0x000000d61200720c */ /* 0x040fe40001741670 */
[----:B------:R-:W-:Y:S01]  /*5680*/  ISETP.LT.OR P4, PT, R18, R211, P4 ;  /* 0x000000d31200720c */ /* 0x000fe20002781670 */
[----:B------:R-:W-:Y:S01]  /*5690*/  IMAD.IADD R18, R212, 0x1, -R18 ;  /* 0x00000001d4127824 */ /* 0x000fe200078e0a12 */
[----:B------:R-:W-:Y:S01]  /*56a0*/  I2FP.F32.S32 R2, R2 ;  /* 0x0000000200027245 */ /* 0x000fe20000201400 */
[----:B------:R-:W-:Y:S01]  /*56b0*/  FFMA.FTZ R22, R17, -UR17, R22 ;  /* 0x8000001111167c23 */ /* 0x000fe20008010016 */
[----:B------:R-:W-:Y:S01]  /*56c0*/  VIADD R17, R16, 0x31 ;  /* 0x0000003110117836 */ /* 0x000fe20000000000 */
[----:B------:R-:W-:-:S02]  /*56d0*/  FSEL R139, R54, -INF , !P1 ;  /* 0xff800000368b7808 */ /* 0x000fc40004800000 */
[----:B------:R-:W-:Y:S01]  /*56e0*/  FSEL R136, R53, -INF , !P0 ;  /* 0xff80000035887808 */ /* 0x000fe20004000000 */
[----:B------:R-:W-:Y:S01]  /*56f0*/  FFMA.FTZ R55, R2, -UR17, R55 ;  /* 0x8000001102377c23 */ /* 0x000fe20008010037 */
[----:B------:R-:W-:Y:S01]  /*5700*/  ISETP.GE.AND P1, PT, R19, R213, PT ;  /* 0x000000d51300720c */ /* 0x000fe20003f26270 */
[----:B------:R-:W-:Y:S01]  /*5710*/  IMAD.IADD R2, R215, 0x1, -R17 ;  /* 0x00000001d7027824 */ /* 0x000fe200078e0a11 */
        /* <DEDUP_REMOVED lines=22> */
[----:B------:R-:W1:Y:S01]  /*5880*/  LDC.U8 R2, c[0x0][0x388] ;  /* 0x0000e200ff027b82 */ /* 0x000e620000000000 */
[----:B------:R-:W-:Y:S01]  /*5890*/  FSEL R35, R22, -INF , !P5 ;  /* 0xff80000016237808 */ /* 0x000fe20006800000 */
[----:B------:R-:W-:Y:S01]  /*58a0*/  FFMA.FTZ R70, R19, -UR17, R70 ;  /* 0x8000001113467c23 */ /* 0x000fe20008010046 */
[----:B------:R-:W-:Y:S01]  /*58b0*/  FSEL R32, R21, -INF , !P2 ;  /* 0xff80000015207808 */ /* 0x000fe20005000000 */
[----:B------:R-:W-:Y:S01]  /*58c0*/  IMAD.IADD R20, R212, 0x1, -R17 ;  /* 0x00000001d4147824 */ /* 0x000fe200078e0a11 */
[----:B------:R-:W-:Y:S01]  /*58d0*/  ISETP.GE.AND P6, PT, R17, R213, PT ;  /* 0x000000d51100720c */ /* 0x000fe20003fc6270 */
[----:B------:R-:W-:Y:S01]  /*58e0*/  IMAD.IADD R19, R215, 0x1, -R18 ;  /* 0x00000001d7137824 */ /* 0x000fe200078e0a12 */
[----:B------:R-:W-:-:S02]  /*58f0*/  ISETP.GE.AND P3, PT, R17, R210, PT ;  /* 0x000000d21100720c */ /* 0x000fc40003f66270 */
[CC--:B------:R-:W-:Y:S02]  /*5900*/  ISETP.GE.AND P5, PT, R18.reuse, R213.reuse, PT ;  /* 0x000000d51200720c */ /* 0x0c0fe40003fa6270 */
[-C--:B------:R-:W-:Y:S02]  /*5910*/  ISETP.GE.AND P2, PT, R18, R210.reuse, PT ;  /* 0x000000d21200720c */ /* 0x080fe40003f46270 */
[----:B------:R-:W-:Y:S02]  /*5920*/  FSEL R33, R23, -INF , !P4 ;  /* 0xff80000017217808 */ /* 0x000fe40006000000 */
[----:B------:R-:W-:Y:S02]  /*5930*/  FSEL R226, R68, -INF , !P1 ;  /* 0xff80000044e27808 */ /* 0x000fe40004800000 */
[C---:B------:R-:W-:Y:S02]  /*5940*/  ISETP.GE.AND P4, PT, R16.reuse, R213, PT ;  /* 0x000000d51000720c */ /* 0x040fe40003f86270 */
[----:B------:R-:W-:-:S02]  /*5950*/  ISETP.GE.AND P1, PT, R16, R210, PT ;  /* 0x000000d21000720c */ /* 0x000fc40003f26270 */
[CC--:B------:R-:W-:Y:S02]  /*5960*/  ISETP.LT.OR P6, PT, R17.reuse, R214.reuse, P6 ;  /* 0x000000d61100720c */ /* 0x0c0fe400037c1670 */
[-C--:B------:R-:W-:Y:S01]  /*5970*/  ISETP.LT.OR P3, PT, R17, R211.reuse, P3 ;  /* 0x000000d31100720c */ /* 0x080fe20001f61670 */
[----:B------:R-:W-:Y:S01]  /*5980*/  IMAD.IADD R17, R215, 0x1, -R16 ;  /* 0x00000001d7117824 */ /* 0x000fe200078e0a10 */
[-C--:B------:R-:W-:Y:S01]  /*5990*/  ISETP.LT.OR P5, PT, R18, R214.reuse, P5 ;  /* 0x000000d61200720c */ /* 0x080fe20002fa1670 */
[----:B-1----:R-:W-:Y:S01]  /*59a0*/  IMAD R168, R2, 0x10000, R2 ;  /* 0x0001000002a87824 */ /* 0x002fe200078e0202 */
[-C--:B------:R-:W-:Y:S01]  /*59b0*/  ISETP.LT.OR P2, PT, R18, R211.reuse, P2 ;  /* 0x000000d31200720c */ /* 0x080fe20001741670 */
[----:B------:R-:W-:Y:S01]  /*59c0*/  IMAD.IADD R18, R212, 0x1, -R18 ;  /* 0x00000001d4127824 */ /* 0x000fe200078e0a12 */
[C---:B------:R-:W-:Y:S02]  /*59d0*/  ISETP.LT.OR P4, PT, R16.reuse, R214, P4 ;  /* 0x000000d61000720c */ /* 0x040fe40002781670 */
        /* <DEDUP_REMOVED lines=70> */
[----:B------:R-:W5:Y:S01]  /*5e40*/  @!P4 LDC.64 R22, c[0x0][0x218] ;  /* 0x00008600ff16cb82 */ /* 0x000f620000000a00 */
        /* <DEDUP_REMOVED lines=69> */
.L_x_1225:
[----:B------:R-:W-:Y:S05]  /*62a0*/  BSYNC B0 ;  /* 0x0000000000007941 */ /* 0x000fea0003800000 */
.L_x_1224:
[----:B------:R-:W0:Y:S02]  /*62b0*/  LDGDEPBAR ;  /* 0x00000000000079af */ /* 0x000e240000000000 */
.L_x_1223:
[----:B------:R-:W-:Y:S01]  /*62c0*/  FMNMX.FTZ R3, R40, R38, !PT ;  /* 0x0000002628037209 */ /* 0x000fe20007810000 */
[----:B------:R-:W-:Y:S01]  /*62d0*/  IMAD.WIDE.U32 R148, R217, -0x326172a9, RZ ;  /* 0xcd9e8d57d9947825 */ /* 0x000fe200078e00ff */
[----:B--2---:R-:W-:Y:S01]  /*62e0*/  FMNMX.FTZ R18, R41, R37, !PT ;  /* 0x0000002529127209 */ /* 0x004fe20007810000 */
[----:B------:R-:W-:Y:S01]  /*62f0*/  USHF.L.U32 UR35, UR19, 0x1, URZ ;  /* 0x0000000113237899 */ /* 0x000fe2000800063f */
[----:B------:R-:W-:Y:S01]  /*6300*/  FMNMX.FTZ R3, R14, R3, !PT ;  /* 0x000000030e037209 */ /* 0x000fe20007810000 */
[----:B------:R-:W-:Y:S01]  /*6310*/  UIADD3 UR6, UR31, -0x4498517b, URZ ;  /* 0xbb67ae851f067890 */ /* 0x000fe2000fffe03f */
[----:B------:R-:W-:Y:S01]  /*6320*/  FMNMX.FTZ R18, R43, R18, !PT ;  /* 0x000000122b127209 */ /* 0x000fe20007810000 */
[----:B------:R-:W-:Y:S01]  /*6330*/  IMAD.WIDE.U32 R150, R218, -0x2daee0ad, RZ ;  /* 0xd2511f53da967825 */ /* 0x000fe200078e00ff */
[----:B------:R-:W-:Y:S01]  /*6340*/  FMNMX.FTZ R3, R36, R3, !PT ;  /* 0x0000000324037209 */ /* 0x000fe20007810000 */
[----:B------:R-:W-:Y:S01]  /*6350*/  UIADD3 UR32, UR30, -0x61c88647, URZ ;  /* 0x9e3779b91e207890 */ /* 0x000fe2000fffe03f */
[----:B------:R-:W-:Y:S01]  /*6360*/  FMNMX.FTZ R18, R39, R18, !PT ;  /* 0x0000001227127209 */ /* 0x000fe20007810000 */
[----:B------:R-:W-:Y:S01]  /*6370*/  IMAD.U32 R19, RZ, RZ, UR35 ;  /* 0x00000023ff137e24 */ /* 0x000fe2000f8e00ff */
[----:B------:R-:W-:Y:S01]  /*6380*/  FMNMX.FTZ R3, R12, R3, !PT ;  /* 0x000000030c037209 */ /* 0x000fe20007810000 */
[----:B------:R-:W-:Y:S01]  /*6390*/  UIADD3 UR29, UR30, 0x3c6ef372, URZ ;  /* 0x3c6ef3721e1d7890 */ /* 0x000fe2000fffe03f */
[----:B------:R-:W-:Y:S01]  /*63a0*/  FMNMX.FTZ R18, R15, R18, !PT ;  /* 0x000000120f127209 */ /* 0x000fe20007810000 */
[----:B------:R-:W-:Y:S01]  /*63b0*/  UIADD3 UR28, UR31, 0x76cf5d0a, URZ ;  /* 0x76cf5d0a1f1c7890 */ /* 0x000fe2000fffe03f */
[----:B------:R-:W-:Y:S01]  /*63c0*/  FMNMX.FTZ R3, R10, R3, !PT ;  /* 0x000000030a037209 */ /* 0x000fe20007810000 */
[----:B------:R-:W-:Y:S01]  /*63d0*/  UIADD3 UR22, UR31, 0x32370b8f, URZ ;  /* 0x32370b8f1f167890 */ /* 0x000fe2000fffe03f */
[----:B------:R-:W-:Y:S01]  /*63e0*/  FMNMX.FTZ R18, R9, R18, !PT ;  /* 0x0000001209127209 */ /* 0x000fe20007810000 */
        /* <DEDUP_REMOVED lines=8> */
[----:B------:R-:W-:Y:S01]  /*6470*/  UIADD3 UR35, UR35, 0x1, URZ ;  /* 0x0000000123237890 */ /* 0x000fe2000fffe03f */
        /* <DEDUP_REMOVED lines=11> */
[----:B-1----:R-:W-:Y:S02]  /*6530*/  FMNMX.FTZ R17, R199, R18, !PT ;  /* 0x00000012c7117209 */ /* 0x002fe40007810000 */
[----:B------:R-:W-:-:S02]  /*6540*/  FMNMX.FTZ R3, R222, R3, !PT ;  /* 0x00000003de037209 */ /* 0x000fc40007810000 */
[----:B------:R-:W-:Y:S02]  /*6550*/  FMNMX.FTZ R18, R198, R17, !PT ;  /* 0x00000011c6127209 */ /* 0x000fe40007810000 */
[----:B------:R-:W-:Y:S02]  /*6560*/  FMNMX.FTZ R16, R202, R3, !PT ;  /* 0x00000003ca107209 */ /* 0x000fe40007810000 */
[----:B------:R-:W-:Y:S02]  /*6570*/  FMNMX.FTZ R17, R197, R18, !PT ;  /* 0x00000012c5117209 */ /* 0x000fe40007810000 */
[----:B------:R-:W-:Y:S01]  /*6580*/  LOP3.LUT R219, R4, UR30, RZ, 0x3c, !PT ;  /* 0x0000001e04db7c12 */ /* 0x000fe2000f8e3cff */
[----:B------:R-:W1:Y:S01]  /*6590*/  SHFL.BFLY PT, R3, R16, 0x2, 0x1f ;  /* 0x0c401f0010037f89 */ /* 0x000e6200000e0000 */
[----:B------:R-:W-:Y:S02]  /*65a0*/  LOP3.LUT R4, R151, UR31, R19, 0x96, !PT ;  /* 0x0000001f97047c12 */ /* 0x000fe4000f8e9613 */
[----:B------:R-:W-:Y:S01]  /*65b0*/  LOP3.LUT R142, R149, R219, RZ, 0x3c, !PT ;  /* 0x000000db958e7212 */ /* 0x000fe200078e3cff */
[----:B------:R-:W2:Y:S01]  /*65c0*/  SHFL.BFLY PT, R18, R17, 0x2, 0x1f ;  /* 0x0c401f0011127f89 */ /* 0x000ea200000e0000 */
[----:B------:R-:W-:Y:S01]  /*65d0*/  LEA R188, R0, UR4, 0x1 ;  /* 0x0000000400bc7c11 */ /* 0x000fe2000f8e08ff */
[----:B------:R-:W-:Y:S01]  /*65e0*/  IMAD.WIDE.U32 R22, R4, -0x326172a9, RZ ;  /* 0xcd9e8d5704167825 */ /* 0x000fe200078e00ff */
[----:B------:R-:W-:-:S03]  /*65f0*/  UIADD3 UR4, UR30, 0x1715609d, URZ ;  /* 0x1715609d1e047890 */ /* 0x000fc6000fffe03f */
[----:B------:R-:W-:Y:S01]  /*6600*/  IMAD.WIDE.U32 R142, R142, -0x2daee0ad, RZ ;  /* 0xd2511f538e8e7825 */ /* 0x000fe200078e00ff */
[----:B------:R-:W-:Y:S01]  /*6610*/  LOP3.LUT R4, R23, UR32, R148, 0x96, !PT ;  /* 0x0000002017047c12 */ /* 0x000fe2000f8e9694 */
[----:B------:R-:W-:Y:S02]  /*6620*/  LDSM.16.MT88.4 R124, [R188+0xc000] ;  /* 0x00c00000bc7c783b */ /* 0x000fe40000004200 */
[----:B------:R-:W-:Y:S01]  /*6630*/  IMAD R186, R7, 0x2, R188 ;  /* 0x0000000207ba7824 */ /* 0x000fe200078e02bc */
[----:B------:R-:W-:Y:S01]  /*6640*/  LOP3.LUT R140, R143, UR6, R150, 0x96, !PT ;  /* 0x000000068f8c7c12 */ /* 0x000fe2000f8e9696 */
[----:B------:R-:W-:Y:S01]  /*6650*/  IMAD.WIDE.U32 R20, R4, -0x2daee0ad, RZ ;  /* 0xd2511f5304147825 */ /* 0x000fe200078e00ff */
[----:B------:R-:W-:Y:S01]  /*6660*/  UIADD3 UR6, UR31, -0x126145ec, URZ ;  /* 0xed9eba141f067890 */ /* 0x000fe2000fffe03f */
[----:B------:R-:W-:Y:S02]  /*6670*/  LDSM.16.MT88.4 R72, [R188+0x10000] ;  /* 0x01000000bc48783b */ /* 0x000fe40000004200 */
[----:B------:R-:W-:Y:S01]  /*6680*/  IMAD.WIDE.U32 R140, R140, -0x326172a9, RZ ;  /* 0xcd9e8d578c8c7825 */ /* 0x000fe200078e00ff */
[----:B------:R-:W-:Y:S01]  /*6690*/  LOP3.LUT R4, R21, UR28, R142, 0x96, !PT ;  /* 0x0000001c15047c12 */ /* 0x000fe2000f8e968e */
[----:B------:R-:W-:Y:S01]  /*66a0*/  LDSM.16.MT88.4 R116, [R186+0xc000] ;  /* 0x00c00000ba74783b */ /* 0x000fe20000004200 */
[----:B-1----:R-:W-:Y:S01]  /*66b0*/  FMNMX.FTZ R3, R16, R3, !PT ;  /* 0x0000000310037209 */ /* 0x002fe20007810000 */
[----:B------:R-:W-:Y:S01]  /*66c0*/  IMAD R185, R5, 0x2, R188 ;  /* 0x0000000205b97824 */ /* 0x000fe200078e02bc */
[----:B------:R-:W-:Y:S01]  /*66d0*/  LOP3.LUT R22, R141, UR29, R22, 0x96, !PT ;  /* 0x0000001d8d167c12 */ /* 0x000fe2000f8e9616 */
[----:B------:R-:W-:Y:S01]  /*66e0*/  IMAD R184, R5, 0x2, R186 ;  /* 0x0000000205b87824 */ /* 0x000fe200078e02ba */
[----:B--2---:R-:W-:Y:S01]  /*66f0*/  FMNMX.FTZ R18, R17, R18, !PT ;  /* 0x0000001211127209 */ /* 0x004fe20007810000 */
[----:B------:R-:W1:Y:S01]  /*6700*/  SHFL.BFLY PT, R132, R3, 0x1, 0x1f ;  /* 0x0c201f0003847f89 */ /* 0x000e6200000e0000 */
[----:B------:R-:W-:-:S03]  /*6710*/  IMAD.WIDE.U32 R16, R4, -0x326172a9, RZ ;  /* 0xcd9e8d5704107825 */ /* 0x000fc600078e00ff */
[----:B------:R-:W-:Y:S01]  /*6720*/  LDSM.16.MT88.4 R108, [R185+0xc000] ;  /* 0x00c00000b96c783b */ /* 0x000fe20000004200 */
[----:B------:R-:W-:Y:S01]  /*6730*/  IMAD.WIDE.U32 R22, R22, -0x2daee0ad, RZ ;  /* 0xd2511f5316167825 */ /* 0x000fe200078e00ff */
[----:B------:R-:W-:Y:S02]  /*6740*/  LOP3.LUT R4, R17, UR25, R140, 0x96, !PT ;  /* 0x0000001911047c12 */ /* 0x000fe4000f8e968c */
[----:B------:R-:W-:Y:S02]  /*6750*/  LDSM.16.MT88.4 R100, [R184+0xc000] ;  /* 0x00c00000b864783b */ /* 0x000fe40000004200 */
[----:B------:R-:W-:Y:S01]  /*6760*/  LOP3.LUT R20, R23, UR22, R20, 0x96, !PT ;  /* 0x0000001617147c12 */ /* 0x000fe2000f8e9614 */
[----:B------:R-:W-:Y:S01]  /*6770*/  IMAD.WIDE.U32 R24, R4, -0x2daee0ad, RZ ;  /* 0xd2511f5304187825 */ /* 0x000fe200078e00ff */
[----:B------:R-:W-:Y:S03]  /*6780*/  LDSM.16.MT88.4 R48, [R186+0xe000] ;  /* 0x00e00000ba30783b */ /* 0x000fe60000004200 */
[----:B------:R-:W-:Y:S01]  /*6790*/  IMAD.WIDE.U32 R20, R20, -0x326172a9, RZ ;  /* 0xcd9e8d5714147825 */ /* 0x000fe200078e00ff */
[----:B------:R-:W-:Y:S04]  /*67a0*/  LDSM.16.MT88.4 R64, [R184+0xe000] ;  /* 0x00e00000b840783b */ /* 0x000fe80000004200 */
[----:B------:R-:W-:Y:S01]  /*67b0*/  LOP3.LUT R16, R21, UR7, R16, 0x96, !PT ;  /* 0x0000000715107c12 */ /* 0x000fe2000f8e9610 */
[----:B------:R-:W-:Y:S01]  /*67c0*/  LDSM.16.MT88.4 R56, [R185+0xe000] ;  /* 0x00e00000b938783b */ /* 0x000fe20000004200 */
[----:B-1----:R-:W-:-:S03]  /*67d0*/  FMNMX.FTZ R132, R3, R132, !PT ;  /* 0x0000008403847209 */ /* 0x002fc60007810000 */
[----:B------:R-:W-:Y:S01]  /*67e0*/  IMAD.WIDE.U32 R16, R16, -0x2daee0ad, RZ ;  /* 0xd2511f5310107825 */ /* 0x000fe200078e00ff */
[----:B------:R-:W1:Y:S01]  /*67f0*/  SHFL.BFLY PT, R3, R18, 0x1, 0x1f ;  /* 0x0c201f0012037f89 */ /* 0x000e6200000e0000 */
[C---:B------:R-:W-:Y:S02]  /*6800*/  FSETP.NEU.FTZ.AND P1, PT, R132.reuse, -INF , PT ;  /* 0xff8000008400780b */ /* 0x040fe40003f3d000 */
[----:B------:R-:W-:Y:S01]  /*6810*/  FMUL.FTZ R203, R132, UR21 ;  /* 0x0000001584cb7c20 */ /* 0x000fe20008410000 */
[----:B------:R-:W-:Y:S01]  /*6820*/  LOP3.LUT R4, R17, UR18, R24, 0x96, !PT ;  /* 0x0000001211047c12 */ /* 0x000fe2000f8e9618 */
[----:B------:R-:W-:Y:S03]  /*6830*/  LDSM.16.MT88.4 R80, [R186+0x10000] ;  /* 0x01000000ba50783b */ /* 0x000fe60000004200 */
[----:B------:R-:W-:Y:S01]  /*6840*/  FSEL R203, R203, RZ, P1 ;  /* 0x000000ffcbcb7208 */ /* 0x000fe20000800000 */
[----:B------:R-:W-:Y:S04]  /*6850*/  LDSM.16.MT88.4 R88, [R185+0x10000] ;  /* 0x01000000b958783b */ /* 0x000fe80000004200 */
        /* <DEDUP_REMOVED lines=11> */
[----:B-1----:R-:W-:Y:S01]  /*6910*/  FMNMX.FTZ R3, R18, R3, !PT ;  /* 0x0000000312037209 */ /* 0x002fe20007810000 */
[----:B------:R-:W-:Y:S01]  /*6920*/  FFMA.FTZ R166, R34, UR21, -R203 ;  /* 0x0000001522a67c23 */ /* 0x000fe200080108cb */
[----:B------:R-:W-:Y:S01]  /*6930*/  LOP3.LUT R18, R25, UR6, R22, 0x96, !PT ;  /* 0x0000000619127c12 */ /* 0x000fe2000f8e9616 */
[----:B------:R-:W-:Y:S01]  /*6940*/  IMAD.WIDE.U32 R22, R4, -0x326172a9, RZ ;  /* 0xcd9e8d5704167825 */ /* 0x000fe200078e00ff */
[----:B------:R-:W-:-:S03]  /*6950*/  FSETP.NEU.FTZ.AND P1, PT, R3, -INF , PT ;  /* 0xff8000000300780b */ /* 0x000fc60003f3d000 */
[----:B------:R-:W-:Y:S01]  /*6960*/  FMUL.FTZ R200, R3, UR21 ;  /* 0x0000001503c87c20 */ /* 0x000fe20008410000 */
[----:B------:R-:W1:Y:S01]  /*6970*/  MUFU.EX2 R161, R161 ;  /* 0x000000a100a17308 */ /* 0x000e620000000800 */
[----:B------:R-:W-:Y:S01]  /*6980*/  IMAD.WIDE.U32 R18, R18, -0x326172a9, RZ ;  /* 0xcd9e8d5712127825 */ /* 0x000fe200078e00ff */
[----:B------:R-:W-:Y:S01]  /*6990*/  SHF.R.U32.HI R14, RZ, 0x10, R22 ;  /* 0x00000010ff0e7819 */ /* 0x000fe20000011616 */
[----:B------:R-:W-:Y:S01]  /*69a0*/  LDSM.16.MT88.4 R24, [R186+0xc800] ;  /* 0x00c80000ba18783b */ /* 0x000fe20000004200 */
[----:B------:R-:W-:Y:S01]  /*69b0*/  FSEL R200, R200, RZ, P1 ;  /* 0x000000ffc8c87208 */ /* 0x000fe20000800000 */
[----:B------:R-:W-:Y:S01]  /*69c0*/  FFMA.FTZ R167, R32, UR21, -R203 ;  /* 0x0000001520a77c23 */ /* 0x000fe200080108cb */
[----:B------:R-:W-:Y:S01]  /*69d0*/  LOP3.LUT R0, R23, UR10, R18, 0x96, !PT ;  /* 0x0000000a17007c12 */ /* 0x000fe2000f8e9612 */
[----:B------:R-:W-:Y:S01]  /*69e0*/  LDSM.16.MT88.4 R28, [R184+0x10000] ;  /* 0x01000000b81c783b */ /* 0x000fe20000004200 */
[----:B------:R-:W-:Y:S01]  /*69f0*/  LOP3.LUT R18, R22, 0xffff, RZ, 0xc0, !PT ;  /* 0x0000ffff16127812 */ /* 0x000fe200078ec0ff */
[--C-:B------:R-:W-:Y:S01]  /*6a00*/  FFMA.FTZ R158, R43, UR21, -R200.reuse ;  /* 0x000000152b9e7c23 */ /* 0x100fe200080108c8 */
[--C-:B------:R-:W-:Y:S01]  /*6a10*/  FFMA.FTZ R157, R39, UR21, -R200.reuse ;  /* 0x00000015279d7c23 */ /* 0x100fe200080108c8 */
[--C-:B------:R-:W-:Y:S01]  /*6a20*/  FFMA.FTZ R160, R41, UR21, -R200.reuse ;  /* 0x0000001529a07c23 */ /* 0x100fe200080108c8 */
[----:B------:R-:W-:Y:S01]  /*6a30*/  FFMA.FTZ R163, R37, UR21, -R200 ;  /* 0x0000001525a37c23 */ /* 0x000fe200080108c8 */
[----:B------:R-:W-:Y:S01]  /*6a40*/  SHF.R.U32.HI R4, RZ, 0x18, R22 ;  /* 0x00000018ff047819 */ /* 0x000fe20000011616 */
[----:B------:R-:W-:Y:S01]  /*6a50*/  MUFU.EX2 R159, R159 ;  /* 0x0000009f009f7308 */ /* 0x000fe20000000800 */
[----:B------:R-:W-:Y:S01]  /*6a60*/  LOP3.LUT R5, R14, 0xff, RZ, 0xc0, !PT ;  /* 0x000000ff0e057812 */ /* 0x000fe200078ec0ff */
[--C-:B------:R-:W-:Y:S01]  /*6a70*/  FFMA.FTZ R154, R15, UR21, -R200.reuse ;  /* 0x000000150f9a7c23 */ /* 0x100fe200080108c8 */
[----:B------:R-:W-:Y:S01]  /*6a80*/  LOP3.LUT R17, R22, 0xff, RZ, 0xc0, !PT ;  /* 0x000000ff16117812 */ /* 0x000fe200078ec0ff */
[----:B------:R-:W-:Y:S01]  /*6a90*/  FFMA.FTZ R135, R13, UR21, -R200 ;  /* 0x000000150d877c23 */ /* 0x000fe200080108c8 */
[----:B------:R-:W-:Y:S01]  /*6aa0*/  SHF.R.U32.HI R18, RZ, 0x8, R18 ;  /* 0x00000008ff127819 */ /* 0x000fe20000011612 */
[----:B------:R-:W-:Y:S01]  /*6ab0*/  FFMA.FTZ R153, R9, UR21, -R200 ;  /* 0x0000001509997c23 */ /* 0x000fe200080108c8 */
[C---:B------:R-:W-:Y:S01]  /*6ac0*/  LOP3.LUT R21, R0.reuse, 0xffff, RZ, 0xc0, !PT ;  /* 0x0000ffff00157812 */ /* 0x040fe200078ec0ff */
[----:B------:R-:W-:Y:S01]  /*6ad0*/  MUFU.EX2 R158, R158 ;  /* 0x0000009e009e7308 */ /* 0x000fe20000000800 */
[----:B------:R-:W-:Y:S01]  /*6ae0*/  PRMT R5, R5, 0x5410, R4 ;  /* 0x0000541005057816 */ /* 0x000fe20000000004 */
[----:B------:R-:W2:Y:S01]  /*6af0*/  LDSM.16.MT88.4 R40, [R188+0xe000] ;  /* 0x00e00000bc28783b */ /* 0x000ea20000004200 */
[----:B------:R-:W-:Y:S01]  /*6b00*/  PRMT R7, R17, 0x5410, R18 ;  /* 0x0000541011077816 */ /* 0x000fe20000000012 */
[--C-:B------:R-:W-:Y:S01]  /*6b10*/  FFMA.FTZ R196, R139, UR21, -R200.reuse ;  /* 0x000000158bc47c23 */ /* 0x100fe200080108c8 */
[----:B------:R-:W-:Y:S01]  /*6b20*/  LOP3.LUT R14, R0, 0xff, RZ, 0xc0, !PT ;  /* 0x000000ff000e7812 */ /* 0x000fe200078ec0ff */
[----:B------:R-:W-:Y:S01]  /*6b30*/  FFMA.FTZ R169, R137, UR21, -R200 ;  /* 0x0000001589a97c23 */ /* 0x000fe200080108c8 */
[----:B------:R-:W-:Y:S01]  /*6b40*/  SHF.R.U32.HI R21, RZ, 0x8, R21 ;  /* 0x00000008ff157819 */ /* 0x000fe20000011615 */
[----:B------:R-:W3:Y:S01]  /*6b50*/  MUFU.EX2 R157, R157 ;  /* 0x0000009d009d7308 */ /* 0x000ee20000000800 */
[----:B------:R-:W-:Y:S01]  /*6b60*/  SHF.R.U32.HI R18, RZ, 0x10, R0 ;  /* 0x00000010ff127819 */ /* 0x000fe20000011600 */
[----:B------:R-:W-:Y:S01]  /*6b70*/  FFMA.FTZ R171, R35, UR21, -R200 ;  /* 0x0000001523ab7c23 */ /* 0x000fe200080108c8 */
[----:B------:R-:W-:Y:S01]  /*6b80*/  SHF.R.U32.HI R17, RZ, 0x18, R0 ;  /* 0x00000018ff117819 */ /* 0x000fe20000011600 */
[--C-:B------:R-:W-:Y:S01]  /*6b90*/  FFMA.FTZ R170, R33, UR21, -R200.reuse ;  /* 0x0000001521aa7c23 */ /* 0x100fe200080108c8 */
[----:B------:R-:W-:Y:S01]  /*6ba0*/  PRMT R21, R14, 0x5410, R21 ;  /* 0x000054100e157816 */ /* 0x000fe20000000015 */
[----:B------:R-:W-:Y:S01]  /*6bb0*/  LDSM.16.MT88.4 R32, [R184+0xd000] ;  /* 0x00d00000b820783b */ /* 0x000fe20000004200 */
[--C-:B------:R-:W-:Y:S01]  /*6bc0*/  HSET2.LE.AND R99, R5, R168.reuse, PT ;  /* 0x000000a805637233 */ /* 0x100fe20003803000 */
[----:B------:R-:W-:Y:S01]  /*6bd0*/  MUFU.EX2 R160, R160 ;  /* 0x000000a000a07308 */ /* 0x000fe20000000800 */
[----:B------:R-:W-:Y:S01]  /*6be0*/  LOP3.LUT R0, R18, 0xff, RZ, 0xc0, !PT ;  /* 0x000000ff12007812 */ /* 0x000fe200078ec0ff */
[----:B------:R-:W-:Y:S01]  /*6bf0*/  LDSM.16.MT88.4 R12, [R184+0xc800] ;  /* 0x00c80000b80c783b */ /* 0x000fe20000004200 */
[--C-:B------:R-:W-:Y:S01]  /*6c00*/  HSET2.LE.AND R96, R21, R168.reuse, PT ;  /* 0x000000a815607233 */ /* 0x100fe20003803000 */
[----:B------:R-:W-:Y:S01]  /*6c10*/  FFMA.FTZ R225, R202, UR21, -R203 ;  /* 0x00000015cae17c23 */ /* 0x000fe200080108cb */
[----:B------:R-:W-:Y:S01]  /*6c20*/  PRMT R17, R0, 0x5410, R17 ;  /* 0x0000541000117816 */ /* 0x000fe20000000011 */
[----:B------:R-:W-:Y:S01]  /*6c30*/  FFMA.FTZ R223, R197, UR21, -R200 ;  /* 0x00000015c5df7c23 */ /* 0x000fe200080108c8 */
[----:B-1----:R-:W-:Y:S01]  /*6c40*/  F2FP.BF16.F32.PACK_AB R5, R161, R162 ;  /* 0x000000a2a105723e */ /* 0x002fe200000010ff */
[----:B------:R-:W1:Y:S01]  /*6c50*/  MUFU.EX2 R163, R163 ;  /* 0x000000a300a37308 */ /* 0x000e620000000800 */
[----:B---3--:R-:W-:Y:S01]  /*6c60*/  F2FP.BF16.F32.PACK_AB R4, R157, R158 ;  /* 0x0000009e9d04723e */ /* 0x008fe200000010ff */
[----:B------:R-:W-:Y:S01]  /*6c70*/  LDSM.16.MT88.4 R136, [R185+0xd000] ;  /* 0x00d00000b988783b */ /* 0x000fe20000004200 */
[----:B------:R-:W-:Y:S01]  /*6c80*/  HSET2.LE.AND R97, R17, R168, PT ;  /* 0x000000a811617233 */ /* 0x000fe20003803000 */
[----:B------:R-:W-:Y:S01]  /*6c90*/  FADD.FTZ R162, R162, R161 ;  /* 0x000000a1a2a27221 */ /* 0x000fe20000010000 */
[----:B------:R-:W-:-:S02]  /*6ca0*/  LOP3.LUT R99, R99, R4, RZ, 0xc0, !PT ;  /* 0x0000000463637212 */ /* 0x000fc400078ec0ff */
[----:B------:R-:W-:Y:S01]  /*6cb0*/  LOP3.LUT R4, R19, UR4, R20, 0x96, !PT ;  /* 0x0000000413047c12 */ /* 0x000fe2000f8e9614 */
[----:B------:R-:W3:Y:S01]  /*6cc0*/  MUFU.EX2 R156, R156 ;  /* 0x0000009c009c7308 */ /* 0x000ee20000000800 */
[----:B------:R-:W-:Y:S02]  /*6cd0*/  LOP3.LUT R96, R96, R5, RZ, 0xc0, !PT ;  /* 0x0000000560607212 */ /* 0x000fe400078ec0ff */
[----:B------:R-:W-:Y:S01]  /*6ce0*/  HSET2.LE.AND R7, R7, R168, PT ;  /* 0x000000a807077233 */ /* 0x000fe20003803000 */
[----:B------:R-:W-:-:S04]  /*6cf0*/  IMAD.WIDE.U32 R4, R4, -0x2daee0ad, RZ ;  /* 0xd2511f5304047825 */ /* 0x000fc800078e00ff */
[----:B------:R-:W-:Y:S01]  /*6d00*/  MUFU.EX2 R155, R155 ;  /* 0x0000009b009b7308 */ /* 0x000fe20000000800 */
[----:B-1----:R-:W-:Y:S01]  /*6d10*/  F2FP.BF16.F32.PACK_AB R0, R163, R160 ;  /* 0x000000a0a300723e */ /* 0x002fe200000010ff */
[----:B------:R-:W-:Y:S01]  /*6d20*/  FADD.FTZ R163, R160, R163 ;  /* 0x000000a3a0a37221 */ /* 0x000fe20000010000 */
[----:B------:R-:W-:Y:S02]  /*6d30*/  LOP3.LUT R21, R4, 0xff, RZ, 0xc0, !PT ;  /* 0x000000ff04157812 */ /* 0x000fe400078ec0ff */
[----:B------:R-:W-:Y:S01]  /*6d40*/  LOP3.LUT R97, R97, R0, RZ, 0xc0, !PT ;  /* 0x0000000061617212 */ /* 0x000fe200078ec0ff */
[----:B------:R-:W-:Y:S01]  /*6d50*/  FADD.FTZ R158, R158, R163 ;  /* 0x000000a39e9e7221 */ /* 0x000fe20000010000 */
[----:B------:R-:W-:Y:S01]  /*6d60*/  LOP3.LUT R0, R4, 0xffff, RZ, 0xc0, !PT ;  /* 0x0000ffff04007812 */ /* 0x000fe200078ec0ff */
[----:B------:R-:W1:Y:S01]  /*6d70*/  MUFU.EX2 R152, R152 ;  /* 0x0000009800987308 */ /* 0x000e620000000800 */
[C---:B---3--:R-:W-:Y:S01]  /*6d80*/  F2FP.BF16.F32.PACK_AB R98, R156.reuse, R159 ;  /* 0x0000009f9c62723e */ /* 0x048fe200000010ff */
[----:B------:R-:W-:Y:S01]  /*6d90*/  FADD.FTZ R159, R159, R162 ;  /* 0x000000a29f9f7221 */ /* 0x000fe20000010000 */
[----:B------:R-:W-:Y:S01]  /*6da0*/  SHF.R.U32.HI R0, RZ, 0x8, R0 ;  /* 0x00000008ff007819 */ /* 0x000fe20000011600 */
[----:B------:R-:W-:Y:S01]  /*6db0*/  FADD.FTZ R157, R157, R158 ;  /* 0x0000009e9d9d7221 */ /* 0x000fe20000010000 */
[----:B------:R-:W-:Y:S01]  /*6dc0*/  LOP3.LUT R98, R7, R98, RZ, 0xc0, !PT ;  /* 0x0000006207627212 */ /* 0x000fe200078ec0ff */
[----:B------:R-:W-:Y:S01]  /*6dd0*/  FADD.FTZ R156, R156, R159 ;  /* 0x0000009f9c9c7221 */ /* 0x000fe20000010000 */
[----:B------:R-:W-:Y:S01]  /*6de0*/  LOP3.LUT R145, R5, UR11, R16, 0x96, !PT ;  /* 0x0000000b05917c12 */ /* 0x000fe2000f8e9610 */
[----:B------:R-:W-:Y:S01]  /*6df0*/  MUFU.EX2 R134, R134 ;  /* 0x0000008600867308 */ /* 0x000fe20000000800 */
[--C-:B------:R-:W-:Y:S01]  /*6e00*/  SHF.R.U32.HI R10, RZ, 0x10, R4.reuse ;  /* 0x00000010ff0a7819 */ /* 0x100fe20000011604 */
[----:B------:R-:W-:Y:S01]  /*6e10*/  LDSM.16.MT88.4 R16, [R188+0xc800] ;  /* 0x00c80000bc10783b */ /* 0x000fe20000004200 */
[----:B------:R-:W-:Y:S01]  /*6e20*/  SHF.R.U32.HI R147, RZ, 0x18, R4 ;  /* 0x00000018ff937819 */ /* 0x000fe20000011604 */
[C---:B------:R-:W-:Y:S01]  /*6e30*/  HMMA.16816.F32.BF16 R112, R96.reuse, R108, RZ ;  /* 0x0000006c6070723c */ /* 0x040fe200000418ff */
[----:B------:R-:W-:Y:S01]  /*6e40*/  PRMT R21, R21, 0x5410, R0 ;  /* 0x0000541015157816 */ /* 0x000fe20000000000 */
[----:B------:R-:W3:Y:S01]  /*6e50*/  LDSM.16.MT88.4 R4, [R185+0xc800] ;  /* 0x00c80000b904783b */ /* 0x000ee20000004200 */
[----:B------:R-:W-:Y:S01]  /*6e60*/  FFMA.FTZ R0, R11, UR21, -R200 ;  /* 0x000000150b007c23 */ /* 0x000fe200080108c8 */
[----:B------:R-:W4:Y:S01]  /*6e70*/  MUFU.EX2 R133, R133 ;  /* 0x0000008500857308 */ /* 0x000f220000000800 */
[----:B------:R-:W-:Y:S01]  /*6e80*/  LOP3.LUT R20, R145, 0xffff, RZ, 0xc0, !PT ;  /* 0x0000ffff91147812 */ /* 0x000fe200078ec0ff */
[----:B------:R-:W-:Y:S01]  /*6e90*/  HMMA.16816.F32.BF16 R108, R96, R110, RZ ;  /* 0x0000006e606c723c */ /* 0x000fe200000418ff */
[----:B------:R-:W-:-:S02]  /*6ea0*/  SHF.R.U32.HI R8, RZ, 0x10, R145 ;  /* 0x00000010ff087819 */ /* 0x000fc40000011691 */
[----:B------:R-:W-:Y:S02]  /*6eb0*/  LOP3.LUT R23, R145, 0xff, RZ, 0xc0, !PT ;  /* 0x000000ff91177812 */ /* 0x000fe400078ec0ff */
[----:B------:R-:W-:Y:S01]  /*6ec0*/  SHF.R.U32.HI R20, RZ, 0x8, R20 ;  /* 0x00000008ff147819 */ /* 0x000fe20000011614 */
[----:B------:R-:W-:Y:S01]  /*6ed0*/  MUFU.EX2 R154, R154 ;  /* 0x0000009a009a7308 */ /* 0x000fe20000000800 */
[----:B------:R-:W-:Y:S01]  /*6ee0*/  LOP3.LUT R10, R10, 0xff, RZ, 0xc0, !PT ;  /* 0x000000ff0a0a7812 */ /* 0x000fe200078ec0ff */
[C---:B------:R-:W-:Y:S01]  /*6ef0*/  HMMA.16816.F32.BF16 R128, R96.reuse, R124, RZ ;  /* 0x0000007c6080723c */ /* 0x040fe200000418ff */
[----:B------:R-:W-:Y:S02]  /*6f00*/  SHF.R.U32.HI R145, RZ, 0x18, R145 ;  /* 0x00000018ff917819 */ /* 0x000fe40000011691 */
[----:B------:R-:W-:Y:S02]  /*6f10*/  LOP3.LUT R8, R8, 0xff, RZ, 0xc0, !PT ;  /* 0x000000ff08087812 */ /* 0x000fe400078ec0ff */
[----:B------:R-:W-:Y:S01]  /*6f20*/  PRMT R23, R23, 0x5410, R20 ;  /* 0x0000541017177816 */ /* 0x000fe20000000014 */
[----:B------:R-:W-:Y:S01]  /*6f30*/  MUFU.EX2 R135, R135 ;  /* 0x0000008700877308 */ /* 0x000fe20000000800 */
[----:B------:R-:W-:Y:S01]  /*6f40*/  PRMT R147, R10, 0x5410, R147 ;  /* 0x000054100a937816 */ /* 0x000fe20000000093 */
[----:B------:R-:W-:Y:S01]  /*6f50*/  HMMA.16816.F32.BF16 R124, R96, R126, RZ ;  /* 0x0000007e607c723c */ /* 0x000fe200000418ff */
[----:B------:R-:W-:-:S02]  /*6f60*/  PRMT R145, R8, 0x5410, R145 ;  /* 0x0000541008917816 */ /* 0x000fc40000000091 */
[--C-:B------:R-:W-:Y:S01]  /*6f70*/  HSET2.LE.AND R146, R21, R168.reuse, PT ;  /* 0x000000a815927233 */ /* 0x100fe20003803000 */
[----:B------:R-:W5:Y:S01]  /*6f80*/  LDSM.16.MT88.4 R8, [R188+0xe800] ;  /* 0x00e80000bc08783b */ /* 0x000f620000004200 */
[--C-:B------:R-:W-:Y:S01]  /*6f90*/  HSET2.LE.AND R144, R23, R168.reuse, PT ;  /* 0x000000a817907233 */ /* 0x100fe20003803000 */
[----:B------:R-:W2:Y:S01]  /*6fa0*/  MUFU.EX2 R0, R0 ;  /* 0x0000000000007308 */ /* 0x000ea20000000800 */
[--C-:B------:R-:W-:Y:S01]  /*6fb0*/  HSET2.LE.AND R147, R147, R168.reuse, PT ;  /* 0x000000a893937233 */ /* 0x100fe20003803000 */
[C---:B------:R-:W-:Y:S01]  /*6fc0*/  HMMA.16816.F32.BF16 R120, R96.reuse, R116, RZ ;  /* 0x000000746078723c */ /* 0x040fe200000418ff */
[----:B------:R-:W-:Y:S02]  /*6fd0*/  HSET2.LE.AND R145, R145, R168, PT ;  /* 0x000000a891917233 */ /* 0x000fe40003803000 */
[----:B-1----:R-:W-:Y:S01]  /*6fe0*/  F2FP.BF16.F32.PACK_AB R21, R152, R155 ;  /* 0x0000009b9815723e */ /* 0x002fe200000010ff */
[----:B------:R-:W-:Y:S01]  /*6ff0*/  FADD.FTZ R155, R155, R156 ;  /* 0x0000009c9b9b7221 */ /* 0x000fe20000010000 */
[----:B----4-:R-:W-:Y:S01]  /*7000*/  F2FP.BF16.F32.PACK_AB R23, R133, R134 ;  /* 0x000000868517723e */ /* 0x010fe200000010ff */
[----:B------:R-:W1:Y:S01]  /*7010*/  MUFU.EX2 R153, R153 ;  /* 0x0000009900997308 */ /* 0x000e620000000800 */
[----:B------:R-:W-:Y:S01]  /*7020*/  LOP3.LUT R144, R144, R21, RZ, 0xc0, !PT ;  /* 0x0000001590907212 */ /* 0x000fe200078ec0ff */
[----:B------:R-:W-:Y:S01]  /*7030*/  HMMA.16816.F32.BF16 R104, R96, R100, RZ ;  /* 0x000000646068723c */ /* 0x000fe200000418ff */
[----:B------:R-:W-:Y:S01]  /*7040*/  LOP3.LUT R146, R146, R23, RZ, 0xc0, !PT ;  /* 0x0000001792927212 */ /* 0x000fe200078ec0ff */
[----:B------:R-:W-:-:S04]  /*7050*/  FADD.FTZ R155, R152, R155 ;  /* 0x0000009b989b7221 */ /* 0x000fc80000010000 */
[C---:B------:R-:W-:Y:S01]  /*7060*/  HMMA.16816.F32.BF16 R100, R96.reuse, R102, RZ ;  /* 0x000000666064723c */ /* 0x040fe200000418ff */
[----:B--2---:R-:W-:Y:S01]  /*7070*/  F2FP.BF16.F32.PACK_AB R20, R0, R135 ;  /* 0x000000870014723e */ /* 0x004fe200000010ff */
[----:B------:R-:W-:Y:S01]  /*7080*/  MUFU.EX2 R164, R164 ;  /* 0x000000a400a47308 */ /* 0x000fe20000000800 */
[----:B------:R-:W-:Y:S02]  /*7090*/  FADD.FTZ R134, R134, R155 ;  /* 0x0000009b86867221 */ /* 0x000fe40000010000 */
[----:B------:R-:W-:Y:S01]  /*70a0*/  LOP3.LUT R147, R147, R20, RZ, 0xc0, !PT ;  /* 0x0000001493937212 */ /* 0x000fe200078ec0ff */
[C---:B------:R-:W-:Y:S01]  /*70b0*/  HMMA.16816.F32.BF16 R36, R96.reuse, R40, RZ ;  /* 0x000000286024723c */ /* 0x040fe200000418ff */
[----:B------:R-:W-:Y:S01]  /*70c0*/  FADD.FTZ R133, R133, R134 ;  /* 0x0000008685857221 */ /* 0x000fe20000010000 */
[----:B-1----:R-:W-:Y:S02]  /*70d0*/  F2FP.BF16.F32.PACK_AB R22, R153, R154 ;  /* 0x0000009a9916723e */ /* 0x002fe400000010ff */
[----:B------:R-:W-:Y:S01]  /*70e0*/  MUFU.EX2 R165, R165 ;  /* 0x000000a500a57308 */ /* 0x000fe20000000800 */
[----:B------:R-:W-:Y:S01]  /*70f0*/  FADD.FTZ R154, R154, R157 ;  /* 0x0000009d9a9a7221 */ /* 0x000fe20000010000 */
[----:B------:R-:W-:Y:S01]  /*7100*/  HMMA.16816.F32.BF16 R40, R96, R42, RZ ;  /* 0x0000002a6028723c */ /* 0x000fe200000418ff */
[----:B------:R-:W-:-:S02]  /*7110*/  LOP3.LUT R145, R145, R22, RZ, 0xc0, !PT ;  /* 0x0000001691917212 */ /* 0x000fc400078ec0ff */
[----:B------:R-:W1:Y:S01]  /*7120*/  LDSM.16.MT88.4 R20, [R186+0xe800] ;  /* 0x00e80000ba14783b */ /* 0x000e620000004200 */
[----:B------:R-:W-:Y:S02]  /*7130*/  FADD.FTZ R154, R153, R154 ;  /* 0x0000009a999a7221 */ /* 0x000fe40000010000 */
[----:B------:R-:W-:Y:S01]  /*7140*/  HMMA.16816.F32.BF16 R44, R96, R48, RZ ;  /* 0x00000030602c723c */ /* 0x000fe200000418ff */
[----:B------:R-:W-:Y:S01]  /*7150*/  MUFU.EX2 R196, R196 ;  /* 0x000000c400c47308 */ /* 0x000fe20000000800 */
[----:B------:R-:W-:-:S04]  /*7160*/  FADD.FTZ R135, R135, R154 ;  /* 0x0000009a87877221 */ /* 0x000fc80000010000 */
[C---:B---3--:R-:W-:Y:S01]  /*7170*/  HMMA.16816.F32.BF16 R112, R144.reuse, R4, R112 ;  /* 0x000000049070723c */ /* 0x048fe20000041870 */
[----:B------:R-:W-:Y:S02]  /*7180*/  FADD.FTZ R135, R0, R135 ;  /* 0x0000008700877221 */ /* 0x000fe40000010000 */
[----:B------:R-:W2:Y:S03]  /*7190*/  MUFU.EX2 R169, R169 ;  /* 0x000000a900a97308 */ /* 0x000ea60000000800 */
[C---:B------:R-:W-:Y:S01]  /*71a0*/  HMMA.16816.F32.BF16 R108, R144.reuse, R6, R108 ;  /* 0x00000006906c723c */ /* 0x040fe2000004186c */
[----:B------:R-:W3:Y:S04]  /*71b0*/  LDSM.16.MT88.4 R4, [R184+0xe800] ;  /* 0x00e80000b804783b */ /* 0x000ee80000004200 */
[----:B------:R-:W-:Y:S01]  /*71c0*/  MUFU.EX2 R171, R171 ;  /* 0x000000ab00ab7308 */ /* 0x000fe20000000800 */
[C---:B------:R-:W-:Y:S06]  /*71d0*/  HMMA.16816.F32.BF16 R128, R144.reuse, R16, R128 ;  /* 0x000000109080723c */ /* 0x040fec0000041880 */
[----:B------:R-:W-:Y:S01]  /*71e0*/  HMMA.16816.F32.BF16 R124, R144, R18, R124 ;  /* 0x00000012907c723c */ /* 0x000fe2000004187c */
[----:B------:R-:W4:Y:S01]  /*71f0*/  LDSM.16.MT88.4 R16, [R185+0xe800] ;  /* 0x00e80000b910783b */ /* 0x000f220000004200 */
[----:B------:R-:W2:Y:S04]  /*7200*/  MUFU.EX2 R170, R170 ;  /* 0x000000aa00aa7308 */ /* 0x000ea80000000800 */
[C---:B------:R-:W-:Y:S04]  /*7210*/  HMMA.16816.F32.BF16 R60, R96.reuse, R64, RZ ;  /* 0x00000040603c723c */ /* 0x040fe800000418ff */
[----:B------:R-:W-:Y:S02]  /*7220*/  MUFU.EX2 R166, R166 ;  /* 0x000000a600a67308 */ /* 0x000fe40000000800 */
[----:B------:R-:W-:Y:S06]  /*7230*/  HMMA.16816.F32.BF16 R64, R96, R66, RZ ;  /* 0x000000426040723c */ /* 0x000fec00000418ff */
[C---:B------:R-:W-:Y:S01]  /*7240*/  HMMA.16816.F32.BF16 R120, R144.reuse, R24, R120 ;  /* 0x000000189078723c */ /* 0x040fe20000041878 */
[----:B------:R-:W2:Y:S05]  /*7250*/  MUFU.EX2 R167, R167 ;  /* 0x000000a700a77308 */ /* 0x000eaa0000000800 */
[----:B------:R-:W-:Y:S01]  /*7260*/  HMMA.16816.F32.BF16 R104, R144, R12, R104 ;  /* 0x0000000c9068723c */ /* 0x000fe20000041868 */
[----:B------:R-:W-:-:S02]  /*7270*/  IMAD.U32 R25, RZ, RZ, UR35 ;  /* 0x00000023ff197e24 */ /* 0x000fc4000f8e00ff */
[----:B------:R-:W-:Y:S03]  /*7280*/  MUFU.EX2 R225, R225 ;  /* 0x000000e100e17308 */ /* 0x000fe60000000800 */
[----:B------:R-:W-:Y:S01]  /*7290*/  HMMA.16816.F32.BF16 R100, R144, R14, R100 ;  /* 0x0000000e9064723c */ /* 0x000fe20000041864 */
[----:B------:R-:W2:Y:S01]  /*72a0*/  LDSM.16.MT88.4 R12, [R188+0x10800] ;  /* 0x01080000bc0c783b */ /* 0x000ea20000004200 */
[----:B------:R-:W-:-:S03]  /*72b0*/  LOP3.LUT R25, R151, UR31, R25, 0x96, !PT ;  /* 0x0000001f97197c12 */ /* 0x000fc6000f8e9619 */
[----:B------:R-:W-:Y:S01]  /*72c0*/  MUFU.EX2 R223, R223 ;  /* 0x000000df00df7308 */ /* 0x000fe20000000800 */
[----:B------:R-:W-:Y:S01]  /*72d0*/  HMMA.16816.F32.BF16 R52, R96, R56, RZ ;  /* 0x000000386034723c */ /* 0x000fe200000418ff */
[----:B------:R-:W-:-:S05]  /*72e0*/  IMAD.WIDE.U32 R24, R25, -0x326172a9, RZ ;  /* 0xcd9e8d5719187825 */ /* 0x000fca00078e00ff */
[----:B-----5:R-:W-:Y:S01]  /*72f0*/  HMMA.16816.F32.BF16 R36, R144, R8, R36 ;  /* 0x000000089024723c */ /* 0x020fe20000041824 */
[----:B------:R-:W-:-:S05]  /*7300*/  LOP3.LUT R148, R25, UR32, R148, 0x96, !PT ;  /* 0x0000002019947c12 */ /* 0x000fca000f8e9694 */
[----:B------:R-:W-:Y:S01]  /*7310*/  HMMA.16816.F32.BF16 R40, R144, R10, R40 ;  /* 0x0000000a9028723c */ /* 0x000fe20000041828 */
[----:B------:R-:W5:Y:S01]  /*7320*/  LDSM.16.MT88.4 R8, [R186+0x10800] ;  /* 0x01080000ba08783b */ /* 0x000f620000004200 */
[----:B------:R-:W-:-:S04]  /*7330*/  IMAD.WIDE.U32 R148, R148, -0x2daee0ad, RZ ;  /* 0xd2511f5394947825 */ /* 0x000fc800078e00ff */
[----:B-1----:R-:W-:Y:S01]  /*7340*/  HMMA.16816.F32.BF16 R44, R144, R20, R44 ;  /* 0x00000014902c723c */ /* 0x002fe2000004182c */
[----:B------:R-:W-:-:S05]  /*7350*/  LOP3.LUT R142, R149, UR28, R142, 0x96, !PT ;  /* 0x0000001c958e7c12 */ /* 0x000fca000f8e968e */
[----:B------:R-:W-:Y:S01]  /*7360*/  HMMA.16816.F32.BF16 R68, R96, R72, RZ ;  /* 0x000000486044723c */ /* 0x000fe200000418ff */
[----:B------:R-:W-:Y:S01]  /*7370*/  LOP3.LUT R20, R141, UR29, R24, 0x96, !PT ;  /* 0x0000001d8d147c12 */ /* 0x000fe2000f8e9618 */
[----:B------:R-:W-:-:S04]  /*7380*/  IMAD.WIDE.U32 R142, R142, -0x326172a9, RZ ;  /* 0xcd9e8d578e8e7825 */ /* 0x000fc800078e00ff */
[----:B------:R-:W-:Y:S01]  /*7390*/  IMAD.WIDE.U32 R20, R20, -0x2daee0ad, RZ ;  /* 0xd2511f5314147825 */ /* 0x000fe200078e00ff */
[C---:B---3--:R-:W-:Y:S04]  /*73a0*/  HMMA.16816.F32.BF16 R60, R144.reuse, R4, R60 ;  /* 0x00000004903c723c */ /* 0x048fe8000004183c */
[----:B------:R-:W-:Y:S02]  /*73b0*/  LOP3.LUT R232, R21, UR22, R148, 0x96, !PT ;  /* 0x0000001615e87c12 */ /* 0x000fe4000f8e9694 */
[----:B------:R-:W-:Y:S01]  /*73c0*/  HMMA.16816.F32.BF16 R64, R144, R6, R64 ;  /* 0x000000069040723c */ /* 0x000fe20000041840 */
[----:B------:R-:W1:Y:S02]  /*73d0*/  LDSM.16.MT88.4 R4, [R185+0x10800] ;  /* 0x01080000b904783b */ /* 0x000e640000004200 */
[----:B------:R-:W-:-:S02]  /*73e0*/  IMAD.WIDE.U32 R232, R232, -0x326172a9, RZ ;  /* 0xcd9e8d57e8e87825 */ /* 0x000fc400078e00ff */
[----:B------:R-:W-:Y:S01]  /*73f0*/  LDSM.16.MT88.4 R148, [R184+0x10800] ;  /* 0x01080000b894783b */ /* 0x000fe20000004200 */
[----:B------:R-:W-:Y:S02]  /*7400*/  HMMA.16816.F32.BF16 R76, R96, R80, RZ ;  /* 0x00000050604c723c */ /* 0x000fe400000418ff */
[----:B------:R-:W-:-:S04]  /*7410*/  LOP3.LUT R234, R233, UR7, R142, 0x96, !PT ;  /* 0x00000007e9ea7c12 */ /* 0x000fc8000f8e968e */
[----:B----4-:R-:W-:Y:S01]  /*7420*/  HMMA.16816.F32.BF16 R52, R144, R16, R52 ;  /* 0x000000109034723c */ /* 0x010fe20000041834 */
[----:B------:R-:W-:-:S05]  /*7430*/  IMAD.WIDE.U32 R234, R234, -0x2daee0ad, RZ ;  /* 0xd2511f53eaea7825 */ /* 0x000fca00078e00ff */
[C---:B------:R-:W-:Y:S01]  /*7440*/  HMMA.16816.F32.BF16 R72, R96.reuse, R74, RZ ;  /* 0x0000004a6048723c */ /* 0x040fe200000418ff */
[----:B------:R-:W-:Y:S02]  /*7450*/  LOP3.LUT R16, R143, UR25, R140, 0x96, !PT ;  /* 0x000000198f107c12 */ /* 0x000fe4000f8e968c */
[----:B------:R-:W-:Y:S03]  /*7460*/  LDSM.16.MT88.4 R140, [R188+0xd000] ;  /* 0x00d00000bc8c783b */ /* 0x000fe60000004200 */
[----:B------:R-:W-:Y:S01]  /*7470*/  HMMA.16816.F32.BF16 R84, R96, R88, RZ ;  /* 0x000000586054723c */ /* 0x000fe200000418ff */
[----:B------:R-:W-:-:S05]  /*7480*/  IMAD.WIDE.U32 R16, R16, -0x2daee0ad, RZ ;  /* 0xd2511f5310107825 */ /* 0x000fca00078e00ff */
[----:B------:R-:W-:Y:S01]  /*7490*/  HMMA.16816.F32.BF16 R80, R96, R82, RZ ;  /* 0x000000526050723c */ /* 0x000fe200000418ff */
[----:B------:R-:W-:-:S05]  /*74a0*/  LOP3.LUT R236, R17, UR6, R20, 0x96, !PT ;  /* 0x0000000611ec7c12 */ /* 0x000fca000f8e9614 */
[----:B------:R-:W-:Y:S01]  /*74b0*/  HMMA.16816.F32.BF16 R88, R96, R90, RZ ;  /* 0x0000005a6058723c */ /* 0x000fe200000418ff */
[----:B------:R-:W-:-:S05]  /*74c0*/  IMAD.WIDE.U32 R236, R236, -0x326172a9, RZ ;  /* 0xcd9e8d57ecec7825 */ /* 0x000fca00078e00ff */
[----:B--2---:R-:W-:Y:S06]  /*74d0*/  HMMA.16816.F32.BF16 R68, R144, R12, R68 ;  /* 0x0000000c9044723c */ /* 0x004fec0000041844 */
[----:B------:R-:W-:Y:S01]  /*74e0*/  HMMA.16816.F32.BF16 R116, R96, R118, RZ ;  /* 0x000000766074723c */ /* 0x000fe200000418ff */
[----:B------:R-:W-:-:S05]  /*74f0*/  LOP3.LUT R12, R235, UR18, R16, 0x96, !PT ;  /* 0x00000012eb0c7c12 */ /* 0x000fca000f8e9610 */
[----:B------:R-:W-:Y:S01]  /*7500*/  IMAD.WIDE.U32 R16, R12, -0x326172a9, RZ ;  /* 0xcd9e8d570c107825 */ /* 0x000fe200078e00ff */
[----:B-----5:R-:W-:Y:S02]  /*7510*/  HMMA.16816.F32.BF16 R76, R144, R8, R76 ;  /* 0x00000008904c723c */ /* 0x020fe4000004184c */
[----:B------:R-:W-:-:S04]  /*7520*/  SHF.R.U32.HI R13, RZ, 0x18, R16 ;  /* 0x00000018ff0d7819 */ /* 0x000fc80000011610 */
[----:B------:R-:W-:Y:S01]  /*7530*/  HMMA.16816.F32.BF16 R56, R96, R58, RZ ;  /* 0x0000003a6038723c */ /* 0x000fe200000418ff */
[----:B------:R-:W-:Y:S02]  /*7540*/  SHF.R.U32.HI R8, RZ, 0x10, R16 ;  /* 0x00000010ff087819 */ /* 0x000fe40000011610 */
[----:B------:R-:W-:Y:S02]  /*7550*/  LOP3.LUT R12, R17, UR10, R236, 0x96, !PT ;  /* 0x0000000a110c7c12 */ /* 0x000fe4000f8e96ec */
[----:B------:R-:W-:Y:S01]  /*7560*/  LOP3.LUT R8, R8, 0xff, RZ, 0xc0, !PT ;  /* 0x000000ff08087812 */ /* 0x000fe200078ec0ff */
[C---:B------:R-:W-:Y:S01]  /*7570*/  HMMA.16816.F32.BF16 R72, R144.reuse, R14, R72 ;  /* 0x0000000e9048723c */ /* 0x040fe20000041848 */
[----:B------:R-:W-:Y:S02]  /*7580*/  SHF.R.U32.HI R25, RZ, 0x10, R12 ;  /* 0x00000010ff197819 */ /* 0x000fe4000001160c */
[----:B------:R-:W-:Y:S02]  /*7590*/  PRMT R13, R8, 0x5410, R13 ;  /* 0x00005410080d7816 */ /* 0x000fe4000000000d */
[----:B------:R-:W-:Y:S01]  /*75a0*/  LOP3.LUT R25, R25, 0xff, RZ, 0xc0, !PT ;  /* 0x000000ff19197812 */ /* 0x000fe200078ec0ff */
[----:B------:R-:W-:Y:S01]  /*75b0*/  HMMA.16816.F32.BF16 R80, R144, R10, R80 ;  /* 0x0000000a9050723c */ /* 0x000fe20000041850 */
[C---:B------:R-:W-:Y:S01]  /*75c0*/  LOP3.LUT R14, R16.reuse, 0xffff, RZ, 0xc0, !PT ;  /* 0x0000ffff100e7812 */ /* 0x040fe200078ec0ff */
[----:B------:R-:W2:Y:S01]  /*75d0*/  LDSM.16.MT88.4 R8, [R186+0xd000] ;  /* 0x00d00000ba08783b */ /* 0x000ea20000004200 */
[----:B------:R-:W-:-:S02]  /*75e0*/  LOP3.LUT R15, R16, 0xff, RZ, 0xc0, !PT ;  /* 0x000000ff100f7812 */ /* 0x000fc400078ec0ff */
[----:B------:R-:W-:Y:S01]  /*75f0*/  SHF.R.U32.HI R14, RZ, 0x8, R14 ;  /* 0x00000008ff0e7819 */ /* 0x000fe2000001160e */
[C---:B-1----:R-:W-:Y:S01]  /*7600*/  HMMA.16816.F32.BF16 R84, R144.reuse, R4, R84 ;  /* 0x000000049054723c */ /* 0x042fe20000041854 */
[--C-:B------:R-:W-:Y:S02]  /*7610*/  HSET2.LE.AND R13, R13, R168.reuse, PT ;  /* 0x000000a80d0d7233 */ /* 0x100fe40003803000 */
[----:B------:R-:W-:Y:S02]  /*7620*/  PRMT R15, R15, 0x5410, R14 ;  /* 0x000054100f0f7816 */ /* 0x000fe4000000000e */
[----:B------:R-:W-:Y:S01]  /*7630*/  LOP3.LUT R14, R12, 0xffff, RZ, 0xc0, !PT ;  /* 0x0000ffff0c0e7812 */ /* 0x000fe200078ec0ff */
[----:B------:R-:W-:Y:S01]  /*7640*/  HMMA.16816.F32.BF16 R88, R144, R6, R88 ;  /* 0x000000069058723c */ /* 0x000fe20000041858 */
[----:B------:R-:W1:Y:S01]  /*7650*/  LDSM.16.MT88.4 R4, [R185+0xf000] ;  /* 0x00f00000b904783b */ /* 0x000e620000004200 */
[----:B------:R-:W-:Y:S02]  /*7660*/  HSET2.LE.AND R15, R15, R168, PT ;  /* 0x000000a80f0f7233 */ /* 0x000fe40003803000 */
[----:B------:R-:W-:-:S02]  /*7670*/  SHF.R.U32.HI R14, RZ, 0x8, R14 ;  /* 0x00000008ff0e7819 */ /* 0x000fc4000001160e */
[C---:B------:R-:W-:Y:S06]  /*7680*/  HMMA.16816.F32.BF16 R116, R144.reuse, R26, R116 ;  /* 0x0000001a9074723c */ /* 0x040fec0000041874 */
[----:B------:R-:W-:Y:S01]  /*7690*/  HMMA.16816.F32.BF16 R56, R144, R18, R56 ;  /* 0x000000129038723c */ /* 0x000fe20000041838 */
[----:B------:R-:W-:Y:S01]  /*76a0*/  LOP3.LUT R27, R12, 0xff, RZ, 0xc0, !PT ;  /* 0x000000ff0c1b7812 */ /* 0x000fe200078ec0ff */
[----:B------:R-:W-:Y:S01]  /*76b0*/  LDSM.16.MT88.4 R16, [R184+0xf000] ;  /* 0x00f00000b810783b */ /* 0x000fe20000004200 */
[----:B------:R-:W-:Y:S02]  /*76c0*/  SHF.R.U32.HI R12, RZ, 0x18, R12 ;  /* 0x00000018ff0c7819 */ /* 0x000fe4000001160c */
[----:B------:R-:W-:Y:S01]  /*76d0*/  PRMT R27, R27, 0x5410, R14 ;  /* 0x000054101b1b7816 */ /* 0x000fe2000000000e */
[----:B------:R-:W-:Y:S01]  /*76e0*/  HMMA.16816.F32.BF16 R48, R96, R50, RZ ;  /* 0x000000326030723c */ /* 0x000fe200000418ff */
[----:B------:R-:W-:-:S02]  /*76f0*/  PRMT R25, R25, 0x5410, R12 ;  /* 0x0000541019197816 */ /* 0x000fc4000000000c */
        /* <DEDUP_REMOVED lines=28> */
[----:B------:R-:W-:Y:S01]  /*78c0*/  HMMA.16816.F32.BF16 R56, R24, R6, R56 ;  /* 0x000000061838723c */ /* 0x000fe20000041838 */
[----:B------:R-:W1:Y:S05]  /*78d0*/  LDSM.16.MT88.4 R4, [R185+0x11000] ;  /* 0x01100000b904783b */ /* 0x000e6a0000004200 */
[C---:B------:R-:W-:Y:S06]  /*78e0*/  HMMA.16816.F32.BF16 R92, R144.reuse, R148, R92 ;  /* 0x00000094905c723c */ /* 0x040fec000004185c */
[----:B------:R-:W-:Y:S06]  /*78f0*/  HMMA.16816.F32.BF16 R96, R144, R150, R96 ;  /* 0x000000969060723c */ /* 0x000fec0000041860 */
[----:B---3--:R-:W-:Y:S01]  /*7900*/  HMMA.16816.F32.BF16 R68, R24, R12, R68 ;  /* 0x0000000c1844723c */ /* 0x008fe20000041844 */
[--C-:B------:R-:W-:Y:S01]  /*7910*/  FFMA.FTZ R144, R199, UR21, -R200.reuse ;  /* 0x00000015c7907c23 */ /* 0x100fe200080108c8 */
[----:B------:R-:W-:-:S04]  /*7920*/  FFMA.FTZ R146, R198, UR21, -R200 ;  /* 0x00000015c6927c23 */ /* 0x000fc800080108c8 */
[C---:B------:R-:W-:Y:S01]  /*7930*/  HMMA.16816.F32.BF16 R128, R24.reuse, R140, R128 ;  /* 0x0000008c1880723c */ /* 0x040fe20000041880 */
[----:B------:R-:W-:Y:S01]  /*7940*/  LOP3.LUT R12, R237, UR4, R232, 0x96, !PT ;  /* 0x00000004ed0c7c12 */ /* 0x000fe2000f8e96e8 */
[----:B------:R-:W-:Y:S04]  /*7950*/  MUFU.EX2 R144, R144 ;  /* 0x0000009000907308 */ /* 0x000fe80000000800 */
[C---:B------:R-:W-:Y:S01]  /*7960*/  HMMA.16816.F32.BF16 R124, R24.reuse, R142, R124 ;  /* 0x0000008e187c723c */ /* 0x040fe2000004187c */
[--C-:B------:R-:W-:Y:S01]  /*7970*/  FFMA.FTZ R140, R226, UR21, -R203.reuse ;  /* 0x00000015e28c7c23 */ /* 0x100fe200080108cb */
[--C-:B------:R-:W-:Y:S01]  /*7980*/  FFMA.FTZ R141, R224, UR21, -R203.reuse ;  /* 0x00000015e08d7c23 */ /* 0x100fe200080108cb */
[----:B------:R-:W-:Y:S01]  /*7990*/  IMAD.WIDE.U32 R12, R12, -0x2daee0ad, RZ ;  /* 0xd2511f530c0c7825 */ /* 0x000fe200078e00ff */
[----:B------:R-:W-:Y:S02]  /*79a0*/  MUFU.EX2 R146, R146 ;  /* 0x0000009200927308 */ /* 0x000fe40000000800 */
[----:B------:R-:W-:Y:S01]  /*79b0*/  HMMA.16816.F32.BF16 R104, R24, R32, R104 ;  /* 0x000000201868723c */ /* 0x000fe20000041868 */
[----:B------:R-:W-:Y:S01]  /*79c0*/  FFMA.FTZ R142, R222, UR21, -R203 ;  /* 0x00000015de8e7c23 */ /* 0x000fe200080108cb */
[----:B------:R-:W-:Y:S01]  /*79d0*/  FFMA.FTZ R143, R201, UR21, -R200 ;  /* 0x00000015c98f7c23 */ /* 0x000fe200080108c8 */
[----:B------:R-:W-:-:S03]  /*79e0*/  LOP3.LUT R234, R13, UR11, R234, 0x96, !PT ;  /* 0x0000000b0dea7c12 */ /* 0x000fc6000f8e96ea */
[----:B------:R-:W-:Y:S01]  /*79f0*/  MUFU.EX2 R140, R140 ;  /* 0x0000008c008c7308 */ /* 0x000fe20000000800 */
[----:B--2---:R-:W-:Y:S01]  /*7a00*/  HMMA.16816.F32.BF16 R76, R24, R8, R76 ;  /* 0x00000008184c723c */ /* 0x004fe2000004184c */
[----:B------:R-:W-:-:S05]  /*7a10*/  LOP3.LUT R33, R12, 0xff, RZ, 0xc0, !PT ;  /* 0x000000ff0c217812 */ /* 0x000fca00078ec0ff */
[C---:B------:R-:W-:Y:S01]  /*7a20*/  HMMA.16816.F32.BF16 R80, R24.reuse, R10, R80 ;  /* 0x0000000a1850723c */ /* 0x040fe20000041850 */
[----:B------:R-:W2:Y:S01]  /*7a30*/  MUFU.EX2 R141, R141 ;  /* 0x0000008d008d7308 */ /* 0x000ea20000000800 */
[----:B------:R-:W-:Y:S02]  /*7a40*/  LOP3.LUT R8, R12, 0xffff, RZ, 0xc0, !PT ;  /* 0x0000ffff0c087812 */ /* 0x000fe400078ec0ff */
[--C-:B------:R-:W-:Y:S02]  /*7a50*/  SHF.R.U32.HI R9, RZ, 0x18, R12.reuse ;  /* 0x00000018ff097819 */ /* 0x100fe4000001160c */
[----:B-1----:R-:W-:Y:S01]  /*7a60*/  HMMA.16816.F32.BF16 R84, R24, R4, R84 ;  /* 0x000000041854723c */ /* 0x002fe20000041854 */
[----:B------:R-:W-:Y:S02]  /*7a70*/  SHF.R.U32.HI R10, RZ, 0x10, R12 ;  /* 0x00000010ff0a7819 */ /* 0x000fe4000001160c */
[----:B------:R-:W-:Y:S01]  /*7a80*/  MUFU.EX2 R142, R142 ;  /* 0x0000008e008e7308 */ /* 0x000fe20000000800 */
[----:B------:R-:W-:-:S02]  /*7a90*/  SHF.R.U32.HI R12, RZ, 0x10, R234 ;  /* 0x00000010ff0c7819 */ /* 0x000fc400000116ea */
[C---:B------:R-:W-:Y:S01]  /*7aa0*/  HMMA.16816.F32.BF16 R72, R24.reuse, R14, R72 ;  /* 0x0000000e1848723c */ /* 0x040fe20000041848 */
[C---:B------:R-:W-:Y:S02]  /*7ab0*/  LOP3.LUT R4, R234.reuse, 0xffff, RZ, 0xc0, !PT ;  /* 0x0000ffffea047812 */ /* 0x040fe400078ec0ff */
[----:B------:R-:W-:Y:S02]  /*7ac0*/  LOP3.LUT R11, R234, 0xff, RZ, 0xc0, !PT ;  /* 0x000000ffea0b7812 */ /* 0x000fe400078ec0ff */
[----:B------:R-:W1:Y:S01]  /*7ad0*/  MUFU.EX2 R143, R143 ;  /* 0x0000008f008f7308 */ /* 0x000e620000000800 */
[----:B------:R-:W-:Y:S01]  /*7ae0*/  LOP3.LUT R10, R10, 0xff, RZ, 0xc0, !PT ;  /* 0x000000ff0a0a7812 */ /* 0x000fe200078ec0ff */
[----:B------:R-:W-:Y:S01]  /*7af0*/  HMMA.16816.F32.BF16 R88, R24, R6, R88 ;  /* 0x000000061858723c */ /* 0x000fe20000041858 */
[----:B------:R-:W-:Y:S02]  /*7b00*/  SHF.R.U32.HI R14, RZ, 0x8, R4 ;  /* 0x00000008ff0e7819 */ /* 0x000fe40000011604 */
[----:B------:R-:W-:-:S02]  /*7b10*/  SHF.R.U32.HI R5, RZ, 0x18, R234 ;  /* 0x00000018ff057819 */ /* 0x000fc400000116ea */
[----:B------:R-:W-:Y:S01]  /*7b20*/  SHF.R.U32.HI R8, RZ, 0x8, R8 ;  /* 0x00000008ff087819 */ /* 0x000fe20000011608 */
[C---:B------:R-:W-:Y:S01]  /*7b30*/  HMMA.16816.F32.BF16 R36, R24.reuse, R28, R36 ;  /* 0x0000001c1824723c */ /* 0x040fe20000041824 */
[----:B------:R-:W-:Y:S02]  /*7b40*/  LOP3.LUT R4, R12, 0xff, RZ, 0xc0, !PT ;  /* 0x000000ff0c047812 */ /* 0x000fe400078ec0ff */
[----:B------:R-:W-:Y:S02]  /*7b50*/  PRMT R9, R10, 0x5410, R9 ;  /* 0x000054100a097816 */ /* 0x000fe40000000009 */
[----:B------:R-:W-:Y:S01]  /*7b60*/  PRMT R11, R11, 0x5410, R14 ;  /* 0x000054100b0b7816 */ /* 0x000fe2000000000e */
[----:B------:R-:W-:Y:S01]  /*7b70*/  HMMA.16816.F32.BF16 R40, R24, R30, R40 ;  /* 0x0000001e1828723c */ /* 0x000fe20000041828 */
[----:B------:R-:W-:Y:S01]  /*7b80*/  PRMT R33, R33, 0x5410, R8 ;  /* 0x0000541021217816 */ /* 0x000fe20000000008 */
[----:B------:R-:W3:Y:S01]  /*7b90*/  LDSM.16.MT88.4 R28, [R184+0x11000] ;  /* 0x01100000b81c783b */ /* 0x000ee20000004200 */
[----:B------:R-:W-:-:S02]  /*7ba0*/  PRMT R5, R4, 0x5410, R5 ;  /* 0x0000541004057816 */ /* 0x000fc40000000005 */
[--C-:B------:R-:W-:Y:S01]  /*7bb0*/  HSET2.LE.AND R4, R11, R168.reuse, PT ;  /* 0x000000a80b047233 */ /* 0x100fe20003803000 */
[C---:B------:R-:W-:Y:S01]  /*7bc0*/  HMMA.16816.F32.BF16 R44, R24.reuse, R20, R44 ;  /* 0x00000014182c723c */ /* 0x040fe2000004182c */
[--C-:B------:R-:W-:Y:S01]  /*7bd0*/  HSET2.LE.AND R7, R9, R168.reuse, PT ;  /* 0x000000a809077233 */ /* 0x100fe20003803000 */
[----:B------:R-:W-:Y:S01]  /*7be0*/  LDSM.16.MT88.4 R12, [R185+0xd800] ;  /* 0x00d80000b90c783b */ /* 0x000fe20000004200 */
[--C-:B------:R-:W-:Y:S02]  /*7bf0*/  HSET2.LE.AND R6, R33, R168.reuse, PT ;  /* 0x000000a821067233 */ /* 0x100fe40003803000 */
        /* <DEDUP_REMOVED lines=8> */
[----:B------:R-:W-:Y:S01]  /*7c80*/  F2FP.BF16.F32.PACK_AB R8, R223, R146 ;  /* 0x00000092df08723e */ /* 0x000fe200000010ff */
[----:B------:R-:W-:Y:S01]  /*7c90*/  FADD.FTZ R143, R143, R170 ;  /* 0x000000aa8f8f7221 */ /* 0x000fe20000010000 */
[----:B------:R-:W-:Y:S01]  /*7ca0*/  LOP3.LUT R4, R4, R11, RZ, 0xc0, !PT ;  /* 0x0000000b04047212 */ /* 0x000fe200078ec0ff */
        /* <DEDUP_REMOVED lines=60> */
[----:B------:R-:W-:Y:S01]  /*8070*/  BAR.SYNC.DEFER_BLOCKING 0x0 ;  /* 0x0000000000007b1d */ /* 0x000fe20000010000 */
[----:B------:R-:W-:Y:S01]  /*8080*/  IMAD.WIDE.U32 R20, R20, UR9, R4 ;  /* 0x0000000914147c25 */ /* 0x000fe2000f8e0004 */
[----:B------:R-:W-:Y:S02]  /*8090*/  USHF.R.S32.HI UR7, URZ, 0x1f, UR19 ;  /* 0x0000001f3f077899 */ /* 0x000fe40008011413 */
[----:B------:R-:W-:Y:S01]  /*80a0*/  UIMAD UR6, UR8, UR19, URZ ;  /* 0x00000013080672a4 */ /* 0x000fe2000f8e023f */
[----:B------:R-:W-:-:S03]  /*80b0*/  IMAD.U32 R133, RZ, RZ, UR19 ;  /* 0x00000013ff857e24 */ /* 0x000fc6000f8e00ff */
[----:B------:R-:W1:Y:S01]  /*80c0*/  @!P3 LDC.64 R10, c[0x0][0x220] ;  /* 0x00008800ff0abb82 */ /* 0x000e620000000a00 */
[----:B------:R-:W-:Y:S02]  /*80d0*/  UISETP.GT.AND UP0, UPT, UR19, UR5, UPT ;  /* 0x000000051300728c */ /* 0x000fe4000bf04270 */
[----:B------:R-:W-:Y:S01]  /*80e0*/  UIMAD UR6, UR7, UR9, UR6 ;  /* 0x00000009070672a4 */ /* 0x000fe2000f8e0206 */
[----:B------:R-:W-:-:S04]  /*80f0*/  IMAD R133, R133, 0x40, R216 ;  /* 0x0000004085857824 */ /* 0x000fc800078e02d8 */
[----:B------:R-:W2:Y:S01]  /*8100*/  @!P4 LDC.64 R12, c[0x0][0x220] ;  /* 0x00008800ff0ccb82 */ /* 0x000ea20000000a00 */
[----:B------:R-:W-:-:S07]  /*8110*/  VIADD R18, R21, UR6 ;  /* 0x0000000615127c36 */ /* 0x000fce0008000000 */
[----:B------:R-:W3:Y:S01]  /*8120*/  @!P2 LDC.64 R8, c[0x0][0x220] ;  /* 0x00008800ff08ab82 */ /* 0x000ee20000000a00 */
[----:B------:R-:W-:Y:S07]  /*8130*/  @P4 STS.128 [R205+0xc000], RZ ;  /* 0x00c000ffcd004388 */ /* 0x000fee0000000c00 */
[----:B------:R-:W4:Y:S01]  /*8140*/  @!P4 LDC.64 R6, c[0x0][0x220] ;  /* 0x00008800ff06cb82 */ /* 0x000f220000000a00 */
[----:B-1----:R-:W-:-:S04]  /*8150*/  @!P3 LEA R26, P0, R20, R10, 0x1 ;  /* 0x0000000a141ab211 */ /* 0x002fc800078008ff */
[----:B------:R-:W-:-:S03]  /*8160*/  @!P3 LEA.HI.X R27, R20, R11, R18, 0x1, P0 ;  /* 0x0000000b141bb211 */ /* 0x000fc600000f0c12 */
[----:B------:R-:W1:Y:S01]  /*8170*/  @!P3 LDC.64 R4, c[0x0][0x220] ;  /* 0x00008800ff04bb82 */ /* 0x000e620000000a00 */
[----:B--2---:R-:W-:-:S04]  /*8180*/  @!P4 LEA R22, P1, R20, R12, 0x1 ;  /* 0x0000000c1416c211 */ /* 0x004fc800078208ff */
[C-C-:B------:R-:W-:Y:S02]  /*8190*/  @!P4 LEA.HI.X R23, R20.reuse, R13, R18.reuse, 0x1, P1 ;  /* 0x0000000d1417c211 */ /* 0x140fe400008f0c12 */
[C---:B------:R-:W-:Y:S01]  /*81a0*/  IADD3 R0, P1, R20.reuse, UR24, RZ ;  /* 0x0000001814007c10 */ /* 0x040fe2000ff3e0ff */
        /* <DEDUP_REMOVED lines=8> */
[----:B------:R-:W-:Y:S01]  /*8230*/  IADD3.X R18, R18, UR23, RZ, P1, !PT ;  /* 0x0000001712127c10 */ /* 0x000fe20008ffe4ff */
[----:B------:R-:W3:Y:S01]  /*8240*/  @!P4 LDC.64 R14, c[0x0][0x220] ;  /* 0x00008800ff0ecb82 */ /* 0x000ee20000000a00 */
[C---:B----4-:R-:W-:Y:S01]  /*8250*/  @!P4 LEA R20, P1, R0.reuse, R6, 0x1 ;  /* 0x000000060014c211 */ /* 0x050fe200078208ff */
[----:B------:R-:W-:Y:S01]  /*8260*/  @!PT LDS RZ, [RZ] ;  /* 0x00000000fffff984 */ /* 0x000fe20000000800 */
[----:B------:R-:W-:Y:S01]  /*8270*/  @!PT LDS RZ, [RZ] ;  /* 0x00000000fffff984 */ /* 0x000fe20000000800 */
[----:B------:R-:W-:Y:S01]  /*8280*/  @!PT LDS RZ, [RZ] ;  /* 0x00000000fffff984 */ /* 0x000fe20000000800 */
[----:B------:R-:W-:Y:S03]  /*8290*/  @!P3 LDGSTS.E.BYPASS.LTC128B.128 [R205+0xe000], desc[UR26][R26.64+0x80] ;  /* 0x0e0000801acdbfae */ /* 0x000fe6000b901d5a */
[C---:B------:R-:W-:Y:S01]  /*82a0*/  @!P4 LEA.HI.X R21, R0.reuse, R7, R18, 0x1, P1 ;  /* 0x000000070015c211 */ /* 0x040fe200008f0c12 */
[----:B------:R-:W-:Y:S01]  /*82b0*/  @P2 STS.128 [R205+0x10000], RZ ;  /* 0x010000ffcd002388 */ /* 0x000fe20000000c00 */
[C---:B------:R-:W-:Y:S01]  /*82c0*/  IADD3 R19, P1, R0.reuse, UR24, RZ ;  /* 0x0000001800137c10 */ /* 0x040fe2000ff3e0ff */
[----:B------:R-:W4:Y:S02]  /*82d0*/  @!P3 LDC.64 R12, c[0x0][0x220] ;  /* 0x00008800ff0cbb82 */ /* 0x000f240000000a00 */
[----:B------:R-:W-:Y:S01]  /*82e0*/  @!PT LDS RZ, [RZ] ;  /* 0x00000000fffff984 */ /* 0x000fe20000000800 */
[----:B------:R-:W-:Y:S01]  /*82f0*/  @!PT LDS RZ, [RZ] ;  /* 0x00000000fffff984 */ /* 0x000fe20000000800 */
[----:B------:R-:W-:Y:S01]  /*8300*/  @!PT LDS RZ, [RZ] ;  /* 0x00000000fffff984 */ /* 0x000fe20000000800 */
[----:B------:R-:W-:Y:S04]  /*8310*/  @!P2 LDGSTS.E.BYPASS.LTC128B.128 [R205+0x10000], desc[UR26][R24.64+0x100] ;  /* 0x1000010018cdafae */ /* 0x000fe8000b901d5a */
[----:B------:R-:W-:Y:S02]  /*8320*/  @P4 STS.128 [R205+0xc800], RZ ;  /* 0x00c800ffcd004388 */ /* 0x000fe40000000c00 */
[----:B------:R-:W5:Y:S02]  /*8330*/  @!P2 LDC.64 R10, c[0x0][0x220] ;  /* 0x00008800ff0aab82 */ /* 0x000f640000000a00 */
[----:B------:R-:W-:Y:S01]  /*8340*/  @!PT LDS RZ, [RZ] ;  /* 0x00000000fffff984 */ /* 0x000fe20000000800 */
[----:B------:R-:W-:Y:S01]  /*8350*/  @!PT LDS RZ, [RZ] ;  /* 0x00000000fffff984 */ /* 0x000fe20000000800 */
[----:B------:R-:W-:Y:S01]  /*8360*/  @!PT LDS RZ, [RZ] ;  /* 0x00000000fffff984 */ /* 0x000fe20000000800 */
[----:B------:R-:W-:Y:S01]  /*8370*/  @!P4 LDGSTS.E.BYPASS.LTC128B.128 [R205+0xc800], desc[UR26][R20.64] ;  /* 0x0c80000014cdcfae */ /* 0x000fe2000b901d5a */
[----:B-1----:R-:W-:-:S03]  /*8380*/  @!P3 LEA R22, P0, R0, R4, 0x1 ;  /* 0x000000040016b211 */ /* 0x002fc600078008ff */
[----:B------:R-:W-:Y:S02]  /*8390*/  @P3 STS.128 [R205+0xe800], RZ ;  /* 0x00e800ffcd003388 */ /* 0x000fe40000000c00 */
[----:B------:R-:W1:Y:S01]  /*83a0*/  @!P4 LDC.64 R8, c[0x0][0x220] ;  /* 0x00008800ff08cb82 */ /* 0x000e620000000a00 */
[C---:B------:R-:W-:Y:S02]  /*83b0*/  @!P3 LEA.HI.X R23, R0.reuse, R5, R18, 0x1, P0 ;  /* 0x000000050017b211 */ /* 0x040fe400000f0c12 */
[----:B--2---:R-:W-:-:S03]  /*83c0*/  @!P2 LEA R16, P0, R0, R16, 0x1 ;  /* 0x000000100010a211 */ /* 0x004fc600078008ff */
[----:B------:R-:W-:Y:S01]  /*83d0*/  @!PT LDS RZ, [RZ] ;  /* 0x00000000fffff984 */ /* 0x000fe20000000800 */
[----:B------:R-:W-:Y:S01]  /*83e0*/  @!PT LDS RZ, [RZ] ;  /* 0x00000000fffff984 */ /* 0x000fe20000000800 */
[----:B------:R-:W-:Y:S01]  /*83f0*/  @!PT LDS RZ, [RZ] ;  /* 0x00000000fffff984 */ /* 0x000fe20000000800 */
[----:B------:R-:W-:Y:S01]  /*8400*/  @!P3 LDGSTS.E.BYPASS.LTC128B.128 [R205+0xe800], desc[UR26][R22.64+0x80] ;  /* 0x0e80008016cdbfae */ /* 0x000fe2000b901d5a */
[----:B------:R-:W-:Y:S01]  /*8410*/  @!P2 LEA.HI.X R17, R0, R17, R18, 0x1, P0 ;  /* 0x000000110011a211 */ /* 0x000fe200000f0c12 */
[----:B------:R-:W2:Y:S01]  /*8420*/  @!P3 LDC.64 R6, c[0x0][0x220] ;  /* 0x00008800ff06bb82 */ /* 0x000ea20000000a00 */
[----:B------:R-:W-:Y:S01]  /*8430*/  IADD3.X R18, R18, UR23, RZ, P1, !PT ;  /* 0x0000001712127c10 */ /* 0x000fe20008ffe4ff */
[----:B------:R-:W-:Y:S01]  /*8440*/  @P2 STS.128 [R205+0x10800], RZ ;  /* 0x010800ffcd002388 */ /* 0x000fe20000000c00 */
[C---:B---3--:R-:W-:Y:S02]  /*8450*/  @!P4 LEA R14, P0, R19.reuse, R14, 0x1 ;  /* 0x0000000e130ec211 */ /* 0x048fe400078008ff */
[C---:B----4-:R-:W-:Y:S01]  /*8460*/  @!P3 LEA R12, P1, R19.reuse, R12, 0x1 ;  /* 0x0000000c130cb211 */ /* 0x050fe200078208ff */
[----:B------:R-:W-:Y:S01]  /*8470*/  @!PT LDS RZ, [RZ] ;  /* 0x00000000fffff984 */ /* 0x000fe20000000800 */
[----:B------:R-:W-:Y:S01]  /*8480*/  @!PT LDS RZ, [RZ] ;  /* 0x00000000fffff984 */ /* 0x000fe20000000800 */
[----:B------:R-:W-:Y:S01]  /*8490*/  @!PT LDS RZ, [RZ] ;  /* 0x00000000fffff984 */ /* 0x000fe20000000800 */
[----:B------:R-:W-:Y:S01]  /*84a0*/  @!P2 LDGSTS.E.BYPASS.LTC128B.128 [R205+0x10800], desc[UR26][R16.64+0x100] ;  /* 0x1080010010cdafae */ /* 0x000fe2000b901d5a */
[C---:B------:R-:W-:Y:S01]  /*84b0*/  @!P4 LEA.HI.X R15, R19.reuse, R15, R18, 0x1, P0 ;  /* 0x0000000f130fc211 */ /* 0x040fe200000f0c12 */
[----:B------:R-:W3:Y:S01]  /*84c0*/  @!P2 LDC.64 R4, c[0x0][0x220] ;  /* 0x00008800ff04ab82 */ /* 0x000ee20000000a00 */
[C---:B-----5:R-:W-:Y:S01]  /*84d0*/  @!P2 LEA R10, P0, R19.reuse, R10, 0x1 ;  /* 0x0000000a130aa211 */ /* 0x060fe200078008ff */
[----:B------:R-:W-:Y:S01]  /*84e0*/  @P4 STS.128 [R205+0xd000], RZ ;  /* 0x00d000ffcd004388 */ /* 0x000fe20000000c00 */
[----:B------:R-:W-:-:S02]  /*84f0*/  IADD3 R0, P5, R19, UR24, RZ ;  /* 0x0000001813007c10 */ /* 0x000fc4000ffbe0ff */
[C-C-:B------:R-:W-:Y:S01]  /*8500*/  @!P3 LEA.HI.X R13, R19.reuse, R13, R18.reuse, 0x1, P1 ;  /* 0x0000000d130db211 */ /* 0x140fe200008f0c12 */
[----:B------:R-:W-:Y:S01]  /*8510*/  @!PT LDS RZ, [RZ] ;  /* 0x00000000fffff984 */ /* 0x000fe20000000800 */
[----:B------:R-:W-:Y:S01]  /*8520*/  @!PT LDS RZ, [RZ] ;  /* 0x00000000fffff984 */ /* 0x000fe20000000800 */
[----:B------:R-:W-:Y:S01]  /*8530*/  @!PT LDS RZ, [RZ] ;  /* 0x00000000fffff984 */ /* 0x000fe20000000800 */
[----:B------:R-:W-:Y:S01]  /*8540*/  @!P4 LDGSTS.E.BYPASS.LTC128B.128 [R205+0xd000], desc[UR26][R14.64] ;  /* 0x0d0000000ecdcfae */ /* 0x000fe2000b901d5a */
[----:B------:R-:W-:Y:S02]  /*8550*/  @!P2 LEA.HI.X R11, R19, R11, R18, 0x1, P0 ;  /* 0x0000000b130ba211 */ /* 0x000fe400000f0c12 */
[----:B------:R-:W-:Y:S01]  /*8560*/  IADD3.X R18, R18, UR23, RZ, P5, !PT ;  /* 0x0000001712127c10 */ /* 0x000fe2000affe4ff */
[----:B------:R-:W-:Y:S01]  /*8570*/  @P3 STS.128 [R205+0xf000], RZ ;  /* 0x00f000ffcd003388 */ /* 0x000fe20000000c00 */
[----:B-1----:R-:W-:-:S03]  /*8580*/  @!P4 LEA R8, P5, R0, R8, 0x1 ;  /* 0x000000080008c211 */ /* 0x002fc600078a08ff */
[----:B------:R-:W-:Y:S01]  /*8590*/  @!PT LDS RZ, [RZ] ;  /* 0x00000000fffff984 */ /* 0x000fe20000000800 */
[----:B------:R-:W-:Y:S01]  /*85a0*/  @!PT LDS RZ, [RZ] ;  /* 0x00000000fffff984 */ /* 0x000fe20000000800 */
[----:B------:R-:W-:Y:S01]  /*85b0*/  @!PT LDS RZ, [RZ] ;  /* 0x00000000fffff984 */ /* 0x000fe20000000800 */
[----:B------:R1:W-:Y:S01]  /*85c0*/  @!P3 LDGSTS.E.BYPASS.LTC128B.128 [R205+0xf000], desc[UR26][R12.64+0x80] ;  /* 0x0f0000800ccdbfae */ /* 0x0003e2000b901d5a */
[C-C-:B------:R-:W-:Y:S02]  /*85d0*/  @!P4 LEA.HI.X R9, R0.reuse, R9, R18.reuse, 0x1, P5 ;  /* 0x000000090009c211 */ /* 0x140fe400028f0c12 */
[C---:B--2---:R-:W-:Y:S01]  /*85e0*/  @!P3 LEA R28, P1, R0.reuse, R6, 0x1 ;  /* 0x00000006001cb211 */ /* 0x044fe200078208ff */
[----:B------:R-:W-:Y:S01]  /*85f0*/  @P2 STS.128 [R205+0x11000], RZ ;  /* 0x011000ffcd002388 */ /* 0x000fe20000000c00 */
[C---:B------:R-:W-:Y:S02]  /*8600*/  ISETP.GE.AND P5, PT, R133.reuse, R210, PT ;  /* 0x000000d28500720c */ /* 0x040fe40003fa6270 */
[C-C-:B------:R-:W-:Y:S01]  /*8610*/  @!P3 LEA.HI.X R29, R0.reuse, R7, R18.reuse, 0x1, P1 ;  /* 0x00000007001db211 */ /* 0x140fe200008f0c12 */
[----:B------:R-:W-:Y:S01]  /*8620*/  @!PT LDS RZ, [RZ] ;  /* 0x00000000fffff984 */ /* 0x000fe20000000800 */
[----:B------:R-:W-:Y:S01]  /*8630*/  @!PT LDS RZ, [RZ] ;  /* 0x00000000fffff984 */ /* 0x000fe20000000800 */
[----:B------:R-:W-:Y:S01]  /*8640*/  @!PT LDS RZ, [RZ] ;  /* 0x00000000fffff984 */ /* 0x000fe20000000800 */
[----:B------:R-:W-:Y:S01]  /*8650*/  @!P2 LDGSTS.E.BYPASS.LTC128B.128 [R205+0x11000], desc[UR26][R10.64+0x100] ;  /* 0x110001000acdafae */ /* 0x000fe2000b901d5a */
[C---:B------:R-:W-:Y:S02]  /*8660*/  ISETP.LT.OR P5, PT, R133.reuse, R211, P5 ;  /* 0x000000d38500720c */ /* 0x040fe40002fa1670 */
[C---:B---3--:R-:W-:Y:S01]  /*8670*/  @!P2 LEA R30, P0, R0.reuse, R4, 0x1 ;  /* 0x00000004001ea211 */ /* 0x048fe200078008ff */
[----:B------:R-:W-:Y:S03]  /*8680*/  @P4 STS.128 [R205+0xd800], RZ ;  /* 0x00d800ffcd004388 */ /* 0x000fe60000000c00 */
[----:B------:R-:W-:Y:S01]  /*8690*/  @!P2 LEA.HI.X R31, R0, R5, R18, 0x1, P0 ;  /* 0x00000005001fa211 */ /* 0x000fe200000f0c12 */
[----:B------:R-:W-:Y:S01]  /*86a0*/  @!PT LDS RZ, [RZ] ;  /* 0x00000000fffff984 */ /* 0x000fe20000000800 */
[----:B------:R-:W-:Y:S01]  /*86b0*/  @!PT LDS RZ, [RZ] ;  /* 0x00000000fffff984 */ /* 0x000fe20000000800 */
[----:B------:R-:W-:Y:S01]  /*86c0*/  @!PT LDS RZ, [RZ] ;  /* 0x00000000fffff984 */ /* 0x000fe20000000800 */
[----:B------:R-:W-:Y:S01]  /*86d0*/  @!P4 LDGSTS.E.BYPASS.LTC128B.128 [R205+0xd800], desc[UR26][R8.64] ;  /* 0x0d80000008cdcfae */ /* 0x000fe2000b901d5a */
[C---:B------:R-:W-:Y:S01]  /*86e0*/  VIADD R0, R133.reuse, 0x1 ;  /* 0x0000000185007836 */ /* 0x040fe20000000000 */
[----:B------:R-:W-:-:S02]  /*86f0*/  ISETP.GE.AND P0, PT, R133, R213, PT ;  /* 0x000000d58500720c */ /* 0x000fc40003f06270 */
[----:B------:R-:W-:Y:S02]  /*8700*/  @P3 STS.128 [R205+0xf800], RZ ;  /* 0x00f800ffcd003388 */ /* 0x000fe40000000c00 */
[C---:B------:R-:W-:Y:S02]  /*8710*/  ISETP.GE.AND P6, PT, R0.reuse, R213, PT ;  /* 0x000000d50000720c */ /* 0x040fe40003fc6270 */
[----:B------:R-:W-:Y:S01]  /*8720*/  @!PT LDS RZ, [RZ] ;  /* 0x00000000fffff984 */ /* 0x000fe20000000800 */
[----:B------:R-:W-:Y:S01]  /*8730*/  @!PT LDS RZ, [RZ] ;  /* 0x00000000fffff984 */ /* 0x000fe20000000800 */
[----:B------:R-:W-:Y:S01]  /*8740*/  @!PT LDS RZ, [RZ] ;  /* 0x00000000fffff984 */ /* 0x000fe20000000800 */
[----:B------:R-:W-:Y:S01]  /*8750*/  @!P3 LDGSTS.E.BYPASS.LTC128B.128 [R205+0xf800], desc[UR26][R28.64+0x80] ;  /* 0x0f8000801ccdbfae */ /* 0x000fe2000b901d5a */
[C---:B------:R-:W-:Y:S02]  /*8760*/  ISETP.GE.AND P1, PT, R0.reuse, R210, PT ;  /* 0x000000d20000720c */ /* 0x040fe40003f26270 */
[CC--:B------:R-:W-:Y:S01]  /*8770*/  ISETP.LT.OR P6, PT, R0.reuse, R214.reuse, P6 ;  /* 0x000000d60000720c */ /* 0x0c0fe200037c1670 */
[----:B------:R-:W-:Y:S01]  /*8780*/  @P2 STS.128 [R205+0x11800], RZ ;  /* 0x011800ffcd002388 */ /* 0x000fe20000000c00 */
[----:B------:R-:W-:Y:S02]  /*8790*/  ISETP.LT.OR P1, PT, R0, R211, P1 ;  /* 0x000000d30000720c */ /* 0x000fe40000f21670 */
[----:B------:R-:W-:Y:S01]  /*87a0*/  ISETP.LT.OR P0, PT, R133, R214, P0 ;  /* 0x000000d68500720c */ /* 0x000fe20000701670 */
[----:B------:R-:W-:Y:S01]  /*87b0*/  @!PT LDS RZ, [RZ] ;  /* 0x00000000fffff984 */ /* 0x000fe20000000800 */
[----:B------:R-:W-:Y:S01]  /*87c0*/  @!PT LDS RZ, [RZ] ;  /* 0x00000000fffff984 */ /* 0x000fe20000000800 */
[----:B------:R-:W-:Y:S01]  /*87d0*/  @!PT LDS RZ, [RZ] ;  /* 0x00000000fffff984 */ /* 0x000fe20000000800 */
[----:B------:R2:W-:Y:S04]  /*87e0*/  @!P2 LDGSTS.E.BYPASS.LTC128B.128 [R205+0x11800], desc[UR26][R30.64+0x100] ;  /* 0x118001001ecdafae */ /* 0x0005e8000b901d5a */
[----:B------:R-:W-:Y:S04]  /*87f0*/  LDSM.16.M88.4 R140, [R194] ;  /* 0x00000000c28c783b */ /* 0x000fe80000000200 */
[----:B-1----:R-:W1:Y:S04]  /*8800*/  LDSM.16.M88.4 R12, [R193+0x6000] ;  /* 0x00600000c10c783b */ /* 0x002e680000000200 */
[----:B------:R-:W-:Y:S04]  /*8810*/  LDSM.16.M88.4 R24, [R192] ;  /* 0x00000000c018783b */ /* 0x000fe80000000200 */
[----:B------:R-:W-:Y:S04]  /*8820*/  LDSM.16.M88.4 R4, [R191] ;  /* 0x00000000bf04783b */ /* 0x000fe80000000200 */
[----:B------:R-:W3:Y:S04]  /*8830*/  LDSM.16.M88.4 R156, [R193+0x6800] ;  /* 0x00680000c19c783b */ /* 0x000ee80000000200 */
[----:B------:R-:W4:Y:S04]  /*8840*/  LDSM.16.M88.4 R148, [R193+0x7000] ;  /* 0x00700000c194783b */ /* 0x000f280000000200 */
[----:B------:R-:W5:Y:S04]  /*8850*/  LDSM.16.M88.4 R20, [R193+0x7800] ;  /* 0x00780000c114783b */ /* 0x000f680000000200 */
[----:B--2---:R-:W-:Y:S04]  /*8860*/  LDSM.16.M88.4 R28, [R190] ;  /* 0x00000000be1c783b */ /* 0x004fe80000000200 */
[----:B------:R-:W2:Y:S04]  /*8870*/  LDSM.16.M88.4 R8, [R187+0x6000] ;  /* 0x00600000bb08783b */ /* 0x000ea80000000200 */
[----:B------:R-:W2:Y:S04]  /*8880*/  LDSM.16.M88.4 R196, [R183] ;  /* 0x00000000b7c4783b */ /* 0x000ea80000000200 */
[----:B------:R-:W2:Y:S01]  /*8890*/  LDSM.16.M88.4 R168, [R182] ;  /* 0x00000000b6a8783b */ /* 0x000ea20000000200 */
[C---:B-1----:R-:W-:Y:S03]  /*88a0*/  HMMA.16816.F32.BF16 R16, R140.reuse, R12, RZ ;  /* 0x0000000c8c10723c */ /* 0x042fe600000418ff */
[----:B------:R-:W1:Y:S04]  /*88b0*/  LDSM.16.M88.4 R164, [R181] ;  /* 0x00000000b5a4783b */ /* 0x000e680000000200 */
        /* <DEDUP_REMOVED lines=15> */
[----:B--2---:R-:W-:Y:S06]  /*89b0*/  HMMA.16816.F32.BF16 R16, R28, R8, R16 ;  /* 0x000000081c10723c */ /* 0x004fec0000041810 */
[C---:B------:R-:W-:Y:S06]  /*89c0*/  HMMA.16816.F32.BF16 R160, R24.reuse, R196, R160 ;  /* 0x000000c418a0723c */ /* 0x040fec00000418a0 */
[C---:B------:R-:W-:Y:S01]  /*89d0*/  HMMA.16816.F32.BF16 R156, R24.reuse, R198, R156 ;  /* 0x000000c6189c723c */ /* 0x040fe2000004189c */
[----:B------:R-:W-:Y:S05]  /*89e0*/  LDSM.16.M88.4 R196, [R180+0x800] ;  /* 0x00080000b4c4783b */ /* 0x000fea0000000200 */
[C---:B------:R-:W-:Y:S06]  /*89f0*/  HMMA.16816.F32.BF16 R152, R24.reuse, R168, R152 ;  /* 0x000000a81898723c */ /* 0x040fec0000041898 */
[C---:B------:R-:W-:Y:S01]  /*8a00*/  HMMA.16816.F32.BF16 R148, R24.reuse, R170, R148 ;  /* 0x000000aa1894723c */ /* 0x040fe20000041894 */
[----:B------:R-:W-:Y:S05]  /*8a10*/  LDSM.16.M88.4 R168, [R180+0x1000] ;  /* 0x00100000b4a8783b */ /* 0x000fea0000000200 */
[C---:B-1----:R-:W-:Y:S06]  /*8a20*/  HMMA.16816.F32.BF16 R144, R24.reuse, R164, R144 ;  /* 0x000000a41890723c */ /* 0x042fec0000041890 */
        /* <DEDUP_REMOVED lines=86> */
[----:B------:R-:W2:Y:S05]  /*8f90*/  LDSM.16.M88.4 R28, [R187+0xa800] ;  /* 0x00a80000bb1c783b */ /* 0x000eaa0000000200 */
        /* <DEDUP_REMOVED lines=17> */
[C---:B---3--:R-:W-:Y:S06]  /*90b0*/  HMMA.16816.F32.BF16 R16, R8.reuse, R4, R16 ;  /* 0x000000040810723c */ /* 0x048fec0000041810 */
[----:B------:R-:W-:Y:S01]  /*90c0*/  HMMA.16816.F32.BF16 R12, R8, R6, R12 ;  /* 0x00000006080c723c */ /* 0x000fe2000004180c */
[----:B------:R-:W-:-:S02]  /*90d0*/  IMAD.IADD R4, R215, 0x1, -R133 ;  /* 0x00000001d7047824 */ /* 0x000fc400078e0a85 */
[----:B------:R-:W-:-:S03]  /*90e0*/  IMAD.IADD R5, R212, 0x1, -R133 ;  /* 0x00000001d4057824 */ /* 0x000fc600078e0a85 */
[----:B------:R-:W-:Y:S01]  /*90f0*/  HMMA.16816.F32.BF16 R156, R200, R198, R156 ;  /* 0x000000c6c89c723c */ /* 0x000fe2000004189c */
[----:B------:R-:W-:Y:S01]  /*9100*/  IABS R7, R4 ;  /* 0x0000000400077213 */ /* 0x000fe20000000000 */
[--C-:B------:R-:W-:Y:S01]  /*9110*/  IMAD.IADD R4, R215, 0x1, -R0.reuse ;  /* 0x00000001d7047824 */ /* 0x100fe200078e0a00 */
[----:B------:R-:W-:Y:S01]  /*9120*/  IABS R5, R5 ;  /* 0x0000000500057213 */ /* 0x000fe20000000000 */
[----:B------:R-:W-:Y:S01]  /*9130*/  IMAD.IADD R0, R212, 0x1, -R0 ;  /* 0x00000001d4007824 */ /* 0x000fe200078e0a00 */
[----:B------:R-:W-:Y:S01]  /*9140*/  I2FP.F32.S32 R7, R7 ;  /* 0x0000000700077245 */ /* 0x000fe20000201400 */
[----:B------:R-:W-:Y:S01]  /*9150*/  HMMA.16816.F32.BF16 R144, R136, R20, R144 ;  /* 0x000000148890723c */ /* 0x000fe20000041890 */
[----:B------:R-:W-:Y:S02]  /*9160*/  IABS R4, R4 ;  /* 0x0000000400047213 */ /* 0x000fe40000000000 */
[----:B------:R-:W-:Y:S02]  /*9170*/  IABS R0, R0 ;  /* 0x0000000000007213 */ /* 0x000fe40000000000 */
[----:B------:R-:W-:Y:S01]  /*9180*/  I2FP.F32.S32 R5, R5 ;  /* 0x0000000500057245 */ /* 0x000fe20000201400 */
[----:B------:R-:W-:Y:S01]  /*9190*/  FFMA.FTZ R7, R7, -UR17, R16 ;  /* 0x8000001107077c23 */ /* 0x000fe20008010010 */
[----:B------:R-:W-:Y:S01]  /*91a0*/  I2FP.F32.S32 R4, R4 ;  /* 0x0000000400047245 */ /* 0x000fe20000201400 */
[----:B------:R-:W-:Y:S01]  /*91b0*/  VIADD R16, R133, 0x9 ;  /* 0x0000000985107836 */ /* 0x000fe20000000000 */
[----:B------:R-:W-:Y:S01]  /*91c0*/  I2FP.F32.S32 R6, R0 ;  /* 0x0000000000067245 */ /* 0x000fe20000201400 */
[----:B------:R-:W-:Y:S01]  /*91d0*/  FFMA.FTZ R5, R5, -UR17, R18 ;  /* 0x8000001105057c23 */ /* 0x000fe20008010012 */
[----:B------:R-:W-:Y:S01]  /*91e0*/  FSEL R18, R7, -INF , !P0 ;  /* 0xff80000007127808 */ /* 0x000fe20004000000 */
[----:B------:R-:W-:Y:S01]  /*91f0*/  FFMA.FTZ R0, R4, -UR17, R17 ;  /* 0x8000001104007c23 */ /* 0x000fe20008010011 */
[----:B------:R-:W-:-:S02]  /*9200*/  VIADD R17, R133, 0x8 ;  /* 0x0000000885117836 */ /* 0x000fc40000000000 */
[----:B------:R-:W-:Y:S01]  /*9210*/  FFMA.FTZ R19, R6, -UR17, R19 ;  /* 0x8000001106137c23 */ /* 0x000fe20008010013 */
[----:B------:R-:W-:Y:S01]  /*9220*/  FSEL R21, R5, -INF , !P5 ;  /* 0xff80000005157808 */ /* 0x000fe20006800000 */
[C---:B------:R-:W-:Y:S01]  /*9230*/  HMMA.16816.F32.BF16 R140, R136.reuse, R22, R140 ;  /* 0x00000016888c723c */ /* 0x040fe2000004188c */
[----:B------:R-:W-:Y:S01]  /*9240*/  FSEL R0, R0, -INF , !P6 ;  /* 0xff80000000007808 */ /* 0x000fe20007000000 */
[----:B------:R-:W2:Y:S01]  /*9250*/  LDSM.16.M88.4 R4, [R180+0x5000] ;  /* 0x00500000b404783b */ /* 0x000ea20000000200 */
[-C--:B------:R-:W-:Y:S01]  /*9260*/  ISETP.GE.AND P0, PT, R17, R213.reuse, PT ;  /* 0x000000d51100720c */ /* 0x080fe20003f06270 */
[----:B------:R-:W-:Y:S01]  /*9270*/  IMAD.IADD R20, R215, 0x1, -R16 ;  /* 0x00000001d7147824 */ /* 0x000fe200078e0a10 */
[----:B------:R-:W-:Y:S01]  /*9280*/  ISETP.GE.AND P5, PT, R17, R210, PT ;  /* 0x000000d21100720c */ /* 0x000fe20003fa6270 */
[----:B------:R-:W-:Y:S01]  /*9290*/  HMMA.16816.F32.BF16 R152, R136, R24, R152 ;  /* 0x000000188898723c */ /* 0x000fe20000041898 */
[----:B------:R-:W-:Y:S01]  /*92a0*/  FSEL R19, R19, -INF , !P1 ;  /* 0xff80000013137808 */ /* 0x000fe20004800000 */
[----:B------:R-:W-:Y:S01]  /*92b0*/  IMAD.IADD R23, R215, 0x1, -R17 ;  /* 0x00000001d7177824 */ /* 0x000fe200078e0a11 */
[----:B------:R-:W-:-:S02]  /*92c0*/  ISETP.GE.AND P6, PT, R16, R213, PT ;  /* 0x000000d51000720c */ /* 0x000fc40003fc6270 */
[----:B------:R-:W-:Y:S01]  /*92d0*/  ISETP.GE.AND P1, PT, R16, R210, PT ;  /* 0x000000d21000720c */ /* 0x000fe20003f26270 */
[----:B-1----:R-:W-:Y:S01]  /*92e0*/  HMMA.16816.F32.BF16 R160, R8, R32, R160 ;  /* 0x0000002008a0723c */ /* 0x002fe200000418a0 */
[CC--:B------:R-:W-:Y:S02]  /*92f0*/  ISETP.LT.OR P0, PT, R17.reuse, R214.reuse, P0 ;  /* 0x000000d61100720c */ /* 0x0c0fe40000701670 */
[-C--:B------:R-:W-:Y:S01]  /*9300*/  ISETP.LT.OR P5, PT, R17, R211.reuse, P5 ;  /* 0x000000d31100720c */ /* 0x080fe20002fa1670 */
[----:B------:R-:W-:Y:S01]  /*9310*/  IMAD.IADD R17, R212, 0x1, -R17 ;  /* 0x00000001d4117824 */ /* 0x000fe200078e0a11 */
[C---:B------:R-:W-:Y:S01]  /*9320*/  ISETP.LT.OR P6, PT, R16.reuse, R214, P6 ;  /* 0x000000d61000720c */ /* 0x040fe200037c1670 */
[----:B------:R-:W-:Y:S01]  /*9330*/  HMMA.16816.F32.BF16 R156, R136, R30, R156 ;  /* 0x0000001e889c723c */ /* 0x000fe2000004189c */
[----:B------:R-:W-:Y:S01]  /*9340*/  ISETP.LT.OR P1, PT, R16, R211, P1 ;  /* 0x000000d31000720c */ /* 0x000fe20000f21670 */
[----:B------:R-:W-:Y:S01]  /*9350*/  IMAD.IADD R16, R212, 0x1, -R16 ;  /* 0x00000001d4107824 */ /* 0x000fe200078e0a10 */
[----:B------:R-:W-:-:S02]  /*9360*/  IABS R23, R23 ;  /* 0x0000001700177213 */ /* 0x000fc40000000000 */
[----:B------:R-:W-:Y:S01]  /*9370*/  IABS R17, R17 ;  /* 0x0000001100117213 */ /* 0x000fe20000000000 */
[----:B------:R-:W-:Y:S01]  /*9380*/  HMMA.16816.F32.BF16 R148, R200, R170, R148 ;  /* 0x000000aac894723c */ /* 0x000fe20000041894 */
[----:B------:R-:W-:Y:S02]  /*9390*/  IABS R20, R20 ;  /* 0x0000001400147213 */ /* 0x000fe40000000000 */
        /* <DEDUP_REMOVED lines=12> */
[C---:B--2---:R-:W-:Y:S01]  /*9460*/  HMMA.16816.F32.BF16 R152, R8.reuse, R4, R152 ;  /* 0x000000040898723c */ /* 0x044fe20000041898 */
[----:B------:R-:W-:Y:S01]  /*9470*/  FSEL R31, R14, -INF , !P5 ;  /* 0xff8000000e1f7808 */ /* 0x000fe20006800000 */
[----:B------:R-:W-:Y:S01]  /*9480*/  IMAD.IADD R14, R215, 0x1, -R12 ;  /* 0x00000001d70e7824 */ /* 0x000fe200078e0a0c */
[C---:B------:R-:W-:Y:S02]  /*9490*/  ISETP.GE.AND P0, PT, R13.reuse, R213, PT ;  /* 0x000000d50d00720c */ /* 0x040fe40003f06270 */
[----:B------:R-:W-:Y:S01]  /*94a0*/  ISETP.GE.AND P5, PT, R13, R210, PT ;  /* 0x000000d20d00720c */ /* 0x000fe20003fa6270 */
[----:B------:R-:W-:Y:S01]  /*94b0*/  HMMA.16816.F32.BF16 R156, R8, R34, R156 ;  /* 0x00000022089c723c */ /* 0x000fe2000004189c */
[----:B------:R-:W-:Y:S01]  /*94c0*/  FSEL R23, R15, -INF , !P1 ;  /* 0xff8000000f177808 */ /* 0x000fe20004800000 */
[--C-:B------:R-:W-:Y:S01]  /*94d0*/  IMAD.IADD R15, R215, 0x1, -R13.reuse ;  /* 0x00000001d70f7824 */ /* 0x100fe200078e0a0d */
[----:B------:R-:W-:Y:S01]  /*94e0*/  ISETP.LT.OR P0, PT, R13, R214, P0 ;  /* 0x000000d60d00720c */ /* 0x000fe20000701670 */
[----:B------:R-:W-:Y:S01]  /*94f0*/  VIADD R5, R133, 0x18 ;  /* 0x0000001885057836 */ /* 0x000fe20000000000 */
[----:B------:R-:W-:Y:S01]  /*9500*/  ISETP.LT.OR P5, PT, R13, R211, P5 ;  /* 0x000000d30d00720c */ /* 0x000fe20002fa1670 */
[----:B------:R-:W-:Y:S01]  /*9510*/  IMAD.IADD R13, R212, 0x1, -R13 ;  /* 0x00000001d40d7824 */ /* 0x000fe200078e0a0d */
[----:B------:R-:W-:Y:S01]  /*9520*/  FSEL R20, R20, -INF , !P6 ;  /* 0xff80000014147808 */ /* 0x000fe20007000000 */
[----:B------:R-:W-:Y:S01]  /*9530*/  VIADD R4, R133, 0x19 ;  /* 0x0000001985047836 */ /* 0x000fe20000000000 */
[C---:B------:R-:W-:Y:S01]  /*9540*/  ISETP.GE.AND P6, PT, R12.reuse, R213, PT ;  /* 0x000000d50c00720c */ /* 0x040fe20003fc6270 */
[----:B------:R-:W-:Y:S01]  /*9550*/  HMMA.16816.F32.BF16 R148, R136, R26, R148 ;  /* 0x0000001a8894723c */ /* 0x000fe20000041894 */
[C---:B------:R-:W-:Y:S01]  /*9560*/  ISETP.GE.AND P1, PT, R12.reuse, R210, PT ;  /* 0x000000d20c00720c */ /* 0x040fe20003f26270 */
[C---:B------:R-:W-:Y:S01]  /*9570*/  IMAD.IADD R17, R215.reuse, 0x1, -R5 ;  /* 0x00000001d7117824 */ /* 0x040fe200078e0a05 */
[C---:B------:R-:W-:Y:S01]  /*9580*/  ISETP.LT.OR P6, PT, R12.reuse, R214, P6 ;  /* 0x000000d60c00720c */ /* 0x040fe200037c1670 */
[----:B------:R-:W-:Y:S01]  /*9590*/  IMAD.IADD R16, R215, 0x1, -R4 ;  /* 0x00000001d7107824 */ /* 0x000fe200078e0a04 */
[----:B------:R-:W-:Y:S01]  /*95a0*/  ISETP.LT.OR P1, PT, R12, R211, P1 ;  /* 0x000000d30c00720c */ /* 0x000fe20000f21670 */
[----:B------:R-:W-:Y:S01]  /*95b0*/  IMAD.IADD R12, R212, 0x1, -R12 ;  /* 0x00000001d40c7824 */ /* 0x000fe200078e0a0c */
[----:B------:R-:W-:-:S02]  /*95c0*/  IABS R15, R15 ;  /* 0x0000000f000f7213 */ /* 0x000fc40000000000 */
[----:B------:R-:W-:Y:S02]  /*95d0*/  IABS R13, R13 ;  /* 0x0000000d000d7213 */ /* 0x000fe40000000000 */
[----:B------:R-:W-:Y:S02]  /*95e0*/  I2FP.F32.S32 R15, R15 ;  /* 0x0000000f000f7245 */ /* 0x000fe40000201400 */
[----:B------:R-:W-:Y:S02]  /*95f0*/  I2FP.F32.S32 R13, R13 ;  /* 0x0000000d000d7245 */ /* 0x000fe40000201400 */
[----:B------:R-:W-:Y:S01]  /*9600*/  IABS R14, R14 ;  /* 0x0000000e000e7213 */ /* 0x000fe20000000000 */
[----:B------:R-:W-:Y:S01]  /*9610*/  FFMA.FTZ R15, R15, -UR17, R160 ;  /* 0x800000110f0f7c23 */ /* 0x000fe200080100a0 */
[----:B------:R-:W-:Y:S01]  /*9620*/  IABS R12, R12 ;  /* 0x0000000c000c7213 */ /* 0x000fe20000000000 */
[----:B------:R-:W-:Y:S01]  /*9630*/  FFMA.FTZ R13, R13, -UR17, R162 ;  /* 0x800000110d0d7c23 */ /* 0x000fe200080100a2 */
[----:B------:R-:W-:-:S02]  /*9640*/  I2FP.F32.S32 R14, R14 ;  /* 0x0000000e000e7245 */ /* 0x000fc40000201400 */
[----:B------:R-:W-:Y:S02]  /*9650*/  I2FP.F32.S32 R12, R12 ;  /* 0x0000000c000c7245 */ /* 0x000fe40000201400 */
[----:B------:R-:W-:Y:S01]  /*9660*/  FSEL R30, R15, -INF , !P0 ;  /* 0xff8000000f1e7808 */ /* 0x000fe20004000000 */
[----:B------:R-:W-:Y:S01]  /*9670*/  FFMA.FTZ R14, R14, -UR17, R161 ;  /* 0x800000110e0e7c23 */ /* 0x000fe200080100a1 */
[----:B------:R-:W-:Y:S01]  /*9680*/  FSEL R29, R13, -INF , !P5 ;  /* 0xff8000000d1d7808 */ /* 0x000fe20006800000 */
[----:B------:R-:W-:Y:S01]  /*9690*/  FFMA.FTZ R12, R12, -UR17, R163 ;  /* 0x800000110c0c7c23 */ /* 0x000fe200080100a3 */
[C---:B------:R-:W-:Y:S01]  /*96a0*/  ISETP.GE.AND P0, PT, R5.reuse, R213, PT ;  /* 0x000000d50500720c */ /* 0x040fe20003f06270 */
[----:B------:R-:W-:Y:S01]  /*96b0*/  HMMA.16816.F32.BF16 R148, R8, R6, R148 ;  /* 0x000000060894723c */ /* 0x000fe20000041894 */
[C---:B------:R-:W-:Y:S02]  /*96c0*/  ISETP.GE.AND P5, PT, R5.reuse, R210, PT ;  /* 0x000000d20500720c */ /* 0x040fe40003fa6270 */
[----:B------:R-:W-:-:S02]  /*96d0*/  ISETP.LT.OR P0, PT, R5, R214, P0 ;  /* 0x000000d60500720c */ /* 0x000fc40000701670 */
[----:B------:R-:W-:Y:S01]  /*96e0*/  ISETP.LT.OR P5, PT, R5, R211, P5 ;  /* 0x000000d30500720c */ /* 0x000fe20002fa1670 */
[----:B------:R-:W-:Y:S01]  /*96f0*/  IMAD.IADD R5, R212, 0x1, -R5 ;  /* 0x00000001d4057824 */ /* 0x000fe200078e0a05 */
[----:B------:R-:W-:Y:S02]  /*9700*/  FSEL R26, R14, -INF , !P6 ;  /* 0xff8000000e1a7808 */ /* 0x000fe40007000000 */
        /* <DEDUP_REMOVED lines=69> */
[----:B------:R-:W-:-:S02]  /*9b60*/  ISETP.GE.AND P6, PT, R4, R213, PT ;  /* 0x000000d50400720c */ /* 0x000fc40003fc6270 */
[C---:B------:R-:W-:Y:S02]  /*9b70*/  ISETP.GE.AND P1, PT, R4.reuse, R210, PT ;  /* 0x000000d20400720c */ /* 0x040fe40003f26270 */
[----:B------:R-:W-:Y:S02]  /*9b80*/  I2FP.F32.S32 R7, R7 ;  /* 0x0000000700077245 */ /* 0x000fe40000201400 */
[----:B------:R-:W-:Y:S02]  /*9b90*/  I2FP.F32.S32 R5, R5 ;  /* 0x0000000500057245 */ /* 0x000fe40000201400 */
[----:B------:R-:W-:Y:S01]  /*9ba0*/  I2FP.F32.S32 R6, R6 ;  /* 0x0000000600067245 */ /* 0x000fe20000201400 */
[----:B------:R-:W-:Y:S01]  /*9bb0*/  FFMA.FTZ R7, R7, -UR17, R148 ;  /* 0x8000001107077c23 */ /* 0x000fe20008010094 */
        /* <DEDUP_REMOVED lines=9> */
[C---:B------:R-:W-:Y:S01]  /*9c50*/  IMAD.IADD R8, R215.reuse, 0x1, -R6 ;  /* 0x00000001d7087824 */ /* 0x040fe200078e0a06 */
        /* <DEDUP_REMOVED lines=179> */
.L_x_1229:
[----:B------:R-:W-:Y:S05]  /*a790*/  BSYNC B0 ;  /* 0x0000000000007941 */ /* 0x000fea0003800000 */
.L_x_1228:
[----:B------:R-:W0:Y:S02]  /*a7a0*/  LDGDEPBAR ;  /* 0x00000000000079af */ /* 0x000e240000000000 */
.L_x_1227:
[----:B-12---:R-:W-:Y:S01]  /*a7b0*/  FMNMX.FTZ R5, R132, R18, !PT ;  /* 0x0000001284057209 */ /* 0x006fe20007810000 */
[----:B------:R-:W-:Y:S01]  /*a7c0*/  IMAD.WIDE.U32 R232, R217, -0x326172a9, RZ ;  /* 0xcd9e8d57d9e87825 */ /* 0x000fe200078e00ff */
[----:B------:R-:W-:Y:S01]  /*a7d0*/  FMNMX.FTZ R4, R3, R21, !PT ;  /* 0x0000001503047209 */ /* 0x000fe20007810000 */
        /* <DEDUP_REMOVED lines=8> */
[----:B------:R-:W-:Y:S01]  /*a860*/  UIADD3 UR12, UR30, 0x3c6ef372, URZ ;  /* 0x3c6ef3721e0c7890 */ /* 0x000fe2000fffe03f */
[----:B------:R-:W-:Y:S01]  /*a870*/  FMNMX.FTZ R5, R20, R5, !PT ;  /* 0x0000000514057209 */ /* 0x000fe20007810000 */
[----:B------:R-:W-:Y:S01]  /*a880*/  UIADD3 UR11, UR31, 0x76cf5d0a, URZ ;  /* 0x76cf5d0a1f0b7890 */ /* 0x000fe2000fffe03f */
[----:B------:R-:W-:Y:S01]  /*a890*/  FMNMX.FTZ R4, R23, R4, !PT ;  /* 0x0000000417047209 */ /* 0x000fe20007810000 */
[----:B------:R-:W-:Y:S01]  /*a8a0*/  UIADD3 UR7, UR31, 0x32370b8f, URZ ;  /* 0x32370b8f1f077890 */ /* 0x000fe2000fffe03f */
[----:B------:R-:W-:Y:S01]  /*a8b0*/  FMNMX.FTZ R5, R30, R5, !PT ;  /* 0x000000051e057209 */ /* 0x000fe20007810000 */
[----:B------:R-:W-:Y:S01]  /*a8c0*/  UIADD3 UR10, UR30, -0x255992d5, URZ ;  /* 0xdaa66d2b1e0a7890 */ /* 0x000fe2000fffe03f */
[----:B------:R-:W-:Y:S01]  /*a8d0*/  FMNMX.FTZ R4, R29, R4, !PT ;  /* 0x000000041d047209 */ /* 0x000fe20007810000 */
[----:B------:R-:W-:Y:S01]  /*a8e0*/  UIADD3 UR25, UR31, -0x126145ec, URZ ;  /* 0xed9eba141f197890 */ /* 0x000fe2000fffe03f */
[----:B------:R-:W-:Y:S01]  /*a8f0*/  FMNMX.FTZ R5, R26, R5, !PT ;  /* 0x000000051a057209 */ /* 0x000fe20007810000 */
[----:B------:R-:W-:Y:S01]  /*a900*/  LDSM.16.MT88.4 R12, [R188+0xc000] ;  /* 0x00c00000bc0c783b */ /* 0x000fe20000004200 */
[----:B------:R-:W-:Y:S01]  /*a910*/  FMNMX.FTZ R4, R27, R4, !PT ;  /* 0x000000041b047209 */ /* 0x000fe20007810000 */
[----:B------:R-:W-:Y:S01]  /*a920*/  UIADD3 UR20, UR30, -0x4ab325aa, URZ ;  /* 0xb54cda561e147890 */ /* 0x000fe2000fffe03f */
[----:B------:R-:W-:Y:S01]  /*a930*/  FMNMX.FTZ R5, R28, R5, !PT ;  /* 0x000000051c057209 */ /* 0x000fe20007810000 */
[----:B------:R-:W-:Y:S01]  /*a940*/  UIADD3 UR22, UR31, 0x646e171e, URZ ;  /* 0x646e171e1f167890 */ /* 0x000fe2000fffe03f */
[----:B------:R-:W-:Y:S01]  /*a950*/  FMNMX.FTZ R4, R25, R4, !PT ;  /* 0x0000000419047209 */ /* 0x000fe20007810000 */
[----:B------:R-:W-:Y:S01]  /*a960*/  LDSM.16.MT88.4 R136, [R184+0x10000] ;  /* 0x01000000b888783b */ /* 0x000fe20000004200 */
        /* <DEDUP_REMOVED lines=20> */
[----:B------:R-:W-:-:S03]  /*aab0*/  PRMT R158, R2, 0x7054, R2 ;  /* 0x00007054029e7816 */ /* 0x000fc60000000002 */
[----:B------:R-:W2:Y:S01]  /*aac0*/  SHFL.BFLY PT, R4, R7, 0x2, 0x1f ;  /* 0x0c401f0007047f89 */ /* 0x000ea200000e0000 */
[----:B------:R-:W-:-:S05]  /*aad0*/  IMAD.WIDE.U32 R142, R142, -0x2daee0ad, RZ ;  /* 0xd2511f538e8e7825 */ /* 0x000fca00078e00ff */
[----:B------:R-:W-:Y:S01]  /*aae0*/  LOP3.LUT R140, R143, UR6, R234, 0x96, !PT ;  /* 0x000000068f8c7c12 */ /* 0x000fe2000f8e96ea */
[----:B------:R-:W-:-:S04]  /*aaf0*/  UIADD3 UR6, UR30, 0x78dde6e4, URZ ;  /* 0x78dde6e41e067890 */ /* 0x000fc8000fffe03f */
[----:B------:R-:W-:Y:S01]  /*ab00*/  IMAD.WIDE.U32 R140, R140, -0x326172a9, RZ ;  /* 0xcd9e8d578c8c7825 */ /* 0x000fe200078e00ff */
[----:B-1----:R-:W-:Y:S02]  /*ab10*/  FMNMX.FTZ R6, R5, R6, !PT ;  /* 0x0000000605067209 */ /* 0x002fe40007810000 */
[----:B------:R-:W-:Y:S02]  /*ab20*/  MOV R5, UR31 ;  /* 0x0000001f00057c02 */ /* 0x000fe40008000f00 */
[----:B--2---:R-:W-:Y:S01]  /*ab30*/  FMNMX.FTZ R4, R7, R4, !PT ;  /* 0x0000000407047209 */ /* 0x004fe20007810000 */
[----:B------:R-:W1:Y:S01]  /*ab40*/  SHFL.BFLY PT, R155, R6, 0x1, 0x1f ;  /* 0x0c201f00069b7f89 */ /* 0x000e6200000e0000 */
[----:B------:R-:W-:Y:S01]  /*ab50*/  LOP3.LUT R5, R235, UR28, R5, 0x96, !PT ;  /* 0x0000001ceb057c12 */ /* 0x000fe2000f8e9605 */
[----:B------:R-:W-:Y:S02]  /*ab60*/  UIADD3 UR28, UR28, 0x1, URZ ;  /* 0x000000011c1c7890 */ /* 0x000fe4000fffe03f */
[----:B------:R-:W2:Y:S02]  /*ab70*/  SHFL.BFLY PT, R153, R4, 0x1, 0x1f ;  /* 0x0c201f0004997f89 */ /* 0x000ea400000e0000 */
[----:B------:R-:W-:-:S05]  /*ab80*/  IMAD.WIDE.U32 R34, R5, -0x326172a9, RZ ;  /* 0xcd9e8d5705227825 */ /* 0x000fca00078e00ff */
[----:B------:R-:W-:Y:S02]  /*ab90*/  LOP3.LUT R5, R35, UR13, R232, 0x96, !PT ;  /* 0x0000000d23057c12 */ /* 0x000fe4000f8e96e8 */
[----:B------:R-:W-:-:S03]  /*aba0*/  LOP3.LUT R34, R141, UR12, R34, 0x96, !PT ;  /* 0x0000000c8d227c12 */ /* 0x000fc6000f8e9622 */
[----:B------:R-:W-:-:S04]  /*abb0*/  IMAD.WIDE.U32 R134, R5, -0x2daee0ad, RZ ;  /* 0xd2511f5305867825 */ /* 0x000fc800078e00ff */
[----:B------:R-:W-:Y:S01]  /*abc0*/  IMAD.WIDE.U32 R34, R34, -0x2daee0ad, RZ ;  /* 0xd2511f5322227825 */ /* 0x000fe200078e00ff */
[----:B-1----:R-:W-:-:S04]  /*abd0*/  FMNMX.FTZ R155, R6, R155, !PT ;  /* 0x0000009b069b7209 */ /* 0x002fc80007810000 */
[----:B------:R-:W-:Y:S02]  /*abe0*/  LOP3.LUT R134, R35, UR7, R134, 0x96, !PT ;  /* 0x0000000723867c12 */ /* 0x000fe4000f8e9686 */
[C---:B------:R-:W-:Y:S01]  /*abf0*/  FSETP.NEU.FTZ.AND P1, PT, R155.reuse, -INF , PT ;  /* 0xff8000009b00780b */ /* 0x040fe20003f3d000 */
[C---:B------:R-:W-:Y:S01]  /*ac00*/  FMUL.FTZ R145, R155.reuse, UR21 ;  /* 0x000000159b917c20 */ /* 0x040fe20008410000 */
[----:B--2---:R-:W-:Y:S02]  /*ac10*/  FMNMX.FTZ R153, R4, R153, !PT ;  /* 0x0000009904997209 */ /* 0x004fe40007810000 */
[----:B------:R-:W-:Y:S02]  /*ac20*/  FSEL R157, R155, RZ, P1 ;  /* 0x000000ff9b9d7208 */ /* 0x000fe40000800000 */
[----:B------:R-:W-:Y:S01]  /*ac30*/  FSEL R145, R145, RZ, P1 ;  /* 0x000000ff91917208 */ /* 0x000fe20000800000 */
[C---:B------:R-:W-:Y:S01]  /*ac40*/  FMUL.FTZ R160, R153.reuse, UR21 ;  /* 0x0000001599a07c20 */ /* 0x040fe20008410000 */
[----:B------:R-:W-:Y:S01]  /*ac50*/  FSETP.NEU.FTZ.AND P0, PT, R153, -INF , PT ;  /* 0xff8000009900780b */ /* 0x000fe20003f1d000 */
[----:B------:R-:W-:-:S02]  /*ac60*/  FADD.FTZ R157, R132, -R157 ;  /* 0x8000009d849d7221 */ /* 0x000fc40000010000 */
[----:B------:R-:W-:Y:S01]  /*ac70*/  FFMA.FTZ R151, R0, UR21, -R145 ;  /* 0x0000001500977c23 */ /* 0x000fe20008010891 */
[----:B------:R-:W-:Y:S01]  /*ac80*/  LOP3.LUT R0, R135, UR11, R142, 0x96, !PT ;  /* 0x0000000b87007c12 */ /* 0x000fe2000f8e968e */
[----:B------:R-:W-:Y:S01]  /*ac90*/  IMAD.WIDE.U32 R134, R134, -0x326172a9, RZ ;  /* 0xcd9e8d5786867825 */ /* 0x000fe200078e00ff */
[----:B------:R-:W-:-:S03]  /*aca0*/  FSEL R160, R160, RZ, P0 ;  /* 0x000000ffa0a07208 */ /* 0x000fc60000000000 */
[----:B------:R-:W-:Y:S01]  /*acb0*/  FFMA.FTZ R154, R18, UR21, -R145 ;  /* 0x00000015129a7c23 */ /* 0x000fe20008010891 */
[----:B------:R-:W-:Y:S01]  /*acc0*/  FSEL R156, R153, RZ, P0 ;  /* 0x000000ff999c7208 */ /* 0x000fe20000000000 */
[----:B------:R-:W-:-:S04]  /*acd0*/  IMAD.WIDE.U32 R32, R0, -0x326172a9, RZ ;  /* 0xcd9e8d5700207825 */ /* 0x000fc800078e00ff */
[--C-:B------:R-:W-:Y:S01]  /*ace0*/  FFMA.FTZ R152, R22, UR21, -R145.reuse ;  /* 0x0000001516987c23 */ /* 0x100fe20008010891 */
[----:B------:R-:W-:Y:S01]  /*acf0*/  FFMA.FTZ R149, R20, UR21, -R145 ;  /* 0x0000001514957c23 */ /* 0x000fe20008010891 */
[--C-:B------:R-:W-:Y:S01]  /*ad00*/  FFMA.FTZ R150, R21, UR21, -R160.reuse ;  /* 0x0000001515967c23 */ /* 0x100fe200080108a0 */
[----:B------:R-:W-:Y:S01]  /*ad10*/  FFMA.FTZ R148, R19, UR21, -R160 ;  /* 0x0000001513947c23 */ /* 0x000fe200080108a0 */
[----:B------:R-:W-:Y:S01]  /*ad20*/  LOP3.LUT R0, R33, UR10, R140, 0x96, !PT ;  /* 0x0000000a21007c12 */ /* 0x000fe2000f8e968c */
[----:B------:R-:W-:Y:S01]  /*ad30*/  FADD.FTZ R156, R3, -R156 ;  /* 0x8000009c039c7221 */ /* 0x000fe20000010000 */
[----:B------:R-:W-:Y:S01]  /*ad40*/  LOP3.LUT R32, R135, UR6, R32, 0x96, !PT ;  /* 0x0000000687207c12 */ /* 0x000fe2000f8e9620 */
[----:B------:R-:W-:Y:S01]  /*ad50*/  FFMA.FTZ R23, R23, UR21, -R160 ;  /* 0x0000001517177c23 */ /* 0x000fe200080108a0 */
[----:B------:R-:W-:Y:S01]  /*ad60*/  FMUL.FTZ R157, R157, UR21 ;  /* 0x000000159d9d7c20 */ /* 0x000fe20008410000 */
[----:B------:R-:W-:-:S04]  /*ad70*/  IMAD.WIDE.U32 R4, R0, -0x2daee0ad, RZ ;  /* 0xd2511f5300047825 */ /* 0x000fc800078e00ff */
[----:B------:R-:W-:Y:S01]  /*ad80*/  FMUL.FTZ R156, R156, UR21 ;  /* 0x000000159c9c7c20 */ /* 0x000fe20008410000 */
[----:B------:R-:W-:Y:S01]  /*ad90*/  MUFU.EX2 R154, R154 ;  /* 0x0000009a009a7308 */ /* 0x000fe20000000800 */
[----:B------:R-:W-:Y:S01]  /*ada0*/  FFMA.FTZ R168, R29, UR21, -R160 ;  /* 0x000000151da87c23 */ /* 0x000fe200080108a0 */
[----:B------:R-:W-:Y:S01]  /*adb0*/  IMAD.WIDE.U32 R32, R32, -0x2daee0ad, RZ ;  /* 0xd2511f5320207825 */ /* 0x000fe200078e00ff */
[----:B------:R-:W-:-:S03]  /*adc0*/  LOP3.LUT R34, R5, UR25, R34, 0x96, !PT ;  /* 0x0000001905227c12 */ /* 0x000fc6000f8e9622 */
[----:B------:R-:W-:Y:S01]  /*add0*/  FFMA.FTZ R171, R27, UR21, -R160 ;  /* 0x000000151bab7c23 */ /* 0x000fe200080108a0 */
[--C-:B------:R-:W-:Y:S01]  /*ade0*/  FFMA.FTZ R166, R30, UR21, -R145.reuse ;  /* 0x000000151ea67c23 */ /* 0x100fe20008010891 */
[--C-:B------:R-:W-:Y:S01]  /*adf0*/  FFMA.FTZ R169, R26, UR21, -R145.reuse ;  /* 0x000000151aa97c23 */ /* 0x100fe20008010891 */
[----:B------:R-:W-:Y:S01]  /*ae00*/  LOP3.LUT R0, R33, UR18, R4, 0x96, !PT ;  /* 0x0000001221007c12 */ /* 0x000fe2000f8e9604 */
[----:B------:R-:W-:Y:S01]  /*ae10*/  IMAD.WIDE.U32 R34, R34, -0x326172a9, RZ ;  /* 0xcd9e8d5722227825 */ /* 0x000fe200078e00ff */
[----:B------:R-:W1:Y:S03]  /*ae20*/  MUFU.EX2 R151, R151 ;  /* 0x0000009700977308 */ /* 0x000e660000000800 */
[--C-:B------:R-:W-:Y:S01]  /*ae30*/  FFMA.FTZ R167, R28, UR21, -R145.reuse ;  /* 0x000000151ca77c23 */ /* 0x100fe20008010891 */
[----:B------:R-:W-:Y:S01]  /*ae40*/  FFMA.FTZ R170, R24, UR21, -R145 ;  /* 0x0000001518aa7c23 */ /* 0x000fe20008010891 */
[----:B------:R-:W-:-:S04]  /*ae50*/  IMAD.WIDE.U32 R10, R0, -0x326172a9, RZ ;  /* 0xcd9e8d57000a7825 */ /* 0x000fc800078e00ff */
[--C-:B------:R-:W-:Y:S01]  /*ae60*/  FFMA.FTZ R0, R31, UR21, -R160.reuse ;  /* 0x000000151f007c23 */ /* 0x100fe200080108a0 */
[--C-:B------:R-:W-:Y:S01]  /*ae70*/  FFMA.FTZ R197, R25, UR21, -R160.reuse ;  /* 0x0000001519c57c23 */ /* 0x100fe200080108a0 */
[----:B------:R-:W-:Y:S01]  /*ae80*/  FFMA.FTZ R196, R237, UR21, -R160 ;  /* 0x00000015edc47c23 */ /* 0x000fe200080108a0 */
[----:B------:R-:W-:Y:S01]  /*ae90*/  LDSM.16.MT88.4 R24, [R184+0xc800] ;  /* 0x00c80000b818783b */ /* 0x000fe20000004200 */
[C---:B------:R-:W-:Y:S01]  /*aea0*/  LOP3.LUT R6, R10.reuse, 0xffff, RZ, 0xc0, !PT ;  /* 0x0000ffff0a067812 */ /* 0x040fe200078ec0ff */
[----:B------:R-:W-:Y:S01]  /*aeb0*/  MUFU.EX2 R152, R152 ;  /* 0x0000009800987308 */ /* 0x000fe20000000800 */
[----:B------:R-:W-:Y:S01]  /*aec0*/  LOP3.LUT R4, R11, UR20, R34, 0x96, !PT ;  /* 0x000000140b047c12 */ /* 0x000fe2000f8e9622 */
[----:B------:R-:W-:Y:S01]  /*aed0*/  LDSM.16.MT88.4 R28, [R185+0xc800] ;  /* 0x00c80000b91c783b */ /* 0x000fe20000004200 */
[----:B------:R-:W-:Y:S01]  /*aee0*/  LOP3.LUT R11, R10, 0xff, RZ, 0xc0, !PT ;  /* 0x000000ff0a0b7812 */ /* 0x000fe200078ec0ff */
[----:B------:R-:W-:Y:S01]  /*aef0*/  FFMA.FTZ R201, R201, UR21, -R160 ;  /* 0x00000015c9c97c23 */ /* 0x000fe200080108a0 */
[----:B------:R-:W-:Y:S01]  /*af00*/  SHF.R.U32.HI R6, RZ, 0x8, R6 ;  /* 0x00000008ff067819 */ /* 0x000fe20000011606 */
[--C-:B------:R-:W-:Y:S01]  /*af10*/  FFMA.FTZ R202, R202, UR21, -R145.reuse ;  /* 0x00000015caca7c23 */ /* 0x100fe20008010891 */
[----:B------:R-:W-:Y:S01]  /*af20*/  SHF.R.U32.HI R9, RZ, 0x10, R4 ;  /* 0x00000010ff097819 */ /* 0x000fe20000011604 */
[----:B------:R-:W-:Y:S01]  /*af30*/  MUFU.EX2 R149, R149 ;  /* 0x0000009500957308 */ /* 0x000fe20000000800 */
[----:B------:R-:W-:Y:S01]  /*af40*/  PRMT R11, R11, 0x5410, R6 ;  /* 0x000054100b0b7816 */ /* 0x000fe20000000006 */
[----:B------:R-:W-:Y:S01]  /*af50*/  FFMA.FTZ R203, R203, UR21, -R160 ;  /* 0x00000015cbcb7c23 */ /* 0x000fe200080108a0 */
[----:B------:R-:W-:Y:S01]  /*af60*/  LOP3.LUT R6, R4, 0xffff, RZ, 0xc0, !PT ;  /* 0x0000ffff04067812 */ /* 0x000fe200078ec0ff */
[----:B------:R-:W-:Y:S01]  /*af70*/  FFMA.FTZ R164, R164, UR21, -R145 ;  /* 0x00000015a4a47c23 */ /* 0x000fe20008010891 */
[----:B------:R-:W-:Y:S01]  /*af80*/  SHF.R.U32.HI R8, RZ, 0x10, R10 ;  /* 0x00000010ff087819 */ /* 0x000fe2000001160a */
[----:B------:R-:W-:Y:S01]  /*af90*/  FFMA.FTZ R165, R165, UR21, -R160 ;  /* 0x00000015a5a57c23 */ /* 0x000fe200080108a0 */
[----:B------:R-:W-:Y:S01]  /*afa0*/  LOP3.LUT R17, R4, 0xff, RZ, 0xc0, !PT ;  /* 0x000000ff04117812 */ /* 0x000fe200078ec0ff */
[----:B------:R-:W-:Y:S01]  /*afb0*/  MUFU.EX2 R150, R150 ;  /* 0x0000009600967308 */ /* 0x000fe20000000800 */
[----:B------:R-:W-:Y:S01]  /*afc0*/  SHF.R.U32.HI R4, RZ, 0x18, R4 ;  /* 0x00000018ff047819 */ /* 0x000fe20000011604 */
[----:B------:R-:W-:Y:S01]  /*afd0*/  FFMA.FTZ R161, R161, UR21, -R160 ;  /* 0x00000015a1a17c23 */ /* 0x000fe200080108a0 */
[----:B------:R-:W-:-:S02]  /*afe0*/  SHF.R.U32.HI R6, RZ, 0x8, R6 ;  /* 0x00000008ff067819 */ /* 0x000fc40000011606 */
[----:B------:R-:W-:Y:S02]  /*aff0*/  LOP3.LUT R9, R9, 0xff, RZ, 0xc0, !PT ;  /* 0x000000ff09097812 */ /* 0x000fe400078ec0ff */
[----:B------:R-:W-:Y:S01]  /*b000*/  SHF.R.U32.HI R19, RZ, 0x18, R10 ;  /* 0x00000018ff137819 */ /* 0x000fe2000001160a */
[----:B------:R-:W2:Y:S01]  /*b010*/  MUFU.EX2 R148, R148 ;  /* 0x0000009400947308 */ /* 0x000ea20000000800 */
[----:B------:R-:W-:Y:S02]  /*b020*/  LOP3.LUT R8, R8, 0xff, RZ, 0xc0, !PT ;  /* 0x000000ff08087812 */ /* 0x000fe400078ec0ff */
[----:B------:R-:W-:Y:S02]  /*b030*/  PRMT R17, R17, 0x5410, R6 ;  /* 0x0000541011117816 */ /* 0x000fe40000000006 */
[----:B------:R-:W-:Y:S02]  /*b040*/  PRMT R9, R9, 0x5410, R4 ;  /* 0x0000541009097816 */ /* 0x000fe40000000004 */
[----:B------:R-:W-:Y:S01]  /*b050*/  PRMT R19, R8, 0x5410, R19 ;  /* 0x0000541008137816 */ /* 0x000fe20000000013 */
[----:B------:R-:W-:Y:S01]  /*b060*/  MUFU.EX2 R0, R0 ;  /* 0x0000000000007308 */ /* 0x000fe20000000800 */
[----:B------:R-:W3:Y:S01]  /*b070*/  LDSM.16.MT88.4 R4, [R186+0xc000] ;  /* 0x00c00000ba04783b */ /* 0x000ee20000004200 */
[----:B------:R-:W-:-:S02]  /*b080*/  HSET2.LE.AND R10, R11, R158, PT ;  /* 0x0000009e0b0a7233 */ /* 0x000fc40003803000 */
[--C-:B------:R-:W-:Y:S02]  /*b090*/  HSET2.LE.AND R11, R19, R158.reuse, PT ;  /* 0x0000009e130b7233 */ /* 0x100fe40003803000 */
[--C-:B------:R-:W-:Y:S02]  /*b0a0*/  HSET2.LE.AND R8, R17, R158.reuse, PT ;  /* 0x0000009e11087233 */ /* 0x100fe40003803000 */
[----:B------:R-:W4:Y:S01]  /*b0b0*/  MUFU.EX2 R3, R23 ;  /* 0x0000001700037308 */ /* 0x000f220000000800 */
[----:B------:R-:W-:Y:S02]  /*b0c0*/  HSET2.LE.AND R9, R9, R158, PT ;  /* 0x0000009e09097233 */ /* 0x000fe40003803000 */
[----:B-1----:R-:W-:Y:S02]  /*b0d0*/  F2FP.BF16.F32.PACK_AB R19, R151, R154 ;  /* 0x0000009a9713723e */ /* 0x002fe400000010ff */
[----:B--2---:R-:W-:Y:S02]  /*b0e0*/  F2FP.BF16.F32.PACK_AB R18, R148, R150 ;  /* 0x000000969412723e */ /* 0x004fe400000010ff */
[----:B------:R-:W-:Y:S01]  /*b0f0*/  F2FP.BF16.F32.PACK_AB R17, R149, R152 ;  /* 0x000000989511723e */ /* 0x000fe200000010ff */
[----:B------:R-:W1:Y:S01]  /*b100*/  MUFU.EX2 R157, R157 ;  /* 0x0000009d009d7308 */ /* 0x000e620000000800 */
[----:B------:R-:W-:-:S02]  /*b110*/  LOP3.LUT R8, R8, R19, RZ, 0xc0, !PT ;  /* 0x0000001308087212 */ /* 0x000fc400078ec0ff */
[----:B------:R-:W-:Y:S02]  /*b120*/  LOP3.LUT R9, R9, R18, RZ, 0xc0, !PT ;  /* 0x0000001209097212 */ /* 0x000fe400078ec0ff */
[----:B------:R-:W-:-:S03]  /*b130*/  LOP3.LUT R10, R10, R17, RZ, 0xc0, !PT ;  /* 0x000000110a0a7212 */ /* 0x000fc600078ec0ff */
[----:B------:R-:W2:Y:S01]  /*b140*/  MUFU.EX2 R156, R156 ;  /* 0x0000009c009c7308 */ /* 0x000ea20000000800 */
[----:B----4-:R-:W-:Y:S01]  /*b150*/  F2FP.BF16.F32.PACK_AB R16, R3, R0 ;  /* 0x000000000310723e */ /* 0x010fe200000010ff */
[----:B------:R-:W-:Y:S03]  /*b160*/  LDSM.16.MT88.4 R20, [R185+0xc000] ;  /* 0x00c00000b914783b */ /* 0x000fe60000004200 */
[----:B------:R-:W-:Y:S02]  /*b170*/  LOP3.LUT R11, R11, R16, RZ, 0xc0, !PT ;  /* 0x000000100b0b7212 */ /* 0x000fe400078ec0ff */
[----:B------:R-:W4:Y:S01]  /*b180*/  LDSM.16.MT88.4 R16, [R184+0xc000] ;  /* 0x00c00000b810783b */ /* 0x000f220000004200 */
        /* <DEDUP_REMOVED lines=95> */
[----:B------:R-:W5:Y:S01]  /*b780*/  MUFU.EX2 R171, R171 ;  /* 0x000000ab00ab7308 */ /* 0x000f620000000800 */
[C---:B---3--:R-:W-:Y:S01]  /*b790*/  HMMA.16816.F32.BF16 R60, R8.reuse, R16, R60 ;  /* 0x00000010083c723c */ /* 0x048fe2000004183c */
[-C--:B------:R-:W-:Y:S01]  /*b7a0*/  FMUL.FTZ R84, R84, R157.reuse ;  /* 0x0000009d54547220 */ /* 0x080fe20000410000 */
[-C--:B------:R-:W-:Y:S01]  /*b7b0*/  FMUL.FTZ R85, R85, R157.reuse ;  /* 0x0000009d55557220 */ /* 0x080fe20000410000 */
[-C--:B------:R-:W-:Y:S01]  /*b7c0*/  FMUL.FTZ R86, R86, R156.reuse ;  /* 0x0000009c56567220 */ /* 0x080fe20000410000 */
[-C--:B------:R-:W-:Y:S01]  /*b7d0*/  FMUL.FTZ R87, R87, R156.reuse ;  /* 0x0000009c57577220 */ /* 0x080fe20000410000 */
[-C--:B------:R-:W-:Y:S01]  /*b7e0*/  FMUL.FTZ R88, R88, R157.reuse ;  /* 0x0000009d58587220 */ /* 0x080fe20000410000 */
[----:B------:R-:W-:Y:S01]  /*b7f0*/  HMMA.16816.F32.BF16 R64, R8, R18, R64 ;  /* 0x000000120840723c */ /* 0x000fe20000041840 */
[----:B------:R-:W-:Y:S01]  /*b800*/  LOP3.LUT R16, R35, UR4, R134, 0x96, !PT ;  /* 0x0000000423107c12 */ /* 0x000fe2000f8e9686 */
[----:B------:R-:W-:Y:S01]  /*b810*/  MUFU.EX2 R166, R166 ;  /* 0x000000a600a67308 */ /* 0x000fe20000000800 */
[----:B------:R-:W-:Y:S01]  /*b820*/  FMUL.FTZ R89, R89, R157 ;  /* 0x0000009d59597220 */ /* 0x000fe20000410000 */
[-C--:B------:R-:W-:Y:S01]  /*b830*/  FMUL.FTZ R90, R90, R156.reuse ;  /* 0x0000009c5a5a7220 */ /* 0x080fe20000410000 */
[----:B------:R-:W-:Y:S01]  /*b840*/  FMUL.FTZ R91, R91, R156 ;  /* 0x0000009c5b5b7220 */ /* 0x000fe20000410000 */
[----:B------:R-:W-:-:S04]  /*b850*/  IMAD.WIDE.U32 R16, R16, -0x2daee0ad, RZ ;  /* 0xd2511f5310107825 */ /* 0x000fc800078e00ff */
[-C--:B------:R-:W-:Y:S01]  /*b860*/  FMUL.FTZ R56, R56, R157.reuse ;  /* 0x0000009d38387220 */ /* 0x080fe20000410000 */
[-C--:B------:R-:W-:Y:S01]  /*b870*/  FMUL.FTZ R57, R57, R157.reuse ;  /* 0x0000009d39397220 */ /* 0x080fe20000410000 */
[-C--:B------:R-:W-:Y:S01]  /*b880*/  FMUL.FTZ R58, R58, R156.reuse ;  /* 0x0000009c3a3a7220 */ /* 0x080fe20000410000 */
[----:B------:R-:W3:Y:S01]  /*b890*/  MUFU.EX2 R169, R169 ;  /* 0x000000a900a97308 */ /* 0x000ee20000000800 */
[C---:B-1----:R-:W-:Y:S01]  /*b8a0*/  HMMA.16816.F32.BF16 R68, R8.reuse, R12, R68 ;  /* 0x0000000c0844723c */ /* 0x042fe20000041844 */
[----:B------:R-:W-:Y:S01]  /*b8b0*/  LOP3.LUT R18, R16, 0xffff, RZ, 0xc0, !PT ;  /* 0x0000ffff10127812 */ /* 0x000fe200078ec0ff */
[-C--:B------:R-:W-:Y:S01]  /*b8c0*/  FMUL.FTZ R59, R59, R156.reuse ;  /* 0x0000009c3b3b7220 */ /* 0x080fe20000410000 */
[-C--:B------:R-:W-:Y:S01]  /*b8d0*/  FMUL.FTZ R92, R92, R157.reuse ;  /* 0x0000009d5c5c7220 */ /* 0x080fe20000410000 */
[-C--:B------:R-:W-:Y:S01]  /*b8e0*/  FMUL.FTZ R93, R93, R157.reuse ;  /* 0x0000009d5d5d7220 */ /* 0x080fe20000410000 */
[----:B------:R-:W-:Y:S01]  /*b8f0*/  SHF.R.U32.HI R18, RZ, 0x8, R18 ;  /* 0x00000008ff127819 */ /* 0x000fe20000011612 */
        /* <DEDUP_REMOVED lines=10> */
[----:B------:R-:W2:Y:S01]  /*b9a0*/  MUFU.EX2 R170, R170 ;  /* 0x000000aa00aa7308 */ /* 0x000ea20000000800 */
[----:B------:R-:W-:Y:S01]  /*b9b0*/  LDSM.16.MT88.4 R132, [R188+0xc800] ;  /* 0x00c80000bc84783b */ /* 0x000fe20000004200 */
[C---:B------:R-:W-:Y:S01]  /*b9c0*/  HMMA.16816.F32.BF16 R80, R8.reuse, R6, R80 ;  /* 0x000000060850723c */ /* 0x040fe20000041850 */
[----:B------:R-:W-:Y:S01]  /*b9d0*/  LOP3.LUT R5, R17, UR22, R32, 0x96, !PT ;  /* 0x0000001611057c12 */ /* 0x000fe2000f8e9620 */
[----:B------:R-:W-:Y:S01]  /*b9e0*/  FFMA.FTZ R154, R225, R157, R154 ;  /* 0x0000009de19a7223 */ /* 0x000fe2000001009a */
[----:B------:R-:W-:Y:S01]  /*b9f0*/  LOP3.LUT R17, R16, 0xff, RZ, 0xc0, !PT ;  /* 0x000000ff10117812 */ /* 0x000fe200078ec0ff */
[----:B------:R-:W-:Y:S01]  /*ba00*/  LDSM.16.MT88.4 R32, [R186+0xc800] ;  /* 0x00c80000ba20783b */ /* 0x000fe20000004200 */
[C---:B------:R-:W-:Y:S01]  /*ba10*/  LOP3.LUT R19, R5.reuse, 0xff, RZ, 0xc0, !PT ;  /* 0x000000ff05137812 */ /* 0x040fe200078ec0ff */
[C---:B----4-:R-:W-:Y:S01]  /*ba20*/  HMMA.16816.F32.BF16 R52, R8.reuse, R20, R52 ;  /* 0x000000140834723c */ /* 0x050fe20000041834 */
[----:B------:R-:W-:Y:S01]  /*ba30*/  LOP3.LUT R6, R5, 0xffff, RZ, 0xc0, !PT ;  /* 0x0000ffff05067812 */ /* 0x000fe200078ec0ff */
[----:B------:R-:W-:Y:S01]  /*ba40*/  MUFU.EX2 R197, R197 ;  /* 0x000000c500c57308 */ /* 0x000fe20000000800 */
[--C-:B------:R-:W-:Y:S01]  /*ba50*/  SHF.R.U32.HI R7, RZ, 0x10, R5.reuse ;  /* 0x00000010ff077819 */ /* 0x100fe20000011605 */
[----:B------:R-:W-:Y:S01]  /*ba60*/  FFMA.FTZ R223, R223, R156, R150 ;  /* 0x0000009cdfdf7223 */ /* 0x000fe20000010096 */
[----:B------:R-:W-:Y:S01]  /*ba70*/  SHF.R.U32.HI R5, RZ, 0x18, R5 ;  /* 0x00000018ff057819 */ /* 0x000fe20000011605 */
[C---:B------:R-:W-:Y:S01]  /*ba80*/  HMMA.16816.F32.BF16 R56, R8.reuse, R22, R56 ;  /* 0x000000160838723c */ /* 0x040fe20000041838 */
[----:B------:R-:W-:Y:S01]  /*ba90*/  SHF.R.U32.HI R6, RZ, 0x8, R6 ;  /* 0x00000008ff067819 */ /* 0x000fe20000011606 */
[----:B------:R-:W-:Y:S01]  /*baa0*/  FADD.FTZ R151, R151, R154 ;  /* 0x0000009a97977221 */ /* 0x000fe20000010000 */
[----:B------:R-:W-:Y:S01]  /*bab0*/  LOP3.LUT R20, R7, 0xff, RZ, 0xc0, !PT ;  /* 0x000000ff07147812 */ /* 0x000fe200078ec0ff */
[----:B------:R-:W4:Y:S01]  /*bac0*/  MUFU.EX2 R196, R196 ;  /* 0x000000c400c47308 */ /* 0x000f220000000800 */
[----:B------:R-:W-:Y:S01]  /*bad0*/  PRMT R19, R19, 0x5410, R6 ;  /* 0x0000541013137816 */ /* 0x000fe20000000006 */
[C---:B------:R-:W-:Y:S01]  /*bae0*/  HMMA.16816.F32.BF16 R92, R8.reuse, R136, R92 ;  /* 0x00000088085c723c */ /* 0x040fe2000004185c */
[----:B------:R-:W-:Y:S01]  /*baf0*/  PRMT R5, R20, 0x5410, R5 ;  /* 0x0000541014057816 */ /* 0x000fe20000000005 */
[----:B------:R-:W-:Y:S01]  /*bb00*/  FADD.FTZ R223, R148, R223 ;  /* 0x000000df94df7221 */ /* 0x000fe20000010000 */
[--C-:B------:R-:W-:Y:S01]  /*bb10*/  SHF.R.U32.HI R4, RZ, 0x10, R16.reuse ;  /* 0x00000010ff047819 */ /* 0x100fe20000011610 */
[----:B------:R-:W4:Y:S01]  /*bb20*/  LDSM.16.MT88.4 R20, [R188+0xe800] ;  /* 0x00e80000bc14783b */ /* 0x000f220000004200 */
[----:B------:R-:W-:Y:S01]  /*bb30*/  SHF.R.U32.HI R7, RZ, 0x18, R16 ;  /* 0x00000018ff077819 */ /* 0x000fe20000011610 */
[C---:B------:R-:W-:Y:S01]  /*bb40*/  HMMA.16816.F32.BF16 R96, R8.reuse, R138, R96 ;  /* 0x0000008a0860723c */ /* 0x040fe20000041860 */
[----:B------:R-:W-:Y:S01]  /*bb50*/  PRMT R17, R17, 0x5410, R18 ;  /* 0x0000541011117816 */ /* 0x000fe20000000012 */
[----:B------:R-:W-:Y:S01]  /*bb60*/  MUFU.EX2 R201, R201 ;  /* 0x000000c900c97308 */ /* 0x000fe20000000800 */
[----:B------:R-:W-:Y:S01]  /*bb70*/  LOP3.LUT R4, R4, 0xff, RZ, 0xc0, !PT ;  /* 0x000000ff04047812 */ /* 0x000fe200078ec0ff */
[----:B------:R-:W-:Y:S01]  /*bb80*/  LDSM.16.MT88.4 R136, [R188+0xd000] ;  /* 0x00d00000bc88783b */ /* 0x000fe20000004200 */
[--C-:B------:R-:W-:Y:S01]  /*bb90*/  HSET2.LE.AND R19, R19, R158.reuse, PT ;  /* 0x0000009e13137233 */ /* 0x100fe20003803000 */
[C---:B-1----:R-:W-:Y:S01]  /*bba0*/  HMMA.16816.F32.BF16 R84, R8.reuse, R12, R84 ;  /* 0x0000000c0854723c */ /* 0x042fe20000041854 */
[--C-:B------:R-:W-:Y:S01]  /*bbb0*/  HSET2.LE.AND R5, R5, R158.reuse, PT ;  /* 0x0000009e05057233 */ /* 0x100fe20003803000 */
[----:B------:R-:W-:Y:S01]  /*bbc0*/  FADD.FTZ R152, R152, R151 ;  /* 0x0000009798987221 */ /* 0x000fe20000010000 */
[----:B-----5:R-:W-:Y:S01]  /*bbd0*/  F2FP.BF16.F32.PACK_AB R16, R171, R168 ;  /* 0x000000a8ab10723e */ /* 0x020fe200000010ff */
[----:B------:R-:W-:Y:S01]  /*bbe0*/  MUFU.EX2 R202, R202 ;  /* 0x000000ca00ca7308 */ /* 0x000fe20000000800 */
[----:B------:R-:W-:Y:S01]  /*bbf0*/  PRMT R7, R4, 0x5410, R7 ;  /* 0x0000541004077816 */ /* 0x000fe20000000007 */
[----:B------:R-:W-:Y:S01]  /*bc00*/  HMMA.16816.F32.BF16 R88, R8, R14, R88 ;  /* 0x0000000e0858723c */ /* 0x000fe20000041858 */
[----:B---3--:R-:W-:Y:S01]  /*bc10*/  F2FP.BF16.F32.PACK_AB R12, R169, R166 ;  /* 0x000000a6a90c723e */ /* 0x008fe200000010ff */
[----:B------:R-:W1:Y:S01]  /*bc20*/  LDSM.16.MT88.4 R8, [R184+0xe800] ;  /* 0x00e80000b808783b */ /* 0x000e620000004200 */
[--C-:B------:R-:W-:Y:S01]  /*bc30*/  HSET2.LE.AND R6, R17, R158.reuse, PT ;  /* 0x0000009e11067233 */ /* 0x100fe20003803000 */
[----:B------:R-:W-:Y:S01]  /*bc40*/  FADD.FTZ R0, R0, R223 ;  /* 0x000000df00007221 */ /* 0x000fe20000010000 */
[----:B------:R-:W-:Y:S01]  /*bc50*/  LOP3.LUT R4, R19, R12, RZ, 0xc0, !PT ;  /* 0x0000000c13047212 */ /* 0x000fe200078ec0ff */
[----:B------:R-:W-:Y:S01]  /*bc60*/  MUFU.EX2 R203, R203 ;  /* 0x000000cb00cb7308 */ /* 0x000fe20000000800 */
[----:B------:R-:W-:Y:S01]  /*bc70*/  LOP3.LUT R5, R5, R16, RZ, 0xc0, !PT ;  /* 0x0000001005057212 */ /* 0x000fe200078ec0ff */
[----:B------:R-:W-:Y:S01]  /*bc80*/  FADD.FTZ R149, R149, R152 ;  /* 0x0000009895957221 */ /* 0x000fe20000010000 */
[----:B------:R-:W3:Y:S01]  /*bc90*/  LDSM.16.MT88.4 R16, [R186+0xe800] ;  /* 0x00e80000ba10783b */ /* 0x000ee20000004200 */
[----:B--2---:R-:W-:Y:S01]  /*bca0*/  F2FP.BF16.F32.PACK_AB R13, R170, R167 ;  /* 0x000000a7aa0d723e */ /* 0x004fe200000010ff */
[----:B------:R-:W-:Y:S01]  /*bcb0*/  FADD.FTZ R3, R3, R0 ;  /* 0x0000000003037221 */ /* 0x000fe20000010000 */
[----:B------:R-:W-:Y:S01]  /*bcc0*/  HSET2.LE.AND R7, R7, R158, PT ;  /* 0x0000009e07077233 */ /* 0x000fe20003803000 */
[----:B------:R-:W-:Y:S01]  /*bcd0*/  FADD.FTZ R0, R166, R149 ;  /* 0x00000095a6007221 */ /* 0x000fe20000010000 */
[----:B------:R-:W-:Y:S01]  /*bce0*/  LOP3.LUT R6, R6, R13, RZ, 0xc0, !PT ;  /* 0x0000000d06067212 */ /* 0x000fe200078ec0ff */
[----:B------:R-:W-:Y:S01]  /*bcf0*/  MUFU.EX2 R164, R164 ;  /* 0x000000a400a47308 */ /* 0x000fe20000000800 */
[----:B------:R-:W2:Y:S01]  /*bd00*/  LDSM.16.MT88.4 R12, [R185+0xe800] ;  /* 0x00e80000b90c783b */ /* 0x000ea20000004200 */
[----:B----4-:R-:W-:Y:S01]  /*bd10*/  F2FP.BF16.F32.PACK_AB R224, R196, R197 ;  /* 0x000000c5c4e0723e */ /* 0x010fe200000010ff */
[----:B------:R-:W-:-:S03]  /*bd20*/  FADD.FTZ R0, R169, R0 ;  /* 0x00000000a9007221 */ /* 0x000fc60000010000 */
[----:B------:R-:W-:Y:S02]  /*bd30*/  LOP3.LUT R7, R7, R224, RZ, 0xc0, !PT ;  /* 0x000000e007077212 */ /* 0x000fe400078ec0ff */
[----:B------:R-:W-:Y:S05]  /*bd40*/  MUFU.EX2 R165, R165 ;  /* 0x000000a500a57308 */ /* 0x000fea0000000800 */
[C---:B------:R-:W-:Y:S03]  /*bd50*/  HMMA.16816.F32.BF16 R104, R4.reuse, R24, R104 ;  /* 0x000000180468723c */ /* 0x040fe60000041868 */
[----:B------:R-:W-:Y:S03]  /*bd60*/  MUFU.EX2 R161, R161 ;  /* 0x000000a100a17308 */ /* 0x000fe60000000800 */
[----:B------:R-:W-:Y:S01]  /*bd70*/  HMMA.16816.F32.BF16 R36, R4, R20, R36 ;  /* 0x000000140424723c */ /* 0x000fe20000041824 */
[----:B------:R-:W-:-:S04]  /*bd80*/  MOV R25, UR31 ;  /* 0x0000001f00197c02 */ /* 0x000fc80008000f00 */
[----:B------:R-:W-:Y:S01]  /*bd90*/  LOP3.LUT R25, R235, UR28, R25, 0x96, !PT ;  /* 0x0000001ceb197c12 */ /* 0x000fe2000f8e9619 */
[C---:B------:R-:W-:Y:S01]  /*bda0*/  HMMA.16816.F32.BF16 R40, R4.reuse, R22, R40 ;  /* 0x000000160428723c */ /* 0x040fe20000041828 */
[----:B------:R-:W4:Y:S03]  /*bdb0*/  LDSM.16.MT88.4 R20, [R188+0x10800] ;  /* 0x01080000bc14783b */ /* 0x000f260000004200 */
[----:B------:R-:W-:Y:S02]  /*bdc0*/  IMAD.WIDE.U32 R24, R25, -0x326172a9, RZ ;  /* 0xcd9e8d5719187825 */ /* 0x000fe400078e00ff */
[----:B-1----:R-:W-:Y:S03]  /*bdd0*/  HMMA.16816.F32.BF16 R60, R4, R8, R60 ;  /* 0x00000008043c723c */ /* 0x002fe6000004183c */
[----:B------:R-:W-:-:S02]  /*bde0*/  LOP3.LUT R232, R25, UR13, R232, 0x96, !PT ;  /* 0x0000000d19e87c12 */ /* 0x000fc4000f8e96e8 */
[----:B------:R-:W-:Y:S01]  /*bdf0*/  LOP3.LUT R24, R141, UR12, R24, 0x96, !PT ;  /* 0x0000000c8d187c12 */ /* 0x000fe2000f8e9618 */
[----:B---3--:R-:W-:Y:S01]  /*be00*/  HMMA.16816.F32.BF16 R44, R4, R16, R44 ;  /* 0x00000010042c723c */ /* 0x008fe2000004182c */
[----:B------:R-:W-:Y:S01]  /*be10*/  FFMA.FTZ R8, R198, UR21, -R145 ;  /* 0x00000015c6087c23 */ /* 0x000fe20008010891 */
[----:B------:R-:W-:-:S04]  /*be20*/  IMAD.WIDE.U32 R232, R232, -0x2daee0ad, RZ ;  /* 0xd2511f53e8e87825 */ /* 0x000fc800078e00ff */
[----:B------:R-:W-:Y:S01]  /*be30*/  FFMA.FTZ R198, R222, UR21, -R145 ;  /* 0x00000015dec67c23 */ /* 0x000fe20008010891 */
[----:B------:R-:W-:Y:S01]  /*be40*/  FFMA.FTZ R222, R199, UR21, -R160 ;  /* 0x00000015c7de7c23 */ /* 0x000fe200080108a0 */
[C---:B------:R-:W-:Y:S01]  /*be50*/  HMMA.16816.F32.BF16 R48, R4.reuse, R18, R48 ;  /* 0x000000120430723c */ /* 0x040fe20000041830 */
[----:B------:R-:W1:Y:S01]  /*be60*/  LDSM.16.MT88.4 R16, [R186+0x10800] ;  /* 0x01080000ba10783b */ /* 0x000e620000004200 */
[----:B------:R-:W-:Y:S01]  /*be70*/  IMAD.WIDE.U32 R24, R24, -0x2daee0ad, RZ ;  /* 0xd2511f5318187825 */ /* 0x000fe200078e00ff */
[----:B------:R-:W-:Y:S01]  /*be80*/  LOP3.LUT R142, R233, UR11, R142, 0x96, !PT ;  /* 0x0000000be98e7c12 */ /* 0x000fe2000f8e968e */
[----:B------:R-:W-:Y:S02]  /*be90*/  MUFU.EX2 R198, R198 ;  /* 0x000000c600c67308 */ /* 0x000fe40000000800 */
[----:B--2---:R-:W-:Y:S01]  /*bea0*/  HMMA.16816.F32.BF16 R52, R4, R12, R52 ;  /* 0x0000000c0434723c */ /* 0x004fe20000041834 */
[----:B------:R-:W-:Y:S01]  /*beb0*/  LOP3.LUT R232, R25, UR7, R232, 0x96, !PT ;  /* 0x0000000719e87c12 */ /* 0x000fe2000f8e96e8 */
[----:B------:R-:W-:-:S04]  /*bec0*/  IMAD.WIDE.U32 R142, R142, -0x326172a9, RZ ;  /* 0xcd9e8d578e8e7825 */ /* 0x000fc800078e00ff */
[C---:B------:R-:W-:Y:S01]  /*bed0*/  HMMA.16816.F32.BF16 R56, R4.reuse, R14, R56 ;  /* 0x0000000e0438723c */ /* 0x040fe20000041838 */
[----:B------:R-:W2:Y:S01]  /*bee0*/  LDSM.16.MT88.4 R12, [R185+0x10800] ;  /* 0x01080000b90c783b */ /* 0x000ea20000004200 */
[----:B------:R-:W-:Y:S01]  /*bef0*/  IMAD.WIDE.U32 R232, R232, -0x326172a9, RZ ;  /* 0xcd9e8d57e8e87825 */ /* 0x000fe200078e00ff */
[----:B------:R-:W-:Y:S01]  /*bf00*/  LOP3.LUT R140, R143, UR10, R140, 0x96, !PT ;  /* 0x0000000a8f8c7c12 */ /* 0x000fe2000f8e968c */
[----:B------:R-:W-:Y:S02]  /*bf10*/  MUFU.EX2 R222, R222 ;  /* 0x000000de00de7308 */ /* 0x000fe40000000800 */
[----:B------:R-:W-:Y:S01]  /*bf20*/  HMMA.16816.F32.BF16 R64, R4, R10, R64 ;  /* 0x0000000a0440723c */ /* 0x000fe20000041840 */
[----:B------:R-:W-:Y:S01]  /*bf30*/  LOP3.LUT R234, R233, UR6, R142, 0x96, !PT ;  /* 0x00000006e9ea7c12 */ /* 0x000fe2000f8e968e */
[----:B------:R-:W-:-:S04]  /*bf40*/  IMAD.WIDE.U32 R140, R140, -0x2daee0ad, RZ ;  /* 0xd2511f538c8c7825 */ /* 0x000fc800078e00ff */
[----:B------:R-:W-:Y:S01]  /*bf50*/  IMAD.WIDE.U32 R234, R234, -0x2daee0ad, RZ ;  /* 0xd2511f53eaea7825 */ /* 0x000fe200078e00ff */
[----:B------:R-:W-:Y:S01]  /*bf60*/  LOP3.LUT R236, R141, UR25, R24, 0x96, !PT ;  /* 0x000000198dec7c12 */ /* 0x000fe2000f8e9618 */
[----:B------:R3:W-:Y:S01]  /*bf70*/  MUFU.EX2 R233, R8 ;  /* 0x0000000800e97308 */ /* 0x0007e20000000800 */
[C---:B----4-:R-:W-:Y:S02]  /*bf80*/  HMMA.16816.F32.BF16 R68, R4.reuse, R20, R68 ;  /* 0x000000140444723c */ /* 0x050fe40000041844 */
[----:B------:R-:W-:Y:S01]  /*bf90*/  LOP3.LUT R9, R235, UR18, R140, 0x96, !PT ;  /* 0x00000012eb097c12 */ /* 0x000fe2000f8e968c */
[--C-:B------:R-:W-:Y:S01]  /*bfa0*/  FFMA.FTZ R235, R200, UR21, -R145.reuse ;  /* 0x00000015c8eb7c23 */ /* 0x100fe20008010891 */
[----:B------:R-:W-:Y:S01]  /*bfb0*/  IMAD.WIDE.U32 R236, R236, -0x326172a9, RZ ;  /* 0xcd9e8d57ecec7825 */ /* 0x000fe200078e00ff */
[----:B------:R-:W4:Y:S03]  /*bfc0*/  LDSM.16.MT88.4 R140, [R184+0x10800] ;  /* 0x01080000b88c783b */ /* 0x000f260000004200 */
[----:B------:R-:W-:Y:S01]  /*bfd0*/  FFMA.FTZ R200, R227, UR21, -R160 ;  /* 0x00000015e3c87c23 */ /* 0x000fe200080108a0 */
[C---:B------:R-:W-:Y:S01]  /*bfe0*/  HMMA.16816.F32.BF16 R72, R4.reuse, R22, R72 ;  /* 0x000000160448723c */ /* 0x040fe20000041848 */
[----:B------:R-:W-:Y:S01]  /*bff0*/  IMAD.WIDE.U32 R10, R9, -0x326172a9, RZ ;  /* 0xcd9e8d57090a7825 */ /* 0x000fe200078e00ff */
[----:B------:R-:W5:Y:S01]  /*c000*/  MUFU.EX2 R235, R235 ;  /* 0x000000eb00eb7308 */ /* 0x000f620000000800 */
[----:B------:R-:W-:Y:S02]  /*c010*/  LDSM.16.MT88.4 R20, [R186+0xf000] ;  /* 0x00f00000ba14783b */ /* 0x000fe40000004200 */
[----:B------:R-:W-:Y:S01]  /*c020*/  FFMA.FTZ R227, R144, UR21, -R145 ;  /* 0x0000001590e37c23 */ /* 0x000fe20008010891 */
[C---:B------:R-:W-:Y:S01]  /*c030*/  LOP3.LUT R9, R10.reuse, 0xff, RZ, 0xc0, !PT ;  /* 0x000000ff0a097812 */ /* 0x040fe200078ec0ff */
[----:B-1----:R-:W-:Y:S01]  /*c040*/  HMMA.16816.F32.BF16 R76, R4, R16, R76 ;  /* 0x00000010044c723c */ /* 0x002fe2000004184c */
[----:B---3--:R-:W-:-:S02]  /*c050*/  LOP3.LUT R8, R10, 0xffff, RZ, 0xc0, !PT ;  /* 0x0000ffff0a087812 */ /* 0x008fc400078ec0ff */
[----:B------:R-:W1:Y:S03]  /*c060*/  MUFU.EX2 R200, R200 ;  /* 0x000000c800c87308 */ /* 0x000e660000000800 */
[C---:B------:R-:W-:Y:S01]  /*c070*/  HMMA.16816.F32.BF16 R80, R4.reuse, R18, R80 ;  /* 0x000000120450723c */ /* 0x040fe20000041850 */
[----:B------:R-:W-:Y:S02]  /*c080*/  SHF.R.U32.HI R16, RZ, 0x8, R8 ;  /* 0x00000008ff107819 */ /* 0x000fe40000011608 */
[----:B------:R-:W-:Y:S02]  /*c090*/  LOP3.LUT R8, R11, UR20, R236, 0x96, !PT ;  /* 0x000000140b087c12 */ /* 0x000fe4000f8e96ec */
[----:B------:R-:W-:Y:S01]  /*c0a0*/  SHF.R.U32.HI R11, RZ, 0x10, R10 ;  /* 0x00000010ff0b7819 */ /* 0x000fe2000001160a */
[----:B--2---:R-:W-:Y:S01]  /*c0b0*/  HMMA.16816.F32.BF16 R84, R4, R12, R84 ;  /* 0x0000000c0454723c */ /* 0x004fe20000041854 */
[----:B------:R-:W-:Y:S01]  /*c0c0*/  LOP3.LUT R224, R8, 0xffff, RZ, 0xc0, !PT ;  /* 0x0000ffff08e07812 */ /* 0x000fe200078ec0ff */
[----:B------:R-:W-:Y:S01]  /*c0d0*/  MUFU.EX2 R227, R227 ;  /* 0x000000e300e37308 */ /* 0x000fe20000000800 */
[----:B------:R-:W-:-:S02]  /*c0e0*/  PRMT R9, R9, 0x5410, R16 ;  /* 0x0000541009097816 */ /* 0x000fc40000000010 */
[----:B------:R-:W-:Y:S01]  /*c0f0*/  LOP3.LUT R199, R11, 0xff, RZ, 0xc0, !PT ;  /* 0x000000ff0bc77812 */ /* 0x000fe200078ec0ff */
[C---:B------:R-:W-:Y:S01]  /*c100*/  HMMA.16816.F32.BF16 R88, R4.reuse, R14, R88 ;  /* 0x0000000e0458723c */ /* 0x040fe20000041858 */
[----:B------:R-:W-:Y:S01]  /*c110*/  LOP3.LUT R13, R8, 0xff, RZ, 0xc0, !PT ;  /* 0x000000ff080d7812 */ /* 0x000fe200078ec0ff */
[----:B------:R-:W2:Y:S01]  /*c120*/  LDSM.16.MT88.4 R16, [R185+0xf000] ;  /* 0x00f00000b910783b */ /* 0x000ea20000004200 */
[----:B------:R-:W-:Y:S02]  /*c130*/  SHF.R.U32.HI R224, RZ, 0x8, R224 ;  /* 0x00000008ffe07819 */ /* 0x000fe400000116e0 */
[--C-:B------:R-:W-:Y:S01]  /*c140*/  SHF.R.U32.HI R11, RZ, 0x10, R8.reuse ;  /* 0x00000010ff0b7819 */ /* 0x100fe20000011608 */
[----:B------:R-:W-:Y:S01]  /*c150*/  HMMA.16816.F32.BF16 R128, R4, R132, R128 ;  /* 0x000000840480723c */ /* 0x000fe20000041880 */
[----:B------:R-:W-:Y:S02]  /*c160*/  SHF.R.U32.HI R12, RZ, 0x18, R8 ;  /* 0x00000018ff0c7819 */ /* 0x000fe40000011608 */
[----:B------:R-:W-:-:S02]  /*c170*/  SHF.R.U32.HI R10, RZ, 0x18, R10 ;  /* 0x00000018ff0a7819 */ /* 0x000fc4000001160a */
[----:B------:R-:W-:Y:S01]  /*c180*/  HSET2.LE.AND R8, R9, R158, PT ;  /* 0x0000009e09087233 */ /* 0x000fe20003803000 */
[C---:B------:R-:W-:Y:S01]  /*c190*/  HMMA.16816.F32.BF16 R124, R4.reuse, R134, R124 ;  /* 0x00000086047c723c */ /* 0x040fe2000004187c */
[----:B-----5:R-:W-:Y:S01]  /*c1a0*/  F2FP.BF16.F32.PACK_AB R147, R235, R198 ;  /* 0x000000c6eb93723e */ /* 0x020fe200000010ff */
[----:B------:R-:W-:Y:S01]  /*c1b0*/  LDSM.16.MT88.4 R132, [R186+0xd000] ;  /* 0x00d00000ba84783b */ /* 0x000fe20000004200 */
[----:B------:R-:W-:Y:S02]  /*c1c0*/  PRMT R13, R13, 0x5410, R224 ;  /* 0x000054100d0d7816 */ /* 0x000fe400000000e0 */
[----:B------:R-:W-:Y:S01]  /*c1d0*/  LOP3.LUT R11, R11, 0xff, RZ, 0xc0, !PT ;  /* 0x000000ff0b0b7812 */ /* 0x000fe200078ec0ff */
[----:B------:R-:W-:Y:S01]  /*c1e0*/  HMMA.16816.F32.BF16 R120, R4, R32, R120 ;  /* 0x000000200478723c */ /* 0x000fe20000041878 */
[----:B------:R-:W-:Y:S02]  /*c1f0*/  PRMT R9, R199, 0x5410, R10 ;  /* 0x00005410c7097816 */ /* 0x000fe4000000000a */
[----:B------:R-:W-:-:S02]  /*c200*/  LOP3.LUT R10, R8, R147, RZ, 0xc0, !PT ;  /* 0x00000093080a7212 */ /* 0x000fc400078ec0ff */
[----:B------:R-:W-:Y:S01]  /*c210*/  PRMT R11, R11, 0x5410, R12 ;  /* 0x000054100b0b7816 */ /* 0x000fe2000000000c */
[C---:B------:R-:W-:Y:S01]  /*c220*/  HMMA.16816.F32.BF16 R116, R4.reuse, R34, R116 ;  /* 0x000000220474723c */ /* 0x040fe20000041874 */
[--C-:B------:R-:W-:Y:S01]  /*c230*/  HSET2.LE.AND R8, R13, R158.reuse, PT ;  /* 0x0000009e0d087233 */ /* 0x100fe20003803000 */
[----:B------:R-:W-:Y:S01]  /*c240*/  LDSM.16.MT88.4 R32, [R185+0xd000] ;  /* 0x00d00000b920783b */ /* 0x000fe20000004200 */
[--C-:B------:R-:W-:Y:S02]  /*c250*/  HSET2.LE.AND R9, R9, R158.reuse, PT ;  /* 0x0000009e09097233 */ /* 0x100fe40003803000 */
[----:B------:R-:W-:Y:S01]  /*c260*/  HSET2.LE.AND R147, R11, R158, PT ;  /* 0x0000009e0b937233 */ /* 0x000fe20003803000 */
[----:B------:R-:W3:Y:S01]  /*c270*/  LDSM.16.MT88.4 R12, [R184+0xf000] ;  /* 0x00f00000b80c783b */ /* 0x000ee20000004200 */
[----:B------:R-:W-:Y:S01]  /*c280*/  HMMA.16816.F32.BF16 R112, R4, R28, R112 ;  /* 0x0000001c0470723c */ /* 0x000fe20000041870 */
[----:B-1----:R-:W-:Y:S02]  /*c290*/  F2FP.BF16.F32.PACK_AB R226, R201, R200 ;  /* 0x000000c8c9e2723e */ /* 0x002fe400000010ff */
[----:B------:R-:W-:-:S02]  /*c2a0*/  F2FP.BF16.F32.PACK_AB R199, R233, R202 ;  /* 0x000000cae9c7723e */ /* 0x000fc400000010ff */
[----:B------:R-:W-:Y:S01]  /*c2b0*/  F2FP.BF16.F32.PACK_AB R224, R222, R203 ;  /* 0x000000cbdee0723e */ /* 0x000fe200000010ff */
[C---:B------:R-:W-:Y:S01]  /*c2c0*/  HMMA.16816.F32.BF16 R108, R4.reuse, R30, R108 ;  /* 0x0000001e046c723c */ /* 0x040fe2000004186c */
[----:B------:R-:W-:Y:S01]  /*c2d0*/  LOP3.LUT R11, R9, R226, RZ, 0xc0, !PT ;  /* 0x000000e2090b7212 */ /* 0x000fe200078ec0ff */
[----:B------:R-:W-:Y:S01]  /*c2e0*/  LDSM.16.MT88.4 R28, [R184+0xd000] ;  /* 0x00d00000b81c783b */ /* 0x000fe20000004200 */
[----:B------:R-:W-:Y:S01]  /*c2f0*/  LOP3.LUT R8, R8, R199, RZ, 0xc0, !PT ;  /* 0x000000c708087212 */ /* 0x000fe200078ec0ff */
[--C-:B------:R-:W-:Y:S01]  /*c300*/  FFMA.FTZ R199, R162, UR21, -R145.reuse ;  /* 0x00000015a2c77c23 */ /* 0x100fe20008010891 */
[----:B------:R-:W-:Y:S01]  /*c310*/  LOP3.LUT R9, R147, R224, RZ, 0xc0, !PT ;  /* 0x000000e093097212 */ /* 0x000fe200078ec0ff */
[C---:B------:R-:W-:Y:S01]  /*c320*/  HMMA.16816.F32.BF16 R100, R4.reuse, R26, R100 ;  /* 0x0000001a0464723c */ /* 0x040fe20000041864 */
[----:B------:R-:W-:Y:S01]  /*c330*/  LDSM.16.MT88.4 R24, [R188+0xf000] ;  /* 0x00f00000bc18783b */ /* 0x000fe20000004200 */
[----:B------:R-:W-:Y:S01]  /*c340*/  FFMA.FTZ R162, R146, UR21, -R145 ;  /* 0x0000001592a27c23 */ /* 0x000fe20008010891 */
[--C-:B------:R-:W-:Y:S01]  /*c350*/  FFMA.FTZ R224, R163, UR21, -R160.reuse ;  /* 0x00000015a3e07c23 */ /* 0x100fe200080108a0 */
[----:B------:R-:W-:Y:S01]  /*c360*/  FFMA.FTZ R160, R159, UR21, -R160 ;  /* 0x000000159fa07c23 */ /* 0x000fe200080108a0 */
[----:B------:R-:W-:Y:S01]  /*c370*/  LDSM.16.MT88.4 R144, [R184+0x11000] ;  /* 0x01100000b890783b */ /* 0x000fe20000004200 */
[C---:B----4-:R-:W-:Y:S01]  /*c380*/  HMMA.16816.F32.BF16 R92, R4.reuse, R140, R92 ;  /* 0x0000008c045c723c */ /* 0x050fe2000004185c */
[----:B------:R-:W1:Y:S05]  /*c390*/  MUFU.EX2 R199, R199 ;  /* 0x000000c700c77308 */ /* 0x000e6a0000000800 */
[----:B------:R-:W-:Y:S01]  /*c3a0*/  HMMA.16816.F32.BF16 R96, R4, R142, R96 ;  /* 0x0000008e0460723c */ /* 0x000fe20000041860 */
[----:B------:R-:W4:Y:S02]  /*c3b0*/  LDSM.16.MT88.4 R4, [R188+0x11000] ;  /* 0x01100000bc04783b */ /* 0x000f240000004200 */
[----:B------:R-:W-:Y:S02]  /*c3c0*/  MUFU.EX2 R162, R162 ;  /* 0x000000a200a27308 */ /* 0x000fe40000000800 */
[----:B------:R-:W-:Y:S01]  /*c3d0*/  LDSM.16.MT88.4 R140, [R188+0xd800] ;  /* 0x00d80000bc8c783b */ /* 0x000fe20000004200 */
[C---:B--2---:R-:W-:Y:S05]  /*c3e0*/  HMMA.16816.F32.BF16 R52, R8.reuse, R16, R52 ;  /* 0x000000100834723c */ /* 0x044fea0000041834 */
[----:B------:R-:W2:Y:S01]  /*c3f0*/  MUFU.EX2 R224, R224 ;  /* 0x000000e000e07308 */ /* 0x000ea20000000800 */
[----:B------:R-:W-:Y:S01]  /*c400*/  HMMA.16816.F32.BF16 R44, R8, R20, R44 ;  /* 0x00000014082c723c */ /* 0x000fe2000004182c */
[----:B------:R-:W-:-:S05]  /*c410*/  LOP3.LUT R16, R237, UR4, R232, 0x96, !PT ;  /* 0x00000004ed107c12 */ /* 0x000fca000f8e96e8 */
[C---:B---3--:R-:W-:Y:S01]  /*c420*/  HMMA.16816.F32.BF16 R60, R8.reuse, R12, R60 ;  /* 0x0000000c083c723c */ /* 0x048fe2000004183c */
[----:B------:R-:W-:Y:S01]  /*c430*/  IMAD.WIDE.U32 R16, R16, -0x2daee0ad, RZ ;  /* 0xd2511f5310107825 */ /* 0x000fe200078e00ff */
[----:B------:R-:W3:Y:S04]  /*c440*/  MUFU.EX2 R160, R160 ;  /* 0x000000a000a07308 */ /* 0x000ee80000000800 */
[C---:B------:R-:W-:Y:S01]  /*c450*/  HMMA.16816.F32.BF16 R64, R8.reuse, R14, R64 ;  /* 0x0000000e0840723c */ /* 0x040fe20000041840 */
[----:B------:R-:W5:Y:S05]  /*c460*/  LDSM.16.MT88.4 R12, [R185+0x11000] ;  /* 0x01100000b90c783b */ /* 0x000f6a0000004200 */
[C---:B------:R-:W-:Y:S01]  /*c470*/  HMMA.16816.F32.BF16 R48, R8.reuse, R22, R48 ;  /* 0x000000160830723c */ /* 0x040fe20000041830 */
[----:B------:R-:W3:Y:S05]  /*c480*/  LDSM.16.MT88.4 R20, [R186+0x11000] ;  /* 0x01100000ba14783b */ /* 0x000eea0000004200 */
[C---:B------:R-:W-:Y:S06]  /*c490*/  HMMA.16816.F32.BF16 R56, R8.reuse, R18, R56 ;  /* 0x000000120838723c */ /* 0x040fec0000041838 */
[C---:B----4-:R-:W-:Y:S06]  /*c4a0*/  HMMA.16816.F32.BF16 R68, R8.reuse, R4, R68 ;  /* 0x000000040844723c */ /* 0x050fec0000041844 */
[----:B------:R-:W-:Y:S01]  /*c4b0*/  HMMA.16816.F32.BF16 R72, R8, R6, R72 ;  /* 0x000000060848723c */ /* 0x000fe20000041848 */
[----:B------:R-:W-:-:S02]  /*c4c0*/  SHF.R.U32.HI R5, RZ, 0x10, R16 ;  /* 0x00000010ff057819 */ /* 0x000fc40000011610 */
[----:B------:R-:W-:Y:S02]  /*c4d0*/  SHF.R.U32.HI R4, RZ, 0x18, R16 ;  /* 0x00000018ff047819 */ /* 0x000fe40000011610 */
[----:B------:R-:W-:Y:S01]  /*c4e0*/  LOP3.LUT R5, R5, 0xff, RZ, 0xc0, !PT ;  /* 0x000000ff05057812 */ /* 0x000fe200078ec0ff */
[C---:B------:R-:W-:Y:S01]  /*c4f0*/  HMMA.16816.F32.BF16 R36, R8.reuse, R24, R36 ;  /* 0x000000180824723c */ /* 0x040fe20000041824 */
[C---:B------:R-:W-:Y:S02]  /*c500*/  LOP3.LUT R6, R16.reuse, 0xffff, RZ, 0xc0, !PT ;  /* 0x0000ffff10067812 */ /* 0x040fe400078ec0ff */
[----:B------:R-:W-:Y:S02]  /*c510*/  LOP3.LUT R17, R17, UR22, R234, 0x96, !PT ;  /* 0x0000001611117c12 */ /* 0x000fe4000f8e96ea */
[----:B------:R-:W-:Y:S01]  /*c520*/  LOP3.LUT R7, R16, 0xff, RZ, 0xc0, !PT ;  /* 0x000000ff10077812 */ /* 0x000fe200078ec0ff */
[----:B------:R-:W-:Y:S01]  /*c530*/  HMMA.16816.F32.BF16 R40, R8, R26, R40 ;  /* 0x0000001a0828723c */ /* 0x000fe20000041828 */
[----:B------:R-:W-:Y:S01]  /*c540*/  SHF.R.U32.HI R6, RZ, 0x8, R6 ;  /* 0x00000008ff067819 */ /* 0x000fe20000011606 */
[----:B------:R-:W4:Y:S01]  /*c550*/  LDSM.16.MT88.4 R24, [R185+0xd800] ;  /* 0x00d80000b918783b */ /* 0x000f220000004200 */
[----:B------:R-:W-:-:S02]  /*c560*/  PRMT R5, R5, 0x5410, R4 ;  /* 0x0000541005057816 */ /* 0x000fc40000000004 */
[----:B------:R-:W-:Y:S01]  /*c570*/  LOP3.LUT R19, R17, 0xffff, RZ, 0xc0, !PT ;  /* 0x0000ffff11137812 */ /* 0x000fe200078ec0ff */
[C---:B-----5:R-:W-:Y:S01]  /*c580*/  HMMA.16816.F32.BF16 R84, R8.reuse, R12, R84 ;  /* 0x0000000c0854723c */ /* 0x060fe20000041854 */
[----:B------:R-:W-:Y:S02]  /*c590*/  SHF.R.U32.HI R4, RZ, 0x10, R17 ;  /* 0x00000010ff047819 */ /* 0x000fe40000011611 */
[----:B------:R-:W-:Y:S02]  /*c5a0*/  PRMT R7, R7, 0x5410, R6 ;  /* 0x0000541007077816 */ /* 0x000fe40000000006 */
[----:B------:R-:W-:Y:S01]  /*c5b0*/  LOP3.LUT R6, R17, 0xff, RZ, 0xc0, !PT ;  /* 0x000000ff11067812 */ /* 0x000fe200078ec0ff */
[----:B------:R-:W-:Y:S01]  /*c5c0*/  HMMA.16816.F32.BF16 R128, R8, R136, R128 ;  /* 0x000000880880723c */ /* 0x000fe20000041880 */
[----:B------:R-:W-:Y:S02]  /*c5d0*/  SHF.R.U32.HI R19, RZ, 0x8, R19 ;  /* 0x00000008ff137819 */ /* 0x000fe40000011613 */
[----:B------:R-:W-:-:S02]  /*c5e0*/  SHF.R.U32.HI R17, RZ, 0x18, R17 ;  /* 0x00000018ff117819 */ /* 0x000fc40000011611 */
[----:B------:R-:W-:Y:S01]  /*c5f0*/  LOP3.LUT R4, R4, 0xff, RZ, 0xc0, !PT ;  /* 0x000000ff04047812 */ /* 0x000fe200078ec0ff */
[C---:B------:R-:W-:Y:S01]  /*c600*/  HMMA.16816.F32.BF16 R124, R8.reuse, R138, R124 ;  /* 0x0000008a087c723c */ /* 0x040fe2000004187c */
[----:B------:R-:W-:Y:S01]  /*c610*/  PRMT R159, R6, 0x5410, R19 ;  /* 0x00005410069f7816 */ /* 0x000fe20000000013 */
[----:B------:R-:W-:Y:S01]  /*c620*/  LDSM.16.MT88.4 R136, [R186+0xd800] ;  /* 0x00d80000ba88783b */ /* 0x000fe20000004200 */
[----:B------:R-:W-:Y:S02]  /*c630*/  PRMT R13, R4, 0x5410, R17 ;  /* 0x00005410040d7816 */ /* 0x000fe40000000011 */
[--C-:B------:R-:W-:Y:S01]  /*c640*/  HSET2.LE.AND R6, R7, R158.reuse, PT ;  /* 0x0000009e07067233 */ /* 0x100fe20003803000 */
[----:B------:R-:W5:Y:S01]  /*c650*/  LDSM.16.MT88.4 R16, [R184+0xf800] ;  /* 0x00f80000b810783b */ /* 0x000f620000004200 */
[----:B------:R-:W-:Y:S01]  /*c660*/  HMMA.16816.F32.BF16 R120, R8, R132, R120 ;  /* 0x000000840878723c */ /* 0x000fe20000041878 */
[--C-:B------:R-:W-:Y:S02]  /*c670*/  HSET2.LE.AND R7, R5, R158.reuse, PT ;  /* 0x0000009e05077233 */ /* 0x100fe40003803000 */
[----:B------:R-:W-:-:S02]  /*c680*/  HSET2.LE.AND R4, R159, R158, PT ;  /* 0x0000009e9f047233 */ /* 0x000fc40003803000 */
[----:B------:R-:W-:Y:S01]  /*c690*/  HSET2.LE.AND R5, R13, R158, PT ;  /* 0x0000009e0d057233 */ /* 0x000fe20003803000 */
[C---:B------:R-:W-:Y:S01]  /*c6a0*/  HMMA.16816.F32.BF16 R116, R8.reuse, R134, R116 ;  /* 0x000000860874723c */ /* 0x040fe20000041874 */
[----:B-1----:R-:W-:Y:S01]  /*c6b0*/  F2FP.BF16.F32.PACK_AB R159, R199, R164 ;  /* 0x000000a4c79f723e */ /* 0x002fe200000010ff */
[----:B------:R-:W-:Y:S01]  /*c6c0*/  LDSM.16.MT88.4 R132, [R184+0xd800] ;  /* 0x00d80000b884783b */ /* 0x000fe20000004200 */
[----:B--2---:R-:W-:Y:S02]  /*c6d0*/  F2FP.BF16.F32.PACK_AB R158, R224, R165 ;  /* 0x000000a5e09e723e */ /* 0x004fe400000010ff */
[----:B------:R-:W-:Y:S01]  /*c6e0*/  LOP3.LUT R4, R4, R159, RZ, 0xc0, !PT ;  /* 0x0000009f04047212 */ /* 0x000fe200078ec0ff */
[----:B------:R-:W-:Y:S01]  /*c6f0*/  HMMA.16816.F32.BF16 R112, R8, R32, R112 ;  /* 0x000000200870723c */ /* 0x000fe20000041870 */
[----:B------:R-:W-:-:S05]  /*c700*/  LOP3.LUT R5, R5, R158, RZ, 0xc0, !PT ;  /* 0x0000009e05057212 */ /* 0x000fca00078ec0ff */
        /* <DEDUP_REMOVED lines=12> */
[----:B------:R-:W1:Y:S01]  /*c7d0*/  LDSM.16.MT88.4 R8, [R186+0x11800] ;  /* 0x01180000ba08783b */ /* 0x000e620000004200 */
[----:B------:R-:W-:-:S02]  /*c7e0*/  F2FP.BF16.F32.PACK_AB R145, R227, R162 ;  /* 0x000000a2e391723e */ /* 0x000fc400000010ff */
[----:B------:R-:W-:Y:S02]  /*c7f0*/  F2FP.BF16.F32.PACK_AB R144, R160, R161 ;  /* 0x000000a1a090723e */ /* 0x000fe400000010ff */
[----:B------:R-:W-:Y:S02]  /*c800*/  LOP3.LUT R6, R6, R145, RZ, 0xc0, !PT ;  /* 0x0000009106067212 */ /* 0x000fe400078ec0ff */
[----:B------:R-:W-:-:S07]  /*c810*/  LOP3.LUT R7, R7, R144, RZ, 0xc0, !PT ;  /* 0x0000009007077212 */ /* 0x000fce00078ec0ff */
[C---:B----4-:R-:W-:Y:S06]  /*c820*/  HMMA.16816.F32.BF16 R112, R4.reuse, R24, R112 ;  /* 0x000000180470723c */ /* 0x050fec0000041870 */
[C---:B------:R-:W-:Y:S01]  /*c830*/  HMMA.16816.F32.BF16 R108, R4.reuse, R26, R108 ;  /* 0x0000001a046c723c */ /* 0x040fe2000004186c */
[----:B------:R-:W2:Y:S05]  /*c840*/  LDSM.16.MT88.4 R24, [R185+0x11800] ;  /* 0x01180000b918783b */ /* 0x000eaa0000004200 */
[C---:B-----5:R-:W-:Y:S06]  /*c850*/  HMMA.16816.F32.BF16 R60, R4.reuse, R16, R60 ;  /* 0x00000010043c723c */ /* 0x060fec000004183c */
[C---:B------:R-:W-:Y:S01]  /*c860*/  HMMA.16816.F32.BF16 R64, R4.reuse, R18, R64 ;  /* 0x000000120440723c */ /* 0x040fe20000041840 */
[----:B------:R-:W3:Y:S05]  /*c870*/  LDSM.16.MT88.4 R16, [R184+0x11800] ;  /* 0x01180000b810783b */ /* 0x000eea0000004200 */
[C---:B------:R-:W-:Y:S06]  /*c880*/  HMMA.16816.F32.BF16 R128, R4.reuse, R140, R128 ;  /* 0x0000008c0480723c */ /* 0x040fec0000041880 */
[C---:B-1----:R-:W-:Y:S06]  /*c890*/  HMMA.16816.F32.BF16 R76, R4.reuse, R8, R76 ;  /* 0x00000008044c723c */ /* 0x042fec000004184c */
        /* <DEDUP_REMOVED lines=14> */
[C---:B------:R-:W-:Y:S01]  /*c980*/  HMMA.16816.F32.BF16 R100, R4.reuse, R134, R100 ;  /* 0x000000860464723c */ /* 0x040fe20000041864 */
[----:B------:R-:W-:Y:S02]  /*c990*/  FADD.FTZ R235, R235, R198 ;  /* 0x000000c6ebeb7221 */ /* 0x000fe40000010000 */
[----:B------:R-:W-:Y:S01]  /*c9a0*/  FADD.FTZ R0, R200, R3 ;  /* 0x00000003c8007221 */ /* 0x000fe20000010000 */
[----:B------:R-:W-:Y:S01]  /*c9b0*/  MOV R3, R153 ;  /* 0x0000009900037202 */ /* 0x000fe20000000f00 */
        /* <DEDUP_REMOVED lines=20> */
[C---:B---3--:R-:W-:Y:S06]  /*cb00*/  HMMA.16816.F32.BF16 R92, R4.reuse, R16, R92 ;  /* 0x00000010045c723c */ /* 0x048fec000004185c */
[C---:B------:R-:W-:Y:S06]  /*cb10*/  HMMA.16816.F32.BF16 R96, R4.reuse, R18, R96 ;  /* 0x000000120460723c */ /* 0x040fec0000041860 */
[----:B------:R-:W-:Y:S07]  /*cb20*/  HMMA.16816.F32.BF16 R104, R4, R132, R104 ;  /* 0x000000840468723c */ /* 0x000fee0000041868 */
[----:B------:R-:W-:-:S15]  /*cb30*/  MOV R132, R155 ;  /* 0x0000009b00847202 */ /* 0x000fde0000000f00 */
[----:B------:R-:W-:-:S02]  /*cb40*/  NOP ;  /* 0x0000000000007918 */ /* 0x000fc40000000000 */
.L_x_1226:
[----:B------:R-:W-:-:S06]  /*cb50*/  UISETP.GT.AND UP0, UPT, UR19, UR5, UPT ;  /* 0x000000051300728c */ /* 0x000fcc000bf04270 */
[----:B------:R-:W-:-:S13]  /*cb60*/  PLOP3.LUT P0, PT, PT, PT, UP0, 0x80, 0x0 ;  /* 0x000000000000781c */ /* 0x000fda0003f0f008 */
[----:B------:R-:W-:Y:S05]  /*cb70*/  @!P0 BRA `(.L_x_1230) ;  /* 0x0000004c00048947 */ /* 0x000fea0003800000 */
[----:B------:R-:W-:Y:S01]  /*cb80*/  ULDC UR4, c[0x0][0x2d0] ;  /* 0x0000b40000047ab9 */ /* 0x000fe20000000800 */
[----:B------:R-:W-:Y:S01]  /*cb90*/  IMAD.WIDE.U32 R226, R218, -0x2daee0ad, RZ ;  /* 0xd2511f53dae27825 */ /* 0x000fe200078e00ff */
[----:B------:R-:W-:Y:S01]  /*cba0*/  ISETP.GE.AND P2, PT, R220, UR4, PT ;  /* 0x00000004dc007c0c */ /* 0x000fe2000bf46270 */
[----:B------:R-:W-:Y:S01]  /*cbb0*/  ULDC UR10, c[0x0][0x2d0] ;  /* 0x0000b400000a7ab9 */ /* 0x000fe20000000800 */
[----:B------:R-:W-:Y:S01]  /*cbc0*/  MOV R0, R132 ;  /* 0x0000008400007202 */ /* 0x000fe20000000f00 */
[----:B------:R-:W-:Y:S01]  /*cbd0*/  IMAD.WIDE.U32 R220, R217, -0x326172a9, RZ ;  /* 0xcd9e8d57d9dc7825 */ /* 0x000fe200078e00ff */
[----:B------:R-:W-:Y:S01]  /*cbe0*/  PRMT R217, R2, 0x7054, R2 ;  /* 0x0000705402d97816 */ /* 0x000fe20000000002 */
[----:B------:R-:W-:Y:S01]  /*cbf0*/  ULDC UR4, c[0x0][0x2ec] ;  /* 0x0000bb0000047ab9 */ /* 0x000fe20000000800 */
[----:B------:R-:W-:Y:S01]  /*cc00*/  MOV R2, R3 ;  /* 0x0000000300027202 */ /* 0x000fe20000000f00 */
[----:B------:R-:W-:Y:S01]  /*cc10*/  ULDC.64 UR6, c[0x0][0x248] ;  /* 0x0000920000067ab9 */ /* 0x000fe20000000a00 */
[----:B------:R-:W-:-:S02]  /*cc20*/  LOP3.LUT R219, R221, R219, RZ, 0x3c, !PT ;  /* 0x000000dbdddb7212 */ /* 0x000fc400078e3cff */
[----:B------:R-:W-:-:S03]  /*cc30*/  MOV R229, R231 ;  /* 0x000000e700e57202 */ /* 0x000fc60000000f00 */
[----:B------:R-:W1:Y:S01]  /*cc40*/  @!P2 LDC.64 R202, c[0x0][0x220] ;  /* 0x00008800ffcaab82 */ /* 0x000e620000000a00 */
[----:B------:R-:W-:-:S07]  /*cc50*/  IMAD.WIDE.U32 R218, R219, -0x2daee0ad, RZ ;  /* 0xd2511f53dbda7825 */ /* 0x000fce00078e00ff */
[----:B------:R-:W2:Y:S08]  /*cc60*/  @!P2 LDC.64 R200, c[0x0][0x220] ;  /* 0x00008800ffc8ab82 */ /* 0x000eb00000000a00 */
[----:B------:R-:W3:Y:S08]  /*cc70*/  @!P2 LDC.64 R198, c[0x0][0x220] ;  /* 0x00008800ffc6ab82 */ /* 0x000ef00000000a00 */
[----:B------:R-:W4:Y:S01]  /*cc80*/  @!P2 LDC.64 R196, c[0x0][0x220] ;  /* 0x00008800ffc4ab82 */ /* 0x000f220000000a00 */
[----:B------:R-:W-:Y:S05]  /*cc90*/  BRA `(.L_x_1231) ;  /* 0x0000000400cc7947 */ /* 0x000fea0003800000 */
.L_x_1233:
        /* <DEDUP_REMOVED lines=15> */
[----:B------:R-:W-:Y:S02]  /*cd90*/  LEA.HI.X R18, R18, R209, R3, 0x6, P0 ;  /* 0x000000d112127211 */ /* 0x000fe400000f3403 */
[C---:B------:R-:W-:Y:S02]  /*cda0*/  IADD3 R3, P5, R19.reuse, UR34, RZ ;  /* 0x0000002213037c10 */ /* 0x040fe4000ffbe0ff */
        /* <DEDUP_REMOVED lines=14> */
[----:B------:R-:W-:Y:S01]  /*ce90*/  @!P3 LEA.HI.X R25, R19, R9, R18, 0x1, P0 ;  /* 0x000000091319b211 */ /* 0x000fe200000f0c12 */
[----:B------:R3:W-:Y:S01]  /*cea0*/  @P4 STS.128 [R205+0x8000], RZ ;  /* 0x008000ffcd004388 */ /* 0x0007e20000000c00 */
[C---:B-1----:R-:W-:Y:S01]  /*ceb0*/  @!P4 LEA R22, P0, R3.reuse, R4, 0x1 ;  /* 0x000000040316c211 */ /* 0x042fe200078008ff */
[----:B------:R-:W1:Y:S01]  /*cec0*/  @!P3 LDC.64 R10, c[0x0][0x218] ;  /* 0x00008600ff0abb82 */ /* 0x000e620000000a00 */
[----:B------:R-:W-:Y:S01]  /*ced0*/  IADD3.X R18, R18, UR33, RZ, P5, !PT ;  /* 0x0000002112127c10 */ /* 0x000fe2000affe4ff */
[----:B------:R-:W-:Y:S01]  /*cee0*/  @!PT LDS RZ, [RZ] ;  /* 0x00000000fffff984 */ /* 0x000fe20000000800 */
[----:B------:R-:W-:Y:S01]  /*cef0*/  @!PT LDS RZ, [RZ] ;  /* 0x00000000fffff984 */ /* 0x000fe20000000800 */
[----:B------:R-:W-:Y:S01]  /*cf00*/  @!PT LDS RZ, [RZ] ;  /* 0x00000000fffff984 */ /* 0x000fe20000000800 */
[----:B------:R3:W-:Y:S03]  /*cf10*/  @!P4 LDGSTS.E.BYPASS.LTC128B.128 [R205+0x8000], desc[UR26][R26.64+0x80] ;  /* 0x080000801acdcfae */ /* 0x0007e6000b901d5a */
        /* <DEDUP_REMOVED lines=12> */
[C---:B------:R-:W-:Y:S01]  /*cfe0*/  @!P2 LEA R14, P0, R19.reuse, R14, 0x1 ;  /* 0x0000000e130ea211 */ /* 0x040fe200078008ff */
[----:B------:R-:W5:Y:S01]  /*cff0*/  @!P4 LDC.64 R6, c[0x0][0x218] ;  /* 0x00008600ff06cb82 */ /* 0x000f620000000a00 */
[C---:B--2---:R-:W-:Y:S01]  /*d000*/  @!P4 LEA R12, P5, R19.reuse, R12, 0x1 ;  /* 0x0000000c130cc211 */ /* 0x044fe200078a08ff */
[----:B------:R-:W-:Y:S01]  /*d010*/  @!PT LDS RZ, [RZ] ;  /* 0x00000000fffff984 */ /* 0x000fe20000000800 */
[----:B------:R-:W-:Y:S01]  /*d020*/  @!PT LDS RZ, [RZ] ;  /* 0x00000000fffff984 */ /* 0x000fe20000000800 */
[----:B------:R-:W-:Y:S01]  /*d030*/  @!PT LDS RZ, [RZ] ;  /* 0x00000000fffff984 */ /* 0x000fe20000000800 */
[----:B------:R3:W-:Y:S01]  /*d040*/  @!P2 LDGSTS.E.BYPASS.LTC128B.128 [R205+0x6800], desc[UR26][R20.64] ;  /* 0x0680000014cdafae */ /* 0x0007e2000b901d5a */
[----:B------:R-:W-:Y:S03]  /*d050*/  IADD3.X R18, R18, UR33, RZ, P1, !PT ;  /* 0x0000002112127c10 */ /* 0x000fe60008ffe4ff */
[----:B------:R3:W-:Y:S01]  /*d060*/  @P4 STS.128 [R205+0x8800], RZ ;  /* 0x008800ffcd004388 */ /* 0x0007e20000000c00 */
[C-C-:B------:R-:W-:Y:S01]  /*d070*/  @!P2 LEA.HI.X R15, R19.reuse, R15, R18.reuse, 0x1, P0 ;  /* 0x0000000f130fa211 */ /* 0x140fe200000f0c12 */
[----:B------:R-:W2:Y:S01]  /*d080*/  @!P3 LDC.64 R4, c[0x0][0x218] ;  /* 0x00008600ff04bb82 */ /* 0x000ea20000000a00 */
[C-C-:B------:R-:W-:Y:S01]  /*d090*/  @!P4 LEA.HI.X R13, R19.reuse, R13, R18.reuse, 0x1, P5 ;  /* 0x0000000d130dc211 */ /* 0x140fe200028f0c12 */
[----:B------:R-:W-:Y:S01]  /*d0a0*/  @!PT LDS RZ, [RZ] ;  /* 0x00000000fffff984 */ /* 0x000fe20000000800 */
[----:B------:R-:W-:Y:S01]  /*d0b0*/  @!PT LDS RZ, [RZ] ;  /* 0x00000000fffff984 */ /* 0x000fe20000000800 */
[----:B------:R-:W-:Y:S01]  /*d0c0*/  @!PT LDS RZ, [RZ] ;  /* 0x00000000fffff984 */ /* 0x000fe20000000800 */
[----:B------:R3:W-:Y:S01]  /*d0d0*/  @!P4 LDGSTS.E.BYPASS.LTC128B.128 [R205+0x8800], desc[UR26][R22.64+0x80] ;  /* 0x0880008016cdcfae */ /* 0x0007e2000b901d5a */
[C---:B-1----:R-:W-:Y:S02]  /*d0e0*/  @!P3 LEA R10, P1, R19.reuse, R10, 0x1 ;  /* 0x0000000a130ab211 */ /* 0x042fe400078208ff */
[C---:B------:R-:W-:Y:S01]  /*d0f0*/  IADD3 R3, P0, R19.reuse, UR34, RZ ;  /* 0x0000002213037c10 */ /* 0x040fe2000ff1e0ff */
[----:B------:R3:W-:Y:S01]  /*d100*/  @P3 STS.128 [R205+0xa800], RZ ;  /* 0x00a800ffcd003388 */ /* 0x0007e20000000c00 */
[----:B------:R-:W-:Y:S02]  /*d110*/  @!P3 LEA.HI.X R11, R19, R11, R18, 0x1, P1 ;  /* 0x0000000b130bb211 */ /* 0x000fe400008f0c12 */
[C---:B----4-:R-:W-:Y:S01]  /*d120*/  @!P2 LEA R8, P5, R3.reuse, R8, 0x1 ;  /* 0x000000080308a211 */ /* 0x050fe200078a08ff */
[----:B------:R-:W-:Y:S01]  /*d130*/  @!PT LDS RZ, [RZ] ;  /* 0x00000000fffff984 */ /* 0x000fe20000000800 */
[----:B------:R-:W-:Y:S01]  /*d140*/  @!PT LDS RZ, [RZ] ;  /* 0x00000000fffff984 */ /* 0x000fe20000000800 */
[----:B------:R-:W-:Y:S01]  /*d150*/  @!PT LDS RZ, [RZ] ;  /* 0x00000000fffff984 */ /* 0x000fe20000000800 */
[----:B------:R3:W-:Y:S01]  /*d160*/  @!P3 LDGSTS.E.BYPASS.LTC128B.128 [R205+0xa800], desc[UR26][R16.64+0x100] ;  /* 0x0a80010010cdbfae */ /* 0x0007e2000b901d5a */
[----:B------:R-:W-:Y:S03]  /*d170*/  IADD3.X R18, R18, UR33, RZ, P0, !PT ;  /* 0x0000002112127c10 */ /* 0x000fe600087fe4ff */
[----:B------:R3:W-:Y:S01]  /*d180*/  @P2 STS.128 [R205+0x7000], RZ ;  /* 0x007000ffcd002388 */ /* 0x0007e20000000c00 */
[C-C-:B------:R-:W-:Y:S02]  /*d190*/  @!P2 LEA.HI.X R9, R3.reuse, R9, R18.reuse, 0x1, P5 ;  /* 0x000000090309a211 */ /* 0x140fe400028f0c12 */
[C---:B-----5:R-:W-:Y:S01]  /*d1a0*/  @!P4 LEA R6, P1, R3.reuse, R6, 0x1 ;  /* 0x000000060306c211 */ /* 0x060fe200078208ff */
[----:B------:R-:W-:Y:S01]  /*d1b0*/  @!PT LDS RZ, [RZ] ;  /* 0x00000000fffff984 */ /* 0x000fe20000000800 */
[----:B------:R-:W-:Y:S01]  /*d1c0*/  @!PT LDS RZ, [RZ] ;  /* 0x00000000fffff984 */ /* 0x000fe20000000800 */
[----:B------:R-:W-:Y:S01]  /*d1d0*/  @!PT LDS RZ, [RZ] ;  /* 0x00000000fffff984 */ /* 0x000fe20000000800 */
[----:B------:R3:W-:Y:S03]  /*d1e0*/  @!P2 LDGSTS.E.BYPASS.LTC128B.128 [R205+0x7000], desc[UR26][R14.64] ;  /* 0x070000000ecdafae */ /* 0x0007e6000b901d5a */
        /* <DEDUP_REMOVED lines=30> */
.L_x_1231:
        /* <DEDUP_REMOVED lines=20> */
[----:B------:R-:W-:Y:S02]  /*d510*/  @!P2 LDGSTS.E.BYPASS.LTC128B.128 [R205+0xc000], desc[UR26][R238.64] ;  /* 0x0c000000eecdafae */ /* 0x000fe4000b901d5a */
[----:B------:R-:W5:Y:S03]  /*d520*/  @!P3 LDC.64 R30, c[0x0][0x220] ;  /* 0x00008800ff1ebb82 */ /* 0x000f660000000a00 */
[----:B------:R-:W-:Y:S05]  /*d530*/  @P4 STS.128 [R205+0xe000], RZ ;  /* 0x00e000ffcd004388 */ /* 0x000fea0000000c00 */
[----:B------:R-:W3:Y:S08]  /*d540*/  @!P4 LDC.64 R28, c[0x0][0x220] ;  /* 0x00008800ff1ccb82 */ /* 0x000ef00000000a00 */
[----:B------:R-:W4:Y:S01]  /*d550*/  @!P3 LDC.64 R168, c[0x0][0x220] ;  /* 0x00008800ffa8bb82 */ /* 0x000f220000000a00 */
[C---:B-1----:R-:W-:Y:S04]  /*d560*/  @!P4 LEA R236, P0, R34.reuse, R32, 0x1 ;  /* 0x0000002022ecc211 */ /* 0x042fe800078008ff */
[C-C-:B------:R-:W-:Y:S02]  /*d570*/  @!P4 LEA.HI.X R237, R34.reuse, R33, R170.reuse, 0x1, P0 ;  /* 0x0000002122edc211 */ /* 0x140fe400000f0caa */
[C---:B-----5:R-:W-:Y:S01]  /*d580*/  @!P3 LEA R234, P0, R34.reuse, R30, 0x1 ;  /* 0x0000001e22eab211 */ /* 0x060fe200078008ff */
        /* <DEDUP_REMOVED lines=12> */
[----:B------:R2:W-:Y:S01]  /*d650*/  @!P3 LDGSTS.E.BYPASS.LTC128B.128 [R205+0x10000], desc[UR26][R234.64+0x100] ;  /* 0x10000100eacdbfae */ /* 0x0005e2000b901d5a */
[----:B------:R-:W5:Y:S01]  /*d660*/  @!P4 LDC.64 R34, c[0x0][0x220] ;  /* 0x00008800ff22cb82 */ /* 0x000f620000000a00 */
[C---:B---3--:R-:W-:Y:S02]  /*d670*/  @!P4 LEA R230, P0, R3.reuse, R28, 0x1 ;  /* 0x0000001c03e6c211 */ /* 0x048fe400078008ff */
[C-C-:B------:R-:W-:Y:S01]  /*d680*/  @!P2 LEA.HI.X R233, R3.reuse, R201, R170.reuse, 0x1, P1 ;  /* 0x000000c903e9a211 */ /* 0x140fe200008f0caa */
[----:B------:R-:W-:Y:S01]  /*d690*/  @P2 STS.128 [R205+0xc800], RZ ;  /* 0x00c800ffcd002388 */ /* 0x000fe20000000c00 */
[C-C-:B------:R-:W-:Y:S02]  /*d6a0*/  @!P4 LEA.HI.X R231, R3.reuse, R29, R170.reuse, 0x1, P0 ;  /* 0x0000001d03e7c211 */ /* 0x140fe400000f0caa */
[C---:B----4-:R-:W-:Y:S02]  /*d6b0*/  @!P3 LEA R168, P0, R3.reuse, R168, 0x1 ;  /* 0x000000a803a8b211 */ /* 0x050fe400078008ff */
        /* <DEDUP_REMOVED lines=14> */
[----:B------:R-:W4:Y:S04]  /*d7a0*/  @!P3 LDC.64 R28, c[0x0][0x220] ;  /* 0x00008800ff1cbb82 */ /* 0x000f280000000a00 */
[----:B------:R-:W-:Y:S05]  /*d7b0*/  @P3 STS.128 [R205+0x10800], RZ ;  /* 0x010800ffcd003388 */ /* 0x000fea0000000c00 */
[----:B------:R-:W-:Y:S01]  /*d7c0*/  @!PT LDS RZ, [RZ] ;  /* 0x00000000fffff984 */ /* 0x000fe20000000800 */
[----:B------:R-:W-:Y:S01]  /*d7d0*/  @!PT LDS RZ, [RZ] ;  /* 0x00000000fffff984 */ /* 0x000fe20000000800 */
[----:B------:R-:W-:Y:S01]  /*d7e0*/  @!PT LDS RZ, [RZ] ;  /* 0x00000000fffff984 */ /* 0x000fe20000000800 */
[----:B------:R-:W-:Y:S01]  /*d7f0*/  @!P3 LDGSTS.E.BYPASS.LTC128B.128 [R205+0x10800], desc[UR26][R168.64+0x100] ;  /* 0x10800100a8cdbfae */ /* 0x000fe2000b901d5a */
[C---:B-----5:R-:W-:Y:S02]  /*d800*/  @!P4 LEA R34, P1, R171.reuse, R34, 0x1 ;  /* 0x00000022ab22c211 */ /* 0x060fe400078208ff */
[C---:B--2---:R-:W-:Y:S02]  /*d810*/  @!P2 LEA R234, P0, R171.reuse, R198, 0x1 ;  /* 0x000000c6abeaa211 */ /* 0x044fe400078008ff */
[----:B------:R-:W-:Y:S01]  /*d820*/  @P2 STS.128 [R205+0xd000], RZ ;  /* 0x00d000ffcd002388 */ /* 0x000fe20000000c00 */
[C-C-:B------:R-:W-:Y:S02]  /*d830*/  @!P4 LEA.HI.X R35, R171.reuse, R35, R170.reuse, 0x1, P1 ;  /* 0x00000023ab23c211 */ /* 0x140fe400008f0caa */
[C-C-:B------:R-:W-:Y:S02]  /*d840*/  @!P2 LEA.HI.X R235, R171.reuse, R199, R170.reuse, 0x1, P0 ;  /* 0x000000c7abeba211 */ /* 0x140fe400000f0caa */
[----:B-1----:R-:W-:Y:S02]  /*d850*/  @!P3 LEA R32, P0, R171, R32, 0x1 ;  /* 0x00000020ab20b211 */ /* 0x002fe400078008ff */
[----:B---3--:R-:W-:Y:S01]  /*d860*/  @!P4 LEA R30, P1, R3, R30, 0x1 ;  /* 0x0000001e031ec211 */ /* 0x008fe200078208ff */
[----:B------:R-:W-:Y:S01]  /*d870*/  @!PT LDS RZ, [RZ] ;  /* 0x00000000fffff984 */ /* 0x000fe20000000800 */
[----:B------:R-:W-:Y:S01]  /*d880*/  @!PT LDS RZ, [RZ] ;  /* 0x00000000fffff984 */ /* 0x000fe20000000800 */
[----:B------:R-:W-:Y:S01]  /*d890*/  @!PT LDS RZ, [RZ] ;  /* 0x00000000fffff984 */ /* 0x000fe20000000800 */
[----:B------:R-:W-:Y:S01]  /*d8a0*/  @!P2 LDGSTS.E.BYPASS.LTC128B.128 [R205+0xd000], desc[UR26][R234.64] ;  /* 0x0d000000eacdafae */ /* 0x000fe2000b901d5a */
[----:B------:R-:W-:Y:S02]  /*d8b0*/  @!P3 LEA.HI.X R33, R171, R33, R170, 0x1, P0 ;  /* 0x00000021ab21b211 */ /* 0x000fe400000f0caa */
[----:B------:R-:W-:Y:S02]  /*d8c0*/  IADD3.X R170, R170, UR23, RZ, P5, !PT ;  /* 0x00000017aaaa7c10 */ /* 0x000fe4000affe4ff */
[----:B------:R-:W-:Y:S01]  /*d8d0*/  @P4 STS.128 [R205+0xf000], RZ ;  /* 0x00f000ffcd004388 */ /* 0x000fe20000000c00 */
[C---:B----4-:R-:W-:Y:S04]  /*d8e0*/  @!P3 LEA R28, P0, R3.reuse, R28, 0x1 ;  /* 0x0000001c031cb211 */ /* 0x050fe800078008ff */
        /* <DEDUP_REMOVED lines=19> */
[----:B------:R1:W-:Y:S01]  /*da20*/  @!P2 LDGSTS.E.BYPASS.LTC128B.128 [R205+0xd800], desc[UR26][R230.64] ;  /* 0x0d800000e6cdafae */ /* 0x0003e2000b901d5a */
[C---:B------:R-:W-:Y:S01]  /*da30*/  VIADD R224, R3.reuse, 0x29 ;  /* 0x0000002903e07836 */ /* 0x040fe20000000000 */
[C---:B------:R-:W-:Y:S03]  /*da40*/  ISETP.GE.AND P6, PT, R3.reuse, R214, PT ;  /* 0x000000d60300720c */ /* 0x040fe60003fc6270 */
[----:B------:R-:W-:Y:S01]  /*da50*/  @P4 STS.128 [R205+0xf800], RZ ;  /* 0x00f800ffcd004388 */ /* 0x000fe20000000c00 */
[C---:B------:R-:W-:Y:S02]  /*da60*/  ISETP.GE.AND P0, PT, R3.reuse, R211, PT ;  /* 0x000000d30300720c */ /* 0x040fe40003f06270 */
[C---:B------:R-:W-:Y:S02]  /*da70*/  ISETP.GE.OR P6, PT, R3.reuse, R213, !P6 ;  /* 0x000000d50300720c */ /* 0x040fe400077c6670 */
[----:B------:R-:W-:Y:S01]  /*da80*/  @!PT LDS RZ, [RZ] ;  /* 0x00000000fffff984 */ /* 0x000fe20000000800 */
[----:B------:R-:W-:Y:S01]  /*da90*/  @!PT LDS RZ, [RZ] ;  /* 0x00000000fffff984 */ /* 0x000fe20000000800 */
[----:B------:R-:W-:Y:S01]  /*daa0*/  @!PT LDS RZ, [RZ] ;  /* 0x00000000fffff984 */ /* 0x000fe20000000800 */
[----:B------:R-:W-:Y:S01]  /*dab0*/  @!P4 LDGSTS.E.BYPASS.LTC128B.128 [R205+0xf800], desc[UR26][R30.64+0x80] ;  /* 0x0f8000801ecdcfae */ /* 0x000fe2000b901d5a */
[----:B------:R-:W-:Y:S04]  /*dac0*/  ISETP.GE.OR P0, PT, R3, R210, !P0 ;  /* 0x000000d20300720c */ /* 0x000fe80004706670 */
[----:B------:R-:W-:Y:S05]  /*dad0*/  @P3 STS.128 [R205+0x11800], RZ ;  /* 0x011800ffcd003388 */ /* 0x000fea0000000c00 */
[----:B------:R-:W-:Y:S01]  /*dae0*/  @!PT LDS RZ, [RZ] ;  /* 0x00000000fffff984 */ /* 0x000fe20000000800 */
[----:B------:R-:W-:Y:S01]  /*daf0*/  @!PT LDS RZ, [RZ] ;  /* 0x00000000fffff984 */ /* 0x000fe20000000800 */
[----:B------:R-:W-:Y:S01]  /*db00*/  @!PT LDS RZ, [RZ] ;  /* 0x00000000fffff984 */ /* 0x000fe20000000800 */
[----:B------:R2:W-:Y:S05]  /*db10*/  @!P3 LDGSTS.E.BYPASS.LTC128B.128 [R205+0x11800], desc[UR26][R28.64+0x100] ;  /* 0x118001001ccdbfae */ /* 0x0005ea000b901d5a */
[----:B------:R-:W-:Y:S05]  /*db20*/  LDSM.16.M88.4 R132, [R194] ;  /* 0x00000000c284783b */ /* 0x000fea0000000200 */
[----:B------:R-:W3:Y:S01]  /*db30*/  LDSM.16.M88.4 R136, [R193+0x6000] ;  /* 0x00600000c188783b */ /* 0x000ee20000000200 */
[----:B-1----:R-:W-:Y:S04]  /*db40*/  IMAD.IADD R230, R215, 0x1, -R224 ;  /* 0x00000001d7e67824 */ /* 0x002fe800078e0ae0 */
[----:B------:R-:W1:Y:S01]  /*db50*/  LDSM.16.M88.4 R140, [R193+0x6800] ;  /* 0x00680000c18c783b */ /* 0x000e620000000200 */
[----:B------:R-:W-:Y:S04]  /*db60*/  IABS R230, R230 ;  /* 0x000000e600e67213 */ /* 0x000fe80000000000 */
[----:B------:R-:W4:Y:S01]  /*db70*/  LDSM.16.M88.4 R144, [R193+0x7000] ;  /* 0x00700000c190783b */ /* 0x000f220000000200 */
[----:B------:R-:W-:Y:S04]  /*db80*/  I2FP.F32.S32 R230, R230 ;  /* 0x000000e600e67245 */ /* 0x000fe80000201400 */
[----:B------:R-:W2:Y:S05]  /*db90*/  LDSM.16.M88.4 R148, [R193+0x7800] ;  /* 0x00780000c194783b */ /* 0x000eaa0000000200 */
[----:B------:R-:W0:Y:S05]  /*dba0*/  LDGDEPBAR ;  /* 0x00000000000079af */ /* 0x000e2a0000000000 */
[----:B------:R-:W-:Y:S05]  /*dbb0*/  LDSM.16.M88.4 R152, [R192] ;  /* 0x00000000c098783b */ /* 0x000fea0000000200 */
[----:B------:R-:W5:Y:S05]  /*dbc0*/  LDSM.16.M88.4 R156, [R191] ;  /* 0x00000000bf9c783b */ /* 0x000f6a0000000200 */
[----:B------:R-:W5:Y:S05]  /*dbd0*/  LDSM.16.M88.4 R160, [R183] ;  /* 0x00000000b7a0783b */ /* 0x000f6a0000000200 */
[----:B------:R-:W-:Y:S01]  /*dbe0*/  LDSM.16.M88.4 R164, [R181] ;  /* 0x00000000b5a4783b */ /* 0x000fe20000000200 */
[C---:B---3--:R-:W-:Y:S04]  /*dbf0*/  HMMA.16816.F32.BF16 R4, R132.reuse, R136, RZ ;  /* 0x000000888404723c */ /* 0x048fe800000418ff */
[----:B------:R-:W-:Y:S02]  /*dc00*/  LDSM.16.M88.4 R168, [R187+0x6800] ;  /* 0x00680000bba8783b */ /* 0x000fe40000000200 */
[C---:B------:R-:W-:Y:S03]  /*dc10*/  HMMA.16816.F32.BF16 R8, R132.reuse, R138, RZ ;  /* 0x0000008a8408723c */ /* 0x040fe600000418ff */
[----:B------:R-:W3:Y:S03]  /*dc20*/  LDSM.16.M88.4 R136, [R182] ;  /* 0x00000000b688783b */ /* 0x000ee60000000200 */
[C---:B-1----:R-:W-:Y:S06]  /*dc30*/  HMMA.16816.F32.BF16 R12, R132.reuse, R140, RZ ;  /* 0x0000008c840c723c */ /* 0x042fec00000418ff */
[C---:B------:R-:W-:Y:S01]  /*dc40*/  HMMA.16816.F32.BF16 R16, R132.reuse, R142, RZ ;  /* 0x0000008e8410723c */ /* 0x040fe200000418ff */
[----:B------:R-:W-:Y:S05]  /*dc50*/  LDSM.16.M88.4 R140, [R190] ;  /* 0x00000000be8c783b */ /* 0x000fea0000000200 */
[C---:B----4-:R-:W-:Y:S06]  /*dc60*/  HMMA.16816.F32.BF16 R20, R132.reuse, R144, RZ ;  /* 0x000000908414723c */ /* 0x050fec00000418ff */
[C---:B------:R-:W-:Y:S01]  /*dc70*/  HMMA.16816.F32.BF16 R24, R132.reuse, R146, RZ ;  /* 0x000000928418723c */ /* 0x040fe200000418ff */
[----:B------:R-:W1:Y:S05]  /*dc80*/  LDSM.16.M88.4 R144, [R187+0x6000] ;  /* 0x00600000bb90783b */ /* 0x000e6a0000000200 */
[C---:B--2---:R-:W-:Y:S06]  /*dc90*/  HMMA.16816.F32.BF16 R28, R132.reuse, R148, RZ ;  /* 0x00000094841c723c */ /* 0x044fec00000418ff */
[----:B------:R-:W-:Y:S01]  /*dca0*/  HMMA.16816.F32.BF16 R32, R132, R150, RZ ;  /* 0x000000968420723c */ /* 0x000fe200000418ff */
[----:B------:R-:W2:Y:S05]  /*dcb0*/  LDSM.16.M88.4 R132, [R187+0x7000] ;  /* 0x00700000bb84783b */ /* 0x000eaa0000000200 */
[C---:B-----5:R-:W-:Y:S01]  /*dcc0*/  HMMA.16816.F32.BF16 R4, R152.reuse, R156, R4 ;  /* 0x0000009c9804723c */ /* 0x060fe20000041804 */
[----:B------:R-:W4:Y:S05]  /*dcd0*/  LDSM.16.M88.4 R148, [R187+0x7800] ;  /* 0x00780000bb94783b */ /* 0x000f2a0000000200 */
[C---:B------:R-:W-:Y:S01]  /*dce0*/  HMMA.16816.F32.BF16 R8, R152.reuse, R158, R8 ;  /* 0x0000009e9808723c */ /* 0x040fe20000041808 */
[----:B------:R-:W-:Y:S05]  /*dcf0*/  LDSM.16.M88.4 R156, [R180+0x1000] ;  /* 0x00100000b49c783b */ /* 0x000fea0000000200 */
[C---:B------:R-:W-:Y:S06]  /*dd00*/  HMMA.16816.F32.BF16 R12, R152.reuse, R160, R12 ;  /* 0x000000a0980c723c */ /* 0x040fec000004180c */
[C---:B------:R-:W-:Y:S01]  /*dd10*/  HMMA.16816.F32.BF16 R16, R152.reuse, R162, R16 ;  /* 0x000000a29810723c */ /* 0x040fe20000041810 */
[----:B------:R-:W-:Y:S05]  /*dd20*/  LDSM.16.M88.4 R160, [R180+0x1800] ;  /* 0x00180000b4a0783b */ /* 0x000fea0000000200 */
[C---:B---3--:R-:W-:Y:S06]  /*dd30*/  HMMA.16816.F32.BF16 R20, R152.reuse, R136, R20 ;  /* 0x000000889814723c */ /* 0x048fec0000041814 */
[C---:B------:R-:W-:Y:S01]  /*dd40*/  HMMA.16816.F32.BF16 R24, R152.reuse, R138, R24 ;  /* 0x0000008a9818723c */ /* 0x040fe20000041818 */
[----:B------:R-:W-:Y:S05]  /*dd50*/  LDSM.16.M88.4 R136, [R189] ;  /* 0x00000000bd88783b */ /* 0x000fea0000000200 */
[C---:B------:R-:W-:Y:S06]  /*dd60*/  HMMA.16816.F32.BF16 R28, R152.reuse, R164, R28 ;  /* 0x000000a4981c723c */ /* 0x040fec000004181c */
[----:B------:R-:W-:Y:S01]  /*dd70*/  HMMA.16816.F32.BF16 R32, R152, R166, R32 ;  /* 0x000000a69820723c */ /* 0x000fe20000041820 */
[----:B------:R-:W3:Y:S05]  /*dd80*/  LDSM.16.M88.4 R152, [R180] ;  /* 0x00000000b498783b */ /* 0x000eea0000000200 */
[C---:B-1----:R-:W-:Y:S01]  /*dd90*/  HMMA.16816.F32.BF16 R4, R140.reuse, R144, R4 ;  /* 0x000000908c04723c */ /* 0x042fe20000041804 */
[----:B------:R-:W-:Y:S05]  /*dda0*/  LDSM.16.M88.4 R164, [R193+0x8000] ;  /* 0x00800000c1a4783b */ /* 0x000fea0000000200 */
        /* <DEDUP_REMOVED lines=8> */
[C---:B----4-:R-:W-:Y:S06]  /*de30*/  HMMA.16816.F32.BF16 R28, R140.reuse, R148, R28 ;  /* 0x000000948c1c723c */ /* 0x050fec000004181c */
[----:B------:R-:W-:Y:S01]  /*de40*/  HMMA.16816.F32.BF16 R32, R140, R150, R32 ;  /* 0x000000968c20723c */ /* 0x000fe20000041820 */
[----:B------:R-:W4:Y:S05]  /*de50*/  LDSM.16.M88.4 R140, [R193+0x8800] ;  /* 0x00880000c18c783b */ /* 0x000f2a0000000200 */
        /* <DEDUP_REMOVED lines=20> */
[C---:B---3--:R-:W-:Y:S06]  /*dfa0*/  HMMA.16816.F32.BF16 R20, R132.reuse, R148, R20 ;  /* 0x000000948414723c */ /* 0x048fec0000041814 */
[C---:B------:R-:W-:Y:S01]  /*dfb0*/  HMMA.16816.F32.BF16 R24, R132.reuse, R150, R24 ;  /* 0x000000968418723c */ /* 0x040fe20000041818 */
[----:B------:R-:W3:Y:S05]  /*dfc0*/  LDSM.16.M88.4 R148, [R187+0x8000] ;  /* 0x00800000bb94783b */ /* 0x000eea0000000200 */
[C---:B-1----:R-:W-:Y:S06]  /*dfd0*/  HMMA.16816.F32.BF16 R28, R132.reuse, R144, R28 ;  /* 0x00000090841c723c */ /* 0x042fec000004181c */
[----:B------:R-:W-:Y:S01]  /*dfe0*/  HMMA.16816.F32.BF16 R32, R132, R146, R32 ;  /* 0x000000928420723c */ /* 0x000fe20000041820 */
[----:B------:R-:W1:Y:S05]  /*dff0*/  LDSM.16.M88.4 R132, [R187+0x9000] ;  /* 0x00900000bb84783b */ /* 0x000e6a0000000200 */
        /* <DEDUP_REMOVED lines=19> */
[----:B------:R-:W-:Y:S05]  /*e130*/  LDSM.16.M88.4 R168, [R174] ;  /* 0x00000000aea8783b */ /* 0x000fea0000000200 */
[C---:B-1----:R-:W-:Y:S06]  /*e140*/  HMMA.16816.F32.BF16 R20, R140.reuse, R132, R20 ;  /* 0x000000848c14723c */ /* 0x042fec0000041814 */
[C---:B------:R-:W-:Y:S01]  /*e150*/  HMMA.16816.F32.BF16 R24, R140.reuse, R134, R24 ;  /* 0x000000868c18723c */ /* 0x040fe20000041818 */
[----:B------:R-:W1:Y:S05]  /*e160*/  LDSM.16.M88.4 R132, [R194+0x4000] ;  /* 0x00400000c284783b */ /* 0x000e6a0000000200 */
        /* <DEDUP_REMOVED lines=15> */
[----:B------:R-:W3:Y:S05]  /*e260*/  LDSM.16.M88.4 R144, [R173] ;  /* 0x00000000ad90783b */ /* 0x000eea0000000200 */
[----:B------:R-:W3:Y:S01]  /*e270*/  LDSM.16.M88.4 R160, [R172] ;  /* 0x00000000aca0783b */ /* 0x000ee20000000200 */
[C---:B-1----:R-:W-:Y:S06]  /*e280*/  HMMA.16816.F32.BF16 R4, R132.reuse, R164, R4 ;  /* 0x000000a48404723c */ /* 0x042fec0000041804 */
[C---:B------:R-:W-:Y:S01]  /*e290*/  HMMA.16816.F32.BF16 R8, R132.reuse, R166, R8 ;  /* 0x000000a68408723c */ /* 0x040fe20000041808 */
[----:B------:R-:W-:Y:S05]  /*e2a0*/  LDSM.16.M88.4 R164, [R180+0x4000] ;  /* 0x00400000b4a4783b */ /* 0x000fea0000000200 */
[C---:B----4-:R-:W-:Y:S06]  /*e2b0*/  HMMA.16816.F32.BF16 R12, R132.reuse, R136, R12 ;  /* 0x00000088840c723c */ /* 0x050fec000004180c */
[C---:B------:R-:W-:Y:S01]  /*e2c0*/  HMMA.16816.F32.BF16 R16, R132.reuse, R138, R16 ;  /* 0x0000008a8410723c */ /* 0x040fe20000041810 */
[----:B------:R-:W-:Y:S05]  /*e2d0*/  LDSM.16.M88.4 R136, [R190+0x4000] ;  /* 0x00400000be88783b */ /* 0x000fea0000000200 */
[C---:B-----5:R-:W-:Y:S06]  /*e2e0*/  HMMA.16816.F32.BF16 R20, R132.reuse, R140, R20 ;  /* 0x0000008c8414723c */ /* 0x060fec0000041814 */
[C---:B------:R-:W-:Y:S01]  /*e2f0*/  HMMA.16816.F32.BF16 R24, R132.reuse, R142, R24 ;  /* 0x0000008e8418723c */ /* 0x040fe20000041818 */
[----:B------:R-:W1:Y:S05]  /*e300*/  LDSM.16.M88.4 R140, [R187+0xa000] ;  /* 0x00a00000bb8c783b */ /* 0x000e6a0000000200 */
[C---:B--2---:R-:W-:Y:S06]  /*e310*/  HMMA.16816.F32.BF16 R28, R132.reuse, R148, R28 ;  /* 0x00000094841c723c */ /* 0x044fec000004181c */
[----:B------:R-:W-:Y:S01]  /*e320*/  HMMA.16816.F32.BF16 R32, R132, R150, R32 ;  /* 0x000000968420723c */ /* 0x000fe20000041820 */
[----:B------:R-:W2:Y:S05]  /*e330*/  LDSM.16.M88.4 R132, [R187+0xa800] ;  /* 0x00a80000bb84783b */ /* 0x000eaa0000000200 */
[----:B------:R-:W4:Y:S01]  /*e340*/  LDSM.16.M88.4 R148, [R187+0xb000] ;  /* 0x00b00000bb94783b */ /* 0x000f220000000200 */
[C---:B------:R-:W-:Y:S06]  /*e350*/  HMMA.16816.F32.BF16 R4, R152.reuse, R156, R4 ;  /* 0x0000009c9804723c */ /* 0x040fec0000041804 */
[C---:B------:R-:W-:Y:S01]  /*e360*/  HMMA.16816.F32.BF16 R8, R152.reuse, R158, R8 ;  /* 0x0000009e9808723c */ /* 0x040fe20000041808 */
[----:B------:R-:W5:Y:S05]  /*e370*/  LDSM.16.M88.4 R156, [R187+0xb800] ;  /* 0x00b80000bb9c783b */ /* 0x000f6a0000000200 */
[C---:B------:R-:W-:Y:S06]  /*e380*/  HMMA.16816.F32.BF16 R12, R152.reuse, R168, R12 ;  /* 0x000000a8980c723c */ /* 0x040fec000004180c */
[C---:B------:R-:W-:Y:S05]  /*e390*/  HMMA.16816.F32.BF16 R16, R152.reuse, R170, R16 ;  /* 0x000000aa9810723c */ /* 0x040fea0000041810 */
[----:B------:R-:W-:Y:S01]  /*e3a0*/  VIADD R168, R3, 0x1 ;  /* 0x0000000103a87836 */ /* 0x000fe20000000000 */
[C---:B---3--:R-:W-:Y:S04]  /*e3b0*/  HMMA.16816.F32.BF16 R20, R152.reuse, R144, R20 ;  /* 0x000000909814723c */ /* 0x048fe80000041814 */
[C---:B------:R-:W-:Y:S01]  /*e3c0*/  ISETP.GE.AND P1, PT, R168.reuse, R214, PT ;  /* 0x000000d6a800720c */ /* 0x040fe20003f26270 */
[C-C-:B------:R-:W-:Y:S01]  /*e3d0*/  IMAD.IADD R170, R215.reuse, 0x1, -R168.reuse ;  /* 0x00000001d7aa7824 */ /* 0x140fe200078e0aa8 */
[C---:B------:R-:W-:Y:S01]  /*e3e0*/  ISETP.GE.AND P5, PT, R168.reuse, R211, PT ;  /* 0x000000d3a800720c */ /* 0x040fe20003fa6270 */
[C---:B------:R-:W-:Y:S01]  /*e3f0*/  HMMA.16816.F32.BF16 R24, R152.reuse, R146, R24 ;  /* 0x000000929818723c */ /* 0x040fe20000041818 */
[----:B------:R-:W3:Y:S02]  /*e400*/  LDSM.16.M88.4 R144, [R189+0x4000] ;  /* 0x00400000bd90783b */ /* 0x000ee40000000200 */
[C---:B------:R-:W-:Y:S01]  /*e410*/  ISETP.GE.OR P1, PT, R168.reuse, R213, !P1 ;  /* 0x000000d5a800720c */ /* 0x040fe20004f26670 */
[--C-:B------:R-:W-:Y:S01]  /*e420*/  IMAD.IADD R171, R215, 0x1, -R3.reuse ;  /* 0x00000001d7ab7824 */ /* 0x100fe200078e0a03 */
[----:B------:R-:W-:Y:S01]  /*e430*/  ISETP.GE.OR P5, PT, R168, R210, !P5 ;  /* 0x000000d2a800720c */ /* 0x000fe20006fa6670 */
[C---:B------:R-:W-:Y:S05]  /*e440*/  HMMA.16816.F32.BF16 R28, R152.reuse, R160, R28 ;  /* 0x000000a0981c723c */ /* 0x040fea000004181c */
[----:B------:R-:W-:Y:S01]  /*e450*/  IABS R171, R171 ;  /* 0x000000ab00ab7213 */ /* 0x000fe20000000000 */
[----:B------:R-:W-:Y:S05]  /*e460*/  HMMA.16816.F32.BF16 R32, R152, R162, R32 ;  /* 0x000000a29820723c */ /* 0x000fea0000041820 */
[----:B------:R-:W-:Y:S01]  /*e470*/  IABS R170, R170 ;  /* 0x000000aa00aa7213 */ /* 0x000fe20000000000 */
[C---:B-1----:R-:W-:Y:S05]  /*e480*/  HMMA.16816.F32.BF16 R4, R136.reuse, R140, R4 ;  /* 0x0000008c8804723c */ /* 0x042fea0000041804 */
[----:B------:R-:W-:Y:S01]  /*e490*/  I2FP.F32.S32 R171, R171 ;  /* 0x000000ab00ab7245 */ /* 0x000fe20000201400 */
[C---:B------:R-:W-:Y:S05]  /*e4a0*/  HMMA.16816.F32.BF16 R8, R136.reuse, R142, R8 ;  /* 0x0000008e8808723c */ /* 0x040fea0000041808 */
[----:B------:R-:W-:Y:S01]  /*e4b0*/  I2FP.F32.S32 R170, R170 ;  /* 0x000000aa00aa7245 */ /* 0x000fe20000201400 */
[C---:B--2---:R-:W-:Y:S05]  /*e4c0*/  HMMA.16816.F32.BF16 R12, R136.reuse, R132, R12 ;  /* 0x00000084880c723c */ /* 0x044fea000004180c */
[C---:B------:R-:W-:Y:S01]  /*e4d0*/  IMAD.IADD R169, R212.reuse, 0x1, -R3 ;  /* 0x00000001d4a97824 */ /* 0x040fe200078e0a03 */
[C---:B------:R-:W-:Y:S01]  /*e4e0*/  HMMA.16816.F32.BF16 R16, R136.reuse, R134, R16 ;  /* 0x000000868810723c */ /* 0x040fe20000041810 */
[----:B------:R-:W1:Y:S04]  /*e4f0*/  LDSM.16.M88.4 R132, [R180+0x4800] ;  /* 0x00480000b484783b */ /* 0x000e680000000200 */
[----:B------:R-:W-:Y:S01]  /*e500*/  IABS R169, R169 ;  /* 0x000000a900a97213 */ /* 0x000fe20000000000 */
[C---:B----4-:R-:W-:Y:S05]  /*e510*/  HMMA.16816.F32.BF16 R20, R136.reuse, R148, R20 ;  /* 0x000000948814723c */ /* 0x050fea0000041814 */
[----:B------:R-:W-:Y:S01]  /*e520*/  I2FP.F32.S32 R169, R169 ;  /* 0x000000a900a97245 */ /* 0x000fe20000201400 */
[C---:B------:R-:W-:Y:S05]  /*e530*/  HMMA.16816.F32.BF16 R24, R136.reuse, R150, R24 ;  /* 0x000000968818723c */ /* 0x040fea0000041818 */
[----:B------:R-:W-:Y:S01]  /*e540*/  IMAD.IADD R168, R212, 0x1, -R168 ;  /* 0x00000001d4a87824 */ /* 0x000fe200078e0aa8 */
[C---:B-----5:R-:W-:Y:S05]  /*e550*/  HMMA.16816.F32.BF16 R28, R136.reuse, R156, R28 ;  /* 0x0000009c881c723c */ /* 0x060fea000004181c */
[----:B------:R-:W-:Y:S01]  /*e560*/  IABS R168, R168 ;  /* 0x000000a800a87213 */ /* 0x000fe20000000000 */
[----:B------:R-:W-:Y:S01]  /*e570*/  HMMA.16816.F32.BF16 R32, R136, R158, R32 ;  /* 0x0000009e8820723c */ /* 0x000fe20000041820 */
[----:B------:R-:W2:Y:S04]  /*e580*/  LDSM.16.M88.4 R136, [R180+0x5000] ;  /* 0x00500000b488783b */ /* 0x000ea80000000200 */
[----:B------:R-:W-:Y:S01]  /*e590*/  I2FP.F32.S32 R168, R168 ;  /* 0x000000a800a87245 */ /* 0x000fe20000201400 */
[C---:B---3--:R-:W-:Y:S06]  /*e5a0*/  HMMA.16816.F32.BF16 R4, R144.reuse, R164, R4 ;  /* 0x000000a49004723c */ /* 0x048fec0000041804 */
[C---:B------:R-:W-:Y:S06]  /*e5b0*/  HMMA.16816.F32.BF16 R8, R144.reuse, R166, R8 ;  /* 0x000000a69008723c */ /* 0x040fec0000041808 */
[C---:B-1----:R-:W-:Y:S06]  /*e5c0*/  HMMA.16816.F32.BF16 R12, R144.reuse, R132, R12 ;  /* 0x00000084900c723c */ /* 0x042fec000004180c */
[C---:B------:R-:W-:Y:S01]  /*e5d0*/  HMMA.16816.F32.BF16 R16, R144.reuse, R134, R16 ;  /* 0x000000869010723c */ /* 0x040fe20000041810 */
[----:B------:R-:W1:Y:S01]  /*e5e0*/  LDSM.16.M88.4 R132, [R180+0x5800] ;  /* 0x00580000b484783b */ /* 0x000e620000000200 */
[----:B------:R-:W-:Y:S04]  /*e5f0*/  DEPBAR.LE SB0, 0x0 ;  /* 0x000080000000791a */ /* 0x000fe80000000000 */
[----:B------:R-:W-:Y:S01]  /*e600*/  BAR.SYNC.DEFER_BLOCKING 0x0 ;  /* 0x0000000000007b1d */ /* 0x000fe20000010000 */
[----:B------:R-:W-:Y:S01]  /*e610*/  FFMA.FTZ R4, R171, -UR17, R4 ;  /* 0x80000011ab047c23 */ /* 0x000fe20008010004 */
[----:B------:R-:W-:Y:S03]  /*e620*/  FFMA.FTZ R5, R170, -UR17, R5 ;  /* 0x80000011aa057c23 */ /* 0x000fe60008010005 */
[----:B------:R-:W-:Y:S01]  /*e630*/  FFMA.FTZ R6, R169, -UR17, R6 ;  /* 0x80000011a9067c23 */ /* 0x000fe20008010006 */
[----:B------:R-:W-:Y:S01]  /*e640*/  FSEL R250, R4, -INF , !P6 ;  /* 0xff80000004fa7808 */ /* 0x000fe20007000000 */
[----:B------:R-:W-:Y:S01]  /*e650*/  FFMA.FTZ R7, R168, -UR17, R7 ;  /* 0x80000011a8077c23 */ /* 0x000fe20008010007 */
[----:B------:R-:W-:Y:S01]  /*e660*/  FSEL R248, R5, -INF , !P1 ;  /* 0xff80000005f87808 */ /* 0x000fe20004800000 */
[----:B------:R-:W-:Y:S01]  /*e670*/  VIADD R170, R3, 0x8 ;  /* 0x0000000803aa7836 */ /* 0x000fe20000000000 */
[----:B------:R-:W-:Y:S01]  /*e680*/  FSEL R169, R6, -INF , !P0 ;  /* 0xff80000006a97808 */ /* 0x000fe20004000000 */
[C---:B--2---:R-:W-:Y:S05]  /*e690*/  HMMA.16816.F32.BF16 R20, R144.reuse, R136, R20 ;  /* 0x000000889014723c */ /* 0x044fea0000041814 */
        /* <DEDUP_REMOVED lines=8> */
[----:B------:R-:W-:Y:S02]  /*e720*/  ISETP.GE.AND P5, PT, R168, R211, PT ;  /* 0x000000d3a800720c */ /* 0x000fe40003fa6270 */
        /* <DEDUP_REMOVED lines=20> */
[----:B------:R-:W-:Y:S01]  /*e870*/  FFMA.FTZ R11, R168, -UR17, R11 ;  /* 0x80000011a80b7c23 */ /* 0x000fe2000801000b */
[----:B------:R-:W-:Y:S02]  /*e880*/  VIADD R168, R3, 0x11 ;  /* 0x0000001103a87836 */ /* 0x000fe40000000000 */
[----:B------:R-:W-:Y:S01]  /*e890*/  FFMA.FTZ R8, R231, -UR17, R8 ;  /* 0x80000011e7087c23 */ /* 0x000fe20008010008 */
[----:B------:R-:W-:Y:S01]  /*e8a0*/  FSEL R252, R10, -INF , !P1 ;  /* 0xff8000000afc7808 */ /* 0x000fe20004800000 */
[----:B------:R-:W-:Y:S01]  /*e8b0*/  VIADD R231, R3, 0x10 ;  /* 0x0000001003e77836 */ /* 0x000fe20000000000 */
[----:B------:R-:W-:Y:S01]  /*e8c0*/  FSEL R171, R11, -INF , !P5 ;  /* 0xff8000000bab7808 */ /* 0x000fe20006800000 */
[C-C-:B------:R-:W-:Y:S01]  /*e8d0*/  IMAD.IADD R170, R215.reuse, 0x1, -R168.reuse ;  /* 0x00000001d7aa7824 */ /* 0x140fe200078e0aa8 */
[CC--:B------:R-:W-:Y:S01]  /*e8e0*/  ISETP.GE.AND P1, PT, R168.reuse, R214.reuse, PT ;  /* 0x000000d6a800720c */ /* 0x0c0fe20003f26270 */
[--C-:B------:R-:W-:Y:S01]  /*e8f0*/  IMAD.IADD R233, R215, 0x1, -R231.reuse ;  /* 0x00000001d7e97824 */ /* 0x100fe200078e0ae7 */
[-C--:B------:R-:W-:Y:S02]  /*e900*/  ISETP.GE.AND P5, PT, R168, R211.reuse, PT ;  /* 0x000000d3a800720c */ /* 0x080fe40003fa6270 */
[----:B------:R-:W-:Y:S02]  /*e910*/  FSEL R154, R8, -INF , !P6 ;  /* 0xff800000089a7808 */ /* 0x000fe40007000000 */
[C---:B------:R-:W-:Y:S02]  /*e920*/  ISETP.GE.AND P6, PT, R231.reuse, R214, PT ;  /* 0x000000d6e700720c */ /* 0x040fe40003fc6270 */
[C---:B------:R-:W-:Y:S02]  /*e930*/  ISETP.GE.AND P0, PT, R231.reuse, R211, PT ;  /* 0x000000d3e700720c */ /* 0x040fe40003f06270 */
[C---:B------:R-:W-:Y:S02]  /*e940*/  ISETP.GE.OR P1, PT, R168.reuse, R213, !P1 ;  /* 0x000000d5a800720c */ /* 0x040fe40004f26670 */
[----:B------:R-:W-:Y:S01]  /*e950*/  ISETP.GE.OR P5, PT, R168, R210, !P5 ;  /* 0x000000d2a800720c */ /* 0x000fe20006fa6670 */
[C---:B------:R-:W-:Y:S01]  /*e960*/  IMAD.IADD R168, R212.reuse, 0x1, -R168 ;  /* 0x00000001d4a87824 */ /* 0x040fe200078e0aa8 */
[----:B------:R-:W-:Y:S02]  /*e970*/  IABS R233, R233 ;  /* 0x000000e900e97213 */ /* 0x000fe40000000000 */
[----:B------:R-:W-:Y:S02]  /*e980*/  IABS R170, R170 ;  /* 0x000000aa00aa7213 */ /* 0x000fe40000000000 */
[C---:B------:R-:W-:Y:S02]  /*e990*/  ISETP.GE.OR P6, PT, R231.reuse, R213, !P6 ;  /* 0x000000d5e700720c */ /* 0x040fe400077c6670 */
[----:B------:R-:W-:Y:S01]  /*e9a0*/  ISETP.GE.OR P0, PT, R231, R210, !P0 ;  /* 0x000000d2e700720c */ /* 0x000fe20004706670 */
[----:B------:R-:W-:Y:S01]  /*e9b0*/  IMAD.IADD R231, R212, 0x1, -R231 ;  /* 0x00000001d4e77824 */ /* 0x000fe200078e0ae7 */
[----:B------:R-:W-:Y:S02]  /*e9c0*/  I2FP.F32.S32 R233, R233 ;  /* 0x000000e900e97245 */ /* 0x000fe40000201400 */
[----:B------:R-:W-:Y:S02]  /*e9d0*/  I2FP.F32.S32 R170, R170 ;  /* 0x000000aa00aa7245 */ /* 0x000fe40000201400 */
        /* <DEDUP_REMOVED lines=68> */
[----:B------:R-:W-:Y:S01]  /*ee20*/  IABS R231, R231 ;  /* 0x000000e700e77213 */ /* 0x000fe20000000000 */
[----:B------:R-:W-:Y:S01]  /*ee30*/  FFMA.FTZ R22, R233, -UR17, R22 ;  /* 0x80000011e9167c23 */ /* 0x000fe20008010016 */
[----:B------:R-:W-:Y:S01]  /*ee40*/  FSEL R242, R20, -INF , !P6 ;  /* 0xff80000014f27808 */ /* 0x000fe20007000000 */
[----:B------:R-:W-:Y:S01]  /*ee50*/  FFMA.FTZ R23, R170, -UR17, R23 ;  /* 0x80000011aa177c23 */ /* 0x000fe20008010017 */
[----:B------:R-:W-:Y:S01]  /*ee60*/  FSEL R240, R21, -INF , !P1 ;  /* 0xff80000015f07808 */ /* 0x000fe20004800000 */
[C---:B------:R-:W-:Y:S01]  /*ee70*/  VIADD R170, R3.reuse, 0x31 ;  /* 0x0000003103aa7836 */ /* 0x040fe20000000000 */
[----:B------:R-:W-:Y:S01]  /*ee80*/  I2FP.F32.S32 R231, R231 ;  /* 0x000000e700e77245 */ /* 0x000fe20000201400 */
[----:B------:R-:W-:Y:S01]  /*ee90*/  VIADD R222, R3, 0x30 ;  /* 0x0000003003de7836 */ /* 0x000fe20000000000 */
[-C--:B------:R-:W-:Y:S01]  /*eea0*/  ISETP.GE.AND P6, PT, R168, R214.reuse, PT ;  /* 0x000000d6a800720c */ /* 0x080fe20003fc6270 */
[----:B------:R-:W-:Y:S01]  /*eeb0*/  IMAD.IADD R233, R212, 0x1, -R168 ;  /* 0x00000001d4e97824 */ /* 0x000fe200078e0aa8 */
[-C--:B------:R-:W-:Y:S01]  /*eec0*/  ISETP.GE.AND P1, PT, R168, R211.reuse, PT ;  /* 0x000000d3a800720c */ /* 0x080fe20003f26270 */
[----:B------:R-:W-:Y:S01]  /*eed0*/  FFMA.FTZ R24, R231, -UR17, R24 ;  /* 0x80000011e7187c23 */ /* 0x000fe20008010018 */
[----:B------:R-:W-:Y:S01]  /*eee0*/  FSEL R245, R22, -INF , !P0 ;  /* 0xff80000016f57808 */ /* 0x000fe20004000000 */
[----:B------:R-:W-:Y:S01]  /*eef0*/  IMAD.IADD R231, R215, 0x1, -R222 ;  /* 0x00000001d7e77824 */ /* 0x000fe200078e0ade */
[----:B------:R-:W-:Y:S02]  /*ef00*/  FSEL R243, R23, -INF , !P5 ;  /* 0xff80000017f37808 */ /* 0x000fe40006800000 */
        /* <DEDUP_REMOVED lines=20> */
[----:B------:R-:W-:Y:S01]  /*f050*/  FMNMX.FTZ R231, R250, R0, !PT ;  /* 0x00000000fae77209 */ /* 0x000fe20007810000 */
[----:B------:R-:W-:Y:S01]  /*f060*/  VIADD R168, R3, 0x38 ;  /* 0x0000003803a87836 */ /* 0x000fe20000000000 */
[----:B------:R-:W-:Y:S01]  /*f070*/  FSEL R246, R25, -INF , !P0 ;  /* 0xff80000019f67808 */ /* 0x000fe20004000000 */
[----:B------:R-:W-:Y:S01]  /*f080*/  IMAD.IADD R224, R212, 0x1, -R222 ;  /* 0x00000001d4e07824 */ /* 0x000fe200078e0ade */
[C---:B------:R-:W-:Y:S01]  /*f090*/  ISETP.GE.AND P6, PT, R222.reuse, R214, PT ;  /* 0x000000d6de00720c */ /* 0x040fe20003fc6270 */
[----:B------:R-:W-:Y:S01]  /*f0a0*/  FFMA.FTZ R26, R233, -UR17, R26 ;  /* 0x80000011e91a7c23 */ /* 0x000fe2000801001a */
[----:B------:R-:W-:Y:S01]  /*f0b0*/  ISETP.GE.AND P0, PT, R222, R211, PT ;  /* 0x000000d3de00720c */ /* 0x000fe20003f06270 */
[----:B------:R-:W-:Y:S01]  /*f0c0*/  IMAD.IADD R233, R215, 0x1, -R168 ;  /* 0x00000001d7e97824 */ /* 0x000fe200078e0aa8 */
[----:B------:R-:W-:Y:S01]  /*f0d0*/  FMNMX.FTZ R231, R248, R231, !PT ;  /* 0x000000e7f8e77209 */ /* 0x000fe20007810000 */
[----:B------:R-:W-:Y:S01]  /*f0e0*/  VIADD R3, R3, 0x39 ;  /* 0x0000003903037836 */ /* 0x000fe20000000000 */
[----:B------:R-:W-:Y:S02]  /*f0f0*/  IABS R224, R224 ;  /* 0x000000e000e07213 */ /* 0x000fe40000000000 */
[----:B------:R-:W-:Y:S02]  /*f100*/  FSEL R249, R26, -INF , !P1 ;  /* 0xff8000001af97808 */ /* 0x000fe40004800000 */
[C---:B------:R-:W-:Y:S02]  /*f110*/  ISETP.GE.OR P6, PT, R222.reuse, R213, !P6 ;  /* 0x000000d5de00720c */ /* 0x040fe400077c6670 */
[----:B------:R-:W-:Y:S01]  /*f120*/  ISETP.GE.OR P0, PT, R222, R210, !P0 ;  /* 0x000000d2de00720c */ /* 0x000fe20004706670 */
[----:B------:R-:W-:Y:S01]  /*f130*/  IMAD.IADD R222, R212, 0x1, -R170 ;  /* 0x00000001d4de7824 */ /* 0x000fe200078e0aaa */
[----:B------:R-:W-:Y:S02]  /*f140*/  ISETP.GE.AND P1, PT, R170, R214, PT ;  /* 0x000000d6aa00720c */ /* 0x000fe40003f26270 */
[----:B------:R-:W-:Y:S02]  /*f150*/  IABS R233, R233 ;  /* 0x000000e900e97213 */ /* 0x000fe40000000000 */
[----:B------:R-:W-:Y:S02]  /*f160*/  FMNMX.FTZ R231, R154, R231, !PT ;  /* 0x000000e79ae77209 */ /* 0x000fe40007810000 */
[----:B------:R-:W-:Y:S02]  /*f170*/  I2FP.F32.S32 R224, R224 ;  /* 0x000000e000e07245 */ /* 0x000fe40000201400 */
[----:B------:R-:W-:Y:S02]  /*f180*/  ISETP.GE.OR P1, PT, R170, R213, !P1 ;  /* 0x000000d5aa00720c */ /* 0x000fe40004f26670 */
[----:B------:R-:W-:Y:S01]  /*f190*/  FSEL R230, R28, -INF , !P6 ;  /* 0xff8000001ce67808 */ /* 0x000fe20007000000 */
[----:B------:R-:W-:Y:S01]  /*f1a0*/  FFMA.FTZ R30, R224, -UR17, R30 ;  /* 0x80000011e01e7c23 */ /* 0x000fe2000801001e */
[----:B------:R-:W-:Y:S02]  /*f1b0*/  IABS R222, R222 ;  /* 0x000000de00de7213 */ /* 0x000fe40000000000 */
[----:B------:R-:W-:Y:S02]  /*f1c0*/  I2FP.F32.S32 R233, R233 ;  /* 0x000000e900e97245 */ /* 0x000fe40000201400 */
[----:B------:R-:W-:Y:S02]  /*f1d0*/  FMNMX.FTZ R28, R169, R2, !PT ;  /* 0x00000002a91c7209 */ /* 0x000fe40007810000 */
[----:B------:R-:W-:Y:S01]  /*f1e0*/  FMNMX.FTZ R231, R150, R231, !PT ;  /* 0x000000e796e77209 */ /* 0x000fe20007810000 */
[----:B------:R-:W-:Y:S01]  /*f1f0*/  FFMA.FTZ R32, R233, -UR17, R32 ;  /* 0x80000011e9207c23 */ /* 0x000fe20008010020 */
[----:B------:R-:W-:Y:S02]  /*f200*/  ISETP.GE.AND P6, PT, R168, R214, PT ;  /* 0x000000d6a800720c */ /* 0x000fe40003fc6270 */
[----:B------:R-:W-:Y:S02]  /*f210*/  FSEL R224, R29, -INF , !P1 ;  /* 0xff8000001de07808 */ /* 0x000fe40004800000 */
[----:B------:R-:W-:Y:S02]  /*f220*/  I2FP.F32.S32 R222, R222 ;  /* 0x000000de00de7245 */ /* 0x000fe40000201400 */
[----:B------:R-:W-:Y:S02]  /*f230*/  FMNMX.FTZ R29, R235, R28, !PT ;  /* 0x0000001ceb1d7209 */ /* 0x000fe40007810000 */
[----:B------:R-:W-:Y:S01]  /*f240*/  FMNMX.FTZ R231, R238, R231, !PT ;  /* 0x000000e7eee77209 */ /* 0x000fe20007810000 */
[----:B------:R-:W-:Y:S01]  /*f250*/  FFMA.FTZ R31, R222, -UR17, R31 ;  /* 0x80000011de1f7c23 */ /* 0x000fe2000801001f */
[----:B------:R-:W-:Y:S02]  /*f260*/  ISETP.GE.OR P6, PT, R168, R213, !P6 ;  /* 0x000000d5a800720c */ /* 0x000fe400077c6670 */
[----:B------:R-:W-:Y:S02]  /*f270*/  FSEL R247, R27, -INF , !P5 ;  /* 0xff8000001bf77808 */ /* 0x000fe40006800000 */
[----:B------:R-:W-:Y:S02]  /*f280*/  ISETP.GE.AND P5, PT, R170, R211, PT ;  /* 0x000000d3aa00720c */ /* 0x000fe40003fa6270 */
[----:B------:R-:W-:Y:S01]  /*f290*/  FMNMX.FTZ R28, R252, R29, !PT ;  /* 0x0000001dfc1c7209 */ /* 0x000fe20007810000 */
[----:B------:R-:W-:Y:S01]  /*f2a0*/  IMAD.IADD R29, R212, 0x1, -R168 ;  /* 0x00000001d41d7824 */ /* 0x000fe200078e0aa8 */
[----:B------:R-:W-:Y:S02]  /*f2b0*/  FMNMX.FTZ R231, R236, R231, !PT ;  /* 0x000000e7ece77209 */ /* 0x000fe40007810000 */
[----:B------:R-:W-:Y:S01]  /*f2c0*/  FSEL R233, R30, -INF , !P0 ;  /* 0xff8000001ee97808 */ /* 0x000fe20004000000 */
[--C-:B------:R-:W-:Y:S01]  /*f2d0*/  IMAD.IADD R30, R212, 0x1, -R3.reuse ;  /* 0x00000001d41e7824 */ /* 0x100fe200078e0a03 */
[----:B------:R-:W-:Y:S02]  /*f2e0*/  FSEL R222, R32, -INF , !P6 ;  /* 0xff80000020de7808 */ /* 0x000fe40007000000 */
[C---:B------:R-:W-:Y:S02]  /*f2f0*/  ISETP.GE.AND P0, PT, R3.reuse, R214, PT ;  /* 0x000000d60300720c */ /* 0x040fe40003f06270 */
[----:B------:R-:W-:Y:S02]  /*f300*/  ISETP.GE.AND P6, PT, R3, R211, PT ;  /* 0x000000d30300720c */ /* 0x000fe40003fc6270 */
[----:B------:R-:W-:Y:S01]  /*f310*/  ISETP.GE.OR P5, PT, R170, R210, !P5 ;  /* 0x000000d2aa00720c */ /* 0x000fe20006fa6670 */
[----:B------:R-:W-:Y:S01]  /*f320*/  IMAD.IADD R170, R215, 0x1, -R3 ;  /* 0x00000001d7aa7824 */ /* 0x000fe200078e0a03 */
[----:B------:R-:W-:Y:S02]  /*f330*/  FMNMX.FTZ R28, R171, R28, !PT ;  /* 0x0000001cab1c7209 */ /* 0x000fe40007810000 */
[----:B------:R-:W-:Y:S02]  /*f340*/  FMNMX.FTZ R231, R234, R231, !PT ;  /* 0x000000e7eae77209 */ /* 0x000fe40007810000 */
[C---:B------:R-:W-:Y:S02]  /*f350*/  ISETP.GE.OR P0, PT, R3.reuse, R213, !P0 ;  /* 0x000000d50300720c */ /* 0x040fe40004706670 */
[----:B------:R-:W-:Y:S02]  /*f360*/  ISETP.GE.OR P6, PT, R3, R210, !P6 ;  /* 0x000000d20300720c */ /* 0x000fe400077c6670 */
[----:B------:R-:W-:Y:S02]  /*f370*/  FMNMX.FTZ R28, R251, R28, !PT ;  /* 0x0000001cfb1c7209 */ /* 0x000fe40007810000 */
[----:B------:R-:W-:Y:S02]  /*f380*/  FMNMX.FTZ R3, R232, R231, !PT ;  /* 0x000000e7e8037209 */ /* 0x000fe40007810000 */
[----:B------:R-:W-:Y:S02]  /*f390*/  IABS R170, R170 ;  /* 0x000000aa00aa7213 */ /* 0x000fe40000000000 */
[----:B------:R-:W-:Y:S02]  /*f3a0*/  FMNMX.FTZ R28, R241, R28, !PT ;  /* 0x0000001cf11c7209 */ /* 0x000fe40007810000 */
[----:B------:R-:W-:Y:S02]  /*f3b0*/  FMNMX.FTZ R3, R242, R3, !PT ;  /* 0x00000003f2037209 */ /* 0x000fe40007810000 */
        /* <DEDUP_REMOVED lines=8> */
[----:B------:R-:W-:Y:S02]  /*f440*/  FSEL R170, R33, -INF , !P0 ;  /* 0xff80000021aa7808 */ /* 0x000fe40004000000 */
[----:B------:R-:W-:Y:S02]  /*f450*/  PLOP3.LUT P0, PT, PT, PT, UP0, 0x80, 0x0 ;  /* 0x000000000000781c */ /* 0x000fe40003f0f008 */
[----:B------:R-:W-:Y:S02]  /*f460*/  IABS R29, R29 ;  /* 0x0000001d001d7213 */ /* 0x000fe40000000000 */
[----:B------:R-:W-:Y:S02]  /*f470*/  IABS R30, R30 ;  /* 0x0000001e001e7213 */ /* 0x000fe40000000000 */
[----:B------:R-:W-:Y:S02]  /*f480*/  FMNMX.FTZ R28, R243, R28, !PT ;  /* 0x0000001cf31c7209 */ /* 0x000fe40007810000 */
[----:B------:R-:W-:Y:S02]  /*f490*/  FMNMX.FTZ R3, R230, R3, !PT ;  /* 0x00000003e6037209 */ /* 0x000fe40007810000 */
[----:B------:R-:W-:Y:S02]  /*f4a0*/  I2FP.F32.S32 R29, R29 ;  /* 0x0000001d001d7245 */ /* 0x000fe40000201400 */
[----:B------:R-:W-:Y:S02]  /*f4b0*/  I2FP.F32.S32 R30, R30 ;  /* 0x0000001e001e7245 */ /* 0x000fe40000201400 */
[----:B------:R-:W-:Y:S01]  /*f4c0*/  ISETP.GE.AND P1, PT, R168, R211, PT ;  /* 0x000000d3a800720c */ /* 0x000fe20003f26270 */
[----:B------:R-:W-:Y:S01]  /*f4d0*/  FFMA.FTZ R34, R29, -UR17, R34 ;  /* 0x800000111d227c23 */ /* 0x000fe20008010022 */
[----:B------:R-:W-:Y:S01]  /*f4e0*/  FMNMX.FTZ R28, R249, R28, !PT ;  /* 0x0000001cf91c7209 */ /* 0x000fe20007810000 */
[----:B------:R-:W-:Y:S01]  /*f4f0*/  FFMA.FTZ R35, R30, -UR17, R35 ;  /* 0x800000111e237c23 */ /* 0x000fe20008010023 */
[----:B------:R-:W-:Y:S02]  /*f500*/  FMNMX.FTZ R3, R224, R3, !PT ;  /* 0x00000003e0037209 */ /* 0x000fe40007810000 */
[----:B------:R-:W-:Y:S02]  /*f510*/  ISETP.GE.OR P1, PT, R168, R210, !P1 ;  /* 0x000000d2a800720c */ /* 0x000fe40004f26670 */
[----:B------:R-:W-:Y:S02]  /*f520*/  FMNMX.FTZ R30, R247, R28, !PT ;  /* 0x0000001cf71e7209 */ /* 0x000fe40007810000 */
[----:B------:R-:W-:Y:S02]  /*f530*/  FMNMX.FTZ R3, R222, R3, !PT ;  /* 0x00000003de037209 */ /* 0x000fe40007810000 */
[----:B------:R-:W-:Y:S02]  /*f540*/  FSEL R231, R31, -INF , !P5 ;  /* 0xff8000001fe77808 */ /* 0x000fe40006800000 */
[----:B------:R-:W-:Y:S02]  /*f550*/  FSEL R168, R34, -INF , !P1 ;  /* 0xff80000022a87808 */ /* 0x000fe40004800000 */
[----:B------:R-:W-:Y:S02]  /*f560*/  FMNMX.FTZ R30, R233, R30, !PT ;  /* 0x0000001ee91e7209 */ /* 0x000fe40007810000 */
[----:B------:R-:W-:Y:S01]  /*f570*/  FMNMX.FTZ R28, R170, R3, !PT ;  /* 0x00000003aa1c7209 */ /* 0x000fe20007810000 */
[----:B------:R-:W-:Y:S06]  /*f580*/  @P0 BRA `(.L_x_1233) ;  /* 0xffffffd400c40947 */ /* 0x000fec000383ffff */
.L_x_1232:
[----:B------:R-:W-:Y:S01]  /*f590*/  FMNMX.FTZ R3, R231, R30, !PT ;  /* 0x0000001ee7037209 */ /* 0x000fe20007810000 */
[----:B---3--:R-:W1:Y:S01]  /*f5a0*/  SHFL.BFLY PT, R5, R28, 0x2, 0x1f ;  /* 0x0c401f001c057f89 */ /* 0x008e6200000e0000 */
[----:B------:R-:W-:Y:S01]  /*f5b0*/  FSEL R133, R35, -INF , !P6 ;  /* 0xff80000023857808 */ /* 0x000fe20007000000 */
[----:B------:R-:W-:Y:S01]  /*f5c0*/  USHF.L.U32 UR35, UR11, 0x1, URZ ;  /* 0x000000010b237899 */ /* 0x000fe2000800063f */
[----:B------:R-:W-:Y:S01]  /*f5d0*/  FMNMX.FTZ R8, R168, R3, !PT ;  /* 0x00000003a8087209 */ /* 0x000fe20007810000 */
[----:B------:R-:W-:Y:S04]  /*f5e0*/  UIADD3 UR12, UR31, -0x4498517b, URZ ;  /* 0xbb67ae851f0c7890 */ /* 0x000fe8000fffe03f */
[----:B------:R-:W-:Y:S01]  /*f5f0*/  LDSM.16.MT88.4 R16, [R188+0xc000] ;  /* 0x00c00000bc10783b */ /* 0x000fe20000004200 */
[----:B------:R-:W-:Y:S01]  /*f600*/  UIADD3 UR28, UR30, -0x61c88647, URZ ;  /* 0x9e3779b91e1c7890 */ /* 0x000fe2000fffe03f */
[----:B------:R-:W-:Y:S01]  /*f610*/  FMNMX.FTZ R6, R133, R8, !PT ;  /* 0x0000000885067209 */ /* 0x000fe20007810000 */
[----:B------:R-:W-:Y:S01]  /*f620*/  UIADD3 UR19, UR30, 0x3c6ef372, URZ ;  /* 0x3c6ef3721e137890 */ /* 0x000fe2000fffe03f */
[----:B------:R-:W-:Y:S01]  /*f630*/  LOP3.LUT R140, R219, UR12, R226, 0x96, !PT ;  /* 0x0000000cdb8c7c12 */ /* 0x000fe2000f8e96e2 */
[----:B------:R-:W-:Y:S03]  /*f640*/  UIADD3 UR29, UR31, 0x76cf5d0a, URZ ;  /* 0x76cf5d0a1f1d7890 */ /* 0x000fe6000fffe03f */
[----:B------:R-:W2:Y:S01]  /*f650*/  SHFL.BFLY PT, R3, R6, 0x2, 0x1f ;  /* 0x0c401f0006037f89 */ /* 0x000ea200000e0000 */
[----:B------:R-:W-:Y:S01]  /*f660*/  UIADD3 UR22, UR31, 0x32370b8f, URZ ;  /* 0x32370b8f1f167890 */ /* 0x000fe2000fffe03f */
[----:B------:R-:W-:Y:S01]  /*f670*/  IMAD.WIDE.U32 R140, R140, -0x326172a9, RZ ;  /* 0xcd9e8d578c8c7825 */ /* 0x000fe200078e00ff */
[----:B------:R-:W-:Y:S05]  /*f680*/  UIADD3 UR20, UR30, 0x78dde6e4, URZ ;  /* 0x78dde6e41e147890 */ /* 0x000fea000fffe03f */
[----:B------:R-:W-:Y:S01]  /*f690*/  LDSM.16.MT88.4 R24, [R186+0xc000] ;  /* 0x00c00000ba18783b */ /* 0x000fe20000004200 */
[----:B------:R-:W-:Y:S02]  /*f6a0*/  UIADD3 UR25, UR30, -0x255992d5, URZ ;  /* 0xdaa66d2b1e197890 */ /* 0x000fe4000fffe03f */
[----:B------:R-:W-:Y:S02]  /*f6b0*/  UIADD3 UR12, UR31, -0x56f99767, URZ ;  /* 0xa90668991f0c7890 */ /* 0x000fe4000fffe03f */
[----:B------:R-:W-:Y:S02]  /*f6c0*/  UIADD3 UR18, UR31, -0x126145ec, URZ ;  /* 0xed9eba141f127890 */ /* 0x000fe4000fffe03f */
[----:B------:R-:W-:Y:S01]  /*f6d0*/  UIADD3 UR21, UR30, -0x4ab325aa, URZ ;  /* 0xb54cda561e157890 */ /* 0x000fe2000fffe03f */
[----:B------:R-:W-:Y:S01]  /*f6e0*/  LDSM.16.MT88.4 R32, [R185+0xc000] ;  /* 0x00c00000b920783b */ /* 0x000fe20000004200 */
[----:B------:R-:W-:Y:S02]  /*f6f0*/  UIADD3 UR13, UR30, 0x1715609d, URZ ;  /* 0x1715609d1e0d7890 */ /* 0x000fe4000fffe03f */
[----:B------:R-:W-:Y:S02]  /*f700*/  UIADD3 UR32, UR31, 0x646e171e, URZ ;  /* 0x646e171e1f207890 */ /* 0x000fe4000fffe03f */
[----:B------:R-:W-:Y:S03]  /*f710*/  UISETP.GT.AND UP0, UPT, UR11, UR5, UPT ;  /* 0x000000050b00728c */ /* 0x000fe6000bf04270 */
[----:B------:R-:W-:Y:S01]  /*f720*/  LDSM.16.MT88.4 R160, [R188+0x11800] ;  /* 0x01180000bca0783b */ /* 0x000fe20000004200 */
[----:B-1----:R-:W-:Y:S02]  /*f730*/  FMNMX.FTZ R7, R28, R5, !PT ;  /* 0x000000051c077209 */ /* 0x002fe40007810000 */
[----:B------:R-:W-:Y:S02]  /*f740*/  MOV R5, UR31 ;  /* 0x0000001f00057c02 */ /* 0x000fe40008000f00 */
[----:B--2---:R-:W-:Y:S02]  /*f750*/  FMNMX.FTZ R4, R6, R3, !PT ;  /* 0x0000000306047209 */ /* 0x004fe40007810000 */
[----:B------:R-:W-:Y:S01]  /*f760*/  LOP3.LUT R5, R227, UR35, R5, 0x96, !PT ;  /* 0x00000023e3057c12 */ /* 0x000fe2000f8e9605 */
[----:B------:R-:W1:Y:S01]  /*f770*/  SHFL.BFLY PT, R132, R7, 0x1, 0x1f ;  /* 0x0c201f0007847f89 */ /* 0x000e6200000e0000 */
[----:B------:R-:W-:Y:S07]  /*f780*/  UIADD3 UR35, UR35, 0x1, URZ ;  /* 0x0000000123237890 */ /* 0x000fee000fffe03f */
[----:B------:R-:W2:Y:S01]  /*f790*/  SHFL.BFLY PT, R3, R4, 0x1, 0x1f ;  /* 0x0c201f0004037f89 */ /* 0x000ea200000e0000 */
[----:B------:R-:W-:Y:S03]  /*f7a0*/  IMAD.WIDE.U32 R144, R5, -0x326172a9, RZ ;  /* 0xcd9e8d5705907825 */ /* 0x000fe600078e00ff */
[----:B------:R-:W-:Y:S02]  /*f7b0*/  LOP3.LUT R144, R141, UR19, R144, 0x96, !PT ;  /* 0x000000138d907c12 */ /* 0x000fe4000f8e9690 */
[----:B-1----:R-:W-:Y:S02]  /*f7c0*/  FMNMX.FTZ R132, R7, R132, !PT ;  /* 0x0000008407847209 */ /* 0x002fe40007810000 */
[----:B--2---:R-:W-:Y:S03]  /*f7d0*/  FMNMX.FTZ R3, R4, R3, !PT ;  /* 0x0000000304037209 */ /* 0x004fe60007810000 */
[----:B------:R-:W-:Y:S01]  /*f7e0*/  FMUL.FTZ R153, R132, UR4 ;  /* 0x0000000484997c20 */ /* 0x000fe20008410000 */
[----:B------:R-:W-:Y:S01]  /*f7f0*/  LOP3.LUT R4, R145, UR28, R220, 0x96, !PT ;  /* 0x0000001c91047c12 */ /* 0x000fe2000f8e96dc */
[----:B------:R-:W-:Y:S01]  /*f800*/  IMAD.WIDE.U32 R144, R144, -0x2daee0ad, RZ ;  /* 0xd2511f5390907825 */ /* 0x000fe200078e00ff */
[C---:B------:R-:W-:Y:S03]  /*f810*/  FSETP.NEU.FTZ.AND P0, PT, R3.reuse, -INF , PT ;  /* 0xff8000000300780b */ /* 0x040fe60003f1d000 */
[----:B------:R-:W-:Y:S01]  /*f820*/  FMUL.FTZ R152, R3, UR4 ;  /* 0x0000000403987c20 */ /* 0x000fe20008410000 */
[----:B------:R-:W-:Y:S01]  /*f830*/  IMAD.WIDE.U32 R146, R4, -0x2daee0ad, RZ ;  /* 0xd2511f5304927825 */ /* 0x000fe200078e00ff */
[----:B------:R-:W-:Y:S03]  /*f840*/  FSETP.NEU.FTZ.AND P1, PT, R132, -INF , PT ;  /* 0xff8000008400780b */ /* 0x000fe60003f3d000 */
[----:B------:R-:W-:Y:S02]  /*f850*/  FSEL R152, R152, RZ, P0 ;  /* 0x000000ff98987208 */ /* 0x000fe40000000000 */
[----:B------:R-:W-:Y:S02]  /*f860*/  LOP3.LUT R4, R147, UR29, R218, 0x96, !PT ;  /* 0x0000001d93047c12 */ /* 0x000fe4000f8e96da */
[----:B------:R-:W-:Y:S01]  /*f870*/  LOP3.LUT R146, R145, UR22, R146, 0x96, !PT ;  /* 0x0000001691927c12 */ /* 0x000fe2000f8e9692 */
[--C-:B------:R-:W-:Y:S01]  /*f880*/  FFMA.FTZ R134, R171, UR4, -R152.reuse ;  /* 0x00000004ab867c23 */ /* 0x100fe20008010898 */
[----:B------:R-:W-:Y:S01]  /*f890*/  FSEL R153, R153, RZ, P1 ;  /* 0x000000ff99997208 */ /* 0x000fe20000800000 */
[----:B------:R-:W-:Y:S04]  /*f8a0*/  IMAD.WIDE.U32 R142, R4, -0x326172a9, RZ ;  /* 0xcd9e8d57048e7825 */ /* 0x000fe800078e00ff */
[--C-:B------:R-:W-:Y:S01]  /*f8b0*/  FFMA.FTZ R135, R252, UR4, -R152.reuse ;  /* 0x00000004fc877c23 */ /* 0x100fe20008010898 */
[----:B------:R-:W-:Y:S01]  /*f8c0*/  FFMA.FTZ R169, R169, UR4, -R152 ;  /* 0x00000004a9a97c23 */ /* 0x000fe20008010898 */
[----:B------:R-:W-:Y:S01]  /*f8d0*/  IMAD.WIDE.U32 R146, R146, -0x326172a9, RZ ;  /* 0xcd9e8d5792927825 */ /* 0x000fe200078e00ff */
[----:B------:R-:W-:Y:S01]  /*f8e0*/  LOP3.LUT R4, R143, UR25, R140, 0x96, !PT ;  /* 0x000000198f047c12 */ /* 0x000fe2000f8e968c */
[----:B------:R-:W-:Y:S02]  /*f8f0*/  MUFU.EX2 R134, R134 ;  /* 0x0000008600867308 */ /* 0x000fe40000000800 */
[--C-:B------:R-:W-:Y:S01]  /*f900*/  FFMA.FTZ R165, R154, UR4, -R153.reuse ;  /* 0x000000049aa57c23 */ /* 0x100fe20008010899 */
[--C-:B------:R-:W-:Y:S01]  /*f910*/  FFMA.FTZ R164, R150, UR4, -R153.reuse ;  /* 0x0000000496a47c23 */ /* 0x100fe20008010899 */
[----:B------:R-:W-:Y:S01]  /*f920*/  LOP3.LUT R142, R147, UR20, R142, 0x96, !PT ;  /* 0x00000014938e7c12 */ /* 0x000fe2000f8e968e */
[----:B------:R-:W-:Y:S04]  /*f930*/  IMAD.WIDE.U32 R4, R4, -0x2daee0ad, RZ ;  /* 0xd2511f5304047825 */ /* 0x000fe800078e00ff */
[--C-:B------:R-:W-:Y:S01]  /*f940*/  FFMA.FTZ R171, R250, UR4, -R153.reuse ;  /* 0x00000004faab7c23 */ /* 0x100fe20008010899 */
[--C-:B------:R-:W-:Y:S01]  /*f950*/  FFMA.FTZ R166, R248, UR4, -R153.reuse ;  /* 0x00000004f8a67c23 */ /* 0x100fe20008010899 */
[----:B------:R-:W-:Y:S01]  /*f960*/  IMAD.WIDE.U32 R142, R142, -0x2daee0ad, RZ ;  /* 0xd2511f538e8e7825 */ /* 0x000fe200078e00ff */
[----:B------:R-:W-:Y:S01]  /*f970*/  LOP3.LUT R144, R5, UR18, R144, 0x96, !PT ;  /* 0x0000001205907c12 */ /* 0x000fe2000f8e9690 */
[----:B------:R-:W-:Y:S01]  /*f980*/  MUFU.EX2 R165, R165 ;  /* 0x000000a500a57308 */ /* 0x000fe20000000800 */
[----:B------:R-:W-:Y:S01]  /*f990*/  FSEL R5, R3, RZ, P0 ;  /* 0x000000ff03057208 */ /* 0x000fe20000000000 */
[----:B------:R-:W-:Y:S01]  /*f9a0*/  FFMA.FTZ R167, R235, UR4, -R152 ;  /* 0x00000004eba77c23 */ /* 0x000fe20008010898 */
[----:B------:R-:W-:Y:S01]  /*f9b0*/  LOP3.LUT R6, R143, UR12, R4, 0x96, !PT ;  /* 0x0000000c8f067c12 */ /* 0x000fe2000f8e9604 */
[----:B------:R-:W-:Y:S04]  /*f9c0*/  IMAD.WIDE.U32 R144, R144, -0x326172a9, RZ ;  /* 0xcd9e8d5790907825 */ /* 0x000fe800078e00ff */
[--C-:B------:R-:W-:Y:S01]  /*f9d0*/  FFMA.FTZ R234, R234, UR4, -R153.reuse ;  /* 0x00000004eaea7c23 */ /* 0x100fe20008010899 */
[----:B------:R-:W-:Y:S01]  /*f9e0*/  PLOP3.LUT P0, PT, PT, PT, UP0, 0x80, 0x0 ;  /* 0x000000000000781c */ /* 0x000fe20003f0f008 */
[----:B------:R-:W-:Y:S01]  /*f9f0*/  FADD.FTZ R5, -R5, R2 ;  /* 0x0000000205057221 */ /* 0x000fe20000010100 */
[----:B------:R-:W-:Y:S01]  /*fa00*/  IMAD.WIDE.U32 R6, R6, -0x326172a9, RZ ;  /* 0xcd9e8d5706067825 */ /* 0x000fe200078e00ff */
[----:B------:R-:W1:Y:S03]  /*fa10*/  MUFU.EX2 R164, R164 ;  /* 0x000000a400a47308 */ /* 0x000e660000000800 */
[--C-:B------:R-:W-:Y:S01]  /*fa20*/  FFMA.FTZ R235, R232, UR4, -R153.reuse ;  /* 0x00000004e8eb7c23 */ /* 0x100fe20008010899 */
[----:B------:R-:W-:Y:S01]  /*fa30*/  FFMA.FTZ R237, R237, UR4, -R152 ;  /* 0x00000004eded7c23 */ /* 0x000fe20008010898 */
[----:B------:R-:W-:Y:S01]  /*fa40*/  LOP3.LUT R4, R7, UR21, R144, 0x96, !PT ;  /* 0x0000001507047c12 */ /* 0x000fe2000f8e9690 */
[--C-:B------:R-:W-:Y:S01]  /*fa50*/  FFMA.FTZ R236, R236, UR4, -R153.reuse ;  /* 0x00000004ecec7c23 */ /* 0x100fe20008010899 */
[----:B------:R-:W-:Y:S01]  /*fa60*/  LOP3.LUT R11, R6, 0xffff, RZ, 0xc0, !PT ;  /* 0x0000ffff060b7812 */ /* 0x000fe200078ec0ff */
[----:B------:R-:W-:Y:S01]  /*fa70*/  FFMA.FTZ R241, R241, UR4, -R152 ;  /* 0x00000004f1f17c23 */ /* 0x000fe20008010898 */
[----:B------:R-:W-:Y:S01]  /*fa80*/  FSEL R7, R132, RZ, P1 ;  /* 0x000000ff84077208 */ /* 0x000fe20000800000 */
[----:B------:R-:W2:Y:S01]  /*fa90*/  MUFU.EX2 R135, R135 ;  /* 0x0000008700877308 */ /* 0x000ea20000000800 */
[----:B------:R-:W-:Y:S01]  /*faa0*/  SHF.R.U32.HI R8, RZ, 0x10, R6 ;  /* 0x00000010ff087819 */ /* 0x000fe20000011606 */
[--C-:B------:R-:W-:Y:S01]  /*fab0*/  FFMA.FTZ R244, R244, UR4, -R153.reuse ;  /* 0x00000004f4f47c23 */ /* 0x100fe20008010899 */
[----:B------:R-:W-:Y:S01]  /*fac0*/  LOP3.LUT R13, R4, 0xffff, RZ, 0xc0, !PT ;  /* 0x0000ffff040d7812 */ /* 0x000fe200078ec0ff */
[----:B------:R-:W-:Y:S01]  /*fad0*/  FADD.FTZ R0, -R7, R0 ;  /* 0x0000000007007221 */ /* 0x000fe20000010100 */
[----:B------:R-:W-:Y:S01]  /*fae0*/  SHF.R.U32.HI R9, RZ, 0x10, R4 ;  /* 0x00000010ff097819 */ /* 0x000fe20000011604 */
[--C-:B------:R-:W-:Y:S01]  /*faf0*/  FFMA.FTZ R247, R247, UR4, -R152.reuse ;  /* 0x00000004f7f77c23 */ /* 0x100fe20008010898 */
[----:B------:R-:W-:Y:S01]  /*fb00*/  LOP3.LUT R138, R6, 0xff, RZ, 0xc0, !PT ;  /* 0x000000ff068a7812 */ /* 0x000fe200078ec0ff */
[----:B------:R-:W-:Y:S01]  /*fb10*/  FMUL.FTZ R2, R0, UR4 ;  /* 0x0000000400027c20 */ /* 0x000fe20008410000 */
[----:B------:R-:W-:Y:S01]  /*fb20*/  FMUL.FTZ R0, R5, UR4 ;  /* 0x0000000405007c20 */ /* 0x000fe20008410000 */
[----:B------:R-:W-:Y:S01]  /*fb30*/  MUFU.EX2 R171, R171 ;  /* 0x000000ab00ab7308 */ /* 0x000fe20000000800 */
[----:B------:R-:W-:Y:S01]  /*fb40*/  LOP3.LUT R136, R4, 0xff, RZ, 0xc0, !PT ;  /* 0x000000ff04887812 */ /* 0x000fe200078ec0ff */
[----:B------:R-:W-:Y:S01]  /*fb50*/  FFMA.FTZ R242, R242, UR4, -R153 ;  /* 0x00000004f2f27c23 */ /* 0x000fe20008010899 */
[----:B------:R-:W-:Y:S01]  /*fb60*/  SHF.R.U32.HI R11, RZ, 0x8, R11 ;  /* 0x00000008ff0b7819 */ /* 0x000fe2000001160b */
[--C-:B------:R-:W-:Y:S01]  /*fb70*/  FFMA.FTZ R245, R245, UR4, -R152.reuse ;  /* 0x00000004f5f57c23 */ /* 0x100fe20008010898 */
[----:B------:R-:W-:Y:S01]  /*fb80*/  LOP3.LUT R7, R8, 0xff, RZ, 0xc0, !PT ;  /* 0x000000ff08077812 */ /* 0x000fe200078ec0ff */
[----:B------:R-:W-:Y:S01]  /*fb90*/  FFMA.FTZ R230, R230, UR4, -R153 ;  /* 0x00000004e6e67c23 */ /* 0x000fe20008010899 */
[----:B------:R-:W-:Y:S03]  /*fba0*/  SHF.R.U32.HI R13, RZ, 0x8, R13 ;  /* 0x00000008ff0d7819 */ /* 0x000fe6000001160d */
[----:B------:R-:W3:Y:S01]  /*fbb0*/  MUFU.EX2 R166, R166 ;  /* 0x000000a600a67308 */ /* 0x000ee20000000800 */
[----:B------:R-:W-:Y:S01]  /*fbc0*/  LOP3.LUT R9, R9, 0xff, RZ, 0xc0, !PT ;  /* 0x000000ff09097812 */ /* 0x000fe200078ec0ff */
[----:B------:R-:W-:Y:S01]  /*fbd0*/  FFMA.FTZ R231, R231, UR4, -R152 ;  /* 0x00000004e7e77c23 */ /* 0x000fe20008010898 */
[----:B------:R-:W-:Y:S01]  /*fbe0*/  SHF.R.U32.HI R4, RZ, 0x18, R4 ;  /* 0x00000018ff047819 */ /* 0x000fe20000011604 */
[----:B------:R-:W-:Y:S01]  /*fbf0*/  FFMA.FTZ R222, R222, UR4, -R153 ;  /* 0x00000004dede7c23 */ /* 0x000fe20008010899 */
[----:B------:R-:W-:Y:S01]  /*fc00*/  SHF.R.U32.HI R6, RZ, 0x18, R6 ;  /* 0x00000018ff067819 */ /* 0x000fe20000011606 */
[----:B------:R-:W-:Y:S01]  /*fc10*/  FFMA.FTZ R168, R168, UR4, -R152 ;  /* 0x00000004a8a87c23 */ /* 0x000fe20008010898 */
[----:B------:R-:W-:Y:S03]  /*fc20*/  PRMT R138, R138, 0x5410, R11 ;  /* 0x000054108a8a7816 */ /* 0x000fe6000000000b */
[----:B------:R-:W-:Y:S01]  /*fc30*/  MUFU.EX2 R169, R169 ;  /* 0x000000a900a97308 */ /* 0x000fe20000000800 */
[----:B------:R-:W-:Y:S02]  /*fc40*/  PRMT R136, R136, 0x5410, R13 ;  /* 0x0000541088887816 */ /* 0x000fe4000000000d */
[----:B------:R-:W-:Y:S02]  /*fc50*/  PRMT R4, R9, 0x5410, R4 ;  /* 0x0000541009047816 */ /* 0x000fe40000000004 */
[----:B------:R-:W-:Y:S02]  /*fc60*/  PRMT R6, R7, 0x5410, R6 ;  /* 0x0000541007067816 */ /* 0x000fe40000000006 */
[--C-:B------:R-:W-:Y:S03]  /*fc70*/  HSET2.LE.AND R138, R138, R217.reuse, PT ;  /* 0x000000d98a8a7233 */ /* 0x100fe60003803000 */
[----:B------:R-:W4:Y:S01]  /*fc80*/  MUFU.EX2 R167, R167 ;  /* 0x000000a700a77308 */ /* 0x000f220000000800 */
[--C-:B------:R-:W-:Y:S02]  /*fc90*/  HSET2.LE.AND R136, R136, R217.reuse, PT ;  /* 0x000000d988887233 */ /* 0x100fe40003803000 */
[--C-:B------:R-:W-:Y:S02]  /*fca0*/  HSET2.LE.AND R139, R6, R217.reuse, PT ;  /* 0x000000d9068b7233 */ /* 0x100fe40003803000 */
[--C-:B------:R-:W-:Y:S02]  /*fcb0*/  HSET2.LE.AND R137, R4, R217.reuse, PT ;  /* 0x000000d904897233 */ /* 0x100fe40003803000 */
[----:B-1----:R-:W-:Y:S03]  /*fcc0*/  F2FP.BF16.F32.PACK_AB R7, R164, R165 ;  /* 0x000000a5a407723e */ /* 0x002fe600000010ff */
[----:B------:R-:W1:Y:S01]  /*fcd0*/  MUFU.EX2 R2, R2 ;  /* 0x0000000200027308 */ /* 0x000e620000000800 */
[----:B--2---:R-:W-:Y:S02]  /*fce0*/  F2FP.BF16.F32.PACK_AB R6, R134, R135 ;  /* 0x000000878606723e */ /* 0x004fe400000010ff */
[----:B---3--:R-:W-:Y:S02]  /*fcf0*/  F2FP.BF16.F32.PACK_AB R5, R166, R171 ;  /* 0x000000aba605723e */ /* 0x008fe400000010ff */
[----:B------:R-:W-:Y:S02]  /*fd00*/  LOP3.LUT R139, R139, R6, RZ, 0xc0, !PT ;  /* 0x000000068b8b7212 */ /* 0x000fe400078ec0ff */
[----:B------:R-:W-:Y:S03]  /*fd10*/  LOP3.LUT R138, R138, R7, RZ, 0xc0, !PT ;  /* 0x000000078a8a7212 */ /* 0x000fe600078ec0ff */
[----:B------:R-:W2:Y:S01]  /*fd20*/  MUFU.EX2 R0, R0 ;  /* 0x0000000000007308 */ /* 0x000ea20000000800 */
[----:B----4-:R-:W-:Y:S02]  /*fd30*/  F2FP.BF16.F32.PACK_AB R4, R167, R169 ;  /* 0x000000a9a704723e */ /* 0x010fe400000010ff */
[----:B------:R-:W-:Y:S02]  /*fd40*/  LOP3.LUT R136, R136, R5, RZ, 0xc0, !PT ;  /* 0x0000000588887212 */ /* 0x000fe400078ec0ff */
[----:B------:R-:W-:Y:S05]  /*fd50*/  LOP3.LUT R137, R137, R4, RZ, 0xc0, !PT ;  /* 0x0000000489897212 */ /* 0x000fea00078ec0ff */
[----:B------:R-:W-:Y:S01]  /*fd60*/  MUFU.EX2 R237, R237 ;  /* 0x000000ed00ed7308 */ /* 0x000fe20000000800 */
        /* <DEDUP_REMOVED lines=8> */
[C---:B--2---:R-:W-:Y:S01]  /*fdf0*/  FMUL.FTZ R6, R0.reuse, R130 ;  /* 0x0000008200067220 */ /* 0x044fe20000410000 */
        /* <DEDUP_REMOVED lines=37> */
[----:B------:R5:W-:Y:S01]  /*10050*/  MUFU.EX2 R232, R234 ;  /* 0x000000ea00e87308 */ /* 0x000be20000000800 */
[----:B------:R-:W-:Y:S01]  /*10060*/  FMUL.FTZ R37, R2, R37 ;  /* 0x0000002502257220 */ /* 0x000fe20000410000 */
[C---:B------:R-:W-:Y:S01]  /*10070*/  FMUL.FTZ R38, R0.reuse, R38 ;  /* 0x0000002600267220 */ /* 0x040fe20000410000 */
[C---:B------:R-:W-:Y:S03]  /*10080*/  HMMA.16816.F32.BF16 R24, R136.reuse, R34, R24 ;  /* 0x000000228818723c */ /* 0x040fe60000041818 */
[----:B------:R-:W-:Y:S01]  /*10090*/  FMUL.FTZ R39, R0, R39 ;  /* 0x0000002700277220 */ /* 0x000fe20000410000 */
[C---:B------:R-:W-:Y:S01]  /*100a0*/  FMUL.FTZ R40, R2.reuse, R40 ;  /* 0x0000002802287220 */ /* 0x040fe20000410000 */
[----:B------:R-:W-:Y:S01]  /*100b0*/  FMUL.FTZ R41, R2, R41 ;  /* 0x0000002902297220 */ /* 0x000fe20000410000 */
[C---:B-1----:R-:W-:Y:S01]  /*100c0*/  HMMA.16816.F32.BF16 R28, R136.reuse, R128, R28 ;  /* 0x00000080881c723c */ /* 0x042fe2000004181c */
[----:B------:R-:W1:Y:S04]  /*100d0*/  MUFU.EX2 R235, R235 ;  /* 0x000000eb00eb7308 */ /* 0x000e680000000800 */
[C---:B------:R-:W-:Y:S01]  /*100e0*/  FMUL.FTZ R34, R0.reuse, R102 ;  /* 0x0000006600227220 */ /* 0x040fe20000410000 */
[C---:B------:R-:W-:Y:S01]  /*100f0*/  FMUL.FTZ R35, R0.reuse, R103 ;  /* 0x0000006700237220 */ /* 0x040fe20000410000 */
[----:B------:R-:W-:Y:S01]  /*10100*/  LOP3.LUT R128, R145, UR13, R146, 0x96, !PT ;  /* 0x0000000d91807c12 */ /* 0x000fe2000f8e9692 */
[----:B------:R-:W5:Y:S03]  /*10110*/  LDSM.16.MT88.4 R100, [R184+0xe000] ;  /* 0x00e00000b864783b */ /* 0x000f660000004200 */
[----:B------:R-:W-:Y:S01]  /*10120*/  MUFU.EX2 R244, R244 ;  /* 0x000000f400f47308 */ /* 0x000fe20000000800 */
[----:B------:R-:W-:Y:S01]  /*10130*/  FMUL.FTZ R42, R0, R42 ;  /* 0x0000002a002a7220 */ /* 0x000fe20000410000 */
[----:B------:R-:W-:Y:S01]  /*10140*/  IMAD.WIDE.U32 R128, R128, -0x2daee0ad, RZ ;  /* 0xd2511f5380807825 */ /* 0x000fe200078e00ff */
[C---:B------:R-:W-:Y:S03]  /*10150*/  HMMA.16816.F32.BF16 R32, R136.reuse, R130, R32 ;  /* 0x000000828820723c */ /* 0x040fe60000041820 */
[----:B------:R-:W-:Y:S01]  /*10160*/  FMUL.FTZ R43, R0, R43 ;  /* 0x0000002b002b7220 */ /* 0x000fe20000410000 */
[----:B------:R-:W-:Y:S01]  /*10170*/  LDSM.16.MT88.4 R144, [R185+0xf000] ;  /* 0x00f00000b990783b */ /* 0x000fe20000004200 */
[C---:B------:R-:W-:Y:S01]  /*10180*/  FMUL.FTZ R44, R2.reuse, R44 ;  /* 0x0000002c022c7220 */ /* 0x040fe20000410000 */
[C---:B--2---:R-:W-:Y:S01]  /*10190*/  HMMA.16816.F32.BF16 R36, R136.reuse, R120, R36 ;  /* 0x000000788824723c */ /* 0x044fe20000041824 */
[----:B------:R-:W-:Y:S04]  /*101a0*/  MUFU.EX2 R247, R247 ;  /* 0x000000f700f77308 */ /* 0x000fe80000000800 */
[----:B------:R-:W-:Y:S01]  /*101b0*/  FMUL.FTZ R45, R2, R45 ;  /* 0x0000002d022d7220 */ /* 0x000fe20000410000 */
[C---:B------:R-:W-:Y:S01]  /*101c0*/  HMMA.16816.F32.BF16 R40, R136.reuse, R122, R40 ;  /* 0x0000007a8828723c */ /* 0x040fe20000041828 */
[----:B------:R-:W-:Y:S04]  /*101d0*/  LDSM.16.MT88.4 R120, [R185+0xc800] ;  /* 0x00c80000b978783b */ /* 0x000fe80000004200 */
[----:B------:R-:W-:Y:S01]  /*101e0*/  MUFU.EX2 R230, R230 ;  /* 0x000000e600e67308 */ /* 0x000fe20000000800 */
[C---:B------:R-:W-:Y:S01]  /*101f0*/  FMUL.FTZ R46, R0.reuse, R46 ;  /* 0x0000002e002e7220 */ /* 0x040fe20000410000 */
[----:B------:R-:W-:Y:S01]  /*10200*/  FMUL.FTZ R47, R0, R47 ;  /* 0x0000002f002f7220 */ /* 0x000fe20000410000 */
[C---:B------:R-:W-:Y:S03]  /*10210*/  FMUL.FTZ R48, R2.reuse, R48 ;  /* 0x0000003002307220 */ /* 0x040fe60000410000 */
[----:B------:R-:W-:Y:S01]  /*10220*/  FMUL.FTZ R49, R2, R49 ;  /* 0x0000003102317220 */ /* 0x000fe20000410000 */
[C---:B------:R-:W-:Y:S01]  /*10230*/  FMUL.FTZ R50, R0.reuse, R50 ;  /* 0x0000003200327220 */ /* 0x040fe20000410000 */
[----:B------:R-:W-:Y:S01]  /*10240*/  FMUL.FTZ R51, R0, R51 ;  /* 0x0000003300337220 */ /* 0x000fe20000410000 */
[C---:B---3--:R-:W-:Y:S01]  /*10250*/  HMMA.16816.F32.BF16 R44, R136.reuse, R112, R44 ;  /* 0x00000070882c723c */ /* 0x048fe2000004182c */
        /* <DEDUP_REMOVED lines=12> */
[C---:B----4-:R-:W-:Y:S02]  /*10320*/  HMMA.16816.F32.BF16 R52, R136.reuse, R104, R52 ;  /* 0x000000688834723c */ /* 0x050fe40000041834 */
[----:B------:R-:W-:Y:S01]  /*10330*/  MUFU.EX2 R168, R168 ;  /* 0x000000a800a87308 */ /* 0x000fe20000000800 */
        /* <DEDUP_REMOVED lines=9> */
[C---:B-----5:R-:W-:Y:S03]  /*103d0*/  HMMA.16816.F32.BF16 R60, R136.reuse, R100, R60 ;  /* 0x00000064883c723c */ /* 0x060fe6000004183c */
        /* <DEDUP_REMOVED lines=10> */
[C---:B------:R-:W-:Y:S03]  /*10480*/  HMMA.16816.F32.BF16 R68, R136.reuse, R108, R68 ;  /* 0x0000006c8844723c */ /* 0x040fe60000041844 */
[----:B------:R-:W-:Y:S01]  /*10490*/  LOP3.LUT R105, R128, 0xffff, RZ, 0xc0, !PT ;  /* 0x0000ffff80697812 */ /* 0x000fe200078ec0ff */
[C---:B------:R-:W-:Y:S01]  /*104a0*/  FMUL.FTZ R76, R2.reuse, R76 ;  /* 0x0000004c024c7220 */ /* 0x040fe20000410000 */
[--C-:B------:R-:W-:Y:S01]  /*104b0*/  SHF.R.U32.HI R104, RZ, 0x10, R128.reuse ;  /* 0x00000010ff687819 */ /* 0x100fe20000011680 */
[C---:B------:R-:W-:Y:S05]  /*104c0*/  HMMA.16816.F32.BF16 R72, R136.reuse, R110, R72 ;  /* 0x0000006e8848723c */ /* 0x040fea0000041848 */
[----:B------:R-:W-:Y:S01]  /*104d0*/  SHF.R.U32.HI R116, RZ, 0x18, R128 ;  /* 0x00000018ff747819 */ /* 0x000fe20000011680 */
[----:B------:R-:W-:Y:S01]  /*104e0*/  FMUL.FTZ R77, R2, R77 ;  /* 0x0000004d024d7220 */ /* 0x000fe20000410000 */
[----:B------:R-:W-:Y:S01]  /*104f0*/  LOP3.LUT R110, R128, 0xff, RZ, 0xc0, !PT ;  /* 0x000000ff806e7812 */ /* 0x000fe200078ec0ff */
[C---:B------:R-:W-:Y:S03]  /*10500*/  FMUL.FTZ R78, R0.reuse, R78 ;  /* 0x0000004e004e7220 */ /* 0x040fe60000410000 */
[----:B------:R-:W-:Y:S01]  /*10510*/  SHF.R.U32.HI R105, RZ, 0x8, R105 ;  /* 0x00000008ff697819 */ /* 0x000fe20000011669 */
[----:B------:R-:W-:Y:S01]  /*10520*/  FMUL.FTZ R79, R0, R79 ;  /* 0x0000004f004f7220 */ /* 0x000fe20000410000 */
[----:B------:R-:W-:Y:S01]  /*10530*/  LOP3.LUT R128, R129, UR32, R142, 0x96, !PT ;  /* 0x0000002081807c12 */ /* 0x000fe2000f8e968e */
[----:B------:R-:W-:Y:S01]  /*10540*/  FMUL.FTZ R80, R2, R80 ;  /* 0x0000005002507220 */ /* 0x000fe20000410000 */
[----:B------:R-:W-:Y:S01]  /*10550*/  PRMT R110, R110, 0x5410, R105 ;  /* 0x000054106e6e7816 */ /* 0x000fe20000000069 */
[----:B------:R-:W-:Y:S01]  /*10560*/  FMUL.FTZ R81, R2, R81 ;  /* 0x0000005102517220 */ /* 0x000fe20000410000 */
[----:B------:R-:W-:Y:S01]  /*10570*/  LOP3.LUT R105, R128, 0xffff, RZ, 0xc0, !PT ;  /* 0x0000ffff80697812 */ /* 0x000fe200078ec0ff */
[----:B------:R-:W-:Y:S01]  /*10580*/  FMUL.FTZ R82, R0, R82 ;  /* 0x0000005200527220 */ /* 0x000fe20000410000 */
[C---:B--2---:R-:W-:Y:S03]  /*10590*/  HMMA.16816.F32.BF16 R76, R136.reuse, R112, R76 ;  /* 0x00000070884c723c */ /* 0x044fe6000004184c */
[----:B------:R-:W-:Y:S01]  /*105a0*/  LOP3.LUT R107, R104, 0xff, RZ, 0xc0, !PT ;  /* 0x000000ff686b7812 */ /* 0x000fe200078ec0ff */
[----:B------:R-:W-:Y:S01]  /*105b0*/  FMUL.FTZ R83, R0, R83 ;  /* 0x0000005300537220 */ /* 0x000fe20000410000 */
[----:B------:R-:W-:Y:S01]  /*105c0*/  SHF.R.U32.HI R105, RZ, 0x8, R105 ;  /* 0x00000008ff697819 */ /* 0x000fe20000011669 */
[----:B------:R-:W-:Y:S01]  /*105d0*/  FFMA.FTZ R234, R239, UR4, -R152 ;  /* 0x00000004efea7c23 */ /* 0x000fe20008010898 */
[----:B------:R-:W-:Y:S01]  /*105e0*/  LOP3.LUT R108, R128, 0xff, RZ, 0xc0, !PT ;  /* 0x000000ff806c7812 */ /* 0x000fe200078ec0ff */
[----:B------:R-:W-:Y:S03]  /*105f0*/  FFMA.FTZ R239, R238, UR4, -R153 ;  /* 0x00000004eeef7c23 */ /* 0x000fe60008010899 */
[C---:B------:R-:W-:Y:S01]  /*10600*/  HMMA.16816.F32.BF16 R80, R136.reuse, R114, R80 ;  /* 0x000000728850723c */ /* 0x040fe20000041850 */
[----:B------:R-:W-:Y:S01]  /*10610*/  LDSM.16.MT88.4 R112, [R188+0xc800] ;  /* 0x00c80000bc70783b */ /* 0x000fe20000004200 */
[----:B------:R-:W2:Y:S01]  /*10620*/  MUFU.EX2 R234, R234 ;  /* 0x000000ea00ea7308 */ /* 0x000ea20000000800 */
[----:B------:R-:W-:Y:S01]  /*10630*/  PRMT R116, R107, 0x5410, R116 ;  /* 0x000054106b747816 */ /* 0x000fe20000000074 */
[----:B------:R-:W-:Y:S01]  /*10640*/  FFMA.FTZ R238, R251, UR4, -R152 ;  /* 0x00000004fbee7c23 */ /* 0x000fe20008010898 */
[----:B------:R-:W-:Y:S01]  /*10650*/  PRMT R108, R108, 0x5410, R105 ;  /* 0x000054106c6c7816 */ /* 0x000fe20000000069 */
[C---:B------:R-:W-:Y:S01]  /*10660*/  FMUL.FTZ R84, R2.reuse, R84 ;  /* 0x0000005402547220 */ /* 0x040fe20000410000 */
[----:B------:R-:W-:Y:S01]  /*10670*/  FMUL.FTZ R85, R2, R85 ;  /* 0x0000005502557220 */ /* 0x000fe20000410000 */
[C---:B------:R-:W-:Y:S01]  /*10680*/  FMUL.FTZ R86, R0.reuse, R86 ;  /* 0x0000005600567220 */ /* 0x040fe20000410000 */
[----:B------:R-:W4:Y:S03]  /*10690*/  LDSM.16.MT88.4 R104, [R184+0x10000] ;  /* 0x01000000b868783b */ /* 0x000f260000004200 */
[----:B------:R-:W5:Y:S01]  /*106a0*/  MUFU.EX2 R239, R239 ;  /* 0x000000ef00ef7308 */ /* 0x000f620000000800 */
[----:B------:R-:W-:Y:S01]  /*106b0*/  FMUL.FTZ R87, R0, R87 ;  /* 0x0000005700577220 */ /* 0x000fe20000410000 */
[--C-:B------:R-:W-:Y:S01]  /*106c0*/  HSET2.LE.AND R111, R116, R217.reuse, PT ;  /* 0x000000d9746f7233 */ /* 0x100fe20003803000 */
[C---:B------:R-:W-:Y:S01]  /*106d0*/  FMUL.FTZ R88, R2.reuse, R88 ;  /* 0x0000005802587220 */ /* 0x040fe20000410000 */
[--C-:B------:R-:W-:Y:S01]  /*106e0*/  SHF.R.U32.HI R109, RZ, 0x10, R128.reuse ;  /* 0x00000010ff6d7819 */ /* 0x100fe20000011680 */
[----:B------:R-:W-:Y:S01]  /*106f0*/  FMUL.FTZ R89, R2, R89 ;  /* 0x0000005902597220 */ /* 0x000fe20000410000 */
[C---:B------:R-:W-:Y:S01]  /*10700*/  FMUL.FTZ R90, R0.reuse, R90 ;  /* 0x0000005a005a7220 */ /* 0x040fe20000410000 */
[----:B------:R-:W4:Y:S01]  /*10710*/  LDSM.16.MT88.4 R116, [R186+0xc800] ;  /* 0x00c80000ba74783b */ /* 0x000f220000004200 */
[C---:B---3--:R-:W-:Y:S02]  /*10720*/  HMMA.16816.F32.BF16 R84, R136.reuse, R100, R84 ;  /* 0x000000648854723c */ /* 0x048fe40000041854 */
[----:B------:R-:W3:Y:S01]  /*10730*/  MUFU.EX2 R238, R238 ;  /* 0x000000ee00ee7308 */ /* 0x000ee20000000800 */
[----:B------:R-:W-:Y:S01]  /*10740*/  FMUL.FTZ R91, R0, R91 ;  /* 0x0000005b005b7220 */ /* 0x000fe20000410000 */
[----:B------:R-:W-:Y:S01]  /*10750*/  SHF.R.U32.HI R128, RZ, 0x18, R128 ;  /* 0x00000018ff807819 */ /* 0x000fe20000011680 */
[C---:B------:R-:W-:Y:S01]  /*10760*/  FMUL.FTZ R92, R2.reuse, R92 ;  /* 0x0000005c025c7220 */ /* 0x040fe20000410000 */
[----:B------:R-:W-:Y:S01]  /*10770*/  LOP3.LUT R109, R109, 0xff, RZ, 0xc0, !PT ;  /* 0x000000ff6d6d7812 */ /* 0x000fe200078ec0ff */
[----:B------:R-:W-:Y:S01]  /*10780*/  FMUL.FTZ R93, R2, R93 ;  /* 0x0000005d025d7220 */ /* 0x000fe20000410000 */
[C---:B------:R-:W-:Y:S02]  /*10790*/  FMUL.FTZ R94, R0.reuse, R94 ;  /* 0x0000005e005e7220 */ /* 0x040fe40000410000 */
[C---:B------:R-:W-:Y:S03]  /*107a0*/  HMMA.16816.F32.BF16 R88, R136.reuse, R102, R88 ;  /* 0x000000668858723c */ /* 0x040fe60000041858 */
[----:B------:R-:W-:Y:S01]  /*107b0*/  FMUL.FTZ R95, R0, R95 ;  /* 0x0000005f005f7220 */ /* 0x000fe20000410000 */
[----:B------:R-:W-:Y:S01]  /*107c0*/  PRMT R128, R109, 0x5410, R128 ;  /* 0x000054106d807816 */ /* 0x000fe20000000080 */
[C---:B------:R-:W-:Y:S01]  /*107d0*/  FMUL.FTZ R96, R2.reuse, R96 ;  /* 0x0000006002607220 */ /* 0x040fe20000410000 */
[--C-:B------:R-:W-:Y:S01]  /*107e0*/  HSET2.LE.AND R110, R110, R217.reuse, PT ;  /* 0x000000d96e6e7233 */ /* 0x100fe20003803000 */
[----:B------:R-:W-:Y:S01]  /*107f0*/  FMUL.FTZ R97, R2, R97 ;  /* 0x0000006102617220 */ /* 0x000fe20000410000 */
[----:B-1----:R-:W-:Y:S03]  /*10800*/  F2FP.BF16.F32.PACK_AB R109, R235, R232 ;  /* 0x000000e8eb6d723e */ /* 0x002fe600000010ff */
[----:B------:R-:W-:Y:S01]  /*10810*/  FMUL.FTZ R98, R0, R98 ;  /* 0x0000006200627220 */ /* 0x000fe20000410000 */
[----:B------:R-:W-:Y:S01]  /*10820*/  LOP3.LUT R110, R110, R109, RZ, 0xc0, !PT ;  /* 0x0000006d6e6e7212 */ /* 0x000fe200078ec0ff */
[----:B------:R-:W-:Y:S01]  /*10830*/  FMUL.FTZ R99, R0, R99 ;  /* 0x0000006300637220 */ /* 0x000fe20000410000 */
[----:B--2---:R-:W-:Y:S01]  /*10840*/  F2FP.BF16.F32.PACK_AB R100, R234, R237 ;  /* 0x000000edea64723e */ /* 0x004fe200000010ff */
[--C-:B------:R-:W-:Y:S01]  /*10850*/  FFMA.FTZ R251, R246, UR4, -R153.reuse ;  /* 0x00000004f6fb7c23 */ /* 0x100fe20008010899 */
[----:B-----5:R-:W-:Y:S01]  /*10860*/  F2FP.BF16.F32.PACK_AB R101, R236, R239 ;  /* 0x000000efec65723e */ /* 0x020fe200000010ff */
[--C-:B------:R-:W-:Y:S01]  /*10870*/  FFMA.FTZ R246, R249, UR4, -R152.reuse ;  /* 0x00000004f9f67c23 */ /* 0x100fe20008010898 */
[----:B------:R-:W-:Y:S01]  /*10880*/  LOP3.LUT R111, R111, R100, RZ, 0xc0, !PT ;  /* 0x000000646f6f7212 */ /* 0x000fe200078ec0ff */
[--C-:B------:R-:W-:Y:S01]  /*10890*/  FFMA.FTZ R249, R240, UR4, -R153.reuse ;  /* 0x00000004f0f97c23 */ /* 0x100fe20008010899 */
[--C-:B------:R-:W-:Y:S01]  /*108a0*/  HSET2.LE.AND R108, R108, R217.reuse, PT ;  /* 0x000000d96c6c7233 */ /* 0x100fe20003803000 */
[C---:B----4-:R-:W-:Y:S01]  /*108b0*/  HMMA.16816.F32.BF16 R92, R136.reuse, R104, R92 ;  /* 0x00000068885c723c */ /* 0x050fe2000004185c */
[----:B------:R-:W1:Y:S02]  /*108c0*/  MUFU.EX2 R251, R251 ;  /* 0x000000fb00fb7308 */ /* 0x000e640000000800 */
[--C-:B------:R-:W-:Y:S01]  /*108d0*/  HSET2.LE.AND R109, R128, R217.reuse, PT ;  /* 0x000000d9806d7233 */ /* 0x100fe20003803000 */
[--C-:B------:R-:W-:Y:S01]  /*108e0*/  FFMA.FTZ R240, R243, UR4, -R152.reuse ;  /* 0x00000004f3f07c23 */ /* 0x100fe20008010898 */
[----:B---3--:R-:W-:Y:S01]  /*108f0*/  F2FP.BF16.F32.PACK_AB R128, R241, R238 ;  /* 0x000000eef180723e */ /* 0x008fe200000010ff */
[----:B------:R-:W-:Y:S01]  /*10900*/  HMMA.16816.F32.BF16 R96, R136, R106, R96 ;  /* 0x0000006a8860723c */ /* 0x000fe20000041860 */
[----:B------:R-:W-:Y:S04]  /*10910*/  LDSM.16.MT88.4 R104, [R186+0xe800] ;  /* 0x00e80000ba68783b */ /* 0x000fe80000004200 */
[----:B------:R-:W-:Y:S01]  /*10920*/  MUFU.EX2 R249, R249 ;  /* 0x000000f900f97308 */ /* 0x000fe20000000800 */
[----:B------:R-:W-:Y:S01]  /*10930*/  LOP3.LUT R108, R108, R101, RZ, 0xc0, !PT ;  /* 0x000000656c6c7212 */ /* 0x000fe200078ec0ff */
[--C-:B------:R-:W-:Y:S01]  /*10940*/  FFMA.FTZ R243, R224, UR4, -R153.reuse ;  /* 0x00000004e0f37c23 */ /* 0x100fe20008010899 */
[----:B------:R-:W-:Y:S03]  /*10950*/  LOP3.LUT R109, R109, R128, RZ, 0xc0, !PT ;  /* 0x000000806d6d7212 */ /* 0x000fe600078ec0ff */
[----:B------:R-:W-:Y:S01]  /*10960*/  FFMA.FTZ R153, R170, UR4, -R153 ;  /* 0x00000004aa997c23 */ /* 0x000fe20008010899 */
[----:B------:R-:W2:Y:S03]  /*10970*/  LDSM.16.MT88.4 R100, [R188+0xe800] ;  /* 0x00e80000bc64783b */ /* 0x000ea60000004200 */
[----:B------:R-:W-:Y:S01]  /*10980*/  MUFU.EX2 R240, R240 ;  /* 0x000000f000f07308 */ /* 0x000fe20000000800 */
[--C-:B------:R-:W-:Y:S01]  /*10990*/  FFMA.FTZ R224, R233, UR4, -R152.reuse ;  /* 0x00000004e9e07c23 */ /* 0x100fe20008010898 */
[----:B------:R-:W-:Y:S01]  /*109a0*/  FFMA.FTZ R152, R133, UR4, -R152 ;  /* 0x0000000485987c23 */ /* 0x000fe20008010898 */
[C---:B------:R-:W-:Y:S02]  /*109b0*/  HMMA.16816.F32.BF16 R4, R108.reuse, R112, R4 ;  /* 0x000000706c04723c */ /* 0x040fe40000041804 */
[----:B------:R-:W-:Y:S05]  /*109c0*/  LDSM.16.MT88.4 R128, [R184+0xd000] ;  /* 0x00d00000b880783b */ /* 0x000fea0000004200 */
[----:B------:R-:W-:Y:S01]  /*109d0*/  MUFU.EX2 R233, R153 ;  /* 0x0000009900e97308 */ /* 0x000fe20000000800 */
[C---:B------:R-:W-:Y:S02]  /*109e0*/  HMMA.16816.F32.BF16 R8, R108.reuse, R114, R8 ;  /* 0x000000726c08723c */ /* 0x040fe40000041808 */
[----:B------:R-:W3:Y:S04]  /*109f0*/  LDSM.16.MT88.4 R112, [R185+0xe800] ;  /* 0x00e80000b970783b */ /* 0x000ee80000004200 */
[C---:B------:R-:W-:Y:S03]  /*10a00*/  HMMA.16816.F32.BF16 R12, R108.reuse, R116, R12 ;  /* 0x000000746c0c723c */ /* 0x040fe6000004180c */
[----:B------:R-:W-:Y:S02]  /*10a10*/  MUFU.EX2 R133, R152 ;  /* 0x0000009800857308 */ /* 0x000fe40000000800 */
[----:B------:R-:W-:Y:S01]  /*10a20*/  FFMA.FTZ R171, R2, R225, R171 ;  /* 0x000000e102ab7223 */ /* 0x000fe200000100ab */
[C---:B------:R-:W-:Y:S01]  /*10a30*/  HMMA.16816.F32.BF16 R16, R108.reuse, R118, R16 ;  /* 0x000000766c10723c */ /* 0x040fe20000041810 */
[----:B------:R-:W4:Y:S06]  /*10a40*/  LDSM.16.MT88.4 R116, [R184+0xe800] ;  /* 0x00e80000b874783b */ /* 0x000f2c0000004200 */
[----:B------:R-:W5:Y:S01]  /*10a50*/  MUFU.EX2 R246, R246 ;  /* 0x000000f600f67308 */ /* 0x000f620000000800 */
[----:B------:R-:W-:Y:S01]  /*10a60*/  MOV R2, R3 ;  /* 0x0000000300027202 */ /* 0x000fe20000000f00 */
[C---:B------:R-:W-:Y:S08]  /*10a70*/  HMMA.16816.F32.BF16 R20, R108.reuse, R120, R20 ;  /* 0x000000786c14723c */ /* 0x040ff00000041814 */
[----:B------:R-:W5:Y:S01]  /*10a80*/  MUFU.EX2 R243, R243 ;  /* 0x000000f300f37308 */ /* 0x000f620000000800 */
[C---:B------:R-:W-:Y:S02]  /*10a90*/  HMMA.16816.F32.BF16 R24, R108.reuse, R122, R24 ;  /* 0x0000007a6c18723c */ /* 0x040fe40000041818 */
[----:B------:R-:W-:Y:S04]  /*10aa0*/  MOV R121, UR31 ;  /* 0x0000001f00797c02 */ /* 0x000fe80008000f00 */
[----:B------:R-:W-:Y:S01]  /*10ab0*/  LOP3.LUT R121, R227, UR35, R121, 0x96, !PT ;  /* 0x00000023e3797c12 */ /* 0x000fe2000f8e9679 */
[C---:B------:R-:W-:Y:S02]  /*10ac0*/  HMMA.16816.F32.BF16 R28, R108.reuse, R124, R28 ;  /* 0x0000007c6c1c723c */ /* 0x040fe4000004181c */
[----:B------:R-:W5:Y:S02]  /*10ad0*/  MUFU.EX2 R224, R224 ;  /* 0x000000e000e07308 */ /* 0x000f640000000800 */
[----:B------:R-:W-:Y:S02]  /*10ae0*/  FFMA.FTZ R169, R0, R223, R169 ;  /* 0x000000df00a97223 */ /* 0x000fe400000100a9 */
[C---:B------:R-:W-:Y:S05]  /*10af0*/  HMMA.16816.F32.BF16 R32, R108.reuse, R126, R32 ;  /* 0x0000007e6c20723c */ /* 0x040fea0000041820 */
[----:B------:R-:W-:Y:S01]  /*10b00*/  IMAD.WIDE.U32 R124, R121, -0x326172a9, RZ ;  /* 0xcd9e8d57797c7825 */ /* 0x000fe200078e00ff */
[C---:B--2---:R-:W-:Y:S01]  /*10b10*/  HMMA.16816.F32.BF16 R36, R108.reuse, R100, R36 ;  /* 0x000000646c24723c */ /* 0x044fe20000041824 */
[----:B------:R-:W2:Y:S04]  /*10b20*/  LDSM.16.MT88.4 R120, [R188+0x10800] ;  /* 0x01080000bc78783b */ /* 0x000ea80000004200 */
[----:B------:R-:W-:Y:S01]  /*10b30*/  LOP3.LUT R124, R141, UR19, R124, 0x96, !PT ;  /* 0x000000138d7c7c12 */ /* 0x000fe2000f8e967c */
[C---:B------:R-:W-:Y:S01]  /*10b40*/  HMMA.16816.F32.BF16 R40, R108.reuse, R102, R40 ;  /* 0x000000666c28723c */ /* 0x040fe20000041828 */
[----:B------:R-:W-:Y:S04]  /*10b50*/  UMOV UR19, UR11 ;  /* 0x0000000b00137c82 */ /* 0x000fe80008000000 */
[----:B------:R-:W-:Y:S01]  /*10b60*/  LOP3.LUT R100, R125, UR28, R220, 0x96, !PT ;  /* 0x0000001c7d647c12 */ /* 0x000fe2000f8e96dc */
[C---:B------:R-:W-:Y:S05]  /*10b70*/  HMMA.16816.F32.BF16 R44, R108.reuse, R104, R44 ;  /* 0x000000686c2c723c */ /* 0x040fea000004182c */
[----:B------:R-:W-:Y:S01]  /*10b80*/  IMAD.WIDE.U32 R124, R124, -0x2daee0ad, RZ ;  /* 0xd2511f537c7c7825 */ /* 0x000fe200078e00ff */
[C---:B------:R-:W-:Y:S01]  /*10b90*/  HMMA.16816.F32.BF16 R48, R108.reuse, R106, R48 ;  /* 0x0000006a6c30723c */ /* 0x040fe20000041830 */
[----:B------:R-:W-:Y:S04]  /*10ba0*/  LDSM.16.MT88.4 R104, [R185+0x10800] ;  /* 0x01080000b968783b */ /* 0x000fe80000004200 */
[----:B------:R-:W-:Y:S01]  /*10bb0*/  IMAD.WIDE.U32 R154, R100, -0x2daee0ad, RZ ;  /* 0xd2511f53649a7825 */ /* 0x000fe200078e00ff */
[C---:B---3--:R-:W-:Y:S05]  /*10bc0*/  HMMA.16816.F32.BF16 R52, R108.reuse, R112, R52 ;  /* 0x000000706c34723c */ /* 0x048fea0000041834 */
[----:B------:R-:W-:Y:S01]  /*10bd0*/  LOP3.LUT R100, R155, UR29, R218, 0x96, !PT ;  /* 0x0000001d9b647c12 */ /* 0x000fe2000f8e96da */
[C---:B------:R-:W-:Y:S05]  /*10be0*/  HMMA.16816.F32.BF16 R56, R108.reuse, R114, R56 ;  /* 0x000000726c38723c */ /* 0x040fea0000041838 */
[----:B------:R-:W-:Y:S01]  /*10bf0*/  LOP3.LUT R154, R125, UR22, R154, 0x96, !PT ;  /* 0x000000167d9a7c12 */ /* 0x000fe2000f8e969a */
[C---:B----4-:R-:W-:Y:S05]  /*10c00*/  HMMA.16816.F32.BF16 R60, R108.reuse, R116, R60 ;  /* 0x000000746c3c723c */ /* 0x050fea000004183c */
[----:B------:R-:W-:Y:S01]  /*10c10*/  IMAD.WIDE.U32 R156, R100, -0x326172a9, RZ ;  /* 0xcd9e8d57649c7825 */ /* 0x000fe200078e00ff */
[C---:B------:R-:W-:Y:S01]  /*10c20*/  HMMA.16816.F32.BF16 R64, R108.reuse, R118, R64 ;  /* 0x000000766c40723c */ /* 0x040fe20000041840 */
[----:B------:R-:W3:Y:S04]  /*10c30*/  LDSM.16.MT88.4 R100, [R186+0x10800] ;  /* 0x01080000ba64783b */ /* 0x000ee80000004200 */
        /* <DEDUP_REMOVED lines=18> */
[----:B------:R-:W-:Y:S02]  /*10d60*/  LDSM.16.MT88.4 R140, [R186+0xf000] ;  /* 0x00f00000ba8c783b */ /* 0x000fe40000004200 */
[----:B------:R-:W-:Y:S01]  /*10d70*/  FADD.FTZ R135, R135, R0 ;  /* 0x0000000087877221 */ /* 0x000fe20000010000 */
[----:B------:R-:W-:Y:S01]  /*10d80*/  MOV R0, R132 ;  /* 0x0000008400007202 */ /* 0x000fe20000000f00 */
[----:B------:R-:W-:Y:S01]  /*10d90*/  FADD.FTZ R164, R164, R165 ;  /* 0x000000a5a4a47221 */ /* 0x000fe20000010000 */
[----:B------:R-:W-:Y:S01]  /*10da0*/  LOP3.LUT R115, R148, 0xffff, RZ, 0xc0, !PT ;  /* 0x0000ffff94737812 */ /* 0x000fe200078ec0ff */
[----:B------:R-:W-:Y:S01]  /*10db0*/  IMAD.WIDE.U32 R154, R154, -0x2daee0ad, RZ ;  /* 0xd2511f539a9a7825 */ /* 0x000fe200078e00ff */
[C---:B---3--:R-:W-:Y:S03]  /*10dc0*/  HMMA.16816.F32.BF16 R76, R108.reuse, R100, R76 ;  /* 0x000000646c4c723c */ /* 0x048fe6000004184c */
[--C-:B------:R-:W-:Y:S01]  /*10dd0*/  SHF.R.U32.HI R136, RZ, 0x10, R148.reuse ;  /* 0x00000010ff887819 */ /* 0x100fe20000011694 */
[----:B------:R-:W-:Y:S01]  /*10de0*/  FADD.FTZ R135, R134, R135 ;  /* 0x0000008786877221 */ /* 0x000fe20000010000 */
[----:B------:R-:W-:Y:S01]  /*10df0*/  SHF.R.U32.HI R113, RZ, 0x18, R148 ;  /* 0x00000018ff717819 */ /* 0x000fe20000011694 */
[C---:B------:R-:W-:Y:S05]  /*10e00*/  HMMA.16816.F32.BF16 R80, R108.reuse, R102, R80 ;  /* 0x000000666c50723c */ /* 0x040fea0000041850 */
[----:B------:R-:W-:Y:S01]  /*10e10*/  SHF.R.U32.HI R115, RZ, 0x8, R115 ;  /* 0x00000008ff737819 */ /* 0x000fe20000011673 */
[C---:B------:R-:W-:Y:S05]  /*10e20*/  HMMA.16816.F32.BF16 R84, R108.reuse, R104, R84 ;  /* 0x000000686c54723c */ /* 0x040fea0000041854 */
[----:B------:R-:W-:Y:S01]  /*10e30*/  LOP3.LUT R138, R148, 0xff, RZ, 0xc0, !PT ;  /* 0x000000ff948a7812 */ /* 0x000fe200078ec0ff */
[C---:B------:R-:W-:Y:S05]  /*10e40*/  HMMA.16816.F32.BF16 R88, R108.reuse, R106, R88 ;  /* 0x0000006a6c58723c */ /* 0x040fea0000041858 */
[----:B------:R-:W-:Y:S01]  /*10e50*/  LOP3.LUT R136, R136, 0xff, RZ, 0xc0, !PT ;  /* 0x000000ff88887812 */ /* 0x000fe200078ec0ff */
[----:B------:R-:W-:Y:S01]  /*10e60*/  FADD.FTZ R239, R239, R164 ;  /* 0x000000a4efef7221 */ /* 0x000fe20000010000 */
[----:B------:R-:W-:Y:S01]  /*10e70*/  PRMT R138, R138, 0x5410, R115 ;  /* 0x000054108a8a7816 */ /* 0x000fe20000000073 */
[----:B------:R-:W-:Y:S03]  /*10e80*/  FADD.FTZ R238, R238, R135 ;  /* 0x00000087eeee7221 */ /* 0x000fe60000010000 */
[----:B------:R-:W-:Y:S01]  /*10e90*/  PRMT R136, R136, 0x5410, R113 ;  /* 0x0000541088887816 */ /* 0x000fe20000000071 */
[----:B------:R-:W-:Y:S01]  /*10ea0*/  FADD.FTZ R239, R236, R239 ;  /* 0x000000efecef7221 */ /* 0x000fe20000010000 */
[----:B------:R-:W2:Y:S01]  /*10eb0*/  LDSM.16.MT88.4 R112, [R184+0x10800] ;  /* 0x01080000b870783b */ /* 0x000ea20000004200 */
[----:B------:R-:W-:Y:S01]  /*10ec0*/  LOP3.LUT R148, R149, UR21, R158, 0x96, !PT ;  /* 0x0000001595947c12 */ /* 0x000fe2000f8e969e */
[----:B------:R-:W-:Y:S01]  /*10ed0*/  FADD.FTZ R238, R241, R238 ;  /* 0x000000eef1ee7221 */ /* 0x000fe20000010000 */
[--C-:B------:R-:W-:Y:S01]  /*10ee0*/  HSET2.LE.AND R102, R138, R217.reuse, PT ;  /* 0x000000d98a667233 */ /* 0x100fe20003803000 */
[----:B------:R-:W-:Y:S01]  /*10ef0*/  FADD.FTZ R232, R232, R239 ;  /* 0x000000efe8e87221 */ /* 0x000fe20000010000 */
[----:B------:R-:W-:Y:S01]  /*10f00*/  SHF.R.U32.HI R101, RZ, 0x10, R148 ;  /* 0x00000010ff657819 */ /* 0x000fe20000011694 */
[----:B------:R-:W-:Y:S01]  /*10f10*/  FADD.FTZ R237, R237, R238 ;  /* 0x000000eeeded7221 */ /* 0x000fe20000010000 */
[C---:B------:R-:W-:Y:S01]  /*10f20*/  LOP3.LUT R137, R148.reuse, 0xffff, RZ, 0xc0, !PT ;  /* 0x0000ffff94897812 */ /* 0x040fe200078ec0ff */
[----:B------:R-:W-:Y:S01]  /*10f30*/  FADD.FTZ R235, R235, R232 ;  /* 0x000000e8ebeb7221 */ /* 0x000fe20000010000 */
[----:B------:R-:W-:Y:S01]  /*10f40*/  LOP3.LUT R150, R148, 0xff, RZ, 0xc0, !PT ;  /* 0x000000ff94967812 */ /* 0x000fe200078ec0ff */
[----:B------:R-:W-:Y:S01]  /*10f50*/  FADD.FTZ R234, R234, R237 ;  /* 0x000000edeaea7221 */ /* 0x000fe20000010000 */
[----:B------:R-:W-:Y:S02]  /*10f60*/  SHF.R.U32.HI R148, RZ, 0x18, R148 ;  /* 0x00000018ff947819 */ /* 0x000fe40000011694 */
[----:B------:R-:W-:Y:S02]  /*10f70*/  LOP3.LUT R101, R101, 0xff, RZ, 0xc0, !PT ;  /* 0x000000ff65657812 */ /* 0x000fe400078ec0ff */
[----:B------:R-:W-:Y:S02]  /*10f80*/  SHF.R.U32.HI R137, RZ, 0x8, R137 ;  /* 0x00000008ff897819 */ /* 0x000fe40000011689 */
[----:B------:R-:W-:Y:S02]  /*10f90*/  PRMT R148, R101, 0x5410, R148 ;  /* 0x0000541065947816 */ /* 0x000fe40000000094 */
[--C-:B------:R-:W-:Y:S02]  /*10fa0*/  HSET2.LE.AND R103, R136, R217.reuse, PT ;  /* 0x000000d988677233 */ /* 0x100fe40003803000 */
[----:B------:R-:W-:Y:S02]  /*10fb0*/  PRMT R150, R150, 0x5410, R137 ;  /* 0x0000541096967816 */ /* 0x000fe40000000089 */
[----:B-1----:R-:W-:Y:S01]  /*10fc0*/  F2FP.BF16.F32.PACK_AB R101, R251, R244 ;  /* 0x000000f4fb65723e */ /* 0x002fe200000010ff */
[----:B------:R-:W1:Y:S01]  /*10fd0*/  LDSM.16.MT88.4 R136, [R188+0xf000] ;  /* 0x00f00000bc88783b */ /* 0x000e620000004200 */
[----:B-----5:R-:W-:Y:S02]  /*10fe0*/  F2FP.BF16.F32.PACK_AB R100, R247, R246 ;  /* 0x000000f6f764723e */ /* 0x020fe400000010ff */
[----:B------:R-:W-:Y:S02]  /*10ff0*/  LOP3.LUT R102, R102, R101, RZ, 0xc0, !PT ;  /* 0x0000006566667212 */ /* 0x000fe400078ec0ff */
[----:B------:R-:W-:Y:S02]  /*11000*/  LOP3.LUT R103, R103, R100, RZ, 0xc0, !PT ;  /* 0x0000006467677212 */ /* 0x000fe400078ec0ff */
[--C-:B------:R-:W-:Y:S02]  /*11010*/  HSET2.LE.AND R100, R150, R217.reuse, PT ;  /* 0x000000d996647233 */ /* 0x100fe40003803000 */
[--C-:B------:R-:W-:Y:S02]  /*11020*/  HSET2.LE.AND R101, R148, R217.reuse, PT ;  /* 0x000000d994657233 */ /* 0x100fe40003803000 */
[----:B------:R-:W3:Y:S01]  /*11030*/  LDSM.16.MT88.4 R148, [R184+0xf000] ;  /* 0x00f00000b894783b */ /* 0x000ee20000004200 */
[----:B------:R-:W-:Y:S01]  /*11040*/  F2FP.BF16.F32.PACK_AB R105, R249, R242 ;  /* 0x000000f2f969723e */ /* 0x000fe200000010ff */
[----:B------:R-:W-:Y:S01]  /*11050*/  FADD.FTZ R242, R242, R235 ;  /* 0x000000ebf2f27221 */ /* 0x000fe20000010000 */
[----:B------:R-:W-:Y:S01]  /*11060*/  F2FP.BF16.F32.PACK_AB R104, R240, R245 ;  /* 0x000000f5f068723e */ /* 0x000fe200000010ff */
[----:B------:R-:W-:Y:S01]  /*11070*/  FADD.FTZ R245, R245, R234 ;  /* 0x000000eaf5f57221 */ /* 0x000fe20000010000 */
[C---:B--2---:R-:W-:Y:S03]  /*11080*/  HMMA.16816.F32.BF16 R92, R108.reuse, R112, R92 ;  /* 0x000000706c5c723c */ /* 0x044fe6000004185c */
[----:B------:R-:W-:Y:S01]  /*11090*/  LOP3.LUT R100, R100, R105, RZ, 0xc0, !PT ;  /* 0x0000006964647212 */ /* 0x000fe200078ec0ff */
[----:B------:R-:W-:Y:S01]  /*110a0*/  FADD.FTZ R249, R249, R242 ;  /* 0x000000f2f9f97221 */ /* 0x000fe20000010000 */
[----:B------:R-:W-:Y:S01]  /*110b0*/  LOP3.LUT R101, R101, R104, RZ, 0xc0, !PT ;  /* 0x0000006865657212 */ /* 0x000fe200078ec0ff */
[----:B------:R-:W-:Y:S01]  /*110c0*/  HMMA.16816.F32.BF16 R96, R108, R114, R96 ;  /* 0x000000726c60723c */ /* 0x000fe20000041860 */
[----:B------:R-:W2:Y:S04]  /*110d0*/  LDSM.16.MT88.4 R104, [R188+0x11000] ;  /* 0x01100000bc68783b */ /* 0x000ea80000004200 */
[----:B------:R-:W-:Y:S01]  /*110e0*/  LOP3.LUT R156, R155, UR32, R156, 0x96, !PT ;  /* 0x000000209b9c7c12 */ /* 0x000fe2000f8e969c */
[C---:B------:R-:W-:Y:S03]  /*110f0*/  HMMA.16816.F32.BF16 R4, R100.reuse, R116, R4 ;  /* 0x000000746404723c */ /* 0x040fe60000041804 */
[----:B------:R-:W4:Y:S02]  /*11100*/  LDSM.16.MT88.4 R108, [R186+0x11000] ;  /* 0x01100000ba6c783b */ /* 0x000f240000004200 */
[----:B------:R-:W-:Y:S01]  /*11110*/  FADD.FTZ R245, R240, R245 ;  /* 0x000000f5f0f57221 */ /* 0x000fe20000010000 */
[C---:B------:R-:W-:Y:S05]  /*11120*/  HMMA.16816.F32.BF16 R8, R100.reuse, R118, R8 ;  /* 0x000000766408723c */ /* 0x040fea0000041808 */
[----:B------:R-:W5:Y:S01]  /*11130*/  LDSM.16.MT88.4 R112, [R185+0x11000] ;  /* 0x01100000b970783b */ /* 0x000f620000004200 */
        /* <DEDUP_REMOVED lines=14> */
[C---:B-1----:R-:W-:Y:S06]  /*11220*/  HMMA.16816.F32.BF16 R36, R100.reuse, R136, R36 ;  /* 0x000000886424723c */ /* 0x042fec0000041824 */
[C---:B------:R-:W-:Y:S05]  /*11230*/  HMMA.16816.F32.BF16 R40, R100.reuse, R138, R40 ;  /* 0x0000008a6428723c */ /* 0x040fea0000041828 */
[----:B------:R-:W-:Y:S01]  /*11240*/  LOP3.LUT R136, R156, 0xff, RZ, 0xc0, !PT ;  /* 0x000000ff9c887812 */ /* 0x000fe200078ec0ff */
[C---:B------:R-:W-:Y:S05]  /*11250*/  HMMA.16816.F32.BF16 R44, R100.reuse, R140, R44 ;  /* 0x0000008c642c723c */ /* 0x040fea000004182c */
[C---:B------:R-:W-:Y:S01]  /*11260*/  LOP3.LUT R138, R154.reuse, 0xff, RZ, 0xc0, !PT ;  /* 0x000000ff9a8a7812 */ /* 0x040fe200078ec0ff */
        /* <DEDUP_REMOVED lines=8> */
[C---:B--2---:R-:W-:Y:S06]  /*112f0*/  HMMA.16816.F32.BF16 R68, R100.reuse, R104, R68 ;  /* 0x000000686444723c */ /* 0x044fec0000041844 */
[C---:B------:R-:W-:Y:S01]  /*11300*/  HMMA.16816.F32.BF16 R72, R100.reuse, R106, R72 ;  /* 0x0000006a6448723c */ /* 0x040fe20000041848 */
[----:B------:R-:W1:Y:S05]  /*11310*/  LDSM.16.MT88.4 R104, [R184+0x11000] ;  /* 0x01100000b868783b */ /* 0x000e6a0000004200 */
[C---:B----4-:R-:W-:Y:S06]  /*11320*/  HMMA.16816.F32.BF16 R76, R100.reuse, R108, R76 ;  /* 0x0000006c644c723c */ /* 0x050fec000004184c */
[C---:B------:R-:W-:Y:S05]  /*11330*/  HMMA.16816.F32.BF16 R80, R100.reuse, R110, R80 ;  /* 0x0000006e6450723c */ /* 0x040fea0000041850 */
[----:B------:R-:W-:Y:S01]  /*11340*/  LOP3.LUT R109, R154, 0xffff, RZ, 0xc0, !PT ;  /* 0x0000ffff9a6d7812 */ /* 0x000fe200078ec0ff */
[C---:B-----5:R-:W-:Y:S05]  /*11350*/  HMMA.16816.F32.BF16 R84, R100.reuse, R112, R84 ;  /* 0x000000706454723c */ /* 0x060fea0000041854 */
[----:B------:R-:W-:Y:S01]  /*11360*/  SHF.R.U32.HI R109, RZ, 0x8, R109 ;  /* 0x00000008ff6d7819 */ /* 0x000fe2000001166d */
[C---:B------:R-:W-:Y:S05]  /*11370*/  HMMA.16816.F32.BF16 R88, R100.reuse, R114, R88 ;  /* 0x000000726458723c */ /* 0x040fea0000041858 */
[----:B------:R-:W-:Y:S02]  /*11380*/  SHF.R.U32.HI R113, RZ, 0x10, R156 ;  /* 0x00000010ff717819 */ /* 0x000fe4000001169c */
[----:B------:R-:W-:Y:S04]  /*11390*/  LOP3.LUT R115, R156, 0xffff, RZ, 0xc0, !PT ;  /* 0x0000ffff9c737812 */ /* 0x000fe800078ec0ff */
[----:B------:R-:W-:Y:S02]  /*113a0*/  SHF.R.U32.HI R112, RZ, 0x18, R154 ;  /* 0x00000018ff707819 */ /* 0x000fe4000001169a */
[----:B------:R-:W-:Y:S01]  /*113b0*/  SHF.R.U32.HI R156, RZ, 0x18, R156 ;  /* 0x00000018ff9c7819 */ /* 0x000fe2000001169c */
[----:B------:R-:W-:Y:S01]  /*113c0*/  LDSM.16.MT88.4 R152, [R185+0xf800] ;  /* 0x00f80000b998783b */ /* 0x000fe20000004200 */
        /* <DEDUP_REMOVED lines=60> */
.L_x_1230:
        /* <DEDUP_REMOVED lines=240> */
.L_x_1234:
        /* <DEDUP_REMOVED lines=53> */
.L_x_1235:
[----:B------:R-:W-:Y:S05]  /*129e0*/  @P1 BRA `(.L_x_1236) ;  /* 0x0000000000181947 */ /* 0x000fea0003800000 */
[----:B------:R-:W1:Y:S01]  /*129f0*/  LDC R24, c[0x0][0x2c4] ;  /* 0x0000b100ff187b82 */ /* 0x000e620000000800 */
[----:B------:R-:W-:Y:S02]  /*12a00*/  ISETP.NE.AND P0, PT, RZ, UR9, PT ;  /* 0x00000009ff007c0c */ /* 0x000fe4000bf05270 */
[----:B------:R-:W-:-:S05]  /*12a10*/  MOV R22, 0x1 ;  /* 0x0000000100167802 */ /* 0x000fca0000000f00 */
[----:B------:R-:W2:Y:S08]  /*12a20*/  LDC R25, c[0x0][0x270] ;  /* 0x00009c00ff197b82 */ /* 0x000eb00000000800 */
[----:B-1----:R-:W2:Y:S02]  /*12a30*/  @P0 LDC R24, c[0x0][0x2e4] ;  /* 0x0000b900ff180b82 */ /* 0x002ea40000000800 */
[----:B--2---:R-:W-:-:S07]  /*12a40*/  IMAD R25, R24, R25, RZ ;  /* 0x0000001918197224 */ /* 0x004fce00078e02ff */
.L_x_1236:
        /* <DEDUP_REMOVED lines=57> */
.L_x_1238:
[----:B------:R-:W-:Y:S05]  /*12de0*/  BSYNC B0 ;  /* 0x0000000000007941 */ /* 0x000fea0003800000 */
.L_x_1237:
        /* <DEDUP_REMOVED lines=36> */
.L_x_1240:
[----:B------:R-:W-:Y:S05]  /*13030*/  BSYNC B0 ;  /* 0x0000000000007941 */ /* 0x000fea0003800000 */
.L_x_1239:
        /* <DEDUP_REMOVED lines=24> */
.L_x_1242:
[----:B------:R-:W-:Y:S05]  /*131c0*/  BSYNC B0 ;  /* 0x0000000000007941 */ /* 0x000fea0003800000 */
.L_x_1241:
        /* <DEDUP_REMOVED lines=24> */
.L_x_1244:
[----:B------:R-:W-:Y:S05]  /*13350*/  BSYNC B0 ;  /* 0x0000000000007941 */ /* 0x000fea0003800000 */
.L_x_1243:
        /* <DEDUP_REMOVED lines=23> */
.L_x_1245:
        /* <DEDUP_REMOVED lines=11> */
.L_x_1531:


//--------------------- .text._ZN5flash16flash_fwd_kernelI23Flash_fwd_kernel_traitsILi192ELi64ELi64ELi4ELb0ELb0EN7cutlass10bfloat16_tE19Flash_kernel_traitsILi192ELi64ELi64ELi4ES3_EELb1ELb0ELb1ELb0ELb0ELb0ELb0ELb1EEEvNS_16Flash_fwd_paramsE --------------------------
	.section	.text._ZN5flash16flash_fwd_kernelI23Flash_fwd_kernel_traitsILi192ELi64ELi64ELi4ELb0ELb0EN7cutlass10bfloat16_tE19Flash_kernel_traitsILi192ELi64ELi64ELi4ES3_EELb1ELb0ELb1ELb0ELb0ELb0ELb0ELb1EEEvNS_16Flash_fwd_paramsE,"ax",@progbits
	.align	128
        .global         _ZN5flash16flash_fwd_kernelI23Flash_fwd_kernel_traitsILi192ELi64ELi64ELi4ELb0ELb0EN7cutlass10bfloat16_tE19Flash_kernel_traitsILi192ELi64ELi64ELi4ES3_EELb1ELb0ELb1ELb0ELb0ELb0ELb0ELb1EEEvNS_16Flash_fwd_paramsE
        .type           _ZN5flash16flash_fwd_kernelI23Flash_fwd_kernel_traitsILi192ELi64ELi64ELi4ELb0ELb0EN7cutlass10bfloat16_tE19Flash_kernel_traitsILi192ELi64ELi64ELi4ES3_EELb1ELb0ELb1ELb0ELb0ELb0ELb0ELb1EEEvNS_16Flash_fwd_paramsE,@function
        .size           _ZN5flash16flash_fwd_kernelI23Flash_fwd_kernel_traitsILi192ELi64ELi64ELi4ELb0ELb0EN7cutlass10bfloat16_tE19Flash_kernel_traitsILi192ELi64ELi64ELi4ES3_EELb1ELb0ELb1ELb0ELb0ELb0ELb0ELb1EEEvNS_16Flash_fwd_paramsE,(.L_x_1532 - _ZN5flash16flash_fwd_kernelI23Flash_fwd_kernel_traitsILi192ELi64ELi64ELi4ELb0ELb0EN7cutlass10bfloat16_tE19Flash_kernel_traitsILi192ELi64ELi64ELi4ES3_EELb1ELb0ELb1ELb0ELb0ELb0ELb0ELb1EEEvNS_16Flash_fwd_paramsE)
        .other          _ZN5flash16flash_fwd_kernelI23Flash_fwd_kernel_traitsILi192ELi64ELi64ELi4ELb0ELb0EN7cutlass10bfloat16_tE19Flash_kernel_traitsILi192ELi64ELi64ELi4ES3_EELb1ELb0ELb1ELb0ELb0ELb0ELb0ELb1EEEvNS_16Flash_fwd_paramsE,@"STO_CUDA_ENTRY STV_DEFAULT"
_ZN5flash16flash_fwd_kernelI23Flash_fwd_kernel_traitsILi192ELi64ELi64ELi4ELb0ELb0EN7cutlass10bfloat16_tE19Flash_kernel_traitsILi192ELi64ELi64ELi4ES3_EELb1ELb0ELb1ELb0ELb0ELb0ELb0ELb1EEEvNS_16Flash_fwd_paramsE:
.text._ZN5flash16flash_fwd_kernelI23Flash_fwd_kernel_traitsILi192ELi64ELi64ELi4ELb0ELb0EN7cutlass10bfloat16_tE19Flash_kernel_traitsILi192ELi64ELi64ELi4ES3_EELb1ELb0ELb1ELb0ELb0ELb0ELb0ELb1EEEvNS_16Flash_fwd_paramsE:
        /* <DEDUP_REMOVED lines=18> */
[----:B------:R-:W-:Y:S01]  /*0120*/  UMOV UR12, URZ ;  /* 0x0000003f000c7c82 */ /* 0x000fe20008000000 */
[----:B------:R-:W-:-:S05]  /*0130*/  ULDC.U8 UR15, c[0x0][0x388] ;  /* 0x0000e200000f7ab9 */ /* 0x000fca0000000000 */
        /* <DEDUP_REMOVED lines=46> */
[----:B------:R-:W-:Y:S02]  /*0420*/  SHF.R.S32.HI R16, RZ, 0x1f, R100 ;  /* 0x0000001fff107819 */ /* 0x000fe40000011464 */
[----:B--2---:R-:W-:Y:S02]  /*0430*/  @P0 R2UR UR16, R7 ;  /* 0x00000000071002ca */ /* 0x004fe400000e0000 */
[----:B---3--:R-:W-:Y:S02]  /*0440*/  @P0 R2UR UR18, R6 ;  /* 0x00000000061202ca */ /* 0x008fe400000e0000 */
[----:B------:R-:W-:-:S04]  /*0450*/  ISETP.NE.U32.AND P0, PT, RZ, UR4, PT ;  /* 0x00000004ff007c0c */ /* 0x000fc8000bf05070 */
[----:B------:R-:W-:-:S07]  /*0460*/  ISETP.NE.AND.EX P0, PT, RZ, UR5, PT, P0 ;  /* 0x00000005ff007c0c */ /* 0x000fce000bf05300 */
        /* <DEDUP_REMOVED lines=13> */
.L_x_1246:
[----:B------:R-:W-:-:S05]  /*0540*/  ULDC UR7, c[0x0][0x2c8] ;  /* 0x0000b20000077ab9 */ /* 0x000fca0000000800 */
.L_x_1247:
        /* <DEDUP_REMOVED lines=21> */
[----:B------:R-:W-:Y:S01]  /*06a0*/  LOP3.LUT R0, R7, 0xffffffe0, RZ, 0xc0, !PT ;  /* 0xffffffe007007812 */ /* 0x000fe200078ec0ff */
[----:B------:R-:W-:Y:S02]  /*06b0*/  UIADD3 UR5, -UR18, 0x7f, UR23 ;  /* 0x0000007f12057890 */ /* 0x000fe4000fffe117 */
[----:B------:R-:W-:Y:S01]  /*06c0*/  UIADD3 UR10, UR26, UR23, -UR18 ;  /* 0x000000171a0a7290 */ /* 0x000fe2000fffe812 */
[----:B------:R-:W-:Y:S01]  /*06d0*/  ULDC UR22, c[0x0][0x394] ;  /* 0x0000e50000167ab9 */ /* 0x000fe20000000800 */
[----:B------:R-:W-:Y:S01]  /*06e0*/  ULDC UR21, c[0x0][0x398] ;  /* 0x0000e60000157ab9 */ /* 0x000fe20000000800 */
[----:B------:R-:W-:Y:S01]  /*06f0*/  UIADD3 UR8, UR26, 0x3f, URZ ;  /* 0x0000003f1a087890 */ /* 0x000fe2000fffe03f */
[----:B------:R-:W-:Y:S01]  /*0700*/  IMAD.IADD R0, R100, 0x1, -R0 ;  /* 0x0000000164007824 */ /* 0x000fe200078e0a00 */
        /* <DEDUP_REMOVED lines=26> */
[----:B------:R-:W-:Y:S01]  /*08b0*/  UISETP.EQ.AND UP2, UPT, UR10, URZ, UP2 ;  /* 0x0000003f0a00728c */ /* 0x000fe20009742270 */
[----:B------:R-:W-:Y:S02]  /*08c0*/  IMAD.U32 R6, RZ, RZ, UR17 ;  /* 0x00000011ff067e24 */ /* 0x000fe4000f8e00ff */
[----:B------:R-:W-:Y:S01]  /*08d0*/  @!UP0 USHF.R.S32.HI UR9, URZ, 0x1f, UR11 ;  /* 0x0000001f3f098899 */ /* 0x000fe2000801140b */
[----:B------:R-:W-:Y:S01]  /*08e0*/  PLOP3.LUT P0, PT, PT, PT, UP1, 0x80, 0x0 ;  /* 0x000000000000781c */ /* 0x000fe20003f0f018 */
[----:B------:R-:W-:Y:S01]  /*08f0*/  @UP0 ULDC.64 UR6, c[0x0][0x298] ;  /* 0x0000a60000060ab9 */ /* 0x000fe20000000a00 */
[----:B------:R-:W-:Y:S01]  /*0900*/  @!UP0 ULDC.64 UR4, c[0x0][0x290] ;  /* 0x0000a40000048ab9 */ /* 0x000fe20000000a00 */
[----:B------:R-:W-:Y:S01]  /*0910*/  @UP0 UIMAD.WIDE.U32 UR12, UR16, UR6, URZ ;  /* 0x00000006100c02a5 */ /* 0x000fe2000f8e003f */
[----:B------:R-:W-:Y:S01]  /*0920*/  SHF.R.S32.HI R11, RZ, 0x1f, R10 ;  /* 0x0000001fff0b7819 */ /* 0x000fe2000001140a */
[----:B------:R-:W-:-:S02]  /*0930*/  @!UP0 UIMAD UR6, UR9, UR4, URZ ;  /* 0x00000004090682a4 */ /* 0x000fc4000f8e023f */
[----:B------:R-:W-:Y:S02]  /*0940*/  @!UP0 UIMAD.WIDE.U32 UR14, UR11, UR4, URZ ;  /* 0x000000040b0e82a5 */ /* 0x000fe4000f8e003f */
        /* <DEDUP_REMOVED lines=8> */
[----:B------:R-:W-:Y:S01]  /*09d0*/  @UP2 UIMAD UR4, UR11, UR4, URZ ;  /* 0x000000040b0422a4 */ /* 0x000fe2000f8e023f */
[----:B------:R-:W-:Y:S01]  /*09e0*/  @UP1 UMOV UR13, 0x1 ;  /* 0x00000001000d1882 */ /* 0x000fe20000000000 */
[----:B------:R-:W-:-:S02]  /*09f0*/  @!UP0 UIADD3 UR7, UR15, UR6, URZ ;  /* 0x000000060f078290 */ /* 0x000fc4000fffe03f */
[----:B------:R-:W-:Y:S01]  /*0a00*/  @UP2 USEL UR16, UR4, UR16, !UP0 ;  /* 0x0000001004102287 */ /* 0x000fe2000c000000 */
[----:B------:R-:W-:-:S03]  /*0a10*/  @!UP0 UMOV UR12, UR14 ;  /* 0x0000000e000c8c82 */ /* 0x000fc60008000000 */
[----:B------:R-:W-:-:S03]  /*0a20*/  @UP2 USHF.R.S32.HI UR4, URZ, 0x1f, UR16 ;  /* 0x0000001f3f042899 */ /* 0x000fc60008011410 */
        /* <DEDUP_REMOVED lines=9> */
.L_x_1249:
[----:B------:R-:W-:Y:S01]  /*0ac0*/  IMAD.IADD R0, R100, 0x1, -R0 ;  /* 0x0000000164007824 */ /* 0x000fe200078e0a00 */
[----:B------:R-:W-:Y:S01]  /*0ad0*/  USHF.R.S32.HI UR6, URZ, 0x1f, UR30 ;  /* 0x0000001f3f067899 */ /* 0x000fe2000801141e */
[C---:B------:R-:W-:Y:S01]  /*0ae0*/  VIADD R14, R10.reuse, 0x10 ;  /* 0x000000100a0e7836 */ /* 0x040fe20000000000 */
[----:B------:R-:W-:Y:S01]  /*0af0*/  UIADD3 UR18, -UR23, UR18, URZ ;  /* 0x0000001217127290 */ /* 0x000fe2000fffe13f */
[----:B------:R-:W-:Y:S01]  /*0b00*/  IADD3 R15, R10, 0x20, RZ ;  /* 0x000000200a0f7810 */ /* 0x000fe20007ffe0ff */
[----:B------:R-:W-:Y:S01]  /*0b10*/  ULDC.64 UR4, c[0x0][0x2a0] ;  /* 0x0000a80000047ab9 */ /* 0x000fe20000000a00 */
[C---:B------:R-:W-:Y:S01]  /*0b20*/  ISETP.NE.AND P3, PT, R0.reuse, RZ, PT ;  /* 0x000000ff0000720c */ /* 0x040fe20003f65270 */
[----:B------:R-:W-:Y:S01]  /*0b30*/  UIMAD UR13, UR11, UR13, URZ ;  /* 0x0000000d0b0d72a4 */ /* 0x000fe2000f8e023f */
[----:B------:R-:W-:Y:S01]  /*0b40*/  SHF.L.U32 R0, R0, 0x3, RZ ;  /* 0x0000000300007819 */ /* 0x000fe200000006ff */
[----:B------:R-:W-:Y:S01]  /*0b50*/  UIMAD UR6, UR6, UR4, URZ ;  /* 0x00000004060672a4 */ /* 0x000fe2000f8e023f */
[----:B------:R-:W-:Y:S01]  /*0b60*/  ISETP.GE.AND P0, PT, R10, UR18, PT ;  /* 0x000000120a007c0c */ /* 0x000fe2000bf06270 */
[----:B------:R-:W-:Y:S01]  /*0b70*/  USEL UR13, UR13, URZ, !UP2 ;  /* 0x0000003f0d0d7287 */ /* 0x000fe2000d000000 */
[C---:B------:R-:W-:Y:S01]  /*0b80*/  IADD3 R2, P1, R0.reuse, UR12, RZ ;  /* 0x0000000c00027c10 */ /* 0x040fe2000ff3e0ff */
[----:B------:R-:W-:Y:S01]  /*0b90*/  UIMAD UR5, UR30, UR5, UR6 ;  /* 0x000000051e0572a4 */ /* 0x000fe2000f8e0206 */
[----:B------:R-:W-:Y:S01]  /*0ba0*/  IMAD.U32 R12, RZ, RZ, UR4 ;  /* 0x00000004ff0c7e24 */ /* 0x000fe2000f8e00ff */
[----:B------:R-:W-:Y:S01]  /*0bb0*/  UIMAD UR6, UR23, UR10, URZ ;  /* 0x0000000a170672a4 */ /* 0x000fe2000f8e023f */
[----:B------:R-:W-:Y:S01]  /*0bc0*/  LEA.HI.X.SX32 R3, R0, UR7, 0x1, P1 ;  /* 0x0000000700037c11 */ /* 0x000fe200088f0eff */
[----:B------:R-:W-:Y:S01]  /*0bd0*/  UIMAD UR13, UR30, UR9, UR13 ;  /* 0x000000091e0d72a4 */ /* 0x000fe2000f8e020d */
[----:B------:R-:W-:Y:S01]  /*0be0*/  BSSY B0, `(.L_x_1250) ;  /* 0x000001e000007945 */ /* 0x000fe20003800000 */
[----:B------:R-:W-:Y:S01]  /*0bf0*/  USHF.R.S32.HI UR4, URZ, 0x1f, UR6 ;  /* 0x0000001f3f047899 */ /* 0x000fe20008011406 */
[----:B------:R-:W-:Y:S01]  /*0c00*/  IMAD.WIDE R6, R6, 0x40, R10 ;  /* 0x0000004006067825 */ /* 0x000fe200078e020a */
[----:B------:R-:W-:Y:S01]  /*0c10*/  USHF.R.S32.HI UR7, URZ, 0x1f, UR13 ;  /* 0x0000001f3f077899 */ /* 0x000fe2000801140d */
[----:B------:R-:W-:Y:S01]  /*0c20*/  ISETP.GE.AND P2, PT, R14, UR18, PT ;  /* 0x000000120e007c0c */ /* 0x000fe2000bf46270 */
[----:B------:R-:W-:Y:S01]  /*0c30*/  UIADD3 UR6, UP1, UP0, UR6, UR20, UR13 ;  /* 0x0000001406067290 */ /* 0x000fe2000f83e00d */
[----:B------:R-:W-:Y:S01]  /*0c40*/  IMAD.WIDE.U32 R12, R12, UR30, R2 ;  /* 0x0000001e0c0c7c25 */ /* 0x000fe2000f8e0002 */
[----:B------:R-:W-:-:S02]  /*0c50*/  ISETP.GE.AND P1, PT, R15, UR18, PT ;  /* 0x000000120f007c0c */ /* 0x000fc4000bf26270 */
[----:B------:R-:W-:Y:S01]  /*0c60*/  UIADD3.X UR20, UR4, UR21, UR7, UP1, UP0 ;  /* 0x0000001504147290 */ /* 0x000fe20008fe0407 */
[----:B------:R-:W-:Y:S01]  /*0c70*/  VIADD R16, R10, 0x30 ;  /* 0x000000300a107836 */ /* 0x000fe20000000000 */
[----:B------:R-:W-:Y:S01]  /*0c80*/  IADD3 R9, R13, UR5, RZ ;  /* 0x000000050d097c10 */ /* 0x000fe2000fffe0ff */
[C---:B------:R-:W-:Y:S01]  /*0c90*/  VIADD R17, R0.reuse, 0x80 ;  /* 0x0000008000117836 */ /* 0x040fe20000000000 */
[----:B------:R-:W-:Y:S01]  /*0ca0*/  IADD3 R18, R0, 0x40, RZ ;  /* 0x0000004000127810 */ /* 0x000fe20007ffe0ff */
[----:B------:R-:W-:Y:S07]  /*0cb0*/  @P0 BRA `(.L_x_1251) ;  /* 0x0000000000400947 */ /* 0x000fee0003800000 */
        /* <DEDUP_REMOVED lines=16> */
.L_x_1251:
[----:B------:R-:W-:Y:S05]  /*0dc0*/  BSYNC B0 ;  /* 0x0000000000007941 */ /* 0x000fea0003800000 */
.L_x_1250:
        /* <DEDUP_REMOVED lines=22> */
.L_x_1253:
[----:B------:R-:W-:Y:S05]  /*0f30*/  BSYNC B0 ;  /* 0x0000000000007941 */ /* 0x000fea0003800000 */
.L_x_1252:
        /* <DEDUP_REMOVED lines=22> */
.L_x_1255:
[----:B------:R-:W-:Y:S05]  /*10a0*/  BSYNC B0 ;  /* 0x0000000000007941 */ /* 0x000fea0003800000 */
.L_x_1254:
        /* <DEDUP_REMOVED lines=24> */
.L_x_1257:
[----:B------:R-:W-:Y:S05]  /*1230*/  BSYNC B0 ;  /* 0x0000000000007941 */ /* 0x000fea0003800000 */
.L_x_1256:
        /* <DEDUP_REMOVED lines=10> */
.L_x_1259:
[----:B------:R-:W-:Y:S05]  /*12e0*/  BSYNC B0 ;  /* 0x0000000000007941 */ /* 0x000fea0003800000 */
.L_x_1258:
        /* <DEDUP_REMOVED lines=10> */
.L_x_1261:
[----:B------:R-:W-:Y:S05]  /*1390*/  BSYNC B0 ;  /* 0x0000000000007941 */ /* 0x000fea0003800000 */
.L_x_1260:
        /* <DEDUP_REMOVED lines=10> */
.L_x_1263:
[----:B------:R-:W-:Y:S05]  /*1440*/  BSYNC B0 ;  /* 0x0000000000007941 */ /* 0x000fea0003800000 */
.L_x_1262:
        /* <DEDUP_REMOVED lines=10> */
.L_x_1248:
[----:B------:R-:W1:Y:S01]  /*14f0*/  LDC R17, c[0x0][0x278] ;  /* 0x00009e00ff117b82 */ /* 0x000e620000000800 */
[----:B------:R-:W2:Y:S01]  /*1500*/  S2R R10, SR_CTAID.Z ;  /* 0x00000000000a7919 */ /* 0x000ea20000002700 */
[----:B------:R-:W-:Y:S01]  /*1510*/  UISETP.NE.AND UP0, UPT, UR16, -0x1, UPT ;  /* 0xffffffff1000788c */ /* 0x000fe2000bf05270 */
[----:B------:R-:W-:Y:S01]  /*1520*/  SHF.R.S32.HI R5, RZ, 0x1f, R0 ;  /* 0x0000001fff057819 */ /* 0x000fe20000011400 */
[----:B------:R-:W-:Y:S01]  /*1530*/  ULDC UR7, c[0x0][0x270] ;  /* 0x00009c0000077ab9 */ /* 0x000fe20000000800 */
[----:B------:R-:W-:Y:S01]  /*1540*/  UISETP.NE.AND UP1, UPT, UR6, -0x1, UPT ;  /* 0xffffffff0600788c */ /* 0x000fe2000bf25270 */
[----:B------:R-:W-:Y:S01]  /*1550*/  IMAD.U32 R12, RZ, RZ, UR17 ;  /* 0x00000011ff0c7e24 */ /* 0x000fe2000f8e00ff */
[----:B------:R-:W-:Y:S01]  /*1560*/  UIMAD UR7, UR11, UR7, UR30 ;  /* 0x000000070b0772a4 */ /* 0x000fe2000f8e021e */
[----:B------:R-:W-:Y:S01]  /*1570*/  LEA.HI R6, R5, R0, RZ, 0x2 ;  /* 0x0000000005067211 */ /* 0x000fe200078f10ff */
[----:B------:R-:W-:Y:S01]  /*1580*/  ULDC UR20, c[0x0][0x2d8] ;  /* 0x0000b60000147ab9 */ /* 0x000fe20000000800 */
[----:B------:R-:W-:Y:S01]  /*1590*/  SHF.R.S32.HI R96, RZ, 0x5, R7 ;  /* 0x00000005ff607819 */ /* 0x000fe20000011407 */
[----:B------:R-:W-:-:S02]  /*15a0*/  USHF.L.U32 UR9, UR7, 0x5, URZ ;  /* 0x0000000507097899 */ /* 0x000fc4000800063f */
[----:B------:R-:W-:Y:S01]  /*15b0*/  @UP0 ULDC.64 UR4, c[0x0][0x240] ;  /* 0x0000900000040ab9 */ /* 0x000fe20000000a00 */
[----:B------:R-:W-:Y:S02]  /*15c0*/  @!UP0 USHF.R.S32.HI UR8, URZ, 0x1f, UR11 ;  /* 0x0000001f3f088899 */ /* 0x000fe4000801140b */
[----:B------:R-:W-:Y:S01]  /*15d0*/  @UP0 UIMAD.WIDE.U32 UR34, UR16, UR4, URZ ;  /* 0x00000004102202a5 */ /* 0x000fe2000f8e003f */
[----:B------:R-:W-:Y:S01]  /*15e0*/  IADD3 R103, P1, P0, R8, UR9, R0 ;  /* 0x0000000908677c10 */ /* 0x000fe2000f83e000 */
[----:B------:R-:W-:Y:S02]  /*15f0*/  USHF.R.S32.HI UR9, URZ, 0x1f, UR9 ;  /* 0x0000001f3f097899 */ /* 0x000fe40008011409 */
[----:B------:R-:W-:Y:S02]  /*1600*/  @UP0 UIMAD UR10, UR16, UR5, UR35 ;  /* 0x00000005100a02a4 */ /* 0x000fe4000f8e0223 */
[----:B------:R3:W-:Y:S01]  /*1610*/  STL [R1+0xb0], R103 ;  /* 0x0000b06701007387 */ /* 0x0007e20000100800 */
[----:B------:R-:W-:Y:S01]  /*1620*/  @!UP0 ULDC.64 UR4, c[0x0][0x228] ;  /* 0x00008a0000048ab9 */ /* 0x000fe20000000a00 */
[----:B-1----:R-:W-:Y:S01]  /*1630*/  IABS R15, R17 ;  /* 0x00000011000f7213 */ /* 0x002fe20000000000 */
[----:B------:R-:W-:-:S02]  /*1640*/  @!UP0 UIMAD UR8, UR8, UR4, URZ ;  /* 0x00000004080882a4 */ /* 0x000fc4000f8e023f */
[----:B------:R-:W-:Y:S01]  /*1650*/  @UP1 UIADD3 UR32, UR12, UR6, URZ ;  /* 0x000000060c201290 */ /* 0x000fe2000fffe03f */
[----:B------:R-:W1:Y:S01]  /*1660*/  I2F.RP R2, R15 ;  /* 0x0000000f00027306 */ /* 0x000e620000209400 */
[----:B------:R-:W-:Y:S02]  /*1670*/  @!UP0 UIMAD UR5, UR11, UR5, UR8 ;  /* 0x000000050b0582a4 */ /* 0x000fe4000f8e0208 */
[----:B------:R-:W-:Y:S01]  /*1680*/  @!UP0 UIMAD.WIDE.U32 UR36, UR11, UR4, URZ ;  /* 0x000000040b2482a5 */ /* 0x000fe2000f8e003f */
[----:B--2---:R-:W-:Y:S02]  /*1690*/  IABS R5, R10 ;  /* 0x0000000a00057213 */ /* 0x004fe40000000000 */
[----:B------:R-:W-:Y:S01]  /*16a0*/  ULDC UR4, c[0x0][0x2d4] ;  /* 0x0000b50000047ab9 */ /* 0x000fe20000000800 */
[----:B------:R-:W-:Y:S02]  /*16b0*/  @!UP0 UIADD3 UR10, UR37, UR5, URZ ;  /* 0x00000005250a8290 */ /* 0x000fe4000fffe03f */
[----:B------:R-:W-:Y:S01]  /*16c0*/  UIMAD UR4, UR7, UR4, UR23 ;  /* 0x00000004070472a4 */ /* 0x000fe2000f8e0217 */
[----:B------:R-:W-:-:S03]  /*16d0*/  @!UP0 UMOV UR34, UR36 ;  /* 0x0000002400228c82 */ /* 0x000fc60008000000 */
[----:B------:R-:W-:Y:S01]  /*16e0*/  UIMAD UR27, UR4, UR20, URZ ;  /* 0x00000014041b72a4 */ /* 0x000fe2000f8e023f */
[----:B-1----:R-:W1:Y:S02]  /*16f0*/  MUFU.RCP R2, R2 ;  /* 0x0000000200027308 */ /* 0x002e640000001000 */
[----:B-1----:R-:W-:-:S06]  /*1700*/  VIADD R2, R2, 0xffffffe ;  /* 0x0ffffffe02027836 */ /* 0x002fcc0000000000 */
[----:B------:R-:W1:Y:S02]  /*1710*/  F2I.FTZ.U32.TRUNC.NTZ R3, R2 ;  /* 0x0000000200037305 */ /* 0x000e64000021f000 */
[----:B-1----:R-:W-:-:S04]  /*1720*/  IMAD.MOV R2, RZ, RZ, -R3 ;  /* 0x000000ffff027224 */ /* 0x002fc800078e0a03 */
[----:B------:R-:W-:Y:S02]  /*1730*/  IMAD R4, R2, R15, RZ ;  /* 0x0000000f02047224 */ /* 0x000fe400078e02ff */
[----:B------:R-:W-:-:S04]  /*1740*/  IMAD.MOV.U32 R2, RZ, RZ, RZ ;  /* 0x000000ffff027224 */ /* 0x000fc800078e00ff */
[----:B------:R-:W-:Y:S01]  /*1750*/  IMAD.HI.U32 R3, R3, R4, R2 ;  /* 0x0000000403037227 */ /* 0x000fe200078e0002 */
[----:B------:R-:W-:Y:S02]  /*1760*/  LOP3.LUT R2, R6, 0x7ffffffc, RZ, 0xc0, !PT ;  /* 0x7ffffffc06027812 */ /* 0x000fe400078ec0ff */
[----:B------:R-:W-:-:S03]  /*1770*/  LEA.HI R4, R16, R100, RZ, 0x3 ;  /* 0x0000006410047211 */ /* 0x000fc600078f18ff */
[----:B------:R-:W-:Y:S01]  /*1780*/  IMAD.IADD R14, R0, 0x1, -R2 ;  /* 0x00000001000e7824 */ /* 0x000fe200078e0a02 */
[----:B------:R-:W-:Y:S01]  /*1790*/  SHF.R.S32.HI R2, RZ, 0x1f, R0 ;  /* 0x0000001fff027819 */ /* 0x000fe20000011400 */
[----:B------:R-:W-:Y:S01]  /*17a0*/  IMAD.HI.U32 R0, R3, R5, RZ ;  /* 0x0000000503007227 */ /* 0x000fe200078e00ff */
[----:B------:R-:W-:Y:S02]  /*17b0*/  SHF.R.S32.HI R10, RZ, 0x3, R4 ;  /* 0x00000003ff0a7819 */ /* 0x000fe40000011404 */
[----:B------:R-:W-:Y:S01]  /*17c0*/  IADD3.X R102, R9, UR9, R2, P1, P0 ;  /* 0x0000000909667c10 */ /* 0x000fe20008fe0402 */
[----:B------:R-:W-:Y:S01]  /*17d0*/  @UP1 ULDC.64 UR8, c[0x0][0x248] ;  /* 0x0000920000081ab9 */ /* 0x000fe20000000a00 */
[----:B------:R-:W-:Y:S01]  /*17e0*/  PLOP3.LUT P0, PT, PT, PT, UP1, 0x80, 0x0 ;  /* 0x000000000000781c */ /* 0x000fe20003f0f018 */
[----:B------:R-:W-:Y:S01]  /*17f0*/  IMAD.MOV R2, RZ, RZ, -R0 ;  /* 0x000000ffff027224 */ /* 0x000fe200078e0a00 */
[----:B------:R-:W-:Y:S01]  /*1800*/  LOP3.LUT R3, R4, 0xfffffff8, RZ, 0xc0, !PT ;  /* 0xfffffff804037812 */ /* 0x000fe200078ec0ff */
[----:B------:R-:W-:Y:S01]  /*1810*/  IMAD.SHL.U32 R4, R10, 0x40, RZ ;  /* 0x000000400a047824 */ /* 0x000fe200078e00ff */
[----:B------:R-:W-:Y:S01]  /*1820*/  @UP1 UIMAD.WIDE.U32 UR38, UR32, UR8, URZ ;  /* 0x00000008202612a5 */ /* 0x000fe2000f8e003f */
[--C-:B------:R-:W-:Y:S01]  /*1830*/  SHF.R.S32.HI R11, RZ, 0x1f, R10.reuse ;  /* 0x0000001fff0b7819 */ /* 0x100fe2000001140a */
[----:B------:R-:W-:Y:S01]  /*1840*/  @UP1 UIMAD UR32, UR32, UR9, URZ ;  /* 0x00000009202012a4 */ /* 0x000fe2000f8e023f */
[----:B------:R-:W-:Y:S01]  /*1850*/  IMAD.IADD R24, R100, 0x1, -R3 ;  /* 0x0000000164187824 */ /* 0x000fe200078e0a03 */
[----:B------:R-:W-:Y:S01]  /*1860*/  LOP3.LUT R3, R4, 0x1c0, RZ, 0xc0, !PT ;  /* 0x000001c004037812 */ /* 0x000fe200078ec0ff */
[C---:B------:R-:W-:Y:S01]  /*1870*/  IMAD R2, R15.reuse, R2, R5 ;  /* 0x000000020f027224 */ /* 0x040fe200078e0205 */
[----:B------:R-:W-:Y:S01]  /*1880*/  @UP1 UIADD3 UR32, UR39, UR32, URZ ;  /* 0x0000002027201290 */ /* 0x000fe2000fffe03f */
[----:B------:R-:W-:Y:S01]  /*1890*/  IMAD.SHL.U32 R176, R24, 0x8, RZ ;  /* 0x0000000818b07824 */ /* 0x000fe200078e00ff */
[----:B------:R-:W-:Y:S01]  /*18a0*/  SHF.R.S32.HI R4, RZ, 0x1f, R7 ;  /* 0x0000001fff047819 */ /* 0x000fe20000011407 */
[----:B------:R-:W-:Y:S01]  /*18b0*/  IMAD.WIDE R12, R12, 0x40, R10 ;  /* 0x000000400c0c7825 */ /* 0x000fe200078e020a */
[----:B------:R-:W-:-:S02]  /*18c0*/  ISETP.GT.U32.AND P2, PT, R15, R2, PT ;  /* 0x000000020f00720c */ /* 0x000fc40003f44070 */
[----:B------:R-:W-:Y:S02]  /*18d0*/  LOP3.LUT R5, R3, 0x38, R176, 0xf8, !PT ;  /* 0x0000003803057812 */ /* 0x000fe400078ef8b0 */
[----:B------:R-:W-:Y:S01]  /*18e0*/  SHF.R.U32.HI R3, RZ, 0x3, R3 ;  /* 0x00000003ff037819 */ /* 0x000fe20000011603 */
[----:B---3--:R-:W-:Y:S08]  /*18f0*/  @P0 BRA `(.L_x_1264) ;  /* 0x0000000000300947 */ /* 0x008ff00003800000 */
        /* <DEDUP_REMOVED lines=12> */
.L_x_1264:
[----:B------:R-:W-:Y:S01]  /*19c0*/  @!P2 IMAD.IADD R2, R2, 0x1, -R15 ;  /* 0x000000010202a824 */ /* 0x000fe200078e0a0f */
[----:B------:R-:W-:Y:S01]  /*19d0*/  LEA.HI R4, R4, R96, RZ, 0x2 ;  /* 0x0000006004047211 */ /* 0x000fe200078f10ff */
[----:B------:R-:W-:Y:S01]  /*19e0*/  @UP1 UIADD3 UR13, UR12, UR6, URZ ;  /* 0x000000060c0d1290 */ /* 0x000fe2000fffe03f */
[----:B------:R-:W-:Y:S01]  /*19f0*/  LOP3.LUT R7, R17, UR30, RZ, 0x3c, !PT ;  /* 0x0000001e11077c12 */ /* 0x000fe2000f8e3cff */
[----:B------:R-:W-:Y:S01]  /*1a00*/  USHF.R.S32.HI UR31, URZ, 0x1f, UR30 ;  /* 0x0000001f3f1f7899 */ /* 0x000fe2000801141e */
[----:B------:R-:W-:Y:S01]  /*1a10*/  ISETP.GE.U32.AND P4, PT, R2, R15, PT ;  /* 0x0000000f0200720c */ /* 0x000fe20003f86070 */
[----:B------:R-:W-:Y:S01]  /*1a20*/  @UP1 ULDC.64 UR6, c[0x0][0x250] ;  /* 0x0000940000061ab9 */ /* 0x000fe20000000a00 */
[----:B------:R-:W-:Y:S01]  /*1a30*/  LOP3.LUT R2, R4, 0xffffffc, RZ, 0xc0, !PT ;  /* 0x0ffffffc04027812 */ /* 0x000fe200078ec0ff */
[----:B------:R-:W-:Y:S01]  /*1a40*/  @UP1 UIMAD.WIDE.U32 UR36, UR13, UR6, URZ ;  /* 0x000000060d2412a5 */ /* 0x000fe2000f8e003f */
[----:B------:R-:W-:Y:S01]  /*1a50*/  SHF.R.S32.HI R97, RZ, 0x2, R6 ;  /* 0x00000002ff617819 */ /* 0x000fe20000011406 */
[----:B------:R-:W-:Y:S01]  /*1a60*/  @UP1 UIMAD UR13, UR13, UR7, URZ ;  /* 0x000000070d0d12a4 */ /* 0x000fe2000f8e023f */
[----:B------:R-:W-:Y:S01]  /*1a70*/  ISETP.GE.AND P1, PT, R7, RZ, PT ;  /* 0x000000ff0700720c */ /* 0x000fe20003f26270 */
[----:B------:R-:W-:Y:S01]  /*1a80*/  IMAD.IADD R2, R96, 0x1, -R2 ;  /* 0x0000000160027824 */ /* 0x000fe200078e0a02 */
[----:B------:R-:W-:Y:S01]  /*1a90*/  LOP3.LUT R8, R5, R3, RZ, 0x3c, !PT ;  /* 0x0000000305087212 */ /* 0x000fe200078e3cff */
[----:B------:R-:W-:Y:S01]  /*1aa0*/  @UP1 UIADD3 UR13, UR37, UR13, URZ ;  /* 0x0000000d250d1290 */ /* 0x000fe2000fffe03f */
[----:B------:R-:W-:Y:S01]  /*1ab0*/  LEA.HI R9, R16, R100, RZ, 0x6 ;  /* 0x0000006410097211 */ /* 0x000fe200078f30ff */
[----:B------:R-:W-:Y:S01]  /*1ac0*/  IMAD R7, R2, 0x10, R97 ;  /* 0x0000001002077824 */ /* 0x000fe200078e0261 */
[----:B------:R-:W-:Y:S01]  /*1ad0*/  SHF.R.S32.HI R177, RZ, 0x1f, R176 ;  /* 0x0000001fffb17819 */ /* 0x000fe200000114b0 */
[----:B------:R-:W-:Y:S01]  /*1ae0*/  @!P2 VIADD R0, R0, 0x1 ;  /* 0x000000010000a836 */ /* 0x000fe20000000000 */
[----:B------:R-:W-:Y:S01]  /*1af0*/  ISETP.NE.AND P3, PT, R17, RZ, PT ;  /* 0x000000ff1100720c */ /* 0x000fe20003f65270 */
[----:B------:R-:W-:-:S12]  /*1b00*/  @P0 BRA `(.L_x_1265) ;  /* 0x0000000000300947 */ /* 0x000fd80003800000 */
        /* <DEDUP_REMOVED lines=12> */
.L_x_1265:
[----:B------:R-:W-:Y:S01]  /*1bd0*/  IMAD R4, R11, UR8, RZ ;  /* 0x000000080b047c24 */ /* 0x000fe2000f8e02ff */
[----:B------:R-:W-:Y:S01]  /*1be0*/  @P4 IADD3 R0, R0, 0x1, RZ ;  /* 0x0000000100004810 */ /* 0x000fe20007ffe0ff */
[----:B------:R-:W-:Y:S01]  /*1bf0*/  IMAD.WIDE.U32 R2, R10, UR8, R176 ;  /* 0x000000080a027c25 */ /* 0x000fe2000f8e00b0 */
[----:B------:R-:W-:Y:S01]  /*1c00*/  SHF.L.U32 R9, R9, 0x3, RZ ;  /* 0x0000000309097819 */ /* 0x000fe200000006ff */
[----:B------:R-:W-:Y:S01]  /*1c10*/  ULDC.64 UR4, c[0x0][0x258] ;  /* 0x0000960000047ab9 */ /* 0x000fe20000000a00 */
[----:B------:R-:W-:Y:S01]  /*1c20*/  IADD3 R105, R176, 0x80, RZ ;  /* 0x00000080b0697810 */ /* 0x000fe20007ffe0ff */
[----:B------:R-:W-:Y:S01]  /*1c30*/  IMAD.SHL.U32 R5, R14, 0x2, RZ ;  /* 0x000000020e057824 */ /* 0x000fe200078e00ff */
[----:B------:R-:W-:Y:S01]  /*1c40*/  IADD3 R6, P0, R2, UR38, RZ ;  /* 0x0000002602067c10 */ /* 0x000fe2000ff1e0ff */
[----:B------:R-:W-:Y:S01]  /*1c50*/  IMAD R4, R10, UR9, R4 ;  /* 0x000000090a047c24 */ /* 0x000fe2000f8e0204 */
[----:B------:R-:W-:Y:S01]  /*1c60*/  LOP3.LUT R203, R8, 0xfffffe00, R9, 0xf8, !PT ;  /* 0xfffffe0008cb7812 */ /* 0x000fe200078ef809 */
[----:B------:R-:W-:Y:S01]  /*1c70*/  IMAD R98, R7, UR20, R5 ;  /* 0x0000001407627c24 */ /* 0x000fe2000f8e0205 */
[----:B------:R-:W-:Y:S01]  /*1c80*/  MOV R14, UR4 ;  /* 0x00000004000e7c02 */ /* 0x000fe20008000f00 */
[----:B------:R-:W-:Y:S01]  /*1c90*/  IMAD R5, R11, UR6, RZ ;  /* 0x000000060b057c24 */ /* 0x000fe2000f8e02ff */
[----:B------:R-:W-:Y:S01]  /*1ca0*/  IADD3.X R7, R3, UR32, R4, P0, !PT ;  /* 0x0000002003077c10 */ /* 0x000fe200087fe404 */
[----:B------:R-:W-:Y:S01]  /*1cb0*/  IMAD.WIDE.U32 R2, R10, UR6, R176 ;  /* 0x000000060a027c25 */ /* 0x000fe2000f8e00b0 */
[----:B------:R-:W-:Y:S01]  /*1cc0*/  IADD3 R4, P0, R176, UR34, RZ ;  /* 0x00000022b0047c10 */ /* 0x000fe2000ff1e0ff */
[----:B------:R-:W1:Y:S01]  /*1cd0*/  S2UR UR32, SR_CgaCtaId ;  /* 0x00000000002079c3 */ /* 0x000e620000008800 */
[----:B------:R-:W-:Y:S01]  /*1ce0*/  UIMAD UR31, UR31, UR4, URZ ;  /* 0x000000041f1f72a4 */ /* 0x000fe2000f8e023f */
[----:B------:R-:W-:Y:S01]  /*1cf0*/  @!P1 IMAD.MOV R0, RZ, RZ, -R0 ;  /* 0x000000ffff009224 */ /* 0x000fe200078e0a00 */
[----:B------:R-:W-:Y:S01]  /*1d00*/  IADD3 R2, P1, R2, UR36, RZ ;  /* 0x0000002402027c10 */ /* 0x000fe2000ff3e0ff */
[----:B------:R-:W-:Y:S01]  /*1d10*/  IMAD R9, R10, UR7, R5 ;  /* 0x000000070a097c24 */ /* 0x000fe2000f8e0205 */
[----:B------:R-:W-:Y:S01]  /*1d20*/  @!P3 LOP3.LUT R0, RZ, R17, RZ, 0x33, !PT ;  /* 0x00000011ff00b212 */ /* 0x000fe200078e33ff */
[----:B------:R-:W-:Y:S01]  /*1d30*/  VIADD R108, R176, 0x40 ;  /* 0x00000040b06c7836 */ /* 0x000fe20000000000 */
[----:B------:R-:W-:Y:S01]  /*1d40*/  IADD3.X R5, R177, UR10, RZ, P0, !PT ;  /* 0x0000000ab1057c10 */ /* 0x000fe200087fe4ff */
[----:B------:R-:W-:Y:S01]  /*1d50*/  ULDC.64 UR10, c[0x0][0x268] ;  /* 0x00009a00000a7ab9 */ /* 0x000fe20000000a00 */
[----:B------:R-:W-:Y:S01]  /*1d60*/  IADD3.X R3, R3, UR13, R9, P1, !PT ;  /* 0x0000000d03037c10 */ /* 0x000fe20008ffe409 */
[----:B------:R-:W-:Y:S01]  /*1d70*/  ULDC.64 UR12, c[0x0][0x260] ;  /* 0x00009800000c7ab9 */ /* 0x000fe20000000a00 */
[----:B------:R-:W-:Y:S01]  /*1d80*/  SHF.R.S32.HI R8, RZ, 0x1f, R0 ;  /* 0x0000001fff087819 */ /* 0x000fe20000011400 */
[----:B------:R-:W-:Y:S01]  /*1d90*/  IMAD.WIDE.U32 R28, R0, UR12, R6 ;  /* 0x0000000c001c7c25 */ /* 0x000fe2000f8e0006 */
[----:B------:R-:W-:Y:S01]  /*1da0*/  UIMAD UR31, UR30, UR5, UR31 ;  /* 0x000000051e1f72a4 */ /* 0x000fe2000f8e021f */
[----:B------:R-:W-:Y:S01]  /*1db0*/  BSSY B0, `(.L_x_1266) ;  /* 0x0000039000007945 */ /* 0x000fe20003800000 */
[----:B------:R-:W-:Y:S01]  /*1dc0*/  UMOV UR4, 0x400 ;  /* 0x0000040000047882 */ /* 0x000fe20000000000 */
[----:B------:R-:W-:Y:S01]  /*1dd0*/  IMAD.WIDE.U32 R14, R14, UR30, R4 ;  /* 0x0000001e0e0e7c25 */ /* 0x000fe2000f8e0004 */
[----:B------:R2:W-:Y:S01]  /*1de0*/  STL.64 [R1+0x90], R28 ;  /* 0x0000901c01007387 */ /* 0x0005e20000100a00 */
[----:B------:R-:W-:Y:S01]  /*1df0*/  UIADD3 UR5, UR19, -0x1, URZ ;  /* 0xffffffff13057890 */ /* 0x000fe2000fffe03f */
[----:B------:R-:W-:Y:S01]  /*1e00*/  LEA.HI R22, R16, R100, RZ, 0x4 ;  /* 0x0000006410167211 */ /* 0x000fe200078f20ff */
[----:B------:R-:W-:Y:S01]  /*1e10*/  IMAD.WIDE.U32 R26, R0, UR10, R2 ;  /* 0x0000000a001a7c25 */ /* 0x000fe2000f8e0002 */
[----:B------:R-:W-:-:S02]  /*1e20*/  IADD3 R9, R15, UR31, RZ ;  /* 0x0000001f0f097c10 */ /* 0x000fc4000fffe0ff */
[----:B------:R-:W-:Y:S01]  /*1e30*/  IADD3 R19, R10, 0x20, RZ ;  /* 0x000000200a137810 */ /* 0x000fe20007ffe0ff */
[----:B------:R-:W-:Y:S01]  /*1e40*/  IMAD R4, R8, UR12, RZ ;  /* 0x0000000c08047c24 */ /* 0x000fe2000f8e02ff */
[----:B------:R2:W-:Y:S01]  /*1e50*/  STL.64 [R1+0xa8], R26 ;  /* 0x0000a81a01007387 */ /* 0x0005e20000100a00 */
[----:B-1----:R-:W-:Y:S01]  /*1e60*/  ULEA UR4, UR32, UR4, 0x18 ;  /* 0x0000000420047291 */ /* 0x002fe2000f8ec03f */
[----:B------:R-:W-:Y:S02]  /*1e70*/  VIADD R18, R10, 0x10 ;  /* 0x000000100a127836 */ /* 0x000fe40000000000 */
[----:B------:R-:W-:Y:S01]  /*1e80*/  IMAD R21, R0, UR13, R4 ;  /* 0x0000000d00157c24 */ /* 0x000fe2000f8e0204 */
[----:B------:R-:W-:Y:S01]  /*1e90*/  UIADD3 UR13, -UR23, UR18, URZ ;  /* 0x00000012170d7290 */ /* 0x000fe2000fffe13f */
[----:B------:R2:W-:Y:S01]  /*1ea0*/  STL [R1+0x58], R108 ;  /* 0x0000586c01007387 */ /* 0x0005e20000100800 */
[----:B------:R-:W-:Y:S01]  /*1eb0*/  IMAD R4, R8, UR10, RZ ;  /* 0x0000000a08047c24 */ /* 0x000fe2000f8e02ff */
[----:B------:R-:W-:-:S02]  /*1ec0*/  LEA R203, R203, UR4, 0x1 ;  /* 0x00000004cbcb7c11 */ /* 0x000fc4000f8e08ff */
[----:B------:R2:W-:Y:S01]  /*1ed0*/  STL [R1+0x5c], R105 ;  /* 0x00005c6901007387 */ /* 0x0005e20000100800 */
[----:B------:R-:W-:Y:S01]  /*1ee0*/  ISETP.GE.AND P0, PT, R10, UR13, PT ;  /* 0x0000000d0a007c0c */ /* 0x000fe2000bf06270 */
[----:B------:R-:W-:-:S12]  /*1ef0*/  IMAD R25, R0, UR11, R4 ;  /* 0x0000000b00197c24 */ /* 0x000fd8000f8e0204 */
        /* <DEDUP_REMOVED lines=36> */
.L_x_1267:
[----:B------:R-:W-:Y:S05]  /*2140*/  BSYNC B0 ;  /* 0x0000000000007941 */ /* 0x000fea0003800000 */
.L_x_1266:
[----:B------:R-:W-:Y:S01]  /*2150*/  ISETP.GE.AND P0, PT, R18, UR13, PT ;  /* 0x0000000d12007c0c */ /* 0x000fe2000bf06270 */
[----:B------:R-:W-:Y:S01]  /*2160*/  ULEA UR10, UR19, UR27, 0x6 ;  /* 0x0000001b130a7291 */ /* 0x000fe2000f8e303f */
[----:B------:R-:W-:Y:S01]  /*2170*/  VIADD R20, R10, 0x30 ;  /* 0x000000300a147836 */ /* 0x000fe20000000000 */
[----:B------:R-:W-:Y:S01]  /*2180*/  USHF.R.S32.HI UR12, URZ, 0x1f, UR5 ;  /* 0x0000001f3f0c7899 */ /* 0x000fe20008011405 */
[----:B------:R-:W-:Y:S01]  /*2190*/  BSSY B0, `(.L_x_1268) ;  /* 0x000002e000007945 */ /* 0x000fe20003800000 */
[----:B------:R-:W-:Y:S01]  /*21a0*/  UIADD3 UR10, UR10, -0x40, URZ ;  /* 0xffffffc00a0a7890 */ /* 0x000fe2000fffe03f */
[----:B------:R-:W-:Y:S02]  /*21b0*/  ISETP.GE.AND P4, PT, R19, UR13, PT ;  /* 0x0000000d13007c0c */ /* 0x000fe4000bf86270 */
[----:B------:R-:W-:Y:S02]  /*21c0*/  ISETP.GE.AND P6, PT, R20, UR13, PT ;  /* 0x0000000d14007c0c */ /* 0x000fe4000bfc6270 */
[----:B------:R-:W-:Y:S01]  /*21d0*/  LOP3.LUT R23, R22, 0xfffffff0, RZ, 0xc0, !PT ;  /* 0xfffffff016177812 */ /* 0x000fe200078ec0ff */
[----:B------:R-:W-:Y:S01]  /*21e0*/  IMAD.U32 R101, RZ, RZ, UR10 ;  /* 0x0000000aff657e24 */ /* 0x000fe2000f8e00ff */
[----:B------:R-:W-:Y:S01]  /*21f0*/  IADD3 R104, P5, R98, UR10, RZ ;  /* 0x0000000a62687c10 */ /* 0x000fe2000ffbe0ff */
[----:B------:R-:W-:-:S12]  /*2200*/  @P0 BRA `(.L_x_1269) ;  /* 0x0000000000980947 */ /* 0x000fd80003800000 */
        /* <DEDUP_REMOVED lines=38> */
.L_x_1269:
[----:B------:R-:W-:Y:S05]  /*2470*/  BSYNC B0 ;  /* 0x0000000000007941 */ /* 0x000fea0003800000 */
.L_x_1268:
[----:B------:R-:W-:Y:S04]  /*2480*/  BSSY B0, `(.L_x_1270) ;  /* 0x0000028000007945 */ /* 0x000fe80003800000 */
        /* <DEDUP_REMOVED lines=39> */
.L_x_1271:
[----:B------:R-:W-:Y:S05]  /*2700*/  BSYNC B0 ;  /* 0x0000000000007941 */ /* 0x000fea0003800000 */
.L_x_1270:
        /* <DEDUP_REMOVED lines=40> */
.L_x_1273:
[----:B------:R-:W-:Y:S05]  /*2990*/  BSYNC B0 ;  /* 0x0000000000007941 */ /* 0x000fea0003800000 */
.L_x_1272:
[----:B------:R-:W-:Y:S01]  /*29a0*/  IMAD.IADD R107, R29, 0x1, R21 ;  /* 0x000000011d6b7824 */ /* 0x000fe200078e0215 */
[----:B------:R-:W-:Y:S01]  /*29b0*/  UIMAD UR32, UR5, -0x40, UR26 ;  /* 0xffffffc0052078a4 */ /* 0x000fe2000f8e021a */
[----:B------:R-:W-:Y:S01]  /*29c0*/  IMAD.MOV.U32 R106, RZ, RZ, R28 ;  /* 0x000000ffff6a7224 */ /* 0x000fe200078e001c */
[----:B------:R-:W-:Y:S01]  /*29d0*/  USHF.L.U64.HI UR13, UR8, 0x6, UR9 ;  /* 0x00000006080d7899 */ /* 0x000fe20008010209 */
[----:B------:R-:W-:Y:S01]  /*29e0*/  IMAD.U32 R17, RZ, RZ, UR5 ;  /* 0x00000005ff117e24 */ /* 0x000fe2000f8e00ff */
[----:B------:R-:W-:Y:S01]  /*29f0*/  USHF.L.U32 UR27, UR8, 0x6, URZ ;  /* 0x00000006081b7899 */ /* 0x000fe2000800063f */
[----:B-1-34-:R-:W-:Y:S01]  /*2a00*/  IMAD.IADD R4, R100, 0x1, -R23 ;  /* 0x0000000164047824 */ /* 0x01afe200078e0a17 */
[----:B------:R1:W-:Y:S01]  /*2a10*/  STL.64 [R1+0x88], R106 ;  /* 0x0000886a01007387 */ /* 0x0003e20000100a00 */
[----:B------:R-:W-:Y:S01]  /*2a20*/  ISETP.GE.AND P1, PT, R10, UR32, PT ;  /* 0x000000200a007c0c */ /* 0x000fe2000bf26270 */
[----:B------:R-:W-:Y:S01]  /*2a30*/  UIMAD UR10, UR13, UR5, URZ ;  /* 0x000000050d0a72a4 */ /* 0x000fe2000f8e023f */
[----:B------:R-:W-:Y:S01]  /*2a40*/  SHF.R.S32.HI R14, RZ, 0x4, R22 ;  /* 0x00000004ff0e7819 */ /* 0x000fe20000011416 */
[----:B------:R-:W-:Y:S01]  /*2a50*/  IMAD.WIDE.U32 R2, R17, UR27, R106 ;  /* 0x0000001b11027c25 */ /* 0x000fe2000f8e006a */
[----:B------:R-:W-:Y:S01]  /*2a60*/  BSSY B0, `(.L_x_1274) ;  /* 0x0000025000007945 */ /* 0x000fe20003800000 */
[----:B------:R-:W-:Y:S01]  /*2a70*/  UIMAD UR10, UR12, UR27, UR10 ;  /* 0x0000001b0c0a72a4 */ /* 0x000fe2000f8e020a */
[----:B------:R-:W-:-:S02]  /*2a80*/  ISETP.GE.AND P6, PT, R18, UR32, PT ;  /* 0x0000002012007c0c */ /* 0x000fc4000bfc6270 */
[----:B------:R-:W-:Y:S02]  /*2a90*/  ISETP.GE.AND P0, PT, R19, UR32, PT ;  /* 0x0000002013007c0c */ /* 0x000fe4000bf06270 */
[----:B------:R-:W-:Y:S01]  /*2aa0*/  LEA.HI R13, R22, R14, RZ, 0x1 ;  /* 0x0000000e160d7211 */ /* 0x000fe200078f08ff */
[----:B------:R-:W-:Y:S01]  /*2ab0*/  VIADD R5, R3, UR10 ;  /* 0x0000000a03057c36 */ /* 0x000fe20008000000 */
[----:B------:R-:W-:Y:S01]  /*2ac0*/  SHF.R.S32.HI R0, RZ, 0x1f, R4 ;  /* 0x0000001fff007819 */ /* 0x000fe20000011404 */
[----:B------:R-:W-:Y:S08]  /*2ad0*/  @P1 BRA `(.L_x_1275) ;  /* 0x0000000000741947 */ /* 0x000ff00003800000 */
        /* <DEDUP_REMOVED lines=29> */
.L_x_1275:
[----:B------:R-:W-:Y:S05]  /*2cb0*/  BSYNC B0 ;  /* 0x0000000000007941 */ /* 0x000fea0003800000 */
.L_x_1274:
[----:B------:R-:W-:Y:S01]  /*2cc0*/  USHF.L.U64.HI UR30, UR8, 0x4, UR9 ;  /* 0x00000004081e7899 */ /* 0x000fe20008010209 */
[----:B------:R-:W-:Y:S01]  /*2cd0*/  BSSY B0, `(.L_x_1276) ;  /* 0x0000023000007945 */ /* 0x000fe20003800000 */
[----:B------:R-:W-:Y:S01]  /*2ce0*/  USHF.L.U32 UR31, UR8, 0x4, URZ ;  /* 0x00000004081f7899 */ /* 0x000fe2000800063f */
[----:B------:R-:W-:Y:S02]  /*2cf0*/  LEA.HI R16, R0, R4, RZ, 0x3 ;  /* 0x0000000400107211 */ /* 0x000fe400078f18ff */
        /* <DEDUP_REMOVED lines=32> */
.L_x_1277:
[----:B------:R-:W-:Y:S05]  /*2f00*/  BSYNC B0 ;  /* 0x0000000000007941 */ /* 0x000fea0003800000 */
.L_x_1276:
[----:B-1-34-:R-:W-:Y:S01]  /*2f10*/  LOP3.LUT R6, R13, 0xfffffffe, RZ, 0xc0, !PT ;  /* 0xfffffffe0d067812 */ /* 0x01afe200078ec0ff */
[----:B------:R-:W-:Y:S01]  /*2f20*/  BSSY B0, `(.L_x_1278) ;  /* 0x0000027000007945 */ /* 0x000fe20003800000 */
[----:B------:R-:W-:Y:S02]  /*2f30*/  LOP3.LUT R0, R16, 0xfffffff8, RZ, 0xc0, !PT ;  /* 0xfffffff810007812 */ /* 0x000fe400078ec0ff */
[----:B------:R-:W-:Y:S01]  /*2f40*/  ISETP.GE.AND P6, PT, R20, UR32, PT ;  /* 0x0000002014007c0c */ /* 0x000fe2000bfc6270 */
[----:B------:R-:W-:Y:S02]  /*2f50*/  IMAD.IADD R13, R14, 0x1, -R6 ;  /* 0x000000010e0d7824 */ /* 0x000fe400078e0a06 */
[----:B------:R-:W-:Y:S01]  /*2f60*/  IMAD.IADD R52, R4, 0x1, -R0 ;  /* 0x0000000104347824 */ /* 0x000fe200078e0a00 */
[----:B------:R-:W-:Y:S09]  /*2f70*/  @P0 BRA `(.L_x_1279) ;  /* 0x0000000000840947 */ /* 0x000ff20003800000 */
        /* <DEDUP_REMOVED lines=33> */
.L_x_1279:
[----:B------:R-:W-:Y:S05]  /*3190*/  BSYNC B0 ;  /* 0x0000000000007941 */ /* 0x000fea0003800000 */
.L_x_1278:
        /* <DEDUP_REMOVED lines=36> */
.L_x_1281:
[----:B------:R-:W-:Y:S05]  /*33e0*/  BSYNC B0 ;  /* 0x0000000000007941 */ /* 0x000fea0003800000 */
.L_x_1280:
[----:B------:R-:W0:Y:S01]  /*33f0*/  LDGDEPBAR ;  /* 0x00000000000079af */ /* 0x000e220000000000 */
[----:B------:R-:W-:Y:S01]  /*3400*/  ISETP.GE.AND P1, PT, R10, UR32, PT ;  /* 0x000000200a007c0c */ /* 0x000fe2000bf26270 */
[----:B------:R-:W-:Y:S01]  /*3410*/  USHF.L.U64.HI UR10, UR6, 0x6, UR7 ;  /* 0x00000006060a7899 */ /* 0x000fe20008010207 */
[----:B------:R-:W-:Y:S01]  /*3420*/  IMAD.SHL.U32 R0, R24, 0x40, RZ ;  /* 0x0000004018007824 */ /* 0x000fe200078e00ff */
[----:B------:R-:W-:Y:S01]  /*3430*/  USHF.L.U32 UR11, UR6, 0x6, URZ ;  /* 0x00000006060b7899 */ /* 0x000fe2000800063f */
[----:B------:R-:W-:Y:S01]  /*3440*/  IMAD.SHL.U32 R2, R52, 0x40, RZ ;  /* 0x0000004034027824 */ /* 0x000fe200078e00ff */
[----:B------:R-:W-:Y:S01]  /*3450*/  UIMAD UR8, UR10, UR5, URZ ;  /* 0x000000050a0872a4 */ /* 0x000fe2000f8e023f */
[----:B-1-34-:R-:W-:Y:S01]  /*3460*/  IMAD.IADD R7, R27, 0x1, R25 ;  /* 0x000000011b077824 */ /* 0x01afe200078e0219 */
[----:B------:R-:W-:Y:S01]  /*3470*/  LOP3.LUT R0, R0, 0x1c0, RZ, 0xc0, !PT ;  /* 0x000001c000007812 */ /* 0x000fe200078ec0ff */
[----:B------:R-:W-:Y:S01]  /*3480*/  IMAD.MOV.U32 R6, RZ, RZ, R26 ;  /* 0x000000ffff067224 */ /* 0x000fe200078e001a */
[----:B------:R-:W-:Y:S01]  /*3490*/  UIMAD UR8, UR12, UR11, UR8 ;  /* 0x0000000b0c0872a4 */ /* 0x000fe2000f8e0208 */
[----:B------:R-:W-:Y:S01]  /*34a0*/  IMAD.SHL.U32 R3, R10, 0x8, RZ ;  /* 0x000000080a037824 */ /* 0x000fe200078e00ff */
[----:B------:R-:W-:Y:S01]  /*34b0*/  LOP3.LUT R2, R2, 0x1c0, RZ, 0xc0, !PT ;  /* 0x000001c002027812 */ /* 0x000fe200078ec0ff */
[----:B------:R-:W-:Y:S01]  /*34c0*/  IMAD.SHL.U32 R4, R13, 0x8, RZ ;  /* 0x000000080d047824 */ /* 0x000fe200078e00ff */
[----:B------:R1:W-:Y:S01]  /*34d0*/  STL.64 [R1+0xa0], R6 ;  /* 0x0000a00601007387 */ /* 0x0003e20000100a00 */
[----:B------:R-:W-:Y:S01]  /*34e0*/  BSSY B0, `(.L_x_1282) ;  /* 0x0000030000007945 */ /* 0x000fe20003800000 */
[----:B------:R-:W-:Y:S01]  /*34f0*/  LOP3.LUT R5, R0, 0x8, R3, 0xf8, !PT ;  /* 0x0000000800057812 */ /* 0x000fe200078ef803 */
[----:B------:R-:W-:Y:S01]  /*3500*/  IMAD.SHL.U32 R8, R16, 0x40, RZ ;  /* 0x0000004010087824 */ /* 0x000fe200078e00ff */
[----:B------:R-:W-:-:S02]  /*3510*/  SHF.R.U32.HI R3, RZ, 0x3, R0 ;  /* 0x00000003ff037819 */ /* 0x000fc40000011600 */
[----:B------:R-:W-:Y:S02]  /*3520*/  LOP3.LUT R4, R2, 0x8, R4, 0xf8, !PT ;  /* 0x0000000802047812 */ /* 0x000fe400078ef804 */
[----:B------:R-:W-:Y:S01]  /*3530*/  SHF.R.U32.HI R0, RZ, 0x3, R2 ;  /* 0x00000003ff007819 */ /* 0x000fe20000011602 */
[----:B------:R-:W-:-:S04]  /*3540*/  DEPBAR.LE SB0, 0x0 ;  /* 0x000080000000791a */ /* 0x000fc80000000000 */
[----:B------:R-:W-:Y:S01]  /*3550*/  BAR.SYNC.DEFER_BLOCKING 0x0 ;  /* 0x0000000000007b1d */ /* 0x000fe20000010000 */
[----:B------:R-:W-:Y:S02]  /*3560*/  ISETP.GE.AND P6, PT, R18, UR32, PT ;  /* 0x0000002012007c0c */ /* 0x000fe4000bfc6270 */
[----:B------:R-:W-:Y:S02]  /*3570*/  ISETP.GE.AND P0, PT, R19, UR32, PT ;  /* 0x0000002013007c0c */ /* 0x000fe4000bf06270 */
[----:B------:R-:W-:Y:S02]  /*3580*/  LOP3.LUT R12, R5, R3, RZ, 0x3c, !PT ;  /* 0x00000003050c7212 */ /* 0x000fe400078e3cff */
[----:B------:R-:W-:Y:S02]  /*3590*/  LOP3.LUT R0, R4, R0, RZ, 0x3c, !PT ;  /* 0x0000000004007212 */ /* 0x000fe400078e3cff */
[----:B------:R-:W-:Y:S01]  /*35a0*/  LEA R99, R96, UR23, 0x4 ;  /* 0x0000001760637c11 */ /* 0x000fe2000f8e20ff */
[----:B-1----:R-:W-:-:S04]  /*35b0*/  IMAD.WIDE.U32 R6, R17, UR11, R6 ;  /* 0x0000000b11067c25 */ /* 0x002fc8000f8e0006 */
[----:B------:R-:W-:Y:S01]  /*35c0*/  VIADD R9, R7, UR8 ;  /* 0x0000000807097c36 */ /* 0x000fe20008000000 */
        /* <DEDUP_REMOVED lines=33> */
.L_x_1283:
[----:B------:R-:W-:Y:S05]  /*37e0*/  BSYNC B0 ;  /* 0x0000000000007941 */ /* 0x000fea0003800000 */
.L_x_1282:
[----:B------:R1:W-:Y:S01]  /*37f0*/  @P6 STS.128 [R203+0xc800], RZ ;  /* 0x00c800ffcb006388 */ /* 0x0003e20000000c00 */
[----:B------:R-:W-:Y:S01]  /*3800*/  USHF.L.U64.HI UR12, UR6, 0x4, UR7 ;  /* 0x00000004060c7899 */ /* 0x000fe20008010207 */
[----:B------:R-:W-:Y:S01]  /*3810*/  BSSY B0, `(.L_x_1284) ;  /* 0x0000025000007945 */ /* 0x000fe20003800000 */
[----:B------:R-:W-:Y:S01]  /*3820*/  USHF.L.U32 UR23, UR6, 0x4, URZ ;  /* 0x0000000406177899 */ /* 0x000fe2000800063f */
[----:B------:R1:W-:Y:S01]  /*3830*/  @P6 STS.128 [R203+0xe800], RZ ;  /* 0x00e800ffcb006388 */ /* 0x0003e20000000c00 */
[----:B----4-:R-:W-:-:S03]  /*3840*/  LOP3.LUT R5, R0, 0xfffffe00, R8, 0xf8, !PT ;  /* 0xfffffe0000057812 */ /* 0x010fc600078ef808 */
        /* <DEDUP_REMOVED lines=8> */
[----:B------:R-:W4:Y:S01]  /*38d0*/  @!P4 LDC.64 R10, c[0x0][0x220] ;  /* 0x00008800ff0acb82 */ /* 0x000f220000000a00 */
        /* <DEDUP_REMOVED lines=24> */
.L_x_1285:
[----:B------:R-:W-:Y:S05]  /*3a60*/  BSYNC B0 ;  /* 0x0000000000007941 */ /* 0x000fea0003800000 */
.L_x_1284:
[----:B------:R2:W-:Y:S01]  /*3a70*/  @P0 STS.128 [R203+0xd000], RZ ;  /* 0x00d000ffcb000388 */ /* 0x0005e20000000c00 */
[----:B------:R-:W-:Y:S01]  /*3a80*/  IMAD R0, R96, 0x400, R5 ;  /* 0x0000040060007824 */ /* 0x000fe200078e0205 */
[----:B------:R-:W-:Y:S01]  /*3a90*/  UIADD3 UR33, UR26, -UR22, -UR18 ;  /* 0x800000161a217290 */ /* 0x000fe2000fffe812 */
[----:B-1-34-:R-:W-:Y:S01]  /*3aa0*/  IMAD R2, R13, 0x200, R12 ;  /* 0x000002000d027824 */ /* 0x01afe200078e020c */
[----:B------:R2:W-:Y:S01]  /*3ab0*/  @P0 STS.128 [R203+0xf000], RZ ;  /* 0x00f000ffcb000388 */ /* 0x0005e20000000c00 */
[----:B------:R-:W-:Y:S01]  /*3ac0*/  BSSY B0, `(.L_x_1286) ;  /* 0x0000027000007945 */ /* 0x000fe20003800000 */
[----:B------:R-:W-:Y:S02]  /*3ad0*/  ISETP.GE.AND P6, PT, R20, UR32, PT ;  /* 0x0000002014007c0c */ /* 0x000fe4000bfc6270 */
[----:B------:R2:W-:Y:S01]  /*3ae0*/  @P0 STS.128 [R203+0x11000], RZ ;  /* 0x011000ffcb000388 */ /* 0x0005e20000000c00 */
[----:B------:R-:W-:Y:S02]  /*3af0*/  LEA R187, R0, UR4, 0x1 ;  /* 0x0000000400bb7c11 */ /* 0x000fe4000f8e08ff */
[----:B------:R-:W-:Y:S01]  /*3b00*/  LEA R180, R2, UR4, 0x1 ;  /* 0x0000000402b47c11 */ /* 0x000fe2000f8e08ff */
[----:B------:R-:W-:Y:S07]  /*3b10*/  @P0 BRA `(.L_x_1287) ;  /* 0x0000000000840947 */ /* 0x000fee0003800000 */
        /* <DEDUP_REMOVED lines=33> */
.L_x_1287:
[----:B------:R-:W-:Y:S05]  /*3d30*/  BSYNC B0 ;  /* 0x0000000000007941 */ /* 0x000fea0003800000 */
.L_x_1286:
        /* <DEDUP_REMOVED lines=8> */
[----:B-1-3--:R-:W-:Y:S01]  /*3dc0*/  IMAD.U32 R2, RZ, RZ, UR6 ;  /* 0x00000006ff027e24 */ /* 0x00afe2000f8e00ff */
[----:B------:R-:W-:Y:S01]  /*3dd0*/  ISETP.GE.AND P3, PT, R176, UR8, PT ;  /* 0x00000008b0007c0c */ /* 0x000fe2000bf66270 */
[----:B------:R-:W-:Y:S01]  /*3de0*/  IMAD.MOV.U32 R8, RZ, RZ, R6 ;  /* 0x000000ffff087224 */ /* 0x000fe200078e0006 */
[----:B------:R-:W-:Y:S01]  /*3df0*/  ISETP.GE.AND P2, PT, R108, UR8, PT ;  /* 0x000000086c007c0c */ /* 0x000fe2000bf46270 */
[----:B------:R-:W-:Y:S01]  /*3e00*/  UIMAD UR9, UR7, 0x30, URZ ;  /* 0x00000030070978a4 */ /* 0x000fe2000f8e023f */
[----:B------:R-:W-:Y:S01]  /*3e10*/  ISETP.GE.AND P0, PT, R105, UR8, PT ;  /* 0x0000000869007c0c */ /* 0x000fe2000bf06270 */
[----:B------:R-:W-:-:S04]  /*3e20*/  IMAD.WIDE.U32 R2, R2, 0x30, R8 ;  /* 0x0000003002027825 */ /* 0x000fc800078e0008 */
[----:B------:R-:W-:-:S04]  /*3e30*/  VIADD R0, R3, UR9 ;  /* 0x0000000903007c36 */ /* 0x000fc80008000000 */
        /* <DEDUP_REMOVED lines=25> */
.L_x_1289:
[----:B------:R-:W-:Y:S05]  /*3fd0*/  BSYNC B0 ;  /* 0x0000000000007941 */ /* 0x000fea0003800000 */
.L_x_1288:
[----:B---3--:R-:W-:Y:S01]  /*3fe0*/  LDSM.16.M88.4 R8, [R187] ;  /* 0x00000000bb08783b */ /* 0x008fe20000000200 */
[----:B------:R-:W-:Y:S01]  /*3ff0*/  LOP3.LUT P0, RZ, R24, 0x2, RZ, 0xc0, !PT ;  /* 0x0000000218ff7812 */ /* 0x000fe2000780c0ff */
[----:B------:R-:W-:Y:S01]  /*4000*/  IMAD.MOV.U32 R4, RZ, RZ, 0x10 ;  /* 0x00000010ff047424 */ /* 0x000fe200078e00ff */
[----:B------:R-:W-:Y:S01]  /*4010*/  LOP3.LUT P1, RZ, R52, 0x2, RZ, 0xc0, !PT ;  /* 0x0000000234ff7812 */ /* 0x000fe2000782c0ff */
[----:B------:R-:W3:Y:S01]  /*4020*/  LDSM.16.M88.4 R20, [R180+0x6000] ;  /* 0x00600000b414783b */ /* 0x000ee20000000200 */
[----:B------:R-:W-:Y:S01]  /*4030*/  VIADD R0, R180, 0x6000 ;  /* 0x00006000b4007836 */ /* 0x000fe20000000000 */
[----:B------:R-:W-:Y:S01]  /*4040*/  UMOV UR8, UR5 ;  /* 0x0000000500087c82 */ /* 0x000fe20008000000 */
[----:B------:R-:W-:Y:S01]  /*4050*/  SEL R4, R4, 0xfffffff0, !P1 ;  /* 0xfffffff004047807 */ /* 0x000fe20004800000 */
[----:B------:R-:W5:Y:S01]  /*4060*/  LDSM.16.M88.4 R16, [R180+0x6800] ;  /* 0x00680000b410783b */ /* 0x000f620000000200 */
[----:B------:R-:W-:Y:S01]  /*4070*/  VIADD R191, R180, 0x6020 ;  /* 0x00006020b4bf7836 */ /* 0x000fe20000000000 */
[----:B------:R-:W-:Y:S01]  /*4080*/  LOP3.LUT P1, RZ, R52, 0x4, RZ, 0xc0, !PT ;  /* 0x0000000434ff7812 */ /* 0x000fe2000782c0ff */
[----:B------:R-:W-:Y:S01]  /*4090*/  IMAD.SHL.U32 R100, R100, 0x2, RZ ;  /* 0x0000000264647824 */ /* 0x000fe200078e00ff */
[----:B--2---:R-:W2:Y:S01]  /*40a0*/  LDSM.16.M88.4 R28, [R180+0x7000] ;  /* 0x00700000b41c783b */ /* 0x004ea20000000200 */
[----:B------:R-:W-:Y:S01]  /*40b0*/  IMAD R188, R4, 0x2, R187 ;  /* 0x0000000204bc7824 */ /* 0x000fe200078e02bb */
[----:B------:R-:W-:Y:S01]  /*40c0*/  UISETP.GT.AND UP0, UPT, UR8, UR14, UPT ;  /* 0x0000000e0800728c */ /* 0x000fe2000bf04270 */
[----:B------:R-:W-:Y:S01]  /*40d0*/  @P0 VIADD R191, R0, 0xffffffe0 ;  /* 0xffffffe000bf0836 */ /* 0x000fe20000000000 */
[----:B------:R-:W4:Y:S01]  /*40e0*/  LDSM.16.M88.4 R48, [R180+0x7800] ;  /* 0x00780000b430783b */ /* 0x000f220000000200 */
[----:B------:R-:W-:Y:S01]  /*40f0*/  IMAD.MOV.U32 R0, RZ, RZ, 0x20 ;  /* 0x00000020ff007424 */ /* 0x000fe200078e00ff */
[----:B------:R-:W-:Y:S01]  /*4100*/  LOP3.LUT P0, RZ, R24, 0x4, RZ, 0xc0, !PT ;  /* 0x0000000418ff7812 */ /* 0x000fe2000780c0ff */
[----:B-1----:R-:W-:Y:S01]  /*4110*/  IMAD.IADD R6, R97, 0x1, R99 ;  /* 0x0000000161067824 */ /* 0x002fe200078e0263 */
[----:B------:R-:W-:Y:S01]  /*4120*/  LDSM.16.M88.4 R12, [R188] ;  /* 0x00000000bc0c783b */ /* 0x000fe20000000200 */
[----:B------:R-:W-:Y:S01]  /*4130*/  LOP3.LUT R3, R100, 0x6, RZ, 0xc0, !PT ;  /* 0x0000000664037812 */ /* 0x000fe200078ec0ff */
[----:B------:R-:W-:Y:S01]  /*4140*/  IMAD.U32 R7, RZ, RZ, UR26 ;  /* 0x0000001aff077e24 */ /* 0x000fe2000f8e00ff */
[C---:B------:R-:W-:Y:S01]  /*4150*/  SEL R2, R0.reuse, 0xffffffe0, !P1 ;  /* 0xffffffe000027807 */ /* 0x040fe20004800000 */
[----:B------:R-:W1:Y:S01]  /*4160*/  LDSM.16.M88.4 R56, [R191] ;  /* 0x00000000bf38783b */ /* 0x000e620000000200 */
[----:B------:R-:W-:Y:S01]  /*4170*/  SEL R0, R0, 0xffffffe0, !P0 ;  /* 0xffffffe000007807 */ /* 0x000fe20004000000 */
[----:B------:R-:W-:Y:S01]  /*4180*/  UIADD3 UR9, UR28, -0x4ab325aa, URZ ;  /* 0xb54cda561c097890 */ /* 0x000fe2000fffe03f */
[----:B------:R-:W-:Y:S01]  /*4190*/  VIADDMNMX R207, R6, UR21, R7, PT ;  /* 0x0000001506cf7c46 */ /* 0x000fe2000b800107 */
[----:B------:R-:W1:Y:S01]  /*41a0*/  LDSM.16.M88.4 R44, [R191+0x800] ;  /* 0x00080000bf2c783b */ /* 0x000e620000000200 */
[----:B------:R-:W-:Y:S01]  /*41b0*/  IMAD R190, R2, 0x2, R187 ;  /* 0x0000000202be7824 */ /* 0x000fe200078e02bb */
[----:B------:R-:W-:Y:S01]  /*41c0*/  VIADDMNMX R205, R6, UR33, RZ, !PT ;  /* 0x0000002106cd7c46 */ /* 0x000fe2000f8001ff */
[----:B------:R-:W-:Y:S01]  /*41d0*/  IMAD R186, R0, 0x2, R180 ;  /* 0x0000000200ba7824 */ /* 0x000fe200078e02b4 */
[----:B------:R-:W1:Y:S01]  /*41e0*/  LDSM.16.M88.4 R64, [R191+0x1000] ;  /* 0x00100000bf40783b */ /* 0x000e620000000200 */
[----:B------:R-:W-:-:S02]  /*41f0*/  IMAD R189, R2, 0x2, R188 ;  /* 0x0000000202bd7824 */ /* 0x000fc400078e02bc */
[----:B------:R-:W-:Y:S01]  /*4200*/  IMAD R185, R0, 0x2, R191 ;  /* 0x0000000200b97824 */ /* 0x000fe200078e02bf */
[----:B------:R-:W1:Y:S01]  /*4210*/  LDSM.16.M88.4 R72, [R191+0x1800] ;  /* 0x00180000bf48783b */ /* 0x000e620000000200 */
[----:B------:R-:W-:Y:S01]  /*4220*/  IMAD.U32 R0, RZ, RZ, UR5 ;  /* 0x00000005ff007e24 */ /* 0x000fe2000f8e00ff */
[----:B------:R-:W-:Y:S01]  /*4230*/  UIADD3 UR5, UR29, 0x646e171e, URZ ;  /* 0x646e171e1d057890 */ /* 0x000fe2000fffe03f */
[C---:B------:R-:W-:Y:S01]  /*4240*/  VIADD R202, R191.reuse, 0x800 ;  /* 0x00000800bfca7836 */ /* 0x040fe20000000000 */
[----:B------:R-:W-:Y:S01]  /*4250*/  LDSM.16.M88.4 R76, [R186+0x6000] ;  /* 0x00600000ba4c783b */ /* 0x000fe20000000200 */
[----:B------:R-:W-:Y:S02]  /*4260*/  IMAD R0, R0, 0x40, R3 ;  /* 0x0000004000007824 */ /* 0x000fe400078e0203 */
[C---:B------:R-:W-:Y:S01]  /*4270*/  VIADD R201, R191.reuse, 0x1000 ;  /* 0x00001000bfc97836 */ /* 0x040fe20000000000 */
[C---:B---3--:R-:W-:Y:S01]  /*4280*/  HMMA.16816.F32.BF16 R40, R8.reuse, R20, RZ ;  /* 0x000000140828723c */ /* 0x048fe200000418ff */
[----:B------:R-:W-:Y:S01]  /*4290*/  LDSM.16.M88.4 R84, [R186+0x6800] ;  /* 0x00680000ba54783b */ /* 0x000fe20000000200 */
[C---:B------:R-:W-:Y:S01]  /*42a0*/  VIADD R3, R0.reuse, 0x1 ;  /* 0x0000000100037836 */ /* 0x040fe20000000000 */
[CC--:B------:R-:W-:Y:S01]  /*42b0*/  ISETP.GE.AND P0, PT, R0.reuse, R207.reuse, PT ;  /* 0x000000cf0000720c */ /* 0x0c0fe20003f06270 */
[----:B------:R-:W-:Y:S01]  /*42c0*/  VIADD R200, R191, 0x1800 ;  /* 0x00001800bfc87836 */ /* 0x000fe20000000000 */
[----:B------:R-:W-:Y:S01]  /*42d0*/  LDSM.16.M88.4 R80, [R186+0x7000] ;  /* 0x00700000ba50783b */ /* 0x000fe20000000200 */
[C---:B------:R-:W-:Y:S01]  /*42e0*/  HMMA.16816.F32.BF16 R36, R8.reuse, R22, RZ ;  /* 0x000000160824723c */ /* 0x040fe200000418ff */
[----:B------:R-:W-:Y:S01]  /*42f0*/  ISETP.GE.AND P6, PT, R3, R207, PT ;  /* 0x000000cf0300720c */ /* 0x000fe20003fc6270 */
[C---:B------:R-:W-:Y:S01]  /*4300*/  VIADD R199, R191.reuse, 0x2000 ;  /* 0x00002000bfc77836 */ /* 0x040fe20000000000 */
[----:B------:R-:W-:Y:S01]  /*4310*/  LDSM.16.M88.4 R88, [R186+0x7800] ;  /* 0x00780000ba58783b */ /* 0x000fe20000000200 */
[-C--:B------:R-:W-:Y:S01]  /*4320*/  ISETP.LT.OR P0, PT, R0, R205.reuse, P0 ;  /* 0x000000cd0000720c */ /* 0x080fe20000701670 */
[----:B------:R-:W-:Y:S01]  /*4330*/  VIADD R198, R191, 0x2800 ;  /* 0x00002800bfc67836 */ /* 0x000fe20000000000 */
[----:B-----5:R-:W-:Y:S01]  /*4340*/  HMMA.16816.F32.BF16 R32, R8, R16, RZ ;  /* 0x000000100820723c */ /* 0x020fe200000418ff */
[----:B------:R-:W-:Y:S01]  /*4350*/  LDSM.16.M88.4 R92, [R186+0x8800] ;  /* 0x00880000ba5c783b */ /* 0x000fe20000000200 */
[----:B------:R-:W-:Y:S01]  /*4360*/  ISETP.LT.OR P6, PT, R3, R205, P6 ;  /* 0x000000cd0300720c */ /* 0x000fe200037c1670 */
[----:B------:R-:W-:-:S02]  /*4370*/  VIADD R197, R191, 0x3000 ;  /* 0x00003000bfc57836 */ /* 0x000fc40000000000 */
[----:B------:R-:W0:Y:S01]  /*4380*/  LDGDEPBAR ;  /* 0x00000000000079af */ /* 0x000e220000000000 */
[C---:B------:R-:W-:Y:S01]  /*4390*/  HMMA.16816.F32.BF16 R24, R8.reuse, R18, RZ ;  /* 0x000000120818723c */ /* 0x040fe200000418ff */
[C---:B------:R-:W-:Y:S02]  /*43a0*/  VIADD R196, R191.reuse, 0x3800 ;  /* 0x00003800bfc47836 */ /* 0x040fe40000000000 */
[----:B------:R-:W3:Y:S01]  /*43b0*/  LDSM.16.M88.4 R16, [R190] ;  /* 0x00000000be10783b */ /* 0x000ee20000000200 */
[C---:B------:R-:W-:Y:S02]  /*43c0*/  VIADD R195, R191.reuse, 0x4000 ;  /* 0x00004000bfc37836 */ /* 0x040fe40000000000 */
[----:B--2---:R-:W-:Y:S01]  /*43d0*/  HMMA.16816.F32.BF16 R20, R8, R28, RZ ;  /* 0x0000001c0814723c */ /* 0x004fe200000418ff */
[C---:B------:R-:W-:Y:S02]  /*43e0*/  VIADD R194, R191.reuse, 0x4800 ;  /* 0x00004800bfc27836 */ /* 0x040fe40000000000 */
[----:B------:R-:W-:-:S02]  /*43f0*/  VIADD R193, R191, 0x5000 ;  /* 0x00005000bfc17836 */ /* 0x000fc40000000000 */
[----:B------:R-:W-:Y:S01]  /*4400*/  VIADD R192, R191, 0x5800 ;  /* 0x00005800bfc07836 */ /* 0x000fe20000000000 */
[C---:B------:R-:W-:Y:S06]  /*4410*/  HMMA.16816.F32.BF16 R52, R8.reuse, R30, RZ ;  /* 0x0000001e0834723c */ /* 0x040fec00000418ff */
[C---:B----4-:R-:W-:Y:S06]  /*4420*/  HMMA.16816.F32.BF16 R60, R8.reuse, R48, RZ ;  /* 0x00000030083c723c */ /* 0x050fec00000418ff */
[----:B------:R-:W-:Y:S01]  /*4430*/  HMMA.16816.F32.BF16 R8, R8, R50, RZ ;  /* 0x000000320808723c */ /* 0x000fe200000418ff */
[----:B------:R-:W-:Y:S05]  /*4440*/  LDSM.16.M88.4 R48, [R185] ;  /* 0x00000000b930783b */ /* 0x000fea0000000200 */
[C---:B-1----:R-:W-:Y:S06]  /*4450*/  HMMA.16816.F32.BF16 R68, R12.reuse, R56, R40 ;  /* 0x000000380c44723c */ /* 0x042fec0000041828 */
[C---:B------:R-:W-:Y:S06]  /*4460*/  HMMA.16816.F32.BF16 R56, R12.reuse, R58, R36 ;  /* 0x0000003a0c38723c */ /* 0x040fec0000041824 */
[C---:B------:R-:W-:Y:S06]  /*4470*/  HMMA.16816.F32.BF16 R36, R12.reuse, R44, R32 ;  /* 0x0000002c0c24723c */ /* 0x040fec0000041820 */
[C---:B------:R-:W-:Y:S06]  /*4480*/  HMMA.16816.F32.BF16 R32, R12.reuse, R46, R24 ;  /* 0x0000002e0c20723c */ /* 0x040fec0000041818 */
[C---:B------:R-:W-:Y:S06]  /*4490*/  HMMA.16816.F32.BF16 R28, R12.reuse, R64, R20 ;  /* 0x000000400c1c723c */ /* 0x040fec0000041814 */
[C---:B------:R-:W-:Y:S01]  /*44a0*/  HMMA.16816.F32.BF16 R24, R12.reuse, R66, R52 ;  /* 0x000000420c18723c */ /* 0x040fe20000041834 */
[----:B------:R-:W-:Y:S05]  /*44b0*/  LDSM.16.M88.4 R64, [R185+0x1000] ;  /* 0x00100000b940783b */ /* 0x000fea0000000200 */
[C---:B------:R-:W-:Y:S01]  /*44c0*/  HMMA.16816.F32.BF16 R20, R12.reuse, R72, R60 ;  /* 0x000000480c14723c */ /* 0x040fe2000004183c */
[----:B------:R-:W-:Y:S05]  /*44d0*/  LDSM.16.M88.4 R60, [R185+0x800] ;  /* 0x00080000b93c783b */ /* 0x000fea0000000200 */
[----:B------:R-:W-:Y:S01]  /*44e0*/  HMMA.16816.F32.BF16 R40, R12, R74, R8 ;  /* 0x0000004a0c28723c */ /* 0x000fe20000041808 */
[----:B------:R-:W1:Y:S04]  /*44f0*/  LDSM.16.M88.4 R8, [R189] ;  /* 0x00000000bd08783b */ /* 0x000e680000000200 */
[----:B------:R-:W2:Y:S01]  /*4500*/  LDSM.16.M88.4 R72, [R185+0x1800] ;  /* 0x00180000b948783b */ /* 0x000ea20000000200 */
[C---:B---3--:R-:W-:Y:S03]  /*4510*/  HMMA.16816.F32.BF16 R44, R16.reuse, R76, R68 ;  /* 0x0000004c102c723c */ /* 0x048fe60000041844 */
[----:B------:R-:W-:Y:S03]  /*4520*/  LDSM.16.M88.4 R12, [R187+0x2000] ;  /* 0x00200000bb0c783b */ /* 0x000fe60000000200 */
[C---:B------:R-:W-:Y:S01]  /*4530*/  HMMA.16816.F32.BF16 R56, R16.reuse, R78, R56 ;  /* 0x0000004e1038723c */ /* 0x040fe20000041838 */
[----:B------:R-:W3:Y:S04]  /*4540*/  LDSM.16.M88.4 R76, [R180+0x8000] ;  /* 0x00800000b44c783b */ /* 0x000ee80000000200 */
[----:B------:R-:W-:Y:S01]  /*4550*/  LDSM.16.M88.4 R68, [R191+0x2000] ;  /* 0x00200000bf44783b */ /* 0x000fe20000000200 */
        /* <DEDUP_REMOVED lines=8> */
[----:B------:R-:W4:Y:S05]  /*45e0*/  LDSM.16.M88.4 R88, [R180+0x8800] ;  /* 0x00880000b458783b */ /* 0x000f2a0000000200 */
[C---:B-1----:R-:W-:Y:S06]  /*45f0*/  HMMA.16816.F32.BF16 R28, R8.reuse, R48, R44 ;  /* 0x00000030081c723c */ /* 0x042fec000004182c */
[C---:B------:R-:W-:Y:S06]  /*4600*/  HMMA.16816.F32.BF16 R40, R8.reuse, R50, R56 ;  /* 0x000000320828723c */ /* 0x040fec0000041838 */
[C---:B------:R-:W-:Y:S06]  /*4610*/  HMMA.16816.F32.BF16 R44, R8.reuse, R60, R52 ;  /* 0x0000003c082c723c */ /* 0x040fec0000041834 */
[C---:B------:R-:W-:Y:S01]  /*4620*/  HMMA.16816.F32.BF16 R48, R8.reuse, R62, R36 ;  /* 0x0000003e0830723c */ /* 0x040fe20000041824 */
[----:B------:R-:W-:Y:S05]  /*4630*/  LDSM.16.M88.4 R60, [R191+0x2800] ;  /* 0x00280000bf3c783b */ /* 0x000fea0000000200 */
[C---:B------:R-:W-:Y:S06]  /*4640*/  HMMA.16816.F32.BF16 R52, R8.reuse, R64, R32 ;  /* 0x000000400834723c */ /* 0x040fec0000041820 */
[C---:B------:R-:W-:Y:S01]  /*4650*/  HMMA.16816.F32.BF16 R36, R8.reuse, R66, R24 ;  /* 0x000000420824723c */ /* 0x040fe20000041818 */
[----:B------:R-:W-:Y:S05]  /*4660*/  LDSM.16.M88.4 R64, [R191+0x3000] ;  /* 0x00300000bf40783b */ /* 0x000fea0000000200 */
[C---:B--2---:R-:W-:Y:S01]  /*4670*/  HMMA.16816.F32.BF16 R56, R8.reuse, R72, R20 ;  /* 0x000000480838723c */ /* 0x044fe20000041814 */
[----:B------:R-:W1:Y:S05]  /*4680*/  LDSM.16.M88.4 R20, [R188+0x2000] ;  /* 0x00200000bc14783b */ /* 0x000e6a0000000200 */
[----:B------:R-:W-:Y:S01]  /*4690*/  HMMA.16816.F32.BF16 R24, R8, R74, R16 ;  /* 0x0000004a0818723c */ /* 0x000fe20000041810 */
[----:B------:R-:W-:Y:S04]  /*46a0*/  LDSM.16.M88.4 R8, [R190+0x2000] ;  /* 0x00200000be08783b */ /* 0x000fe80000000200 */
[----:B------:R-:W-:Y:S01]  /*46b0*/  LDSM.16.M88.4 R72, [R185+0x2000] ;  /* 0x00200000b948783b */ /* 0x000fe20000000200 */
[C---:B---3--:R-:W-:Y:S06]  /*46c0*/  HMMA.16816.F32.BF16 R16, R12.reuse, R76, R28 ;  /* 0x0000004c0c10723c */ /* 0x048fec000004181c */
[C---:B------:R-:W-:Y:S01]  /*46d0*/  HMMA.16816.F32.BF16 R32, R12.reuse, R78, R40 ;  /* 0x0000004e0c20723c */ /* 0x040fe20000041828 */
[----:B------:R-:W2:Y:S05]  /*46e0*/  LDSM.16.M88.4 R76, [R191+0x3800] ;  /* 0x00380000bf4c783b */ /* 0x000eaa0000000200 */
[C---:B----4-:R-:W-:Y:S06]  /*46f0*/  HMMA.16816.F32.BF16 R44, R12.reuse, R88, R44 ;  /* 0x000000580c2c723c */ /* 0x050fec000004182c */
[C---:B------:R-:W-:Y:S01]  /*4700*/  HMMA.16816.F32.BF16 R48, R12.reuse, R90, R48 ;  /* 0x0000005a0c30723c */ /* 0x040fe20000041830 */
[----:B------:R-:W-:Y:S05]  /*4710*/  LDSM.16.M88.4 R88, [R186+0x9000] ;  /* 0x00900000ba58783b */ /* 0x000fea0000000200 */
[C---:B------:R-:W-:Y:S06]  /*4720*/  HMMA.16816.F32.BF16 R52, R12.reuse, R84, R52 ;  /* 0x000000540c34723c */ /* 0x040fec0000041834 */
[C---:B------:R-:W-:Y:S01]  /*4730*/  HMMA.16816.F32.BF16 R40, R12.reuse, R86, R36 ;  /* 0x000000560c28723c */ /* 0x040fe20000041824 */
[----:B------:R-:W3:Y:S05]  /*4740*/  LDSM.16.M88.4 R84, [R186+0x8000] ;  /* 0x00800000ba54783b */ /* 0x000eea0000000200 */
[C---:B------:R-:W-:Y:S06]  /*4750*/  HMMA.16816.F32.BF16 R56, R12.reuse, R80, R56 ;  /* 0x000000500c38723c */ /* 0x040fec0000041838 */
[----:B------:R-:W-:Y:S01]  /*4760*/  HMMA.16816.F32.BF16 R28, R12, R82, R24 ;  /* 0x000000520c1c723c */ /* 0x000fe20000041818 */
[----:B------:R-:W-:Y:S05]  /*4770*/  LDSM.16.M88.4 R80, [R185+0x3800] ;  /* 0x00380000b950783b */ /* 0x000fea0000000200 */
[C---:B-1----:R-:W-:Y:S01]  /*4780*/  HMMA.16816.F32.BF16 R24, R20.reuse, R68, R16 ;  /* 0x000000441418723c */ /* 0x042fe20000041810 */
[----:B------:R-:W-:Y:S05]  /*4790*/  LDSM.16.M88.4 R16, [R189+0x2000] ;  /* 0x00200000bd10783b */ /* 0x000fea0000000200 */
[C---:B------:R-:W-:Y:S01]  /*47a0*/  HMMA.16816.F32.BF16 R12, R20.reuse, R70, R32 ;  /* 0x00000046140c723c */ /* 0x040fe20000041820 */
[----:B------:R-:W-:Y:S05]  /*47b0*/  LDSM.16.M88.4 R68, [R185+0x2800] ;  /* 0x00280000b944783b */ /* 0x000fea0000000200 */
[C---:B------:R-:W-:Y:S06]  /*47c0*/  HMMA.16816.F32.BF16 R36, R20.reuse, R60, R44 ;  /* 0x0000003c1424723c */ /* 0x040fec000004182c */
[C---:B------:R-:W-:Y:S01]  /*47d0*/  HMMA.16816.F32.BF16 R48, R20.reuse, R62, R48 ;  /* 0x0000003e1430723c */ /* 0x040fe20000041830 */
[----:B------:R-:W1:Y:S05]  /*47e0*/  LDSM.16.M88.4 R60, [R186+0x9800] ;  /* 0x00980000ba3c783b */ /* 0x000e6a0000000200 */
[C---:B------:R-:W-:Y:S06]  /*47f0*/  HMMA.16816.F32.BF16 R52, R20.reuse, R64, R52 ;  /* 0x000000401434723c */ /* 0x040fec0000041834 */
[C---:B------:R-:W-:Y:S01]  /*4800*/  HMMA.16816.F32.BF16 R44, R20.reuse, R66, R40 ;  /* 0x00000042142c723c */ /* 0x040fe20000041828 */
[----:B------:R-:W4:Y:S05]  /*4810*/  LDSM.16.M88.4 R64, [R185+0x3000] ;  /* 0x00300000b940783b */ /* 0x000f2a0000000200 */
[C---:B--2---:R-:W-:Y:S06]  /*4820*/  HMMA.16816.F32.BF16 R56, R20.reuse, R76, R56 ;  /* 0x0000004c1438723c */ /* 0x044fec0000041838 */
[----:B------:R-:W-:Y:S01]  /*4830*/  HMMA.16816.F32.BF16 R32, R20, R78, R28 ;  /* 0x0000004e1420723c */ /* 0x000fe2000004181c */
[----:B------:R-:W-:Y:S04]  /*4840*/  LDSM.16.M88.4 R20, [R187+0x4000] ;  /* 0x00400000bb14783b */ /* 0x000fe80000000200 */
[----:B------:R-:W-:Y:S01]  /*4850*/  LDSM.16.M88.4 R76, [R180+0xa800] ;  /* 0x00a80000b44c783b */ /* 0x000fe20000000200 */
[C---:B---3--:R-:W-:Y:S06]  /*4860*/  HMMA.16816.F32.BF16 R28, R8.reuse, R84, R24 ;  /* 0x00000054081c723c */ /* 0x048fec0000041818 */
[C---:B------:R-:W-:Y:S01]  /*4870*/  HMMA.16816.F32.BF16 R24, R8.reuse, R86, R12 ;  /* 0x000000560818723c */ /* 0x040fe2000004180c */
[----:B------:R-:W2:Y:S05]  /*4880*/  LDSM.16.M88.4 R84, [R180+0xa000] ;  /* 0x00a00000b454783b */ /* 0x000eaa0000000200 */
        /* <DEDUP_REMOVED lines=8> */
[----:B------:R-:W-:Y:S05]  /*4910*/  LDSM.16.M88.4 R60, [R180+0xb800] ;  /* 0x00b80000b43c783b */ /* 0x000fea0000000200 */
[C---:B------:R-:W-:Y:S06]  /*4920*/  HMMA.16816.F32.BF16 R32, R16.reuse, R72, R28 ;  /* 0x000000481020723c */ /* 0x040fec000004181c */
[C---:B------:R-:W-:Y:S01]  /*4930*/  HMMA.16816.F32.BF16 R28, R16.reuse, R74, R24 ;  /* 0x0000004a101c723c */ /* 0x040fe20000041818 */
[----:B------:R-:W1:Y:S05]  /*4940*/  LDSM.16.M88.4 R72, [R180+0xb000] ;  /* 0x00b00000b448783b */ /* 0x000e6a0000000200 */
[C---:B------:R-:W-:Y:S01]  /*4950*/  HMMA.16816.F32.BF16 R24, R16.reuse, R68, R12 ;  /* 0x000000441018723c */ /* 0x040fe2000004180c */
[----:B------:R-:W-:Y:S05]  /*4960*/  LDSM.16.M88.4 R12, [R188+0x4000] ;  /* 0x00400000bc0c783b */ /* 0x000fea0000000200 */
[C---:B------:R-:W-:Y:S01]  /*4970*/  HMMA.16816.F32.BF16 R8, R16.reuse, R70, R40 ;  /* 0x000000461008723c */ /* 0x040fe20000041828 */
[----:B------:R-:W3:Y:S05]  /*4980*/  LDSM.16.M88.4 R68, [R191+0x4000] ;  /* 0x00400000bf44783b */ /* 0x000eea0000000200 */
[C---:B----4-:R-:W-:Y:S06]  /*4990*/  HMMA.16816.F32.BF16 R44, R16.reuse, R64, R52 ;  /* 0x00000040102c723c */ /* 0x050fec0000041834 */
[C---:B------:R-:W-:Y:S06]  /*49a0*/  HMMA.16816.F32.BF16 R52, R16.reuse, R66, R48 ;  /* 0x000000421034723c */ /* 0x040fec0000041830 */
[C---:B------:R-:W-:Y:S01]  /*49b0*/  HMMA.16816.F32.BF16 R48, R16.reuse, R80, R56 ;  /* 0x000000501030723c */ /* 0x040fe20000041838 */
[----:B------:R-:W-:Y:S05]  /*49c0*/  LDSM.16.M88.4 R56, [R186+0xa800] ;  /* 0x00a80000ba38783b */ /* 0x000fea0000000200 */
[----:B------:R-:W-:Y:S01]  /*49d0*/  HMMA.16816.F32.BF16 R40, R16, R82, R36 ;  /* 0x000000521028723c */ /* 0x000fe20000041824 */
[----:B------:R-:W4:Y:S05]  /*49e0*/  LDSM.16.M88.4 R80, [R191+0x5800] ;  /* 0x00580000bf50783b */ /* 0x000f2a0000000200 */
[C---:B--2---:R-:W-:Y:S06]  /*49f0*/  HMMA.16816.F32.BF16 R36, R20.reuse, R84, R32 ;  /* 0x000000541424723c */ /* 0x044fec0000041820 */
[C---:B------:R-:W-:Y:S06]  /*4a00*/  HMMA.16816.F32.BF16 R32, R20.reuse, R86, R28 ;  /* 0x000000561420723c */ /* 0x040fec000004181c */
[C---:B------:R-:W-:Y:S06]  /*4a10*/  HMMA.16816.F32.BF16 R28, R20.reuse, R76, R24 ;  /* 0x0000004c141c723c */ /* 0x040fec0000041818 */
[C---:B------:R-:W-:Y:S01]  /*4a20*/  HMMA.16816.F32.BF16 R24, R20.reuse, R78, R8 ;  /* 0x0000004e1418723c */ /* 0x040fe20000041808 */
[----:B------:R-:W-:Y:S04]  /*4a30*/  LDSM.16.M88.4 R8, [R190+0x4000] ;  /* 0x00400000be08783b */ /* 0x000fe80000000200 */
[----:B------:R-:W2:Y:S01]  /*4a40*/  LDSM.16.M88.4 R76, [R186+0xa000] ;  /* 0x00a00000ba4c783b */ /* 0x000ea20000000200 */
[C---:B-1----:R-:W-:Y:S06]  /*4a50*/  HMMA.16816.F32.BF16 R16, R20.reuse, R72, R44 ;  /* 0x000000481410723c */ /* 0x042fec000004182c */
[C---:B------:R-:W-:Y:S01]  /*4a60*/  HMMA.16816.F32.BF16 R64, R20.reuse, R74, R52 ;  /* 0x0000004a1440723c */ /* 0x040fe20000041834 */
[----:B------:R-:W-:Y:S05]  /*4a70*/  LDSM.16.M88.4 R72, [R185+0x4000] ;  /* 0x00400000b948783b */ /* 0x000fea0000000200 */
[C---:B------:R-:W-:Y:S06]  /*4a80*/  HMMA.16816.F32.BF16 R52, R20.reuse, R60, R48 ;  /* 0x0000003c1434723c */ /* 0x040fec0000041830 */
[----:B------:R-:W-:Y:S01]  /*4a90*/  HMMA.16816.F32.BF16 R48, R20, R62, R40 ;  /* 0x0000003e1430723c */ /* 0x000fe20000041828 */
[----:B------:R-:W-:Y:S05]  /*4aa0*/  LDSM.16.M88.4 R60, [R186+0xb800] ;  /* 0x00b80000ba3c783b */ /* 0x000fea0000000200 */
[C---:B---3--:R-:W-:Y:S06]  /*4ab0*/  HMMA.16816.F32.BF16 R20, R12.reuse, R68, R36 ;  /* 0x000000440c14723c */ /* 0x048fec0000041824 */
[C---:B------:R-:W-:Y:S01]  /*4ac0*/  HMMA.16816.F32.BF16 R44, R12.reuse, R70, R32 ;  /* 0x000000460c2c723c */ /* 0x040fe20000041820 */
[----:B------:R-:W1:Y:S05]  /*4ad0*/  LDSM.16.M88.4 R68, [R186+0xb000] ;  /* 0x00b00000ba44783b */ /* 0x000e6a0000000200 */
[C---:B------:R-:W-:Y:S06]  /*4ae0*/  HMMA.16816.F32.BF16 R40, R12.reuse, R92, R28 ;  /* 0x0000005c0c28723c */ /* 0x040fec000004181c */
[C---:B------:R-:W-:Y:S06]  /*4af0*/  HMMA.16816.F32.BF16 R36, R12.reuse, R94, R24 ;  /* 0x0000005e0c24723c */ /* 0x040fec0000041818 */
[C---:B------:R-:W-:Y:S01]  /*4b00*/  HMMA.16816.F32.BF16 R32, R12.reuse, R88, R16 ;  /* 0x000000580c20723c */ /* 0x040fe20000041810 */
[----:B------:R-:W3:Y:S05]  /*4b10*/  LDSM.16.M88.4 R16, [R189+0x4000] ;  /* 0x00400000bd10783b */ /* 0x000eea0000000200 */
[C---:B------:R-:W-:Y:S06]  /*4b20*/  HMMA.16816.F32.BF16 R28, R12.reuse, R90, R64 ;  /* 0x0000005a0c1c723c */ /* 0x040fec0000041840 */
[C---:B----4-:R-:W-:Y:S06]  /*4b30*/  HMMA.16816.F32.BF16 R24, R12.reuse, R80, R52 ;  /* 0x000000500c18723c */ /* 0x050fec0000041834 */
[----:B------:R-:W-:Y:S06]  /*4b40*/  HMMA.16816.F32.BF16 R12, R12, R82, R48 ;  /* 0x000000520c0c723c */ /* 0x000fec0000041830 */
[C---:B--2---:R-:W-:Y:S06]  /*4b50*/  HMMA.16816.F32.BF16 R20, R8.reuse, R76, R20 ;  /* 0x0000004c0814723c */ /* 0x044fec0000041814 */
[C---:B-1----:R-:W-:Y:S06]  /*4b60*/  HMMA.16816.F32.BF16 R48, R8.reuse, R68, R32 ;  /* 0x000000440830723c */ /* 0x042fec0000041820 */
[C---:B------:R-:W-:Y:S06]  /*4b70*/  HMMA.16816.F32.BF16 R32, R8.reuse, R60, R24 ;  /* 0x0000003c0820723c */ /* 0x040fec0000041818 */
[C---:B------:R-:W-:Y:S01]  /*4b80*/  HMMA.16816.F32.BF16 R60, R8.reuse, R62, R12 ;  /* 0x0000003e083c723c */ /* 0x040fe2000004180c */
[----:B------:R-:W1:Y:S05]  /*4b90*/  LDSM.16.M88.4 R12, [R185+0x4800] ;  /* 0x00480000b90c783b */ /* 0x000e6a0000000200 */
[C---:B------:R-:W-:Y:S06]  /*4ba0*/  HMMA.16816.F32.BF16 R44, R8.reuse, R78, R44 ;  /* 0x0000004e082c723c */ /* 0x040fec000004182c */
[----:B------:R-:W-:Y:S06]  /*4bb0*/  HMMA.16816.F32.BF16 R40, R8, R56, R40 ;  /* 0x000000380828723c */ /* 0x000fec0000041828 */
[----:B---3--:R-:W-:Y:S06]  /*4bc0*/  HMMA.16816.F32.BF16 R20, R16, R72, R20 ;  /* 0x000000481014723c */ /* 0x008fec0000041814 */
[C---:B------:R-:W-:Y:S01]  /*4bd0*/  HMMA.16816.F32.BF16 R68, R8.reuse, R70, R28 ;  /* 0x000000460844723c */ /* 0x040fe2000004181c */
[----:B------:R-:W2:Y:S05]  /*4be0*/  LDSM.16.M88.4 R28, [R185+0x5000] ;  /* 0x00500000b91c783b */ /* 0x000eaa0000000200 */
[----:B------:R-:W-:Y:S07]  /*4bf0*/  HMMA.16816.F32.BF16 R36, R8, R58, R36 ;  /* 0x0000003a0824723c */ /* 0x000fee0000041824 */
[----:B------:R-:W-:Y:S01]  /*4c00*/  VIADD R8, R6, 0x8 ;  /* 0x0000000806087836 */ /* 0x000fe20000000000 */
[----:B------:R-:W-:Y:S01]  /*4c10*/  SHF.R.S32.HI R6, RZ, 0x1f, R98 ;  /* 0x0000001fff067819 */ /* 0x000fe20000011462 */
[----:B------:R-:W-:Y:S01]  /*4c20*/  IMAD.U32 R9, RZ, RZ, UR17 ;  /* 0x00000011ff097e24 */ /* 0x000fe2000f8e00ff */
[----:B-1----:R-:W-:Y:S02]  /*4c30*/  HMMA.16816.F32.BF16 R24, R16, R12, R40 ;  /* 0x0000000c1018723c */ /* 0x002fe40000041828 */
[C---:B------:R-:W-:Y:S01]  /*4c40*/  VIADDMNMX R206, R8.reuse, UR21, R7, PT ;  /* 0x0000001508ce7c46 */ /* 0x040fe2000b800107 */
[----:B------:R-:W-:Y:S01]  /*4c50*/  IMAD R56, R9, 0x4, R96 ;  /* 0x0000000409387824 */ /* 0x000fe200078e0260 */
[----:B------:R-:W-:-:S02]  /*4c60*/  VIADDMNMX R204, R8, UR33, RZ, !PT ;  /* 0x0000002108cc7c46 */ /* 0x000fc4000f8001ff */
[CC--:B------:R-:W-:Y:S01]  /*4c70*/  ISETP.GE.AND P2, PT, R3.reuse, R206.reuse, PT ;  /* 0x000000ce0300720c */ /* 0x0c0fe20003f46270 */
[C---:B------:R-:W-:Y:S01]  /*4c80*/  HMMA.16816.F32.BF16 R8, R16.reuse, R74, R44 ;  /* 0x0000004a1008723c */ /* 0x040fe2000004182c */
[C---:B------:R-:W-:Y:S01]  /*4c90*/  ISETP.GE.AND P3, PT, R0.reuse, R206, PT ;  /* 0x000000ce0000720c */ /* 0x040fe20003f66270 */
[----:B------:R-:W-:Y:S01]  /*4ca0*/  STL [R1+0x98], R56 ;  /* 0x0000983801007387 */ /* 0x000fe20000100800 */
[-C--:B------:R-:W-:Y:S01]  /*4cb0*/  ISETP.LT.OR P2, PT, R3, R204.reuse, P2 ;  /* 0x000000cc0300720c */ /* 0x080fe20001741670 */
[C---:B------:R-:W-:Y:S01]  /*4cc0*/  VIADD R3, R0.reuse, 0x9 ;  /* 0x0000000900037836 */ /* 0x040fe20000000000 */
[C---:B------:R-:W-:Y:S02]  /*4cd0*/  ISETP.LT.OR P3, PT, R0.reuse, R204, P3 ;  /* 0x000000cc0000720c */ /* 0x040fe40001f61670 */
[----:B------:R-:W-:Y:S01]  /*4ce0*/  LEA.HI.X.SX32 R178, R101, R6, 0x1, P5 ;  /* 0x0000000665b27211 */ /* 0x000fe200028f0eff */
[----:B------:R-:W-:Y:S01]  /*4cf0*/  VIADD R6, R0, 0x8 ;  /* 0x0000000800067836 */ /* 0x000fe20000000000 */
[----:B------:R-:W-:Y:S01]  /*4d00*/  FSEL R47, R20, -INF , !P0 ;  /* 0xff800000142f7808 */ /* 0x000fe20004000000 */
[----:B------:R-:W-:Y:S01]  /*4d10*/  HMMA.16816.F32.BF16 R12, R16, R14, R36 ;  /* 0x0000000e100c723c */ /* 0x000fe20000041824 */
[----:B------:R-:W-:-:S02]  /*4d20*/  FSEL R40, R22, -INF , !P3 ;  /* 0xff80000016287808 */ /* 0x000fc40005800000 */
[----:B------:R-:W-:Y:S02]  /*4d30*/  FSEL R46, R21, -INF , !P6 ;  /* 0xff800000152e7808 */ /* 0x000fe40007000000 */
[----:B------:R-:W-:Y:S02]  /*4d40*/  FSEL R42, R23, -INF , !P2 ;  /* 0xff800000172a7808 */ /* 0x000fe40005000000 */
[----:B------:R-:W1:Y:S01]  /*4d50*/  LDSM.16.M88.4 R20, [R185+0x5800] ;  /* 0x00580000b914783b */ /* 0x000e620000000200 */
[----:B------:R-:W-:Y:S01]  /*4d60*/  ISETP.GE.AND P5, PT, R3, R207, PT ;  /* 0x000000cf0300720c */ /* 0x000fe20003fa6270 */
[----:B------:R-:W-:-:S04]  /*4d70*/  DEPBAR.LE SB0, 0x0 ;  /* 0x000080000000791a */ /* 0x000fc80000000000 */
[----:B------:R-:W-:Y:S01]  /*4d80*/  BAR.SYNC.DEFER_BLOCKING 0x0 ;  /* 0x0000000000007b1d */ /* 0x000fe20000010000 */
[CC--:B------:R-:W-:Y:S02]  /*4d90*/  ISETP.GE.AND P0, PT, R3.reuse, R206.reuse, PT ;  /* 0x000000ce0300720c */ /* 0x0c0fe40003f06270 */
[C---:B------:R-:W-:Y:S02]  /*4da0*/  ISETP.GE.AND P1, PT, R6.reuse, R207, PT ;  /* 0x000000cf0600720c */ /* 0x040fe40003f26270 */
[----:B------:R-:W-:Y:S02]  /*4db0*/  ISETP.GE.AND P4, PT, R6, R206, PT ;  /* 0x000000ce0600720c */ /* 0x000fe40003f86270 */
[CC--:B------:R-:W-:Y:S02]  /*4dc0*/  ISETP.LT.OR P5, PT, R3.reuse, R205.reuse, P5 ;  /* 0x000000cd0300720c */ /* 0x0c0fe40002fa1670 */
[----:B------:R-:W-:Y:S01]  /*4dd0*/  ISETP.LT.OR P0, PT, R3, R204, P0 ;  /* 0x000000cc0300720c */ /* 0x000fe20000701670 */
[----:B------:R-:W-:Y:S01]  /*4de0*/  VIADD R3, R0, 0x11 ;  /* 0x0000001100037836 */ /* 0x000fe20000000000 */
[----:B------:R-:W-:-:S02]  /*4df0*/  ISETP.LT.OR P1, PT, R6, R205, P1 ;  /* 0x000000cd0600720c */ /* 0x000fc40000f21670 */
[----:B------:R-:W-:Y:S01]  /*4e00*/  ISETP.LT.OR P4, PT, R6, R204, P4 ;  /* 0x000000cc0600720c */ /* 0x000fe20002781670 */
[----:B------:R-:W-:Y:S01]  /*4e10*/  VIADD R6, R0, 0x10 ;  /* 0x0000001000067836 */ /* 0x000fe20000000000 */
[----:B------:R-:W-:Y:S02]  /*4e20*/  FSEL R54, R8, -INF , !P1 ;  /* 0xff80000008367808 */ /* 0x000fe40004800000 */
[CC--:B------:R-:W-:Y:S02]  /*4e30*/  ISETP.GE.AND P6, PT, R3.reuse, R207.reuse, PT ;  /* 0x000000cf0300720c */ /* 0x0c0fe40003fc6270 */
[-C--:B------:R-:W-:Y:S02]  /*4e40*/  ISETP.GE.AND P1, PT, R3, R206.reuse, PT ;  /* 0x000000ce0300720c */ /* 0x080fe40003f26270 */
[C---:B------:R-:W-:Y:S02]  /*4e50*/  ISETP.GE.AND P2, PT, R6.reuse, R207, PT ;  /* 0x000000cf0600720c */ /* 0x040fe40003f46270 */
[----:B------:R-:W-:-:S02]  /*4e60*/  ISETP.GE.AND P3, PT, R6, R206, PT ;  /* 0x000000ce0600720c */ /* 0x000fc40003f66270 */
[CC--:B------:R-:W-:Y:S02]  /*4e70*/  ISETP.LT.OR P6, PT, R3.reuse, R205.reuse, P6 ;  /* 0x000000cd0300720c */ /* 0x0c0fe400037c1670 */
[-C--:B------:R-:W-:Y:S01]  /*4e80*/  ISETP.LT.OR P1, PT, R3, R204.reuse, P1 ;  /* 0x000000cc0300720c */ /* 0x080fe20000f21670 */
[----:B------:R-:W-:Y:S01]  /*4e90*/  VIADD R3, R0, 0x19 ;  /* 0x0000001900037836 */ /* 0x000fe20000000000 */
[----:B------:R-:W-:Y:S02]  /*4ea0*/  FSEL R41, R10, -INF , !P4 ;  /* 0xff8000000a297808 */ /* 0x000fe40006000000 */
[----:B------:R-:W-:Y:S02]  /*4eb0*/  FSEL R53, R9, -INF , !P5 ;  /* 0xff80000009357808 */ /* 0x000fe40006800000 */
[----:B------:R-:W-:Y:S02]  /*4ec0*/  FSEL R43, R11, -INF , !P0 ;  /* 0xff8000000b2b7808 */ /* 0x000fe40004000000 */
[C---:B------:R-:W-:Y:S01]  /*4ed0*/  ISETP.LT.OR P2, PT, R6.reuse, R205, P2 ;  /* 0x000000cd0600720c */ /* 0x040fe20001741670 */
[----:B--2---:R-:W-:Y:S01]  /*4ee0*/  HMMA.16816.F32.BF16 R8, R16, R28, R48 ;  /* 0x0000001c1008723c */ /* 0x004fe20000041830 */
[----:B------:R-:W-:Y:S01]  /*4ef0*/  ISETP.LT.OR P3, PT, R6, R204, P3 ;  /* 0x000000cc0600720c */ /* 0x000fe20001f61670 */
[----:B------:R-:W-:Y:S01]  /*4f00*/  VIADD R6, R0, 0x18 ;  /* 0x0000001800067836 */ /* 0x000fe20000000000 */
[----:B------:R-:W-:-:S02]  /*4f10*/  FSEL R45, R24, -INF , !P2 ;  /* 0xff800000182d7808 */ /* 0x000fc40005000000 */
[CC--:B------:R-:W-:Y:S02]  /*4f20*/  ISETP.GE.AND P5, PT, R3.reuse, R207.reuse, PT ;  /* 0x000000cf0300720c */ /* 0x0c0fe40003fa6270 */
[CC--:B------:R-:W-:Y:S02]  /*4f30*/  ISETP.GE.AND P2, PT, R3.reuse, R206.reuse, PT ;  /* 0x000000ce0300720c */ /* 0x0c0fe40003f46270 */
[C---:B------:R-:W-:Y:S02]  /*4f40*/  ISETP.GE.AND P0, PT, R6.reuse, R207, PT ;  /* 0x000000cf0600720c */ /* 0x040fe40003f06270 */
[----:B------:R-:W-:Y:S02]  /*4f50*/  ISETP.GE.AND P4, PT, R6, R206, PT ;  /* 0x000000ce0600720c */ /* 0x000fe40003f86270 */
[C---:B------:R-:W-:Y:S02]  /*4f60*/  ISETP.LT.OR P5, PT, R3.reuse, R205, P5 ;  /* 0x000000cd0300720c */ /* 0x040fe40002fa1670 */
[----:B------:R-:W-:Y:S01]  /*4f70*/  ISETP.LT.OR P2, PT, R3, R204, P2 ;  /* 0x000000cc0300720c */ /* 0x000fe20001741670 */
[----:B------:R-:W-:Y:S01]  /*4f80*/  VIADD R3, R0, 0x21 ;  /* 0x0000002100037836 */ /* 0x000fe20000000000 */
[----:B------:R-:W-:-:S02]  /*4f90*/  FSEL R28, R26, -INF , !P3 ;  /* 0xff8000001a1c7808 */ /* 0x000fc40005800000 */
[----:B------:R-:W-:Y:S02]  /*4fa0*/  FSEL R44, R25, -INF , !P6 ;  /* 0xff800000192c7808 */ /* 0x000fe40007000000 */
[----:B------:R-:W-:Y:S02]  /*4fb0*/  FSEL R29, R27, -INF , !P1 ;  /* 0xff8000001b1d7808 */ /* 0x000fe40004800000 */
[C---:B------:R-:W-:Y:S01]  /*4fc0*/  ISETP.LT.OR P0, PT, R6.reuse, R205, P0 ;  /* 0x000000cd0600720c */ /* 0x040fe20000701670 */
[----:B------:R-:W-:Y:S01]  /*4fd0*/  HMMA.16816.F32.BF16 R24, R16, R30, R68 ;  /* 0x0000001e1018723c */ /* 0x000fe20000041844 */
[----:B------:R-:W-:Y:S01]  /*4fe0*/  ISETP.LT.OR P4, PT, R6, R204, P4 ;  /* 0x000000cc0600720c */ /* 0x000fe20002781670 */
[----:B------:R-:W-:Y:S01]  /*4ff0*/  VIADD R6, R0, 0x20 ;  /* 0x0000002000067836 */ /* 0x000fe20000000000 */
[----:B------:R-:W-:Y:S02]  /*5000*/  FSEL R52, R12, -INF , !P0 ;  /* 0xff8000000c347808 */ /* 0x000fe40004000000 */
[----:B------:R-:W-:-:S02]  /*5010*/  ISETP.GE.AND P6, PT, R3, R207, PT ;  /* 0x000000cf0300720c */ /* 0x000fc40003fc6270 */
        /* <DEDUP_REMOVED lines=10> */
[----:B------:R-:W-:Y:S02]  /*50c0*/  FSEL R30, R13, -INF , !P5 ;  /* 0xff8000000d1e7808 */ /* 0x000fe40006800000 */
[----:B------:R-:W-:Y:S02]  /*50d0*/  FSEL R55, R15, -INF , !P2 ;  /* 0xff8000000f377808 */ /* 0x000fe40005000000 */
[----:B-1----:R-:W-:Y:S01]  /*50e0*/  HMMA.16816.F32.BF16 R12, R16, R20, R32 ;  /* 0x00000014100c723c */ /* 0x002fe20000041820 */
[----:B------:R-:W-:Y:S02]  /*50f0*/  FSEL R155, R8, -INF , !P1 ;  /* 0xff800000089b7808 */ /* 0x000fe40004800000 */
[----:B------:R-:W-:-:S02]  /*5100*/  ISETP.GE.AND P5, PT, R3, R207, PT ;  /* 0x000000cf0300720c */ /* 0x000fc40003fa6270 */
[CC--:B------:R-:W-:Y:S01]  /*5110*/  ISETP.GE.AND P1, PT, R3.reuse, R206.reuse, PT ;  /* 0x000000ce0300720c */ /* 0x0c0fe20003f26270 */
[----:B------:R-:W-:Y:S01]  /*5120*/  HMMA.16816.F32.BF16 R16, R16, R22, R60 ;  /* 0x000000161010723c */ /* 0x000fe2000004183c */
        /* <DEDUP_REMOVED lines=10> */
[C---:B------:R-:W-:Y:S02]  /*51d0*/  ISETP.GE.AND P6, PT, R3.reuse, R207, PT ;  /* 0x000000cf0300720c */ /* 0x040fe40003fc6270 */
[----:B------:R-:W-:Y:S02]  /*51e0*/  ISETP.GE.AND P2, PT, R3, R206, PT ;  /* 0x000000ce0300720c */ /* 0x000fe40003f46270 */
[----:B------:R-:W-:-:S02]  /*51f0*/  FSEL R130, R11, -INF , !P0 ;  /* 0xff8000000b827808 */ /* 0x000fc40004000000 */
[----:B------:R-:W-:Y:S02]  /*5200*/  ISETP.GE.AND P0, PT, R6, R207, PT ;  /* 0x000000cf0600720c */ /* 0x000fe40003f06270 */
[CC--:B------:R-:W-:Y:S02]  /*5210*/  ISETP.LT.OR P6, PT, R3.reuse, R205.reuse, P6 ;  /* 0x000000cd0300720c */ /* 0x0c0fe400037c1670 */
[----:B------:R-:W-:Y:S01]  /*5220*/  ISETP.LT.OR P2, PT, R3, R204, P2 ;  /* 0x000000cc0300720c */ /* 0x000fe20001741670 */
[----:B------:R-:W-:Y:S01]  /*5230*/  VIADD R3, R0, 0x38 ;  /* 0x0000003800037836 */ /* 0x000fe20000000000 */
[----:B------:R-:W-:Y:S01]  /*5240*/  ISETP.LT.OR P0, PT, R6, R205, P0 ;  /* 0x000000cd0600720c */ /* 0x000fe20000701670 */
[----:B------:R-:W-:Y:S01]  /*5250*/  VIADD R0, R0, 0x39 ;  /* 0x0000003900007836 */ /* 0x000fe20000000000 */
[----:B------:R-:W-:Y:S02]  /*5260*/  FSEL R129, R10, -INF , !P3 ;  /* 0xff8000000a817808 */ /* 0x000fe40005800000 */
[----:B------:R-:W-:-:S02]  /*5270*/  FSEL R133, R12, -INF , !P0 ;  /* 0xff8000000c857808 */ /* 0x000fc40004000000 */
[----:B------:R-:W-:Y:S02]  /*5280*/  ISETP.GE.AND P0, PT, R0, R206, PT ;  /* 0x000000ce0000720c */ /* 0x000fe40003f06270 */
[----:B------:R-:W-:Y:S02]  /*5290*/  FSEL R125, R26, -INF , !P4 ;  /* 0xff8000001a7d7808 */ /* 0x000fe40006000000 */
[----:B------:R-:W-:Y:S02]  /*52a0*/  ISETP.LT.OR P0, PT, R0, R204, P0 ;  /* 0x000000cc0000720c */ /* 0x000fe40000701670 */
[----:B------:R-:W-:Y:S02]  /*52b0*/  FSEL R132, R25, -INF , !P5 ;  /* 0xff80000019847808 */ /* 0x000fe40006800000 */
[----:B------:R-:W-:Y:S02]  /*52c0*/  FSEL R131, R19, -INF , !P0 ;  /* 0xff80000013837808 */ /* 0x000fe40004000000 */
[----:B------:R-:W-:-:S02]  /*52d0*/  PLOP3.LUT P0, PT, PT, PT, UP0, 0x80, 0x0 ;  /* 0x000000000000781c */ /* 0x000fc40003f0f008 */
[----:B------:R-:W-:Y:S02]  /*52e0*/  FSEL R127, R27, -INF , !P1 ;  /* 0xff8000001b7f7808 */ /* 0x000fe40004800000 */
[-C--:B------:R-:W-:Y:S02]  /*52f0*/  ISETP.GE.AND P3, PT, R6, R206.reuse, PT ;  /* 0x000000ce0600720c */ /* 0x080fe40003f66270 */
[CC--:B------:R-:W-:Y:S02]  /*5300*/  ISETP.GE.AND P5, PT, R3.reuse, R207.reuse, PT ;  /* 0x000000cf0300720c */ /* 0x0c0fe40003fa6270 */
[----:B------:R-:W-:Y:S02]  /*5310*/  ISETP.GE.AND P1, PT, R3, R206, PT ;  /* 0x000000ce0300720c */ /* 0x000fe40003f26270 */
[----:B------:R-:W-:Y:S02]  /*5320*/  ISETP.GE.AND P4, PT, R0, R207, PT ;  /* 0x000000cf0000720c */ /* 0x000fe40003f86270 */
[----:B------:R-:W-:-:S02]  /*5330*/  ISETP.LT.OR P3, PT, R6, R204, P3 ;  /* 0x000000cc0600720c */ /* 0x000fc40001f61670 */
[CC--:B------:R-:W-:Y:S02]  /*5340*/  ISETP.LT.OR P5, PT, R3.reuse, R205.reuse, P5 ;  /* 0x000000cd0300720c */ /* 0x0c0fe40002fa1670 */
[----:B------:R-:W-:Y:S02]  /*5350*/  ISETP.LT.OR P1, PT, R3, R204, P1 ;  /* 0x000000cc0300720c */ /* 0x000fe40000f21670 */
[----:B------:R-:W-:Y:S02]  /*5360*/  ISETP.LT.OR P4, PT, R0, R205, P4 ;  /* 0x000000cd0000720c */ /* 0x000fe40002781670 */
        /* <DEDUP_REMOVED lines=12> */
[----:B------:R-:W-:Y:S01]  /*5430*/  USHF.R.S32.HI UR7, URZ, 0x1f, UR21 ;  /* 0x0000001f3f077899 */ /* 0x000fe20008011415 */
[----:B------:R-:W-:Y:S01]  /*5440*/  ISETP.GE.AND P3, PT, R105, UR6, PT ;  /* 0x0000000669007c0c */ /* 0x000fe2000bf66270 */
[----:B------:R-:W-:Y:S01]  /*5450*/  UIMAD UR6, UR13, UR21, URZ ;  /* 0x000000150d0672a4 */ /* 0x000fe2000f8e023f */
[----:B------:R-:W-:-:S03]  /*5460*/  IMAD.U32 R6, RZ, RZ, UR21 ;  /* 0x00000015ff067e24 */ /* 0x000fc6000f8e00ff */
[----:B------:R-:W-:Y:S01]  /*5470*/  UIMAD UR6, UR7, UR27, UR6 ;  /* 0x0000001b070672a4 */ /* 0x000fe2000f8e0206 */
[----:B------:R-:W-:-:S03]  /*5480*/  IMAD.WIDE.U32 R6, R6, UR27, R106 ;  /* 0x0000001b06067c25 */ /* 0x000fc6000f8e006a */
        /* <DEDUP_REMOVED lines=24> */
[----:B------:R-:W2:Y:S01]  /*5610*/  @!P3 LDC.64 R24, c[0x0][0x218] ;  /* 0x00008600ff18bb82 */ /* 0x000ea20000000a00 */
[----:B----4-:R-:W-:-:S07]  /*5620*/  @!P3 LEA R10, P1, R6, R12, 0x1 ;  /* 0x0000000c060ab211 */ /* 0x010fce00078208ff */
[----:B------:R-:W4:Y:S01]  /*5630*/  @!P5 LDC.64 R18, c[0x0][0x218] ;  /* 0x00008600ff12db82 */ /* 0x000f220000000a00 */
[----:B------:R-:W-:Y:S02]  /*5640*/  @!P3 LEA.HI.X R11, R6, R13, R0, 0x1, P1 ;  /* 0x0000000d060bb211 */ /* 0x000fe400008f0c00 */
[----:B------:R-:W-:Y:S02]  /*5650*/  IADD3.X R6, R0, UR30, RZ, P2, !PT ;  /* 0x0000001e00067c10 */ /* 0x000fe400097fe4ff */
[C---:B-----5:R-:W-:Y:S01]  /*5660*/  @!P5 LEA R8, P2, R3.reuse, R14, 0x1 ;  /* 0x0000000e0308d211 */ /* 0x060fe200078408ff */
[----:B------:R-:W-:Y:S01]  /*5670*/  @!PT LDS RZ, [RZ] ;  /* 0x00000000fffff984 */ /* 0x000fe20000000800 */
[----:B------:R-:W-:Y:S01]  /*5680*/  @!PT LDS RZ, [RZ] ;  /* 0x00000000fffff984 */ /* 0x000fe20000000800 */
[----:B------:R-:W-:Y:S01]  /*5690*/  @!PT LDS RZ, [RZ] ;  /* 0x00000000fffff984 */ /* 0x000fe20000000800 */
[----:B------:R1:W-:Y:S02]  /*56a0*/  @!P3 LDGSTS.E.BYPASS.LTC128B.128 [R203+0xa000], desc[UR24][R10.64+0x100] ;  /* 0x0a0001000acbbfae */ /* 0x0003e4000b901d58 */
[----:B------:R-:W5:Y:S01]  /*56b0*/  @!P4 LDC.64 R12, c[0x0][0x218] ;  /* 0x00008600ff0ccb82 */ /* 0x000f620000000a00 */
[C---:B------:R-:W-:Y:S01]  /*56c0*/  @!P5 LEA.HI.X R9, R3.reuse, R15, R6, 0x1, P2 ;  /* 0x0000000f0309d211 */ /* 0x040fe200010f0c06 */
[----:B------:R1:W-:Y:S01]  /*56d0*/  @P5 STS.128 [R203+0x6800], RZ ;  /* 0x006800ffcb005388 */ /* 0x0003e20000000c00 */
[----:B------:R-:W-:-:S03]  /*56e0*/  IADD3 R0, P2, R3, UR31, RZ ;  /* 0x0000001f03007c10 */ /* 0x000fc6000ff5e0ff */
[----:B------:R-:W-:Y:S01]  /*56f0*/  @!PT LDS RZ, [RZ] ;  /* 0x00000000fffff984 */ /* 0x000fe20000000800 */
[----:B------:R-:W-:Y:S01]  /*5700*/  @!PT LDS RZ, [RZ] ;  /* 0x00000000fffff984 */ /* 0x000fe20000000800 */
[----:B------:R-:W-:Y:S01]  /*5710*/  @!PT LDS RZ, [RZ] ;  /* 0x00000000fffff984 */ /* 0x000fe20000000800 */
[----:B------:R2:W-:Y:S01]  /*5720*/  @!P5 LDGSTS.E.BYPASS.LTC128B.128 [R203+0x6800], desc[UR24][R8.64] ;  /* 0x0680000008cbdfae */ /* 0x0005e2000b901d58 */
[----:B------:R-:W-:Y:S01]  /*5730*/  IADD3.X R7, R6, UR30, RZ, P2, !PT ;  /* 0x0000001e06077c10 */ /* 0x000fe200097fe4ff */
[----:B------:R-:W4:Y:S02]  /*5740*/  @!P4 LDC.64 R20, c[0x0][0x218] ;  /* 0x00008600ff14cb82 */ /* 0x000f240000000a00 */
[----:B------:R2:W-:Y:S01]  /*5750*/  @P4 STS.128 [R203+0x8800], RZ ;  /* 0x008800ffcb004388 */ /* 0x0005e20000000c00 */
[C---:B-1----:R-:W-:Y:S02]  /*5760*/  @!P4 LEA R10, P1, R3.reuse, R16, 0x1 ;  /* 0x00000010030ac211 */ /* 0x042fe400078208ff */
[C---:B---3--:R-:W-:Y:S02]  /*5770*/  @!P5 LEA R16, P2, R0.reuse, R26, 0x1 ;  /* 0x0000001a0010d211 */ /* 0x048fe400078408ff */
[----:B------:R-:W-:Y:S02]  /*5780*/  @!P4 LEA.HI.X R11, R3, R17, R6, 0x1, P1 ;  /* 0x00000011030bc211 */ /* 0x000fe400008f0c06 */
[----:B------:R-:W-:-:S02]  /*5790*/  @!P5 LEA.HI.X R17, R0, R27, R7, 0x1, P2 ;  /* 0x0000001b0011d211 */ /* 0x000fc400010f0c07 */
[C---:B--2---:R-:W-:Y:S01]  /*57a0*/  @!P3 LEA R8, P1, R3.reuse, R22, 0x1 ;  /* 0x000000160308b211 */ /* 0x044fe200078208ff */
[----:B------:R-:W-:Y:S01]  /*57b0*/  @!PT LDS RZ, [RZ] ;  /* 0x00000000fffff984 */ /* 0x000fe20000000800 */
[----:B------:R-:W-:Y:S01]  /*57c0*/  @!PT LDS RZ, [RZ] ;  /* 0x00000000fffff984 */ /* 0x000fe20000000800 */
[----:B------:R-:W-:Y:S01]  /*57d0*/  @!PT LDS RZ, [RZ] ;  /* 0x00000000fffff984 */ /* 0x000fe20000000800 */
[----:B------:R4:W-:Y:S01]  /*57e0*/  @!P4 LDGSTS.E.BYPASS.LTC128B.128 [R203+0x8800], desc[UR24][R10.64+0x80] ;  /* 0x088000800acbcfae */ /* 0x0009e2000b901d58 */
[C---:B-----5:R-:W-:Y:S02]  /*57f0*/  @!P4 LEA R14, P2, R0.reuse, R12, 0x1 ;  /* 0x0000000c000ec211 */ /* 0x060fe400078408ff */
[----:B------:R-:W-:Y:S01]  /*5800*/  @!P3 LEA.HI.X R9, R3, R23, R6, 0x1, P1 ;  /* 0x000000170309b211 */ /* 0x000fe200008f0c06 */
[----:B------:R1:W-:Y:S01]  /*5810*/  @P3 STS.128 [R203+0xa800], RZ ;  /* 0x00a800ffcb003388 */ /* 0x0003e20000000c00 */
[C---:B------:R-:W-:Y:S02]  /*5820*/  @!P3 LEA R12, P1, R0.reuse, R24, 0x1 ;  /* 0x00000018000cb211 */ /* 0x040fe400078208ff */
[C---:B------:R-:W-:Y:S01]  /*5830*/  IADD3 R3, P6, R0.reuse, UR31, RZ ;  /* 0x0000001f00037c10 */ /* 0x040fe2000ffde0ff */
[----:B------:R-:W-:Y:S01]  /*5840*/  @!PT LDS RZ, [RZ] ;  /* 0x00000000fffff984 */ /* 0x000fe20000000800 */
[----:B------:R-:W-:Y:S01]  /*5850*/  @!PT LDS RZ, [RZ] ;  /* 0x00000000fffff984 */ /* 0x000fe20000000800 */
[----:B------:R-:W-:Y:S01]  /*5860*/  @!PT LDS RZ, [RZ] ;  /* 0x00000000fffff984 */ /* 0x000fe20000000800 */
[----:B------:R2:W-:Y:S01]  /*5870*/  @!P3 LDGSTS.E.BYPASS.LTC128B.128 [R203+0xa800], desc[UR24][R8.64+0x100] ;  /* 0x0a80010008cbbfae */ /* 0x0005e2000b901d58 */
[----:B------:R-:W-:-:S02]  /*5880*/  @!P4 LEA.HI.X R15, R0, R13, R7, 0x1, P2 ;  /* 0x0000000d000fc211 */ /* 0x000fc400010f0c07 */
        /* <DEDUP_REMOVED lines=40> */
.L_x_1292:
[----:B------:R-:W-:Y:S05]  /*5b10*/  BSYNC B0 ;  /* 0x0000000000007941 */ /* 0x000fea0003800000 */
.L_x_1291:
[----:B------:R-:W0:Y:S02]  /*5b20*/  LDGDEPBAR ;  /* 0x00000000000079af */ /* 0x000e240000000000 */
.L_x_1290:
[----:B------:R-:W-:Y:S01]  /*5b30*/  FMNMX.FTZ R3, R40, R42, !PT ;  /* 0x0000002a28037209 */ /* 0x000fe20007810000 */
[----:B------:R-:W-:Y:S01]  /*5b40*/  STL [R1+0xc0], R185 ;  /* 0x0000c0b901007387 */ /* 0x000fe20000100800 */
[----:B------:R-:W-:Y:S01]  /*5b50*/  FMNMX.FTZ R0, R47, R46, !PT ;  /* 0x0000002e2f007209 */ /* 0x000fe20007810000 */
[----:B------:R-:W-:Y:S01]  /*5b60*/  IMAD.WIDE.U32 R168, R56, -0x326172a9, RZ ;  /* 0xcd9e8d5738a87825 */ /* 0x000fe200078e00ff */
[----:B------:R-:W-:Y:S01]  /*5b70*/  FMNMX.FTZ R3, R41, R3, !PT ;  /* 0x0000000329037209 */ /* 0x000fe20007810000 */
[----:B------:R-:W-:Y:S01]  /*5b80*/  STL [R1+0xbc], R180 ;  /* 0x0000bcb401007387 */ /* 0x000fe20000100800 */
[----:B------:R-:W-:Y:S01]  /*5b90*/  FMNMX.FTZ R0, R54, R0, !PT ;  /* 0x0000000036007209 */ /* 0x000fe20007810000 */
[----:B------:R-:W-:Y:S01]  /*5ba0*/  USHF.L.U32 UR37, UR8, 0x1, URZ ;  /* 0x0000000108257899 */ /* 0x000fe2000800063f */
[----:B------:R-:W-:Y:S01]  /*5bb0*/  FMNMX.FTZ R3, R43, R3, !PT ;  /* 0x000000032b037209 */ /* 0x000fe20007810000 */
[----:B------:R-:W-:Y:S01]  /*5bc0*/  STL [R1+0xb8], R177 ;  /* 0x0000b8b101007387 */ /* 0x000fe20000100800 */
[----:B------:R-:W-:Y:S01]  /*5bd0*/  FMNMX.FTZ R0, R53, R0, !PT ;  /* 0x0000000035007209 */ /* 0x000fe20007810000 */
[----:B------:R-:W-:Y:S01]  /*5be0*/  UIADD3 UR7, UR29, -0x4498517b, URZ ;  /* 0xbb67ae851d077890 */ /* 0x000fe2000fffe03f */
[----:B------:R-:W-:Y:S01]  /*5bf0*/  FMNMX.FTZ R3, R28, R3, !PT ;  /* 0x000000031c037209 */ /* 0x000fe20007810000 */
[----:B------:R3:W-:Y:S01]  /*5c00*/  STL [R1+0xb4], R176 ;  /* 0x0000b4b001007387 */ /* 0x0007e20000100800 */
[----:B------:R-:W-:Y:S01]  /*5c10*/  FMNMX.FTZ R0, R45, R0, !PT ;  /* 0x000000002d007209 */ /* 0x000fe20007810000 */
[----:B------:R-:W-:Y:S01]  /*5c20*/  ULOP3.LUT UR21, UR37, UR29, URZ, 0x3c, !UPT ;  /* 0x0000001d25157292 */ /* 0x000fe2000f8e3c3f */
[----:B------:R-:W-:Y:S01]  /*5c30*/  FMNMX.FTZ R3, R29, R3, !PT ;  /* 0x000000031d037209 */ /* 0x000fe20007810000 */
[----:B------:R-:W-:Y:S01]  /*5c40*/  IMAD.WIDE.U32 R100, R103, -0x2daee0ad, RZ ;  /* 0xd2511f5367647825 */ /* 0x000fe200078e00ff */
[----:B------:R-:W-:Y:S01]  /*5c50*/  FMNMX.FTZ R0, R44, R0, !PT ;  /* 0x000000002c007209 */ /* 0x000fe20007810000 */
[----:B------:R-:W-:Y:S01]  /*5c60*/  ULDC UR6, c[0x0][0x2ec] ;  /* 0x0000bb0000067ab9 */ /* 0x000fe20000000800 */
        /* <DEDUP_REMOVED lines=11> */
[----:B------:R-:W-:Y:S01]  /*5d20*/  UIADD3 UR26, UR28, 0x78dde6e4, URZ ;  /* 0x78dde6e41c1a7890 */ /* 0x000fe2000fffe03f */
[----:B------:R-:W-:Y:S01]  /*5d30*/  FMNMX.FTZ R3, R130, R3, !PT ;  /* 0x0000000382037209 */ /* 0x000fe20007810000 */
[----:B------:R-:W-:Y:S01]  /*5d40*/  UIADD3 UR22, UR29, -0x126145ec, URZ ;  /* 0xed9eba141d167890 */ /* 0x000fe2000fffe03f */
[----:B------:R-:W-:-:S02]  /*5d50*/  FMNMX.FTZ R0, R137, R0, !PT ;  /* 0x0000000089007209 */ /* 0x000fc40007810000 */
[----:B------:R-:W-:Y:S02]  /*5d60*/  FMNMX.FTZ R3, R125, R3, !PT ;  /* 0x000000037d037209 */ /* 0x000fe40007810000 */
[----:B------:R-:W-:Y:S01]  /*5d70*/  FMNMX.FTZ R0, R138, R0, !PT ;  /* 0x000000008a007209 */ /* 0x000fe20007810000 */
[----:B---3--:R-:W-:Y:S01]  /*5d80*/  IMAD.MOV.U32 R176, RZ, RZ, R104 ;  /* 0x000000ffffb07224 */ /* 0x008fe200078e0068 */
        /* <DEDUP_REMOVED lines=11> */
[----:B--2---:R-:W2:Y:S01]  /*5e40*/  SHFL.BFLY PT, R6, R3, 0x2, 0x1f ;  /* 0x0c401f0003067f89 */ /* 0x004ea200000e0000 */
[----:B------:R-:W-:-:S03]  /*5e50*/  UIADD3 UR4, UR37, 0x1, URZ ;  /* 0x0000000125047890 */ /* 0x000fc6000fffe03f */
[----:B-1----:R-:W1:Y:S01]  /*5e60*/  SHFL.BFLY PT, R10, R0, 0x2, 0x1f ;  /* 0x0c401f00000a7f89 */ /* 0x002e6200000e0000 */
[--C-:B------:R-:W-:Y:S01]  /*5e70*/  IMAD R182, R4, 0x2, R181.reuse ;  /* 0x0000000204b67824 */ /* 0x100fe200078e02b5 */
[----:B------:R-:W-:Y:S01]  /*5e80*/  ULOP3.LUT UR4, UR4, UR29, URZ, 0x3c, !UPT ;  /* 0x0000001d04047292 */ /* 0x000fe2000f8e3c3f */
[C---:B------:R-:W-:Y:S01]  /*5e90*/  IMAD R184, R2.reuse, 0x2, R181 ;  /* 0x0000000202b87824 */ /* 0x040fe200078e02b5 */
[----:B------:R-:W-:Y:S01]  /*5ea0*/  LDSM.16.MT88.4 R20, [R181+0xc000] ;  /* 0x00c00000b514783b */ /* 0x000fe20000004200 */
[----:B------:R-:W-:-:S03]  /*5eb0*/  IMAD R183, R2, 0x2, R182 ;  /* 0x0000000202b77824 */ /* 0x000fc600078e02b6 */
[----:B------:R-:W-:Y:S04]  /*5ec0*/  LDSM.16.MT88.4 R60, [R181+0xc800] ;  /* 0x00c80000b53c783b */ /* 0x000fe80000004200 */
[----:B------:R-:W-:Y:S04]  /*5ed0*/  LDSM.16.MT88.4 R64, [R184+0xc000] ;  /* 0x00c00000b840783b */ /* 0x000fe80000004200 */
[----:B------:R-:W-:Y:S01]  /*5ee0*/  LDSM.16.MT88.4 R72, [R184+0xc800] ;  /* 0x00c80000b848783b */ /* 0x000fe20000004200 */
[----:B--2---:R-:W-:-:S03]  /*5ef0*/  FMNMX.FTZ R3, R3, R6, !PT ;  /* 0x0000000603037209 */ /* 0x004fc60007810000 */
[----:B------:R-:W-:Y:S01]  /*5f00*/  LDSM.16.MT88.4 R84, [R184+0xe000] ;  /* 0x00e00000b854783b */ /* 0x000fe20000004200 */
[----:B------:R-:W-:Y:S02]  /*5f10*/  LOP3.LUT R6, R102, UR28, RZ, 0x3c, !PT ;  /* 0x0000001c66067c12 */ /* 0x000fe4000f8e3cff */
[----:B-1----:R-:W-:Y:S01]  /*5f20*/  FMNMX.FTZ R0, R0, R10, !PT ;  /* 0x0000000a00007209 */ /* 0x002fe20007810000 */
[----:B------:R-:W1:Y:S04]  /*5f30*/  SHFL.BFLY PT, R7, R3, 0x1, 0x1f ;  /* 0x0c201f0003077f89 */ /* 0x000e6800000e0000 */
[----:B------:R2:W-:Y:S04]  /*5f40*/  STL [R1+0x9c], R6 ;  /* 0x00009c0601007387 */ /* 0x0005e80000100800 */
        /* <DEDUP_REMOVED lines=8> */
[----:B--2---:R-:W-:Y:S01]  /*5fd0*/  LOP3.LUT R6, R169, R6, RZ, 0x3c, !PT ;  /* 0x00000006a9067212 */ /* 0x004fe200078e3cff */
[----:B------:R-:W-:Y:S03]  /*5fe0*/  LDSM.16.MT88.4 R120, [R183+0x10000] ;  /* 0x01000000b778783b */ /* 0x000fe60000004200 */
[----:B------:R-:W-:Y:S01]  /*5ff0*/  FSEL R12, R12, RZ, P1 ;  /* 0x000000ff0c0c7208 */ /* 0x000fe20000800000 */
[----:B------:R-:W-:Y:S01]  /*6000*/  IMAD.WIDE.U32 R38, R6, -0x2daee0ad, RZ ;  /* 0xd2511f5306267825 */ /* 0x000fe200078e00ff */
[----:B------:R-:W-:Y:S01]  /*6010*/  LOP3.LUT R6, R101, UR21, RZ, 0x3c, !PT ;  /* 0x0000001565067c12 */ /* 0x000fe2000f8e3cff */
[----:B------:R-:W-:Y:S01]  /*6020*/  UIADD3 UR21, UR28, 0x1715609d, URZ ;  /* 0x1715609d1c157890 */ /* 0x000fe2000fffe03f */
[----:B------:R-:W-:Y:S01]  /*6030*/  LDSM.16.MT88.4 R92, [R182+0x10000] ;  /* 0x01000000b65c783b */ /* 0x000fe20000004200 */
[----:B------:R-:W-:Y:S01]  /*6040*/  FFMA.FTZ R9, R40, UR6, -R12 ;  /* 0x0000000628097c23 */ /* 0x000fe2000801080c */
[----:B------:R-:W-:Y:S01]  /*6050*/  LOP3.LUT R8, R39, UR7, R100, 0x96, !PT ;  /* 0x0000000727087c12 */ /* 0x000fe2000f8e9664 */
[----:B------:R-:W-:-:S04]  /*6060*/  IMAD.WIDE.U32 R6, R6, -0x326172a9, RZ ;  /* 0xcd9e8d5706067825 */ /* 0x000fc800078e00ff */
[----:B------:R-:W-:Y:S01]  /*6070*/  FFMA.FTZ R10, R42, UR6, -R12 ;  /* 0x000000062a0a7c23 */ /* 0x000fe2000801080c */
[----:B------:R1:W-:Y:S01]  /*6080*/  MUFU.EX2 R159, R9 ;  /* 0x00000009009f7308 */ /* 0x0003e20000000800 */
[----:B------:R-:W2:Y:S01]  /*6090*/  SHFL.BFLY PT, R100, R0, 0x1, 0x1f ;  /* 0x0c201f0000647f89 */ /* 0x000ea200000e0000 */
[----:B------:R-:W-:Y:S01]  /*60a0*/  IMAD.WIDE.U32 R36, R8, -0x326172a9, RZ ;  /* 0xcd9e8d5708247825 */ /* 0x000fe200078e00ff */
[----:B------:R-:W-:Y:S01]  /*60b0*/  LOP3.LUT R7, R7, UR36, R168, 0x96, !PT ;  /* 0x0000002407077c12 */ /* 0x000fe2000f8e96a8 */
[----:B------:R-:W-:Y:S02]  /*60c0*/  UIADD3 UR7, UR29, -0x56f99767, URZ ;  /* 0xa90668991d077890 */ /* 0x000fe4000fffe03f */
[--C-:B------:R-:W-:Y:S01]  /*60d0*/  FFMA.FTZ R13, R43, UR6, -R12.reuse ;  /* 0x000000062b0d7c23 */ /* 0x100fe2000801080c */
[----:B------:R-:W-:Y:S01]  /*60e0*/  FFMA.FTZ R5, R31, UR6, -R12 ;  /* 0x000000061f057c23 */ /* 0x000fe2000801080c */
[----:B------:R-:W-:Y:S01]  /*60f0*/  LOP3.LUT R8, R37, UR35, R6, 0x96, !PT ;  /* 0x0000002325087c12 */ /* 0x000fe2000f8e9606 */
[----:B------:R-:W-:Y:S01]  /*6100*/  IMAD.WIDE.U32 R6, R7, -0x2daee0ad, RZ ;  /* 0xd2511f5307067825 */ /* 0x000fe200078e00ff */
[----:B------:R3:W-:Y:S03]  /*6110*/  MUFU.EX2 R165, R10 ;  /* 0x0000000a00a57308 */ /* 0x0007e60000000800 */
[----:B------:R-:W-:Y:S01]  /*6120*/  FFMA.FTZ R4, R55, UR6, -R12 ;  /* 0x0000000637047c23 */ /* 0x000fe2000801080c */
[----:B------:R-:W-:Y:S01]  /*6130*/  LDSM.16.MT88.4 R96, [R184+0xe800] ;  /* 0x00e80000b860783b */ /* 0x000fe20000004200 */
[----:B------:R-:W-:-:S03]  /*6140*/  LOP3.LUT R7, R7, UR34, R38, 0x96, !PT ;  /* 0x0000002207077c12 */ /* 0x000fc6000f8e9626 */
[----:B------:R-:W-:Y:S01]  /*6150*/  LDSM.16.MT88.4 R112, [R183+0xc800] ;  /* 0x00c80000b770783b */ /* 0x000fe20000004200 */
[----:B-1----:R-:W-:Y:S01]  /*6160*/  IMAD.WIDE.U32 R8, R8, -0x2daee0ad, RZ ;  /* 0xd2511f5308087825 */ /* 0x002fe200078e00ff */
[----:B------:R1:W-:Y:S02]  /*6170*/  MUFU.EX2 R172, R13 ;  /* 0x0000000d00ac7308 */ /* 0x0003e40000000800 */
[----:B------:R-:W-:Y:S04]  /*6180*/  LDSM.16.MT88.4 R104, [R182+0xe800] ;  /* 0x00e80000b668783b */ /* 0x000fe80000004200 */
[----:B------:R-:W-:Y:S01]  /*6190*/  LDSM.16.MT88.4 R108, [R181+0xe800] ;  /* 0x00e80000b56c783b */ /* 0x000fe20000004200 */
[----:B--2---:R-:W-:Y:S01]  /*61a0*/  FMNMX.FTZ R100, R0, R100, !PT ;  /* 0x0000006400647209 */ /* 0x004fe20007810000 */
[----:B------:R-:W-:Y:S01]  /*61b0*/  FFMA.FTZ R0, R29, UR6, -R12 ;  /* 0x000000061d007c23 */ /* 0x000fe2000801080c */
[----:B---3--:R-:W-:Y:S01]  /*61c0*/  LOP3.LUT R10, R9, UR32, R6, 0x96, !PT ;  /* 0x00000020090a7c12 */ /* 0x008fe2000f8e9606 */
[----:B------:R-:W-:Y:S01]  /*61d0*/  FFMA.FTZ R9, R41, UR6, -R12 ;  /* 0x0000000629097c23 */ /* 0x000fe2000801080c */
[----:B------:R-:W-:Y:S01]  /*61e0*/  IMAD.WIDE.U32 R6, R7, -0x326172a9, RZ ;  /* 0xcd9e8d5707067825 */ /* 0x000fe200078e00ff */
[----:B------:R-:W-:Y:S01]  /*61f0*/  FSETP.NEU.FTZ.AND P1, PT, R100, -INF , PT ;  /* 0xff8000006400780b */ /* 0x000fe20003f3d000 */
[----:B------:R-:W-:Y:S02]  /*6200*/  MUFU.EX2 R173, R0 ;  /* 0x0000000000ad7308 */ /* 0x000fe40000000800 */
[----:B------:R-:W-:Y:S01]  /*6210*/  IMAD.WIDE.U32 R10, R10, -0x326172a9, RZ ;  /* 0xcd9e8d570a0a7825 */ /* 0x000fe200078e00ff */
[----:B------:R-:W-:-:S03]  /*6220*/  LOP3.LUT R7, R7, UR33, R36, 0x96, !PT ;  /* 0x0000002107077c12 */ /* 0x000fc6000f8e9624 */
[----:B-1----:R-:W-:Y:S02]  /*6230*/  FMUL.FTZ R13, R100, UR6 ;  /* 0x00000006640d7c20 */ /* 0x002fe40008410000 */
[----:B------:R1:W-:Y:S03]  /*6240*/  MUFU.EX2 R156, R9 ;  /* 0x00000009009c7308 */ /* 0x0003e60000000800 */
[----:B------:R-:W-:-:S05]  /*6250*/  FSEL R13, R13, RZ, P1 ;  /* 0x000000ff0d0d7208 */ /* 0x000fca0000800000 */
[----:B------:R-:W-:Y:S08]  /*6260*/  MUFU.EX2 R167, R5 ;  /* 0x0000000500a77308 */ /* 0x000ff00000000800 */
[----:B------:R-:W-:Y:S01]  /*6270*/  MUFU.EX2 R158, R4 ;  /* 0x00000004009e7308 */ /* 0x000fe20000000800 */
[----:B-1----:R-:W-:Y:S01]  /*6280*/  LOP3.LUT R9, R11, UR26, R6, 0x96, !PT ;  /* 0x0000001a0b097c12 */ /* 0x002fe2000f8e9606 */
[----:B------:R-:W-:-:S04]  /*6290*/  IMAD.WIDE.U32 R6, R7, -0x2daee0ad, RZ ;  /* 0xd2511f5307067825 */ /* 0x000fc800078e00ff */
[----:B------:R-:W-:-:S04]  /*62a0*/  IMAD.WIDE.U32 R102, R9, -0x2daee0ad, RZ ;  /* 0xd2511f5309667825 */ /* 0x000fc800078e00ff */
[----:B------:R-:W-:Y:S01]  /*62b0*/  FFMA.FTZ R9, R28, UR6, -R12 ;  /* 0x000000061c097c23 */ /* 0x000fe2000801080c */
[----:B------:R-:W-:-:S03]  /*62c0*/  LOP3.LUT R14, R103, UR7, R6, 0x96, !PT ;  /* 0x00000007670e7c12 */ /* 0x000fc6000f8e9606 */
[----:B------:R-:W1:Y:S01]  /*62d0*/  MUFU.EX2 R16, R9 ;  /* 0x0000000900107308 */ /* 0x000e620000000800 */
[----:B------:R-:W-:Y:S01]  /*62e0*/  LOP3.LUT R6, R7, UR22, R8, 0x96, !PT ;  /* 0x0000001607067c12 */ /* 0x000fe2000f8e9608 */
[----:B------:R-:W-:-:S04]  /*62f0*/  IMAD.WIDE.U32 R14, R14, -0x326172a9, RZ ;  /* 0xcd9e8d570e0e7825 */ /* 0x000fc800078e00ff */
[----:B------:R-:W-:Y:S01]  /*6300*/  IMAD.WIDE.U32 R50, R6, -0x326172a9, RZ ;  /* 0xcd9e8d5706327825 */ /* 0x000fe200078e00ff */
[----:B------:R-:W-:-:S03]  /*6310*/  LOP3.LUT R0, R14, 0xffff, RZ, 0xc0, !PT ;  /* 0x0000ffff0e007812 */ /* 0x000fc600078ec0ff */
[--C-:B------:R-:W-:Y:S01]  /*6320*/  FFMA.FTZ R6, R47, UR6, -R13.reuse ;  /* 0x000000062f067c23 */ /* 0x100fe2000801080d */
[----:B------:R-:W-:Y:S02]  /*6330*/  LOP3.LUT R7, R14, 0xff, RZ, 0xc0, !PT ;  /* 0x000000ff0e077812 */ /* 0x000fe400078ec0ff */
[----:B------:R-:W-:Y:S01]  /*6340*/  SHF.R.U32.HI R0, RZ, 0x8, R0 ;  /* 0x00000008ff007819 */ /* 0x000fe20000011600 */
[----:B------:R2:W-:Y:S01]  /*6350*/  MUFU.EX2 R180, R6 ;  /* 0x0000000600b47308 */ /* 0x0005e20000000800 */
[----:B------:R-:W-:Y:S02]  /*6360*/  LOP3.LUT R10, R51, UR21, R10, 0x96, !PT ;  /* 0x00000015330a7c12 */ /* 0x000fe4000f8e960a */
[----:B------:R-:W-:Y:S01]  /*6370*/  PRMT R24, R7, 0x5410, R0 ;  /* 0x0000541007187816 */ /* 0x000fe20000000000 */
[----:B------:R-:W-:Y:S01]  /*6380*/  FFMA.FTZ R7, R45, UR6, -R13 ;  /* 0x000000062d077c23 */ /* 0x000fe2000801080d */
[----:B------:R-:W-:Y:S01]  /*6390*/  LOP3.LUT R0, R15, UR9, R50, 0x96, !PT ;  /* 0x000000090f007c12 */ /* 0x000fe2000f8e9632 */
[----:B------:R-:W-:-:S04]  /*63a0*/  IMAD.WIDE.U32 R48, R10, -0x2daee0ad, RZ ;  /* 0xd2511f530a307825 */ /* 0x000fc800078e00ff */
[--C-:B------:R-:W-:Y:S01]  /*63b0*/  FFMA.FTZ R10, R44, UR6, -R13.reuse ;  /* 0x000000062c0a7c23 */ /* 0x100fe2000801080d */
[----:B------:R3:W-:Y:S01]  /*63c0*/  MUFU.EX2 R171, R7 ;  /* 0x0000000700ab7308 */ /* 0x0007e20000000800 */
[C---:B------:R-:W-:Y:S01]  /*63d0*/  LOP3.LUT R8, R0.reuse, 0xffff, RZ, 0xc0, !PT ;  /* 0x0000ffff00087812 */ /* 0x040fe200078ec0ff */
[----:B-1----:R-:W-:Y:S01]  /*63e0*/  IMAD.MOV.U32 R51, RZ, RZ, R16 ;  /* 0x000000ffff337224 */ /* 0x002fe200078e0010 */
[----:B------:R-:W-:Y:S02]  /*63f0*/  LOP3.LUT R19, R0, 0xff, RZ, 0xc0, !PT ;  /* 0x000000ff00137812 */ /* 0x000fe400078ec0ff */
[--C-:B------:R-:W-:Y:S02]  /*6400*/  SHF.R.U32.HI R16, RZ, 0x10, R0.reuse ;  /* 0x00000010ff107819 */ /* 0x100fe40000011600 */
[----:B------:R-:W-:Y:S01]  /*6410*/  SHF.R.U32.HI R17, RZ, 0x18, R0 ;  /* 0x00000018ff117819 */ /* 0x000fe20000011600 */
[----:B------:R-:W1:Y:S01]  /*6420*/  MUFU.EX2 R157, R10 ;  /* 0x0000000a009d7308 */ /* 0x000e620000000800 */
[----:B--2---:R-:W-:Y:S01]  /*6430*/  FFMA.FTZ R6, R46, UR6, -R13 ;  /* 0x000000062e067c23 */ /* 0x004fe2000801080d */
[C---:B------:R-:W-:Y:S01]  /*6440*/  LOP3.LUT R0, R48.reuse, 0xffff, RZ, 0xc0, !PT ;  /* 0x0000ffff30007812 */ /* 0x040fe200078ec0ff */
[----:B------:R-:W-:Y:S01]  /*6450*/  LDSM.16.MT88.4 R44, [R182+0xe000] ;  /* 0x00e00000b62c783b */ /* 0x000fe20000004200 */
[----:B------:R-:W-:-:S02]  /*6460*/  LOP3.LUT R11, R48, 0xff, RZ, 0xc0, !PT ;  /* 0x000000ff300b7812 */ /* 0x000fc400078ec0ff */
[----:B------:R-:W-:Y:S02]  /*6470*/  SHF.R.U32.HI R0, RZ, 0x8, R0 ;  /* 0x00000008ff007819 */ /* 0x000fe40000011600 */
[----:B------:R2:W4:Y:S01]  /*6480*/  MUFU.EX2 R177, R6 ;  /* 0x0000000600b17308 */ /* 0x0005220000000800 */
[----:B---3--:R-:W-:Y:S01]  /*6490*/  SHF.R.U32.HI R7, RZ, 0x8, R8 ;  /* 0x00000008ff077819 */ /* 0x008fe20000011608 */
[----:B------:R-:W-:Y:S01]  /*64a0*/  FFMA.FTZ R8, R53, UR6, -R13 ;  /* 0x0000000635087c23 */ /* 0x000fe2000801080d */
[----:B------:R-:W-:Y:S02]  /*64b0*/  PRMT R25, R11, 0x5410, R0 ;  /* 0x000054100b197816 */ /* 0x000fe40000000000 */
[----:B------:R-:W-:Y:S01]  /*64c0*/  PRMT R19, R19, 0x5410, R7 ;  /* 0x0000541013137816 */ /* 0x000fe20000000007 */
[----:B------:R-:W-:Y:S01]  /*64d0*/  FFMA.FTZ R7, R54, UR6, -R13 ;  /* 0x0000000636077c23 */ /* 0x000fe2000801080d */
[----:B------:R-:W-:Y:S01]  /*64e0*/  LOP3.LUT R0, R49, UR5, R102, 0x96, !PT ;  /* 0x0000000531007c12 */ /* 0x000fe2000f8e9666 */
[----:B------:R-:W-:Y:S01]  /*64f0*/  MUFU.EX2 R185, R8 ;  /* 0x0000000800b97308 */ /* 0x000fe20000000800 */
[----:B------:R-:W-:-:S02]  /*6500*/  SHF.R.U32.HI R18, RZ, 0x18, R14 ;  /* 0x00000018ff127819 */ /* 0x000fc4000001160e */
[----:B------:R-:W-:-:S05]  /*6510*/  SHF.R.U32.HI R11, RZ, 0x18, R48 ;  /* 0x00000018ff0b7819 */ /* 0x000fca0000011630 */
[----:B------:R3:W4:Y:S01]  /*6520*/  MUFU.EX2 R166, R7 ;  /* 0x0000000700a67308 */ /* 0x0007220000000800 */
[----:B--2---:R-:W-:-:S04]  /*6530*/  SHF.R.U32.HI R6, RZ, 0x10, R14 ;  /* 0x00000010ff067819 */ /* 0x004fc8000001160e */
[----:B------:R-:W-:Y:S02]  /*6540*/  LOP3.LUT R9, R6, 0xff, RZ, 0xc0, !PT ;  /* 0x000000ff06097812 */ /* 0x000fe400078ec0ff */
[----:B------:R-:W-:Y:S02]  /*6550*/  LOP3.LUT R6, R16, 0xff, RZ, 0xc0, !PT ;  /* 0x000000ff10067812 */ /* 0x000fe400078ec0ff */
[----:B------:R-:W-:Y:S02]  /*6560*/  PRMT R18, R9, 0x5410, R18 ;  /* 0x0000541009127816 */ /* 0x000fe40000000012 */
[----:B------:R-:W-:Y:S02]  /*6570*/  PRMT R17, R6, 0x5410, R17 ;  /* 0x0000541006117816 */ /* 0x000fe40000000011 */
[----:B------:R-:W-:Y:S02]  /*6580*/  SHF.R.U32.HI R6, RZ, 0x10, R48 ;  /* 0x00000010ff067819 */ /* 0x000fe40000011630 */
[----:B------:R-:W-:-:S02]  /*6590*/  LOP3.LUT R16, R0, 0xff, RZ, 0xc0, !PT ;  /* 0x000000ff00107812 */ /* 0x000fc400078ec0ff */
[--C-:B---3--:R-:W-:Y:S02]  /*65a0*/  SHF.R.U32.HI R7, RZ, 0x10, R0.reuse ;  /* 0x00000010ff077819 */ /* 0x108fe40000011600 */
[----:B------:R-:W-:Y:S02]  /*65b0*/  LOP3.LUT R9, R6, 0xff, RZ, 0xc0, !PT ;  /* 0x000000ff06097812 */ /* 0x000fe400078ec0ff */
[----:B------:R-:W-:Y:S02]  /*65c0*/  LOP3.LUT R6, R0, 0xffff, RZ, 0xc0, !PT ;  /* 0x0000ffff00067812 */ /* 0x000fe400078ec0ff */
[----:B------:R-:W-:Y:S02]  /*65d0*/  SHF.R.U32.HI R8, RZ, 0x18, R0 ;  /* 0x00000018ff087819 */ /* 0x000fe40000011600 */
[----:B------:R-:W-:Y:S02]  /*65e0*/  LOP3.LUT R0, R7, 0xff, RZ, 0xc0, !PT ;  /* 0x000000ff07007812 */ /* 0x000fe400078ec0ff */
[----:B-1----:R-:W-:-:S02]  /*65f0*/  F2FP.BF16.F32.PACK_AB R7, R157, R171 ;  /* 0x000000ab9d07723e */ /* 0x002fc400000010ff */
[----:B------:R-:W-:Y:S01]  /*6600*/  SHF.R.U32.HI R10, RZ, 0x8, R6 ;  /* 0x00000008ff0a7819 */ /* 0x000fe20000011606 */
[--C-:B------:R-:W-:Y:S01]  /*6610*/  FFMA.FTZ R6, R52, UR6, -R13.reuse ;  /* 0x0000000634067c23 */ /* 0x100fe2000801080d */
[C---:B------:R-:W-:Y:S01]  /*6620*/  PRMT R154, R7.reuse, 0x7610, R154 ;  /* 0x00007610079a7816 */ /* 0x040fe2000000009a */
[----:B------:R-:W1:Y:S01]  /*6630*/  LDSM.16.MT88.4 R52, [R182+0xc000] ;  /* 0x00c00000b634783b */ /* 0x000e620000004200 */
[----:B------:R-:W-:Y:S01]  /*6640*/  PRMT R152, R7, 0x7632, R152 ;  /* 0x0000763207987816 */ /* 0x000fe20000000098 */
[----:B------:R-:W-:Y:S01]  /*6650*/  FFMA.FTZ R7, R30, UR6, -R13 ;  /* 0x000000061e077c23 */ /* 0x000fe2000801080d */
[----:B------:R-:W-:Y:S01]  /*6660*/  PRMT R26, R9, 0x5410, R11 ;  /* 0x00005410091a7816 */ /* 0x000fe2000000000b */
[----:B------:R4:W-:Y:S01]  /*6670*/  MUFU.EX2 R164, R6 ;  /* 0x0000000600a47308 */ /* 0x0009e20000000800 */
[----:B------:R-:W-:Y:S01]  /*6680*/  PRMT R11, R16, 0x5410, R10 ;  /* 0x00005410100b7816 */ /* 0x000fe2000000000a */
[----:B------:R-:W2:Y:S01]  /*6690*/  LDSM.16.MT88.4 R28, [R183+0xc000] ;  /* 0x00c00000b71c783b */ /* 0x000ea20000004200 */
[----:B------:R-:W-:-:S02]  /*66a0*/  PRMT R10, R0, 0x5410, R8 ;  /* 0x00005410000a7816 */ /* 0x000fc40000000008 */
[----:B------:R-:W-:Y:S02]  /*66b0*/  F2FP.BF16.F32.PACK_AB R0, R173, R51 ;  /* 0x00000033ad00723e */ /* 0x000fe400000010ff */
[----:B------:R-:W-:Y:S01]  /*66c0*/  F2FP.BF16.F32.PACK_AB R9, R158, R167 ;  /* 0x000000a79e09723e */ /* 0x000fe200000010ff */
[----:B------:R-:W3:Y:S01]  /*66d0*/  MUFU.EX2 R170, R7 ;  /* 0x0000000700aa7308 */ /* 0x000ee20000000800 */
[C---:B------:R-:W-:Y:S02]  /*66e0*/  PRMT R153, R0.reuse, 0x7610, R153 ;  /* 0x0000761000997816 */ /* 0x040fe40000000099 */
[----:B------:R-:W-:Y:S02]  /*66f0*/  PRMT R151, R0, 0x7632, R151 ;  /* 0x0000763200977816 */ /* 0x000fe40000000097 */
[----:B------:R-:W-:Y:S02]  /*6700*/  F2FP.BF16.F32.PACK_AB R0, R165, R159 ;  /* 0x0000009fa500723e */ /* 0x000fe400000010ff */
[----:B------:R-:W-:-:S02]  /*6710*/  PRMT R140, R9, 0x7610, R140 ;  /* 0x00007610098c7816 */ /* 0x000fc4000000008c */
[----:B----4-:R-:W-:Y:S02]  /*6720*/  F2FP.BF16.F32.PACK_AB R6, R177, R180 ;  /* 0x000000b4b106723e */ /* 0x010fe400000010ff */
[----:B------:R-:W-:Y:S02]  /*6730*/  PRMT R141, R0, 0x7610, R141 ;  /* 0x00007610008d7816 */ /* 0x000fe4000000008d */
[C---:B------:R-:W-:Y:S02]  /*6740*/  PRMT R144, R6.reuse, 0x7610, R144 ;  /* 0x0000761006907816 */ /* 0x040fe40000000090 */
[----:B------:R-:W-:Y:S01]  /*6750*/  PRMT R142, R6, 0x7632, R142 ;  /* 0x00007632068e7816 */ /* 0x000fe2000000008e */
[----:B------:R-:W-:Y:S01]  /*6760*/  IMAD.U32 R6, RZ, RZ, UR15 ;  /* 0x0000000fff067e24 */ /* 0x000fe2000f8e00ff */
[----:B------:R-:W-:Y:S02]  /*6770*/  PRMT R148, R0, 0x7632, R148 ;  /* 0x0000763200947816 */ /* 0x000fe40000000094 */
[----:B------:R-:W-:-:S02]  /*6780*/  F2FP.BF16.F32.PACK_AB R0, R185, R166 ;  /* 0x000000a6b900723e */ /* 0x000fc400000010ff */
[----:B---3--:R-:W-:Y:S02]  /*6790*/  F2FP.BF16.F32.PACK_AB R5, R170, R164 ;  /* 0x000000a4aa05723e */ /* 0x008fe400000010ff */
[C---:B------:R-:W-:Y:S02]  /*67a0*/  PRMT R145, R0.reuse, 0x7610, R145 ;  /* 0x0000761000917816 */ /* 0x040fe40000000091 */
[----:B------:R-:W-:Y:S02]  /*67b0*/  PRMT R143, R0, 0x7632, R143 ;  /* 0x00007632008f7816 */ /* 0x000fe4000000008f */
[----:B------:R-:W-:Y:S02]  /*67c0*/  LEA R0, R6, UR15, 0x10 ;  /* 0x0000000f06007c11 */ /* 0x000fe4000f8e80ff */
[C---:B------:R-:W-:Y:S02]  /*67d0*/  PRMT R150, R5.reuse, 0x7610, R150 ;  /* 0x0000761005967816 */ /* 0x040fe40000000096 */
[----:B------:R-:W-:-:S02]  /*67e0*/  PRMT R149, R5, 0x7632, R149 ;  /* 0x0000763205957816 */ /* 0x000fc40000000095 */
[----:B------:R-:W-:Y:S02]  /*67f0*/  HSET2.LE.AND R4, R19, R0, PT ;  /* 0x0000000013047233 */ /* 0x000fe40003803000 */
[----:B------:R-:W-:Y:S02]  /*6800*/  PRMT R5, R144, 0x5410, R142 ;  /* 0x0000541090057816 */ /* 0x000fe4000000008e */
[----:B------:R-:W-:Y:S02]  /*6810*/  F2FP.BF16.F32.PACK_AB R6, R172, R156 ;  /* 0x0000009cac06723e */ /* 0x000fe400000010ff */
[----:B------:R-:W-:Y:S02]  /*6820*/  LOP3.LUT R4, R4, R5, RZ, 0xc0, !PT ;  /* 0x0000000504047212 */ /* 0x000fe400078ec0ff */
[C---:B------:R-:W-:Y:S02]  /*6830*/  PRMT R147, R6.reuse, 0x7610, R147 ;  /* 0x0000761006937816 */ /* 0x040fe40000000093 */
[----:B------:R-:W-:-:S02]  /*6840*/  PRMT R146, R6, 0x7632, R146 ;  /* 0x0000763206927816 */ /* 0x000fc40000000092 */
[--C-:B------:R-:W-:Y:S02]  /*6850*/  HSET2.LE.AND R5, R17, R0.reuse, PT ;  /* 0x0000000011057233 */ /* 0x100fe40003803000 */
[--C-:B------:R-:W-:Y:S02]  /*6860*/  HSET2.LE.AND R6, R24, R0.reuse, PT ;  /* 0x0000000018067233 */ /* 0x100fe40003803000 */
[----:B------:R-:W-:Y:S02]  /*6870*/  PRMT R7, R141, 0x5410, R148 ;  /* 0x000054108d077816 */ /* 0x000fe40000000094 */
[----:B------:R-:W-:Y:S02]  /*6880*/  PRMT R8, R145, 0x5410, R143 ;  /* 0x0000541091087816 */ /* 0x000fe4000000008f */
[----:B------:R-:W-:Y:S02]  /*6890*/  LOP3.LUT R5, R5, R7, RZ, 0xc0, !PT ;  /* 0x0000000705057212 */ /* 0x000fe400078ec0ff */
[----:B------:R-:W-:-:S02]  /*68a0*/  HSET2.LE.AND R7, R18, R0, PT ;  /* 0x0000000012077233 */ /* 0x000fc40003803000 */
[----:B------:R-:W-:Y:S02]  /*68b0*/  LOP3.LUT R6, R6, R8, RZ, 0xc0, !PT ;  /* 0x0000000806067212 */ /* 0x000fe400078ec0ff */
[----:B------:R-:W-:Y:S02]  /*68c0*/  PRMT R8, R147, 0x5410, R146 ;  /* 0x0000541093087816 */ /* 0x000fe40000000092 */
[----:B------:R-:W-:Y:S02]  /*68d0*/  PRMT R139, R9, 0x7632, R139 ;  /* 0x00007632098b7816 */ /* 0x000fe4000000008b */
[----:B------:R-:W-:Y:S02]  /*68e0*/  LOP3.LUT R7, R7, R8, RZ, 0xc0, !PT ;  /* 0x0000000807077212 */ /* 0x000fe400078ec0ff */
[--C-:B------:R-:W-:Y:S02]  /*68f0*/  HSET2.LE.AND R8, R11, R0.reuse, PT ;  /* 0x000000000b087233 */ /* 0x100fe40003803000 */
[----:B------:R-:W-:-:S02]  /*6900*/  HSET2.LE.AND R9, R10, R0, PT ;  /* 0x000000000a097233 */ /* 0x000fc40003803000 */
[----:B------:R-:W-:Y:S01]  /*6910*/  PRMT R10, R154, 0x5410, R152 ;  /* 0x000054109a0a7816 */ /* 0x000fe20000000098 */
[C---:B------:R-:W-:Y:S01]  /*6920*/  HMMA.16816.F32.BF16 R16, R4.reuse, R20, RZ ;  /* 0x000000140410723c */ /* 0x040fe200000418ff */
[----:B------:R-:W-:Y:S02]  /*6930*/  PRMT R2, R150, 0x5410, R149 ;  /* 0x0000541096027816 */ /* 0x000fe40000000095 */
[----:B------:R-:W-:Y:S02]  /*6940*/  LOP3.LUT R8, R8, R10, RZ, 0xc0, !PT ;  /* 0x0000000a08087212 */ /* 0x000fe400078ec0ff */
[----:B------:R-:W-:Y:S01]  /*6950*/  HSET2.LE.AND R10, R25, R0, PT ;  /* 0x00000000190a7233 */ /* 0x000fe20003803000 */
[----:B------:R-:W-:Y:S01]  /*6960*/  HMMA.16816.F32.BF16 R40, R4, R22, RZ ;  /* 0x000000160428723c */ /* 0x000fe200000418ff */
[----:B------:R-:W-:-:S03]  /*6970*/  PRMT R11, R153, 0x5410, R151 ;  /* 0x00005410990b7816 */ /* 0x000fc60000000097 */
[----:B------:R-:W-:Y:S02]  /*6980*/  LOP3.LUT R10, R10, R2, RZ, 0xc0, !PT ;  /* 0x000000020a0a7212 */ /* 0x000fe400078ec0ff */
[----:B------:R-:W-:Y:S01]  /*6990*/  LOP3.LUT R9, R9, R11, RZ, 0xc0, !PT ;  /* 0x0000000b09097212 */ /* 0x000fe200078ec0ff */
[----:B-1----:R-:W-:Y:S01]  /*69a0*/  HMMA.16816.F32.BF16 R20, R4, R54, RZ ;  /* 0x000000360414723c */ /* 0x002fe200000418ff */
[----:B------:R-:W-:Y:S02]  /*69b0*/  HSET2.LE.AND R2, R26, R0, PT ;  /* 0x000000001a027233 */ /* 0x000fe40003803000 */
[----:B------:R-:W-:-:S03]  /*69c0*/  PRMT R11, R140, 0x5410, R139 ;  /* 0x000054108c0b7816 */ /* 0x000fc6000000008b */
[----:B------:R-:W-:Y:S01]  /*69d0*/  HMMA.16816.F32.BF16 R24, R4, R52, RZ ;  /* 0x000000340418723c */ /* 0x000fe200000418ff */
[----:B------:R-:W-:Y:S01]  /*69e0*/  LOP3.LUT R11, R2, R11, RZ, 0xc0, !PT ;  /* 0x0000000b020b7212 */ /* 0x000fe200078ec0ff */
[----:B------:R-:W-:Y:S01]  /*69f0*/  LDSM.16.MT88.4 R52, [R183+0xe800] ;  /* 0x00e80000b734783b */ /* 0x000fe20000004200 */
[----:B------:R-:W-:-:S03]  /*6a00*/  LOP3.LUT R2, R101, UR4, RZ, 0x3c, !PT ;  /* 0x0000000465027c12 */ /* 0x000fc6000f8e3cff */
[----:B--2---:R-:W-:Y:S06]  /*6a10*/  HMMA.16816.F32.BF16 R76, R4, R28, RZ ;  /* 0x0000001c044c723c */ /* 0x004fec00000418ff */
[----:B------:R-:W-:Y:S06]  /*6a20*/  HMMA.16816.F32.BF16 R248, R8, R60, R16 ;  /* 0x0000003c08f8723c */ /* 0x000fec0000041810 */
[----:B------:R-:W-:Y:S06]  /*6a30*/  HMMA.16816.F32.BF16 R16, R4, R64, RZ ;  /* 0x000000400410723c */ /* 0x000fec00000418ff */
[----:B------:R-:W-:Y:S06]  /*6a40*/  HMMA.16816.F32.BF16 R244, R8, R62, R40 ;  /* 0x0000003e08f4723c */ /* 0x000fec0000041828 */
[----:B------:R-:W-:Y:S06]  /*6a50*/  HMMA.16816.F32.BF16 R40, R4, R66, RZ ;  /* 0x000000420428723c */ /* 0x000fec00000418ff */
[C---:B------:R-:W-:Y:S06]  /*6a60*/  HMMA.16816.F32.BF16 R236, R8.reuse, R56, R24 ;  /* 0x0000003808ec723c */ /* 0x040fec0000041818 */
[----:B------:R-:W-:Y:S06]  /*6a70*/  HMMA.16816.F32.BF16 R240, R8, R72, R16 ;  /* 0x0000004808f0723c */ /* 0x000fec0000041810 */
[----:B------:R-:W-:Y:S06]  /*6a80*/  HMMA.16816.F32.BF16 R16, R4, R86, RZ ;  /* 0x000000560410723c */ /* 0x000fec00000418ff */
[----:B------:R-:W-:Y:S06]  /*6a90*/  HMMA.16816.F32.BF16 R232, R8, R58, R20 ;  /* 0x0000003a08e8723c */ /* 0x000fec0000041814 */
[C---:B------:R-:W-:Y:S06]  /*6aa0*/  HMMA.16816.F32.BF16 R68, R4.reuse, R30, RZ ;  /* 0x0000001e0444723c */ /* 0x040fec00000418ff */
[C---:B------:R-:W-:Y:S06]  /*6ab0*/  HMMA.16816.F32.BF16 R28, R4.reuse, R44, RZ ;  /* 0x0000002c041c723c */ /* 0x040fec00000418ff */
[C---:B------:R-:W-:Y:S06]  /*6ac0*/  HMMA.16816.F32.BF16 R24, R4.reuse, R46, RZ ;  /* 0x0000002e0418723c */ /* 0x040fec00000418ff */
[----:B------:R-:W-:Y:S06]  /*6ad0*/  HMMA.16816.F32.BF16 R20, R4, R84, RZ ;  /* 0x000000540414723c */ /* 0x000fec00000418ff */
[----:B------:R-:W-:Y:S06]  /*6ae0*/  HMMA.16816.F32.BF16 R228, R8, R74, R40 ;  /* 0x0000004a08e4723c */ /* 0x000fec0000041828 */
        /* <DEDUP_REMOVED lines=12> */
[----:B------:R-:W1:Y:S05]  /*6bb0*/  LDSM.16.MT88.4 R4, [R181+0x10800] ;  /* 0x01080000b504783b */ /* 0x000e6a0000004200 */
[C---:B------:R-:W-:Y:S01]  /*6bc0*/  HMMA.16816.F32.BF16 R212, R8.reuse, R98, R16 ;  /* 0x0000006208d4723c */ /* 0x040fe20000041810 */
[----:B------:R-:W-:Y:S05]  /*6bd0*/  LDSM.16.MT88.4 R16, [R182+0x10800] ;  /* 0x01080000b610783b */ /* 0x000fea0000004200 */
[C---:B------:R-:W-:Y:S06]  /*6be0*/  HMMA.16816.F32.BF16 R160, R8.reuse, R112, R76 ;  /* 0x0000007008a0723c */ /* 0x040fec000004184c */
[C---:B------:R-:W-:Y:S01]  /*6bf0*/  HMMA.16816.F32.BF16 R76, R8.reuse, R106, R24 ;  /* 0x0000006a084c723c */ /* 0x040fe20000041818 */
[----:B------:R-:W2:Y:S05]  /*6c00*/  LDSM.16.MT88.4 R24, [R184+0x10800] ;  /* 0x01080000b818783b */ /* 0x000eaa0000004200 */
[----:B------:R-:W-:Y:S01]  /*6c10*/  HMMA.16816.F32.BF16 R68, R8, R114, R68 ;  /* 0x000000720844723c */ /* 0x000fe20000041844 */
[----:B------:R-:W-:-:S02]  /*6c20*/  IMAD.MOV.U32 R106, RZ, RZ, R158 ;  /* 0x000000ffff6a7224 */ /* 0x000fc400078e009e */
[----:B------:R-:W-:-:S03]  /*6c30*/  IMAD.MOV.U32 R107, RZ, RZ, R157 ;  /* 0x000000ffff6b7224 */ /* 0x000fc600078e009d */
[C---:B------:R-:W-:Y:S06]  /*6c40*/  HMMA.16816.F32.BF16 R64, R8.reuse, R108, R64 ;  /* 0x0000006c0840723c */ /* 0x040fec0000041840 */
[----:B------:R-:W-:Y:S01]  /*6c50*/  HMMA.16816.F32.BF16 R216, R8, R110, R32 ;  /* 0x0000006e08d8723c */ /* 0x000fe20000041820 */
[----:B------:R-:W-:Y:S02]  /*6c60*/  IMAD.MOV.U32 R108, RZ, RZ, R167 ;  /* 0x000000ffff6c7224 */ /* 0x000fe400078e00a7 */
[----:B------:R-:W-:-:S03]  /*6c70*/  IMAD.MOV.U32 R109, RZ, RZ, R173 ;  /* 0x000000ffff6d7224 */ /* 0x000fc600078e00ad */
[----:B-1----:R-:W-:Y:S01]  /*6c80*/  HMMA.16816.F32.BF16 R220, R8, R4, R56 ;  /* 0x0000000408dc723c */ /* 0x002fe20000041838 */
[----:B------:R-:W-:Y:S02]  /*6c90*/  IMAD.MOV.U32 R111, RZ, RZ, R166 ;  /* 0x000000ffff6f7224 */ /* 0x000fe400078e00a6 */
[----:B------:R-:W-:-:S03]  /*6ca0*/  IMAD.MOV.U32 R110, RZ, RZ, R165 ;  /* 0x000000ffff6e7224 */ /* 0x000fc600078e00a5 */
[----:B------:R-:W-:Y:S01]  /*6cb0*/  HMMA.16816.F32.BF16 R112, R8, R104, R28 ;  /* 0x000000680870723c */ /* 0x000fe2000004181c */
[----:B------:R-:W-:-:S05]  /*6cc0*/  IMAD.WIDE.U32 R4, R2, -0x326172a9, RZ ;  /* 0xcd9e8d5702047825 */ /* 0x000fca00078e00ff */
[----:B------:R-:W-:Y:S01]  /*6cd0*/  LOP3.LUT R5, R5, UR36, R168, 0x96, !PT ;  /* 0x0000002405057c12 */ /* 0x000fe2000f8e96a8 */
[----:B------:R-:W-:Y:S01]  /*6ce0*/  IMAD.MOV.U32 R104, RZ, RZ, R164 ;  /* 0x000000ffff687224 */ /* 0x000fe200078e00a4 */
[----:B------:R-:W-:Y:S01]  /*6cf0*/  LOP3.LUT R2, R37, UR35, R4, 0x96, !PT ;  /* 0x0000002325027c12 */ /* 0x000fe2000f8e9604 */
[----:B------:R-:W-:Y:S01]  /*6d00*/  HMMA.16816.F32.BF16 R164, R8, R6, R60 ;  /* 0x0000000608a4723c */ /* 0x000fe2000004183c */
[----:B------:R-:W-:Y:S01]  /*6d10*/  SHF.R.U32.HI R37, RZ, 0x18, R14 ;  /* 0x00000018ff257819 */ /* 0x000fe2000001160e */
[----:B------:R-:W-:-:S04]  /*6d20*/  IMAD.WIDE.U32 R4, R5, -0x2daee0ad, RZ ;  /* 0xd2511f5305047825 */ /* 0x000fc800078e00ff */
[----:B------:R-:W-:Y:S01]  /*6d30*/  HMMA.16816.F32.BF16 R224, R8, R96, R20 ;  /* 0x0000006008e0723c */ /* 0x000fe20000041814 */
[----:B------:R-:W-:Y:S01]  /*6d40*/  IMAD.WIDE.U32 R6, R2, -0x2daee0ad, RZ ;  /* 0xd2511f5302067825 */ /* 0x000fe200078e00ff */
[----:B------:R-:W-:-:S03]  /*6d50*/  LOP3.LUT R2, R5, UR34, R38, 0x96, !PT ;  /* 0x0000002205027c12 */ /* 0x000fc6000f8e9626 */
[----:B------:R-:W-:Y:S01]  /*6d60*/  IMAD.MOV.U32 R62, RZ, RZ, R172 ;  /* 0x000000ffff3e7224 */ /* 0x000fe200078e00ac */
[C---:B--2---:R-:W-:Y:S01]  /*6d70*/  HMMA.16816.F32.BF16 R208, R8.reuse, R24, R84 ;  /* 0x0000001808d0723c */ /* 0x044fe20000041854 */
[----:B------:R-:W-:Y:S02]  /*6d80*/  IMAD.MOV.U32 R61, RZ, RZ, R171 ;  /* 0x000000ffff3d7224 */ /* 0x000fe400078e00ab */
[----:B------:R-:W-:Y:S02]  /*6d90*/  IMAD.MOV.U32 R60, RZ, RZ, R170 ;  /* 0x000000ffff3c7224 */ /* 0x000fe400078e00aa */
[----:B------:R-:W-:Y:S01]  /*6da0*/  IMAD.MOV.U32 R97, RZ, RZ, R51 ;  /* 0x000000ffff617224 */ /* 0x000fe200078e0033 */
[----:B------:R-:W-:Y:S01]  /*6db0*/  HMMA.16816.F32.BF16 R172, R8, R18, R80 ;  /* 0x0000001208ac723c */ /* 0x000fe20000041850 */
[----:B------:R-:W-:Y:S01]  /*6dc0*/  IMAD.MOV.U32 R23, RZ, RZ, R156 ;  /* 0x000000ffff177224 */ /* 0x000fe200078e009c */
[----:B------:R-:W-:Y:S01]  /*6dd0*/  LOP3.LUT R25, R49, UR5, R102, 0x96, !PT ;  /* 0x0000000531197c12 */ /* 0x000fe2000f8e9666 */
[----:B------:R-:W-:-:S02]  /*6de0*/  IMAD.MOV.U32 R105, RZ, RZ, R159 ;  /* 0x000000ffff697224 */ /* 0x000fc400078e009f */
[----:B------:R-:W-:Y:S01]  /*6df0*/  IMAD.MOV.U32 R84, RZ, RZ, R23 ;  /* 0x000000ffff547224 */ /* 0x000fe200078e0017 */
[----:B------:R-:W-:Y:S01]  /*6e00*/  HMMA.16816.F32.BF16 R168, R8, R16, R72 ;  /* 0x0000001008a8723c */ /* 0x000fe20000041848 */
[----:B------:R-:W-:Y:S01]  /*6e10*/  LOP3.LUT R18, R7, UR32, R4, 0x96, !PT ;  /* 0x0000002007127c12 */ /* 0x000fe2000f8e9604 */
[----:B------:R-:W-:Y:S01]  /*6e20*/  IMAD.MOV.U32 R23, RZ, RZ, R178 ;  /* 0x000000ffff177224 */ /* 0x000fe200078e00b2 */
[----:B------:R-:W-:-:S03]  /*6e30*/  LOP3.LUT R178, R14, 0xffff, RZ, 0xc0, !PT ;  /* 0x0000ffff0eb27812 */ /* 0x000fc600078ec0ff */
[----:B------:R-:W-:Y:S01]  /*6e40*/  IMAD.WIDE.U32 R18, R18, -0x326172a9, RZ ;  /* 0xcd9e8d5712127825 */ /* 0x000fe200078e00ff */
[C---:B------:R-:W-:Y:S03]  /*6e50*/  HMMA.16816.F32.BF16 R156, R8.reuse, R54, R40 ;  /* 0x00000036089c723c */ /* 0x040fe60000041828 */
[----:B------:R-:W-:Y:S01]  /*6e60*/  IMAD.WIDE.U32 R16, R2, -0x326172a9, RZ ;  /* 0xcd9e8d5702107825 */ /* 0x000fe200078e00ff */
[----:B------:R-:W-:Y:S02]  /*6e70*/  LOP3.LUT R2, R7, UR32, R4, 0x96, !PT ;  /* 0x0000002007027c12 */ /* 0x000fe4000f8e9604 */
[----:B------:R-:W-:Y:S01]  /*6e80*/  HMMA.16816.F32.BF16 R92, R8, R52, R44 ;  /* 0x00000034085c723c */ /* 0x000fe2000004182c */
[----:B------:R-:W-:Y:S01]  /*6e90*/  IMAD.MOV.U32 R73, RZ, RZ, R104 ;  /* 0x000000ffff497224 */ /* 0x000fe200078e0068 */
[----:B------:R-:W-:Y:S02]  /*6ea0*/  LOP3.LUT R20, R17, UR33, R36, 0x96, !PT ;  /* 0x0000002111147c12 */ /* 0x000fe4000f8e9624 */
[----:B------:R-:W-:-:S02]  /*6eb0*/  LOP3.LUT R17, R19, UR26, R16, 0x96, !PT ;  /* 0x0000001a13117c12 */ /* 0x000fc4000f8e9610 */
[----:B------:R-:W-:Y:S01]  /*6ec0*/  LOP3.LUT R16, R5, UR34, R38, 0x96, !PT ;  /* 0x0000002205107c12 */ /* 0x000fe2000f8e9626 */
[----:B------:R-:W-:Y:S01]  /*6ed0*/  IMAD.WIDE.U32 R4, R20, -0x2daee0ad, RZ ;  /* 0xd2511f5314047825 */ /* 0x000fe200078e00ff */
[----:B------:R-:W-:Y:S03]  /*6ee0*/  HMMA.16816.F32.BF16 R56, R8, R26, R116 ;  /* 0x0000001a0838723c */ /* 0x000fe60000041874 */
[----:B------:R-:W-:Y:S01]  /*6ef0*/  IMAD.WIDE.U32 R38, R17, -0x2daee0ad, RZ ;  /* 0xd2511f5311267825 */ /* 0x000fe200078e00ff */
[----:B------:R-:W-:-:S03]  /*6f00*/  LOP3.LUT R17, R5, UR22, R6, 0x96, !PT ;  /* 0x0000001605117c12 */ /* 0x000fc6000f8e9606 */
[----:B------:R-:W-:Y:S01]  /*6f10*/  IMAD.WIDE.U32 R20, R2, -0x326172a9, RZ ;  /* 0xcd9e8d5702147825 */ /* 0x000fe200078e00ff */
[----:B------:R-:W-:-:S03]  /*6f20*/  LOP3.LUT R19, R39, UR7, R4, 0x96, !PT ;  /* 0x0000000727137c12 */ /* 0x000fc6000f8e9604 */
[----:B------:R-:W-:-:S04]  /*6f30*/  IMAD.WIDE.U32 R4, R16, -0x326172a9, RZ ;  /* 0xcd9e8d5710047825 */ /* 0x000fc800078e00ff */
[----:B------:R-:W-:Y:S01]  /*6f40*/  IMAD.WIDE.U32 R16, R17, -0x326172a9, RZ ;  /* 0xcd9e8d5711107825 */ /* 0x000fe200078e00ff */
[----:B------:R-:W-:Y:S02]  /*6f50*/  LOP3.LUT R7, R5, UR33, R36, 0x96, !PT ;  /* 0x0000002105077c12 */ /* 0x000fe4000f8e9624 */
[----:B------:R-:W-:Y:S01]  /*6f60*/  LOP3.LUT R2, R21, UR26, R4, 0x96, !PT ;  /* 0x0000001a15027c12 */ /* 0x000fe2000f8e9604 */
[----:B------:R-:W-:Y:S01]  /*6f70*/  IMAD.WIDE.U32 R4, R19, -0x326172a9, RZ ;  /* 0xcd9e8d5713047825 */ /* 0x000fe200078e00ff */
[----:B------:R-:W-:Y:S02]  /*6f80*/  LOP3.LUT R51, R17, UR21, R18, 0x96, !PT ;  /* 0x0000001511337c12 */ /* 0x000fe4000f8e9612 */
[----:B------:R-:W-:Y:S01]  /*6f90*/  LOP3.LUT R36, R15, UR9, R50, 0x96, !PT ;  /* 0x000000090f247c12 */ /* 0x000fe2000f8e9632 */
[----:B------:R-:W-:Y:S01]  /*6fa0*/  IMAD.MOV.U32 R44, RZ, RZ, R108 ;  /* 0x000000ffff2c7224 */ /* 0x000fe200078e006c */
[----:B------:R-:W-:Y:S01]  /*6fb0*/  LOP3.LUT R24, R5, UR9, R16, 0x96, !PT ;  /* 0x0000000905187c12 */ /* 0x000fe2000f8e9610 */
[----:B------:R-:W-:Y:S01]  /*6fc0*/  IMAD.WIDE.U32 R16, R2, -0x2daee0ad, RZ ;  /* 0xd2511f5302107825 */ /* 0x000fe200078e00ff */
[----:B------:R-:W-:-:S02]  /*6fd0*/  LOP3.LUT R21, R4, 0xff, RZ, 0xc0, !PT ;  /* 0x000000ff04157812 */ /* 0x000fc400078ec0ff */
[----:B------:R-:W-:Y:S01]  /*6fe0*/  LOP3.LUT R39, R4, 0xffff, RZ, 0xc0, !PT ;  /* 0x0000ffff04277812 */ /* 0x000fe200078ec0ff */
[----:B------:R-:W-:Y:S01]  /*6ff0*/  IMAD.MOV.U32 R108, RZ, RZ, R176 ;  /* 0x000000ffff6c7224 */ /* 0x000fe200078e00b0 */
[--C-:B------:R-:W-:Y:S01]  /*7000*/  SHF.R.U32.HI R19, RZ, 0x10, R4.reuse ;  /* 0x00000010ff137819 */ /* 0x100fe20000011604 */
[----:B------:R-:W-:Y:S01]  /*7010*/  IMAD.MOV.U32 R47, RZ, RZ, R105 ;  /* 0x000000ffff2f7224 */ /* 0x000fe200078e0069 */
[----:B------:R-:W-:Y:S01]  /*7020*/  SHF.R.U32.HI R18, RZ, 0x18, R4 ;  /* 0x00000018ff127819 */ /* 0x000fe20000011604 */
[----:B------:R-:W-:Y:S01]  /*7030*/  IMAD.WIDE.U32 R4, R7, -0x2daee0ad, RZ ;  /* 0xd2511f5307047825 */ /* 0x000fe200078e00ff */
[----:B------:R-:W-:Y:S02]  /*7040*/  SHF.R.U32.HI R50, RZ, 0x10, R14 ;  /* 0x00000010ff327819 */ /* 0x000fe4000001160e */
[----:B------:R-:W-:Y:S01]  /*7050*/  ISETP.LE.U32.AND P4, PT, R21, UR15, PT ;  /* 0x0000000f15007c0c */ /* 0x000fe2000bf83070 */
[----:B------:R-:W-:Y:S01]  /*7060*/  IMAD.MOV.U32 R46, RZ, RZ, R110 ;  /* 0x000000ffff2e7224 */ /* 0x000fe200078e006e */
[----:B------:R-:W-:Y:S01]  /*7070*/  LOP3.LUT R2, R17, UR7, R4, 0x96, !PT ;  /* 0x0000000711027c12 */ /* 0x000fe2000f8e9604 */
[----:B------:R-:W-:Y:S01]  /*7080*/  IMAD.MOV.U32 R45, RZ, RZ, R111 ;  /* 0x000000ffff2d7224 */ /* 0x000fe200078e006f */
[----:B------:R-:W-:Y:S01]  /*7090*/  LOP3.LUT R6, R5, UR22, R6, 0x96, !PT ;  /* 0x0000001605067c12 */ /* 0x000fe2000f8e9606 */
[----:B------:R-:W-:Y:S01]  /*70a0*/  IMAD.MOV.U32 R82, RZ, RZ, R44 ;  /* 0x000000ffff527224 */ /* 0x000fe200078e002c */
[----:B------:R-:W-:Y:S01]  /*70b0*/  LOP3.LUT R17, R14, 0xff, RZ, 0xc0, !PT ;  /* 0x000000ff0e117812 */ /* 0x000fe200078ec0ff */
[----:B------:R-:W-:Y:S01]  /*70c0*/  IMAD.WIDE.U32 R4, R2, -0x326172a9, RZ ;  /* 0xcd9e8d5702047825 */ /* 0x000fe200078e00ff */
[----:B------:R-:W-:-:S02]  /*70d0*/  ISETP.LE.U32.AND P5, PT, R18, UR15, PT ;  /* 0x0000000f12007c0c */ /* 0x000fc4000bfa3070 */
[----:B------:R-:W-:Y:S01]  /*70e0*/  ISETP.LE.U32.AND P1, PT, R17, UR15, PT ;  /* 0x0000000f11007c0c */ /* 0x000fe2000bf23070 */
[----:B------:R-:W-:Y:S01]  /*70f0*/  IMAD.WIDE.U32 R6, R6, -0x326172a9, RZ ;  /* 0xcd9e8d5706067825 */ /* 0x000fe200078e00ff */
[C---:B------:R-:W-:Y:S02]  /*7100*/  LOP3.LUT R2, R4.reuse, 0xffff, RZ, 0xc0, !PT ;  /* 0x0000ffff04027812 */ /* 0x040fe400078ec0ff */
[----:B------:R-:W-:Y:S01]  /*7110*/  SHF.R.U32.HI R14, RZ, 0x18, R4 ;  /* 0x00000018ff0e7819 */ /* 0x000fe20000011604 */
[----:B------:R-:W-:Y:S01]  /*7120*/  IMAD.MOV.U32 R80, RZ, RZ, R45 ;  /* 0x000000ffff507224 */ /* 0x000fe200078e002d */
[----:B------:R-:W-:Y:S01]  /*7130*/  LOP3.LUT R15, R7, UR21, R20, 0x96, !PT ;  /* 0x00000015070f7c12 */ /* 0x000fe2000f8e9614 */
[----:B------:R-:W-:Y:S01]  /*7140*/  IMAD.MOV.U32 R87, RZ, RZ, R46 ;  /* 0x000000ffff577224 */ /* 0x000fe200078e002e */
[----:B------:R-:W-:Y:S01]  /*7150*/  LOP3.LUT R6, R5, UR9, R6, 0x96, !PT ;  /* 0x0000000905067c12 */ /* 0x000fe2000f8e9606 */
[----:B------:R-:W-:Y:S01]  /*7160*/  IMAD.MOV.U32 R86, RZ, RZ, R47 ;  /* 0x000000ffff567224 */ /* 0x000fe200078e002f */
[----:B------:R-:W-:-:S02]  /*7170*/  LOP3.LUT R7, R4, 0xff, RZ, 0xc0, !PT ;  /* 0x000000ff04077812 */ /* 0x000fc400078ec0ff */
[----:B------:R-:W-:Y:S02]  /*7180*/  SHF.R.U32.HI R5, RZ, 0x10, R4 ;  /* 0x00000010ff057819 */ /* 0x000fe40000011604 */
[----:B------:R-:W-:Y:S02]  /*7190*/  SHF.R.U32.HI R2, RZ, 0x8, R2 ;  /* 0x00000008ff027819 */ /* 0x000fe40000011602 */
[----:B------:R-:W-:Y:S02]  /*71a0*/  LOP3.LUT R4, R19, 0xff, RZ, 0xc0, !PT ;  /* 0x000000ff13047812 */ /* 0x000fe400078ec0ff */
[----:B------:R-:W-:Y:S01]  /*71b0*/  PRMT R22, R7, 0x5410, R2 ;  /* 0x0000541007167816 */ /* 0x000fe20000000002 */
[----:B------:R-:W-:Y:S01]  /*71c0*/  FFMA.FTZ R7, R129, UR6, -R12 ;  /* 0x0000000681077c23 */ /* 0x000fe2000801080c */
[----:B------:R-:W-:Y:S02]  /*71d0*/  ISETP.LE.U32.AND P6, PT, R4, UR15, PT ;  /* 0x0000000f04007c0c */ /* 0x000fe4000bfc3070 */
[----:B------:R-:W-:Y:S01]  /*71e0*/  LOP3.LUT R2, R5, 0xff, RZ, 0xc0, !PT ;  /* 0x000000ff05027812 */ /* 0x000fe200078ec0ff */
[----:B------:R-:W-:Y:S01]  /*71f0*/  IMAD.WIDE.U32 R4, R15, -0x2daee0ad, RZ ;  /* 0xd2511f530f047825 */ /* 0x000fe200078e00ff */
[----:B------:R1:W-:Y:S02]  /*7200*/  MUFU.EX2 R83, R7 ;  /* 0x0000000700537308 */ /* 0x0003e40000000800 */
[----:B------:R-:W-:-:S02]  /*7210*/  PRMT R21, R2, 0x5410, R14 ;  /* 0x0000541002157816 */ /* 0x000fc4000000000e */
[----:B------:R-:W-:Y:S02]  /*7220*/  LOP3.LUT R2, R5, UR5, R16, 0x96, !PT ;  /* 0x0000000505027c12 */ /* 0x000fe4000f8e9610 */
[C---:B------:R-:W-:Y:S02]  /*7230*/  LOP3.LUT R14, R4.reuse, 0xffff, RZ, 0xc0, !PT ;  /* 0x0000ffff040e7812 */ /* 0x040fe400078ec0ff */
[----:B------:R-:W-:Y:S02]  /*7240*/  LOP3.LUT R17, R4, 0xff, RZ, 0xc0, !PT ;  /* 0x000000ff04117812 */ /* 0x000fe400078ec0ff */
[--C-:B------:R-:W-:Y:S02]  /*7250*/  SHF.R.U32.HI R16, RZ, 0x10, R4.reuse ;  /* 0x00000010ff107819 */ /* 0x100fe40000011604 */
[----:B------:R-:W-:Y:S02]  /*7260*/  SHF.R.U32.HI R15, RZ, 0x18, R4 ;  /* 0x00000018ff0f7819 */ /* 0x000fe40000011604 */
[----:B------:R-:W-:-:S02]  /*7270*/  LOP3.LUT R4, R6, 0xffff, RZ, 0xc0, !PT ;  /* 0x0000ffff06047812 */ /* 0x000fc400078ec0ff */
[----:B-1----:R-:W-:Y:S02]  /*7280*/  HSET2.LE.AND R7, R21, R0, PT ;  /* 0x0000000015077233 */ /* 0x002fe40003803000 */
[----:B------:R-:W-:Y:S02]  /*7290*/  SHF.R.U32.HI R5, RZ, 0x8, R4 ;  /* 0x00000008ff057819 */ /* 0x000fe40000011604 */
[----:B------:R-:W-:-:S04]  /*72a0*/  LOP3.LUT R4, R6, 0xff, RZ, 0xc0, !PT ;  /* 0x000000ff06047812 */ /* 0x000fc800078ec0ff */
[----:B------:R-:W-:Y:S01]  /*72b0*/  PRMT R20, R4, 0x5410, R5 ;  /* 0x0000541004147816 */ /* 0x000fe20000000005 */
[----:B------:R-:W-:Y:S01]  /*72c0*/  FFMA.FTZ R4, R130, UR6, -R12 ;  /* 0x0000000682047c23 */ /* 0x000fe2000801080c */
[--C-:B------:R-:W-:Y:S02]  /*72d0*/  SHF.R.U32.HI R5, RZ, 0x10, R6.reuse ;  /* 0x00000010ff057819 */ /* 0x100fe40000011606 */
[----:B------:R-:W-:Y:S01]  /*72e0*/  SHF.R.U32.HI R6, RZ, 0x18, R6 ;  /* 0x00000018ff067819 */ /* 0x000fe20000011606 */
[----:B------:R1:W2:Y:S02]  /*72f0*/  MUFU.EX2 R40, R4 ;  /* 0x0000000400287308 */ /* 0x0002a40000000800 */
[----:B-1----:R-:W-:Y:S01]  /*7300*/  LOP3.LUT R4, R5, 0xff, RZ, 0xc0, !PT ;  /* 0x000000ff05047812 */ /* 0x002fe200078ec0ff */
[----:B------:R-:W-:Y:S01]  /*7310*/  FFMA.FTZ R5, R125, UR6, -R12 ;  /* 0x000000067d057c23 */ /* 0x000fe2000801080c */
[----:B------:R-:W-:Y:S02]  /*7320*/  IMAD.MOV.U32 R125, RZ, RZ, R23 ;  /* 0x000000ffff7d7224 */ /* 0x000fe400078e0017 */
[----:B------:R-:W-:-:S02]  /*7330*/  PRMT R19, R4, 0x5410, R6 ;  /* 0x0000541004137816 */ /* 0x000fc40000000006 */
[----:B------:R1:W-:Y:S01]  /*7340*/  MUFU.EX2 R23, R5 ;  /* 0x0000000500177308 */ /* 0x0003e20000000800 */
[----:B------:R-:W-:Y:S01]  /*7350*/  LOP3.LUT R4, R24, 0xffff, RZ, 0xc0, !PT ;  /* 0x0000ffff18047812 */ /* 0x000fe200078ec0ff */
[----:B------:R-:W-:Y:S01]  /*7360*/  FFMA.FTZ R6, R126, UR6, -R12 ;  /* 0x000000067e067c23 */ /* 0x000fe2000801080c */
[----:B------:R-:W-:Y:S02]  /*7370*/  IMAD.MOV.U32 R126, RZ, RZ, R97 ;  /* 0x000000ffff7e7224 */ /* 0x000fe400078e0061 */
[----:B------:R-:W-:-:S03]  /*7380*/  SHF.R.U32.HI R4, RZ, 0x8, R4 ;  /* 0x00000008ff047819 */ /* 0x000fc60000011604 */
[----:B------:R3:W-:Y:S01]  /*7390*/  MUFU.EX2 R63, R6 ;  /* 0x00000006003f7308 */ /* 0x0007e20000000800 */
[----:B------:R-:W-:-:S04]  /*73a0*/  LOP3.LUT R4, R4, 0xffff, RZ, 0xc0, !PT ;  /* 0x0000ffff04047812 */ /* 0x000fc800078ec0ff */
[----:B------:R-:W-:Y:S02]  /*73b0*/  ISETP.LE.U32.AND P3, PT, R4, UR15, PT ;  /* 0x0000000f04007c0c */ /* 0x000fe4000bf63070 */
[----:B------:R-:W-:Y:S01]  /*73c0*/  LOP3.LUT R4, R16, 0xff, RZ, 0xc0, !PT ;  /* 0x000000ff10047812 */ /* 0x000fe200078ec0ff */
[----:B------:R-:W-:Y:S01]  /*73d0*/  FFMA.FTZ R16, R135, UR6, -R13 ;  /* 0x0000000687107c23 */ /* 0x000fe2000801080d */
[----:B-1----:R-:W-:Y:S01]  /*73e0*/  FFMA.FTZ R5, R127, UR6, -R12 ;  /* 0x000000067f057c23 */ /* 0x002fe2000801080c */
[----:B------:R-:W-:Y:S01]  /*73f0*/  IMAD.MOV.U32 R127, RZ, RZ, R185 ;  /* 0x000000ffff7f7224 */ /* 0x000fe200078e00b9 */
[----:B------:R-:W-:Y:S01]  /*7400*/  PRMT R18, R4, 0x5410, R15 ;  /* 0x0000541004127816 */ /* 0x000fe2000000000f */
[----:B------:R-:W-:Y:S01]  /*7410*/  MUFU.EX2 R85, R16 ;  /* 0x0000001000557308 */ /* 0x000fe20000000800 */
[----:B------:R-:W-:-:S03]  /*7420*/  LOP3.LUT R4, R2, 0xffff, RZ, 0xc0, !PT ;  /* 0x0000ffff02047812 */ /* 0x000fc600078ec0ff */
[----:B------:R-:W-:Y:S01]  /*7430*/  HSET2.LE.AND R18, R18, R0, PT ;  /* 0x0000000012127233 */ /* 0x000fe20003803000 */
[----:B---3--:R-:W-:-:S03]  /*7440*/  FFMA.FTZ R6, R155, UR6, -R13 ;  /* 0x000000069b067c23 */ /* 0x008fc6000801080d */
[----:B------:R1:W-:Y:S08]  /*7450*/  MUFU.EX2 R185, R5 ;  /* 0x0000000500b97308 */ /* 0x0003f00000000800 */
[----:B------:R3:W-:Y:S01]  /*7460*/  MUFU.EX2 R72, R6 ;  /* 0x0000000600487308 */ /* 0x0007e20000000800 */
[----:B-1----:R-:W-:-:S07]  /*7470*/  FFMA.FTZ R5, R124, UR6, -R12 ;  /* 0x000000067c057c23 */ /* 0x002fce000801080c */
[----:B------:R1:W-:Y:S01]  /*7480*/  MUFU.EX2 R53, R5 ;  /* 0x0000000500357308 */ /* 0x0003e20000000800 */
[----:B---3--:R-:W-:Y:S02]  /*7490*/  HSET2.LE.AND R6, R22, R0, PT ;  /* 0x0000000016067233 */ /* 0x008fe40003803000 */
[----:B-1----:R-:W-:-:S04]  /*74a0*/  SHF.R.U32.HI R5, RZ, 0x8, R14 ;  /* 0x00000008ff057819 */ /* 0x002fc8000001160e */
[----:B------:R-:W-:Y:S01]  /*74b0*/  PRMT R17, R17, 0x5410, R5 ;  /* 0x0000541011117816 */ /* 0x000fe20000000005 */
[----:B------:R-:W-:Y:S01]  /*74c0*/  FFMA.FTZ R5, R128, UR6, -R12 ;  /* 0x0000000680057c23 */ /* 0x000fe2000801080c */
[----:B--2---:R-:W-:-:S03]  /*74d0*/  IMAD.MOV.U32 R128, RZ, RZ, R40 ;  /* 0x000000ffff807224 */ /* 0x004fc600078e0028 */
[----:B------:R1:W-:Y:S01]  /*74e0*/  MUFU.EX2 R129, R5 ;  /* 0x0000000500817308 */ /* 0x0003e20000000800 */
[----:B------:R-:W-:Y:S02]  /*74f0*/  HSET2.LE.AND R17, R17, R0, PT ;  /* 0x0000000011117233 */ /* 0x000fe40003803000 */
[----:B-1----:R-:W-:Y:S02]  /*7500*/  SHF.R.U32.HI R5, RZ, 0x8, R4 ;  /* 0x00000008ff057819 */ /* 0x002fe40000011604 */
[----:B------:R-:W-:-:S04]  /*7510*/  LOP3.LUT R4, R2, 0xff, RZ, 0xc0, !PT ;  /* 0x000000ff02047812 */ /* 0x000fc800078ec0ff */
[----:B------:R-:W-:Y:S01]  /*7520*/  PRMT R14, R4, 0x5410, R5 ;  /* 0x00005410040e7816 */ /* 0x000fe20000000005 */
[----:B------:R-:W-:Y:S01]  /*7530*/  FFMA.FTZ R4, R137, UR6, -R13 ;  /* 0x0000000689047c23 */ /* 0x000fe2000801080d */
[----:B------:R-:W-:-:S03]  /*7540*/  SHF.R.U32.HI R5, RZ, 0x10, R2 ;  /* 0x00000010ff057819 */ /* 0x000fc60000011602 */
[----:B------:R1:W2:Y:S01]  /*7550*/  MUFU.EX2 R40, R4 ;  /* 0x0000000400287308 */ /* 0x0002a20000000800 */
[----:B------:R-:W-:Y:S02]  /*7560*/  HSET2.LE.AND R14, R14, R0, PT ;  /* 0x000000000e0e7233 */ /* 0x000fe40003803000 */
[----:B-1----:R-:W-:Y:S02]  /*7570*/  SHF.R.U32.HI R4, RZ, 0x18, R2 ;  /* 0x00000018ff047819 */ /* 0x002fe40000011602 */
[----:B------:R-:W-:Y:S01]  /*7580*/  LOP3.LUT R2, R5, 0xff, RZ, 0xc0, !PT ;  /* 0x000000ff05027812 */ /* 0x000fe200078ec0ff */
[----:B------:R-:W-:-:S03]  /*7590*/  FFMA.FTZ R5, R138, UR6, -R13 ;  /* 0x000000068a057c23 */ /* 0x000fc6000801080d */
[----:B------:R-:W-:Y:S01]  /*75a0*/  PRMT R15, R2, 0x5410, R4 ;  /* 0x00005410020f7816 */ /* 0x000fe20000000004 */
[----:B------:R1:W-:Y:S01]  /*75b0*/  MUFU.EX2 R52, R5 ;  /* 0x0000000500347308 */ /* 0x0003e20000000800 */
[----:B------:R-:W-:Y:S01]  /*75c0*/  LOP3.LUT R2, R24, 0xff, RZ, 0xc0, !PT ;  /* 0x000000ff18027812 */ /* 0x000fe200078ec0ff */
[--C-:B------:R-:W-:Y:S02]  /*75d0*/  FFMA.FTZ R4, R133, UR6, -R13.reuse ;  /* 0x0000000685047c23 */ /* 0x100fe4000801080d */
[--C-:B------:R-:W-:Y:S02]  /*75e0*/  HSET2.LE.AND R15, R15, R0.reuse, PT ;  /* 0x000000000f0f7233 */ /* 0x100fe40003803000 */
[----:B------:R-:W-:Y:S01]  /*75f0*/  ISETP.LE.U32.AND P2, PT, R2, UR15, PT ;  /* 0x0000000f02007c0c */ /* 0x000fe2000bf43070 */
[----:B------:R-:W-:Y:S01]  /*7600*/  FFMA.FTZ R2, R132, UR6, -R13 ;  /* 0x0000000684027c23 */ /* 0x000fe2000801080d */
[----:B------:R3:W-:Y:S08]  /*7610*/  MUFU.EX2 R74, R4 ;  /* 0x00000004004a7308 */ /* 0x0007f00000000800 */
[----:B------:R4:W2:Y:S01]  /*7620*/  MUFU.EX2 R81, R2 ;  /* 0x0000000200517308 */ /* 0x0008a20000000800 */
[----:B-1----:R-:W-:Y:S01]  /*7630*/  HSET2.LE.AND R5, R19, R0, PT ;  /* 0x0000000013057233 */ /* 0x002fe20003803000 */
[----:B------:R-:W-:Y:S01]  /*7640*/  FFMA.FTZ R19, R131, UR6, -R12 ;  /* 0x0000000683137c23 */ /* 0x000fe2000801080c */
[----:B------:R-:W-:Y:S01]  /*7650*/  F2FP.BF16.F32.PACK_AB R12, R128, R83 ;  /* 0x00000053800c723e */ /* 0x000fe200000010ff */
[----:B------:R-:W-:-:S03]  /*7660*/  IMAD.MOV.U32 R131, RZ, RZ, R106 ;  /* 0x000000ffff837224 */ /* 0x000fc600078e006a */
[----:B------:R-:W-:Y:S01]  /*7670*/  PRMT R103, R12, 0x7610, R103 ;  /* 0x000076100c677816 */ /* 0x000fe20000000067 */
[----:B------:R-:W-:Y:S01]  /*7680*/  MUFU.EX2 R130, R19 ;  /* 0x0000001300827308 */ /* 0x000fe20000000800 */
[--C-:B---3--:R-:W-:Y:S01]  /*7690*/  FFMA.FTZ R4, R136, UR6, -R13.reuse ;  /* 0x0000000688047c23 */ /* 0x108fe2000801080d */
[----:B------:R-:W-:Y:S01]  /*76a0*/  PRMT R136, R12, 0x7632, R136 ;  /* 0x000076320c887816 */ /* 0x000fe20000000088 */
[----:B------:R-:W-:-:S05]  /*76b0*/  FFMA.FTZ R13, R134, UR6, -R13 ;  /* 0x00000006860d7c23 */ /* 0x000fca000801080d */
[----:B------:R1:W3:Y:S01]  /*76c0*/  MUFU.EX2 R75, R4 ;  /* 0x00000004004b7308 */ /* 0x0002e20000000800 */
[----:B----4-:R-:W-:Y:S02]  /*76d0*/  HSET2.LE.AND R2, R20, R0, PT ;  /* 0x0000000014027233 */ /* 0x010fe40003803000 */
[----:B--2---:R-:W-:-:S04]  /*76e0*/  F2FP.BF16.F32.PACK_AB R0, R40, R72 ;  /* 0x000000482800723e */ /* 0x004fc800000010ff */
[C---:B------:R-:W-:Y:S01]  /*76f0*/  PRMT R138, R0.reuse, 0x7610, R138 ;  /* 0x00007610008a7816 */ /* 0x040fe2000000008a */
[----:B------:R-:W2:Y:S01]  /*7700*/  MUFU.EX2 R176, R13 ;  /* 0x0000000d00b07308 */ /* 0x000ea20000000800 */
[----:B------:R-:W-:-:S03]  /*7710*/  PRMT R137, R0, 0x7632, R137 ;  /* 0x0000763200897816 */ /* 0x000fc60000000089 */
[----:B------:R-:W-:Y:S01]  /*7720*/  @!P2 HFMA2.BF16_V2 R124, -RZ.H0_H0, RZ.H0_H0, -R138.H0_H0 ;  /* 0x200000ffff7ca231 */ /* 0x000fe2000034098a */
[----:B------:R-:W-:-:S04]  /*7730*/  PRMT R0, R138, 0x5410, R137 ;  /* 0x000054108a007816 */ /* 0x000fc80000000089 */
[----:B-1----:R-:W-:Y:S02]  /*7740*/  LOP3.LUT R4, R2, R0, RZ, 0xc0, !PT ;  /* 0x0000000002047212 */ /* 0x002fe400078ec0ff */
[----:B------:R-:W-:Y:S02]  /*7750*/  SHF.R.U32.HI R0, RZ, 0x18, R24 ;  /* 0x00000018ff007819 */ /* 0x000fe40000011618 */
[----:B------:R-:W-:Y:S01]  /*7760*/  @!P2 PRMT R138, R124, 0x5410, RZ ;  /* 0x000054107c8aa816 */ /* 0x000fe200000000ff */
[----:B------:R-:W-:Y:S01]  /*7770*/  IMAD.MOV.U32 R124, RZ, RZ, R107 ;  /* 0x000000ffff7c7224 */ /* 0x000fe200078e006b */
[----:B------:R-:W-:Y:S02]  /*7780*/  ISETP.LE.U32.AND P2, PT, R0, UR15, PT ;  /* 0x0000000f00007c0c */ /* 0x000fe4000bf43070 */
[----:B------:R-:W-:Y:S02]  /*7790*/  PRMT R0, R103, 0x5410, R136 ;  /* 0x0000541067007816 */ /* 0x000fe40000000088 */
[----:B------:R-:W-:-:S02]  /*77a0*/  F2FP.BF16.F32.PACK_AB R2, R81, R52 ;  /* 0x000000345102723e */ /* 0x000fc400000010ff */
[----:B------:R-:W-:Y:S02]  /*77b0*/  LOP3.LUT R5, R5, R0, RZ, 0xc0, !PT ;  /* 0x0000000005057212 */ /* 0x000fe400078ec0ff */
[----:B------:R-:W-:Y:S02]  /*77c0*/  F2FP.BF16.F32.PACK_AB R0, R185, R23 ;  /* 0x00000017b900723e */ /* 0x000fe400000010ff */
[C---:B------:R-:W-:Y:S02]  /*77d0*/  PRMT R102, R2.reuse, 0x7610, R102 ;  /* 0x0000761002667816 */ /* 0x040fe40000000066 */
[----:B------:R-:W-:Y:S02]  /*77e0*/  PRMT R101, R2, 0x7632, R101 ;  /* 0x0000763202657816 */ /* 0x000fe40000000065 */
[C---:B------:R-:W-:Y:S02]  /*77f0*/  PRMT R35, R0.reuse, 0x7632, R35 ;  /* 0x0000763200237816 */ /* 0x040fe40000000023 */
[----:B------:R-:W-:-:S02]  /*7800*/  PRMT R34, R0, 0x7610, R34 ;  /* 0x0000761000227816 */ /* 0x000fc40000000022 */
[----:B------:R-:W-:Y:S02]  /*7810*/  PRMT R0, R102, 0x5410, R101 ;  /* 0x0000541066007816 */ /* 0x000fe40000000065 */
[----:B---3--:R-:W-:Y:S02]  /*7820*/  F2FP.BF16.F32.PACK_AB R2, R75, R74 ;  /* 0x0000004a4b02723e */ /* 0x008fe400000010ff */
[----:B------:R-:W-:Y:S02]  /*7830*/  LOP3.LUT R6, R6, R0, RZ, 0xc0, !PT ;  /* 0x0000000006067212 */ /* 0x000fe400078ec0ff */
[----:B------:R-:W-:Y:S02]  /*7840*/  PRMT R0, R34, 0x5410, R35 ;  /* 0x0000541022007816 */ /* 0x000fe40000000023 */
[----:B------:R-:W-:Y:S02]  /*7850*/  PRMT R33, R2, 0x7610, R33 ;  /* 0x0000761002217816 */ /* 0x000fe40000000021 */
[----:B------:R-:W-:-:S02]  /*7860*/  LOP3.LUT R7, R7, R0, RZ, 0xc0, !PT ;  /* 0x0000000007077212 */ /* 0x000fc400078ec0ff */
[----:B------:R-:W-:Y:S02]  /*7870*/  F2FP.BF16.F32.PACK_AB R0, R63, R53 ;  /* 0x000000353f00723e */ /* 0x000fe400000010ff */
[----:B------:R-:W-:Y:S02]  /*7880*/  PRMT R32, R2, 0x7632, R32 ;  /* 0x0000763202207816 */ /* 0x000fe40000000020 */
[C---:B------:R-:W-:Y:S02]  /*7890*/  PRMT R31, R0.reuse, 0x7632, R31 ;  /* 0x00007632001f7816 */ /* 0x040fe4000000001f */
[----:B------:R-:W-:Y:S02]  /*78a0*/  PRMT R30, R0, 0x7610, R30 ;  /* 0x00007610001e7816 */ /* 0x000fe4000000001e */
[----:B------:R-:W-:Y:S02]  /*78b0*/  PRMT R0, R33, 0x5410, R32 ;  /* 0x0000541021007816 */ /* 0x000fe40000000020 */
[----:B--2---:R-:W-:-:S02]  /*78c0*/  F2FP.BF16.F32.PACK_AB R2, R176, R85 ;  /* 0x00000055b002723e */ /* 0x004fc400000010ff */
[----:B------:R-:W-:Y:S02]  /*78d0*/  LOP3.LUT R96, R14, R0, RZ, 0xc0, !PT ;  /* 0x000000000e607212 */ /* 0x000fe400078ec0ff */
[----:B------:R-:W-:Y:S02]  /*78e0*/  PRMT R0, R30, 0x5410, R31 ;  /* 0x000054101e007816 */ /* 0x000fe4000000001f */
[----:B------:R-:W-:Y:S02]  /*78f0*/  PRMT R29, R2, 0x7610, R29 ;  /* 0x00007610021d7816 */ /* 0x000fe4000000001d */
[----:B------:R-:W-:Y:S02]  /*7900*/  LOP3.LUT R97, R15, R0, RZ, 0xc0, !PT ;  /* 0x000000000f617212 */ /* 0x000fe400078ec0ff */
[----:B------:R-:W1:Y:S01]  /*7910*/  LDSM.16.MT88.4 R12, [R183+0x10800] ;  /* 0x01080000b70c783b */ /* 0x000e620000004200 */
[----:B------:R-:W-:Y:S02]  /*7920*/  F2FP.BF16.F32.PACK_AB R0, R130, R129 ;  /* 0x000000818200723e */ /* 0x000fe400000010ff */
[----:B------:R-:W-:Y:S01]  /*7930*/  PRMT R28, R2, 0x7632, R28 ;  /* 0x00007632021c7816 */ /* 0x000fe2000000001c */
[----:B------:R-:W-:Y:S01]  /*7940*/  IMAD.MOV.U32 R2, RZ, RZ, R40 ;  /* 0x000000ffff027224 */ /* 0x000fe200078e0028 */
[----:B------:R-:W-:-:S02]  /*7950*/  PRMT R27, R0, 0x7610, R27 ;  /* 0x00007610001b7816 */ /* 0x000fc4000000001b */
[----:B------:R-:W-:Y:S02]  /*7960*/  PRMT R26, R0, 0x7632, R26 ;  /* 0x00007632001a7816 */ /* 0x000fe4000000001a */
        /* <DEDUP_REMOVED lines=11> */
[----:B------:R-:W-:Y:S02]  /*7a20*/  @!P3 HFMA2.BF16_V2 R132, -RZ.H0_H0, RZ.H0_H0, -R137.H0_H0 ;  /* 0x200000ffff84b231 */ /* 0x000fe40000340989 */
[----:B------:R-:W-:Y:S02]  /*7a30*/  IMAD.MOV.U32 R89, RZ, RZ, R2 ;  /* 0x000000ffff597224 */ /* 0x000fe400078e0002 */
[----:B------:R-:W-:Y:S01]  /*7a40*/  @!P2 HFMA2.BF16_V2 R133, -RZ.H0_H0, RZ.H0_H0, -R136.H0_H0 ;  /* 0x200000ffff85a231 */ /* 0x000fe20000340988 */
[----:B------:R-:W-:Y:S01]  /*7a50*/  LDSM.16.MT88.4 R120, [R182+0xd800] ;  /* 0x00d80000b678783b */ /* 0x000fe20000004200 */
[----:B------:R-:W-:Y:S02]  /*7a60*/  @!P4 HFMA2.BF16_V2 R135, -RZ.H0_H0, RZ.H0_H0, -R102.H0_H0 ;  /* 0x200000ffff87c231 */ /* 0x000fe40000340966 */
[----:B------:R-:W-:Y:S01]  /*7a70*/  IMAD.MOV.U32 R88, RZ, RZ, R128 ;  /* 0x000000ffff587224 */ /* 0x000fe200078e0080 */
[C---:B-1----:R-:W-:Y:S06]  /*7a80*/  HMMA.16816.F32.BF16 R104, R4.reuse, R12, R248 ;  /* 0x0000000c0468723c */ /* 0x042fec00000418f8 */
[----:B------:R-:W-:Y:S01]  /*7a90*/  HMMA.16816.F32.BF16 R40, R4, R14, R244 ;  /* 0x0000000e0428723c */ /* 0x000fe200000418f4 */
[----:B------:R-:W1:Y:S01]  /*7aa0*/  LDSM.16.MT88.4 R12, [R184+0xd000] ;  /* 0x00d00000b80c783b */ /* 0x000e620000004200 */
[----:B------:R-:W-:-:S02]  /*7ab0*/  IMAD.MOV.U32 R248, RZ, RZ, R75 ;  /* 0x000000fffff87224 */ /* 0x000fc400078e004b */
[----:B------:R-:W-:Y:S02]  /*7ac0*/  IMAD.MOV.U32 R250, RZ, RZ, R85 ;  /* 0x000000fffffa7224 */ /* 0x000fe400078e0055 */
[C---:B--2---:R-:W-:Y:S01]  /*7ad0*/  HMMA.16816.F32.BF16 R108, R4.reuse, R8, R236 ;  /* 0x00000008046c723c */ /* 0x044fe200000418ec */
[----:B------:R-:W-:Y:S02]  /*7ae0*/  IMAD.MOV.U32 R245, RZ, RZ, R53 ;  /* 0x000000fffff57224 */ /* 0x000fe400078e0035 */
[----:B------:R-:W-:Y:S02]  /*7af0*/  IMAD.MOV.U32 R247, RZ, RZ, R63 ;  /* 0x000000fffff77224 */ /* 0x000fe400078e003f */
[----:B------:R-:W-:Y:S01]  /*7b00*/  IMAD.MOV.U32 R244, RZ, RZ, R124 ;  /* 0x000000fffff47224 */ /* 0x000fe200078e007c */
[----:B------:R-:W-:Y:S01]  /*7b10*/  HMMA.16816.F32.BF16 R44, R4, R10, R232 ;  /* 0x0000000a042c723c */ /* 0x000fe200000418e8 */
[----:B------:R-:W-:Y:S01]  /*7b20*/  IMAD.MOV.U32 R238, RZ, RZ, R52 ;  /* 0x000000ffffee7224 */ /* 0x000fe200078e0034 */
[----:B------:R-:W2:Y:S01]  /*7b30*/  LDSM.16.MT88.4 R8, [R183+0xd000] ;  /* 0x00d00000b708783b */ /* 0x000ea20000004200 */
[----:B------:R-:W-:-:S02]  /*7b40*/  IMAD.MOV.U32 R246, RZ, RZ, R74 ;  /* 0x000000fffff67224 */ /* 0x000fc400078e004a */
[----:B------:R-:W-:Y:S02]  /*7b50*/  IMAD.MOV.U32 R237, RZ, RZ, R82 ;  /* 0x000000ffffed7224 */ /* 0x000fe400078e0052 */
[----:B------:R-:W-:Y:S02]  /*7b60*/  IMAD.MOV.U32 R232, RZ, RZ, R60 ;  /* 0x000000ffffe87224 */ /* 0x000fe400078e003c */
[----:B------:R-:W-:Y:S02]  /*7b70*/  IMAD.MOV.U32 R235, RZ, RZ, R72 ;  /* 0x000000ffffeb7224 */ /* 0x000fe400078e0048 */
[----:B------:R-:W-:Y:S02]  /*7b80*/  IMAD.MOV.U32 R234, RZ, RZ, R73 ;  /* 0x000000ffffea7224 */ /* 0x000fe400078e0049 */
[----:B------:R-:W-:Y:S02]  /*7b90*/  IMAD.MOV.U32 R236, RZ, RZ, R83 ;  /* 0x000000ffffec7224 */ /* 0x000fe400078e0053 */
[----:B------:R-:W-:-:S02]  /*7ba0*/  IMAD.MOV.U32 R239, RZ, RZ, R91 ;  /* 0x000000ffffef7224 */ /* 0x000fc400078e005b */
[----:B------:R-:W-:Y:S01]  /*7bb0*/  IMAD.MOV.U32 R91, RZ, RZ, R0 ;  /* 0x000000ffff5b7224 */ /* 0x000fe200078e0000 */
[----:B------:R-:W-:Y:S01]  /*7bc0*/  SHF.R.U32.HI R2, RZ, 0x8, R39 ;  /* 0x00000008ff027819 */ /* 0x000fe20000011627 */
[----:B------:R-:W-:Y:S01]  /*7bd0*/  @!P5 HFMA2.BF16_V2 R252, -RZ.H0_H0, RZ.H0_H0, -R35.H0_H0 ;  /* 0x200000fffffcd231 */ /* 0x000fe20000340923 */
[----:B------:R-:W-:Y:S01]  /*7be0*/  @!P3 PRMT R137, R132, 0x5410, RZ ;  /* 0x000054108489b816 */ /* 0x000fe200000000ff */
[----:B------:R-:W-:Y:S01]  /*7bf0*/  IMAD.MOV.U32 R251, RZ, RZ, R130 ;  /* 0x000000fffffb7224 */ /* 0x000fe200078e0082 */
[----:B------:R-:W-:Y:S01]  /*7c00*/  @!P2 PRMT R136, R133, 0x5410, RZ ;  /* 0x000054108588a816 */ /* 0x000fe200000000ff */
[----:B------:R-:W-:Y:S01]  /*7c10*/  IMAD.MOV.U32 R249, RZ, RZ, R129 ;  /* 0x000000fffff97224 */ /* 0x000fe200078e0081 */
[----:B-1----:R-:W-:Y:S01]  /*7c20*/  HMMA.16816.F32.BF16 R116, R4, R12, R240 ;  /* 0x0000000c0474723c */ /* 0x002fe200000418f0 */
[----:B------:R-:W-:Y:S01]  /*7c30*/  @!P4 PRMT R102, R135, 0x5410, RZ ;  /* 0x000054108766c816 */ /* 0x000fe200000000ff */
[----:B------:R-:W-:-:S04]  /*7c40*/  IMAD.MOV.U32 R233, RZ, RZ, R131 ;  /* 0x000000ffffe97224 */ /* 0x000fc800078e0083 */
[C---:B------:R-:W-:Y:S01]  /*7c50*/  HMMA.16816.F32.BF16 R52, R4.reuse, R14, R228 ;  /* 0x0000000e0434723c */ /* 0x040fe200000418e4 */
[----:B------:R-:W1:Y:S01]  /*7c60*/  LDSM.16.MT88.4 R12, [R181+0xf000] ;  /* 0x00f00000b50c783b */ /* 0x000e620000004200 */
[----:B------:R-:W-:Y:S02]  /*7c70*/  IMAD.MOV.U32 R243, RZ, RZ, R61 ;  /* 0x000000fffff37224 */ /* 0x000fe400078e003d */
[----:B------:R-:W-:Y:S01]  /*7c80*/  IMAD.MOV.U32 R242, RZ, RZ, R62 ;  /* 0x000000fffff27224 */ /* 0x000fe200078e003e */
[----:B------:R-:W-:Y:S01]  /*7c90*/  SHF.R.U32.HI R0, RZ, 0x10, R24 ;  /* 0x00000010ff007819 */ /* 0x000fe20000011618 */
[----:B------:R-:W-:Y:S01]  /*7ca0*/  IMAD.MOV.U32 R240, RZ, RZ, R84 ;  /* 0x000000fffff07224 */ /* 0x000fe200078e0054 */
[----:B--2---:R-:W-:Y:S01]  /*7cb0*/  HMMA.16816.F32.BF16 R60, R4, R10, R68 ;  /* 0x0000000a043c723c */ /* 0x004fe20000041844 */
[----:B------:R-:W-:Y:S01]  /*7cc0*/  IMAD.MOV.U32 R229, RZ, RZ, R126 ;  /* 0x000000ffffe57224 */ /* 0x000fe200078e007e */
[----:B------:R-:W-:Y:S01]  /*7cd0*/  LOP3.LUT R2, R2, 0xffff, RZ, 0xc0, !PT ;  /* 0x0000ffff02027812 */ /* 0x000fe200078ec0ff */
[----:B------:R-:W-:Y:S01]  /*7ce0*/  IMAD.MOV.U32 R230, RZ, RZ, R127 ;  /* 0x000000ffffe67224 */ /* 0x000fe200078e007f */
[----:B------:R-:W-:Y:S01]  /*7cf0*/  @!P5 PRMT R35, R252, 0x5410, RZ ;  /* 0x00005410fc23d816 */ /* 0x000fe200000000ff */
[----:B------:R-:W-:Y:S01]  /*7d00*/  IMAD.MOV.U32 R231, RZ, RZ, R125 ;  /* 0x000000ffffe77224 */ /* 0x000fe200078e007d */
[----:B------:R-:W-:Y:S01]  /*7d10*/  HMMA.16816.F32.BF16 R108, R96, R120, R108 ;  /* 0x00000078606c723c */ /* 0x000fe2000004186c */
[----:B------:R-:W-:Y:S01]  /*7d20*/  IMAD.MOV.U32 R228, RZ, RZ, R90 ;  /* 0x000000ffffe47224 */ /* 0x000fe200078e005a */
[----:B------:R-:W-:Y:S01]  /*7d30*/  LDSM.16.MT88.4 R128, [R184+0xd800] ;  /* 0x00d80000b880783b */ /* 0x000fe20000004200 */
[----:B------:R-:W-:-:S02]  /*7d40*/  IMAD.MOV.U32 R241, RZ, RZ, R80 ;  /* 0x000000fffff17224 */ /* 0x000fc400078e0050 */
[----:B------:R-:W-:Y:S01]  /*7d50*/  IMAD.MOV.U32 R90, RZ, RZ, R81 ;  /* 0x000000ffff5a7224 */ /* 0x000fe200078e0051 */
[C---:B------:R-:W-:Y:S01]  /*7d60*/  HMMA.16816.F32.BF16 R124, R4.reuse, R8, R160 ;  /* 0x00000008047c723c */ /* 0x040fe200000418a0 */
[----:B------:R-:W2:Y:S05]  /*7d70*/  LDSM.16.MT88.4 R8, [R182+0xf000] ;  /* 0x00f00000b608783b */ /* 0x000eaa0000004200 */
[C---:B-1----:R-:W-:Y:S01]  /*7d80*/  HMMA.16816.F32.BF16 R68, R4.reuse, R14, R216 ;  /* 0x0000000e0444723c */ /* 0x042fe200000418d8 */
[----:B------:R1:W3:Y:S05]  /*7d90*/  LDL.LU.S16 R216, [R1+0x4] ;  /* 0x0000040001d87983 */ /* 0x0002ea0000300600 */
[----:B------:R-:W-:Y:S01]  /*7da0*/  HMMA.16816.F32.BF16 R64, R4, R12, R64 ;  /* 0x0000000c0440723c */ /* 0x000fe20000041840 */
[----:B------:R-:W4:Y:S01]  /*7db0*/  LDSM.16.MT88.4 R12, [R184+0xf000] ;  /* 0x00f00000b80c783b */ /* 0x000f220000004200 */
[----:B------:R-:W-:-:S02]  /*7dc0*/  IMAD.MOV.U32 R218, RZ, RZ, R86 ;  /* 0x000000ffffda7224 */ /* 0x000fc400078e0056 */
[----:B------:R-:W-:Y:S02]  /*7dd0*/  IMAD.MOV.U32 R219, RZ, RZ, R87 ;  /* 0x000000ffffdb7224 */ /* 0x000fe400078e0057 */
[C---:B--2---:R-:W-:Y:S06]  /*7de0*/  HMMA.16816.F32.BF16 R72, R4.reuse, R8, R112 ;  /* 0x000000080448723c */ /* 0x044fec0000041870 */
[C---:B------:R-:W-:Y:S01]  /*7df0*/  HMMA.16816.F32.BF16 R76, R4.reuse, R10, R76 ;  /* 0x0000000a044c723c */ /* 0x040fe2000004184c */
[----:B------:R-:W2:Y:S05]  /*7e00*/  LDSM.16.MT88.4 R8, [R183+0xf000] ;  /* 0x00f00000b708783b */ /* 0x000eaa0000004200 */
[----:B----4-:R-:W-:Y:S01]  /*7e10*/  HMMA.16816.F32.BF16 R80, R4, R12, R224 ;  /* 0x0000000c0450723c */ /* 0x010fe200000418e0 */
[----:B---3--:R-:W-:-:S05]  /*7e20*/  @!P6 HFMA2.BF16_V2 R216, -RZ.H0_H0, RZ.H0_H0, -R34.H0_H0 ;  /* 0x200000ffffd8e231 */ /* 0x008fca0000340922 */
[----:B--2---:R-:W-:Y:S01]  /*7e30*/  HMMA.16816.F32.BF16 R92, R4, R8, R92 ;  /* 0x00000008045c723c */ /* 0x004fe2000004185c */
[----:B------:R-:W-:Y:S02]  /*7e40*/  LOP3.LUT R0, R0, 0xff, RZ, 0xc0, !PT ;  /* 0x000000ff00007812 */ /* 0x000fe400078ec0ff */
[----:B------:R-:W-:-:S03]  /*7e50*/  ISETP.LE.U32.AND P2, PT, R2, UR15, PT ;  /* 0x0000000f02007c0c */ /* 0x000fc6000bf43070 */
[----:B------:R-:W-:Y:S01]  /*7e60*/  HMMA.16816.F32.BF16 R120, R96, R122, R44 ;  /* 0x0000007a6078723c */ /* 0x000fe2000004182c */
[----:B------:R-:W-:Y:S01]  /*7e70*/  IMAD.MOV.U32 R217, RZ, RZ, R218 ;  /* 0x000000ffffd97224 */ /* 0x000fe200078e00da */
[----:B------:R-:W-:Y:S04]  /*7e80*/  LDSM.16.MT88.4 R112, [R181+0xd800] ;  /* 0x00d80000b570783b */ /* 0x000fe80000004200 */
[C---:B------:R-:W-:Y:S01]  /*7e90*/  HMMA.16816.F32.BF16 R156, R4.reuse, R10, R156 ;  /* 0x0000000a049c723c */ /* 0x040fe2000004189c */
[----:B------:R-:W2:Y:S05]  /*7ea0*/  LDSM.16.MT88.4 R8, [R182+0x11000] ;  /* 0x01100000b608783b */ /* 0x000eaa0000004200 */
[C---:B--2---:R-:W-:Y:S06]  /*7eb0*/  HMMA.16816.F32.BF16 R168, R4.reuse, R8, R168 ;  /* 0x0000000804a8723c */ /* 0x044fec00000418a8 */
[C---:B------:R-:W-:Y:S01]  /*7ec0*/  HMMA.16816.F32.BF16 R172, R4.reuse, R10, R172 ;  /* 0x0000000a04ac723c */ /* 0x040fe200000418ac */
[----:B------:R-:W2:Y:S05]  /*7ed0*/  LDSM.16.MT88.4 R8, [R183+0x11000] ;  /* 0x01100000b708783b */ /* 0x000eaa0000004200 */
[----:B--2---:R-:W-:Y:S01]  /*7ee0*/  HMMA.16816.F32.BF16 R16, R4, R10, R16 ;  /* 0x0000000a0410723c */ /* 0x004fe20000041810 */
[----:B------:R1:W2:Y:S06]  /*7ef0*/  LDL.LU.S16 R11, [R1] ;  /* 0x00000000010b7983 */ /* 0x0002ac0000300600 */
[----:B------:R-:W-:-:S04]  /*7f00*/  PRMT R10, R216, 0x7610, R10 ;  /* 0x00007610d80a7816 */ /* 0x000fc8000000000a */
[----:B------:R-:W-:Y:S02]  /*7f10*/  @!P6 PRMT R34, R10, 0x5410, RZ ;  /* 0x000054100a22e816 */ /* 0x000fe400000000ff */
[----:B------:R1:W3:Y:S01]  /*7f20*/  LDL.LU.S16 R10, [R1+0x8] ;  /* 0x00000800010a7983 */ /* 0x0002e20000300600 */
[C---:B------:R-:W-:Y:S03]  /*7f30*/  HMMA.16816.F32.BF16 R84, R4.reuse, R14, R212 ;  /* 0x0000000e0454723c */ /* 0x040fe600000418d4 */
[----:B------:R-:W4:Y:S03]  /*7f40*/  LDSM.16.MT88.4 R12, [R181+0x11000] ;  /* 0x01100000b50c783b */ /* 0x000f260000004200 */
[C---:B----4-:R-:W-:Y:S06]  /*7f50*/  HMMA.16816.F32.BF16 R160, R4.reuse, R12, R220 ;  /* 0x0000000c04a0723c */ /* 0x050fec00000418dc */
[----:B------:R-:W-:Y:S01]  /*7f60*/  HMMA.16816.F32.BF16 R164, R4, R14, R164 ;  /* 0x0000000e04a4723c */ /* 0x000fe200000418a4 */
[----:B------:R-:W4:Y:S01]  /*7f70*/  LDSM.16.MT88.4 R12, [R184+0x11000] ;  /* 0x01100000b80c783b */ /* 0x000f220000004200 */
[----:B------:R-:W-:-:S04]  /*7f80*/  ISETP.LE.U32.AND P3, PT, R0, UR15, PT ;  /* 0x0000000f00007c0c */ /* 0x000fc8000bf63070 */
[----:B------:R-:W-:Y:S09]  /*7f90*/  HMMA.16816.F32.BF16 R20, R4, R8, R20 ;  /* 0x000000080414723c */ /* 0x000ff20000041814 */
[----:B------:R-:W-:-:S05]  /*7fa0*/  @!P3 HFMA2.BF16_V2 R134, -RZ.H0_H0, RZ.H0_H0, -R103.H0_H0 ;  /* 0x200000ffff86b231 */ /* 0x000fca0000340967 */
[----:B------:R-:W-:Y:S01]  /*7fb0*/  @!P3 PRMT R103, R134, 0x5410, RZ ;  /* 0x000054108667b816 */ /* 0x000fe200000000ff */
[----:B------:R-:W-:Y:S02]  /*7fc0*/  IMAD.MOV.U32 R218, RZ, RZ, R219 ;  /* 0x000000ffffda7224 */ /* 0x000fe400078e00db */
[----:B------:R-:W-:Y:S01]  /*7fd0*/  @!P2 HFMA2.BF16_V2 R155, -RZ.H0_H0, RZ.H0_H0, -R101.H0_H0 ;  /* 0x200000ffff9ba231 */ /* 0x000fe20000340965 */
[C---:B----4-:R-:W-:Y:S06]  /*7fe0*/  HMMA.16816.F32.BF16 R208, R4.reuse, R12, R208 ;  /* 0x0000000c04d0723c */ /* 0x050fec00000418d0 */
[----:B------:R-:W-:Y:S01]  /*7ff0*/  HMMA.16816.F32.BF16 R212, R4, R14, R56 ;  /* 0x0000000e04d4723c */ /* 0x000fe20000041838 */
[----:B------:R-:W-:Y:S01]  /*8000*/  IMAD.MOV.U32 R219, RZ, RZ, R230 ;  /* 0x000000ffffdb7224 */ /* 0x000fe200078e00e6 */
[----:B------:R-:W-:Y:S01]  /*8010*/  @!P2 PRMT R101, R155, 0x5410, RZ ;  /* 0x000054109b65a816 */ /* 0x000fe200000000ff */
[----:B------:R-:W-:Y:S01]  /*8020*/  IMAD.MOV.U32 R225, RZ, RZ, R217 ;  /* 0x000000ffffe17224 */ /* 0x000fe200078e00d9 */
[----:B------:R-:W-:Y:S03]  /*8030*/  LDSM.16.MT88.4 R56, [R184+0xf800] ;  /* 0x00f80000b838783b */ /* 0x000fe60000004200 */
[----:B------:R-:W-:Y:S01]  /*8040*/  IMAD.WIDE.U32 R4, R51, -0x2daee0ad, RZ ;  /* 0xd2511f5333047825 */ /* 0x000fe200078e00ff */
[C---:B------:R-:W-:Y:S01]  /*8050*/  HMMA.16816.F32.BF16 R104, R96.reuse, R112, R104 ;  /* 0x000000706068723c */ /* 0x040fe20000041868 */
[----:B------:R-:W-:Y:S01]  /*8060*/  USHF.L.U32 UR20, UR20, 0x3, URZ ;  /* 0x0000000314147899 */ /* 0x000fe2000800063f */
[----:B------:R-:W-:Y:S02]  /*8070*/  LDSM.16.MT88.4 R132, [R183+0xd800] ;  /* 0x00d80000b784783b */ /* 0x000fe40000004200 */
[----:B------:R-:W-:Y:S01]  /*8080*/  LOP3.LUT R0, R5, UR5, R38, 0x96, !PT ;  /* 0x0000000505007c12 */ /* 0x000fe2000f8e9626 */
[----:B------:R-:W-:Y:S01]  /*8090*/  IMAD.MOV.U32 R230, RZ, RZ, R231 ;  /* 0x000000ffffe67224 */ /* 0x000fe200078e00e7 */
[----:B------:R-:W-:Y:S01]  /*80a0*/  ISETP.LE.U32.AND P2, PT, R37, UR15, PT ;  /* 0x0000000f25007c0c */ /* 0x000fe2000bf43070 */
[----:B------:R-:W-:Y:S01]  /*80b0*/  IMAD.MOV.U32 R226, RZ, RZ, R218 ;  /* 0x000000ffffe27224 */ /* 0x000fe200078e00da */
[----:B------:R-:W-:Y:S01]  /*80c0*/  LOP3.LUT R2, R0, 0xffff, RZ, 0xc0, !PT ;  /* 0x0000ffff00027812 */ /* 0x000fe200078ec0ff */
[----:B------:R-:W-:Y:S01]  /*80d0*/  IMAD.MOV.U32 R224, RZ, RZ, R225 ;  /* 0x000000ffffe07224 */ /* 0x000fe200078e00e1 */
[----:B------:R-:W-:Y:S01]  /*80e0*/  HMMA.16816.F32.BF16 R112, R96, R114, R40 ;  /* 0x000000726070723c */ /* 0x000fe20000041828 */
[----:B------:R-:W-:Y:S01]  /*80f0*/  ULDC.64 UR4, c[0x0][0x2a8] ;  /* 0x0000aa0000047ab9 */ /* 0x000fe20000000a00 */
[----:B------:R-:W-:Y:S01]  /*8100*/  SHF.R.U32.HI R2, RZ, 0x8, R2 ;  /* 0x00000008ff027819 */ /* 0x000fe20000011602 */
[----:B------:R-:W-:Y:S01]  /*8110*/  IMAD.MOV.U32 R231, RZ, RZ, R240 ;  /* 0x000000ffffe77224 */ /* 0x000fe200078e00f0 */
[----:B------:R-:W-:Y:S02]  /*8120*/  LDSM.16.MT88.4 R40, [R181+0xf800] ;  /* 0x00f80000b528783b */ /* 0x000fe40000004200 */
[----:B------:R-:W-:-:S04]  /*8130*/  LOP3.LUT R2, R2, 0xffff, RZ, 0xc0, !PT ;  /* 0x0000ffff02027812 */ /* 0x000fc800078ec0ff */
[----:B------:R-:W-:Y:S02]  /*8140*/  ISETP.LE.U32.AND P3, PT, R2, UR15, PT ;  /* 0x0000000f02007c0c */ /* 0x000fe4000bf63070 */
[----:B------:R-:W-:-:S04]  /*8150*/  LOP3.LUT R2, R0, 0xff, RZ, 0xc0, !PT ;  /* 0x000000ff00027812 */ /* 0x000fc800078ec0ff */
[----:B------:R-:W-:Y:S02]  /*8160*/  ISETP.LE.U32.AND P4, PT, R2, UR15, PT ;  /* 0x0000000f02007c0c */ /* 0x000fe4000bf83070 */
[----:B------:R-:W-:-:S04]  /*8170*/  SHF.R.U32.HI R2, RZ, 0x18, R0 ;  /* 0x00000018ff027819 */ /* 0x000fc80000011600 */
[----:B------:R-:W-:-:S13]  /*8180*/  ISETP.LE.U32.AND P5, PT, R2, UR15, PT ;  /* 0x0000000f02007c0c */ /* 0x000fda000bfa3070 */
[----:B---3--:R-:W-:-:S05]  /*8190*/  @!P5 HFMA2.BF16_V2 R10, -RZ.H0_H0, RZ.H0_H0, -R31.H0_H0 ;  /* 0x200000ffff0ad231 */ /* 0x008fca000034091f */
[----:B------:R-:W-:-:S04]  /*81a0*/  PRMT R9, R10, 0x7610, R9 ;  /* 0x000076100a097816 */ /* 0x000fc80000000009 */
[----:B------:R-:W-:Y:S02]  /*81b0*/  @!P5 PRMT R31, R9, 0x5410, RZ ;  /* 0x00005410091fd816 */ /* 0x000fe400000000ff */
[----:B------:R1:W3:Y:S01]  /*81c0*/  LDL.LU.S16 R9, [R1+0xc] ;  /* 0x00000c0001097983 */ /* 0x0002e20000300600 */
[----:B------:R-:W-:-:S04]  /*81d0*/  SHF.R.U32.HI R0, RZ, 0x10, R0 ;  /* 0x00000010ff007819 */ /* 0x000fc80000011600 */
[----:B------:R-:W-:-:S04]  /*81e0*/  LOP3.LUT R0, R0, 0xff, RZ, 0xc0, !PT ;  /* 0x000000ff00007812 */ /* 0x000fc800078ec0ff */
[----:B------:R-:W-:Y:S01]  /*81f0*/  ISETP.LE.U32.AND P6, PT, R0, UR15, PT ;  /* 0x0000000f00007c0c */ /* 0x000fe2000bfc3070 */
[----:B--2---:R-:W-:-:S12]  /*8200*/  @!P4 HFMA2.BF16_V2 R11, -RZ.H0_H0, RZ.H0_H0, -R33.H0_H0 ;  /* 0x200000ffff0bc231 */ /* 0x004fd80000340921 */
[----:B---3--:R-:W-:-:S05]  /*8210*/  @!P6 HFMA2.BF16_V2 R9, -RZ.H0_H0, RZ.H0_H0, -R30.H0_H0 ;  /* 0x200000ffff09e231 */ /* 0x008fca000034091e */
[----:B------:R-:W-:-:S04]  /*8220*/  PRMT R8, R9, 0x7610, R8 ;  /* 0x0000761009087816 */ /* 0x000fc80000000008 */
[----:B------:R-:W-:Y:S02]  /*8230*/  @!P6 PRMT R30, R8, 0x5410, RZ ;  /* 0x00005410081ee816 */ /* 0x000fe400000000ff */
[----:B------:R1:W2:Y:S01]  /*8240*/  LDL.LU.S16 R8, [R1+0x14] ;  /* 0x0000140001087983 */ /* 0x0002a20000300600 */
[----:B------:R-:W-:Y:S01]  /*8250*/  PRMT R2, R11, 0x7610, R2 ;  /* 0x000076100b027816 */ /* 0x000fe20000000002 */
[----:B------:R-:W-:-:S03]  /*8260*/  @!P3 HFMA2.BF16_V2 R179, -RZ.H0_H0, RZ.H0_H0, -R32.H0_H0 ;  /* 0x200000ffffb3b231 */ /* 0x000fc60000340920 */
[----:B------:R-:W-:Y:S02]  /*8270*/  @!P4 PRMT R33, R2, 0x5410, RZ ;  /* 0x000054100221c816 */ /* 0x000fe400000000ff */
[----:B------:R-:W-:Y:S02]  /*8280*/  LOP3.LUT R2, R25, 0xff, RZ, 0xc0, !PT ;  /* 0x000000ff19027812 */ /* 0x000fe400078ec0ff */
[----:B------:R-:W-:Y:S02]  /*8290*/  @!P3 PRMT R32, R179, 0x5410, RZ ;  /* 0x00005410b320b816 */ /* 0x000fe400000000ff */
[----:B------:R-:W-:Y:S02]  /*82a0*/  ISETP.LE.U32.AND P3, PT, R2, UR15, PT ;  /* 0x0000000f02007c0c */ /* 0x000fe4000bf63070 */
[----:B------:R-:W-:-:S11]  /*82b0*/  LOP3.LUT R0, R25, 0xffff, RZ, 0xc0, !PT ;  /* 0x0000ffff19007812 */ /* 0x000fd600078ec0ff */
[----:B--2---:R-:W-:-:S05]  /*82c0*/  @!P3 HFMA2.BF16_V2 R8, -RZ.H0_H0, RZ.H0_H0, -R154.H0_H0 ;  /* 0x200000ffff08b231 */ /* 0x004fca000034099a */
[----:B------:R-:W-:Y:S02]  /*82d0*/  PRMT R12, R8, 0x7610, R12 ;  /* 0x00007610080c7816 */ /* 0x000fe4000000000c */
[----:B------:R1:W2:Y:S01]  /*82e0*/  LDL.LU.S16 R8, [R1+0x10] ;  /* 0x0000100001087983 */ /* 0x0002a20000300600 */
[----:B------:R-:W-:-:S04]  /*82f0*/  SHF.R.U32.HI R0, RZ, 0x8, R0 ;  /* 0x00000008ff007819 */ /* 0x000fc80000011600 */
[----:B------:R-:W-:-:S04]  /*8300*/  LOP3.LUT R0, R0, 0xffff, RZ, 0xc0, !PT ;  /* 0x0000ffff00007812 */ /* 0x000fc800078ec0ff */
[----:B------:R-:W-:-:S13]  /*8310*/  ISETP.LE.U32.AND P5, PT, R0, UR15, PT ;  /* 0x0000000f00007c0c */ /* 0x000fda000bfa3070 */
[----:B--2---:R-:W-:-:S05]  /*8320*/  @!P5 HFMA2.BF16_V2 R8, -RZ.H0_H0, RZ.H0_H0, -R152.H0_H0 ;  /* 0x200000ffff08d231 */ /* 0x004fca0000340998 */
[----:B------:R-:W-:Y:S02]  /*8330*/  PRMT R7, R8, 0x7610, R7 ;  /* 0x0000761008077816 */ /* 0x000fe40000000007 */
[----:B------:R-:W-:Y:S01]  /*8340*/  SHF.R.U32.HI R0, RZ, 0x10, R25 ;  /* 0x00000010ff007819 */ /* 0x000fe20000011619 */
[----:B------:R-:W2:Y:S01]  /*8350*/  LDSM.16.MT88.4 R8, [R182+0xf800] ;  /* 0x00f80000b608783b */ /* 0x000ea20000004200 */
[----:B------:R-:W-:-:S03]  /*8360*/  @!P5 PRMT R152, R7, 0x5410, RZ ;  /* 0x000054100798d816 */ /* 0x000fc600000000ff */
[----:B------:R1:W3:Y:S01]  /*8370*/  LDL.LU.S16 R7, [R1+0x1c] ;  /* 0x00001c0001077983 */ /* 0x0002e20000300600 */
[----:B------:R-:W-:-:S04]  /*8380*/  LOP3.LUT R0, R0, 0xff, RZ, 0xc0, !PT ;  /* 0x000000ff00007812 */ /* 0x000fc800078ec0ff */
[----:B------:R-:W-:Y:S02]  /*8390*/  ISETP.LE.U32.AND P6, PT, R0, UR15, PT ;  /* 0x0000000f00007c0c */ /* 0x000fe4000bfc3070 */
[----:B------:R-:W-:-:S11]  /*83a0*/  SHF.R.U32.HI R2, RZ, 0x18, R25 ;  /* 0x00000018ff027819 */ /* 0x000fd60000011619 */
[----:B---3--:R-:W-:-:S05]  /*83b0*/  @!P6 HFMA2.BF16_V2 R7, -RZ.H0_H0, RZ.H0_H0, -R153.H0_H0 ;  /* 0x200000ffff07e231 */ /* 0x008fca0000340999 */
[----:B------:R-:W-:Y:S02]  /*83c0*/  PRMT R6, R7, 0x7610, R6 ;  /* 0x0000761007067816 */ /* 0x000fe40000000006 */
[----:B------:R1:W3:Y:S01]  /*83d0*/  LDL.LU.S16 R7, [R1+0x18] ;  /* 0x0000180001077983 */ /* 0x0002e20000300600 */
[----:B------:R-:W-:Y:S02]  /*83e0*/  ISETP.LE.U32.AND P4, PT, R2, UR15, PT ;  /* 0x0000000f02007c0c */ /* 0x000fe4000bf83070 */
[----:B------:R-:W-:-:S04]  /*83f0*/  LOP3.LUT R0, R36, 0xffff, RZ, 0xc0, !PT ;  /* 0x0000ffff24007812 */ /* 0x000fc800078ec0ff */
[----:B------:R-:W-:-:S04]  /*8400*/  SHF.R.U32.HI R0, RZ, 0x8, R0 ;  /* 0x00000008ff007819 */ /* 0x000fc80000011600 */
[----:B------:R-:W-:-:S03]  /*8410*/  LOP3.LUT R0, R0, 0xffff, RZ, 0xc0, !PT ;  /* 0x0000ffff00007812 */ /* 0x000fc600078ec0ff */
[----:B---3--:R-:W-:-:S05]  /*8420*/  @!P4 HFMA2.BF16_V2 R7, -RZ.H0_H0, RZ.H0_H0, -R151.H0_H0 ;  /* 0x200000ffff07c231 */ /* 0x008fca0000340997 */
[----:B------:R-:W-:-:S04]  /*8430*/  PRMT R2, R7, 0x7610, R2 ;  /* 0x0000761007027816 */ /* 0x000fc80000000002 */
[----:B------:R-:W-:Y:S02]  /*8440*/  @!P4 PRMT R151, R2, 0x5410, RZ ;  /* 0x000054100297c816 */ /* 0x000fe400000000ff */
[----:B------:R1:W3:Y:S01]  /*8450*/  LDL.LU.S16 R2, [R1+0x20] ;  /* 0x0000200001027983 */ /* 0x0002e20000300600 */
[----:B------:R-:W-:Y:S02]  /*8460*/  @!P3 PRMT R154, R12, 0x5410, RZ ;  /* 0x000054100c9ab816 */ /* 0x000fe400000000ff */
[----:B------:R-:W-:Y:S02]  /*8470*/  ISETP.LE.U32.AND P3, PT, R0, UR15, PT ;  /* 0x0000000f00007c0c */ /* 0x000fe4000bf63070 */
[----:B------:R-:W-:-:S04]  /*8480*/  LOP3.LUT R0, R36, 0xff, RZ, 0xc0, !PT ;  /* 0x000000ff24007812 */ /* 0x000fc800078ec0ff */
[----:B------:R-:W-:Y:S02]  /*8490*/  ISETP.LE.U32.AND P5, PT, R0, UR15, PT ;  /* 0x0000000f00007c0c */ /* 0x000fe4000bfa3070 */
[----:B------:R-:W-:Y:S02]  /*84a0*/  @!P6 PRMT R153, R6, 0x5410, RZ ;  /* 0x000054100699e816 */ /* 0x000fe400000000ff */
[C---:B------:R-:W-:Y:S02]  /*84b0*/  LOP3.LUT R6, R48.reuse, 0xff, RZ, 0xc0, !PT ;  /* 0x000000ff30067812 */ /* 0x040fe400078ec0ff */
[----:B------:R-:W-:Y:S02]  /*84c0*/  LOP3.LUT R12, R48, 0xffff, RZ, 0xc0, !PT ;  /* 0x0000ffff300c7812 */ /* 0x000fe400078ec0ff */
[----:B------:R-:W-:-:S05]  /*84d0*/  SHF.R.U32.HI R7, RZ, 0x10, R48 ;  /* 0x00000010ff077819 */ /* 0x000fca0000011630 */
[----:B---3--:R-:W-:-:S05]  /*84e0*/  @!P5 HFMA2.BF16_V2 R2, -RZ.H0_H0, RZ.H0_H0, -R144.H0_H0 ;  /* 0x200000ffff02d231 */ /* 0x008fca0000340990 */
[----:B------:R-:W-:Y:S02]  /*84f0*/  PRMT R44, R2, 0x7610, R44 ;  /* 0x00007610022c7816 */ /* 0x000fe4000000002c */
[----:B------:R-:W-:Y:S02]  /*8500*/  SHF.R.U32.HI R2, RZ, 0x18, R48 ;  /* 0x00000018ff027819 */ /* 0x000fe40000011630 */
[----:B------:R-:W-:Y:S02]  /*8510*/  @!P5 PRMT R144, R44, 0x5410, RZ ;  /* 0x000054102c90d816 */ /* 0x000fe400000000ff */
[----:B------:R1:W3:Y:S04]  /*8520*/  LDL.LU.S16 R44, [R1+0x24] ;  /* 0x00002400012c7983 */ /* 0x0002e80000300600 */
[----:B------:R1:W4:Y:S01]  /*8530*/  LDL.LU.S16 R48, [R1+0x2c] ;  /* 0x00002c0001307983 */ /* 0x0003220000300600 */
[----:B------:R-:W-:-:S04]  /*8540*/  SHF.R.U32.HI R0, RZ, 0x18, R36 ;  /* 0x00000018ff007819 */ /* 0x000fc80000011624 */
[----:B------:R-:W-:Y:S02]  /*8550*/  ISETP.LE.U32.AND P6, PT, R0, UR15, PT ;  /* 0x0000000f00007c0c */ /* 0x000fe4000bfc3070 */
[----:B------:R-:W-:-:S04]  /*8560*/  SHF.R.U32.HI R0, RZ, 0x10, R36 ;  /* 0x00000010ff007819 */ /* 0x000fc80000011624 */
        /* <DEDUP_REMOVED lines=8> */
[----:B------:R-:W-:Y:S02]  /*85f0*/  PRMT R25, R44, 0x7610, R25 ;  /* 0x000076102c197816 */ /* 0x000fe40000000019 */
[----:B------:R-:W-:Y:S02]  /*8600*/  PRMT R24, R48, 0x7610, R24 ;  /* 0x0000761030187816 */ /* 0x000fe40000000018 */
[----:B------:R-:W-:Y:S02]  /*8610*/  @!P3 PRMT R142, R25, 0x5410, RZ ;  /* 0x00005410198eb816 */ /* 0x000fe400000000ff */
[----:B------:R-:W-:Y:S01]  /*8620*/  @!P4 PRMT R141, R24, 0x5410, RZ ;  /* 0x00005410188dc816 */ /* 0x000fe200000000ff */
[----:B------:R1:W3:Y:S01]  /*8630*/  LDL.LU.S16 R25, [R1+0x28] ;  /* 0x0000280001197983 */ /* 0x0002e20000300600 */
[----:B------:R-:W-:Y:S01]  /*8640*/  ISETP.LE.U32.AND P4, PT, R0, UR15, PT ;  /* 0x0000000f00007c0c */ /* 0x000fe2000bf83070 */
[C---:B--2---:R-:W-:Y:S02]  /*8650*/  HMMA.16816.F32.BF16 R48, R96.reuse, R10, R76 ;  /* 0x0000000a6030723c */ /* 0x044fe4000004184c */
[----:B------:R1:W2:Y:S04]  /*8660*/  LDL.LU.S16 R0, [R1+0x30] ;  /* 0x0000300001007983 */ /* 0x0002a80000300600 */
[----:B------:R1:W4:Y:S01]  /*8670*/  LDL.LU.S16 R10, [R1+0x34] ;  /* 0x00003400010a7983 */ /* 0x0003220000300600 */
[----:B------:R-:W-:Y:S01]  /*8680*/  HMMA.16816.F32.BF16 R44, R96, R8, R72 ;  /* 0x00000008602c723c */ /* 0x000fe20000041848 */
[----:B------:R-:W-:-:S04]  /*8690*/  IMAD.MOV.U32 R240, RZ, RZ, R241 ;  /* 0x000000fffff07224 */ /* 0x000fc800078e00f1 */
[----:B----4-:R-:W-:Y:S01]  /*86a0*/  @!P4 HFMA2.BF16_V2 R10, -RZ.H0_H0, RZ.H0_H0, -R143.H0_H0 ;  /* 0x200000ffff0ac231 */ /* 0x010fe2000034098f */
[----:B------:R-:W-:Y:S01]  /*86b0*/  ISETP.LE.U32.AND P3, PT, R6, UR15, PT ;  /* 0x0000000f06007c0c */ /* 0x000fe2000bf63070 */
[----:B--2---:R-:W-:Y:S02]  /*86c0*/  @!P1 HFMA2.BF16_V2 R0, -RZ.H0_H0, RZ.H0_H0, -R145.H0_H0 ;  /* 0x200000ffff009231 */ /* 0x004fe40000340991 */
[----:B------:R-:W-:Y:S02]  /*86d0*/  IMAD.MOV.U32 R223, RZ, RZ, R226 ;  /* 0x000000ffffdf7224 */ /* 0x000fe400078e00e2 */
[----:B---3--:R-:W-:Y:S01]  /*86e0*/  @!P6 HFMA2.BF16_V2 R25, -RZ.H0_H0, RZ.H0_H0, -R148.H0_H0 ;  /* 0x200000ffff19e231 */ /* 0x008fe20000340994 */
[----:B------:R-:W-:Y:S01]  /*86f0*/  PRMT R9, R10, 0x7610, R9 ;  /* 0x000076100a097816 */ /* 0x000fe20000000009 */
[----:B------:R-:W-:Y:S01]  /*8700*/  IMAD.MOV.U32 R225, RZ, RZ, R177 ;  /* 0x000000ffffe17224 */ /* 0x000fe200078e00b1 */
[----:B------:R1:W2:Y:S01]  /*8710*/  LDL.LU.S16 R10, [R1+0x38] ;  /* 0x00003800010a7983 */ /* 0x0002a20000300600 */
[----:B------:R-:W-:-:S02]  /*8720*/  IMAD.MOV.U32 R241, RZ, RZ, R242 ;  /* 0x000000fffff17224 */ /* 0x000fc400078e00f2 */
[----:B------:R-:W-:Y:S02]  /*8730*/  IMAD.MOV.U32 R242, RZ, RZ, R243 ;  /* 0x000000fffff27224 */ /* 0x000fe400078e00f3 */
[----:B------:R-:W-:Y:S02]  /*8740*/  IMAD.MOV.U32 R227, RZ, RZ, R231 ;  /* 0x000000ffffe37224 */ /* 0x000fe400078e00e7 */
[----:B------:R-:W-:Y:S01]  /*8750*/  IMAD.MOV.U32 R218, RZ, RZ, R219 ;  /* 0x000000ffffda7224 */ /* 0x000fe200078e00db */
[----:B------:R-:W-:Y:S01]  /*8760*/  HMMA.16816.F32.BF16 R116, R96, R128, R116 ;  /* 0x000000806074723c */ /* 0x000fe20000041874 */
[----:B------:R-:W-:Y:S01]  /*8770*/  IMAD.MOV.U32 R243, RZ, RZ, R233 ;  /* 0x000000fffff37224 */ /* 0x000fe200078e00e9 */
[----:B------:R-:W3:Y:S01]  /*8780*/  LDSM.16.MT88.4 R72, [R181+0x11800] ;  /* 0x01180000b548783b */ /* 0x000ee20000004200 */
        /* <DEDUP_REMOVED lines=9> */
[----:B------:R-:W-:Y:S01]  /*8820*/  @!P4 PRMT R143, R9, 0x5410, RZ ;  /* 0x00005410098fc816 */ /* 0x000fe200000000ff */
[----:B------:R-:W-:Y:S02]  /*8830*/  IMAD.MOV.U32 R90, RZ, RZ, R185 ;  /* 0x000000ffff5a7224 */ /* 0x000fe400078e00b9 */
[----:B------:R1:W5:Y:S04]  /*8840*/  LDL.LU R185, [R1+0xc0] ;  /* 0x0000c00001b97983 */ /* 0x0003680000300800 */
[----:B------:R1:W4:Y:S01]  /*8850*/  LDL.LU.S16 R9, [R1+0x3c] ;  /* 0x00003c0001097983 */ /* 0x0003220000300600 */
[----:B--2---:R-:W-:-:S05]  /*8860*/  @!P5 HFMA2.BF16_V2 R10, -RZ.H0_H0, RZ.H0_H0, -R147.H0_H0 ;  /* 0x200000ffff0ad231 */ /* 0x004fca0000340993 */
[----:B------:R-:W-:-:S04]  /*8870*/  PRMT R8, R10, 0x7610, R8 ;  /* 0x000076100a087816 */ /* 0x000fc80000000008 */
[----:B------:R-:W-:Y:S02]  /*8880*/  @!P5 PRMT R147, R8, 0x5410, RZ ;  /* 0x000054100893d816 */ /* 0x000fe400000000ff */
[----:B------:R1:W2:Y:S01]  /*8890*/  LDL.LU.S16 R8, [R1+0x40] ;  /* 0x0000400001087983 */ /* 0x0002a20000300600 */
[----:B------:R-:W-:Y:S02]  /*88a0*/  PRMT R14, R0, 0x7610, R14 ;  /* 0x00007610000e7816 */ /* 0x000fe4000000000e */
[----:B------:R-:W-:Y:S02]  /*88b0*/  LOP3.LUT R0, R7, 0xff, RZ, 0xc0, !PT ;  /* 0x000000ff07007812 */ /* 0x000fe400078ec0ff */
[----:B------:R-:W-:Y:S02]  /*88c0*/  @!P1 PRMT R145, R14, 0x5410, RZ ;  /* 0x000054100e919816 */ /* 0x000fe400000000ff */
[----:B------:R-:W-:Y:S02]  /*88d0*/  ISETP.LE.U32.AND P1, PT, R0, UR15, PT ;  /* 0x0000000f00007c0c */ /* 0x000fe4000bf23070 */
[----:B------:R-:W-:-:S02]  /*88e0*/  SHF.R.U32.HI R0, RZ, 0x8, R12 ;  /* 0x00000008ff007819 */ /* 0x000fc4000001160c */
[----:B------:R-:W-:Y:S02]  /*88f0*/  PRMT R15, R25, 0x7610, R15 ;  /* 0x00007610190f7816 */ /* 0x000fe4000000000f */
[----:B------:R-:W-:Y:S02]  /*8900*/  LOP3.LUT R0, R0, 0xffff, RZ, 0xc0, !PT ;  /* 0x0000ffff00007812 */ /* 0x000fe400078ec0ff */
[----:B------:R-:W-:Y:S02]  /*8910*/  @!P6 PRMT R148, R15, 0x5410, RZ ;  /* 0x000054100f94e816 */ /* 0x000fe400000000ff */
[----:B------:R-:W-:Y:S02]  /*8920*/  ISETP.LE.U32.AND P6, PT, R2, UR15, PT ;  /* 0x0000000f02007c0c */ /* 0x000fe4000bfc3070 */
[----:B------:R-:W-:Y:S01]  /*8930*/  ISETP.LE.U32.AND P4, PT, R0, UR15, PT ;  /* 0x0000000f00007c0c */ /* 0x000fe2000bf83070 */
[----:B----4-:R-:W-:Y:S01]  /*8940*/  @!P2 HFMA2.BF16_V2 R9, -RZ.H0_H0, RZ.H0_H0, -R146.H0_H0 ;  /* 0x200000ffff09a231 */ /* 0x010fe20000340992 */
[----:B------:R-:W-:-:S02]  /*8950*/  LOP3.LUT R2, R4, 0xff, RZ, 0xc0, !PT ;  /* 0x000000ff04027812 */ /* 0x000fc400078ec0ff */
[----:B------:R-:W-:Y:S02]  /*8960*/  LOP3.LUT R6, R4, 0xffff, RZ, 0xc0, !PT ;  /* 0x0000ffff04067812 */ /* 0x000fe400078ec0ff */
[----:B------:R-:W-:Y:S02]  /*8970*/  PRMT R0, R9, 0x7610, R0 ;  /* 0x0000761009007816 */ /* 0x000fe40000000000 */
[----:B------:R-:W-:Y:S02]  /*8980*/  SHF.R.U32.HI R5, RZ, 0x10, R4 ;  /* 0x00000010ff057819 */ /* 0x000fe40000011604 */
[----:B------:R-:W-:Y:S02]  /*8990*/  ISETP.LE.U32.AND P5, PT, R2, UR15, PT ;  /* 0x0000000f02007c0c */ /* 0x000fe4000bfa3070 */
[----:B------:R-:W-:Y:S02]  /*89a0*/  @!P2 PRMT R146, R0, 0x5410, RZ ;  /* 0x000054100092a816 */ /* 0x000fe400000000ff */
[----:B------:R-:W-:Y:S01]  /*89b0*/  LOP3.LUT R0, R5, 0xff, RZ, 0xc0, !PT ;  /* 0x000000ff05007812 */ /* 0x000fe200078ec0ff */
[----:B------:R-:W-:-:S02]  /*89c0*/  IMAD.MOV.U32 R226, RZ, RZ, R180 ;  /* 0x000000ffffe27224 */ /* 0x000fc400078e00b4 */
[----:B------:R1:W5:Y:S04]  /*89d0*/  LDL.LU R180, [R1+0xbc] ;  /* 0x0000bc0001b47983 */ /* 0x0003680000300800 */
[----:B------:R1:W5:Y:S01]  /*89e0*/  LDL.LU R177, [R1+0xb8] ;  /* 0x0000b80001b17983 */ /* 0x0003620000300800 */
[----:B--2---:R-:W-:-:S05]  /*89f0*/  @!P3 HFMA2.BF16_V2 R8, -RZ.H0_H0, RZ.H0_H0, -R150.H0_H0 ;  /* 0x200000ffff08b231 */ /* 0x004fca0000340996 */
[----:B------:R-:W-:-:S04]  /*8a00*/  PRMT R2, R8, 0x7610, R2 ;  /* 0x0000761008027816 */ /* 0x000fc80000000002 */
[----:B------:R-:W-:Y:S02]  /*8a10*/  @!P3 PRMT R150, R2, 0x5410, RZ ;  /* 0x000054100296b816 */ /* 0x000fe400000000ff */
[----:B------:R-:W-:Y:S02]  /*8a20*/  ISETP.LE.U32.AND P3, PT, R0, UR15, PT ;  /* 0x0000000f00007c0c */ /* 0x000fe4000bf63070 */
[----:B------:R1:W2:Y:S01]  /*8a30*/  LDL.LU.S16 R0, [R1+0x44] ;  /* 0x0000440001007983 */ /* 0x0002a20000300600 */
[----:B------:R-:W-:Y:S01]  /*8a40*/  SHF.R.U32.HI R4, RZ, 0x18, R4 ;  /* 0x00000018ff047819 */ /* 0x000fe20000011604 */
[----:B------:R-:W-:Y:S02]  /*8a50*/  IMAD.MOV.U32 R216, RZ, RZ, R240 ;  /* 0x000000ffffd87224 */ /* 0x000fe400078e00f0 */
[----:B------:R1:W4:Y:S01]  /*8a60*/  LDL.LU.S16 R8, [R1+0x48] ;  /* 0x0000480001087983 */ /* 0x0003220000300600 */
[----:B------:R-:W-:Y:S01]  /*8a70*/  ISETP.LE.U32.AND P2, PT, R4, UR15, PT ;  /* 0x0000000f04007c0c */ /* 0x000fe2000bf43070 */
[----:B------:R-:W-:Y:S01]  /*8a80*/  FADD.FTZ R4, R226, R225 ;  /* 0x000000e1e2047221 */ /* 0x000fe20000010000 */
[----:B--2---:R-:W-:-:S05]  /*8a90*/  @!P4 HFMA2.BF16_V2 R0, -RZ.H0_H0, RZ.H0_H0, -R149.H0_H0 ;  /* 0x200000ffff00c231 */ /* 0x004fca0000340995 */
[----:B------:R-:W-:Y:S02]  /*8aa0*/  PRMT R13, R0, 0x7610, R13 ;  /* 0x00007610000d7816 */ /* 0x000fe4000000000d */
[----:B------:R-:W-:-:S04]  /*8ab0*/  SHF.R.U32.HI R0, RZ, 0x8, R6 ;  /* 0x00000008ff007819 */ /* 0x000fc80000011606 */
[----:B------:R-:W-:Y:S02]  /*8ac0*/  LOP3.LUT R0, R0, 0xffff, RZ, 0xc0, !PT ;  /* 0x0000ffff00007812 */ /* 0x000fe400078ec0ff */
[----:B------:R-:W-:Y:S02]  /*8ad0*/  @!P4 PRMT R149, R13, 0x5410, RZ ;  /* 0x000054100d95c816 */ /* 0x000fe400000000ff */
[----:B------:R-:W-:Y:S01]  /*8ae0*/  ISETP.LE.U32.AND P4, PT, R0, UR15, PT ;  /* 0x0000000f00007c0c */ /* 0x000fe2000bf83070 */
[----:B------:R-:W-:Y:S02]  /*8af0*/  FADD.FTZ R0, R216, R4 ;  /* 0x00000004d8007221 */ /* 0x000fe40000010000 */
[----:B------:R1:W2:Y:S04]  /*8b00*/  LDL.LU.S16 R4, [R1+0x4c] ;  /* 0x00004c0001047983 */ /* 0x0002a80000300600 */
[----:B------:R1:W2:Y:S04]  /*8b10*/  LDL.LU.S16 R25, [R1+0x54] ;  /* 0x0000540001197983 */ /* 0x0002a80000300600 */
[----:B------:R1:W2:Y:S04]  /*8b20*/  LDL.LU.S16 R24, [R1+0x50] ;  /* 0x0000500001187983 */ /* 0x0002a80000300600 */
[----:B------:R1:W2:Y:S04]  /*8b30*/  LDL.LU.S16 R15, [R1+0x64] ;  /* 0x00006400010f7983 */ /* 0x0002a80000300600 */
[----:B------:R1:W2:Y:S01]  /*8b40*/  LDL.LU.S16 R14, [R1+0x60] ;  /* 0x00006000010e7983 */ /* 0x0002a20000300600 */
[----:B------:R-:W-:Y:S01]  /*8b50*/  FADD.FTZ R2, R224, R223 ;  /* 0x000000dfe0027221 */ /* 0x000fe20000010000 */
[----:B----4-:R-:W-:-:S02]  /*8b60*/  @!P1 HFMA2.BF16_V2 R8, -RZ.H0_H0, RZ.H0_H0, -R140.H0_H0 ;  /* 0x200000ffff089231 */ /* 0x010fc4000034098c */
[----:B------:R-:W-:Y:S01]  /*8b70*/  IMAD.MOV.U32 R219, RZ, RZ, R230 ;  /* 0x000000ffffdb7224 */ /* 0x000fe200078e00e6 */
[C---:B------:R-:W-:Y:S01]  /*8b80*/  HMMA.16816.F32.BF16 R128, R96.reuse, R130, R52 ;  /* 0x000000826080723c */ /* 0x040fe20000041834 */
[----:B------:R-:W-:Y:S02]  /*8b90*/  IMAD.MOV.U32 R217, RZ, RZ, R241 ;  /* 0x000000ffffd97224 */ /* 0x000fe400078e00f1 */
[----:B------:R-:W-:Y:S01]  /*8ba0*/  FADD.FTZ R2, R227, R2 ;  /* 0x00000002e3027221 */ /* 0x000fe20000010000 */
[----:B------:R-:W-:Y:S01]  /*8bb0*/  IMAD.MOV.U32 R230, RZ, RZ, R242 ;  /* 0x000000ffffe67224 */ /* 0x000fe200078e00f2 */
[----:B------:R-:W-:Y:S01]  /*8bc0*/  PRMT R12, R8, 0x7610, R12 ;  /* 0x00007610080c7816 */ /* 0x000fe2000000000c */
[----:B------:R-:W-:Y:S01]  /*8bd0*/  FADD.FTZ R0, R218, R0 ;  /* 0x00000000da007221 */ /* 0x000fe20000010000 */
[C---:B------:R-:W-:Y:S01]  /*8be0*/  HMMA.16816.F32.BF16 R52, R96.reuse, R56, R80 ;  /* 0x000000386034723c */ /* 0x040fe20000041850 */
[----:B------:R-:W-:Y:S01]  /*8bf0*/  FADD.FTZ R2, R217, R2 ;  /* 0x00000002d9027221 */ /* 0x000fe20000010000 */
[----:B------:R-:W-:Y:S01]  /*8c00*/  @!P1 PRMT R140, R12, 0x5410, RZ ;  /* 0x000054100c8c9816 */ /* 0x000fe200000000ff */
[----:B------:R-:W-:Y:S01]  /*8c10*/  IMAD.MOV.U32 R231, RZ, RZ, R237 ;  /* 0x000000ffffe77224 */ /* 0x000fe200078e00ed */
[----:B------:R-:W-:Y:S02]  /*8c20*/  LDSM.16.MT88.4 R8, [R183+0x11800] ;  /* 0x01180000b708783b */ /* 0x000fe40000004200 */
[----:B------:R-:W-:Y:S01]  /*8c30*/  HMMA.16816.F32.BF16 R56, R96, R58, R84 ;  /* 0x0000003a6038723c */ /* 0x000fe20000041854 */
[C---:B------:R-:W-:Y:S01]  /*8c40*/  LEA R12, P1, R228.reuse, UR4, 0x1 ;  /* 0x00000004e40c7c11 */ /* 0x040fe2000f8208ff */
[----:B------:R-:W-:Y:S01]  /*8c50*/  FADD.FTZ R2, R229, R2 ;  /* 0x00000002e5027221 */ /* 0x000fe20000010000 */
[----:B------:R-:W-:Y:S01]  /*8c60*/  IMAD.MOV.U32 R240, RZ, RZ, R239 ;  /* 0x000000fffff07224 */ /* 0x000fe200078e00ef */
[----:B------:R-:W4:Y:S01]  /*8c70*/  LDSM.16.MT88.4 R80, [R182+0x11800] ;  /* 0x01180000b650783b */ /* 0x000f220000004200 */
[----:B------:R-:W-:Y:S01]  /*8c80*/  LEA.HI.X R13, R228, UR5, R219, 0x1, P1 ;  /* 0x00000005e40d7c11 */ /* 0x000fe200088f0cdb */
[----:B------:R-:W-:-:S02]  /*8c90*/  IMAD.MOV.U32 R241, RZ, RZ, R236 ;  /* 0x000000fffff17224 */ /* 0x000fc400078e00ec */
[----:B------:R-:W-:Y:S02]  /*8ca0*/  IMAD.MOV.U32 R242, RZ, RZ, R233 ;  /* 0x000000fffff27224 */ /* 0x000fe400078e00e9 */
[----:B------:R-:W-:Y:S02]  /*8cb0*/  IMAD.MOV.U32 R233, RZ, RZ, R235 ;  /* 0x000000ffffe97224 */ /* 0x000fe400078e00eb */
[----:B------:R-:W-:Y:S02]  /*8cc0*/  IMAD.MOV.U32 R235, RZ, RZ, R244 ;  /* 0x000000ffffeb7224 */ /* 0x000fe400078e00f4 */
[----:B------:R-:W-:Y:S02]  /*8cd0*/  IMAD.MOV.U32 R236, RZ, RZ, R88 ;  /* 0x000000ffffec7224 */ /* 0x000fe400078e0058 */
[----:B------:R-:W-:Y:S01]  /*8ce0*/  IMAD.MOV.U32 R237, RZ, RZ, R91 ;  /* 0x000000ffffed7224 */ /* 0x000fe200078e005b */
[----:B------:R-:W-:Y:S01]  /*8cf0*/  HMMA.16816.F32.BF16 R36, R96, R40, R64 ;  /* 0x000000286024723c */ /* 0x000fe20000041840 */
[----:B------:R-:W-:Y:S01]  /*8d00*/  IMAD.MOV.U32 R244, RZ, RZ, R89 ;  /* 0x000000fffff47224 */ /* 0x000fe200078e0059 */
[----:B------:R-:W1:Y:S01]  /*8d10*/  LDSM.16.MT88.4 R64, [R183+0xf800] ;  /* 0x00f80000b740783b */ /* 0x000e620000004200 */
[----:B------:R-:W-:-:S03]  /*8d20*/  IMAD.MOV.U32 R239, RZ, RZ, R90 ;  /* 0x000000ffffef7224 */ /* 0x000fc600078e005a */
[----:B------:R-:W2:Y:S04]  /*8d30*/  LDSM.16.MT88.4 R88, [R184+0x11800] ;  /* 0x01180000b858783b */ /* 0x000ea80000004200 */
[----:B------:R-:W-:Y:S04]  /*8d40*/  STG.E.U16 desc[UR24][R12.64], R144 ;  /* 0x000000900c007986 */ /* 0x000fe8000c101518 */
[----:B------:R-:W-:Y:S01]  /*8d50*/  STG.E.U16 desc[UR24][R12.64+0x2], R142 ;  /* 0x0000028e0c007986 */ /* 0x000fe2000c101518 */
[----:B------:R-:W-:Y:S01]  /*8d60*/  HMMA.16816.F32.BF16 R124, R96, R132, R124 ;  /* 0x00000084607c723c */ /* 0x000fe2000004187c */
[----:B------:R-:W-:-:S05]  /*8d70*/  IADD3 R217, P1, R12, -0x80, RZ ;  /* 0xffffff800cd97810 */ /* 0x000fca0007f3e0ff */
[C---:B------:R-:W-:Y:S06]  /*8d80*/  HMMA.16816.F32.BF16 R132, R96.reuse, R134, R60 ;  /* 0x000000866084723c */ /* 0x040fec000004183c */
[----:B------:R-:W-:Y:S01]  /*8d90*/  HMMA.16816.F32.BF16 R40, R96, R42, R68 ;  /* 0x0000002a6028723c */ /* 0x000fe20000041844 */
[----:B------:R-:W-:-:S05]  /*8da0*/  IADD3.X R216, R13, -0x1, RZ, P1, !PT ;  /* 0xffffffff0dd87810 */ /* 0x000fca0000ffe4ff */
[C---:B---3--:R-:W-:Y:S06]  /*8db0*/  HMMA.16816.F32.BF16 R68, R96.reuse, R72, R160 ;  /* 0x000000486044723c */ /* 0x048fec00000418a0 */
[C---:B----4-:R-:W-:Y:S06]  /*8dc0*/  HMMA.16816.F32.BF16 R76, R96.reuse, R80, R168 ;  /* 0x00000050604c723c */ /* 0x050fec00000418a8 */
[C---:B-1----:R-:W-:Y:S06]  /*8dd0*/  HMMA.16816.F32.BF16 R60, R96.reuse, R64, R92 ;  /* 0x00000040603c723c */ /* 0x042fec000004185c */
[C---:B------:R-:W-:Y:S06]  /*8de0*/  HMMA.16816.F32.BF16 R64, R96.reuse, R66, R156 ;  /* 0x000000426040723c */ /* 0x040fec000004189c */
[C---:B------:R-:W-:Y:S06]  /*8df0*/  HMMA.16816.F32.BF16 R72, R96.reuse, R74, R164 ;  /* 0x0000004a6048723c */ /* 0x040fec00000418a4 */
[C---:B------:R-:W-:Y:S06]  /*8e00*/  HMMA.16816.F32.BF16 R80, R96.reuse, R82, R172 ;  /* 0x000000526050723c */ /* 0x040fec00000418ac */
[----:B------:R-:W-:Y:S01]  /*8e10*/  HMMA.16816.F32.BF16 R92, R96, R8, R20 ;  /* 0x00000008605c723c */ /* 0x000fe20000041814 */
[----:B--2---:R-:W-:-:S05]  /*8e20*/  @!P6 HFMA2.BF16_V2 R4, -RZ.H0_H0, RZ.H0_H0, -R139.H0_H0 ;  /* 0x200000ffff04e231 */ /* 0x004fca000034098b */
[----:B------:R-:W-:Y:S01]  /*8e30*/  PRMT R84, R4, 0x7610, R84 ;  /* 0x0000761004547816 */ /* 0x000fe20000000054 */
[----:B------:R-:W-:Y:S02]  /*8e40*/  @!P4 HFMA2.BF16_V2 R24, -RZ.H0_H0, RZ.H0_H0, -R28.H0_H0 ;  /* 0x200000ffff18c231 */ /* 0x000fe4000034091c */
[----:B------:R-:W-:Y:S01]  /*8e50*/  FADD.FTZ R4, R230, R0 ;  /* 0x00000000e6047221 */ /* 0x000fe20000010000 */
[----:B------:R-:W-:Y:S02]  /*8e60*/  @!P3 HFMA2.BF16_V2 R15, -RZ.H0_H0, RZ.H0_H0, -R27.H0_H0 ;  /* 0x200000ffff0fb231 */ /* 0x000fe4000034091b */
[----:B------:R-:W-:Y:S01]  /*8e70*/  @!P2 HFMA2.BF16_V2 R14, -RZ.H0_H0, RZ.H0_H0, -R26.H0_H0 ;  /* 0x200000ffff0ea231 */ /* 0x000fe2000034091a */
[----:B------:R-:W-:-:S04]  /*8e80*/  PRMT R6, R24, 0x7610, R6 ;  /* 0x0000761018067816 */ /* 0x000fc80000000006 */
[----:B------:R-:W-:Y:S02]  /*8e90*/  PRMT R0, R14, 0x7610, R0 ;  /* 0x000076100e007816 */ /* 0x000fe40000000000 */
[----:B------:R-:W-:Y:S02]  /*8ea0*/  PRMT R5, R15, 0x7610, R5 ;  /* 0x000076100f057816 */ /* 0x000fe40000000005 */
[----:B------:R-:W-:Y:S01]  /*8eb0*/  @!P2 PRMT R26, R0, 0x5410, RZ ;  /* 0x00005410001aa816 */ /* 0x000fe200000000ff */
[----:B------:R-:W-:Y:S01]  /*8ec0*/  IMAD.U32 R0, RZ, RZ, UR20 ;  /* 0x00000014ff007e24 */ /* 0x000fe2000f8e00ff */
[----:B------:R-:W-:Y:S01]  /*8ed0*/  @!P4 PRMT R28, R6, 0x5410, RZ ;  /* 0x00005410061cc816 */ /* 0x000fe200000000ff */
[----:B------:R-:W-:Y:S01]  /*8ee0*/  FADD.FTZ R6, R231, R2 ;  /* 0x00000002e7067221 */ /* 0x000fe20000010000 */
[----:B------:R-:W-:Y:S01]  /*8ef0*/  @!P3 PRMT R27, R5, 0x5410, RZ ;  /* 0x00005410051bb816 */ /* 0x000fe200000000ff */
[----:B------:R-:W-:Y:S01]  /*8f00*/  FADD.FTZ R2, R240, R4 ;  /* 0x00000004f0027221 */ /* 0x000fe20000010000 */
[----:B------:R-:W-:-:S04]  /*8f10*/  IMAD.WIDE R4, R0, 0x2, R12 ;  /* 0x0000000200047825 */ /* 0x000fc800078e020c */
[----:B------:R-:W-:Y:S01]  /*8f20*/  FADD.FTZ R0, R241, R6 ;  /* 0x00000006f1007221 */ /* 0x000fe20000010000 */
[----:B------:R-:W-:-:S03]  /*8f30*/  FADD.FTZ R2, R242, R2 ;  /* 0x00000002f2027221 */ /* 0x000fc60000010000 */
        /* <DEDUP_REMOVED lines=11> */
[----:B------:R-:W-:Y:S01]  /*8ff0*/  @!P5 HFMA2.BF16_V2 R25, -RZ.H0_H0, RZ.H0_H0, -R29.H0_H0 ;  /* 0x200000ffff19d231 */ /* 0x000fe2000034091d */
[----:B------:R-:W-:Y:S01]  /*9000*/  STG.E.U16 desc[UR24][R4.64], R141 ;  /* 0x0000008d04007986 */ /* 0x000fe2000c101518 */
[----:B------:R-:W-:Y:S01]  /*9010*/  @!P6 PRMT R139, R84, 0x5410, RZ ;  /* 0x00005410548be816 */ /* 0x000fe200000000ff */
[----:B------:R-:W-:Y:S02]  /*9020*/  FADD.FTZ R2, R246, R2 ;  /* 0x00000002f6027221 */ /* 0x000fe40000010000 */
[----:B------:R-:W-:Y:S01]  /*9030*/  STG.E.U16 desc[UR24][R4.64+0x2], R148 ;  /* 0x0000029404007986 */ /* 0x000fe2000c101518 */
[----:B------:R-:W-:-:S03]  /*9040*/  FADD.FTZ R0, R247, R0 ;  /* 0x00000000f7007221 */ /* 0x000fc60000010000 */
[----:B------:R-:W-:Y:S04]  /*9050*/  STG.E.U16 desc[UR24][R12.64+0x10], R145 ;  /* 0x000010910c007986 */ /* 0x000fe8000c101518 */
[----:B------:R-:W-:Y:S01]  /*9060*/  STG.E.U16 desc[UR24][R12.64+0x12], R143 ;  /* 0x0000128f0c007986 */ /* 0x000fe2000c101518 */
[----:B------:R-:W-:-:S03]  /*9070*/  PRMT R7, R25, 0x7610, R7 ;  /* 0x0000761019077816 */ /* 0x000fc60000000007 */
[----:B------:R-:W-:Y:S01]  /*9080*/  STG.E.U16 desc[UR24][R4.64+0x10], R147 ;  /* 0x0000109304007986 */ /* 0x000fe2000c101518 */
[----:B------:R-:W-:-:S03]  /*9090*/  FADD.FTZ R2, R248, R2 ;  /* 0x00000002f8027221 */ /* 0x000fc60000010000 */
[----:B------:R-:W-:Y:S01]  /*90a0*/  STG.E.U16 desc[UR24][R4.64+0x12], R146 ;  /* 0x0000129204007986 */ /* 0x000fe2000c101518 */
[----:B------:R-:W-:-:S03]  /*90b0*/  FADD.FTZ R0, R249, R0 ;  /* 0x00000000f9007221 */ /* 0x000fc60000010000 */
[----:B------:R-:W-:Y:S04]  /*90c0*/  STG.E.U16 desc[UR24][R12.64+0x20], R154 ;  /* 0x0000209a0c007986 */ /* 0x000fe8000c101518 */
[----:B------:R-:W-:Y:S04]  /*90d0*/  STG.E.U16 desc[UR24][R12.64+0x22], R152 ;  /* 0x000022980c007986 */ /* 0x000fe8000c101518 */
[----:B------:R-:W-:Y:S04]  /*90e0*/  STG.E.U16 desc[UR24][R4.64+0x20], R153 ;  /* 0x0000209904007986 */ /* 0x000fe8000c101518 */
[----:B------:R-:W-:Y:S04]  /*90f0*/  STG.E.U16 desc[UR24][R4.64+0x22], R151 ;  /* 0x0000229704007986 */ /* 0x000fe8000c101518 */
[----:B------:R-:W-:Y:S04]  /*9100*/  STG.E.U16 desc[UR24][R12.64+0x30], R150 ;  /* 0x000030960c007986 */ /* 0x000fe8000c101518 */
[----:B------:R-:W-:Y:S01]  /*9110*/  STG.E.U16 desc[UR24][R12.64+0x32], R149 ;  /* 0x000032950c007986 */ /* 0x000fe2000c101518 */
[----:B------:R-:W-:-:S03]  /*9120*/  @!P5 PRMT R29, R7, 0x5410, RZ ;  /* 0x00005410071dd816 */ /* 0x000fc600000000ff */
[----:B------:R-:W-:Y:S01]  /*9130*/  STG.E.U16 desc[UR24][R4.64+0x30], R140 ;  /* 0x0000308c04007986 */ /* 0x000fe2000c101518 */
[----:B------:R-:W-:-:S03]  /*9140*/  FADD.FTZ R218, R250, R2 ;  /* 0x00000002fada7221 */ /* 0x000fc60000010000 */
[----:B------:R-:W-:Y:S04]  /*9150*/  STG.E.U16 desc[UR24][R4.64+0x32], R139 ;  /* 0x0000328b04007986 */ /* 0x000fe8000c101518 */
[----:B------:R-:W-:Y:S04]  /*9160*/  STG.E.U16 desc[UR24][R12.64+0x40], R138 ;  /* 0x0000408a0c007986 */ /* 0x000fe8000c101518 */
[----:B------:R-:W-:Y:S04]  /*9170*/  STG.E.U16 desc[UR24][R12.64+0x42], R137 ;  /* 0x000042890c007986 */ /* 0x000fe8000c101518 */
[----:B------:R-:W-:Y:S04]  /*9180*/  STG.E.U16 desc[UR24][R4.64+0x40], R103 ;  /* 0x0000406704007986 */ /* 0x000fe8000c101518 */
[----:B------:R-:W-:Y:S04]  /*9190*/  STG.E.U16 desc[UR24][R4.64+0x42], R136 ;  /* 0x0000428804007986 */ /* 0x000fe8000c101518 */
[----:B------:R1:W-:Y:S01]  /*91a0*/  STG.E.U16 desc[UR24][R12.64+0x50], R102 ;  /* 0x000050660c007986 */ /* 0x0003e2000c101518 */
[----:B------:R-:W-:-:S03]  /*91b0*/  FADD.FTZ R218, R176, R218 ;  /* 0x000000dab0da7221 */ /* 0x000fc60000010000 */
[----:B------:R2:W-:Y:S04]  /*91c0*/  STG.E.U16 desc[UR24][R12.64+0x52], R101 ;  /* 0x000052650c007986 */ /* 0x0005e8000c101518 */
[----:B------:R2:W-:Y:S04]  /*91d0*/  STG.E.U16 desc[UR24][R4.64+0x50], R34 ;  /* 0x0000502204007986 */ /* 0x0005e8000c101518 */
[----:B------:R2:W-:Y:S04]  /*91e0*/  STG.E.U16 desc[UR24][R4.64+0x52], R35 ;  /* 0x0000522304007986 */ /* 0x0005e8000c101518 */
[----:B------:R2:W-:Y:S04]  /*91f0*/  STG.E.U16 desc[UR24][R12.64+0x60], R33 ;  /* 0x000060210c007986 */ /* 0x0005e8000c101518 */
[----:B------:R2:W-:Y:S04]  /*9200*/  STG.E.U16 desc[UR24][R12.64+0x62], R32 ;  /* 0x000062200c007986 */ /* 0x0005e8000c101518 */
[----:B------:R2:W-:Y:S01]  /*9210*/  STG.E.U16 desc[UR24][R4.64+0x60], R30 ;  /* 0x0000601e04007986 */ /* 0x0005e2000c101518 */
[----:B-1----:R-:W-:-:S03]  /*9220*/  FADD.FTZ R102, R251, R0 ;  /* 0x00000000fb667221 */ /* 0x002fc60000010000 */
[----:B------:R2:W-:Y:S04]  /*9230*/  STG.E.U16 desc[UR24][R4.64+0x62], R31 ;  /* 0x0000621f04007986 */ /* 0x0005e8000c101518 */
[----:B------:R2:W-:Y:S04]  /*9240*/  STG.E.U16 desc[UR24][R12.64+0x70], R29 ;  /* 0x0000701d0c007986 */ /* 0x0005e8000c101518 */
[----:B------:R2:W-:Y:S04]  /*9250*/  STG.E.U16 desc[UR24][R12.64+0x72], R28 ;  /* 0x0000721c0c007986 */ /* 0x0005e8000c101518 */
[----:B------:R2:W5:Y:S04]  /*9260*/  LDL.LU R176, [R1+0xb4] ;  /* 0x0000b40001b07983 */ /* 0x0005680000300800 */
[----:B------:R2:W-:Y:S04]  /*9270*/  STG.E.U16 desc[UR24][R4.64+0x70], R27 ;  /* 0x0000701b04007986 */ /* 0x0005e8000c101518 */
[----:B------:R2:W-:Y:S04]  /*9280*/  STG.E.U16 desc[UR24][R4.64+0x72], R26 ;  /* 0x0000721a04007986 */ /* 0x0005e8000c101518 */
[----:B------:R2:W-:Y:S01]  /*9290*/  STL [R1+0x4c], R102 ;  /* 0x00004c6601007387 */ /* 0x0005e20000100800 */
[C---:B------:R-:W-:Y:S06]  /*92a0*/  HMMA.16816.F32.BF16 R84, R96.reuse, R88, R208 ;  /* 0x000000586054723c */ /* 0x040fec00000418d0 */
[C---:B------:R-:W-:Y:S06]  /*92b0*/  HMMA.16816.F32.BF16 R88, R96.reuse, R90, R212 ;  /* 0x0000005a6058723c */ /* 0x040fec00000418d4 */
[----:B------:R-:W-:Y:S01]  /*92c0*/  HMMA.16816.F32.BF16 R96, R96, R10, R16 ;  /* 0x0000000a6060723c */ /* 0x000fe20000041810 */
[----:B------:R-:W-:-:S08]  /*92d0*/  NOP ;  /* 0x0000000000007918 */ /* 0x000fd00000000000 */
[----:B------:R-:W-:-:S15]  /*92e0*/  @!P0 BRA `(.L_x_1293) ;  /* 0x0000006000e48947 */ /* 0x000fde0003800000 */
[----:B------:R-:W3:Y:S01]  /*92f0*/  LDL R246, [R1+0x58] ;  /* 0x0000580001f67983 */ /* 0x000ee20000100800 */
[----:B------:R-:W-:Y:S01]  /*9300*/  ULDC UR4, c[0x0][0x2d0] ;  /* 0x0000b40000047ab9 */ /* 0x000fe20000000800 */
[----:B------:R-:W-:-:S04]  /*9310*/  DEPBAR.LE SB0, 0x0 ;  /* 0x000080000000791a */ /* 0x000fc80000000000 */
[----:B------:R-:W4:Y:S04]  /*9320*/  LDL R247, [R1+0x5c] ;  /* 0x00005c0001f77983 */ /* 0x000f280000100800 */
[----:B------:R-:W4:Y:S04]  /*9330*/  LDL.64 R248, [R1+0xa0] ;  /* 0x0000a00001f87983 */ /* 0x000f280000100a00 */
[----:B------:R-:W4:Y:S01]  /*9340*/  LDL.64 R250, [R1+0xa8] ;  /* 0x0000a80001fa7983 */ /* 0x000f220000100a00 */
[----:B------:R-:W-:Y:S01]  /*9350*/  BAR.SYNC.DEFER_BLOCKING 0x0 ;  /* 0x0000000000007b1d */ /* 0x000fe20000010000 */
[----:B-----5:R-:W-:Y:S01]  /*9360*/  ISETP.GE.AND P3, PT, R176, UR4, PT ;  /* 0x00000004b0007c0c */ /* 0x020fe2000bf66270 */
[----:B------:R-:W-:-:S04]  /*9370*/  UIADD3 UR8, UR19, -0x2, URZ ;  /* 0xfffffffe13087890 */ /* 0x000fc8000fffe03f */
[----:B------:R-:W-:Y:S02]  /*9380*/  USHF.R.S32.HI UR5, URZ, 0x1f, UR8 ;  /* 0x0000001f3f057899 */ /* 0x000fe40008011408 */
[----:B------:R-:W-:Y:S01]  /*9390*/  IMAD.U32 R0, RZ, RZ, UR8 ;  /* 0x00000008ff007e24 */ /* 0x000fe2000f8e00ff */
[----:B------:R-:W-:-:S05]  /*93a0*/  UISETP.GT.AND UP0, UPT, UR8, UR14, UPT ;  /* 0x0000000e0800728c */ /* 0x000fca000bf04270 */
[----:B------:R-:W1:Y:S08]  /*93b0*/  @!P3 LDC.64 R8, c[0x0][0x220] ;  /* 0x00008800ff08bb82 */ /* 0x000e700000000a00 */
[----:B------:R-:W1:Y:S01]  /*93c0*/  @!P3 LDC.64 R16, c[0x0][0x220] ;  /* 0x00008800ff10bb82 */ /* 0x000e620000000a00 */
[----:B------:R-:W-:Y:S07]  /*93d0*/  @P3 STS.128 [R203+0xc000], RZ ;  /* 0x00c000ffcb003388 */ /* 0x000fee0000000c00 */
[----:B--2---:R-:W2:Y:S08]  /*93e0*/  @!P3 LDC.64 R30, c[0x0][0x220] ;  /* 0x00008800ff1ebb82 */ /* 0x004eb00000000a00 */
[----:B------:R-:W2:Y:S01]  /*93f0*/  @!P3 LDC.64 R18, c[0x0][0x220] ;  /* 0x00008800ff12bb82 */ /* 0x000ea20000000a00 */
[----:B---3--:R-:W-:-:S02]  /*9400*/  ISETP.GE.AND P2, PT, R246, UR4, PT ;  /* 0x00000004f6007c0c */ /* 0x008fc4000bf46270 */
[----:B----4-:R-:W-:Y:S01]  /*9410*/  ISETP.GE.AND P1, PT, R247, UR4, PT ;  /* 0x00000004f7007c0c */ /* 0x010fe2000bf26270 */
[----:B------:R-:W-:Y:S01]  /*9420*/  UIMAD UR4, UR10, UR8, URZ ;  /* 0x000000080a0472a4 */ /* 0x000fe2000f8e023f */
[----:B------:R-:W-:-:S03]  /*9430*/  IMAD.MOV.U32 R5, RZ, RZ, R249 ;  /* 0x000000ffff057224 */ /* 0x000fc600078e00f9 */
[----:B------:R-:W-:-:S06]  /*9440*/  UIMAD UR4, UR5, UR11, UR4 ;  /* 0x0000000b050472a4 */ /* 0x000fcc000f8e0204 */
[----:B------:R-:W3:Y:S01]  /*9450*/  @!P2 LDC.64 R6, c[0x0][0x220] ;  /* 0x00008800ff06ab82 */ /* 0x000ee20000000a00 */
[----:B------:R-:W-:Y:S01]  /*9460*/  IMAD.MOV.U32 R4, RZ, RZ, R250 ;  /* 0x000000ffff047224 */ /* 0x000fe200078e00fa */
[----:B------:R-:W4:Y:S03]  /*9470*/  S2R R251, SR_TID.X ;  /* 0x0000000000fb7919 */ /* 0x000f260000002100 */
[----:B------:R-:W-:-:S03]  /*9480*/  IMAD.WIDE.U32 R4, R0, UR11, R4 ;  /* 0x0000000b00047c25 */ /* 0x000fc6000f8e0004 */
[----:B------:R-:W2:Y:S01]  /*9490*/  @!P1 LDC.64 R10, c[0x0][0x220] ;  /* 0x00008800ff0a9b82 */ /* 0x000ea20000000a00 */
[----:B------:R-:W-:Y:S01]  /*94a0*/  VIADD R0, R5, UR4 ;  /* 0x0000000405007c36 */ /* 0x000fe20008000000 */
[----:B-1----:R-:W-:-:S04]  /*94b0*/  @!P3 LEA R8, P4, R4, R8, 0x1 ;  /* 0x000000080408b211 */ /* 0x002fc800078808ff */
[C---:B------:R-:W-:Y:S02]  /*94c0*/  @!P3 LEA.HI.X R9, R4.reuse, R9, R0, 0x1, P4 ;  /* 0x000000090409b211 */ /* 0x040fe400020f0c00 */
[----:B------:R-:W1:Y:S01]  /*94d0*/  @!P2 LDC.64 R14, c[0x0][0x220] ;  /* 0x00008800ff0eab82 */ /* 0x000e620000000a00 */
[C---:B------:R-:W-:Y:S02]  /*94e0*/  IADD3 R2, P4, R4.reuse, UR23, RZ ;  /* 0x0000001704027c10 */ /* 0x040fe4000ff9e0ff */
[----:B------:R-:W-:Y:S01]  /*94f0*/  @!PT LDS RZ, [RZ] ;  /* 0x00000000fffff984 */ /* 0x000fe20000000800 */
[----:B------:R-:W-:Y:S01]  /*9500*/  @!PT LDS RZ, [RZ] ;  /* 0x00000000fffff984 */ /* 0x000fe20000000800 */
[----:B------:R-:W-:Y:S01]  /*9510*/  @!PT LDS RZ, [RZ] ;  /* 0x00000000fffff984 */ /* 0x000fe20000000800 */
[----:B------:R2:W-:Y:S04]  /*9520*/  @!P3 LDGSTS.E.BYPASS.LTC128B.128 [R203+0xc000], desc[UR24][R8.64] ;  /* 0x0c00000008cbbfae */ /* 0x0005e8000b901d58 */
[----:B------:R-:W-:Y:S01]  /*9530*/  @P2 STS.128 [R203+0xe000], RZ ;  /* 0x00e000ffcb002388 */ /* 0x000fe20000000c00 */
[----:B------:R-:W1:Y:S01]  /*9540*/  @!P1 LDC.64 R28, c[0x0][0x220] ;  /* 0x00008800ff1c9b82 */ /* 0x000e620000000a00 */
[----:B---3--:R-:W-:-:S04]  /*9550*/  @!P2 LEA R6, P0, R4, R6, 0x1 ;  /* 0x000000060406a211 */ /* 0x008fc800078008ff */
[----:B------:R-:W-:-:S03]  /*9560*/  @!P2 LEA.HI.X R7, R4, R7, R0, 0x1, P0 ;  /* 0x000000070407a211 */ /* 0x000fc600000f0c00 */
[----:B------:R-:W3:Y:S02]  /*9570*/  @!P2 LDC.64 R22, c[0x0][0x220] ;  /* 0x00008800ff16ab82 */ /* 0x000ee40000000a00 */
[----:B------:R-:W-:Y:S01]  /*9580*/  @!PT LDS RZ, [RZ] ;  /* 0x00000000fffff984 */ /* 0x000fe20000000800 */
[----:B------:R-:W-:Y:S01]  /*9590*/  @!PT LDS RZ, [RZ] ;  /* 0x00000000fffff984 */ /* 0x000fe20000000800 */
[----:B------:R-:W-:Y:S01]  /*95a0*/  @!PT LDS RZ, [RZ] ;  /* 0x00000000fffff984 */ /* 0x000fe20000000800 */
[----:B------:R1:W-:Y:S01]  /*95b0*/  @!P2 LDGSTS.E.BYPASS.LTC128B.128 [R203+0xe000], desc[UR24][R6.64+0x80] ;  /* 0x0e00008006cbafae */ /* 0x0003e2000b901d58 */
[----:B----4-:R-:W-:-:S03]  /*95c0*/  IMAD.SHL.U32 R251, R251, 0x2, RZ ;  /* 0x00000002fbfb7824 */ /* 0x010fc600078e00ff */
[----:B------:R-:W-:Y:S02]  /*95d0*/  @P1 STS.128 [R203+0x10000], RZ ;  /* 0x010000ffcb001388 */ /* 0x000fe40000000c00 */
[----:B------:R-:W4:Y:S01]  /*95e0*/  @!P1 LDC.64 R26, c[0x0][0x220] ;  /* 0x00008800ff1a9b82 */ /* 0x000f220000000a00 */
[----:B------:R-:W-:Y:S02]  /*95f0*/  LOP3.LUT R251, R251, 0x6, RZ, 0xc0, !PT ;  /* 0x00000006fbfb7812 */ /* 0x000fe400078ec0ff */
[----:B--2---:R-:W-:-:S05]  /*9600*/  @!P1 LEA R8, P0, R4, R10, 0x1 ;  /* 0x0000000a04089211 */ /* 0x004fca00078008ff */
[----:B------:R-:W2:Y:S01]  /*9610*/  @!P2 LDC.64 R20, c[0x0][0x220] ;  /* 0x00008800ff14ab82 */ /* 0x000ea20000000a00 */
[----:B------:R-:W-:Y:S02]  /*9620*/  @!P1 LEA.HI.X R9, R4, R11, R0, 0x1, P0 ;  /* 0x0000000b04099211 */ /* 0x000fe400000f0c00 */
[----:B------:R-:W-:Y:S02]  /*9630*/  IADD3.X R4, R0, UR12, RZ, P4, !PT ;  /* 0x0000000c00047c10 */ /* 0x000fe4000a7fe4ff */
[C---:B-1----:R-:W-:Y:S01]  /*9640*/  @!P2 LEA R10, P0, R2.reuse, R14, 0x1 ;  /* 0x0000000e020aa211 */ /* 0x042fe200078008ff */
[----:B------:R-:W-:Y:S01]  /*9650*/  @!PT LDS RZ, [RZ] ;  /* 0x00000000fffff984 */ /* 0x000fe20000000800 */
[----:B------:R-:W-:Y:S01]  /*9660*/  @!PT LDS RZ, [RZ] ;  /* 0x00000000fffff984 */ /* 0x000fe20000000800 */
[----:B------:R-:W-:Y:S01]  /*9670*/  @!PT LDS RZ, [RZ] ;  /* 0x00000000fffff984 */ /* 0x000fe20000000800 */
[----:B------:R1:W-:Y:S02]  /*9680*/  @!P1 LDGSTS.E.BYPASS.LTC128B.128 [R203+0x10000], desc[UR24][R8.64+0x100] ;  /* 0x1000010008cb9fae */ /* 0x0003e4000b901d58 */
[----:B------:R-:W2:Y:S01]  /*9690*/  @!P1 LDC.64 R24, c[0x0][0x220] ;  /* 0x00008800ff189b82 */ /* 0x000ea20000000a00 */
[C---:B------:R-:W-:Y:S01]  /*96a0*/  @!P2 LEA.HI.X R11, R2.reuse, R15, R4, 0x1, P0 ;  /* 0x0000000f020ba211 */ /* 0x040fe200000f0c04 */
[----:B------:R-:W-:Y:S01]  /*96b0*/  @P3 STS.128 [R203+0xc800], RZ ;  /* 0x00c800ffcb003388 */ /* 0x000fe20000000c00 */
[----:B------:R-:W-:-:S04]  /*96c0*/  @!P3 LEA R6, P4, R2, R16, 0x1 ;  /* 0x000000100206b211 */ /* 0x000fc800078808ff */
[C---:B------:R-:W-:Y:S02]  /*96d0*/  @!P3 LEA.HI.X R7, R2.reuse, R17, R4, 0x1, P4 ;  /* 0x000000110207b211 */ /* 0x040fe400020f0c04 */
[----:B------:R-:W-:-:S03]  /*96e0*/  IADD3 R0, P4, R2, UR23, RZ ;  /* 0x0000001702007c10 */ /* 0x000fc6000ff9e0ff */
        /* <DEDUP_REMOVED lines=8> */
[----:B------:R2:W-:Y:S01]  /*9770*/  @!P2 LDGSTS.E.BYPASS.LTC128B.128 [R203+0xe800], desc[UR24][R10.64+0x80] ;  /* 0x0e8000800acbafae */ /* 0x0005e2000b901d58 */
[----:B-1----:R-:W-:-:S03]  /*9780*/  @!P1 LEA R8, P0, R2, R28, 0x1 ;  /* 0x0000001c02089211 */ /* 0x002fc600078008ff */
[----:B------:R-:W-:Y:S01]  /*9790*/  @P1 STS.128 [R203+0x10800], RZ ;  /* 0x010800ffcb001388 */ /* 0x000fe20000000c00 */
[----:B------:R-:W-:Y:S02]  /*97a0*/  @!P1 LEA.HI.X R9, R2, R29, R4, 0x1, P0 ;  /* 0x0000001d02099211 */ /* 0x000fe400000f0c04 */
[----:B------:R-:W-:Y:S02]  /*97b0*/  IADD3.X R4, R4, UR12, RZ, P4, !PT ;  /* 0x0000000c04047c10 */ /* 0x000fe4000a7fe4ff */
[C---:B---3--:R-:W-:Y:S01]  /*97c0*/  @!P2 LEA R16, P4, R0.reuse, R22, 0x1 ;  /* 0x000000160010a211 */ /* 0x048fe200078808ff */
[----:B------:R-:W-:Y:S01]  /*97d0*/  @!PT LDS RZ, [RZ] ;  /* 0x00000000fffff984 */ /* 0x000fe20000000800 */
[----:B------:R-:W-:Y:S01]  /*97e0*/  @!PT LDS RZ, [RZ] ;  /* 0x00000000fffff984 */ /* 0x000fe20000000800 */
[----:B------:R-:W-:Y:S01]  /*97f0*/  @!PT LDS RZ, [RZ] ;  /* 0x00000000fffff984 */ /* 0x000fe20000000800 */
[----:B------:R1:W-:Y:S01]  /*9800*/  @!P1 LDGSTS.E.BYPASS.LTC128B.128 [R203+0x10800], desc[UR24][R8.64+0x100] ;  /* 0x1080010008cb9fae */ /* 0x0003e2000b901d58 */
[C---:B------:R-:W-:Y:S02]  /*9810*/  IADD3 R2, P5, R0.reuse, UR23, RZ ;  /* 0x0000001700027c10 */ /* 0x040fe4000ffbe0ff */
[C---:B------:R-:W-:Y:S01]  /*9820*/  @!P2 LEA.HI.X R17, R0.reuse, R23, R4, 0x1, P4 ;  /* 0x000000170011a211 */ /* 0x040fe200020f0c04 */
[----:B------:R-:W-:Y:S01]  /*9830*/  @P3 STS.128 [R203+0xd000], RZ ;  /* 0x00d000ffcb003388 */ /* 0x000fe20000000c00 */
[----:B----4-:R-:W-:-:S04]  /*9840*/  @!P3 LEA R6, P0, R0, R30, 0x1 ;  /* 0x0000001e0006b211 */ /* 0x010fc800078008ff */
[C---:B------:R-:W-:Y:S02]  /*9850*/  @!P3 LEA.HI.X R7, R0.reuse, R31, R4, 0x1, P0 ;  /* 0x0000001f0007b211 */ /* 0x040fe400000f0c04 */
[----:B------:R-:W-:-:S03]  /*9860*/  @!P1 LEA R14, P0, R0, R26, 0x1 ;  /* 0x0000001a000e9211 */ /* 0x000fc600078008ff */
[----:B------:R-:W-:Y:S01]  /*9870*/  @!PT LDS RZ, [RZ] ;  /* 0x00000000fffff984 */ /* 0x000fe20000000800 */
[----:B------:R-:W-:Y:S01]  /*9880*/  @!PT LDS RZ, [RZ] ;  /* 0x00000000fffff984 */ /* 0x000fe20000000800 */
[----:B------:R-:W-:Y:S01]  /*9890*/  @!PT LDS RZ, [RZ] ;  /* 0x00000000fffff984 */ /* 0x000fe20000000800 */
[----:B------:R3:W-:Y:S01]  /*98a0*/  @!P3 LDGSTS.E.BYPASS.LTC128B.128 [R203+0xd000], desc[UR24][R6.64] ;  /* 0x0d00000006cbbfae */ /* 0x0007e2000b901d58 */
[----:B------:R-:W-:Y:S01]  /*98b0*/  @!P1 LEA.HI.X R15, R0, R27, R4, 0x1, P0 ;  /* 0x0000001b000f9211 */ /* 0x000fe200000f0c04 */
[----:B------:R-:W-:Y:S01]  /*98c0*/  IMAD.U32 R0, RZ, RZ, UR8 ;  /* 0x00000008ff007e24 */ /* 0x000fe2000f8e00ff */
[----:B------:R-:W-:Y:S01]  /*98d0*/  IADD3.X R4, R4, UR12, RZ, P5, !PT ;  /* 0x0000000c04047c10 */ /* 0x000fe2000affe4ff */
[----:B------:R-:W-:Y:S01]  /*98e0*/  @P2 STS.128 [R203+0xf000], RZ ;  /* 0x00f000ffcb002388 */ /* 0x000fe20000000c00 */
[----:B--2---:R-:W-:Y:S01]  /*98f0*/  @!P3 LEA R10, P5, R2, R18, 0x1 ;  /* 0x00000012020ab211 */ /* 0x004fe200078a08ff */
[----:B------:R-:W-:Y:S02]  /*9900*/  IMAD R0, R0, 0x40, R251 ;  /* 0x0000004000007824 */ /* 0x000fe400078e02fb */
[----:B------:R-:W-:Y:S01]  /*9910*/  @!PT LDS RZ, [RZ] ;  /* 0x00000000fffff984 */ /* 0x000fe20000000800 */
[----:B------:R-:W-:Y:S01]  /*9920*/  @!PT LDS RZ, [RZ] ;  /* 0x00000000fffff984 */ /* 0x000fe20000000800 */
[----:B------:R-:W-:Y:S01]  /*9930*/  @!PT LDS RZ, [RZ] ;  /* 0x00000000fffff984 */ /* 0x000fe20000000800 */
[----:B------:R2:W-:Y:S01]  /*9940*/  @!P2 LDGSTS.E.BYPASS.LTC128B.128 [R203+0xf000], desc[UR24][R16.64+0x80] ;  /* 0x0f00008010cbafae */ /* 0x0005e2000b901d58 */
[----:B------:R-:W-:Y:S02]  /*9950*/  @!P3 LEA.HI.X R11, R2, R19, R4, 0x1, P5 ;  /* 0x00000013020bb211 */ /* 0x000fe400028f0c04 */
[----:B------:R-:W-:Y:S01]  /*9960*/  ISETP.GE.AND P6, PT, R0, R207, PT ;  /* 0x000000cf0000720c */ /* 0x000fe20003fc6270 */
[----:B------:R-:W-:Y:S01]  /*9970*/  @P1 STS.128 [R203+0x11000], RZ ;  /* 0x011000ffcb001388 */ /* 0x000fe20000000c00 */
[----:B-1----:R-:W-:-:S02]  /*9980*/  @!P2 LEA R8, P4, R2, R20, 0x1 ;  /* 0x000000140208a211 */ /* 0x002fc400078808ff */
[----:B------:R-:W-:Y:S01]  /*9990*/  ISETP.LT.OR P6, PT, R0, R205, P6 ;  /* 0x000000cd0000720c */ /* 0x000fe200037c1670 */
[----:B------:R-:W-:Y:S01]  /*99a0*/  @!PT LDS RZ, [RZ] ;  /* 0x00000000fffff984 */ /* 0x000fe20000000800 */
[----:B------:R-:W-:Y:S01]  /*99b0*/  @!PT LDS RZ, [RZ] ;  /* 0x00000000fffff984 */ /* 0x000fe20000000800 */
[----:B------:R-:W-:Y:S01]  /*99c0*/  @!PT LDS RZ, [RZ] ;  /* 0x00000000fffff984 */ /* 0x000fe20000000800 */
[----:B------:R-:W-:Y:S01]  /*99d0*/  @!P1 LDGSTS.E.BYPASS.LTC128B.128 [R203+0x11000], desc[UR24][R14.64+0x100] ;  /* 0x110001000ecb9fae */ /* 0x000fe2000b901d58 */
[----:B------:R-:W-:Y:S02]  /*99e0*/  @!P2 LEA.HI.X R9, R2, R21, R4, 0x1, P4 ;  /* 0x000000150209a211 */ /* 0x000fe400020f0c04 */
[C---:B------:R-:W-:Y:S01]  /*99f0*/  ISETP.GE.AND P4, PT, R0.reuse, R206, PT ;  /* 0x000000ce0000720c */ /* 0x040fe20003f86270 */
[----:B------:R-:W-:Y:S03]  /*9a00*/  @P3 STS.128 [R203+0xd800], RZ ;  /* 0x00d800ffcb003388 */ /* 0x000fe60000000c00 */
[----:B------:R-:W-:Y:S01]  /*9a10*/  ISETP.LT.OR P4, PT, R0, R204, P4 ;  /* 0x000000cc0000720c */ /* 0x000fe20002781670 */
        /* <DEDUP_REMOVED lines=11> */
[----:B------:R-:W-:-:S03]  /*9ad0*/  VIADD R2, R0, 0x1 ;  /* 0x0000000100027836 */ /* 0x000fc60000000000 */
[----:B------:R-:W-:Y:S02]  /*9ae0*/  @P1 STS.128 [R203+0x11800], RZ ;  /* 0x011800ffcb001388 */ /* 0x000fe40000000c00 */
[C---:B------:R-:W-:Y:S02]  /*9af0*/  ISETP.GE.AND P5, PT, R2.reuse, R207, PT ;  /* 0x000000cf0200720c */ /* 0x040fe40003fa6270 */
[----:B------:R-:W-:Y:S01]  /*9b00*/  @!PT LDS RZ, [RZ] ;  /* 0x00000000fffff984 */ /* 0x000fe20000000800 */
[----:B------:R-:W-:Y:S01]  /*9b10*/  @!PT LDS RZ, [RZ] ;  /* 0x00000000fffff984 */ /* 0x000fe20000000800 */
[----:B------:R-:W-:Y:S01]  /*9b20*/  @!PT LDS RZ, [RZ] ;  /* 0x00000000fffff984 */ /* 0x000fe20000000800 */
[----:B------:R3:W-:Y:S01]  /*9b30*/  @!P1 LDGSTS.E.BYPASS.LTC128B.128 [R203+0x11800], desc[UR24][R6.64+0x100] ;  /* 0x1180010006cb9fae */ /* 0x0007e2000b901d58 */
[C---:B------:R-:W-:Y:S02]  /*9b40*/  ISETP.GE.AND P0, PT, R2.reuse, R206, PT ;  /* 0x000000ce0200720c */ /* 0x040fe40003f06270 */
[C---:B------:R-:W-:Y:S01]  /*9b50*/  ISETP.LT.OR P5, PT, R2.reuse, R205, P5 ;  /* 0x000000cd0200720c */ /* 0x040fe20002fa1670 */
[----:B--2---:R-:W-:Y:S01]  /*9b60*/  LDSM.16.M88.4 R16, [R180+0x6000] ;  /* 0x00600000b410783b */ /* 0x004fe20000000200 */
[----:B------:R-:W-:Y:S01]  /*9b70*/  ISETP.LT.OR P0, PT, R2, R204, P0 ;  /* 0x000000cc0200720c */ /* 0x000fe20000701670 */
[----:B------:R-:W-:-:S02]  /*9b80*/  VIADD R2, R0, 0x9 ;  /* 0x0000000900027836 */ /* 0x000fc40000000000 */
[----:B------:R-:W-:Y:S04]  /*9b90*/  LDSM.16.M88.4 R140, [R191] ;  /* 0x00000000bf8c783b */ /* 0x000fe80000000200 */
[----:B------:R-:W-:Y:S04]  /*9ba0*/  LDSM.16.M88.4 R136, [R180+0x6800] ;  /* 0x00680000b488783b */ /* 0x000fe80000000200 */
[----:B------:R-:W-:Y:S04]  /*9bb0*/  LDSM.16.M88.4 R32, [R180+0x7000] ;  /* 0x00700000b420783b */ /* 0x000fe80000000200 */
[----:B-1----:R-:W-:Y:S04]  /*9bc0*/  LDSM.16.M88.4 R8, [R188] ;  /* 0x00000000bc08783b */ /* 0x002fe80000000200 */
[----:B------:R-:W-:Y:S04]  /*9bd0*/  LDSM.16.M88.4 R28, [R180+0x7800] ;  /* 0x00780000b41c783b */ /* 0x000fe80000000200 */
[----:B---3--:R-:W1:Y:S04]  /*9be0*/  LDSM.16.M88.4 R4, [R187] ;  /* 0x00000000bb04783b */ /* 0x008e680000000200 */
[----:B------:R-:W2:Y:S04]  /*9bf0*/  LDSM.16.M88.4 R160, [R202] ;  /* 0x00000000caa0783b */ /* 0x000ea80000000200 */
[----:B------:R-:W3:Y:S04]  /*9c00*/  LDSM.16.M88.4 R164, [R201] ;  /* 0x00000000c9a4783b */ /* 0x000ee80000000200 */
[----:B------:R-:W4:Y:S04]  /*9c10*/  LDSM.16.M88.4 R172, [R200] ;  /* 0x00000000c8ac783b */ /* 0x000f280000000200 */
[----:B------:R-:W-:Y:S04]  /*9c20*/  LDSM.16.M88.4 R20, [R190] ;  /* 0x00000000be14783b */ /* 0x000fe80000000200 */
[----:B------:R-:W4:Y:S04]  /*9c30*/  LDSM.16.M88.4 R220, [R186+0x6000] ;  /* 0x00600000badc783b */ /* 0x000f280000000200 */
[----:B------:R-:W4:Y:S04]  /*9c40*/  LDSM.16.M88.4 R208, [R186+0x6800] ;  /* 0x00680000bad0783b */ /* 0x000f280000000200 */
[----:B------:R-:W4:Y:S04]  /*9c50*/  LDSM.16.M88.4 R212, [R186+0x7000] ;  /* 0x00700000bad4783b */ /* 0x000f280000000200 */
[----:B------:R-:W4:Y:S04]  /*9c60*/  LDSM.16.M88.4 R224, [R186+0x7800] ;  /* 0x00780000bae0783b */ /* 0x000f280000000200 */
[----:B------:R-:W-:Y:S01]  /*9c70*/  LDSM.16.M88.4 R232, [R185] ;  /* 0x00000000b9e8783b */ /* 0x000fe20000000200 */
[C---:B-1----:R-:W-:Y:S03]  /*9c80*/  HMMA.16816.F32.BF16 R24, R4.reuse, R16, RZ ;  /* 0x000000100418723c */ /* 0x042fe600000418ff */
[----:B------:R-:W-:Y:S04]  /*9c90*/  LDSM.16.M88.4 R228, [R180+0x8000] ;  /* 0x00800000b4e4783b */ /* 0x000fe80000000200 */
[----:B------:R-:W0:Y:S01]  /*9ca0*/  LDGDEPBAR ;  /* 0x00000000000079af */ /* 0x000e220000000000 */
[C---:B------:R-:W-:Y:S06]  /*9cb0*/  HMMA.16816.F32.BF16 R148, R4.reuse, R18, RZ ;  /* 0x000000120494723c */ /* 0x040fec00000418ff */
[C---:B------:R-:W-:Y:S06]  /*9cc0*/  HMMA.16816.F32.BF16 R144, R4.reuse, R32, RZ ;  /* 0x000000200490723c */ /* 0x040fec00000418ff */
[----:B------:R-:W-:Y:S06]  /*9cd0*/  HMMA.16816.F32.BF16 R152, R4, R34, RZ ;  /* 0x000000220498723c */ /* 0x000fec00000418ff */
[----:B------:R-:W-:Y:S06]  /*9ce0*/  HMMA.16816.F32.BF16 R168, R8, R140, R24 ;  /* 0x0000008c08a8723c */ /* 0x000fec0000041818 */
[C---:B------:R-:W-:Y:S06]  /*9cf0*/  HMMA.16816.F32.BF16 R24, R4.reuse, R136, RZ ;  /* 0x000000880418723c */ /* 0x040fec00000418ff */
[C---:B------:R-:W-:Y:S06]  /*9d00*/  HMMA.16816.F32.BF16 R136, R4.reuse, R138, RZ ;  /* 0x0000008a0488723c */ /* 0x040fec00000418ff */
[C---:B------:R-:W-:Y:S06]  /*9d10*/  HMMA.16816.F32.BF16 R156, R4.reuse, R28, RZ ;  /* 0x0000001c049c723c */ /* 0x040fec00000418ff */
[----:B------:R-:W-:Y:S01]  /*9d20*/  HMMA.16816.F32.BF16 R16, R4, R30, RZ ;  /* 0x0000001e0410723c */ /* 0x000fe200000418ff */
[----:B------:R-:W1:Y:S05]  /*9d30*/  LDSM.16.M88.4 R4, [R189] ;  /* 0x00000000bd04783b */ /* 0x000e6a0000000200 */
[C---:B------:R-:W-:Y:S01]  /*9d40*/  HMMA.16816.F32.BF16 R28, R8.reuse, R142, R148 ;  /* 0x0000008e081c723c */ /* 0x040fe20000041894 */
[----:B------:R-:W1:Y:S05]  /*9d50*/  LDSM.16.M88.4 R140, [R185+0x800] ;  /* 0x00080000b98c783b */ /* 0x000e6a0000000200 */
[C---:B--2---:R-:W-:Y:S06]  /*9d60*/  HMMA.16816.F32.BF16 R24, R8.reuse, R160, R24 ;  /* 0x000000a00818723c */ /* 0x044fec0000041818 */
[C---:B------:R-:W-:Y:S01]  /*9d70*/  HMMA.16816.F32.BF16 R32, R8.reuse, R162, R136 ;  /* 0x000000a20820723c */ /* 0x040fe20000041888 */
[----:B------:R-:W2:Y:S04]  /*9d80*/  LDSM.16.M88.4 R136, [R185+0x1000] ;  /* 0x00100000b988783b */ /* 0x000ea80000000200 */
[----:B------:R-:W-:Y:S01]  /*9d90*/  LDSM.16.M88.4 R160, [R180+0x9000] ;  /* 0x00900000b4a0783b */ /* 0x000fe20000000200 */
[C---:B---3--:R-:W-:Y:S06]  /*9da0*/  HMMA.16816.F32.BF16 R144, R8.reuse, R164, R144 ;  /* 0x000000a40890723c */ /* 0x048fec0000041890 */
[C---:B------:R-:W-:Y:S01]  /*9db0*/  HMMA.16816.F32.BF16 R148, R8.reuse, R166, R152 ;  /* 0x000000a60894723c */ /* 0x040fe20000041898 */
[----:B------:R-:W-:Y:S05]  /*9dc0*/  LDSM.16.M88.4 R164, [R180+0x8800] ;  /* 0x00880000b4a4783b */ /* 0x000fea0000000200 */
[----:B----4-:R-:W-:Y:S06]  /*9dd0*/  HMMA.16816.F32.BF16 R152, R8, R172, R156 ;  /* 0x000000ac0898723c */ /* 0x010fec000004189c */
[----:B------:R-:W-:Y:S01]  /*9de0*/  HMMA.16816.F32.BF16 R156, R20, R220, R168 ;  /* 0x000000dc149c723c */ /* 0x000fe200000418a8 */
[----:B------:R-:W3:Y:S05]  /*9df0*/  LDSM.16.M88.4 R168, [R185+0x1800] ;  /* 0x00180000b9a8783b */ /* 0x000eea0000000200 */
[----:B------:R-:W-:Y:S01]  /*9e00*/  HMMA.16816.F32.BF16 R8, R8, R174, R16 ;  /* 0x000000ae0808723c */ /* 0x000fe20000041810 */
[----:B------:R-:W4:Y:S04]  /*9e10*/  LDSM.16.M88.4 R16, [R187+0x2000] ;  /* 0x00200000bb10783b */ /* 0x000f280000000200 */
[----:B------:R-:W4:Y:S01]  /*9e20*/  LDSM.16.M88.4 R172, [R180+0x9800] ;  /* 0x00980000b4ac783b */ /* 0x000f220000000200 */
[C---:B------:R-:W-:Y:S03]  /*9e30*/  HMMA.16816.F32.BF16 R28, R20.reuse, R222, R28 ;  /* 0x000000de141c723c */ /* 0x040fe6000004181c */
[----:B------:R-:W-:Y:S03]  /*9e40*/  LDSM.16.M88.4 R220, [R185+0x2000] ;  /* 0x00200000b9dc783b */ /* 0x000fe60000000200 */
[C---:B------:R-:W-:Y:S06]  /*9e50*/  HMMA.16816.F32.BF16 R24, R20.reuse, R208, R24 ;  /* 0x000000d01418723c */ /* 0x040fec0000041818 */
[C---:B------:R-:W-:Y:S01]  /*9e60*/  HMMA.16816.F32.BF16 R32, R20.reuse, R210, R32 ;  /* 0x000000d21420723c */ /* 0x040fe20000041820 */
[----:B------:R-:W-:Y:S05]  /*9e70*/  LDSM.16.M88.4 R208, [R199] ;  /* 0x00000000c7d0783b */ /* 0x000fea0000000200 */
[C---:B------:R-:W-:Y:S06]  /*9e80*/  HMMA.16816.F32.BF16 R144, R20.reuse, R212, R144 ;  /* 0x000000d41490723c */ /* 0x040fec0000041890 */
[C---:B------:R-:W-:Y:S01]  /*9e90*/  HMMA.16816.F32.BF16 R148, R20.reuse, R214, R148 ;  /* 0x000000d61494723c */ /* 0x040fe20000041894 */
[----:B------:R-:W-:Y:S05]  /*9ea0*/  LDSM.16.M88.4 R212, [R180+0xa000] ;  /* 0x00a00000b4d4783b */ /* 0x000fea0000000200 */
[----:B------:R-:W-:Y:S06]  /*9eb0*/  HMMA.16816.F32.BF16 R152, R20, R224, R152 ;  /* 0x000000e01498723c */ /* 0x000fec0000041898 */
[----:B-1----:R-:W-:Y:S06]  /*9ec0*/  HMMA.16816.F32.BF16 R156, R4, R232, R156 ;  /* 0x000000e8049c723c */ /* 0x002fec000004189c */
[----:B------:R-:W-:Y:S01]  /*9ed0*/  HMMA.16816.F32.BF16 R8, R20, R226, R8 ;  /* 0x000000e21408723c */ /* 0x000fe20000041808 */
[----:B------:R-:W1:Y:S04]  /*9ee0*/  LDSM.16.M88.4 R20, [R188+0x2000] ;  /* 0x00200000bc14783b */ /* 0x000e680000000200 */
[----:B------:R-:W-:Y:S01]  /*9ef0*/  LDSM.16.M88.4 R224, [R186+0x8000] ;  /* 0x00800000bae0783b */ /* 0x000fe20000000200 */
[C---:B------:R-:W-:Y:S06]  /*9f00*/  HMMA.16816.F32.BF16 R28, R4.reuse, R234, R28 ;  /* 0x000000ea041c723c */ /* 0x040fec000004181c */
[C---:B------:R-:W-:Y:S06]  /*9f10*/  HMMA.16816.F32.BF16 R24, R4.reuse, R140, R24 ;  /* 0x0000008c0418723c */ /* 0x040fec0000041818 */
[C---:B------:R-:W-:Y:S01]  /*9f20*/  HMMA.16816.F32.BF16 R32, R4.reuse, R142, R32 ;  /* 0x0000008e0420723c */ /* 0x040fe20000041820 */
[----:B------:R-:W1:Y:S05]  /*9f30*/  LDSM.16.M88.4 R140, [R198] ;  /* 0x00000000c68c783b */ /* 0x000e6a0000000200 */
[C---:B--2---:R-:W-:Y:S06]  /*9f40*/  HMMA.16816.F32.BF16 R144, R4.reuse, R136, R144 ;  /* 0x000000880490723c */ /* 0x044fec0000041890 */
[C---:B------:R-:W-:Y:S01]  /*9f50*/  HMMA.16816.F32.BF16 R148, R4.reuse, R138, R148 ;  /* 0x0000008a0494723c */ /* 0x040fe20000041894 */
[----:B------:R-:W2:Y:S05]  /*9f60*/  LDSM.16.M88.4 R136, [R197] ;  /* 0x00000000c588783b */ /* 0x000eaa0000000200 */
[----:B---3--:R-:W-:Y:S06]  /*9f70*/  HMMA.16816.F32.BF16 R152, R4, R168, R152 ;  /* 0x000000a80498723c */ /* 0x008fec0000041898 */
[----:B----4-:R-:W-:Y:S06]  /*9f80*/  HMMA.16816.F32.BF16 R156, R16, R228, R156 ;  /* 0x000000e4109c723c */ /* 0x010fec000004189c */
[----:B------:R-:W-:Y:S01]  /*9f90*/  HMMA.16816.F32.BF16 R4, R4, R170, R8 ;  /* 0x000000aa0404723c */ /* 0x000fe20000041808 */
[----:B------:R-:W3:Y:S04]  /*9fa0*/  LDSM.16.M88.4 R168, [R196] ;  /* 0x00000000c4a8783b */ /* 0x000ee80000000200 */
[----:B------:R-:W4:Y:S01]  /*9fb0*/  LDSM.16.M88.4 R8, [R190+0x2000] ;  /* 0x00200000be08783b */ /* 0x000f220000000200 */
[C---:B------:R-:W-:Y:S03]  /*9fc0*/  HMMA.16816.F32.BF16 R28, R16.reuse, R230, R28 ;  /* 0x000000e6101c723c */ /* 0x040fe6000004181c */
[----:B------:R-:W-:Y:S03]  /*9fd0*/  LDSM.16.M88.4 R228, [R195] ;  /* 0x00000000c3e4783b */ /* 0x000fe60000000200 */
[C---:B------:R-:W-:Y:S06]  /*9fe0*/  HMMA.16816.F32.BF16 R24, R16.reuse, R164, R24 ;  /* 0x000000a41018723c */ /* 0x040fec0000041818 */
[C---:B------:R-:W-:Y:S01]  /*9ff0*/  HMMA.16816.F32.BF16 R32, R16.reuse, R166, R32 ;  /* 0x000000a61020723c */ /* 0x040fe20000041820 */
[----:B------:R-:W4:Y:S05]  /*a000*/  LDSM.16.M88.4 R164, [R186+0x8800] ;  /* 0x00880000baa4783b */ /* 0x000f2a0000000200 */
[C---:B------:R-:W-:Y:S06]  /*a010*/  HMMA.16816.F32.BF16 R144, R16.reuse, R160, R144 ;  /* 0x000000a01090723c */ /* 0x040fec0000041890 */
[C---:B------:R-:W-:Y:S01]  /*a020*/  HMMA.16816.F32.BF16 R148, R16.reuse, R162, R148 ;  /* 0x000000a21094723c */ /* 0x040fe20000041894 */
[----:B------:R-:W4:Y:S05]  /*a030*/  LDSM.16.M88.4 R160, [R186+0x9000] ;  /* 0x00900000baa0783b */ /* 0x000f2a0000000200 */
[----:B------:R-:W-:Y:S06]  /*a040*/  HMMA.16816.F32.BF16 R152, R16, R172, R152 ;  /* 0x000000ac1098723c */ /* 0x000fec0000041898 */
[----:B-1----:R-:W-:Y:S06]  /*a050*/  HMMA.16816.F32.BF16 R156, R20, R208, R156 ;  /* 0x000000d0149c723c */ /* 0x002fec000004189c */
[----:B------:R-:W-:Y:S01]  /*a060*/  HMMA.16816.F32.BF16 R16, R16, R174, R4 ;  /* 0x000000ae1010723c */ /* 0x000fe20000041804 */
[----:B------:R-:W1:Y:S04]  /*a070*/  LDSM.16.M88.4 R172, [R186+0x9800] ;  /* 0x00980000baac783b */ /* 0x000e680000000200 */
[----:B------:R-:W1:Y:S01]  /*a080*/  LDSM.16.M88.4 R4, [R189+0x2000] ;  /* 0x00200000bd04783b */ /* 0x000e620000000200 */
[C---:B------:R-:W-:Y:S03]  /*a090*/  HMMA.16816.F32.BF16 R28, R20.reuse, R210, R28 ;  /* 0x000000d2141c723c */ /* 0x040fe6000004181c */
[----:B------:R-:W-:Y:S03]  /*a0a0*/  LDSM.16.M88.4 R208, [R180+0xb800] ;  /* 0x00b80000b4d0783b */ /* 0x000fe60000000200 */
[C---:B------:R-:W-:Y:S06]  /*a0b0*/  HMMA.16816.F32.BF16 R24, R20.reuse, R140, R24 ;  /* 0x0000008c1418723c */ /* 0x040fec0000041818 */
[C---:B------:R-:W-:Y:S01]  /*a0c0*/  HMMA.16816.F32.BF16 R32, R20.reuse, R142, R32 ;  /* 0x0000008e1420723c */ /* 0x040fe20000041820 */
[----:B------:R-:W1:Y:S05]  /*a0d0*/  LDSM.16.M88.4 R140, [R185+0x2800] ;  /* 0x00280000b98c783b */ /* 0x000e6a0000000200 */
[C---:B--2---:R-:W-:Y:S06]  /*a0e0*/  HMMA.16816.F32.BF16 R144, R20.reuse, R136, R144 ;  /* 0x000000881490723c */ /* 0x044fec0000041890 */
[C---:B------:R-:W-:Y:S01]  /*a0f0*/  HMMA.16816.F32.BF16 R148, R20.reuse, R138, R148 ;  /* 0x0000008a1494723c */ /* 0x040fe20000041894 */
[----:B------:R-:W2:Y:S05]  /*a100*/  LDSM.16.M88.4 R136, [R185+0x3000] ;  /* 0x00300000b988783b */ /* 0x000eaa0000000200 */
[----:B---3--:R-:W-:Y:S06]  /*a110*/  HMMA.16816.F32.BF16 R152, R20, R168, R152 ;  /* 0x000000a81498723c */ /* 0x008fec0000041898 */
[----:B----4-:R-:W-:Y:S06]  /*a120*/  HMMA.16816.F32.BF16 R156, R8, R224, R156 ;  /* 0x000000e0089c723c */ /* 0x010fec000004189c */
[----:B------:R-:W-:Y:S01]  /*a130*/  HMMA.16816.F32.BF16 R16, R20, R170, R16 ;  /* 0x000000aa1410723c */ /* 0x000fe20000041810 */
[----:B------:R-:W3:Y:S04]  /*a140*/  LDSM.16.M88.4 R168, [R185+0x3800] ;  /* 0x00380000b9a8783b */ /* 0x000ee80000000200 */
[----:B------:R-:W4:Y:S01]  /*a150*/  LDSM.16.M88.4 R20, [R187+0x4000] ;  /* 0x00400000bb14783b */ /* 0x000f220000000200 */
[C---:B------:R-:W-:Y:S03]  /*a160*/  HMMA.16816.F32.BF16 R28, R8.reuse, R226, R28 ;  /* 0x000000e2081c723c */ /* 0x040fe6000004181c */
[----:B------:R-:W-:Y:S03]  /*a170*/  LDSM.16.M88.4 R224, [R186+0xa000] ;  /* 0x00a00000bae0783b */ /* 0x000fe60000000200 */
[C---:B------:R-:W-:Y:S06]  /*a180*/  HMMA.16816.F32.BF16 R24, R8.reuse, R164, R24 ;  /* 0x000000a40818723c */ /* 0x040fec0000041818 */
[C---:B------:R-:W-:Y:S01]  /*a190*/  HMMA.16816.F32.BF16 R32, R8.reuse, R166, R32 ;  /* 0x000000a60820723c */ /* 0x040fe20000041820 */
[----:B------:R-:W4:Y:S05]  /*a1a0*/  LDSM.16.M88.4 R164, [R180+0xa800] ;  /* 0x00a80000b4a4783b */ /* 0x000f2a0000000200 */
[C---:B------:R-:W-:Y:S06]  /*a1b0*/  HMMA.16816.F32.BF16 R144, R8.reuse, R160, R144 ;  /* 0x000000a00890723c */ /* 0x040fec0000041890 */
[C---:B------:R-:W-:Y:S01]  /*a1c0*/  HMMA.16816.F32.BF16 R148, R8.reuse, R162, R148 ;  /* 0x000000a20894723c */ /* 0x040fe20000041894 */
[----:B------:R-:W4:Y:S05]  /*a1d0*/  LDSM.16.M88.4 R160, [R180+0xb000] ;  /* 0x00b00000b4a0783b */ /* 0x000f2a0000000200 */
[----:B-1----:R-:W-:Y:S06]  /*a1e0*/  HMMA.16816.F32.BF16 R152, R8, R172, R152 ;  /* 0x000000ac0898723c */ /* 0x002fec0000041898 */
[----:B------:R-:W-:Y:S06]  /*a1f0*/  HMMA.16816.F32.BF16 R156, R4, R220, R156 ;  /* 0x000000dc049c723c */ /* 0x000fec000004189c */
[----:B------:R-:W-:Y:S01]  /*a200*/  HMMA.16816.F32.BF16 R8, R8, R174, R16 ;  /* 0x000000ae0808723c */ /* 0x000fe20000041810 */
[----:B------:R-:W1:Y:S04]  /*a210*/  LDSM.16.M88.4 R16, [R188+0x4000] ;  /* 0x00400000bc10783b */ /* 0x000e680000000200 */
[----:B------:R-:W1:Y:S01]  /*a220*/  LDSM.16.M88.4 R172, [R194] ;  /* 0x00000000c2ac783b */ /* 0x000e620000000200 */
[C---:B------:R-:W-:Y:S03]  /*a230*/  HMMA.16816.F32.BF16 R28, R4.reuse, R222, R28 ;  /* 0x000000de041c723c */ /* 0x040fe6000004181c */
[----:B------:R-:W-:Y:S03]  /*a240*/  LDSM.16.M88.4 R220, [R192] ;  /* 0x00000000c0dc783b */ /* 0x000fe60000000200 */
[C---:B------:R-:W-:Y:S06]  /*a250*/  HMMA.16816.F32.BF16 R24, R4.reuse, R140, R24 ;  /* 0x0000008c0418723c */ /* 0x040fec0000041818 */
[C---:B------:R-:W-:Y:S06]  /*a260*/  HMMA.16816.F32.BF16 R32, R4.reuse, R142, R32 ;  /* 0x0000008e0420723c */ /* 0x040fec0000041820 */
[C---:B--2---:R-:W-:Y:S06]  /*a270*/  HMMA.16816.F32.BF16 R144, R4.reuse, R136, R144 ;  /* 0x000000880490723c */ /* 0x044fec0000041890 */
[C---:B------:R-:W-:Y:S06]  /*a280*/  HMMA.16816.F32.BF16 R148, R4.reuse, R138, R148 ;  /* 0x0000008a0494723c */ /* 0x040fec0000041894 */
[----:B---3--:R-:W-:Y:S06]  /*a290*/  HMMA.16816.F32.BF16 R152, R4, R168, R152 ;  /* 0x000000a80498723c */ /* 0x008fec0000041898 */
[----:B----4-:R-:W-:Y:S06]  /*a2a0*/  HMMA.16816.F32.BF16 R156, R20, R212, R156 ;  /* 0x000000d4149c723c */ /* 0x010fec000004189c */
[----:B------:R-:W-:Y:S01]  /*a2b0*/  HMMA.16816.F32.BF16 R8, R4, R170, R8 ;  /* 0x000000aa0408723c */ /* 0x000fe20000041808 */
[----:B------:R-:W2:Y:S04]  /*a2c0*/  LDSM.16.M88.4 R168, [R193] ;  /* 0x00000000c1a8783b */ /* 0x000ea80000000200 */
[----:B------:R-:W3:Y:S01]  /*a2d0*/  LDSM.16.M88.4 R4, [R190+0x4000] ;  /* 0x00400000be04783b */ /* 0x000ee20000000200 */
        /* <DEDUP_REMOVED lines=13> */
[C---:B------:R-:W-:Y:S06]  /*a3b0*/  HMMA.16816.F32.BF16 R20, R16.reuse, R230, R140 ;  /* 0x000000e61014723c */ /* 0x040fec000004188c */
[C---:B------:R-:W-:Y:S06]  /*a3c0*/  HMMA.16816.F32.BF16 R144, R16.reuse, R172, R136 ;  /* 0x000000ac1090723c */ /* 0x040fec0000041888 */
[C---:B------:R-:W-:Y:S06]  /*a3d0*/  HMMA.16816.F32.BF16 R140, R16.reuse, R174, R32 ;  /* 0x000000ae108c723c */ /* 0x040fec0000041820 */
[C---:B--2---:R-:W-:Y:S06]  /*a3e0*/  HMMA.16816.F32.BF16 R136, R16.reuse, R168, R28 ;  /* 0x000000a81088723c */ /* 0x044fec000004181c */
[C---:B------:R-:W-:Y:S01]  /*a3f0*/  HMMA.16816.F32.BF16 R32, R16.reuse, R170, R24 ;  /* 0x000000aa1020723c */ /* 0x040fe20000041818 */
[----:B------:R-:W2:Y:S05]  /*a400*/  LDSM.16.M88.4 R168, [R185+0x4800] ;  /* 0x00480000b9a8783b */ /* 0x000eaa0000000200 */
[----:B------:R-:W-:Y:S06]  /*a410*/  HMMA.16816.F32.BF16 R28, R16, R220, R152 ;  /* 0x000000dc101c723c */ /* 0x000fec0000041898 */
[----:B---3--:R-:W-:Y:S06]  /*a420*/  HMMA.16816.F32.BF16 R24, R4, R224, R156 ;  /* 0x000000e00418723c */ /* 0x008fec000004189c */
[----:B------:R-:W-:Y:S06]  /*a430*/  HMMA.16816.F32.BF16 R16, R16, R222, R148 ;  /* 0x000000de1010723c */ /* 0x000fec0000041894 */
[C---:B------:R-:W-:Y:S06]  /*a440*/  HMMA.16816.F32.BF16 R20, R4.reuse, R226, R20 ;  /* 0x000000e20414723c */ /* 0x040fec0000041814 */
[C---:B----4-:R-:W-:Y:S06]  /*a450*/  HMMA.16816.F32.BF16 R144, R4.reuse, R164, R144 ;  /* 0x000000a40490723c */ /* 0x050fec0000041890 */
[C---:B------:R-:W-:Y:S01]  /*a460*/  HMMA.16816.F32.BF16 R152, R4.reuse, R160, R136 ;  /* 0x000000a00498723c */ /* 0x040fe20000041888 */
[----:B------:R-:W-:Y:S05]  /*a470*/  LDSM.16.M88.4 R136, [R185+0x5800] ;  /* 0x00580000b988783b */ /* 0x000fea0000000200 */
[C---:B------:R-:W-:Y:S06]  /*a480*/  HMMA.16816.F32.BF16 R156, R4.reuse, R162, R32 ;  /* 0x000000a2049c723c */ /* 0x040fec0000041820 */
[----:B-1----:R-:W-:Y:S06]  /*a490*/  HMMA.16816.F32.BF16 R160, R4, R208, R28 ;  /* 0x000000d004a0723c */ /* 0x002fec000004181c */
[----:B------:R-:W-:Y:S01]  /*a4a0*/  HMMA.16816.F32.BF16 R28, R8, R212, R24 ;  /* 0x000000d4081c723c */ /* 0x000fe20000041818 */
[----:B------:R-:W1:Y:S01]  /*a4b0*/  LDSM.16.M88.4 R24, [R185+0x5000] ;  /* 0x00500000b918783b */ /* 0x000e620000000200 */
[----:B------:R-:W-:-:S04]  /*a4c0*/  DEPBAR.LE SB0, 0x0 ;  /* 0x000080000000791a */ /* 0x000fc80000000000 */
[C---:B------:R-:W-:Y:S06]  /*a4d0*/  HMMA.16816.F32.BF16 R140, R4.reuse, R166, R140 ;  /* 0x000000a6048c723c */ /* 0x040fec000004188c */
[----:B------:R-:W-:Y:S06]  /*a4e0*/  HMMA.16816.F32.BF16 R148, R4, R210, R16 ;  /* 0x000000d20494723c */ /* 0x000fec0000041810 */
[----:B------:R-:W-:Y:S01]  /*a4f0*/  HMMA.16816.F32.BF16 R16, R8, R214, R20 ;  /* 0x000000d60810723c */ /* 0x000fe20000041814 */
[----:B------:R-:W-:-:S05]  /*a500*/  VIADD R4, R0, 0x8 ;  /* 0x0000000800047836 */ /* 0x000fca0000000000 */
[----:B--2---:R-:W-:Y:S01]  /*a510*/  HMMA.16816.F32.BF16 R20, R8, R168, R144 ;  /* 0x000000a80814723c */ /* 0x004fe20000041890 */
[----:B------:R-:W-:Y:S01]  /*a520*/  FSEL R101, R28, -INF , !P6 ;  /* 0xff8000001c657808 */ /* 0x000fe20007000000 */
[----:B------:R-:W-:Y:S01]  /*a530*/  BAR.SYNC.DEFER_BLOCKING 0x0 ;  /* 0x0000000000007b1d */ /* 0x000fe20000010000 */
[----:B------:R-:W-:-:S03]  /*a540*/  ISETP.GE.AND P6, PT, R4, R207, PT ;  /* 0x000000cf0400720c */ /* 0x000fc60003fc6270 */
[----:B------:R-:W-:Y:S01]  /*a550*/  HMMA.16816.F32.BF16 R32, R8, R170, R140 ;  /* 0x000000aa0820723c */ /* 0x000fe2000004188c */
[----:B------:R-:W-:Y:S02]  /*a560*/  FSEL R144, R29, -INF , !P5 ;  /* 0xff8000001d907808 */ /* 0x000fe40006800000 */
[----:B------:R-:W-:Y:S02]  /*a570*/  FSEL R146, R31, -INF , !P0 ;  /* 0xff8000001f927808 */ /* 0x000fe40004000000 */
[C---:B------:R-:W-:Y:S02]  /*a580*/  ISETP.GE.AND P5, PT, R2.reuse, R207, PT ;  /* 0x000000cf0200720c */ /* 0x040fe40003fa6270 */
[C---:B------:R-:W-:Y:S02]  /*a590*/  ISETP.GE.AND P0, PT, R2.reuse, R206, PT ;  /* 0x000000ce0200720c */ /* 0x040fe40003f06270 */
[C---:B------:R-:W-:Y:S02]  /*a5a0*/  ISETP.LT.OR P5, PT, R2.reuse, R205, P5 ;  /* 0x000000cd0200720c */ /* 0x040fe40002fa1670 */
[----:B------:R-:W-:Y:S01]  /*a5b0*/  ISETP.LT.OR P0, PT, R2, R204, P0 ;  /* 0x000000cc0200720c */ /* 0x000fe20000701670 */
[----:B------:R-:W-:Y:S01]  /*a5c0*/  VIADD R2, R0, 0x11 ;  /* 0x0000001100027836 */ /* 0x000fe20000000000 */
[----:B------:R-:W-:-:S02]  /*a5d0*/  FSEL R145, R30, -INF , !P4 ;  /* 0xff8000001e917808 */ /* 0x000fc40006000000 */
[C---:B------:R-:W-:Y:S01]  /*a5e0*/  ISETP.GE.AND P4, PT, R4.reuse, R206, PT ;  /* 0x000000ce0400720c */ /* 0x040fe20003f86270 */
[----:B-1----:R-:W-:Y:S01]  /*a5f0*/  HMMA.16816.F32.BF16 R28, R8, R24, R152 ;  /* 0x00000018081c723c */ /* 0x002fe20000041898 */
[----:B------:R-:W-:Y:S02]  /*a600*/  FSEL R141, R17, -INF , !P5 ;  /* 0xff800000118d7808 */ /* 0x000fe40006800000 */
[----:B------:R-:W-:Y:S02]  /*a610*/  FSEL R143, R19, -INF , !P0 ;  /* 0xff800000138f7808 */ /* 0x000fe40004000000 */
[C---:B------:R-:W-:Y:S02]  /*a620*/  ISETP.LT.OR P6, PT, R4.reuse, R205, P6 ;  /* 0x000000cd0400720c */ /* 0x040fe400037c1670 */
[----:B------:R-:W-:Y:S01]  /*a630*/  ISETP.LT.OR P4, PT, R4, R204, P4 ;  /* 0x000000cc0400720c */ /* 0x000fe20002781670 */
[----:B------:R-:W-:Y:S01]  /*a640*/  VIADD R4, R0, 0x10 ;  /* 0x0000001000047836 */ /* 0x000fe20000000000 */
[----:B------:R-:W-:-:S02]  /*a650*/  ISETP.GE.AND P5, PT, R2, R207, PT ;  /* 0x000000cf0200720c */ /* 0x000fc40003fa6270 */
[C---:B------:R-:W-:Y:S02]  /*a660*/  ISETP.GE.AND P0, PT, R2.reuse, R206, PT ;  /* 0x000000ce0200720c */ /* 0x040fe40003f06270 */
[C---:B------:R-:W-:Y:S02]  /*a670*/  ISETP.LT.OR P5, PT, R2.reuse, R205, P5 ;  /* 0x000000cd0200720c */ /* 0x040fe40002fa1670 */
[----:B------:R-:W-:Y:S01]  /*a680*/  ISETP.LT.OR P0, PT, R2, R204, P0 ;  /* 0x000000cc0200720c */ /* 0x000fe20000701670 */
[----:B------:R-:W-:Y:S01]  /*a690*/  VIADD R2, R0, 0x19 ;  /* 0x0000001900027836 */ /* 0x000fe20000000000 */
[----:B------:R-:W-:Y:S02]  /*a6a0*/  FSEL R140, R16, -INF , !P6 ;  /* 0xff800000108c7808 */ /* 0x000fe40007000000 */
[----:B------:R-:W-:Y:S02]  /*a6b0*/  FSEL R142, R18, -INF , !P4 ;  /* 0xff800000128e7808 */ /* 0x000fe40006000000 */
[C---:B------:R-:W-:Y:S01]  /*a6c0*/  ISETP.GE.AND P6, PT, R4.reuse, R207, PT ;  /* 0x000000cf0400720c */ /* 0x040fe20003fc6270 */
[----:B------:R-:W-:Y:S01]  /*a6d0*/  HMMA.16816.F32.BF16 R16, R8, R136, R160 ;  /* 0x000000880810723c */ /* 0x000fe200000418a0 */
[----:B------:R-:W-:-:S02]  /*a6e0*/  ISETP.GE.AND P4, PT, R4, R206, PT ;  /* 0x000000ce0400720c */ /* 0x000fc40003f86270 */
[----:B------:R-:W-:Y:S02]  /*a6f0*/  FSEL R154, R21, -INF , !P5 ;  /* 0xff800000159a7808 */ /* 0x000fe40006800000 */
[----:B------:R-:W-:Y:S02]  /*a700*/  FSEL R169, R23, -INF , !P0 ;  /* 0xff80000017a97808 */ /* 0x000fe40004000000 */
[C---:B------:R-:W-:Y:S02]  /*a710*/  ISETP.LT.OR P6, PT, R4.reuse, R205, P6 ;  /* 0x000000cd0400720c */ /* 0x040fe400037c1670 */
[----:B------:R-:W-:Y:S01]  /*a720*/  ISETP.LT.OR P4, PT, R4, R204, P4 ;  /* 0x000000cc0400720c */ /* 0x000fe20002781670 */
[----:B------:R-:W-:Y:S01]  /*a730*/  VIADD R4, R0, 0x18 ;  /* 0x0000001800047836 */ /* 0x000fe20000000000 */
[C---:B------:R-:W-:Y:S02]  /*a740*/  ISETP.GE.AND P5, PT, R2.reuse, R207, PT ;  /* 0x000000cf0200720c */ /* 0x040fe40003fa6270 */
[----:B------:R-:W-:-:S02]  /*a750*/  ISETP.GE.AND P0, PT, R2, R206, PT ;  /* 0x000000ce0200720c */ /* 0x000fc40003f06270 */
[----:B------:R-:W-:Y:S02]  /*a760*/  FSEL R152, R20, -INF , !P6 ;  /* 0xff80000014987808 */ /* 0x000fe40007000000 */
[----:B------:R-:W-:Y:S02]  /*a770*/  FSEL R168, R22, -INF , !P4 ;  /* 0xff80000016a87808 */ /* 0x000fe40006000000 */
[C---:B------:R-:W-:Y:S01]  /*a780*/  ISETP.LT.OR P5, PT, R2.reuse, R205, P5 ;  /* 0x000000cd0200720c */ /* 0x040fe20002fa1670 */
[C---:B------:R-:W-:Y:S01]  /*a790*/  HMMA.16816.F32.BF16 R20, R8.reuse, R26, R156 ;  /* 0x0000001a0814723c */ /* 0x040fe2000004189c */
[----:B------:R-:W-:Y:S01]  /*a7a0*/  ISETP.LT.OR P0, PT, R2, R204, P0 ;  /* 0x000000cc0200720c */ /* 0x000fe20000701670 */
[----:B------:R-:W-:Y:S01]  /*a7b0*/  VIADD R2, R0, 0x21 ;  /* 0x0000002100027836 */ /* 0x000fe20000000000 */
[----:B------:R-:W-:Y:S02]  /*a7c0*/  FSEL R153, R33, -INF , !P5 ;  /* 0xff80000021997808 */ /* 0x000fe40006800000 */
[----:B------:R-:W-:Y:S01]  /*a7d0*/  FSEL R170, R35, -INF , !P0 ;  /* 0xff80000023aa7808 */ /* 0x000fe20004000000 */
[----:B------:R-:W-:Y:S01]  /*a7e0*/  HMMA.16816.F32.BF16 R8, R8, R138, R148 ;  /* 0x0000008a0808723c */ /* 0x000fe20000041894 */
[----:B------:R-:W-:-:S02]  /*a7f0*/  ISETP.GE.AND P5, PT, R2, R207, PT ;  /* 0x000000cf0200720c */ /* 0x000fc40003fa6270 */
[C---:B------:R-:W-:Y:S02]  /*a800*/  ISETP.GE.AND P0, PT, R2.reuse, R206, PT ;  /* 0x000000ce0200720c */ /* 0x040fe40003f06270 */
[C---:B------:R-:W-:Y:S02]  /*a810*/  ISETP.LT.OR P5, PT, R2.reuse, R205, P5 ;  /* 0x000000cd0200720c */ /* 0x040fe40002fa1670 */
[----:B------:R-:W-:Y:S01]  /*a820*/  ISETP.LT.OR P0, PT, R2, R204, P0 ;  /* 0x000000cc0200720c */ /* 0x000fe20000701670 */
[----:B------:R-:W-:Y:S01]  /*a830*/  VIADD R2, R0, 0x29 ;  /* 0x0000002900027836 */ /* 0x000fe20000000000 */
[C---:B------:R-:W-:Y:S02]  /*a840*/  ISETP.GE.AND P6, PT, R4.reuse, R207, PT ;  /* 0x000000cf0400720c */ /* 0x040fe40003fc6270 */
[----:B------:R-:W-:Y:S02]  /*a850*/  ISETP.GE.AND P4, PT, R4, R206, PT ;  /* 0x000000ce0400720c */ /* 0x000fe40003f86270 */
[----:B------:R-:W-:-:S02]  /*a860*/  FSEL R159, R29, -INF , !P5 ;  /* 0xff8000001d9f7808 */ /* 0x000fc40006800000 */
[----:B------:R-:W-:Y:S02]  /*a870*/  FSEL R214, R31, -INF , !P0 ;  /* 0xff8000001fd67808 */ /* 0x000fe40004000000 */
        /* <DEDUP_REMOVED lines=35> */
[C---:B------:R-:W-:Y:S02]  /*aab0*/  ISETP.GE.AND P6, PT, R4.reuse, R207, PT ;  /* 0x000000cf0400720c */ /* 0x040fe40003fc6270 */
[----:B------:R-:W-:Y:S02]  /*aac0*/  ISETP.GE.AND P4, PT, R4, R206, PT ;  /* 0x000000ce0400720c */ /* 0x000fe40003f86270 */
[----:B------:R-:W-:Y:S02]  /*aad0*/  FSEL R212, R8, -INF , !P0 ;  /* 0xff80000008d47808 */ /* 0x000fe40004000000 */
[----:B------:R-:W-:Y:S02]  /*aae0*/  PLOP3.LUT P0, PT, PT, PT, UP0, 0x80, 0x0 ;  /* 0x000000000000781c */ /* 0x000fe40003f0f008 */
[C---:B------:R-:W-:Y:S02]  /*aaf0*/  ISETP.LT.OR P6, PT, R4.reuse, R205, P6 ;  /* 0x000000cd0400720c */ /* 0x040fe400037c1670 */
[----:B------:R-:W-:-:S02]  /*ab00*/  ISETP.LT.OR P4, PT, R4, R204, P4 ;  /* 0x000000cc0400720c */ /* 0x000fc40002781670 */
[----:B------:R-:W-:Y:S02]  /*ab10*/  FSEL R173, R16, -INF , !P6 ;  /* 0xff80000010ad7808 */ /* 0x000fe40007000000 */
[----:B------:R-:W-:Y:S02]  /*ab20*/  FSEL R213, R18, -INF , !P4 ;  /* 0xff80000012d57808 */ /* 0x000fe40006000000 */
[----:B------:R-:W-:Y:S02]  /*ab30*/  FSEL R215, R17, -INF , !P5 ;  /* 0xff80000011d77808 */ /* 0x000fe40006800000 */
[-C--:B------:R-:W-:Y:S02]  /*ab40*/  ISETP.GE.AND P5, PT, R2, R206.reuse, PT ;  /* 0x000000ce0200720c */ /* 0x080fe40003fa6270 */
[C---:B------:R-:W-:Y:S02]  /*ab50*/  ISETP.GE.AND P6, PT, R0.reuse, R207, PT ;  /* 0x000000cf0000720c */ /* 0x040fe40003fc6270 */
[----:B------:R-:W-:-:S02]  /*ab60*/  ISETP.GE.AND P4, PT, R0, R206, PT ;  /* 0x000000ce0000720c */ /* 0x000fc40003f86270 */
[-C--:B------:R-:W-:Y:S02]  /*ab70*/  ISETP.LT.OR P5, PT, R2, R204.reuse, P5 ;  /* 0x000000cc0200720c */ /* 0x080fe40002fa1670 */
[C---:B------:R-:W-:Y:S02]  /*ab80*/  ISETP.LT.OR P6, PT, R0.reuse, R205, P6 ;  /* 0x000000cd0000720c */ /* 0x040fe400037c1670 */
[----:B------:R-:W-:Y:S02]  /*ab90*/  ISETP.LT.OR P4, PT, R0, R204, P4 ;  /* 0x000000cc0000720c */ /* 0x000fe40002781670 */
[----:B------:R-:W-:Y:S02]  /*aba0*/  FSEL R158, R10, -INF , !P5 ;  /* 0xff8000000a9e7808 */ /* 0x000fe40006800000 */
[----:B------:R-:W-:Y:S02]  /*abb0*/  FSEL R167, R9, -INF , !P6 ;  /* 0xff80000009a77808 */ /* 0x000fe40007000000 */
[----:B------:R-:W-:Y:S01]  /*abc0*/  FSEL R164, R11, -INF , !P4 ;  /* 0xff8000000ba47808 */ /* 0x000fe20006000000 */
[----:B------:R-:W-:Y:S06]  /*abd0*/  @!P0 BRA `(.L_x_1294) ;  /* 0x0000000400d48947 */ /* 0x000fec0003800000 */
[----:B------:R-:W2:Y:S01]  /*abe0*/  LDL.64 R246, [R1+0x88] ;  /* 0x0000880001f67983 */ /* 0x000ea20000100a00 */
[----:B------:R-:W1:Y:S03]  /*abf0*/  @!P3 LDC.64 R6, c[0x0][0x218] ;  /* 0x00008600ff06bb82 */ /* 0x000e660000000a00 */
[----:B------:R-:W3:Y:S01]  /*ac00*/  LDL.64 R248, [R1+0x90] ;  /* 0x0000900001f87983 */ /* 0x000ee20000100a00 */
[----:B------:R-:W-:Y:S01]  /*ac10*/  UIADD3 UR19, UR19, -0x3, URZ ;  /* 0xfffffffd13137890 */ /* 0x000fe2000fffe03f */
[----:B------:R-:W-:Y:S02]  /*ac20*/  BSSY B0, `(.L_x_1295) ;  /* 0x000006f000007945 */ /* 0x000fe40003800000 */
[----:B------:R4:W-:Y:S01]  /*ac30*/  @P3 STS.128 [R203+0x6000], RZ ;  /* 0x006000ffcb003388 */ /* 0x0009e20000000c00 */
[----:B------:R-:W5:Y:S01]  /*ac40*/  @!P2 LDC.64 R10, c[0x0][0x218] ;  /* 0x00008600ff0aab82 */ /* 0x000f620000000a00 */
[----:B------:R-:W-:Y:S01]  /*ac50*/  USHF.R.S32.HI UR4, URZ, 0x1f, UR19 ;  /* 0x0000001f3f047899 */ /* 0x000fe20008011413 */
[----:B------:R-:W-:Y:S01]  /*ac60*/  IMAD.U32 R0, RZ, RZ, UR19 ;  /* 0x00000013ff007e24 */ /* 0x000fe2000f8e00ff */
[----:B------:R-:W-:-:S04]  /*ac70*/  UIMAD UR13, UR13, UR19, URZ ;  /* 0x000000130d0d72a4 */ /* 0x000fc8000f8e023f */
[----:B------:R-:W-:Y:S01]  /*ac80*/  UIMAD UR4, UR4, UR27, UR13 ;  /* 0x0000001b040472a4 */ /* 0x000fe2000f8e020d */
        /* <DEDUP_REMOVED lines=8> */
[----:B--2---:R-:W-:-:S02]  /*ad10*/  IMAD.MOV.U32 R5, RZ, RZ, R247 ;  /* 0x000000ffff057224 */ /* 0x004fc400078e00f7 */
[----:B---3--:R-:W-:-:S04]  /*ad20*/  IMAD.MOV.U32 R4, RZ, RZ, R248 ;  /* 0x000000ffff047224 */ /* 0x008fc800078e00f8 */
[----:B------:R-:W-:-:S04]  /*ad30*/  IMAD.WIDE.U32 R4, R0, UR27, R4 ;  /* 0x0000001b00047c25 */ /* 0x000fc8000f8e0004 */
[----:B------:R-:W-:Y:S01]  /*ad40*/  VIADD R2, R5, UR4 ;  /* 0x0000000405027c36 */ /* 0x000fe20008000000 */
[C---:B-1----:R-:W-:Y:S02]  /*ad50*/  @!P3 LEA R6, P0, R4.reuse, R6, 0x1 ;  /* 0x000000060406b211 */ /* 0x042fe400078008ff */
[C---:B------:R-:W-:Y:S02]  /*ad60*/  IADD3 R0, P4, R4.reuse, UR31, RZ ;  /* 0x0000001f04007c10 */ /* 0x040fe4000ff9e0ff */
[C-C-:B------:R-:W-:Y:S02]  /*ad70*/  @!P3 LEA.HI.X R7, R4.reuse, R7, R2.reuse, 0x1, P0 ;  /* 0x000000070407b211 */ /* 0x140fe400000f0c02 */
[----:B-----5:R-:W-:Y:S02]  /*ad80*/  @!P2 LEA R10, P0, R4, R10, 0x1 ;  /* 0x0000000a040aa211 */ /* 0x020fe400078008ff */
[----:B------:R-:W-:Y:S01]  /*ad90*/  IADD3.X R5, R2, UR30, RZ, P4, !PT ;  /* 0x0000001e02057c10 */ /* 0x000fe2000a7fe4ff */
[----:B------:R-:W-:Y:S01]  /*ada0*/  @!PT LDS RZ, [RZ] ;  /* 0x00000000fffff984 */ /* 0x000fe20000000800 */
[----:B------:R-:W-:Y:S01]  /*adb0*/  @!PT LDS RZ, [RZ] ;  /* 0x00000000fffff984 */ /* 0x000fe20000000800 */
[----:B------:R-:W-:Y:S01]  /*adc0*/  @!PT LDS RZ, [RZ] ;  /* 0x00000000fffff984 */ /* 0x000fe20000000800 */
[----:B------:R1:W-:Y:S01]  /*add0*/  @!P3 LDGSTS.E.BYPASS.LTC128B.128 [R203+0x6000], desc[UR24][R6.64] ;  /* 0x0600000006cbbfae */ /* 0x0003e2000b901d58 */
[----:B------:R-:W-:-:S02]  /*ade0*/  @!P2 LEA.HI.X R11, R4, R11, R2, 0x1, P0 ;  /* 0x0000000b040ba211 */ /* 0x000fc400000f0c02 */
[----:B----4-:R-:W-:Y:S01]  /*adf0*/  @!P1 LEA R8, P0, R4, R8, 0x1 ;  /* 0x0000000804089211 */ /* 0x010fe200078008ff */
[----:B------:R2:W-:Y:S01]  /*ae00*/  @P2 STS.128 [R203+0x8000], RZ ;  /* 0x008000ffcb002388 */ /* 0x0005e20000000c00 */
[----:B------:R-:W-:Y:S02]  /*ae10*/  @!P3 LEA R14, P4, R0, R14, 0x1 ;  /* 0x0000000e000eb211 */ /* 0x000fe400078808ff */
[----:B------:R-:W-:Y:S01]  /*ae20*/  @!P1 LEA.HI.X R9, R4, R9, R2, 0x1, P0 ;  /* 0x0000000904099211 */ /* 0x000fe200000f0c02 */
        /* <DEDUP_REMOVED lines=17> */
[C---:B------:R-:W-:Y:S01]  /*af40*/  @!P2 LEA.HI.X R7, R0.reuse, R17, R5, 0x1, P0 ;  /* 0x000000110007a211 */ /* 0x040fe200000f0c05 */
[----:B---3--:R-:W1:Y:S04]  /*af50*/  @!P1 LDC.64 R10, c[0x0][0x218] ;  /* 0x00008600ff0a9b82 */ /* 0x008e680000000a00 */
[----:B------:R-:W-:Y:S01]  /*af60*/  @!PT LDS RZ, [RZ] ;  /* 0x00000000fffff984 */ /* 0x000fe20000000800 */
[----:B------:R-:W-:Y:S01]  /*af70*/  @!PT LDS RZ, [RZ] ;  /* 0x00000000fffff984 */ /* 0x000fe20000000800 */
[----:B------:R-:W-:Y:S01]  /*af80*/  @!PT LDS RZ, [RZ] ;  /* 0x00000000fffff984 */ /* 0x000fe20000000800 */
[----:B------:R3:W-:Y:S04]  /*af90*/  @!P2 LDGSTS.E.BYPASS.LTC128B.128 [R203+0x8800], desc[UR24][R6.64+0x80] ;  /* 0x0880008006cbafae */ /* 0x0007e8000b901d58 */
[----:B------:R2:W-:Y:S01]  /*afa0*/  @P1 STS.128 [R203+0xa800], RZ ;  /* 0x00a800ffcb001388 */ /* 0x0005e20000000c00 */
[----:B----4-:R-:W-:-:S04]  /*afb0*/  @!P1 LEA R8, P0, R0, R20, 0x1 ;  /* 0x0000001400089211 */ /* 0x010fc800078008ff */
[C---:B------:R-:W-:Y:S02]  /*afc0*/  @!P1 LEA.HI.X R9, R0.reuse, R21, R5, 0x1, P0 ;  /* 0x0000001500099211 */ /* 0x040fe400000f0c05 */
[----:B------:R-:W-:-:S03]  /*afd0*/  IADD3 R0, P0, R0, UR31, RZ ;  /* 0x0000001f00007c10 */ /* 0x000fc6000ff1e0ff */
[----:B------:R-:W-:Y:S01]  /*afe0*/  @!PT LDS RZ, [RZ] ;  /* 0x00000000fffff984 */ /* 0x000fe20000000800 */
[----:B------:R-:W-:Y:S01]  /*aff0*/  @!PT LDS RZ, [RZ] ;  /* 0x00000000fffff984 */ /* 0x000fe20000000800 */
[----:B------:R-:W-:Y:S01]  /*b000*/  @!PT LDS RZ, [RZ] ;  /* 0x00000000fffff984 */ /* 0x000fe20000000800 */
[----:B------:R1:W-:Y:S01]  /*b010*/  @!P1 LDGSTS.E.BYPASS.LTC128B.128 [R203+0xa800], desc[UR24][R8.64+0x100] ;  /* 0x0a80010008cb9fae */ /* 0x0003e2000b901d58 */
[----:B------:R-:W-:Y:S02]  /*b020*/  IADD3.X R4, R5, UR30, RZ, P0, !PT ;  /* 0x0000001e05047c10 */ /* 0x000fe400087fe4ff */
[C---:B-----5:R-:W-:Y:S01]  /*b030*/  @!P2 LEA R14, P4, R0.reuse, R26, 0x1 ;  /* 0x0000001a000ea211 */ /* 0x060fe200078808ff */
[----:B------:R2:W-:Y:S01]  /*b040*/  @P3 STS.128 [R203+0x7000], RZ ;  /* 0x007000ffcb003388 */ /* 0x0005e20000000c00 */
[C---:B------:R-:W-:Y:S02]  /*b050*/  @!P3 LEA R16, P5, R0.reuse, R24, 0x1 ;  /* 0x000000180010b211 */ /* 0x040fe400078a08ff */
[C---:B------:R-:W-:Y:S02]  /*b060*/  IADD3 R2, P0, R0.reuse, UR31, RZ ;  /* 0x0000001f00027c10 */ /* 0x040fe4000ff1e0ff */
[C-C-:B------:R-:W-:Y:S02]  /*b070*/  @!P2 LEA.HI.X R15, R0.reuse, R27, R4.reuse, 0x1, P4 ;  /* 0x0000001b000fa211 */ /* 0x140fe400020f0c04 */
[----:B------:R-:W-:-:S02]  /*b080*/  @!P3 LEA.HI.X R17, R0, R25, R4, 0x1, P5 ;  /* 0x000000190011b211 */ /* 0x000fc400028f0c04 */
[----:B------:R-:W-:Y:S02]  /*b090*/  IADD3.X R5, R4, UR30, RZ, P0, !PT ;  /* 0x0000001e04057c10 */ /* 0x000fe400087fe4ff */
[C---:B---3--:R-:W-:Y:S01]  /*b0a0*/  @!P2 LEA R6, P0, R2.reuse, R22, 0x1 ;  /* 0x000000160206a211 */ /* 0x048fe200078008ff */
        /* <DEDUP_REMOVED lines=9> */
[----:B------:R2:W-:Y:S01]  /*b140*/  @!P2 LDGSTS.E.BYPASS.LTC128B.128 [R203+0x9000], desc[UR24][R14.64+0x80] ;  /* 0x090000800ecbafae */ /* 0x0005e2000b901d58 */
[----:B-1----:R-:W-:-:S03]  /*b150*/  @!P1 LEA R8, P4, R0, R10, 0x1 ;  /* 0x0000000a00089211 */ /* 0x002fc600078808ff */
[----:B------:R2:W-:Y:S01]  /*b160*/  @P1 STS.128 [R203+0xb000], RZ ;  /* 0x00b000ffcb001388 */ /* 0x0005e20000000c00 */
[----:B------:R-:W-:Y:S02]  /*b170*/  @!P3 LEA R10, P5, R2, R18, 0x1 ;  /* 0x00000012020ab211 */ /* 0x000fe400078a08ff */
[----:B------:R-:W-:Y:S02]  /*b180*/  @!P1 LEA.HI.X R9, R0, R11, R4, 0x1, P4 ;  /* 0x0000000b00099211 */ /* 0x000fe400020f0c04 */
        /* <DEDUP_REMOVED lines=24> */
.L_x_1296:
[----:B------:R-:W-:Y:S05]  /*b310*/  BSYNC B0 ;  /* 0x0000000000007941 */ /* 0x000fea0003800000 */
.L_x_1295:
[----:B------:R-:W0:Y:S02]  /*b320*/  LDGDEPBAR ;  /* 0x00000000000079af */ /* 0x000e240000000000 */
.L_x_1294:
[----:B--2---:R-:W2:Y:S04]  /*b330*/  LDL R7, [R1+0x98] ;  /* 0x0000980001077983 */ /* 0x004ea80000100800 */
[----:B------:R-:W3:Y:S04]  /*b340*/  LDL R8, [R1+0x9c] ;  /* 0x00009c0001087983 */ /* 0x000ee80000100800 */
[----:B-1----:R-:W4:Y:S01]  /*b350*/  LDL R5, [R1+0xb0] ;  /* 0x0000b00001057983 */ /* 0x002f220000100800 */
[----:B------:R-:W-:Y:S01]  /*b360*/  FMNMX.FTZ R0, R100, R101, !PT ;  /* 0x0000006564007209 */ /* 0x000fe20007810000 */
[----:B------:R-:W-:Y:S01]  /*b370*/  USHF.L.U32 UR5, UR8, 0x1, URZ ;  /* 0x0000000108057899 */ /* 0x000fe2000800063f */
[----:B------:R-:W-:Y:S01]  /*b380*/  IMAD.MOV.U32 R18, RZ, RZ, R102 ;  /* 0x000000ffff127224 */ /* 0x000fe200078e0066 */
[----:B------:R-:W-:Y:S01]  /*b390*/  UIADD3 UR4, UR29, -0x4498517b, URZ ;  /* 0xbb67ae851d047890 */ /* 0x000fe2000fffe03f */
[----:B------:R-:W-:Y:S01]  /*b3a0*/  FMNMX.FTZ R0, R144, R0, !PT ;  /* 0x0000000090007209 */ /* 0x000fe20007810000 */
[----:B------:R-:W-:Y:S01]  /*b3b0*/  ULOP3.LUT UR7, UR5, UR29, URZ, 0x3c, !UPT ;  /* 0x0000001d05077292 */ /* 0x000fe2000f8e3c3f */
[----:B------:R-:W-:Y:S01]  /*b3c0*/  IMAD.U32 R14, RZ, RZ, UR15 ;  /* 0x0000000fff0e7e24 */ /* 0x000fe2000f8e00ff */
[----:B------:R-:W-:Y:S01]  /*b3d0*/  UIADD3 UR26, UR28, -0x61c88647, URZ ;  /* 0x9e3779b91c1a7890 */ /* 0x000fe2000fffe03f */
[----:B------:R-:W-:Y:S01]  /*b3e0*/  FMNMX.FTZ R0, R140, R0, !PT ;  /* 0x000000008c007209 */ /* 0x000fe20007810000 */
[----:B------:R-:W-:Y:S01]  /*b3f0*/  UIADD3 UR22, UR28, 0x3c6ef372, URZ ;  /* 0x3c6ef3721c167890 */ /* 0x000fe2000fffe03f */
[----:B------:R-:W-:Y:S01]  /*b400*/  IMAD.MOV.U32 R9, RZ, RZ, 0x7054 ;  /* 0x00007054ff097424 */ /* 0x000fe200078e00ff */
[----:B------:R-:W-:Y:S01]  /*b410*/  UIADD3 UR21, UR29, 0x76cf5d0a, URZ ;  /* 0x76cf5d0a1d157890 */ /* 0x000fe2000fffe03f */
[----:B------:R-:W-:Y:S01]  /*b420*/  FMNMX.FTZ R0, R141, R0, !PT ;  /* 0x000000008d007209 */ /* 0x000fe20007810000 */
[----:B------:R-:W-:Y:S01]  /*b430*/  UIADD3 UR13, UR29, 0x32370b8f, URZ ;  /* 0x32370b8f1d0d7890 */ /* 0x000fe2000fffe03f */
[----:B------:R-:W-:Y:S01]  /*b440*/  LDSM.16.MT88.4 R32, [R181+0xc000] ;  /* 0x00c00000b520783b */ /* 0x000fe20000004200 */
[----:B------:R-:W-:Y:S01]  /*b450*/  UIADD3 UR19, UR28, -0x255992d5, URZ ;  /* 0xdaa66d2b1c137890 */ /* 0x000fe2000fffe03f */
[----:B------:R-:W-:Y:S01]  /*b460*/  FMNMX.FTZ R0, R152, R0, !PT ;  /* 0x0000000098007209 */ /* 0x000fe20007810000 */
[----:B------:R-:W-:Y:S01]  /*b470*/  UIADD3 UR9, UR28, 0x78dde6e4, URZ ;  /* 0x78dde6e41c097890 */ /* 0x000fe2000fffe03f */
[----:B------:R-:W-:Y:S01]  /*b480*/  PRMT R14, R14, R9, UR15 ;  /* 0x0000000f0e0e7e16 */ /* 0x000fe20008000009 */
[----:B------:R-:W-:Y:S01]  /*b490*/  UIADD3 UR32, UR28, -0x4ab325aa, URZ ;  /* 0xb54cda561c207890 */ /* 0x000fe2000fffe03f */
[----:B------:R-:W-:Y:S01]  /*b4a0*/  FMNMX.FTZ R0, R154, R0, !PT ;  /* 0x000000009a007209 */ /* 0x000fe20007810000 */
[----:B------:R-:W-:-:S02]  /*b4b0*/  UIADD3 UR5, UR5, 0x1, URZ ;  /* 0x0000000105057890 */ /* 0x000fc4000fffe03f */
[----:B------:R-:W-:Y:S01]  /*b4c0*/  UIADD3 UR27, UR29, 0x646e171e, URZ ;  /* 0x646e171e1d1b7890 */ /* 0x000fe2000fffe03f */
[----:B------:R-:W-:Y:S01]  /*b4d0*/  FMNMX.FTZ R0, R147, R0, !PT ;  /* 0x0000000093007209 */ /* 0x000fe20007810000 */
[----:B------:R-:W-:-:S03]  /*b4e0*/  ULOP3.LUT UR5, UR5, UR29, URZ, 0x3c, !UPT ;  /* 0x0000001d05057292 */ /* 0x000fc6000f8e3c3f */
        /* <DEDUP_REMOVED lines=17> */
[----:B------:R-:W-:-:S03]  /*b600*/  FMNMX.FTZ R2, R174, R2, !PT ;  /* 0x00000002ae027209 */ /* 0x000fc60007810000 */
[----:B------:R-:W1:Y:S01]  /*b610*/  SHFL.BFLY PT, R4, R0, 0x2, 0x1f ;  /* 0x0c401f0000047f89 */ /* 0x000e6200000e0000 */
[----:B------:R-:W-:-:S04]  /*b620*/  FMNMX.FTZ R2, R214, R2, !PT ;  /* 0x00000002d6027209 */ /* 0x000fc80007810000 */
[----:B------:R-:W-:-:S04]  /*b630*/  FMNMX.FTZ R2, R171, R2, !PT ;  /* 0x00000002ab027209 */ /* 0x000fc80007810000 */
[----:B------:R-:W-:-:S04]  /*b640*/  FMNMX.FTZ R2, R165, R2, !PT ;  /* 0x00000002a5027209 */ /* 0x000fc80007810000 */
[----:B------:R-:W-:-:S04]  /*b650*/  FMNMX.FTZ R2, R213, R2, !PT ;  /* 0x00000002d5027209 */ /* 0x000fc80007810000 */
[----:B------:R-:W-:-:S04]  /*b660*/  FMNMX.FTZ R2, R172, R2, !PT ;  /* 0x00000002ac027209 */ /* 0x000fc80007810000 */
[----:B------:R-:W-:Y:S02]  /*b670*/  FMNMX.FTZ R2, R158, R2, !PT ;  /* 0x000000029e027209 */ /* 0x000fe40007810000 */
[----:B-1----:R-:W-:Y:S02]  /*b680*/  FMNMX.FTZ R0, R0, R4, !PT ;  /* 0x0000000400007209 */ /* 0x002fe40007810000 */
[----:B------:R-:W-:-:S03]  /*b690*/  FMNMX.FTZ R2, R164, R2, !PT ;  /* 0x00000002a4027209 */ /* 0x000fc60007810000 */
[----:B------:R-:W1:Y:S02]  /*b6a0*/  SHFL.BFLY PT, R6, R0, 0x1, 0x1f ;  /* 0x0c201f0000067f89 */ /* 0x000e6400000e0000 */
[----:B-1----:R-:W-:-:S04]  /*b6b0*/  FMNMX.FTZ R222, R0, R6, !PT ;  /* 0x0000000600de7209 */ /* 0x002fc80007810000 */
[----:B------:R-:W-:Y:S01]  /*b6c0*/  FSETP.NEU.FTZ.AND P1, PT, R222, -INF , PT ;  /* 0xff800000de00780b */ /* 0x000fe20003f3d000 */
[----:B--2---:R-:W-:Y:S02]  /*b6d0*/  IMAD.WIDE.U32 R30, R7, -0x326172a9, RZ ;  /* 0xcd9e8d57071e7825 */ /* 0x004fe400078e00ff */
[----:B------:R-:W1:Y:S03]  /*b6e0*/  SHFL.BFLY PT, R7, R2, 0x2, 0x1f ;  /* 0x0c401f0002077f89 */ /* 0x000e6600000e0000 */
[----:B---3--:R-:W-:Y:S01]  /*b6f0*/  LOP3.LUT R4, R31, R8, RZ, 0x3c, !PT ;  /* 0x000000081f047212 */ /* 0x008fe200078e3cff */
[----:B----4-:R-:W-:-:S04]  /*b700*/  IMAD.WIDE.U32 R16, R5, -0x2daee0ad, RZ ;  /* 0xd2511f5305107825 */ /* 0x010fc800078e00ff */
[----:B------:R-:W-:Y:S01]  /*b710*/  IMAD.WIDE.U32 R102, R4, -0x2daee0ad, RZ ;  /* 0xd2511f5304667825 */ /* 0x000fe200078e00ff */
[----:B------:R-:W-:Y:S01]  /*b720*/  LOP3.LUT R4, R17, UR7, RZ, 0x3c, !PT ;  /* 0x0000000711047c12 */ /* 0x000fe2000f8e3cff */
[----:B------:R-:W-:-:S03]  /*b730*/  UIADD3 UR7, UR29, -0x126145ec, URZ ;  /* 0xed9eba141d077890 */ /* 0x000fc6000fffe03f */
[----:B------:R-:W-:Y:S01]  /*b740*/  LOP3.LUT R28, R103, UR4, R16, 0x96, !PT ;  /* 0x00000004671c7c12 */ /* 0x000fe2000f8e9610 */
[----:B------:R-:W-:-:S04]  /*b750*/  IMAD.WIDE.U32 R4, R4, -0x326172a9, RZ ;  /* 0xcd9e8d5704047825 */ /* 0x000fc800078e00ff */
[----:B------:R-:W-:Y:S01]  /*b760*/  FMUL.FTZ R16, R222, UR6 ;  /* 0x00000006de107c20 */ /* 0x000fe20008410000 */
[----:B------:R-:W-:Y:S01]  /*b770*/  UIADD3 UR4, UR29, -0x56f99767, URZ ;  /* 0xa90668991d047890 */ /* 0x000fe2000fffe03f */
[----:B------:R-:W-:Y:S01]  /*b780*/  IMAD.WIDE.U32 R28, R28, -0x326172a9, RZ ;  /* 0xcd9e8d571c1c7825 */ /* 0x000fe200078e00ff */
[----:B------:R-:W-:Y:S02]  /*b790*/  LOP3.LUT R5, R5, UR26, R30, 0x96, !PT ;  /* 0x0000001a05057c12 */ /* 0x000fe4000f8e961e */
[----:B------:R-:W-:Y:S02]  /*b7a0*/  FSEL R16, R16, RZ, P1 ;  /* 0x000000ff10107208 */ /* 0x000fe40000800000 */
[----:B-1----:R-:W-:Y:S02]  /*b7b0*/  FMNMX.FTZ R2, R2, R7, !PT ;  /* 0x0000000702027209 */ /* 0x002fe40007810000 */
[----:B------:R-:W-:Y:S01]  /*b7c0*/  LOP3.LUT R6, R29, UR22, R4, 0x96, !PT ;  /* 0x000000161d067c12 */ /* 0x000fe2000f8e9604 */
[----:B------:R-:W-:-:S04]  /*b7d0*/  IMAD.WIDE.U32 R4, R5, -0x2daee0ad, RZ ;  /* 0xd2511f5305047825 */ /* 0x000fc800078e00ff */
[----:B------:R-:W-:Y:S01]  /*b7e0*/  FFMA.FTZ R0, R101, UR6, -R16 ;  /* 0x0000000665007c23 */ /* 0x000fe20008010810 */
[----:B------:R-:W1:Y:S01]  /*b7f0*/  SHFL.BFLY PT, R8, R2, 0x1, 0x1f ;  /* 0x0c201f0002087f89 */ /* 0x000e6200000e0000 */
[----:B------:R-:W-:Y:S01]  /*b800*/  IMAD.WIDE.U32 R6, R6, -0x2daee0ad, RZ ;  /* 0xd2511f5306067825 */ /* 0x000fe200078e00ff */
[----:B------:R-:W-:Y:S01]  /*b810*/  LOP3.LUT R10, R5, UR21, R102, 0x96, !PT ;  /* 0x00000015050a7c12 */ /* 0x000fe2000f8e9666 */
[----:B------:R2:W-:Y:S03]  /*b820*/  MUFU.EX2 R157, R0 ;  /* 0x00000000009d7308 */ /* 0x0005e60000000800 */
[----:B------:R-:W-:Y:S01]  /*b830*/  LOP3.LUT R20, R7, UR13, R4, 0x96, !PT ;  /* 0x0000000d07147c12 */ /* 0x000fe2000f8e9604 */
[----:B------:R-:W-:-:S04]  /*b840*/  IMAD.WIDE.U32 R10, R10, -0x326172a9, RZ ;  /* 0xcd9e8d570a0a7825 */ /* 0x000fc800078e00ff */
[----:B------:R-:W-:Y:S01]  /*b850*/  IMAD.WIDE.U32 R20, R20, -0x326172a9, RZ ;  /* 0xcd9e8d5714147825 */ /* 0x000fe200078e00ff */
[C-C-:B------:R-:W-:Y:S02]  /*b860*/  LOP3.LUT R4, R11.reuse, UR19, R28.reuse, 0x96, !PT ;  /* 0x000000130b047c12 */ /* 0x140fe4000f8e961c */
[----:B------:R-:W-:Y:S02]  /*b870*/  LOP3.LUT R7, R11, UR19, R28, 0x96, !PT ;  /* 0x000000130b077c12 */ /* 0x000fe4000f8e961c */
[----:B------:R-:W-:Y:S01]  /*b880*/  LOP3.LUT R5, R21, UR9, R10, 0x96, !PT ;  /* 0x0000000915057c12 */ /* 0x000fe2000f8e960a */
[----:B------:R-:W-:Y:S02]  /*b890*/  IMAD R4, R4, -0x2daee0ad, RZ ;  /* 0xd2511f5304047824 */ /* 0x000fe400078e02ff */
[----:B------:R-:W-:-:S04]  /*b8a0*/  IMAD.WIDE.U32 R136, R7, -0x2daee0ad, RZ ;  /* 0xd2511f5307887825 */ /* 0x000fc800078e00ff */
[----:B--2---:R-:W-:Y:S01]  /*b8b0*/  FFMA.FTZ R0, R144, UR6, -R16 ;  /* 0x0000000690007c23 */ /* 0x004fe20008010810 */
[----:B-1----:R-:W-:Y:S01]  /*b8c0*/  FMNMX.FTZ R221, R2, R8, !PT ;  /* 0x0000000802dd7209 */ /* 0x002fe20007810000 */
[----:B------:R-:W-:Y:S02]  /*b8d0*/  IMAD.WIDE.U32 R138, R5, -0x2daee0ad, RZ ;  /* 0xd2511f53058a7825 */ /* 0x000fe400078e00ff */
[----:B------:R1:W-:Y:S01]  /*b8e0*/  MUFU.EX2 R19, R0 ;  /* 0x0000000000137308 */ /* 0x0003e20000000800 */
[----:B------:R-:W-:Y:S01]  /*b8f0*/  LOP3.LUT R22, R137, UR7, R6, 0x96, !PT ;  /* 0x0000000789167c12 */ /* 0x000fe2000f8e9606 */
[----:B------:R-:W-:Y:S01]  /*b900*/  FMUL.FTZ R15, R221, UR6 ;  /* 0x00000006dd0f7c20 */ /* 0x000fe20008410000 */
[----:B------:R-:W-:Y:S02]  /*b910*/  LOP3.LUT R4, R139, UR4, R4, 0x96, !PT ;  /* 0x000000048b047c12 */ /* 0x000fe4000f8e9604 */
[----:B------:R-:W-:Y:S01]  /*b920*/  FSETP.NEU.FTZ.AND P0, PT, R221, -INF , PT ;  /* 0xff800000dd00780b */ /* 0x000fe20003f1d000 */
[----:B------:R-:W-:-:S03]  /*b930*/  IMAD.WIDE.U32 R22, R22, -0x326172a9, RZ ;  /* 0xcd9e8d5716167825 */ /* 0x000fc600078e00ff */
[----:B------:R-:W-:Y:S01]  /*b940*/  FSEL R15, R15, RZ, P0 ;  /* 0x000000ff0f0f7208 */ /* 0x000fe20000000000 */
[----:B------:R-:W-:-:S04]  /*b950*/  IMAD.WIDE.U32 R4, R4, -0x326172a9, RZ ;  /* 0xcd9e8d5704047825 */ /* 0x000fc800078e00ff */
[----:B------:R-:W-:Y:S01]  /*b960*/  FFMA.FTZ R6, R145, UR6, -R15 ;  /* 0x0000000691067c23 */ /* 0x000fe2000801080f */
[----:B------:R-:W-:Y:S01]  /*b970*/  SHF.R.U32.HI R2, RZ, 0x10, R4 ;  /* 0x00000010ff027819 */ /* 0x000fe20000011604 */
[----:B-1----:R-:W-:Y:S01]  /*b980*/  FFMA.FTZ R0, R140, UR6, -R16 ;  /* 0x000000068c007c23 */ /* 0x002fe20008010810 */
[----:B------:R-:W-:Y:S01]  /*b990*/  LOP3.LUT R8, R4, 0xff, RZ, 0xc0, !PT ;  /* 0x000000ff04087812 */ /* 0x000fe200078ec0ff */
[----:B------:R-:W-:Y:S01]  /*b9a0*/  MUFU.EX2 R163, R6 ;  /* 0x0000000600a37308 */ /* 0x000fe20000000800 */
[----:B------:R-:W-:Y:S02]  /*b9b0*/  SHF.R.U32.HI R7, RZ, 0x18, R4 ;  /* 0x00000018ff077819 */ /* 0x000fe40000011604 */
[----:B------:R-:W-:-:S04]  /*b9c0*/  LOP3.LUT R2, R2, 0xff, RZ, 0xc0, !PT ;  /* 0x000000ff02027812 */ /* 0x000fc800078ec0ff */
[----:B------:R-:W-:Y:S01]  /*b9d0*/  PRMT R9, R2, 0x5410, R7 ;  /* 0x0000541002097816 */ /* 0x000fe20000000007 */
[----:B------:R1:W-:Y:S02]  /*b9e0*/  MUFU.EX2 R161, R0 ;  /* 0x0000000000a17308 */ /* 0x0003e40000000800 */
[----:B-1----:R-:W-:-:S06]  /*b9f0*/  FFMA.FTZ R0, R141, UR6, -R16 ;  /* 0x000000068d007c23 */ /* 0x002fcc0008010810 */
[----:B------:R1:W-:Y:S02]  /*ba00*/  MUFU.EX2 R24, R0 ;  /* 0x0000000000187308 */ /* 0x0003e40000000800 */
[----:B-1----:R-:W-:Y:S02]  /*ba10*/  LOP3.LUT R0, R4, 0xffff, RZ, 0xc0, !PT ;  /* 0x0000ffff04007812 */ /* 0x002fe400078ec0ff */
[----:B------:R-:W-:Y:S01]  /*ba20*/  LOP3.LUT R4, R5, UR32, R22, 0x96, !PT ;  /* 0x0000002005047c12 */ /* 0x000fe2000f8e9616 */
[--C-:B------:R-:W-:Y:S01]  /*ba30*/  FFMA.FTZ R5, R142, UR6, -R15.reuse ;  /* 0x000000068e057c23 */ /* 0x100fe2000801080f */
[----:B------:R-:W-:Y:S01]  /*ba40*/  SHF.R.U32.HI R6, RZ, 0x8, R0 ;  /* 0x00000008ff067819 */ /* 0x000fe20000011600 */
[----:B------:R-:W-:Y:S01]  /*ba50*/  FFMA.FTZ R0, R146, UR6, -R15 ;  /* 0x0000000692007c23 */ /* 0x000fe2000801080f */
[----:B------:R-:W-:Y:S01]  /*ba60*/  SHF.R.U32.HI R2, RZ, 0x10, R4 ;  /* 0x00000010ff027819 */ /* 0x000fe20000011604 */
[----:B------:R1:W-:Y:S01]  /*ba70*/  MUFU.EX2 R160, R5 ;  /* 0x0000000500a07308 */ /* 0x0003e20000000800 */
[----:B------:R-:W-:-:S02]  /*ba80*/  PRMT R11, R8, 0x5410, R6 ;  /* 0x00005410080b7816 */ /* 0x000fc40000000006 */
[----:B------:R-:W-:Y:S02]  /*ba90*/  LOP3.LUT R8, R4, 0xff, RZ, 0xc0, !PT ;  /* 0x000000ff04087812 */ /* 0x000fe400078ec0ff */
[----:B------:R-:W-:-:S03]  /*baa0*/  SHF.R.U32.HI R7, RZ, 0x18, R4 ;  /* 0x00000018ff077819 */ /* 0x000fc60000011604 */
[----:B------:R2:W3:Y:S01]  /*bab0*/  MUFU.EX2 R156, R0 ;  /* 0x00000000009c7308 */ /* 0x0004e20000000800 */
[----:B-1----:R-:W-:-:S05]  /*bac0*/  FSEL R5, R221, RZ, P0 ;  /* 0x000000ffdd057208 */ /* 0x002fca0000000000 */
[----:B------:R-:W-:Y:S01]  /*bad0*/  FADD.FTZ R5, R3, -R5 ;  /* 0x8000000503057221 */ /* 0x000fe20000010000 */
[----:B--2---:R-:W-:Y:S01]  /*bae0*/  LOP3.LUT R0, R4, 0xffff, RZ, 0xc0, !PT ;  /* 0x0000ffff04007812 */ /* 0x004fe200078ec0ff */
[----:B------:R-:W-:Y:S01]  /*baf0*/  FFMA.FTZ R4, R143, UR6, -R15 ;  /* 0x000000068f047c23 */ /* 0x000fe2000801080f */
[----:B---3--:R-:W-:Y:S01]  /*bb00*/  F2FP.BF16.F32.PACK_AB R3, R156, R163 ;  /* 0x000000a39c03723e */ /* 0x008fe200000010ff */
[----:B------:R-:W-:Y:S01]  /*bb10*/  FMUL.FTZ R5, R5, UR6 ;  /* 0x0000000605057c20 */ /* 0x000fe20008410000 */
[----:B------:R-:W-:Y:S01]  /*bb20*/  SHF.R.U32.HI R6, RZ, 0x8, R0 ;  /* 0x00000008ff067819 */ /* 0x000fe20000011600 */
[----:B------:R1:W2:Y:S01]  /*bb30*/  MUFU.EX2 R162, R4 ;  /* 0x0000000400a27308 */ /* 0x0002a20000000800 */
[----:B------:R-:W-:Y:S02]  /*bb40*/  LOP3.LUT R0, R2, 0xff, RZ, 0xc0, !PT ;  /* 0x000000ff02007812 */ /* 0x000fe400078ec0ff */
[----:B------:R-:W-:Y:S02]  /*bb50*/  FSEL R2, R222, RZ, P1 ;  /* 0x000000ffde027208 */ /* 0x000fe40000800000 */
[----:B------:R-:W-:-:S02]  /*bb60*/  PRMT R7, R0, 0x5410, R7 ;  /* 0x0000541000077816 */ /* 0x000fc40000000007 */
[----:B------:R-:W-:Y:S01]  /*bb70*/  F2FP.BF16.F32.PACK_AB R0, R19, R157 ;  /* 0x0000009d1300723e */ /* 0x000fe200000010ff */
[----:B------:R-:W-:Y:S01]  /*bb80*/  FADD.FTZ R2, R100, -R2 ;  /* 0x8000000264027221 */ /* 0x000fe20000010000 */
[----:B------:R-:W-:Y:S01]  /*bb90*/  PRMT R6, R8, 0x5410, R6 ;  /* 0x0000541008067816 */ /* 0x000fe20000000006 */
[----:B------:R-:W-:Y:S01]  /*bba0*/  IMAD.MOV.U32 R8, RZ, RZ, R24 ;  /* 0x000000ffff087224 */ /* 0x000fe200078e0018 */
[----:B------:R-:W-:Y:S01]  /*bbb0*/  PRMT R220, R0, 0x7610, R220 ;  /* 0x0000761000dc7816 */ /* 0x000fe200000000dc */
[----:B------:R-:W-:Y:S01]  /*bbc0*/  FMUL.FTZ R2, R2, UR6 ;  /* 0x0000000602027c20 */ /* 0x000fe20008410000 */
[----:B------:R-:W-:Y:S01]  /*bbd0*/  PRMT R219, R0, 0x7632, R219 ;  /* 0x0000763200db7816 */ /* 0x000fe200000000db */
[----:B------:R-:W3:Y:S01]  /*bbe0*/  MUFU.EX2 R100, R5 ;  /* 0x0000000500647308 */ /* 0x000ee20000000800 */
[C---:B------:R-:W-:Y:S01]  /*bbf0*/  PRMT R217, R3.reuse, 0x7610, R217 ;  /* 0x0000761003d97816 */ /* 0x040fe200000000d9 */
[----:B------:R-:W4:Y:S01]  /*bc00*/  LDSM.16.MT88.4 R24, [R182+0xc000] ;  /* 0x00c00000b618783b */ /* 0x000f220000004200 */
[----:B------:R-:W-:-:S02]  /*bc10*/  PRMT R216, R3, 0x7632, R216 ;  /* 0x0000763203d87816 */ /* 0x000fc400000000d8 */
[----:B------:R-:W-:Y:S02]  /*bc20*/  HSET2.LE.AND R0, R6, R14, PT ;  /* 0x0000000e06007233 */ /* 0x000fe40003803000 */
[----:B------:R-:W-:Y:S01]  /*bc30*/  PRMT R3, R220, 0x5410, R219 ;  /* 0x00005410dc037816 */ /* 0x000fe200000000db */
[----:B------:R5:W5:Y:S03]  /*bc40*/  MUFU.EX2 R101, R2 ;  /* 0x0000000200657308 */ /* 0x000b660000000800 */
[----:B-1----:R-:W-:Y:S02]  /*bc50*/  LOP3.LUT R4, R0, R3, RZ, 0xc0, !PT ;  /* 0x0000000300047212 */ /* 0x002fe400078ec0ff */
[----:B------:R-:W-:Y:S02]  /*bc60*/  PRMT R0, R217, 0x5410, R216 ;  /* 0x00005410d9007816 */ /* 0x000fe400000000d8 */
[----:B--2---:R-:W-:Y:S01]  /*bc70*/  F2FP.BF16.F32.PACK_AB R3, R162, R160 ;  /* 0x000000a0a203723e */ /* 0x004fe200000010ff */
[-C--:B---3--:R-:W-:Y:S01]  /*bc80*/  FMUL.FTZ R106, R106, R100.reuse ;  /* 0x000000646a6a7220 */ /* 0x088fe20000410000 */
[----:B------:R-:W-:-:S02]  /*bc90*/  FMUL.FTZ R107, R107, R100 ;  /* 0x000000646b6b7220 */ /* 0x000fc40000410000 */
[C---:B------:R-:W-:Y:S01]  /*bca0*/  PRMT R151, R3.reuse, 0x7610, R151 ;  /* 0x0000761003977816 */ /* 0x040fe20000000097 */
[-C--:B------:R-:W-:Y:S01]  /*bcb0*/  FMUL.FTZ R114, R114, R100.reuse ;  /* 0x0000006472727220 */ /* 0x080fe20000410000 */
[----:B------:R-:W-:Y:S01]  /*bcc0*/  PRMT R150, R3, 0x7632, R150 ;  /* 0x0000763203967816 */ /* 0x000fe20000000096 */
[-C--:B------:R-:W-:Y:S01]  /*bcd0*/  FMUL.FTZ R115, R115, R100.reuse ;  /* 0x0000006473737220 */ /* 0x080fe20000410000 */
[-C--:B------:R-:W-:Y:S01]  /*bce0*/  FMUL.FTZ R110, R110, R100.reuse ;  /* 0x000000646e6e7220 */ /* 0x080fe20000410000 */
[----:B------:R-:W-:Y:S01]  /*bcf0*/  FMUL.FTZ R111, R111, R100 ;  /* 0x000000646f6f7220 */ /* 0x000fe20000410000 */
[----:B-----5:R-:W-:Y:S01]  /*bd00*/  F2FP.BF16.F32.PACK_AB R2, R8, R161 ;  /* 0x000000a10802723e */ /* 0x020fe200000010ff */
[-C--:B------:R-:W-:Y:S01]  /*bd10*/  FMUL.FTZ R104, R104, R101.reuse ;  /* 0x0000006568687220 */ /* 0x080fe20000410000 */
[-C--:B------:R-:W-:Y:S01]  /*bd20*/  FMUL.FTZ R105, R105, R101.reuse ;  /* 0x0000006569697220 */ /* 0x080fe20000410000 */
[-C--:B------:R-:W-:Y:S01]  /*bd30*/  FMUL.FTZ R112, R112, R101.reuse ;  /* 0x0000006570707220 */ /* 0x080fe20000410000 */
[C---:B------:R-:W-:Y:S01]  /*bd40*/  PRMT R179, R2.reuse, 0x7610, R179 ;  /* 0x0000761002b37816 */ /* 0x040fe200000000b3 */
[-C--:B------:R-:W-:Y:S01]  /*bd50*/  FMUL.FTZ R113, R113, R101.reuse ;  /* 0x0000006571717220 */ /* 0x080fe20000410000 */
[----:B------:R-:W-:Y:S01]  /*bd60*/  PRMT R178, R2, 0x7632, R178 ;  /* 0x0000763202b27816 */ /* 0x000fe200000000b2 */
[-C--:B------:R-:W-:Y:S01]  /*bd70*/  FMUL.FTZ R108, R108, R101.reuse ;  /* 0x000000656c6c7220 */ /* 0x080fe20000410000 */
[--C-:B------:R-:W-:Y:S01]  /*bd80*/  HSET2.LE.AND R2, R7, R14.reuse, PT ;  /* 0x0000000e07027233 */ /* 0x100fe20003803000 */
[-C--:B------:R-:W-:Y:S01]  /*bd90*/  FMUL.FTZ R109, R109, R101.reuse ;  /* 0x000000656d6d7220 */ /* 0x080fe20000410000 */
[----:B------:R-:W-:Y:S01]  /*bda0*/  PRMT R3, R179, 0x5410, R178 ;  /* 0x00005410b3037816 */ /* 0x000fe200000000b2 */
[-C--:B------:R-:W-:Y:S01]  /*bdb0*/  FMUL.FTZ R120, R120, R101.reuse ;  /* 0x0000006578787220 */ /* 0x080fe20000410000 */
[-C--:B------:R-:W-:Y:S01]  /*bdc0*/  FMUL.FTZ R121, R121, R101.reuse ;  /* 0x0000006579797220 */ /* 0x080fe20000410000 */
[----:B------:R-:W-:Y:S01]  /*bdd0*/  LOP3.LUT R5, R2, R0, RZ, 0xc0, !PT ;  /* 0x0000000002057212 */ /* 0x000fe200078ec0ff */
[-C--:B------:R-:W-:Y:S01]  /*bde0*/  FMUL.FTZ R122, R122, R100.reuse ;  /* 0x000000647a7a7220 */ /* 0x080fe20000410000 */
[--C-:B------:R-:W-:Y:S01]  /*bdf0*/  HSET2.LE.AND R0, R11, R14.reuse, PT ;  /* 0x0000000e0b007233 */ /* 0x100fe20003803000 */
[-C--:B------:R-:W-:Y:S01]  /*be00*/  FMUL.FTZ R123, R123, R100.reuse ;  /* 0x000000647b7b7220 */ /* 0x080fe20000410000 */
[----:B------:R-:W-:Y:S01]  /*be10*/  HSET2.LE.AND R2, R9, R14, PT ;  /* 0x0000000e09027233 */ /* 0x000fe20003803000 */
[-C--:B------:R-:W-:Y:S01]  /*be20*/  FMUL.FTZ R116, R116, R101.reuse ;  /* 0x0000006574747220 */ /* 0x080fe20000410000 */
[----:B------:R-:W-:Y:S01]  /*be30*/  FMUL.FTZ R117, R117, R101 ;  /* 0x0000006575757220 */ /* 0x000fe20000410000 */
[----:B------:R-:W-:Y:S01]  /*be40*/  LOP3.LUT R6, R0, R3, RZ, 0xc0, !PT ;  /* 0x0000000300067212 */ /* 0x000fe200078ec0ff */
[-C--:B------:R-:W-:Y:S01]  /*be50*/  FMUL.FTZ R118, R118, R100.reuse ;  /* 0x0000006476767220 */ /* 0x080fe20000410000 */
[----:B------:R-:W-:Y:S01]  /*be60*/  PRMT R0, R151, 0x5410, R150 ;  /* 0x0000541097007816 */ /* 0x000fe20000000096 */
[----:B------:R-:W-:Y:S01]  /*be70*/  FMUL.FTZ R119, R119, R100 ;  /* 0x0000006477777220 */ /* 0x000fe20000410000 */
[-C--:B------:R-:W-:Y:S01]  /*be80*/  FMUL.FTZ R128, R128, R101.reuse ;  /* 0x0000006580807220 */ /* 0x080fe20000410000 */
[-C--:B------:R-:W-:Y:S01]  /*be90*/  FMUL.FTZ R129, R129, R101.reuse ;  /* 0x0000006581817220 */ /* 0x080fe20000410000 */
[----:B------:R-:W-:Y:S01]  /*bea0*/  LOP3.LUT R7, R2, R0, RZ, 0xc0, !PT ;  /* 0x0000000002077212 */ /* 0x000fe200078ec0ff */
[-C--:B------:R-:W-:Y:S01]  /*beb0*/  FMUL.FTZ R130, R130, R100.reuse ;  /* 0x0000006482827220 */ /* 0x080fe20000410000 */
        /* <DEDUP_REMOVED lines=23> */
[----:B------:R-:W-:Y:S01]  /*c030*/  HMMA.16816.F32.BF16 R232, R4, R26, R120 ;  /* 0x0000001a04e8723c */ /* 0x000fe20000041878 */
        /* <DEDUP_REMOVED lines=12> */
[----:B------:R-:W-:Y:S01]  /*c100*/  IMAD.MOV.U32 R3, RZ, RZ, R174 ;  /* 0x000000ffff037224 */ /* 0x000fe200078e00ae */
[----:B------:R-:W-:Y:S01]  /*c110*/  MOV R2, R173 ;  /* 0x000000ad00027202 */ /* 0x000fe20000000f00 */
[----:B------:R-:W-:-:S02]  /*c120*/  IMAD.MOV.U32 R114, RZ, RZ, R172 ;  /* 0x000000ffff727224 */ /* 0x000fc400078e00ac */
[-C--:B------:R-:W-:Y:S01]  /*c130*/  FMUL.FTZ R64, R64, R101.reuse ;  /* 0x0000006540407220 */ /* 0x080fe20000410000 */
[----:B------:R-:W-:Y:S02]  /*c140*/  IMAD.MOV.U32 R113, RZ, RZ, R167 ;  /* 0x000000ffff717224 */ /* 0x000fe400078e00a7 */
[----:B------:R-:W-:Y:S01]  /*c150*/  FMUL.FTZ R65, R65, R101 ;  /* 0x0000006541417220 */ /* 0x000fe20000410000 */
[----:B------:R-:W-:Y:S02]  /*c160*/  IMAD.MOV.U32 R112, RZ, RZ, R166 ;  /* 0x000000ffff707224 */ /* 0x000fe400078e00a6 */
[-C--:B------:R-:W-:Y:S01]  /*c170*/  FMUL.FTZ R66, R66, R100.reuse ;  /* 0x0000006442427220 */ /* 0x080fe20000410000 */
[----:B------:R-:W-:Y:S02]  /*c180*/  IMAD.MOV.U32 R9, RZ, RZ, R163 ;  /* 0x000000ffff097224 */ /* 0x000fe400078e00a3 */
[----:B------:R-:W-:Y:S01]  /*c190*/  FMUL.FTZ R67, R67, R100 ;  /* 0x0000006443437220 */ /* 0x000fe20000410000 */
[----:B-1----:R-:W-:Y:S01]  /*c1a0*/  HMMA.16816.F32.BF16 R116, R4, R104, R116 ;  /* 0x000000680474723c */ /* 0x002fe20000041874 */
[----:B------:R-:W-:-:S02]  /*c1b0*/  IMAD.MOV.U32 R0, RZ, RZ, R162 ;  /* 0x000000ffff007224 */ /* 0x000fc400078e00a2 */
[-C--:B------:R-:W-:Y:S01]  /*c1c0*/  FMUL.FTZ R76, R76, R101.reuse ;  /* 0x000000654c4c7220 */ /* 0x080fe20000410000 */
[----:B------:R-:W-:Y:S02]  /*c1d0*/  IMAD.MOV.U32 R115, RZ, RZ, R161 ;  /* 0x000000ffff737224 */ /* 0x000fe400078e00a1 */
        /* <DEDUP_REMOVED lines=24> */
[----:B------:R-:W-:Y:S01]  /*c360*/  FMUL.FTZ R71, R71, R100 ;  /* 0x0000006447477220 */ /* 0x000fe20000410000 */
[----:B------:R-:W-:Y:S01]  /*c370*/  FMUL.FTZ R92, R92, R101 ;  /* 0x000000655c5c7220 */ /* 0x000fe20000410000 */
[----:B------:R-:W-:Y:S01]  /*c380*/  HMMA.16816.F32.BF16 R208, R4, R24, R36 ;  /* 0x0000001804d0723c */ /* 0x000fe20000041824 */
[----:B------:R-:W-:Y:S01]  /*c390*/  IMAD.MOV.U32 R41, RZ, RZ, R165 ;  /* 0x000000ffff297224 */ /* 0x000fe200078e00a5 */
[----:B------:R-:W-:Y:S01]  /*c3a0*/  MOV R40, R164 ;  /* 0x000000a400287202 */ /* 0x000fe20000000f00 */
[----:B------:R-:W-:Y:S01]  /*c3b0*/  IMAD.MOV.U32 R42, RZ, RZ, R160 ;  /* 0x000000ffff2a7224 */ /* 0x000fe200078e00a0 */
[----:B------:R-:W3:Y:S01]  /*c3c0*/  LDSM.16.MT88.4 R24, [R183+0xe000] ;  /* 0x00e00000b718783b */ /* 0x000ee20000004200 */
[----:B------:R-:W-:-:S02]  /*c3d0*/  IMAD.MOV.U32 R43, RZ, RZ, R157 ;  /* 0x000000ffff2b7224 */ /* 0x000fc400078e009d */
[-C--:B------:R-:W-:Y:S01]  /*c3e0*/  FMUL.FTZ R93, R93, R101.reuse ;  /* 0x000000655d5d7220 */ /* 0x080fe20000410000 */
[-C--:B------:R-:W-:Y:S01]  /*c3f0*/  FMUL.FTZ R94, R94, R100.reuse ;  /* 0x000000645e5e7220 */ /* 0x080fe20000410000 */
[----:B------:R-:W4:Y:S01]  /*c400*/  LDSM.16.MT88.4 R36, [R181+0x10000] ;  /* 0x01000000b524783b */ /* 0x000f220000004200 */
        /* <DEDUP_REMOVED lines=11> */
[----:B------:R-:W-:Y:S01]  /*c4c0*/  FMUL.FTZ R89, R89, R101 ;  /* 0x0000006559597220 */ /* 0x000fe20000410000 */
[-C--:B------:R-:W-:Y:S01]  /*c4d0*/  FMUL.FTZ R90, R90, R100.reuse ;  /* 0x000000645a5a7220 */ /* 0x080fe20000410000 */
[----:B------:R-:W-:Y:S01]  /*c4e0*/  FMUL.FTZ R91, R91, R100 ;  /* 0x000000645b5b7220 */ /* 0x000fe20000410000 */
[----:B------:R-:W-:Y:S01]  /*c4f0*/  HMMA.16816.F32.BF16 R120, R4, R106, R48 ;  /* 0x0000006a0478723c */ /* 0x000fe20000041830 */
[----:B------:R-:W-:Y:S01]  /*c500*/  IMAD.MOV.U32 R47, RZ, RZ, R158 ;  /* 0x000000ffff2f7224 */ /* 0x000fe200078e009e */
[----:B------:R-:W-:Y:S01]  /*c510*/  MOV R105, R212 ;  /* 0x000000d400697202 */ /* 0x000fe20000000f00 */
[----:B------:R-:W-:-:S02]  /*c520*/  IMAD.MOV.U32 R46, RZ, RZ, R156 ;  /* 0x000000ffff2e7224 */ /* 0x000fc400078e009c */
[-C--:B------:R-:W-:Y:S01]  /*c530*/  FMUL.FTZ R96, R96, R101.reuse ;  /* 0x0000006560607220 */ /* 0x080fe20000410000 */
[----:B------:R-:W-:Y:S01]  /*c540*/  IMAD.MOV.U32 R45, RZ, RZ, R159 ;  /* 0x000000ffff2d7224 */ /* 0x000fe200078e009f */
[C---:B--2---:R-:W-:Y:S01]  /*c550*/  HMMA.16816.F32.BF16 R160, R4.reuse, R34, R56 ;  /* 0x0000002204a0723c */ /* 0x044fe20000041838 */
[----:B------:R-:W-:Y:S02]  /*c560*/  IMAD.MOV.U32 R44, RZ, RZ, R2 ;  /* 0x000000ffff2c7224 */ /* 0x000fe400078e0002 */
[----:B------:R-:W-:Y:S01]  /*c570*/  FMUL.FTZ R97, R97, R101 ;  /* 0x0000006561617220 */ /* 0x000fe20000410000 */
[----:B------:R-:W-:Y:S02]  /*c580*/  IMAD.MOV.U32 R106, RZ, RZ, R214 ;  /* 0x000000ffff6a7224 */ /* 0x000fe400078e00d6 */
[----:B------:R-:W-:Y:S01]  /*c590*/  FMUL.FTZ R98, R98, R100 ;  /* 0x0000006462627220 */ /* 0x000fe20000410000 */
[----:B------:R-:W-:Y:S01]  /*c5a0*/  IMAD.MOV.U32 R107, RZ, RZ, R213 ;  /* 0x000000ffff6b7224 */ /* 0x000fe200078e00d5 */
[----:B------:R-:W-:Y:S01]  /*c5b0*/  HMMA.16816.F32.BF16 R156, R4, R32, R52 ;  /* 0x00000020049c723c */ /* 0x000fe20000041834 */
[----:B------:R-:W1:Y:S01]  /*c5c0*/  LDSM.16.MT88.4 R32, [R182+0x10000] ;  /* 0x01000000b620783b */ /* 0x000e620000004200 */
[----:B------:R-:W-:-:S02]  /*c5d0*/  IMAD.MOV.U32 R56, RZ, RZ, R30 ;  /* 0x000000ffff387224 */ /* 0x000fc400078e001e */
[----:B------:R-:W-:Y:S01]  /*c5e0*/  FMUL.FTZ R99, R99, R100 ;  /* 0x0000006463637220 */ /* 0x000fe20000410000 */
[----:B------:R-:W-:Y:S02]  /*c5f0*/  IMAD.MOV.U32 R57, RZ, RZ, R31 ;  /* 0x000000ffff397224 */ /* 0x000fe400078e001f */
[----:B------:R-:W-:Y:S01]  /*c600*/  IMAD.MOV.U32 R104, RZ, RZ, R19 ;  /* 0x000000ffff687224 */ /* 0x000fe200078e0013 */
[----:B------:R-:W-:Y:S01]  /*c610*/  MOV R54, R9 ;  /* 0x0000000900367202 */ /* 0x000fe20000000f00 */
[----:B------:R-:W-:Y:S01]  /*c620*/  IMAD.MOV.U32 R52, RZ, RZ, R0 ;  /* 0x000000ffff347224 */ /* 0x000fe200078e0000 */
[----:B---3--:R-:W-:Y:S01]  /*c630*/  HMMA.16816.F32.BF16 R128, R4, R26, R64 ;  /* 0x0000001a0480723c */ /* 0x008fe20000041840 */
[----:B------:R-:W-:Y:S01]  /*c640*/  LOP3.LUT R0, R17, UR5, RZ, 0x3c, !PT ;  /* 0x0000000511007c12 */ /* 0x000fe2000f8e3cff */
[----:B------:R-:W-:Y:S01]  /*c650*/  IMAD.MOV.U32 R53, RZ, RZ, R3 ;  /* 0x000000ffff357224 */ /* 0x000fe200078e0003 */
[----:B------:R-:W-:Y:S01]  /*c660*/  UIADD3 UR5, UR28, 0x1715609d, URZ ;  /* 0x1715609d1c057890 */ /* 0x000fe2000fffe03f */
[----:B------:R-:W-:-:S02]  /*c670*/  IMAD.MOV.U32 R55, RZ, RZ, R8 ;  /* 0x000000ffff377224 */ /* 0x000fc400078e0008 */
[----:B------:R-:W-:Y:S01]  /*c680*/  HMMA.16816.F32.BF16 R132, R4, R24, R60 ;  /* 0x000000180484723c */ /* 0x000fe2000004183c */
[----:B------:R-:W2:Y:S01]  /*c690*/  LDSM.16.MT88.4 R24, [R184+0x10000] ;  /* 0x01000000b818783b */ /* 0x000ea20000004200 */
[----:B------:R-:W-:Y:S01]  /*c6a0*/  IMAD.WIDE.U32 R30, R0, -0x326172a9, RZ ;  /* 0xcd9e8d57001e7825 */ /* 0x000fe200078e00ff */
[----:B------:R-:W-:-:S03]  /*c6b0*/  LOP3.LUT R17, R23, UR5, R20, 0x96, !PT ;  /* 0x0000000517117c12 */ /* 0x000fc6000f8e9614 */
[C---:B----4-:R-:W-:Y:S01]  /*c6c0*/  HMMA.16816.F32.BF16 R48, R4.reuse, R36, R68 ;  /* 0x000000240430723c */ /* 0x050fe20000041844 */
[----:B------:R-:W-:Y:S01]  /*c6d0*/  LOP3.LUT R2, R31, UR26, R56, 0x96, !PT ;  /* 0x0000001a1f027c12 */ /* 0x000fe2000f8e9638 */
[----:B------:R-:W-:Y:S01]  /*c6e0*/  IMAD.MOV.U32 R59, RZ, RZ, R18 ;  /* 0x000000ffff3b7224 */ /* 0x000fe200078e0012 */
[----:B------:R-:W-:Y:S02]  /*c6f0*/  LOP3.LUT R0, R29, UR22, R30, 0x96, !PT ;  /* 0x000000161d007c12 */ /* 0x000fe4000f8e961e */
[----:B------:R-:W-:Y:S01]  /*c700*/  MOV R63, R41 ;  /* 0x00000029003f7202 */ /* 0x000fe20000000f00 */
[----:B------:R-:W-:Y:S01]  /*c710*/  IMAD.WIDE.U32 R2, R2, -0x2daee0ad, RZ ;  /* 0xd2511f5302027825 */ /* 0x000fe200078e00ff */
[----:B------:R-:W-:Y:S03]  /*c720*/  HMMA.16816.F32.BF16 R72, R4, R38, R72 ;  /* 0x000000260448723c */ /* 0x000fe60000041848 */
[----:B------:R-:W-:Y:S01]  /*c730*/  IMAD.WIDE.U32 R8, R0, -0x2daee0ad, RZ ;  /* 0xd2511f5300087825 */ /* 0x000fe200078e00ff */
[----:B------:R-:W-:-:S03]  /*c740*/  LOP3.LUT R3, R3, UR21, R102, 0x96, !PT ;  /* 0x0000001503037c12 */ /* 0x000fc6000f8e9666 */
[----:B------:R-:W-:Y:S01]  /*c750*/  IMAD.MOV.U32 R36, RZ, RZ, R46 ;  /* 0x000000ffff247224 */ /* 0x000fe200078e002e */
[----:B------:R-:W-:Y:S01]  /*c760*/  LOP3.LUT R0, R9, UR13, R2, 0x96, !PT ;  /* 0x0000000d09007c12 */ /* 0x000fe2000f8e9602 */
[----:B------:R-:W-:Y:S01]  /*c770*/  IMAD.WIDE.U32 R2, R3, -0x326172a9, RZ ;  /* 0xcd9e8d5703027825 */ /* 0x000fe200078e00ff */
[----:B------:R-:W-:Y:S01]  /*c780*/  LOP3.LUT R9, R21, UR9, R10, 0x96, !PT ;  /* 0x0000000915097c12 */ /* 0x000fe2000f8e960a */
[----:B-1----:R-:W-:Y:S02]  /*c790*/  HMMA.16816.F32.BF16 R76, R4, R32, R76 ;  /* 0x00000020044c723c */ /* 0x002fe4000004184c */
[----:B------:R-:W-:Y:S01]  /*c7a0*/  IMAD.WIDE.U32 R10, R0, -0x326172a9, RZ ;  /* 0xcd9e8d57000a7825 */ /* 0x000fe200078e00ff */
[----:B------:R-:W-:-:S03]  /*c7b0*/  LOP3.LUT R3, R3, UR19, R28, 0x96, !PT ;  /* 0x0000001303037c12 */ /* 0x000fc6000f8e961c */
[----:B------:R-:W-:Y:S01]  /*c7c0*/  IMAD.MOV.U32 R46, RZ, RZ, R215 ;  /* 0x000000ffff2e7224 */ /* 0x000fe200078e00d7 */
[----:B------:R-:W-:Y:S01]  /*c7d0*/  HMMA.16816.F32.BF16 R64, R4, R34, R80 ;  /* 0x000000220440723c */ /* 0x000fe20000041850 */
[----:B------:R-:W1:Y:S01]  /*c7e0*/  LDSM.16.MT88.4 R32, [R183+0x10000] ;  /* 0x01000000b720783b */ /* 0x000e620000004200 */
[----:B------:R-:W-:Y:S01]  /*c7f0*/  LOP3.LUT R0, R11, UR9, R2, 0x96, !PT ;  /* 0x000000090b007c12 */ /* 0x000fe2000f8e9602 */
[----:B------:R-:W-:-:S04]  /*c800*/  IMAD.WIDE.U32 R18, R9, -0x2daee0ad, RZ ;  /* 0xd2511f5309127825 */ /* 0x000fc800078e00ff */
[----:B------:R-:W-:Y:S01]  /*c810*/  IMAD.WIDE.U32 R2, R3, -0x2daee0ad, RZ ;  /* 0xd2511f5303027825 */ /* 0x000fe200078e00ff */
[----:B------:R-:W-:Y:S01]  /*c820*/  LOP3.LUT R11, R19, UR4, R136, 0x96, !PT ;  /* 0x00000004130b7c12 */ /* 0x000fe2000f8e9688 */
[C---:B--2---:R-:W-:Y:S01]  /*c830*/  HMMA.16816.F32.BF16 R84, R4.reuse, R24, R84 ;  /* 0x000000180454723c */ /* 0x044fe20000041854 */
[----:B------:R-:W-:Y:S01]  /*c840*/  LOP3.LUT R19, R23, UR5, R20, 0x96, !PT ;  /* 0x0000000517137c12 */ /* 0x000fe2000f8e9614 */
[----:B------:R-:W-:Y:S01]  /*c850*/  IMAD.MOV.U32 R37, RZ, RZ, R45 ;  /* 0x000000ffff257224 */ /* 0x000fe200078e002d */
[----:B------:R-:W-:Y:S01]  /*c860*/  LOP3.LUT R9, R3, UR7, R8, 0x96, !PT ;  /* 0x0000000703097c12 */ /* 0x000fe2000f8e9608 */
[----:B------:R-:W-:Y:S02]  /*c870*/  IMAD.MOV.U32 R39, RZ, RZ, R47 ;  /* 0x000000ffff277224 */ /* 0x000fe400078e002f */
[----:B------:R-:W-:Y:S01]  /*c880*/  IMAD.MOV.U32 R38, RZ, RZ, R40 ;  /* 0x000000ffff267224 */ /* 0x000fe200078e0028 */
[----:B------:R-:W-:Y:S01]  /*c890*/  HMMA.16816.F32.BF16 R80, R4, R26, R88 ;  /* 0x0000001a0450723c */ /* 0x000fe20000041858 */
[----:B------:R-:W-:-:S02]  /*c8a0*/  IMAD.MOV.U32 R41, RZ, RZ, R112 ;  /* 0x000000ffff297224 */ /* 0x000fc400078e0070 */
[----:B------:R-:W-:Y:S02]  /*c8b0*/  IMAD.MOV.U32 R40, RZ, RZ, R113 ;  /* 0x000000ffff287224 */ /* 0x000fe400078e0071 */
[----:B------:R-:W-:Y:S02]  /*c8c0*/  IMAD.MOV.U32 R47, RZ, RZ, R114 ;  /* 0x000000ffff2f7224 */ /* 0x000fe400078e0072 */
[----:B------:R-:W-:Y:S01]  /*c8d0*/  IMAD.MOV.U32 R45, RZ, RZ, R115 ;  /* 0x000000ffff2d7224 */ /* 0x000fe200078e0073 */
[----:B------:R-:W-:Y:S01]  /*c8e0*/  MOV R89, R104 ;  /* 0x0000006800597202 */ /* 0x000fe20000000f00 */
[----:B------:R-:W-:Y:S02]  /*c8f0*/  IMAD.MOV.U32 R25, RZ, RZ, R43 ;  /* 0x000000ffff197224 */ /* 0x000fe400078e002b */
[----:B------:R-:W-:Y:S02]  /*c900*/  IMAD.MOV.U32 R58, RZ, RZ, R45 ;  /* 0x000000ffff3a7224 */ /* 0x000fe400078e002d */
[----:B------:R-:W-:-:S02]  /*c910*/  IMAD.MOV.U32 R71, RZ, RZ, R41 ;  /* 0x000000ffff477224 */ /* 0x000fc400078e0029 */
[----:B------:R-:W-:Y:S02]  /*c920*/  IMAD.MOV.U32 R70, RZ, RZ, R42 ;  /* 0x000000ffff467224 */ /* 0x000fe400078e002a */
[----:B------:R-:W-:Y:S02]  /*c930*/  IMAD.MOV.U32 R91, RZ, RZ, R55 ;  /* 0x000000ffff5b7224 */ /* 0x000fe400078e0037 */
[----:B------:R-:W-:Y:S02]  /*c940*/  IMAD.MOV.U32 R90, RZ, RZ, R107 ;  /* 0x000000ffff5a7224 */ /* 0x000fe400078e006b */
[----:B------:R-:W-:Y:S01]  /*c950*/  IMAD.MOV.U32 R88, RZ, RZ, R105 ;  /* 0x000000ffff587224 */ /* 0x000fe200078e0069 */
[C---:B-1----:R-:W-:Y:S06]  /*c960*/  HMMA.16816.F32.BF16 R212, R4.reuse, R32, R92 ;  /* 0x0000002004d4723c */ /* 0x042fec000004185c */
[----:B------:R-:W-:Y:S01]  /*c970*/  HMMA.16816.F32.BF16 R112, R4, R34, R96 ;  /* 0x000000220470723c */ /* 0x000fe20000041860 */
[----:B------:R-:W-:-:S04]  /*c980*/  IMAD.WIDE.U32 R32, R0, -0x2daee0ad, RZ ;  /* 0xd2511f5300207825 */ /* 0x000fc800078e00ff */
[----:B------:R-:W-:Y:S01]  /*c990*/  IMAD.MOV.U32 R93, RZ, RZ, R52 ;  /* 0x000000ffff5d7224 */ /* 0x000fe200078e0034 */
[----:B------:R-:W-:Y:S01]  /*c9a0*/  LOP3.LUT R0, R33, UR4, R2, 0x96, !PT ;  /* 0x0000000421007c12 */ /* 0x000fe2000f8e9602 */
[----:B------:R-:W-:Y:S01]  /*c9b0*/  IMAD.WIDE.U32 R2, R11, -0x326172a9, RZ ;  /* 0xcd9e8d570b027825 */ /* 0x000fe200078e00ff */
[----:B------:R-:W-:-:S03]  /*c9c0*/  MOV R98, R58 ;  /* 0x0000003a00627202 */ /* 0x000fc60000000f00 */
[----:B------:R-:W-:-:S04]  /*c9d0*/  IMAD.WIDE.U32 R4, R0, -0x326172a9, RZ ;  /* 0xcd9e8d5700047825 */ /* 0x000fc800078e00ff */
[----:B------:R-:W-:Y:S01]  /*c9e0*/  FFMA.FTZ R0, R152, UR6, -R16 ;  /* 0x0000000698007c23 */ /* 0x000fe20008010810 */
[----:B------:R-:W-:Y:S01]  /*c9f0*/  LOP3.LUT R8, R3, UR32, R22, 0x96, !PT ;  /* 0x0000002003087c12 */ /* 0x000fe2000f8e9616 */
[----:B------:R-:W-:Y:S01]  /*ca00*/  IMAD.MOV.U32 R97, RZ, RZ, R57 ;  /* 0x000000ffff617224 */ /* 0x000fe200078e0039 */
[C---:B------:R-:W-:Y:S01]  /*ca10*/  LOP3.LUT R11, R2.reuse, 0xff, RZ, 0xc0, !PT ;  /* 0x000000ff020b7812 */ /* 0x040fe200078ec0ff */
[----:B------:R-:W-:Y:S01]  /*ca20*/  IMAD.WIDE.U32 R6, R9, -0x326172a9, RZ ;  /* 0xcd9e8d5709067825 */ /* 0x000fe200078e00ff */
[----:B------:R-:W-:Y:S01]  /*ca30*/  LOP3.LUT R34, R2, 0xffff, RZ, 0xc0, !PT ;  /* 0x0000ffff02227812 */ /* 0x000fe200078ec0ff */
[----:B------:R-:W1:Y:S01]  /*ca40*/  LDSM.16.MT88.4 R20, [R182+0xc800] ;  /* 0x00c80000b614783b */ /* 0x000e620000004200 */
[--C-:B------:R-:W-:Y:S01]  /*ca50*/  SHF.R.U32.HI R35, RZ, 0x10, R2.reuse ;  /* 0x00000010ff237819 */ /* 0x100fe20000011602 */
[----:B------:R-:W-:Y:S01]  /*ca60*/  IMAD.MOV.U32 R57, RZ, RZ, R47 ;  /* 0x000000ffff397224 */ /* 0x000fe200078e002f */
[----:B------:R-:W-:Y:S01]  /*ca70*/  SHF.R.U32.HI R9, RZ, 0x18, R2 ;  /* 0x00000018ff097819 */ /* 0x000fe20000011602 */
[----:B------:R-:W-:Y:S01]  /*ca80*/  IMAD.WIDE.U32 R2, R17, -0x2daee0ad, RZ ;  /* 0xd2511f5311027825 */ /* 0x000fe200078e00ff */
[----:B------:R2:W-:Y:S01]  /*ca90*/  MUFU.EX2 R47, R0 ;  /* 0x00000000002f7308 */ /* 0x0005e20000000800 */
[----:B------:R-:W-:-:S02]  /*caa0*/  LOP3.LUT R45, R4, 0xffff, RZ, 0xc0, !PT ;  /* 0x0000ffff042d7812 */ /* 0x000fc400078ec0ff */
[----:B------:R-:W-:Y:S01]  /*cab0*/  IMAD.MOV.U32 R96, RZ, RZ, R56 ;  /* 0x000000ffff607224 */ /* 0x000fe200078e0038 */
[----:B------:R-:W-:Y:S01]  /*cac0*/  MOV R56, R40 ;  /* 0x0000002800387202 */ /* 0x000fe20000000f00 */
[----:B------:R-:W-:Y:S01]  /*cad0*/  IMAD.MOV.U32 R99, RZ, RZ, R59 ;  /* 0x000000ffff637224 */ /* 0x000fe200078e003b */
[----:B------:R-:W-:Y:S01]  /*cae0*/  LOP3.LUT R40, R5, UR32, R6, 0x96, !PT ;  /* 0x0000002005287c12 */ /* 0x000fe2000f8e9606 */
[----:B------:R-:W-:Y:S01]  /*caf0*/  IMAD.MOV.U32 R59, RZ, RZ, R44 ;  /* 0x000000ffff3b7224 */ /* 0x000fe200078e002c */
[----:B------:R-:W-:Y:S01]  /*cb00*/  LOP3.LUT R18, R3, UR27, R18, 0x96, !PT ;  /* 0x0000001b03127c12 */ /* 0x000fe2000f8e9612 */
[----:B------:R-:W-:Y:S01]  /*cb10*/  IMAD.MOV.U32 R94, RZ, RZ, R53 ;  /* 0x000000ffff5e7224 */ /* 0x000fe200078e0035 */
[C---:B------:R-:W-:Y:S01]  /*cb20*/  LOP3.LUT R33, R2.reuse, 0xff, RZ, 0xc0, !PT ;  /* 0x000000ff02217812 */ /* 0x040fe200078ec0ff */
[----:B------:R-:W-:Y:S01]  /*cb30*/  IMAD.MOV.U32 R152, RZ, RZ, R57 ;  /* 0x000000ffff987224 */ /* 0x000fe200078e0039 */
[----:B------:R-:W-:Y:S01]  /*cb40*/  LOP3.LUT R44, R2, 0xffff, RZ, 0xc0, !PT ;  /* 0x0000ffff022c7812 */ /* 0x000fe200078ec0ff */
[----:B------:R-:W-:Y:S01]  /*cb50*/  IMAD.MOV.U32 R92, RZ, RZ, R59 ;  /* 0x000000ffff5c7224 */ /* 0x000fe200078e003b */
[----:B------:R-:W-:-:S02]  /*cb60*/  SHF.R.U32.HI R43, RZ, 0x10, R2 ;  /* 0x00000010ff2b7819 */ /* 0x000fc40000011602 */
[----:B------:R-:W-:Y:S01]  /*cb70*/  SHF.R.U32.HI R17, RZ, 0x18, R2 ;  /* 0x00000018ff117819 */ /* 0x000fe20000011602 */
[----:B--2---:R-:W-:Y:S01]  /*cb80*/  FFMA.FTZ R0, R154, UR6, -R16 ;  /* 0x000000069a007c23 */ /* 0x004fe20008010810 */
[----:B------:R-:W-:Y:S01]  /*cb90*/  SHF.R.U32.HI R5, RZ, 0x18, R4 ;  /* 0x00000018ff057819 */ /* 0x000fe20000011604 */
[----:B------:R-:W-:Y:S01]  /*cba0*/  IMAD.WIDE.U32 R2, R19, -0x2daee0ad, RZ ;  /* 0xd2511f5313027825 */ /* 0x000fe200078e00ff */
[----:B------:R-:W-:Y:S01]  /*cbb0*/  LOP3.LUT R6, R4, 0xff, RZ, 0xc0, !PT ;  /* 0x000000ff04067812 */ /* 0x000fe200078ec0ff */
[----:B------:R2:W3:Y:S01]  /*cbc0*/  MUFU.EX2 R95, R0 ;  /* 0x00000000005f7308 */ /* 0x0004e20000000800 */
[----:B------:R-:W-:Y:S01]  /*cbd0*/  ISETP.LE.U32.AND P4, PT, R5, UR15, PT ;  /* 0x0000000f05007c0c */ /* 0x000fe2000bf83070 */
[----:B------:R-:W-:Y:S01]  /*cbe0*/  IMAD.MOV.U32 R154, RZ, RZ, R56 ;  /* 0x000000ffff9a7224 */ /* 0x000fe200078e0038 */
[----:B------:R-:W-:Y:S02]  /*cbf0*/  LOP3.LUT R5, R2, 0xffff, RZ, 0xc0, !PT ;  /* 0x0000ffff02057812 */ /* 0x000fe400078ec0ff */
[----:B------:R-:W-:-:S02]  /*cc00*/  SHF.R.U32.HI R41, RZ, 0x10, R4 ;  /* 0x00000010ff297819 */ /* 0x000fc40000011604 */
[----:B------:R-:W-:Y:S02]  /*cc10*/  LOP3.LUT R42, R7, UR5, R10, 0x96, !PT ;  /* 0x00000005072a7c12 */ /* 0x000fe4000f8e960a */
[----:B------:R-:W-:Y:S02]  /*cc20*/  ISETP.LE.U32.AND P2, PT, R9, UR15, PT ;  /* 0x0000000f09007c0c */ /* 0x000fe4000bf43070 */
[----:B------:R-:W-:Y:S02]  /*cc30*/  ISETP.LE.U32.AND P1, PT, R6, UR15, PT ;  /* 0x0000000f06007c0c */ /* 0x000fe4000bf23070 */
[----:B------:R-:W-:Y:S02]  /*cc40*/  LOP3.LUT R4, R8, 0xff, RZ, 0xc0, !PT ;  /* 0x000000ff08047812 */ /* 0x000fe400078ec0ff */
[----:B------:R-:W-:Y:S01]  /*cc50*/  LOP3.LUT R9, R2, 0xff, RZ, 0xc0, !PT ;  /* 0x000000ff02097812 */ /* 0x000fe200078ec0ff */
[----:B--2---:R-:W-:Y:S01]  /*cc60*/  FFMA.FTZ R0, R147, UR6, -R16 ;  /* 0x0000000693007c23 */ /* 0x004fe20008010810 */
[----:B------:R-:W-:-:S02]  /*cc70*/  SHF.R.U32.HI R6, RZ, 0x10, R2 ;  /* 0x00000010ff067819 */ /* 0x000fc40000011602 */
[----:B------:R-:W-:Y:S01]  /*cc80*/  SHF.R.U32.HI R7, RZ, 0x18, R2 ;  /* 0x00000018ff077819 */ /* 0x000fe20000011602 */
[----:B------:R2:W-:Y:S01]  /*cc90*/  MUFU.EX2 R69, R0 ;  /* 0x0000000000457308 */ /* 0x0005e20000000800 */
[----:B------:R-:W-:Y:S01]  /*cca0*/  SHF.R.U32.HI R2, RZ, 0x18, R8 ;  /* 0x00000018ff027819 */ /* 0x000fe20000011608 */
[----:B------:R-:W-:Y:S01]  /*ccb0*/  @!P2 HFMA2.BF16_V2 R247, -RZ.H0_H0, RZ.H0_H0, -R150.H0_H0 ;  /* 0x200000fffff7a231 */ /* 0x000fe20000340996 */
[----:B------:R-:W-:Y:S01]  /*ccc0*/  ISETP.LE.U32.AND P0, PT, R4, UR15, PT ;  /* 0x0000000f04007c0c */ /* 0x000fe2000bf03070 */
[----:B------:R-:W-:Y:S01]  /*ccd0*/  FFMA.FTZ R4, R168, UR6, -R15 ;  /* 0x00000006a8047c23 */ /* 0x000fe2000801080f */
[----:B------:R-:W-:Y:S02]  /*cce0*/  ISETP.LE.U32.AND P5, PT, R2, UR15, PT ;  /* 0x0000000f02007c0c */ /* 0x000fe4000bfa3070 */
[----:B------:R-:W-:Y:S01]  /*ccf0*/  SHF.R.U32.HI R2, RZ, 0x8, R5 ;  /* 0x00000008ff027819 */ /* 0x000fe20000011605 */
[----:B------:R4:W-:Y:S01]  /*cd00*/  MUFU.EX2 R68, R4 ;  /* 0x0000000400447308 */ /* 0x0009e20000000800 */
[----:B------:R-:W-:-:S02]  /*cd10*/  ISETP.LE.U32.AND P3, PT, R11, UR15, PT ;  /* 0x0000000f0b007c0c */ /* 0x000fc4000bf63070 */
[----:B------:R-:W-:Y:S02]  /*cd20*/  PRMT R11, R9, 0x5410, R2 ;  /* 0x00005410090b7816 */ /* 0x000fe40000000002 */
[----:B------:R-:W-:Y:S02]  /*cd30*/  LOP3.LUT R2, R8, 0xffff, RZ, 0xc0, !PT ;  /* 0x0000ffff08027812 */ /* 0x000fe400078ec0ff */
[----:B------:R-:W-:Y:S01]  /*cd40*/  @!P2 PRMT R150, R247, 0x5410, RZ ;  /* 0x00005410f796a816 */ /* 0x000fe200000000ff */
[----:B------:R-:W-:Y:S01]  /*cd50*/  @!P0 HFMA2.BF16_V2 R140, -RZ.H0_H0, RZ.H0_H0, -R220.H0_H0 ;  /* 0x200000ffff8c8231 */ /* 0x000fe200003409dc */
[----:B--2---:R-:W-:Y:S01]  /*cd60*/  LOP3.LUT R0, R3, UR27, R138, 0x96, !PT ;  /* 0x0000001b03007c12 */ /* 0x004fe2000f8e968a */
[----:B------:R-:W-:Y:S01]  /*cd70*/  FFMA.FTZ R3, R153, UR6, -R16 ;  /* 0x0000000699037c23 */ /* 0x000fe20008010810 */
[----:B------:R-:W-:Y:S02]  /*cd80*/  IMAD.MOV.U32 R153, RZ, RZ, R71 ;  /* 0x000000ffff997224 */ /* 0x000fe400078e0047 */
[----:B------:R-:W-:Y:S01]  /*cd90*/  @!P5 HFMA2.BF16_V2 R244, -RZ.H0_H0, RZ.H0_H0, -R216.H0_H0 ;  /* 0x200000fffff4d231 */ /* 0x000fe200003409d8 */
[----:B------:R-:W-:Y:S01]  /*cda0*/  SHF.R.U32.HI R5, RZ, 0x10, R0 ;  /* 0x00000010ff057819 */ /* 0x000fe20000011600 */
[----:B------:R2:W5:Y:S01]  /*cdb0*/  MUFU.EX2 R61, R3 ;  /* 0x00000003003d7308 */ /* 0x0005620000000800 */
[----:B------:R-:W-:Y:S01]  /*cdc0*/  @!P0 PRMT R220, R140, 0x5410, RZ ;  /* 0x000054108cdc8816 */ /* 0x000fe200000000ff */
[----:B------:R-:W-:-:S02]  /*cdd0*/  IMAD.MOV.U32 R71, RZ, RZ, R106 ;  /* 0x000000ffff477224 */ /* 0x000fc400078e006a */
[----:B----4-:R-:W-:Y:S01]  /*cde0*/  FFMA.FTZ R4, R169, UR6, -R15 ;  /* 0x00000006a9047c23 */ /* 0x010fe2000801080f */
[----:B------:R-:W-:Y:S01]  /*cdf0*/  @!P3 HFMA2.BF16_V2 R223, -RZ.H0_H0, RZ.H0_H0, -R179.H0_H0 ;  /* 0x200000ffffdfb231 */ /* 0x000fe200003409b3 */
[----:B------:R-:W-:Y:S02]  /*ce00*/  @!P5 PRMT R216, R244, 0x5410, RZ ;  /* 0x00005410f4d8d816 */ /* 0x000fe400000000ff */
[----:B------:R-:W-:Y:S01]  /*ce10*/  ISETP.LE.U32.AND P5, PT, R33, UR15, PT ;  /* 0x0000000f21007c0c */ /* 0x000fe2000bfa3070 */
[----:B------:R4:W1:Y:S01]  /*ce20*/  MUFU.EX2 R19, R4 ;  /* 0x0000000400137308 */ /* 0x0008620000000800 */
[----:B------:R-:W-:Y:S02]  /*ce30*/  @!P3 PRMT R179, R223, 0x5410, RZ ;  /* 0x00005410dfb3b816 */ /* 0x000fe400000000ff */
[----:B------:R-:W-:Y:S02]  /*ce40*/  ISETP.LE.U32.AND P3, PT, R17, UR15, PT ;  /* 0x0000000f11007c0c */ /* 0x000fe4000bf63070 */
[----:B--2---:R-:W-:-:S02]  /*ce50*/  SHF.R.U32.HI R3, RZ, 0x10, R8 ;  /* 0x00000010ff037819 */ /* 0x004fc40000011608 */
[----:B------:R-:W-:Y:S02]  /*ce60*/  LOP3.LUT R8, R0, 0xff, RZ, 0xc0, !PT ;  /* 0x000000ff00087812 */ /* 0x000fe400078ec0ff */
[----:B------:R-:W-:-:S04]  /*ce70*/  LOP3.LUT R3, R3, 0xff, RZ, 0xc0, !PT ;  /* 0x000000ff03037812 */ /* 0x000fc800078ec0ff */
[----:B------:R-:W-:Y:S01]  /*ce80*/  ISETP.LE.U32.AND P6, PT, R3, UR15, PT ;  /* 0x0000000f03007c0c */ /* 0x000fe2000bfc3070 */
[----:B----4-:R-:W-:Y:S01]  /*ce90*/  FFMA.FTZ R4, R155, UR6, -R15 ;  /* 0x000000069b047c23 */ /* 0x010fe2000801080f */
[----:B------:R-:W-:-:S03]  /*cea0*/  LOP3.LUT R3, R6, 0xff, RZ, 0xc0, !PT ;  /* 0x000000ff06037812 */ /* 0x000fc600078ec0ff */
[----:B------:R3:W-:Y:S01]  /*ceb0*/  MUFU.EX2 R62, R4 ;  /* 0x00000004003e7308 */ /* 0x0007e20000000800 */
[----:B------:R-:W-:Y:S02]  /*cec0*/  PRMT R10, R3, 0x5410, R7 ;  /* 0x00005410030a7816 */ /* 0x000fe40000000007 */
[----:B------:R-:W-:Y:S02]  /*ced0*/  SHF.R.U32.HI R3, RZ, 0x8, R2 ;  /* 0x00000008ff037819 */ /* 0x000fe40000011602 */
[----:B------:R-:W-:Y:S02]  /*cee0*/  LOP3.LUT R2, R0, 0xffff, RZ, 0xc0, !PT ;  /* 0x0000ffff00027812 */ /* 0x000fe400078ec0ff */
[----:B------:R-:W-:Y:S01]  /*cef0*/  LOP3.LUT R6, R3, 0xffff, RZ, 0xc0, !PT ;  /* 0x0000ffff03067812 */ /* 0x000fe200078ec0ff */
[----:B------:R-:W-:Y:S01]  /*cf00*/  @!P6 HFMA2.BF16_V2 R245, -RZ.H0_H0, RZ.H0_H0, -R217.H0_H0 ;  /* 0x200000fffff5e231 */ /* 0x000fe200003409d9 */
[----:B------:R-:W-:Y:S01]  /*cf10*/  SHF.R.U32.HI R3, RZ, 0x8, R2 ;  /* 0x00000008ff037819 */ /* 0x000fe20000011602 */
[----:B------:R-:W-:Y:S01]  /*cf20*/  FFMA.FTZ R2, R170, UR6, -R15 ;  /* 0x00000006aa027c23 */ /* 0x000fe2000801080f */
[----:B------:R-:W-:-:S02]  /*cf30*/  SHF.R.U32.HI R7, RZ, 0x18, R0 ;  /* 0x00000018ff077819 */ /* 0x000fc40000011600 */
[----:B------:R-:W-:Y:S01]  /*cf40*/  LOP3.LUT R0, R5, 0xff, RZ, 0xc0, !PT ;  /* 0x000000ff05007812 */ /* 0x000fe200078ec0ff */
[----:B------:R1:W2:Y:S01]  /*cf50*/  MUFU.EX2 R60, R2 ;  /* 0x00000002003c7308 */ /* 0x0002a20000000800 */
[----:B------:R-:W-:Y:S02]  /*cf60*/  PRMT R5, R8, 0x5410, R3 ;  /* 0x0000541008057816 */ /* 0x000fe40000000003 */
[----:B---3--:R-:W-:Y:S02]  /*cf70*/  F2FP.BF16.F32.PACK_AB R4, R95, R47 ;  /* 0x0000002f5f04723e */ /* 0x008fe400000010ff */
[----:B------:R-:W-:Y:S02]  /*cf80*/  PRMT R3, R0, 0x5410, R7 ;  /* 0x0000541000037816 */ /* 0x000fe40000000007 */
[C---:B------:R-:W-:Y:S02]  /*cf90*/  PRMT R149, R4.reuse, 0x7610, R149 ;  /* 0x0000761004957816 */ /* 0x040fe40000000095 */
[----:B------:R-:W-:-:S02]  /*cfa0*/  PRMT R147, R4, 0x7632, R147 ;  /* 0x0000763204937816 */ /* 0x000fc40000000093 */
[----:B------:R-:W-:Y:S02]  /*cfb0*/  HSET2.LE.AND R0, R5, R14, PT ;  /* 0x0000000e05007233 */ /* 0x000fe40003803000 */
[----:B-----5:R-:W-:Y:S02]  /*cfc0*/  F2FP.BF16.F32.PACK_AB R4, R61, R69 ;  /* 0x000000453d04723e */ /* 0x020fe400000010ff */
[----:B------:R-:W-:Y:S02]  /*cfd0*/  ISETP.LE.U32.AND P0, PT, R6, UR15, PT ;  /* 0x0000000f06007c0c */ /* 0x000fe4000bf03070 */
[----:B-1----:R-:W-:Y:S02]  /*cfe0*/  F2FP.BF16.F32.PACK_AB R2, R19, R68 ;  /* 0x000000441302723e */ /* 0x002fe400000010ff */
[----:B------:R-:W-:Y:S02]  /*cff0*/  PRMT R144, R4, 0x7610, R144 ;  /* 0x0000761004907816 */ /* 0x000fe40000000090 */
[----:B------:R-:W-:-:S02]  /*d000*/  PRMT R148, R2, 0x7610, R148 ;  /* 0x0000761002947816 */ /* 0x000fc40000000094 */
[----:B------:R-:W-:Y:S02]  /*d010*/  PRMT R146, R2, 0x7632, R146 ;  /* 0x0000763202927816 */ /* 0x000fe40000000092 */
[----:B------:R-:W-:Y:S02]  /*d020*/  HSET2.LE.AND R2, R3, R14, PT ;  /* 0x0000000e03027233 */ /* 0x000fe40003803000 */
[----:B------:R-:W-:Y:S01]  /*d030*/  PRMT R3, R149, 0x5410, R147 ;  /* 0x0000541095037816 */ /* 0x000fe20000000093 */
[----:B------:R-:W-:Y:S01]  /*d040*/  @!P0 HFMA2.BF16_V2 R141, -RZ.H0_H0, RZ.H0_H0, -R219.H0_H0 ;  /* 0x200000ffff8d8231 */ /* 0x000fe200003409db */
[----:B------:R-:W-:Y:S02]  /*d050*/  PRMT R142, R4, 0x7632, R142 ;  /* 0x00007632048e7816 */ /* 0x000fe4000000008e */
[----:B------:R-:W-:Y:S01]  /*d060*/  LOP3.LUT R8, R0, R3, RZ, 0xc0, !PT ;  /* 0x0000000300087212 */ /* 0x000fe200078ec0ff */
[----:B------:R-:W1:Y:S01]  /*d070*/  LDSM.16.MT88.4 R4, [R184+0xc800] ;  /* 0x00c80000b804783b */ /* 0x000e620000004200 */
[----:B------:R-:W-:-:S02]  /*d080*/  PRMT R0, R148, 0x5410, R146 ;  /* 0x0000541094007816 */ /* 0x000fc40000000092 */
[----:B--2---:R-:W-:Y:S02]  /*d090*/  F2FP.BF16.F32.PACK_AB R3, R60, R62 ;  /* 0x0000003e3c03723e */ /* 0x004fe400000010ff */
[----:B------:R-:W-:Y:S02]  /*d0a0*/  LOP3.LUT R9, R2, R0, RZ, 0xc0, !PT ;  /* 0x0000000002097212 */ /* 0x000fe400078ec0ff */
[----:B------:R-:W-:Y:S02]  /*d0b0*/  HSET2.LE.AND R0, R11, R14, PT ;  /* 0x0000000e0b007233 */ /* 0x000fe40003803000 */
[C---:B------:R-:W-:Y:S02]  /*d0c0*/  PRMT R145, R3.reuse, 0x7610, R145 ;  /* 0x0000761003917816 */ /* 0x040fe40000000091 */
[----:B------:R-:W-:Y:S02]  /*d0d0*/  PRMT R143, R3, 0x7632, R143 ;  /* 0x00007632038f7816 */ /* 0x000fe4000000008f */
[----:B------:R-:W-:-:S02]  /*d0e0*/  PRMT R3, R144, 0x5410, R142 ;  /* 0x0000541090037816 */ /* 0x000fc4000000008e */
[----:B------:R-:W-:Y:S02]  /*d0f0*/  HSET2.LE.AND R2, R10, R14, PT ;  /* 0x0000000e0a027233 */ /* 0x000fe40003803000 */
[----:B------:R-:W-:Y:S01]  /*d100*/  LOP3.LUT R10, R0, R3, RZ, 0xc0, !PT ;  /* 0x00000003000a7212 */ /* 0x000fe200078ec0ff */
[----:B------:R-:W-:Y:S01]  /*d110*/  IMAD.MOV.U32 R3, RZ, RZ, R25 ;  /* 0x000000ffff037224 */ /* 0x000fe200078e0019 */
[----:B------:R-:W-:Y:S01]  /*d120*/  PRMT R0, R145, 0x5410, R143 ;  /* 0x0000541091007816 */ /* 0x000fe2000000008f */
[----:B------:R-:W2:Y:S01]  /*d130*/  LDSM.16.MT88.4 R24, [R181+0xc800] ;  /* 0x00c80000b518783b */ /* 0x000ea20000004200 */
[----:B------:R-:W-:Y:S02]  /*d140*/  @!P0 PRMT R219, R141, 0x5410, RZ ;  /* 0x000054108ddb8816 */ /* 0x000fe400000000ff */
[----:B------:R-:W-:Y:S01]  /*d150*/  LOP3.LUT R11, R2, R0, RZ, 0xc0, !PT ;  /* 0x00000000020b7212 */ /* 0x000fe200078ec0ff */
[----:B------:R-:W-:Y:S01]  /*d160*/  IMAD.MOV.U32 R0, RZ, RZ, R54 ;  /* 0x000000ffff007224 */ /* 0x000fe200078e0036 */
[----:B------:R-:W-:-:S05]  /*d170*/  @!P6 PRMT R217, R245, 0x5410, RZ ;  /* 0x00005410f5d9e816 */ /* 0x000fca00000000ff */
[C---:B------:R-:W-:Y:S06]  /*d180*/  HMMA.16816.F32.BF16 R108, R8.reuse, R20, R108 ;  /* 0x00000014086c723c */ /* 0x040fec000004186c */
[C---:B------:R-:W-:Y:S01]  /*d190*/  HMMA.16816.F32.BF16 R56, R8.reuse, R22, R232 ;  /* 0x000000160838723c */ /* 0x040fe200000418e8 */
[----:B------:R-:W3:Y:S05]  /*d1a0*/  LDSM.16.MT88.4 R20, [R181+0xe800] ;  /* 0x00e80000b514783b */ /* 0x000eea0000004200 */
[----:B-1----:R-:W-:Y:S01]  /*d1b0*/  HMMA.16816.F32.BF16 R116, R8, R4, R116 ;  /* 0x000000040874723c */ /* 0x002fe20000041874 */
[----:B------:R-:W-:-:S02]  /*d1c0*/  IMAD.MOV.U32 R234, RZ, RZ, R99 ;  /* 0x000000ffffea7224 */ /* 0x000fc400078e0063 */
[----:B------:R-:W-:Y:S02]  /*d1d0*/  IMAD.MOV.U32 R99, RZ, RZ, R63 ;  /* 0x000000ffff637224 */ /* 0x000fe400078e003f */
[----:B------:R-:W-:Y:S02]  /*d1e0*/  IMAD.MOV.U32 R233, RZ, RZ, R71 ;  /* 0x000000ffffe97224 */ /* 0x000fe400078e0047 */
[----:B------:R-:W-:Y:S02]  /*d1f0*/  IMAD.MOV.U32 R235, RZ, RZ, R93 ;  /* 0x000000ffffeb7224 */ /* 0x000fe400078e005d */
[----:B------:R-:W-:Y:S01]  /*d200*/  IMAD.MOV.U32 R232, RZ, RZ, R94 ;  /* 0x000000ffffe87224 */ /* 0x000fe200078e005e */
[C---:B--2---:R-:W-:Y:S06]  /*d210*/  HMMA.16816.F32.BF16 R104, R8.reuse, R24, R240 ;  /* 0x000000180868723c */ /* 0x044fec00000418f0 */
[----:B------:R-:W-:Y:S01]  /*d220*/  HMMA.16816.F32.BF16 R52, R8, R26, R236 ;  /* 0x0000001a0834723c */ /* 0x000fe200000418ec */
[----:B------:R-:W1:Y:S01]  /*d230*/  LDSM.16.MT88.4 R24, [R183+0xc800] ;  /* 0x00c80000b718783b */ /* 0x000e620000004200 */
[----:B------:R-:W-:-:S02]  /*d240*/  IMAD.MOV.U32 R241, RZ, RZ, R62 ;  /* 0x000000fffff17224 */ /* 0x000fc400078e003e */
[----:B------:R-:W-:Y:S02]  /*d250*/  IMAD.MOV.U32 R242, RZ, RZ, R61 ;  /* 0x000000fffff27224 */ /* 0x000fe400078e003d */
[----:B------:R-:W-:Y:S01]  /*d260*/  IMAD.MOV.U32 R243, RZ, RZ, R60 ;  /* 0x000000fffff37224 */ /* 0x000fe200078e003c */
[----:B------:R-:W-:Y:S01]  /*d270*/  MOV R239, R95 ;  /* 0x0000005f00ef7202 */ /* 0x000fe20000000f00 */
[----:B------:R-:W-:Y:S01]  /*d280*/  HMMA.16816.F32.BF16 R60, R8, R6, R228 ;  /* 0x00000006083c723c */ /* 0x000fe200000418e4 */
[----:B------:R-:W2:Y:S01]  /*d290*/  LDSM.16.MT88.4 R4, [R182+0xe800] ;  /* 0x00e80000b604783b */ /* 0x000ea20000004200 */
[----:B------:R-:W-:Y:S02]  /*d2a0*/  IMAD.MOV.U32 R238, RZ, RZ, R70 ;  /* 0x000000ffffee7224 */ /* 0x000fe400078e0046 */
[----:B------:R-:W-:Y:S02]  /*d2b0*/  IMAD.MOV.U32 R240, RZ, RZ, R69 ;  /* 0x000000fffff07224 */ /* 0x000fe400078e0045 */
[----:B------:R-:W-:Y:S01]  /*d2c0*/  IMAD.MOV.U32 R237, RZ, RZ, R68 ;  /* 0x000000ffffed7224 */ /* 0x000fe200078e0044 */
[----:B------:R-:W-:Y:S01]  /*d2d0*/  MOV R231, R153 ;  /* 0x0000009900e77202 */ /* 0x000fe20000000f00 */
[----:B------:R-:W-:-:S02]  /*d2e0*/  IMAD.MOV.U32 R236, RZ, RZ, R92 ;  /* 0x000000ffffec7224 */ /* 0x000fc400078e005c */
[C---:B---3--:R-:W-:Y:S01]  /*d2f0*/  HMMA.16816.F32.BF16 R92, R8.reuse, R22, R172 ;  /* 0x00000016085c723c */ /* 0x048fe200000418ac */
[----:B------:R-:W-:Y:S02]  /*d300*/  IMAD.MOV.U32 R228, RZ, RZ, R98 ;  /* 0x000000ffffe47224 */ /* 0x000fe400078e0062 */
[----:B------:R-:W-:Y:S02]  /*d310*/  IMAD.MOV.U32 R230, RZ, RZ, R154 ;  /* 0x000000ffffe67224 */ /* 0x000fe400078e009a */
[----:B------:R-:W-:Y:S02]  /*d320*/  IMAD.MOV.U32 R229, RZ, RZ, R152 ;  /* 0x000000ffffe57224 */ /* 0x000fe400078e0098 */
[----:B------:R-:W-:Y:S02]  /*d330*/  IMAD.MOV.U32 R172, RZ, RZ, R96 ;  /* 0x000000ffffac7224 */ /* 0x000fe400078e0060 */
[----:B------:R-:W-:Y:S02]  /*d340*/  IMAD.MOV.U32 R173, RZ, RZ, R97 ;  /* 0x000000ffffad7224 */ /* 0x000fe400078e0061 */
[----:B------:R-:W-:Y:S01]  /*d350*/  IMAD.MOV.U32 R174, RZ, RZ, R99 ;  /* 0x000000ffffae7224 */ /* 0x000fe200078e0063 */
[----:B------:R-:W-:Y:S01]  /*d360*/  LOP3.LUT R2, R31, UR26, R172, 0x96, !PT ;  /* 0x0000001a1f027c12 */ /* 0x000fe2000f8e96ac */
[----:B------:R-:W-:Y:S01]  /*d370*/  IMAD.MOV.U32 R175, RZ, RZ, R171 ;  /* 0x000000ffffaf7224 */ /* 0x000fe200078e00ab */
[C---:B-1----:R-:W-:Y:S06]  /*d380*/  HMMA.16816.F32.BF16 R124, R8.reuse, R24, R124 ;  /* 0x00000018087c723c */ /* 0x042fec000004187c */
[C---:B------:R-:W-:Y:S01]  /*d390*/  HMMA.16816.F32.BF16 R68, R8.reuse, R26, R224 ;  /* 0x0000001a0844723c */ /* 0x040fe200000418e0 */
[----:B------:R-:W1:Y:S05]  /*d3a0*/  LDSM.16.MT88.4 R24, [R184+0xe800] ;  /* 0x00e80000b818783b */ /* 0x000e6a0000004200 */
[----:B--2---:R-:W-:Y:S01]  /*d3b0*/  HMMA.16816.F32.BF16 R96, R8, R4, R164 ;  /* 0x000000040860723c */ /* 0x004fe200000418a4 */
[----:B------:R-:W-:Y:S01]  /*d3c0*/  IMAD.MOV.U32 R227, RZ, RZ, R88 ;  /* 0x000000ffffe37224 */ /* 0x000fe200078e0058 */
[----:B------:R-:W-:Y:S01]  /*d3d0*/  MOV R225, R90 ;  /* 0x0000005a00e17202 */ /* 0x000fe20000000f00 */
[----:B------:R-:W-:-:S02]  /*d3e0*/  IMAD.MOV.U32 R224, RZ, RZ, R89 ;  /* 0x000000ffffe07224 */ /* 0x000fc400078e0059 */
[----:B------:R-:W-:Y:S01]  /*d3f0*/  IMAD.MOV.U32 R226, RZ, RZ, R91 ;  /* 0x000000ffffe27224 */ /* 0x000fe200078e005b */
[C---:B------:R-:W-:Y:S01]  /*d400*/  HMMA.16816.F32.BF16 R120, R8.reuse, R6, R120 ;  /* 0x000000060878723c */ /* 0x040fe20000041878 */
[----:B------:R-:W2:Y:S05]  /*d410*/  LDSM.16.MT88.4 R4, [R181+0x10800] ;  /* 0x01080000b504783b */ /* 0x000eaa0000004200 */
[C---:B------:R-:W-:Y:S01]  /*d420*/  HMMA.16816.F32.BF16 R88, R8.reuse, R20, R208 ;  /* 0x000000140858723c */ /* 0x040fe200000418d0 */
[----:B------:R-:W3:Y:S05]  /*d430*/  LDSM.16.MT88.4 R20, [R183+0xe800] ;  /* 0x00e80000b714783b */ /* 0x000eea0000004200 */
[C---:B-1----:R-:W-:Y:S06]  /*d440*/  HMMA.16816.F32.BF16 R152, R8.reuse, R24, R156 ;  /* 0x000000180898723c */ /* 0x042fec000004189c */
[C---:B------:R-:W-:Y:S01]  /*d450*/  HMMA.16816.F32.BF16 R160, R8.reuse, R26, R160 ;  /* 0x0000001a08a0723c */ /* 0x040fe200000418a0 */
[----:B------:R-:W-:Y:S01]  /*d460*/  IMAD.MOV.U32 R156, RZ, RZ, R0 ;  /* 0x000000ffff9c7224 */ /* 0x000fe200078e0000 */
[----:B------:R-:W-:Y:S01]  /*d470*/  SHF.R.U32.HI R0, RZ, 0x8, R34 ;  /* 0x00000008ff007819 */ /* 0x000fe20000011622 */
[----:B------:R-:W-:Y:S01]  /*d480*/  IMAD.MOV.U32 R157, RZ, RZ, R3 ;  /* 0x000000ffff9d7224 */ /* 0x000fe200078e0003 */
[----:B------:R-:W-:Y:S01]  /*d490*/  LOP3.LUT R3, R29, UR22, R30, 0x96, !PT ;  /* 0x000000161d037c12 */ /* 0x000fe2000f8e961e */
[----:B------:R-:W-:Y:S01]  /*d4a0*/  IMAD.MOV.U32 R158, RZ, RZ, R38 ;  /* 0x000000ffff9e7224 */ /* 0x000fe200078e0026 */
[----:B------:R-:W-:Y:S01]  /*d4b0*/  LOP3.LUT R0, R0, 0xffff, RZ, 0xc0, !PT ;  /* 0x0000ffff00007812 */ /* 0x000fe200078ec0ff */
[----:B--2---:R-:W-:Y:S01]  /*d4c0*/  HMMA.16816.F32.BF16 R208, R8, R4, R48 ;  /* 0x0000000408d0723c */ /* 0x004fe20000041830 */
[----:B------:R-:W-:Y:S01]  /*d4d0*/  IMAD.MOV.U32 R159, RZ, RZ, R39 ;  /* 0x000000ffff9f7224 */ /* 0x000fe200078e0027 */
[----:B------:R-:W1:Y:S01]  /*d4e0*/  LDSM.16.MT88.4 R24, [R184+0x10800] ;  /* 0x01080000b818783b */ /* 0x000e620000004200 */
[----:B------:R-:W-:-:S02]  /*d4f0*/  ISETP.LE.U32.AND P0, PT, R0, UR15, PT ;  /* 0x0000000f00007c0c */ /* 0x000fc4000bf03070 */
[----:B------:R-:W-:Y:S01]  /*d500*/  LOP3.LUT R0, R35, 0xff, RZ, 0xc0, !PT ;  /* 0x000000ff23007812 */ /* 0x000fe200078ec0ff */
[C---:B---3--:R-:W-:Y:S01]  /*d510*/  HMMA.16816.F32.BF16 R132, R8.reuse, R20, R132 ;  /* 0x000000140884723c */ /* 0x048fe20000041884 */
[----:B------:R-:W-:Y:S01]  /*d520*/  IMAD.WIDE.U32 R4, R2, -0x2daee0ad, RZ ;  /* 0xd2511f5302047825 */ /* 0x000fe200078e00ff */
[----:B------:R-:W-:Y:S02]  /*d530*/  MOV R49, R175 ;  /* 0x000000af00317202 */ /* 0x000fe40000000f00 */
[----:B------:R-:W-:Y:S01]  /*d540*/  ISETP.LE.U32.AND P6, PT, R0, UR15, PT ;  /* 0x0000000f00007c0c */ /* 0x000fe2000bfc3070 */
[----:B------:R-:W-:Y:S01]  /*d550*/  IMAD.MOV.U32 R48, RZ, RZ, R231 ;  /* 0x000000ffff307224 */ /* 0x000fe200078e00e7 */
[----:B------:R-:W-:Y:S01]  /*d560*/  HMMA.16816.F32.BF16 R128, R8, R22, R128 ;  /* 0x000000160880723c */ /* 0x000fe20000041880 */
[----:B------:R-:W2:Y:S01]  /*d570*/  LDSM.16.MT88.4 R20, [R182+0x10800] ;  /* 0x01080000b614783b */ /* 0x000ea20000004200 */
[----:B------:R-:W-:Y:S01]  /*d580*/  LOP3.LUT R0, R18, 0xff, RZ, 0xc0, !PT ;  /* 0x000000ff12007812 */ /* 0x000fe200078ec0ff */
[----:B------:R-:W-:-:S02]  /*d590*/  IMAD.MOV.U32 R50, RZ, RZ, R174 ;  /* 0x000000ffff327224 */ /* 0x000fc400078e00ae */
[----:B------:R-:W-:Y:S01]  /*d5a0*/  @!P0 HFMA2.BF16_V2 R246, -RZ.H0_H0, RZ.H0_H0, -R178.H0_H0 ;  /* 0x200000fffff68231 */ /* 0x000fe200003409b2 */
[----:B------:R-:W-:Y:S01]  /*d5b0*/  LOP3.LUT R2, R5, UR21, R102, 0x96, !PT ;  /* 0x0000001505027c12 */ /* 0x000fe2000f8e9666 */
[----:B------:R-:W-:Y:S01]  /*d5c0*/  HMMA.16816.F32.BF16 R168, R8, R6, R72 ;  /* 0x0000000608a8723c */ /* 0x000fe20000041848 */
[----:B------:R-:W-:Y:S01]  /*d5d0*/  MOV R231, R36 ;  /* 0x0000002400e77202 */ /* 0x000fe20000000f00 */
[----:B------:R-:W-:Y:S01]  /*d5e0*/  IMAD.MOV.U32 R51, RZ, RZ, R234 ;  /* 0x000000ffff337224 */ /* 0x000fe200078e00ea */
[----:B------:R-:W-:Y:S02]  /*d5f0*/  @!P0 PRMT R178, R246, 0x5410, RZ ;  /* 0x00005410f6b28816 */ /* 0x000fe400000000ff */
[----:B------:R-:W-:Y:S01]  /*d600*/  ISETP.LE.U32.AND P0, PT, R0, UR15, PT ;  /* 0x0000000f00007c0c */ /* 0x000fe2000bf03070 */
[----:B------:R-:W-:Y:S02]  /*d610*/  @!P6 HFMA2.BF16_V2 R248, -RZ.H0_H0, RZ.H0_H0, -R151.H0_H0 ;  /* 0x200000fffff8e231 */ /* 0x000fe40000340997 */
[----:B------:R-:W-:Y:S01]  /*d620*/  IMAD.WIDE.U32 R6, R3, -0x2daee0ad, RZ ;  /* 0xd2511f5303067825 */ /* 0x000fe200078e00ff */
[----:B------:R-:W-:-:S03]  /*d630*/  LOP3.LUT R0, R18, 0xffff, RZ, 0xc0, !PT ;  /* 0x0000ffff12007812 */ /* 0x000fc600078ec0ff */
[----:B------:R-:W-:Y:S01]  /*d640*/  IMAD.WIDE.U32 R2, R2, -0x326172a9, RZ ;  /* 0xcd9e8d5702027825 */ /* 0x000fe200078e00ff */
[----:B------:R-:W-:Y:S02]  /*d650*/  LOP3.LUT R4, R7, UR13, R4, 0x96, !PT ;  /* 0x0000000d07047c12 */ /* 0x000fe4000f8e9604 */
[----:B------:R-:W-:Y:S01]  /*d660*/  SHF.R.U32.HI R0, RZ, 0x8, R0 ;  /* 0x00000008ff007819 */ /* 0x000fe20000011600 */
[----:B------:R-:W-:Y:S01]  /*d670*/  IMAD.MOV.U32 R75, RZ, RZ, R37 ;  /* 0x000000ffff4b7224 */ /* 0x000fe200078e0025 */
[----:B------:R-:W-:Y:S01]  /*d680*/  LOP3.LUT R5, R3, UR19, R28, 0x96, !PT ;  /* 0x0000001303057c12 */ /* 0x000fe2000f8e961c */
[----:B------:R-:W-:Y:S01]  /*d690*/  IMAD.WIDE.U32 R38, R4, -0x326172a9, RZ ;  /* 0xcd9e8d5704267825 */ /* 0x000fe200078e00ff */
[----:B------:R-:W-:-:S03]  /*d6a0*/  LOP3.LUT R3, R0, 0xffff, RZ, 0xc0, !PT ;  /* 0x0000ffff00037812 */ /* 0x000fc600078ec0ff */
[----:B------:R-:W-:Y:S01]  /*d6b0*/  @!P0 HFMA2.BF16_V2 R249, -RZ.H0_H0, RZ.H0_H0, -R149.H0_H0 ;  /* 0x200000fffff98231 */ /* 0x000fe20000340995 */
[----:B------:R-:W-:Y:S01]  /*d6c0*/  @!P6 PRMT R151, R248, 0x5410, RZ ;  /* 0x00005410f897e816 */ /* 0x000fe200000000ff */
[----:B------:R-:W-:Y:S01]  /*d6d0*/  IMAD.MOV.U32 R74, RZ, RZ, R49 ;  /* 0x000000ffff4a7224 */ /* 0x000fe200078e0031 */
[----:B------:R-:W-:Y:S01]  /*d6e0*/  LOP3.LUT R0, R39, UR9, R2, 0x96, !PT ;  /* 0x0000000927007c12 */ /* 0x000fe2000f8e9602 */
[----:B------:R-:W-:Y:S01]  /*d6f0*/  IMAD.MOV.U32 R49, RZ, RZ, R233 ;  /* 0x000000ffff317224 */ /* 0x000fe200078e00e9 */
[----:B------:R-:W-:Y:S01]  /*d700*/  ISETP.LE.U32.AND P6, PT, R3, UR15, PT ;  /* 0x0000000f03007c0c */ /* 0x000fe2000bfc3070 */
[----:B------:R-:W-:Y:S01]  /*d710*/  IMAD.WIDE.U32 R2, R5, -0x2daee0ad, RZ ;  /* 0xd2511f5305027825 */ /* 0x000fe200078e00ff */
[----:B------:R-:W-:Y:S01]  /*d720*/  @!P0 PRMT R149, R249, 0x5410, RZ ;  /* 0x00005410f9958816 */ /* 0x000fe200000000ff */
[----:B-1----:R-:W-:Y:S02]  /*d730*/  HMMA.16816.F32.BF16 R84, R8, R24, R84 ;  /* 0x000000180854723c */ /* 0x002fe40000041854 */
[----:B------:R-:W-:Y:S01]  /*d740*/  IMAD.WIDE.U32 R36, R0, -0x2daee0ad, RZ ;  /* 0xd2511f5300247825 */ /* 0x000fe200078e00ff */
[----:B------:R-:W-:-:S02]  /*d750*/  LOP3.LUT R17, R3, UR7, R6, 0x96, !PT ;  /* 0x0000000703117c12 */ /* 0x000fc4000f8e9606 */
[----:B------:R-:W-:Y:S01]  /*d760*/  LOP3.LUT R0, R41, 0xff, RZ, 0xc0, !PT ;  /* 0x000000ff29007812 */ /* 0x000fe200078ec0ff */
[----:B------:R-:W-:Y:S01]  /*d770*/  IMAD.WIDE.U32 R4, R42, -0x2daee0ad, RZ ;  /* 0xd2511f532a047825 */ /* 0x000fe200078e00ff */
[----:B------:R-:W-:Y:S01]  /*d780*/  LOP3.LUT R2, R37, UR4, R2, 0x96, !PT ;  /* 0x0000000425027c12 */ /* 0x000fe2000f8e9602 */
[C---:B--2---:R-:W-:Y:S01]  /*d790*/  HMMA.16816.F32.BF16 R164, R8.reuse, R22, R64 ;  /* 0x0000001608a4723c */ /* 0x044fe20000041840 */
[----:B------:R-:W-:Y:S01]  /*d7a0*/  SHF.R.U32.HI R6, RZ, 0x10, R18 ;  /* 0x00000010ff067819 */ /* 0x000fe20000011612 */
[----:B------:R-:W-:Y:S01]  /*d7b0*/  @!P6 HFMA2.BF16_V2 R250, -RZ.H0_H0, RZ.H0_H0, -R147.H0_H0 ;  /* 0x200000fffffae231 */ /* 0x000fe20000340993 */
[----:B------:R-:W-:Y:S01]  /*d7c0*/  ISETP.LE.U32.AND P2, PT, R0, UR15, PT ;  /* 0x0000000f00007c0c */ /* 0x000fe2000bf43070 */
[----:B------:R-:W-:Y:S01]  /*d7d0*/  IMAD.WIDE.U32 R2, R2, -0x326172a9, RZ ;  /* 0xcd9e8d5702027825 */ /* 0x000fe200078e00ff */
[----:B------:R-:W-:Y:S01]  /*d7e0*/  LOP3.LUT R0, R6, 0xff, RZ, 0xc0, !PT ;  /* 0x000000ff06007812 */ /* 0x000fe200078ec0ff */
[C---:B------:R-:W-:Y:S01]  /*d7f0*/  HMMA.16816.F32.BF16 R172, R8.reuse, R20, R76 ;  /* 0x0000001408ac723c */ /* 0x040fe2000004184c */
[C---:B------:R-:W-:Y:S01]  /*d800*/  LOP3.LUT R39, R4.reuse, 0xff, RZ, 0xc0, !PT ;  /* 0x000000ff04277812 */ /* 0x040fe200078ec0ff */
[----:B------:R-:W-:Y:S01]  /*d810*/  IMAD.MOV.U32 R73, RZ, RZ, R48 ;  /* 0x000000ffff497224 */ /* 0x000fe200078e0030 */
[----:B------:R-:W-:Y:S01]  /*d820*/  LOP3.LUT R65, R4, 0xffff, RZ, 0xc0, !PT ;  /* 0x0000ffff04417812 */ /* 0x000fe200078ec0ff */
[----:B------:R-:W-:Y:S01]  /*d830*/  IMAD.MOV.U32 R48, RZ, RZ, R232 ;  /* 0x000000ffff307224 */ /* 0x000fe200078e00e8 */
[--C-:B------:R-:W-:Y:S01]  /*d840*/  SHF.R.U32.HI R41, RZ, 0x10, R4.reuse ;  /* 0x00000010ff297819 */ /* 0x100fe20000011604 */
[----:B------:R-:W1:Y:S01]  /*d850*/  LDSM.16.MT88.4 R20, [R183+0x10800] ;  /* 0x01080000b714783b */ /* 0x000e620000004200 */
[----:B------:R-:W-:Y:S01]  /*d860*/  SHF.R.U32.HI R37, RZ, 0x18, R4 ;  /* 0x00000018ff257819 */ /* 0x000fe20000011604 */
[----:B------:R-:W-:Y:S01]  /*d870*/  FFMA.FTZ R4, R252, UR6, -R16 ;  /* 0x00000006fc047c23 */ /* 0x000fe20008010810 */
[----:B------:R-:W-:Y:S01]  /*d880*/  ISETP.LE.U32.AND P0, PT, R0, UR15, PT ;  /* 0x0000000f00007c0c */ /* 0x000fe2000bf03070 */
[----:B------:R-:W-:Y:S01]  /*d890*/  HMMA.16816.F32.BF16 R80, R8, R26, R80 ;  /* 0x0000001a0850723c */ /* 0x000fe20000041850 */
[----:B------:R-:W-:Y:S01]  /*d8a0*/  LOP3.LUT R0, R2, 0xffff, RZ, 0xc0, !PT ;  /* 0x0000ffff02007812 */ /* 0x000fe200078ec0ff */
[----:B------:R2:W-:Y:S01]  /*d8b0*/  MUFU.EX2 R234, R4 ;  /* 0x0000000400ea7308 */ /* 0x0005e20000000800 */
[----:B------:R-:W-:Y:S01]  /*d8c0*/  @!P6 PRMT R147, R250, 0x5410, RZ ;  /* 0x00005410fa93e816 */ /* 0x000fe200000000ff */
[----:B------:R-:W3:Y:S01]  /*d8d0*/  LDSM.16.MT88.4 R24, [R181+0xd000] ;  /* 0x00d00000b518783b */ /* 0x000ee20000004200 */
[----:B------:R-:W-:-:S02]  /*d8e0*/  SHF.R.U32.HI R6, RZ, 0x8, R0 ;  /* 0x00000008ff067819 */ /* 0x000fc40000011600 */
[----:B------:R-:W-:Y:S02]  /*d8f0*/  SHF.R.U32.HI R0, RZ, 0x18, R18 ;  /* 0x00000018ff007819 */ /* 0x000fe40000011612 */
[----:B------:R-:W-:Y:S02]  /*d900*/  LOP3.LUT R7, R2, 0xff, RZ, 0xc0, !PT ;  /* 0x000000ff02077812 */ /* 0x000fe400078ec0ff */
[----:B------:R-:W-:Y:S01]  /*d910*/  ISETP.LE.U32.AND P6, PT, R0, UR15, PT ;  /* 0x0000000f00007c0c */ /* 0x000fe2000bfc3070 */
[----:B------:R-:W-:Y:S01]  /*d920*/  @!P0 HFMA2.BF16_V2 R252, -RZ.H0_H0, RZ.H0_H0, -R148.H0_H0 ;  /* 0x200000fffffc8231 */ /* 0x000fe20000340994 */
[--C-:B------:R-:W-:Y:S02]  /*d930*/  SHF.R.U32.HI R0, RZ, 0x10, R2.reuse ;  /* 0x00000010ff007819 */ /* 0x100fe40000011602 */
[----:B------:R-:W-:Y:S02]  /*d940*/  SHF.R.U32.HI R2, RZ, 0x18, R2 ;  /* 0x00000018ff027819 */ /* 0x000fe40000011602 */
[----:B------:R-:W-:Y:S01]  /*d950*/  @!P0 PRMT R148, R252, 0x5410, RZ ;  /* 0x00005410fc948816 */ /* 0x000fe200000000ff */
[----:B--2---:R-:W-:Y:S01]  /*d960*/  FFMA.FTZ R4, R75, UR6, -R16 ;  /* 0x000000064b047c23 */ /* 0x004fe20008010810 */
[----:B------:R-:W-:Y:S01]  /*d970*/  IMAD.MOV.U32 R75, RZ, RZ, R50 ;  /* 0x000000ffff4b7224 */ /* 0x000fe200078e0032 */
[----:B------:R-:W-:Y:S01]  /*d980*/  MOV R50, R238 ;  /* 0x000000ee00327202 */ /* 0x000fe20000000f00 */
[----:B------:R-:W-:Y:S01]  /*d990*/  IMAD.MOV.U32 R238, RZ, RZ, R239 ;  /* 0x000000ffffee7224 */ /* 0x000fe200078e00ef */
[----:B------:R2:W-:Y:S01]  /*d9a0*/  MUFU.EX2 R233, R4 ;  /* 0x0000000400e97308 */ /* 0x0005e20000000800 */
[----:B------:R-:W-:Y:S01]  /*d9b0*/  IMAD.MOV.U32 R239, RZ, RZ, R19 ;  /* 0x000000ffffef7224 */ /* 0x000fe200078e0013 */
[----:B------:R-:W-:Y:S01]  /*d9c0*/  LOP3.LUT R0, R0, 0xff, RZ, 0xc0, !PT ;  /* 0x000000ff00007812 */ /* 0x000fe200078ec0ff */
[----:B------:R-:W-:Y:S01]  /*d9d0*/  IMAD.WIDE.U32 R18, R17, -0x326172a9, RZ ;  /* 0xcd9e8d5711127825 */ /* 0x000fe200078e00ff */
[----:B------:R-:W-:Y:S01]  /*d9e0*/  PRMT R7, R7, 0x5410, R6 ;  /* 0x0000541007077816 */ /* 0x000fe20000000006 */
[----:B------:R4:W5:Y:S01]  /*d9f0*/  LDL.LU.S16 R17, [R1] ;  /* 0x0000000001117983 */ /* 0x0009620000300600 */
[----:B------:R-:W-:Y:S01]  /*da00*/  PRMT R28, R0, 0x5410, R2 ;  /* 0x00005410001c7816 */ /* 0x000fe20000000002 */
[----:B------:R-:W-:Y:S01]  /*da10*/  FFMA.FTZ R0, R251, UR6, -R16 ;  /* 0x00000006fb007c23 */ /* 0x000fe20008010810 */
[----:B------:R-:W-:Y:S01]  /*da20*/  @!P6 HFMA2.BF16_V2 R251, -RZ.H0_H0, RZ.H0_H0, -R146.H0_H0 ;  /* 0x200000fffffbe231 */ /* 0x000fe20000340992 */
[----:B------:R-:W-:-:S02]  /*da30*/  LOP3.LUT R2, R3, UR32, R18, 0x96, !PT ;  /* 0x0000002003027c12 */ /* 0x000fc4000f8e9612 */
[----:B------:R1:W-:Y:S01]  /*da40*/  MUFU.EX2 R232, R0 ;  /* 0x0000000000e87308 */ /* 0x0003e20000000800 */
[----:B------:R-:W-:Y:S02]  /*da50*/  LOP3.LUT R64, R5, UR27, R32, 0x96, !PT ;  /* 0x0000001b05407c12 */ /* 0x000fe4000f8e9620 */
[----:B------:R-:W-:Y:S02]  /*da60*/  @!P6 PRMT R146, R251, 0x5410, RZ ;  /* 0x00005410fb92e816 */ /* 0x000fe400000000ff */
[----:B--2---:R-:W-:-:S04]  /*da70*/  LOP3.LUT R4, R43, 0xff, RZ, 0xc0, !PT ;  /* 0x000000ff2b047812 */ /* 0x004fc800078ec0ff */
[----:B------:R-:W-:Y:S01]  /*da80*/  ISETP.LE.U32.AND P0, PT, R4, UR15, PT ;  /* 0x0000000f04007c0c */ /* 0x000fe2000bf03070 */
[----:B------:R-:W-:Y:S01]  /*da90*/  FFMA.FTZ R4, R73, UR6, -R16 ;  /* 0x0000000649047c23 */ /* 0x000fe20008010810 */
[----:B------:R-:W-:Y:S02]  /*daa0*/  IMAD.MOV.U32 R73, RZ, RZ, R74 ;  /* 0x000000ffff497224 */ /* 0x000fe400078e004a */
[----:B------:R-:W-:Y:S02]  /*dab0*/  IMAD.MOV.U32 R74, RZ, RZ, R75 ;  /* 0x000000ffff4a7224 */ /* 0x000fe400078e004b */
[----:B------:R-:W-:Y:S02]  /*dac0*/  IMAD.MOV.U32 R75, RZ, RZ, R48 ;  /* 0x000000ffff4b7224 */ /* 0x000fe400078e0030 */
[----:B------:R-:W-:Y:S01]  /*dad0*/  FFMA.FTZ R6, R73, UR6, -R15 ;  /* 0x0000000649067c23 */ /* 0x000fe2000801080f */
[----:B------:R-:W-:Y:S01]  /*dae0*/  IMAD.MOV.U32 R48, RZ, RZ, R49 ;  /* 0x000000ffff307224 */ /* 0x000fe200078e0031 */
[----:B------:R-:W-:Y:S01]  /*daf0*/  MOV R49, R50 ;  /* 0x0000003200317202 */ /* 0x000fe20000000f00 */
[----:B------:R-:W-:Y:S01]  /*db00*/  IMAD.MOV.U32 R50, RZ, RZ, R51 ;  /* 0x000000ffff327224 */ /* 0x000fe200078e0033 */
[----:B------:R-:W-:Y:S01]  /*db10*/  MOV R73, R74 ;  /* 0x0000004a00497202 */ /* 0x000fe20000000f00 */
[----:B------:R-:W-:Y:S01]  /*db20*/  IMAD.MOV.U32 R51, RZ, RZ, R156 ;  /* 0x000000ffff337224 */ /* 0x000fe200078e009c */
[----:B-1----:R-:W-:Y:S01]  /*db30*/  SHF.R.U32.HI R0, RZ, 0x10, R40 ;  /* 0x00000010ff007819 */ /* 0x002fe20000011628 */
[----:B------:R-:W-:-:S02]  /*db40*/  IMAD.MOV.U32 R156, RZ, RZ, R157 ;  /* 0x000000ffff9c7224 */ /* 0x000fc400078e009d */
[----:B------:R-:W-:Y:S01]  /*db50*/  IMAD.MOV.U32 R74, RZ, RZ, R75 ;  /* 0x000000ffff4a7224 */ /* 0x000fe200078e004b */
[----:B------:R-:W-:Y:S01]  /*db60*/  LOP3.LUT R3, R0, 0xff, RZ, 0xc0, !PT ;  /* 0x000000ff00037812 */ /* 0x000fe200078ec0ff */
[----:B------:R-:W-:Y:S01]  /*db70*/  IMAD.MOV.U32 R157, RZ, RZ, R158 ;  /* 0x000000ffff9d7224 */ /* 0x000fe200078e009e */
[----:B------:R-:W-:Y:S01]  /*db80*/  LOP3.LUT R0, R2, 0xffff, RZ, 0xc0, !PT ;  /* 0x0000ffff02007812 */ /* 0x000fe200078ec0ff */
[----:B------:R-:W-:Y:S01]  /*db90*/  IMAD.MOV.U32 R75, RZ, RZ, R48 ;  /* 0x000000ffff4b7224 */ /* 0x000fe200078e0030 */
[----:B------:R-:W-:Y:S01]  /*dba0*/  ISETP.LE.U32.AND P6, PT, R3, UR15, PT ;  /* 0x0000000f03007c0c */ /* 0x000fe2000bfc3070 */
[----:B------:R-:W-:Y:S01]  /*dbb0*/  IMAD.MOV.U32 R48, RZ, RZ, R49 ;  /* 0x000000ffff307224 */ /* 0x000fe200078e0031 */
[----:B------:R-:W-:Y:S01]  /*dbc0*/  SHF.R.U32.HI R3, RZ, 0x10, R2 ;  /* 0x00000010ff037819 */ /* 0x000fe20000011602 */
[----:B------:R-:W-:Y:S02]  /*dbd0*/  IMAD.MOV.U32 R158, RZ, RZ, R159 ;  /* 0x000000ffff9e7224 */ /* 0x000fe400078e009f */
[----:B------:R-:W-:-:S02]  /*dbe0*/  IMAD.MOV.U32 R49, RZ, RZ, R50 ;  /* 0x000000ffff317224 */ /* 0x000fc400078e0032 */
[----:B------:R-:W-:Y:S02]  /*dbf0*/  IMAD.MOV.U32 R50, RZ, RZ, R51 ;  /* 0x000000ffff327224 */ /* 0x000fe400078e0033 */
[----:B------:R-:W-:Y:S02]  /*dc00*/  IMAD.MOV.U32 R159, RZ, RZ, R231 ;  /* 0x000000ffff9f7224 */ /* 0x000fe400078e00e7 */
[----:B------:R-:W-:Y:S01]  /*dc10*/  IMAD.MOV.U32 R51, RZ, RZ, R156 ;  /* 0x000000ffff337224 */ /* 0x000fe200078e009c */
[----:B------:R-:W-:Y:S01]  /*dc20*/  MOV R156, R157 ;  /* 0x0000009d009c7202 */ /* 0x000fe20000000f00 */
[----:B------:R-:W-:Y:S01]  /*dc30*/  IMAD.MOV.U32 R157, RZ, RZ, R158 ;  /* 0x000000ffff9d7224 */ /* 0x000fe200078e009e */
[----:B------:R-:W-:Y:S01]  /*dc40*/  SHF.R.U32.HI R5, RZ, 0x8, R0 ;  /* 0x00000008ff057819 */ /* 0x000fe20000011600 */
[----:B------:R-:W-:Y:S01]  /*dc50*/  IMAD.MOV.U32 R158, RZ, RZ, R159 ;  /* 0x000000ffff9e7224 */ /* 0x000fe200078e009f */
[----:B------:R-:W-:Y:S01]  /*dc60*/  MOV R34, R74 ;  /* 0x0000004a00227202 */ /* 0x000fe20000000f00 */
[----:B------:R-:W-:Y:S01]  /*dc70*/  IMAD.MOV.U32 R159, RZ, RZ, R224 ;  /* 0x000000ffff9f7224 */ /* 0x000fe200078e00e0 */
[----:B------:R1:W2:Y:S01]  /*dc80*/  MUFU.EX2 R231, R4 ;  /* 0x0000000400e77308 */ /* 0x0002a20000000800 */
[----:B------:R-:W-:-:S02]  /*dc90*/  IMAD.MOV.U32 R30, RZ, RZ, R75 ;  /* 0x000000ffff1e7224 */ /* 0x000fc400078e004b */
[----:B------:R-:W-:Y:S02]  /*dca0*/  IMAD.MOV.U32 R224, RZ, RZ, R225 ;  /* 0x000000ffffe07224 */ /* 0x000fe400078e00e1 */
[----:B------:R-:W-:Y:S01]  /*dcb0*/  IMAD.MOV.U32 R75, RZ, RZ, R156 ;  /* 0x000000ffff4b7224 */ /* 0x000fe200078e009c */
[----:B------:R-:W-:Y:S01]  /*dcc0*/  MOV R156, R157 ;  /* 0x0000009d009c7202 */ /* 0x000fe20000000f00 */
[----:B------:R-:W-:Y:S02]  /*dcd0*/  IMAD.MOV.U32 R225, RZ, RZ, R226 ;  /* 0x000000ffffe17224 */ /* 0x000fe400078e00e2 */
[----:B------:R-:W-:Y:S02]  /*dce0*/  IMAD.MOV.U32 R226, RZ, RZ, R230 ;  /* 0x000000ffffe27224 */ /* 0x000fe400078e00e6 */
[----:B------:R-:W-:Y:S02]  /*dcf0*/  IMAD.MOV.U32 R157, RZ, RZ, R158 ;  /* 0x000000ffff9d7224 */ /* 0x000fe400078e009e */
[----:B------:R-:W-:Y:S01]  /*dd00*/  IMAD.MOV.U32 R158, RZ, RZ, R159 ;  /* 0x000000ffff9e7224 */ /* 0x000fe200078e009f */
[----:B------:R-:W-:Y:S01]  /*dd10*/  LOP3.LUT R0, R3, 0xff, RZ, 0xc0, !PT ;  /* 0x000000ff03007812 */ /* 0x000fe200078ec0ff */
[----:B------:R-:W-:-:S02]  /*dd20*/  IMAD.MOV.U32 R159, RZ, RZ, R224 ;  /* 0x000000ffff9f7224 */ /* 0x000fc400078e00e0 */
[----:B------:R-:W-:Y:S01]  /*dd30*/  FFMA.FTZ R3, R73, UR6, -R15 ;  /* 0x0000000649037c23 */ /* 0x000fe2000801080f */
[----:B------:R-:W-:Y:S02]  /*dd40*/  IMAD.MOV.U32 R224, RZ, RZ, R225 ;  /* 0x000000ffffe07224 */ /* 0x000fe400078e00e1 */
[----:B------:R-:W-:Y:S02]  /*dd50*/  IMAD.MOV.U32 R225, RZ, RZ, R226 ;  /* 0x000000ffffe17224 */ /* 0x000fe400078e00e2 */
[----:B------:R-:W-:Y:S01]  /*dd60*/  IMAD.MOV.U32 R226, RZ, RZ, R227 ;  /* 0x000000ffffe27224 */ /* 0x000fe200078e00e3 */
[----:B------:R-:W-:Y:S01]  /*dd70*/  MOV R227, R228 ;  /* 0x000000e400e37202 */ /* 0x000fe20000000f00 */
[----:B------:R-:W-:Y:S02]  /*dd80*/  IMAD.MOV.U32 R31, RZ, RZ, R48 ;  /* 0x000000ffff1f7224 */ /* 0x000fe400078e0030 */
[----:B------:R-:W-:Y:S02]  /*dd90*/  IMAD.MOV.U32 R228, RZ, RZ, R229 ;  /* 0x000000ffffe47224 */ /* 0x000fe400078e00e5 */
[----:B------:R-:W-:Y:S01]  /*dda0*/  IMAD.MOV.U32 R72, RZ, RZ, R49 ;  /* 0x000000ffff487224 */ /* 0x000fe200078e0031 */
[----:B------:R3:W-:Y:S01]  /*ddb0*/  MUFU.EX2 R229, R3 ;  /* 0x0000000300e57308 */ /* 0x0007e20000000800 */
[----:B------:R-:W-:-:S02]  /*ddc0*/  IMAD.MOV.U32 R73, RZ, RZ, R50 ;  /* 0x000000ffff497224 */ /* 0x000fc400078e0032 */
[----:B------:R-:W-:Y:S01]  /*ddd0*/  IMAD.MOV.U32 R74, RZ, RZ, R51 ;  /* 0x000000ffff4a7224 */ /* 0x000fe200078e0033 */
[----:B-1----:R-:W-:Y:S01]  /*dde0*/  LOP3.LUT R4, R2, 0xff, RZ, 0xc0, !PT ;  /* 0x000000ff02047812 */ /* 0x002fe200078ec0ff */
[----:B---3--:R-:W-:Y:S01]  /*ddf0*/  FFMA.FTZ R3, R34, UR6, -R15 ;  /* 0x0000000622037c23 */ /* 0x008fe2000801080f */
[----:B------:R-:W-:Y:S02]  /*de00*/  IMAD.MOV.U32 R34, RZ, RZ, R30 ;  /* 0x000000ffff227224 */ /* 0x000fe400078e001e */
[----:B------:R-:W-:Y:S02]  /*de10*/  IMAD.MOV.U32 R30, RZ, RZ, R31 ;  /* 0x000000ffff1e7224 */ /* 0x000fe400078e001f */
[----:B------:R-:W-:Y:S02]  /*de20*/  IMAD.MOV.U32 R31, RZ, RZ, R72 ;  /* 0x000000ffff1f7224 */ /* 0x000fe400078e0048 */
[----:B------:R-:W-:Y:S02]  /*de30*/  IMAD.MOV.U32 R72, RZ, RZ, R73 ;  /* 0x000000ffff487224 */ /* 0x000fe400078e0049 */
[----:B------:R-:W-:Y:S01]  /*de40*/  IMAD.MOV.U32 R73, RZ, RZ, R74 ;  /* 0x000000ffff497224 */ /* 0x000fe200078e004a */
[----:B------:R-:W-:Y:S01]  /*de50*/  MOV R74, R75 ;  /* 0x0000004b004a7202 */ /* 0x000fe20000000f00 */
[----:B------:R-:W-:-:S02]  /*de60*/  IMAD.MOV.U32 R75, RZ, RZ, R156 ;  /* 0x000000ffff4b7224 */ /* 0x000fc400078e009c */
[----:B------:R-:W-:Y:S02]  /*de70*/  IMAD.MOV.U32 R156, RZ, RZ, R157 ;  /* 0x000000ffff9c7224 */ /* 0x000fe400078e009d */
[----:B------:R-:W-:Y:S02]  /*de80*/  IMAD.MOV.U32 R157, RZ, RZ, R158 ;  /* 0x000000ffff9d7224 */ /* 0x000fe400078e009e */
[----:B------:R-:W-:Y:S02]  /*de90*/  IMAD.MOV.U32 R158, RZ, RZ, R159 ;  /* 0x000000ffff9e7224 */ /* 0x000fe400078e009f */
[----:B------:R-:W-:Y:S01]  /*dea0*/  IMAD.MOV.U32 R159, RZ, RZ, R224 ;  /* 0x000000ffff9f7224 */ /* 0x000fe200078e00e0 */
[----:B------:R-:W-:Y:S01]  /*deb0*/  SHF.R.U32.HI R2, RZ, 0x18, R2 ;  /* 0x00000018ff027819 */ /* 0x000fe20000011602 */
[----:B------:R-:W-:Y:S01]  /*dec0*/  IMAD.MOV.U32 R224, RZ, RZ, R225 ;  /* 0x000000ffffe07224 */ /* 0x000fe200078e00e1 */
[----:B------:R-:W-:Y:S01]  /*ded0*/  MOV R225, R226 ;  /* 0x000000e200e17202 */ /* 0x000fe20000000f00 */
[----:B------:R1:W3:Y:S01]  /*dee0*/  MUFU.EX2 R230, R6 ;  /* 0x0000000600e67308 */ /* 0x0002e20000000800 */
[----:B------:R-:W-:Y:S01]  /*def0*/  PRMT R4, R4, 0x5410, R5 ;  /* 0x0000541004047816 */ /* 0x000fe20000000005 */
[----:B------:R-:W-:Y:S01]  /*df00*/  IMAD.MOV.U32 R252, RZ, RZ, R236 ;  /* 0x000000fffffc7224 */ /* 0x000fe200078e00ec */
[----:B------:R-:W-:Y:S01]  /*df10*/  PRMT R5, R0, 0x5410, R2 ;  /* 0x0000541000057816 */ /* 0x000fe20000000002 */
[----:B------:R-:W-:Y:S01]  /*df20*/  IMAD.MOV.U32 R251, RZ, RZ, R45 ;  /* 0x000000fffffb7224 */ /* 0x000fe200078e002d */
[----:B------:R-:W-:Y:S01]  /*df30*/  MOV R43, R225 ;  /* 0x000000e1002b7202 */ /* 0x000fe20000000f00 */
[----:B------:R-:W-:Y:S01]  /*df40*/  IMAD.MOV.U32 R225, RZ, RZ, R46 ;  /* 0x000000ffffe17224 */ /* 0x000fe200078e002e */
[----:B------:R-:W-:Y:S01]  /*df50*/  SHF.R.U32.HI R2, RZ, 0x8, R44 ;  /* 0x00000008ff027819 */ /* 0x000fe2000001162c */
[----:B------:R-:W-:-:S02]  /*df60*/  IMAD.MOV.U32 R236, RZ, RZ, R47 ;  /* 0x000000ffffec7224 */ /* 0x000fc400078e002f */
[----:B------:R-:W-:Y:S01]  /*df70*/  HMMA.16816.F32.BF16 R44, R8, R22, R112 ;  /* 0x00000016082c723c */ /* 0x000fe20000041870 */
[----:B-----5:R-:W-:-:S05]  /*df80*/  @!P5 HFMA2.BF16_V2 R17, -RZ.H0_H0, RZ.H0_H0, -R144.H0_H0 ;  /* 0x200000ffff11d231 */ /* 0x020fca0000340990 */
[----:B-1----:R-:W-:Y:S02]  /*df90*/  PRMT R6, R17, 0x7610, R6 ;  /* 0x0000761011067816 */ /* 0x002fe40000000006 */
[----:B------:R4:W5:Y:S04]  /*dfa0*/  LDL.LU.S16 R17, [R1+0x4] ;  /* 0x0000040001117983 */ /* 0x0009680000300600 */
[----:B------:R4:W4:Y:S01]  /*dfb0*/  LDL.LU.S16 R115, [R1+0x8] ;  /* 0x0000080001737983 */ /* 0x0009220000300600 */
[----:B--2---:R-:W-:Y:S01]  /*dfc0*/  F2FP.BF16.F32.PACK_AB R0, R231, R232 ;  /* 0x000000e8e700723e */ /* 0x004fe200000010ff */
[----:B------:R-:W-:Y:S01]  /*dfd0*/  IMAD.MOV.U32 R226, RZ, RZ, R227 ;  /* 0x000000ffffe27224 */ /* 0x000fe200078e00e3 */
[----:B------:R-:W-:Y:S01]  /*dfe0*/  LOP3.LUT R2, R2, 0xffff, RZ, 0xc0, !PT ;  /* 0x0000ffff02027812 */ /* 0x000fe200078ec0ff */
[----:B------:R-:W-:Y:S01]  /*dff0*/  IMAD.MOV.U32 R227, RZ, RZ, R228 ;  /* 0x000000ffffe37224 */ /* 0x000fe200078e00e4 */
[C---:B------:R-:W-:Y:S01]  /*e000*/  PRMT R141, R0.reuse, 0x7610, R141 ;  /* 0x00007610008d7816 */ /* 0x040fe2000000008d */
[----:B------:R1:W-:Y:S01]  /*e010*/  MUFU.EX2 R228, R3 ;  /* 0x0000000300e47308 */ /* 0x0003e20000000800 */
[----:B------:R-:W-:Y:S01]  /*e020*/  PRMT R140, R0, 0x7632, R140 ;  /* 0x00007632008c7816 */ /* 0x000fe2000000008c */
[----:B------:R-:W-:Y:S01]  /*e030*/  HMMA.16816.F32.BF16 R48, R8, R20, R212 ;  /* 0x000000140830723c */ /* 0x000fe200000418d4 */
[----:B------:R-:W-:Y:S01]  /*e040*/  @!P5 PRMT R144, R6, 0x5410, RZ ;  /* 0x000054100690d816 */ /* 0x000fe200000000ff */
[----:B------:R-:W-:Y:S01]  /*e050*/  IMAD.MOV.U32 R250, RZ, RZ, R224 ;  /* 0x000000fffffa7224 */ /* 0x000fe200078e00e0 */
[----:B------:R-:W-:Y:S01]  /*e060*/  HSET2.LE.AND R0, R7, R14, PT ;  /* 0x0000000e07007233 */ /* 0x000fe20003803000 */
[----:B------:R-:W-:Y:S01]  /*e070*/  IMAD.MOV.U32 R224, RZ, RZ, R227 ;  /* 0x000000ffffe07224 */ /* 0x000fe200078e00e3 */
[----:B------:R-:W-:Y:S01]  /*e080*/  ISETP.LE.U32.AND P5, PT, R2, UR15, PT ;  /* 0x0000000f02007c0c */ /* 0x000fe2000bfa3070 */
[----:B------:R-:W2:Y:S01]  /*e090*/  LDSM.16.MT88.4 R20, [R182+0xd000] ;  /* 0x00d00000b614783b */ /* 0x000ea20000004200 */
[----:B------:R-:W-:Y:S01]  /*e0a0*/  PRMT R2, R141, 0x5410, R140 ;  /* 0x000054108d027816 */ /* 0x000fe2000000008c */
[----:B------:R-:W-:Y:S01]  /*e0b0*/  IMAD.MOV.U32 R246, RZ, RZ, R72 ;  /* 0x000000fffff67224 */ /* 0x000fe200078e0048 */
[----:B------:R-:W-:Y:S01]  /*e0c0*/  MOV R66, R74 ;  /* 0x0000004a00427202 */ /* 0x000fe20000000f00 */
[----:B------:R-:W-:-:S02]  /*e0d0*/  IMAD.MOV.U32 R67, RZ, RZ, R73 ;  /* 0x000000ffff437224 */ /* 0x000fc400078e0049 */
[----:B-1----:R-:W-:Y:S01]  /*e0e0*/  FFMA.FTZ R3, R34, UR6, -R15 ;  /* 0x0000000622037c23 */ /* 0x002fe2000801080f */
[----:B------:R-:W-:Y:S01]  /*e0f0*/  LOP3.LUT R6, R0, R2, RZ, 0xc0, !PT ;  /* 0x0000000200067212 */ /* 0x000fe200078ec0ff */
[----:B------:R-:W-:Y:S01]  /*e100*/  IMAD.MOV.U32 R42, RZ, RZ, R75 ;  /* 0x000000ffff2a7224 */ /* 0x000fe200078e004b */
[----:B------:R-:W-:Y:S01]  /*e110*/  LDSM.16.MT88.4 R32, [R183+0xf000] ;  /* 0x00f00000b720783b */ /* 0x000fe20000004200 */
[----:B------:R3:W1:Y:S01]  /*e120*/  MUFU.EX2 R227, R3 ;  /* 0x0000000300e37308 */ /* 0x0006620000000800 */
[--C-:B------:R-:W-:Y:S02]  /*e130*/  HSET2.LE.AND R2, R4, R14.reuse, PT ;  /* 0x0000000e04027233 */ /* 0x100fe40003803000 */
[----:B------:R-:W-:Y:S01]  /*e140*/  F2FP.BF16.F32.PACK_AB R4, R233, R234 ;  /* 0x000000eae904723e */ /* 0x000fe200000010ff */
[----:B------:R-:W-:Y:S01]  /*e150*/  IMAD.MOV.U32 R248, RZ, RZ, R156 ;  /* 0x000000fffff87224 */ /* 0x000fe200078e009c */
[----:B------:R-:W-:Y:S01]  /*e160*/  HSET2.LE.AND R0, R28, R14, PT ;  /* 0x0000000e1c007233 */ /* 0x000fe20003803000 */
[----:B------:R-:W-:Y:S01]  /*e170*/  IMAD.MOV.U32 R247, RZ, RZ, R157 ;  /* 0x000000fffff77224 */ /* 0x000fe200078e009d */
[----:B------:R-:W-:Y:S01]  /*e180*/  PRMT R137, R4, 0x7610, R137 ;  /* 0x0000761004897816 */ /* 0x000fe20000000089 */
[----:B------:R-:W-:Y:S01]  /*e190*/  IMAD.MOV.U32 R249, RZ, RZ, R158 ;  /* 0x000000fffff97224 */ /* 0x000fe200078e009e */
[----:B------:R-:W-:Y:S01]  /*e1a0*/  LDSM.16.MT88.4 R8, [R184+0xd000] ;  /* 0x00d00000b808783b */ /* 0x000fe20000004200 */
[----:B---3--:R-:W-:-:S04]  /*e1b0*/  F2FP.BF16.F32.PACK_AB R3, R229, R230 ;  /* 0x000000e6e503723e */ /* 0x008fc800000010ff */
[C---:B------:R-:W-:Y:S02]  /*e1c0*/  PRMT R139, R3.reuse, 0x7632, R139 ;  /* 0x00007632038b7816 */ /* 0x040fe4000000008b */
[----:B------:R-:W-:Y:S02]  /*e1d0*/  PRMT R138, R3, 0x7610, R138 ;  /* 0x00007610038a7816 */ /* 0x000fe4000000008a */
[----:B------:R-:W-:Y:S02]  /*e1e0*/  PRMT R136, R4, 0x7632, R136 ;  /* 0x0000763204887816 */ /* 0x000fe40000000088 */
[----:B------:R-:W-:-:S04]  /*e1f0*/  PRMT R3, R138, 0x5410, R139 ;  /* 0x000054108a037816 */ /* 0x000fc8000000008b */
[----:B------:R-:W-:Y:S02]  /*e200*/  LOP3.LUT R7, R0, R3, RZ, 0xc0, !PT ;  /* 0x0000000300077212 */ /* 0x000fe400078ec0ff */
[----:B------:R-:W-:-:S04]  /*e210*/  PRMT R0, R137, 0x5410, R136 ;  /* 0x0000541089007816 */ /* 0x000fc80000000088 */
[----:B------:R-:W-:Y:S02]  /*e220*/  LOP3.LUT R4, R2, R0, RZ, 0xc0, !PT ;  /* 0x0000000002047212 */ /* 0x000fe400078ec0ff */
[----:B-1----:R-:W-:-:S04]  /*e230*/  F2FP.BF16.F32.PACK_AB R2, R227, R228 ;  /* 0x000000e4e302723e */ /* 0x002fc800000010ff */
[C---:B------:R-:W-:Y:S02]  /*e240*/  PRMT R103, R2.reuse, 0x7632, R103 ;  /* 0x0000763202677816 */ /* 0x040fe40000000067 */
[----:B------:R-:W-:Y:S02]  /*e250*/  PRMT R102, R2, 0x7610, R102 ;  /* 0x0000761002667816 */ /* 0x000fe40000000066 */
[----:B------:R-:W-:Y:S02]  /*e260*/  HSET2.LE.AND R0, R5, R14, PT ;  /* 0x0000000e05007233 */ /* 0x000fe40003803000 */
[----:B------:R-:W-:-:S04]  /*e270*/  PRMT R2, R102, 0x5410, R103 ;  /* 0x0000541066027816 */ /* 0x000fc80000000067 */
[----:B------:R-:W-:-:S07]  /*e280*/  LOP3.LUT R5, R0, R2, RZ, 0xc0, !PT ;  /* 0x0000000200057212 */ /* 0x000fce00078ec0ff */
[C---:B------:R-:W-:Y:S06]  /*e290*/  HMMA.16816.F32.BF16 R104, R4.reuse, R24, R104 ;  /* 0x000000180468723c */ /* 0x040fec0000041868 */
[C---:B------:R-:W-:Y:S01]  /*e2a0*/  HMMA.16816.F32.BF16 R52, R4.reuse, R26, R52 ;  /* 0x0000001a0434723c */ /* 0x040fe20000041834 */
[----:B------:R-:W1:Y:S05]  /*e2b0*/  LDSM.16.MT88.4 R24, [R181+0xf000] ;  /* 0x00f00000b518783b */ /* 0x000e6a0000004200 */
[C---:B--2---:R-:W-:Y:S06]  /*e2c0*/  HMMA.16816.F32.BF16 R108, R4.reuse, R20, R108 ;  /* 0x00000014046c723c */ /* 0x044fec000004186c */
[----:B------:R-:W-:Y:S01]  /*e2d0*/  HMMA.16816.F32.BF16 R56, R4, R22, R56 ;  /* 0x000000160438723c */ /* 0x000fe20000041838 */
[----:B------:R-:W2:Y:S01]  /*e2e0*/  LDSM.16.MT88.4 R20, [R182+0xf000] ;  /* 0x00f00000b614783b */ /* 0x000ea20000004200 */
[----:B------:R-:W-:-:S05]  /*e2f0*/  LOP3.LUT R2, R19, UR5, R38, 0x96, !PT ;  /* 0x0000000513027c12 */ /* 0x000fca000f8e9626 */
[----:B------:R-:W-:-:S05]  /*e300*/  IMAD.WIDE.U32 R2, R2, -0x2daee0ad, RZ ;  /* 0xd2511f5302027825 */ /* 0x000fca00078e00ff */
[----:B------:R-:W-:Y:S01]  /*e310*/  LOP3.LUT R0, R3, UR27, R36, 0x96, !PT ;  /* 0x0000001b03007c12 */ /* 0x000fe2000f8e9624 */
[C---:B-1----:R-:W-:Y:S06]  /*e320*/  HMMA.16816.F32.BF16 R72, R4.reuse, R24, R88 ;  /* 0x000000180448723c */ /* 0x042fec0000041858 */
[----:B--2---:R-:W-:Y:S01]  /*e330*/  HMMA.16816.F32.BF16 R88, R4, R20, R96 ;  /* 0x000000140458723c */ /* 0x004fe20000041860 */
[----:B-----5:R-:W-:Y:S02]  /*e340*/  @!P5 HFMA2.BF16_V2 R17, -RZ.H0_H0, RZ.H0_H0, -R142.H0_H0 ;  /* 0x200000ffff11d231 */ /* 0x020fe4000034098e */
[----:B----4-:R-:W-:-:S04]  /*e350*/  @!P0 HFMA2.BF16_V2 R115, -RZ.H0_H0, RZ.H0_H0, -R145.H0_H0 ;  /* 0x200000ffff738231 */ /* 0x010fc80000340991 */
[----:B------:R-:W-:Y:S02]  /*e360*/  PRMT R20, R17, 0x7610, R20 ;  /* 0x0000761011147816 */ /* 0x000fe40000000014 */
[----:B------:R-:W-:Y:S02]  /*e370*/  LOP3.LUT R17, R2, 0xffff, RZ, 0xc0, !PT ;  /* 0x0000ffff02117812 */ /* 0x000fe400078ec0ff */
[----:B------:R-:W-:Y:S02]  /*e380*/  PRMT R3, R115, 0x7610, R3 ;  /* 0x0000761073037816 */ /* 0x000fe40000000003 */
[----:B------:R-:W-:Y:S01]  /*e390*/  @!P5 PRMT R142, R20, 0x5410, RZ ;  /* 0x00005410148ed816 */ /* 0x000fe200000000ff */
[----:B------:R-:W-:Y:S01]  /*e3a0*/  IMAD.MOV.U32 R245, RZ, RZ, R159 ;  /* 0x000000fffff57224 */ /* 0x000fe200078e009f */
[----:B------:R1:W2:Y:S01]  /*e3b0*/  LDL.LU.S16 R20, [R1+0xc] ;  /* 0x00000c0001147983 */ /* 0x0002a20000300600 */
[----:B------:R-:W-:-:S03]  /*e3c0*/  @!P0 PRMT R145, R3, 0x5410, RZ ;  /* 0x0000541003918816 */ /* 0x000fc600000000ff */
[----:B------:R1:W3:Y:S01]  /*e3d0*/  LDL.LU.S16 R3, [R1+0x14] ;  /* 0x0000140001037983 */ /* 0x0002e20000300600 */
[C---:B------:R-:W-:Y:S01]  /*e3e0*/  HMMA.16816.F32.BF16 R156, R4.reuse, R32, R132 ;  /* 0x00000020049c723c */ /* 0x040fe20000041884 */
[----:B------:R-:W-:Y:S02]  /*e3f0*/  LOP3.LUT R18, R2, 0xff, RZ, 0xc0, !PT ;  /* 0x000000ff02127812 */ /* 0x000fe400078ec0ff */
[----:B------:R-:W-:Y:S01]  /*e400*/  SHF.R.U32.HI R19, RZ, 0x10, R2 ;  /* 0x00000010ff137819 */ /* 0x000fe20000011602 */
[----:B------:R-:W-:Y:S01]  /*e410*/  IMAD.MOV.U32 R244, RZ, RZ, R30 ;  /* 0x000000fffff47224 */ /* 0x000fe200078e001e */
[----:B------:R-:W-:Y:S02]  /*e420*/  LDSM.16.MT88.4 R112, [R181+0xd800] ;  /* 0x00d80000b570783b */ /* 0x000fe40000004200 */
[----:B------:R-:W-:Y:S02]  /*e430*/  SHF.R.U32.HI R32, RZ, 0x18, R2 ;  /* 0x00000018ff207819 */ /* 0x000fe40000011602 */
[----:B------:R-:W-:Y:S01]  /*e440*/  LOP3.LUT R2, R40, 0xff, RZ, 0xc0, !PT ;  /* 0x000000ff28027812 */ /* 0x000fe200078ec0ff */
[----:B------:R-:W-:Y:S01]  /*e450*/  HMMA.16816.F32.BF16 R116, R4, R8, R116 ;  /* 0x000000080474723c */ /* 0x000fe20000041874 */
[----:B------:R-:W-:Y:S01]  /*e460*/  IMAD.MOV.U32 R223, RZ, RZ, R31 ;  /* 0x000000ffffdf7224 */ /* 0x000fe200078e001f */
[----:B------:R-:W-:Y:S01]  /*e470*/  LDSM.16.MT88.4 R132, [R183+0xd800] ;  /* 0x00d80000b784783b */ /* 0x000fe20000004200 */
[----:B------:R-:W-:-:S02]  /*e480*/  ISETP.LE.U32.AND P5, PT, R2, UR15, PT ;  /* 0x0000000f02007c0c */ /* 0x000fc4000bfa3070 */
[----:B------:R-:W-:Y:S01]  /*e490*/  SHF.R.U32.HI R2, RZ, 0x18, R40 ;  /* 0x00000018ff027819 */ /* 0x000fe20000011628 */
[----:B------:R-:W-:Y:S01]  /*e4a0*/  HMMA.16816.F32.BF16 R60, R4, R10, R60 ;  /* 0x0000000a043c723c */ /* 0x000fe2000004183c */
[----:B------:R-:W4:Y:S02]  /*e4b0*/  LDSM.16.MT88.4 R8, [R184+0xf000] ;  /* 0x00f00000b808783b */ /* 0x000f240000004200 */
[----:B------:R-:W-:Y:S02]  /*e4c0*/  ISETP.LE.U32.AND P0, PT, R2, UR15, PT ;  /* 0x0000000f02007c0c */ /* 0x000fe4000bf03070 */
[----:B------:R-:W-:Y:S01]  /*e4d0*/  LOP3.LUT R2, R40, 0xffff, RZ, 0xc0, !PT ;  /* 0x0000ffff28027812 */ /* 0x000fe200078ec0ff */
[----:B------:R-:W5:Y:S03]  /*e4e0*/  LDSM.16.MT88.4 R28, [R183+0xd000] ;  /* 0x00d00000b71c783b */ /* 0x000f660000004200 */
[----:B------:R-:W-:-:S04]  /*e4f0*/  SHF.R.U32.HI R2, RZ, 0x8, R2 ;  /* 0x00000008ff027819 */ /* 0x000fc80000011602 */
[----:B------:R-:W-:Y:S01]  /*e500*/  LOP3.LUT R2, R2, 0xffff, RZ, 0xc0, !PT ;  /* 0x0000ffff02027812 */ /* 0x000fe200078ec0ff */
[----:B--2---:R-:W-:Y:S02]  /*e510*/  @!P3 HFMA2.BF16_V2 R20, -RZ.H0_H0, RZ.H0_H0, -R143.H0_H0 ;  /* 0x200000ffff14b231 */ /* 0x004fe4000034098f */
[----:B---3--:R-:W-:-:S03]  /*e520*/  @!P5 HFMA2.BF16_V2 R3, -RZ.H0_H0, RZ.H0_H0, -R137.H0_H0 ;  /* 0x200000ffff03d231 */ /* 0x008fc60000340989 */
[----:B------:R-:W-:Y:S02]  /*e530*/  PRMT R25, R20, 0x7610, R25 ;  /* 0x0000761014197816 */ /* 0x000fe40000000019 */
[----:B------:R-:W-:Y:S02]  /*e540*/  PRMT R24, R3, 0x7610, R24 ;  /* 0x0000761003187816 */ /* 0x000fe40000000018 */
[----:B------:R-:W-:Y:S02]  /*e550*/  SHF.R.U32.HI R3, RZ, 0x8, R251 ;  /* 0x00000008ff037819 */ /* 0x000fe400000116fb */
[----:B------:R-:W-:Y:S02]  /*e560*/  @!P3 PRMT R143, R25, 0x5410, RZ ;  /* 0x00005410198fb816 */ /* 0x000fe400000000ff */
[----:B------:R-:W-:Y:S02]  /*e570*/  ISETP.LE.U32.AND P3, PT, R2, UR15, PT ;  /* 0x0000000f02007c0c */ /* 0x000fe4000bf63070 */
[----:B------:R-:W-:-:S02]  /*e580*/  LOP3.LUT R2, R3, 0xffff, RZ, 0xc0, !PT ;  /* 0x0000ffff03027812 */ /* 0x000fc400078ec0ff */
[----:B------:R1:W2:Y:S01]  /*e590*/  LDL.LU.S16 R3, [R1+0x18] ;  /* 0x0000180001037983 */ /* 0x0002a20000300600 */
[C---:B----4-:R-:W-:Y:S06]  /*e5a0*/  HMMA.16816.F32.BF16 R152, R4.reuse, R8, R152 ;  /* 0x000000080498723c */ /* 0x050fec0000041898 */
[C---:B------:R-:W-:Y:S01]  /*e5b0*/  HMMA.16816.F32.BF16 R160, R4.reuse, R10, R160 ;  /* 0x0000000a04a0723c */ /* 0x040fe200000418a0 */
[----:B------:R-:W3:Y:S05]  /*e5c0*/  LDSM.16.MT88.4 R8, [R181+0x11000] ;  /* 0x01100000b508783b */ /* 0x000eea0000004200 */
[C---:B-----5:R-:W-:Y:S01]  /*e5d0*/  HMMA.16816.F32.BF16 R124, R4.reuse, R28, R124 ;  /* 0x0000001c047c723c */ /* 0x060fe2000004187c */
[----:B------:R1:W4:Y:S05]  /*e5e0*/  LDL.LU.S16 R28, [R1+0x1c] ;  /* 0x00001c00011c7983 */ /* 0x00032a0000300600 */
[----:B---3--:R-:W-:Y:S01]  /*e5f0*/  HMMA.16816.F32.BF16 R168, R4, R10, R168 ;  /* 0x0000000a04a8723c */ /* 0x008fe200000418a8 */
[----:B------:R1:W3:Y:S01]  /*e600*/  LDL.LU.S16 R11, [R1+0x20] ;  /* 0x00002000010b7983 */ /* 0x0002e20000300600 */
[----:B--2---:R-:W-:-:S05]  /*e610*/  @!P3 HFMA2.BF16_V2 R3, -RZ.H0_H0, RZ.H0_H0, -R136.H0_H0 ;  /* 0x200000ffff03b231 */ /* 0x004fca0000340988 */
[----:B------:R-:W-:-:S04]  /*e620*/  PRMT R10, R3, 0x7610, R10 ;  /* 0x00007610030a7816 */ /* 0x000fc8000000000a */
[----:B------:R-:W-:Y:S02]  /*e630*/  @!P3 PRMT R136, R10, 0x5410, RZ ;  /* 0x000054100a88b816 */ /* 0x000fe400000000ff */
[----:B------:R1:W2:Y:S01]  /*e640*/  LDL.LU.S16 R10, [R1+0x24] ;  /* 0x00002400010a7983 */ /* 0x0002a20000300600 */
[----:B------:R-:W-:Y:S01]  /*e650*/  HMMA.16816.F32.BF16 R208, R4, R8, R208 ;  /* 0x0000000804d0723c */ /* 0x000fe200000418d0 */
[----:B------:R-:W-:Y:S02]  /*e660*/  @!P5 PRMT R137, R24, 0x5410, RZ ;  /* 0x000054101889d816 */ /* 0x000fe400000000ff */
[----:B------:R-:W-:Y:S01]  /*e670*/  ISETP.LE.U32.AND P5, PT, R2, UR15, PT ;  /* 0x0000000f02007c0c */ /* 0x000fe2000bfa3070 */
[----:B------:R-:W-:-:S03]  /*e680*/  FFMA.FTZ R2, R225, UR6, -R16 ;  /* 0x00000006e1027c23 */ /* 0x000fc60008010810 */
[--C-:B------:R-:W-:Y:S01]  /*e690*/  FFMA.FTZ R8, R252, UR6, -R16.reuse ;  /* 0x00000006fc087c23 */ /* 0x100fe20008010810 */
[----:B------:R-:W-:Y:S01]  /*e6a0*/  IMAD.MOV.U32 R252, RZ, RZ, R43 ;  /* 0x000000fffffc7224 */ /* 0x000fe200078e002b */
[----:B------:R-:W-:Y:S01]  /*e6b0*/  MOV R43, R250 ;  /* 0x000000fa002b7202 */ /* 0x000fe20000000f00 */
[----:B------:R-:W-:Y:S02]  /*e6c0*/  IMAD.MOV.U32 R250, RZ, RZ, R249 ;  /* 0x000000fffffa7224 */ /* 0x000fe400078e00f9 */
[----:B----4-:R-:W-:Y:S02]  /*e6d0*/  @!P0 HFMA2.BF16_V2 R28, -RZ.H0_H0, RZ.H0_H0, -R103.H0_H0 ;  /* 0x200000ffff1c8231 */ /* 0x010fe40000340967 */
[----:B------:R-:W-:Y:S01]  /*e6e0*/  FFMA.FTZ R3, R252, UR6, -R16 ;  /* 0x00000006fc037c23 */ /* 0x000fe20008010810 */
[----:B------:R4:W-:Y:S01]  /*e6f0*/  MUFU.EX2 R225, R2 ;  /* 0x0000000200e17308 */ /* 0x0009e20000000800 */
[----:B------:R-:W-:Y:S01]  /*e700*/  MOV R252, R250 ;  /* 0x000000fa00fc7202 */ /* 0x000fe20000000f00 */
[----:B------:R-:W-:-:S02]  /*e710*/  IMAD.MOV.U32 R249, RZ, RZ, R42 ;  /* 0x000000fffff97224 */ /* 0x000fc400078e002a */
[----:B------:R-:W-:Y:S02]  /*e720*/  IMAD.MOV.U32 R42, RZ, RZ, R66 ;  /* 0x000000ffff2a7224 */ /* 0x000fe400078e0042 */
[----:B------:R-:W-:Y:S02]  /*e730*/  IMAD.MOV.U32 R66, RZ, RZ, R246 ;  /* 0x000000ffff427224 */ /* 0x000fe400078e00f6 */
[----:B----4-:R-:W-:Y:S01]  /*e740*/  FFMA.FTZ R2, R43, UR6, -R16 ;  /* 0x000000062b027c23 */ /* 0x010fe20008010810 */
[----:B------:R-:W-:Y:S02]  /*e750*/  IMAD.MOV.U32 R43, RZ, RZ, R224 ;  /* 0x000000ffff2b7224 */ /* 0x000fe400078e00e0 */
[----:B------:R4:W-:Y:S01]  /*e760*/  MUFU.EX2 R224, R3 ;  /* 0x0000000300e07308 */ /* 0x0009e20000000800 */
[----:B------:R-:W-:Y:S02]  /*e770*/  IMAD.MOV.U32 R246, RZ, RZ, R223 ;  /* 0x000000fffff67224 */ /* 0x000fe400078e00df */
[----:B---3--:R-:W-:Y:S01]  /*e780*/  @!P6 HFMA2.BF16_V2 R11, -RZ.H0_H0, RZ.H0_H0, -R102.H0_H0 ;  /* 0x200000ffff0be231 */ /* 0x008fe20000340966 */
[----:B------:R-:W-:Y:S01]  /*e790*/  HMMA.16816.F32.BF16 R212, R4, R34, R128 ;  /* 0x0000002204d4723c */ /* 0x000fe20000041880 */
[----:B------:R-:W-:-:S05]  /*e7a0*/  IMAD.MOV.U32 R223, RZ, RZ, R226 ;  /* 0x000000ffffdf7224 */ /* 0x000fca00078e00e2 */
[----:B------:R-:W-:Y:S01]  /*e7b0*/  HMMA.16816.F32.BF16 R76, R4, R26, R92 ;  /* 0x0000001a044c723c */ /* 0x000fe2000004185c */
[----:B----4-:R-:W-:Y:S01]  /*e7c0*/  PRMT R3, R28, 0x7610, R3 ;  /* 0x000076101c037816 */ /* 0x010fe20000000003 */
[----:B------:R3:W4:Y:S01]  /*e7d0*/  MUFU.EX2 R226, R8 ;  /* 0x0000000800e27308 */ /* 0x0007220000000800 */
[----:B------:R-:W-:-:S03]  /*e7e0*/  IMAD.MOV.U32 R250, RZ, RZ, R249 ;  /* 0x000000fffffa7224 */ /* 0x000fc600078e00f9 */
[C---:B------:R-:W-:Y:S01]  /*e7f0*/  HMMA.16816.F32.BF16 R68, R4.reuse, R30, R68 ;  /* 0x0000001e0444723c */ /* 0x040fe20000041844 */
[----:B------:R-:W-:Y:S01]  /*e800*/  @!P0 PRMT R103, R3, 0x5410, RZ ;  /* 0x0000541003678816 */ /* 0x000fe200000000ff */
[----:B------:R-:W-:Y:S01]  /*e810*/  FFMA.FTZ R3, R252, UR6, -R15 ;  /* 0x00000006fc037c23 */ /* 0x000fe2000801080f */
[----:B------:R-:W-:Y:S01]  /*e820*/  IMAD.MOV.U32 R249, RZ, RZ, R42 ;  /* 0x000000fffff97224 */ /* 0x000fe200078e002a */
[----:B------:R-:W5:Y:S02]  /*e830*/  LDSM.16.MT88.4 R24, [R184+0x11000] ;  /* 0x01100000b818783b */ /* 0x000f640000004200 */
[----:B------:R1:W-:Y:S01]  /*e840*/  MUFU.EX2 R35, R3 ;  /* 0x0000000300237308 */ /* 0x0003e20000000800 */
[----:B------:R-:W-:Y:S02]  /*e850*/  IMAD.MOV.U32 R42, RZ, RZ, R66 ;  /* 0x000000ffff2a7224 */ /* 0x000fe400078e0042 */
[----:B--2---:R-:W-:Y:S01]  /*e860*/  @!P1 HFMA2.BF16_V2 R10, -RZ.H0_H0, RZ.H0_H0, -R141.H0_H0 ;  /* 0x200000ffff0a9231 */ /* 0x004fe2000034098d */
[----:B---3--:R-:W-:Y:S01]  /*e870*/  PRMT R8, R11, 0x7610, R8 ;  /* 0x000076100b087816 */ /* 0x008fe20000000008 */
[----:B------:R-:W-:Y:S01]  /*e880*/  HMMA.16816.F32.BF16 R92, R4, R22, R120 ;  /* 0x00000016045c723c */ /* 0x000fe20000041878 */
[----:B-1----:R-:W-:Y:S01]  /*e890*/  LOP3.LUT R3, R41, 0xff, RZ, 0xc0, !PT ;  /* 0x000000ff29037812 */ /* 0x002fe200078ec0ff */
[----:B------:R-:W-:Y:S01]  /*e8a0*/  IMAD.MOV.U32 R66, RZ, RZ, R246 ;  /* 0x000000ffff427224 */ /* 0x000fe200078e00f6 */
[----:B------:R-:W-:Y:S01]  /*e8b0*/  PRMT R9, R10, 0x7610, R9 ;  /* 0x000076100a097816 */ /* 0x000fe20000000009 */
[----:B------:R-:W1:Y:S01]  /*e8c0*/  LDSM.16.MT88.4 R20, [R182+0x11000] ;  /* 0x01100000b614783b */ /* 0x000e620000004200 */
[----:B------:R-:W-:-:S02]  /*e8d0*/  @!P6 PRMT R102, R8, 0x5410, RZ ;  /* 0x000054100866e816 */ /* 0x000fc400000000ff */
[----:B------:R-:W-:Y:S01]  /*e8e0*/  @!P1 PRMT R141, R9, 0x5410, RZ ;  /* 0x00005410098d9816 */ /* 0x000fe200000000ff */
[--C-:B------:R-:W-:Y:S01]  /*e8f0*/  FFMA.FTZ R8, R43, UR6, -R15.reuse ;  /* 0x000000062b087c23 */ /* 0x100fe2000801080f */
[----:B------:R-:W-:Y:S01]  /*e900*/  ISETP.LE.U32.AND P1, PT, R3, UR15, PT ;  /* 0x0000000f03007c0c */ /* 0x000fe2000bf23070 */
[--C-:B------:R-:W-:Y:S01]  /*e910*/  FFMA.FTZ R3, R250, UR6, -R15.reuse ;  /* 0x00000006fa037c23 */ /* 0x100fe2000801080f */
[----:B------:R-:W-:Y:S01]  /*e920*/  FFMA.FTZ R15, R249, UR6, -R15 ;  /* 0x00000006f90f7c23 */ /* 0x000fe2000801080f */
[----:B------:R-:W-:Y:S01]  /*e930*/  IMAD.MOV.U32 R249, RZ, RZ, R66 ;  /* 0x000000fffff97224 */ /* 0x000fe200078e0042 */
[----:B------:R-:W2:Y:S04]  /*e940*/  LDSM.16.MT88.4 R28, [R183+0x11000] ;  /* 0x01100000b71c783b */ /* 0x000ea80000004200 */
[----:B------:R3:W3:Y:S01]  /*e950*/  LDL.LU.S16 R66, [R1+0x28] ;  /* 0x0000280001427983 */ /* 0x0006e20000300600 */
[----:B------:R-:W-:-:S02]  /*e960*/  IMAD.MOV.U32 R246, RZ, RZ, R223 ;  /* 0x000000fffff67224 */ /* 0x000fc400078e00df */
[----:B------:R4:W-:Y:S01]  /*e970*/  MUFU.EX2 R223, R2 ;  /* 0x0000000200df7308 */ /* 0x0009e20000000800 */
[----:B------:R-:W-:Y:S01]  /*e980*/  LOP3.LUT R9, R19, 0xff, RZ, 0xc0, !PT ;  /* 0x000000ff13097812 */ /* 0x000fe200078ec0ff */
[----:B-----5:R-:W-:Y:S01]  /*e990*/  HMMA.16816.F32.BF16 R84, R4, R24, R84 ;  /* 0x000000180454723c */ /* 0x020fe20000041854 */
[----:B------:R-:W-:Y:S01]  /*e9a0*/  LOP3.LUT R11, R0, 0xff, RZ, 0xc0, !PT ;  /* 0x000000ff000b7812 */ /* 0x000fe200078ec0ff */
[----:B------:R1:W5:Y:S04]  /*e9b0*/  LDL.LU.S16 R251, [R1+0x2c] ;  /* 0x00002c0001fb7983 */ /* 0x0003680000300600 */
[----:B------:R-:W3:Y:S01]  /*e9c0*/  LDSM.16.MT88.4 R120, [R182+0xd800] ;  /* 0x00d80000b678783b */ /* 0x000ee20000004200 */
[----:B------:R-:W-:-:S03]  /*e9d0*/  ISETP.LE.U32.AND P3, PT, R39, UR15, PT ;  /* 0x0000000f27007c0c */ /* 0x000fc6000bf63070 */
[----:B------:R-:W-:Y:S01]  /*e9e0*/  LDSM.16.MT88.4 R128, [R184+0xd800] ;  /* 0x00d80000b880783b */ /* 0x000fe20000004200 */
[----:B----4-:R-:W-:-:S04]  /*e9f0*/  LOP3.LUT R2, R64, 0xff, RZ, 0xc0, !PT ;  /* 0x000000ff40027812 */ /* 0x010fc800078ec0ff */
[----:B------:R-:W-:Y:S02]  /*ea00*/  ISETP.LE.U32.AND P6, PT, R2, UR15, PT ;  /* 0x0000000f02007c0c */ /* 0x000fe4000bfc3070 */
[----:B------:R-:W-:-:S04]  /*ea10*/  SHF.R.U32.HI R2, RZ, 0x8, R17 ;  /* 0x00000008ff027819 */ /* 0x000fc80000011611 */
[----:B------:R-:W-:Y:S02]  /*ea20*/  PRMT R16, R18, 0x5410, R2 ;  /* 0x0000541012107816 */ /* 0x000fe40000000002 */
[----:B------:R-:W-:Y:S01]  /*ea30*/  LOP3.LUT R2, R0, 0xffff, RZ, 0xc0, !PT ;  /* 0x0000ffff00027812 */ /* 0x000fe200078ec0ff */
[----:B------:R4:W-:Y:S01]  /*ea40*/  MUFU.EX2 R34, R8 ;  /* 0x0000000800227308 */ /* 0x0009e20000000800 */
[----:B------:R-:W-:-:S07]  /*ea50*/  SHF.R.U32.HI R10, RZ, 0x18, R0 ;  /* 0x00000018ff0a7819 */ /* 0x000fce0000011600 */
[----:B------:R1:W-:Y:S01]  /*ea60*/  MUFU.EX2 R33, R3 ;  /* 0x0000000300217308 */ /* 0x0003e20000000800 */
[----:B----4-:R-:W-:Y:S02]  /*ea70*/  SHF.R.U32.HI R8, RZ, 0x8, R2 ;  /* 0x00000008ff087819 */ /* 0x010fe40000011602 */
[----:B------:R-:W-:-:S05]  /*ea80*/  PRMT R2, R9, 0x5410, R32 ;  /* 0x0000541009027816 */ /* 0x000fca0000000020 */
[----:B------:R-:W4:Y:S01]  /*ea90*/  MUFU.EX2 R32, R15 ;  /* 0x0000000f00207308 */ /* 0x000f220000000800 */
[----:B-1----:R-:W-:-:S04]  /*eaa0*/  SHF.R.U32.HI R3, RZ, 0x10, R0 ;  /* 0x00000010ff037819 */ /* 0x002fc80000011600 */
[----:B------:R-:W-:Y:S01]  /*eab0*/  LOP3.LUT R0, R3, 0xff, RZ, 0xc0, !PT ;  /* 0x000000ff03007812 */ /* 0x000fe200078ec0ff */
[C---:B------:R-:W-:Y:S03]  /*eac0*/  HMMA.16816.F32.BF16 R172, R4.reuse, R20, R172 ;  /* 0x0000001404ac723c */ /* 0x040fe600000418ac */
[----:B------:R-:W-:Y:S02]  /*ead0*/  PRMT R9, R0, 0x5410, R10 ;  /* 0x0000541000097816 */ /* 0x000fe4000000000a */
[----:B------:R-:W-:Y:S01]  /*eae0*/  F2FP.BF16.F32.PACK_AB R10, R225, R226 ;  /* 0x000000e2e10a723e */ /* 0x000fe200000010ff */
[----:B------:R-:W-:Y:S01]  /*eaf0*/  HMMA.16816.F32.BF16 R164, R4, R22, R164 ;  /* 0x0000001604a4723c */ /* 0x000fe200000418a4 */
[----:B------:R-:W-:Y:S02]  /*eb00*/  PRMT R3, R11, 0x5410, R8 ;  /* 0x000054100b037816 */ /* 0x000fe40000000008 */
[----:B------:R-:W-:-:S03]  /*eb10*/  HSET2.LE.AND R0, R2, R14, PT ;  /* 0x0000000e02007233 */ /* 0x000fc60003803000 */
[----:B--2---:R-:W-:Y:S01]  /*eb20*/  HMMA.16816.F32.BF16 R20, R4, R28, R48 ;  /* 0x0000001c0414723c */ /* 0x004fe20000041830 */
[C---:B------:R-:W-:Y:S01]  /*eb30*/  PRMT R11, R10.reuse, 0x7610, R11 ;  /* 0x000076100a0b7816 */ /* 0x040fe2000000000b */
[----:B------:R-:W1:Y:S01]  /*eb40*/  LDSM.16.MT88.4 R48, [R182+0xf800] ;  /* 0x00f80000b630783b */ /* 0x000e620000004200 */
[----:B------:R-:W-:-:S03]  /*eb50*/  PRMT R10, R10, 0x7632, R10 ;  /* 0x000076320a0a7816 */ /* 0x000fc6000000000a */
[C---:B------:R-:W-:Y:S01]  /*eb60*/  HMMA.16816.F32.BF16 R24, R4.reuse, R26, R80 ;  /* 0x0000001a0418723c */ /* 0x040fe20000041850 */
[--C-:B------:R-:W-:Y:S01]  /*eb70*/  HSET2.LE.AND R3, R3, R14.reuse, PT ;  /* 0x0000000e03037233 */ /* 0x100fe20003803000 */
[----:B------:R-:W-:Y:S01]  /*eb80*/  IMAD.MOV.U32 R252, RZ, RZ, R67 ;  /* 0x000000fffffc7224 */ /* 0x000fe200078e0043 */
[----:B------:R-:W-:Y:S01]  /*eb90*/  HSET2.LE.AND R2, R9, R14, PT ;  /* 0x0000000e09027233 */ /* 0x000fe20003803000 */
[----:B------:R-:W-:Y:S02]  /*eba0*/  LDSM.16.MT88.4 R80, [R182+0x11800] ;  /* 0x01180000b650783b */ /* 0x000fe40000004200 */
[----:B------:R-:W-:Y:S07]  /*ebb0*/  HMMA.16816.F32.BF16 R28, R4, R30, R44 ;  /* 0x0000001e041c723c */ /* 0x000fee000004182c */
[----:B----4-:R-:W-:-:S02]  /*ebc0*/  F2FP.BF16.F32.PACK_AB R6, R32, R33 ;  /* 0x000000212006723e */ /* 0x010fc400000010ff */
[----:B------:R-:W-:Y:S02]  /*ebd0*/  F2FP.BF16.F32.PACK_AB R5, R34, R35 ;  /* 0x000000232205723e */ /* 0x000fe400000010ff */
[----:B------:R-:W-:Y:S02]  /*ebe0*/  LOP3.LUT R99, R0, R6, RZ, 0xc0, !PT ;  /* 0x0000000600637212 */ /* 0x000fe400078ec0ff */
[----:B------:R-:W-:Y:S02]  /*ebf0*/  PRMT R0, R11, 0x5410, R10 ;  /* 0x000054100b007816 */ /* 0x000fe4000000000a */
[----:B------:R-:W-:Y:S02]  /*ec00*/  F2FP.BF16.F32.PACK_AB R4, R223, R224 ;  /* 0x000000e0df04723e */ /* 0x000fe400000010ff */
[C---:B------:R-:W-:Y:S02]  /*ec10*/  PRMT R9, R5.reuse, 0x7610, R9 ;  /* 0x0000761005097816 */ /* 0x040fe40000000009 */
[----:B------:R-:W-:-:S02]  /*ec20*/  PRMT R7, R5, 0x7632, R7 ;  /* 0x0000763205077816 */ /* 0x000fc40000000007 */
[----:B------:R-:W-:Y:S02]  /*ec30*/  LOP3.LUT R96, R3, R0, RZ, 0xc0, !PT ;  /* 0x0000000003607212 */ /* 0x000fe400078ec0ff */
[C---:B------:R-:W-:Y:S02]  /*ec40*/  PRMT R5, R4.reuse, 0x7610, R5 ;  /* 0x0000761004057816 */ /* 0x040fe40000000005 */
[----:B------:R-:W-:Y:S02]  /*ec50*/  PRMT R0, R9, 0x5410, R7 ;  /* 0x0000541009007816 */ /* 0x000fe40000000007 */
[----:B------:R-:W-:Y:S02]  /*ec60*/  PRMT R4, R4, 0x7632, R4 ;  /* 0x0000763204047816 */ /* 0x000fe40000000004 */
[----:B------:R-:W-:Y:S02]  /*ec70*/  HSET2.LE.AND R8, R16, R14, PT ;  /* 0x0000000e10087233 */ /* 0x000fe40003803000 */
[----:B------:R-:W-:Y:S01]  /*ec80*/  LOP3.LUT R97, R2, R0, RZ, 0xc0, !PT ;  /* 0x0000000002617212 */ /* 0x000fe200078ec0ff */
[----:B------:R-:W-:Y:S01]  /*ec90*/  LDSM.16.MT88.4 R16, [R183+0xf800] ;  /* 0x00f80000b710783b */ /* 0x000fe20000004200 */
[----:B------:R-:W-:-:S03]  /*eca0*/  PRMT R0, R5, 0x5410, R4 ;  /* 0x0000541005007816 */ /* 0x000fc60000000004 */
[----:B------:R4:W2:Y:S01]  /*ecb0*/  LDL.LU.S16 R2, [R1+0x30] ;  /* 0x0000300001027983 */ /* 0x0008a20000300600 */
[----:B------:R-:W-:Y:S01]  /*ecc0*/  LOP3.LUT R98, R8, R0, RZ, 0xc0, !PT ;  /* 0x0000000008627212 */ /* 0x000fe200078ec0ff */
[----:B---3--:R-:W-:-:S05]  /*ecd0*/  @!P5 HFMA2.BF16_V2 R66, -RZ.H0_H0, RZ.H0_H0, -R140.H0_H0 ;  /* 0x200000ffff42d231 */ /* 0x008fca000034098c */
[----:B------:R-:W-:Y:S02]  /*ece0*/  PRMT R0, R66, 0x7610, R0 ;  /* 0x0000761042007816 */ /* 0x000fe40000000000 */
[----:B------:R4:W3:Y:S01]  /*ecf0*/  LDL.LU.S16 R66, [R1+0x34] ;  /* 0x0000340001427983 */ /* 0x0008e20000300600 */
[----:B------:R-:W-:Y:S01]  /*ed00*/  MOV R250, R42 ;  /* 0x0000002a00fa7202 */ /* 0x000fe20000000f00 */
[C---:B------:R-:W-:Y:S02]  /*ed10*/  HMMA.16816.F32.BF16 R108, R96.reuse, R120, R108 ;  /* 0x00000078606c723c */ /* 0x040fe4000004186c */
[----:B------:R-:W4:Y:S04]  /*ed20*/  LDSM.16.MT88.4 R40, [R181+0xf800] ;  /* 0x00f80000b528783b */ /* 0x000f280000004200 */
[----:B------:R-:W-:Y:S01]  /*ed30*/  HMMA.16816.F32.BF16 R120, R96, R122, R56 ;  /* 0x0000007a6078723c */ /* 0x000fe20000041838 */
[----:B------:R-:W4:Y:S01]  /*ed40*/  LDSM.16.MT88.4 R56, [R184+0xf800] ;  /* 0x00f80000b838783b */ /* 0x000f220000004200 */
[----:B------:R-:W-:-:S02]  /*ed50*/  ISETP.LE.U32.AND P0, PT, R37, UR15, PT ;  /* 0x0000000f25007c0c */ /* 0x000fc4000bf03070 */
[----:B------:R-:W-:Y:S02]  /*ed60*/  @P1 PRMT R8, R6, 0x7610, R8 ;  /* 0x0000761006081816 */ /* 0x000fe40000000008 */
[C---:B------:R-:W-:Y:S06]  /*ed70*/  HMMA.16816.F32.BF16 R104, R96.reuse, R112, R104 ;  /* 0x000000706068723c */ /* 0x040fec0000041868 */
[C---:B------:R-:W-:Y:S06]  /*ed80*/  HMMA.16816.F32.BF16 R112, R96.reuse, R114, R52 ;  /* 0x000000726070723c */ /* 0x040fec0000041834 */
[C---:B-1----:R-:W-:Y:S01]  /*ed90*/  HMMA.16816.F32.BF16 R44, R96.reuse, R48, R88 ;  /* 0x00000030602c723c */ /* 0x042fe20000041858 */
[----:B-----5:R-:W-:Y:S01]  /*eda0*/  @!P4 HFMA2.BF16_V2 R251, -RZ.H0_H0, RZ.H0_H0, -R139.H0_H0 ;  /* 0x200000fffffbc231 */ /* 0x020fe2000034098b */
[----:B------:R-:W-:Y:S01]  /*edb0*/  @!P5 PRMT R140, R0, 0x5410, RZ ;  /* 0x00005410008cd816 */ /* 0x000fe200000000ff */
[----:B------:R-:W-:Y:S03]  /*edc0*/  LDSM.16.MT88.4 R88, [R184+0x11800] ;  /* 0x01180000b858783b */ /* 0x000fe60000004200 */
[C---:B------:R-:W-:Y:S06]  /*edd0*/  HMMA.16816.F32.BF16 R48, R96.reuse, R50, R92 ;  /* 0x000000326030723c */ /* 0x040fec000004185c */
[C---:B----4-:R-:W-:Y:S06]  /*ede0*/  HMMA.16816.F32.BF16 R36, R96.reuse, R40, R72 ;  /* 0x000000286024723c */ /* 0x050fec0000041848 */
[----:B------:R-:W-:Y:S01]  /*edf0*/  HMMA.16816.F32.BF16 R52, R96, R56, R152 ;  /* 0x000000386034723c */ /* 0x000fe20000041898 */
[----:B---3--:R-:W-:-:S05]  /*ee00*/  @!P1 HFMA2.BF16_V2 R66, -RZ.H0_H0, RZ.H0_H0, -R6.H0_H0 ;  /* 0x200000ffff429231 */ /* 0x008fca0000340906 */
[----:B------:R-:W-:Y:S01]  /*ee10*/  HMMA.16816.F32.BF16 R40, R96, R42, R76 ;  /* 0x0000002a6028723c */ /* 0x000fe2000004184c */
[----:B------:R1:W3:Y:S01]  /*ee20*/  LDL.LU.S16 R76, [R1+0x38] ;  /* 0x00003800014c7983 */ /* 0x0002e20000300600 */
[----:B------:R-:W-:-:S03]  /*ee30*/  PRMT R3, R66, 0x7610, R3 ;  /* 0x0000761042037816 */ /* 0x000fc60000000003 */
[----:B------:R1:W4:Y:S01]  /*ee40*/  LDL.LU.S16 R153, [R1+0x44] ;  /* 0x0000440001997983 */ /* 0x0003220000300600 */
[----:B------:R-:W-:Y:S01]  /*ee50*/  @!P1 PRMT R8, R3, 0x5410, RZ ;  /* 0x0000541003089816 */ /* 0x000fe200000000ff */
[----:B------:R-:W-:Y:S02]  /*ee60*/  FFMA.FTZ R3, R218, R101, R252 ;  /* 0x00000065da037223 */ /* 0x000fe400000100fc */
[----:B------:R1:W5:Y:S04]  /*ee70*/  LDL.LU.S16 R152, [R1+0x40] ;  /* 0x0000400001987983 */ /* 0x0003680000300600 */
[----:B------:R1:W3:Y:S04]  /*ee80*/  LDL.LU.S16 R101, [R1+0x3c] ;  /* 0x00003c0001657983 */ /* 0x0002e80000300600 */
[----:B------:R1:W4:Y:S04]  /*ee90*/  LDL.LU.S16 R95, [R1+0x4c] ;  /* 0x00004c00015f7983 */ /* 0x0003280000300600 */
[----:B------:R1:W5:Y:S01]  /*eea0*/  LDL.LU.S16 R94, [R1+0x48] ;  /* 0x00004800015e7983 */ /* 0x0003620000300600 */
[C---:B------:R-:W-:Y:S01]  /*eeb0*/  HMMA.16816.F32.BF16 R116, R96.reuse, R128, R116 ;  /* 0x000000806074723c */ /* 0x040fe20000041874 */
[----:B--2---:R-:W-:Y:S01]  /*eec0*/  @!P2 HFMA2.BF16_V2 R2, -RZ.H0_H0, RZ.H0_H0, -R138.H0_H0 ;  /* 0x200000ffff02a231 */ /* 0x004fe2000034098a */
[----:B------:R-:W-:Y:S01]  /*eed0*/  SHF.R.U32.HI R0, RZ, 0x10, R64 ;  /* 0x00000010ff007819 */ /* 0x000fe20000011640 */
[----:B------:R-:W2:Y:S03]  /*eee0*/  LDSM.16.MT88.4 R72, [R181+0x11800] ;  /* 0x01180000b548783b */ /* 0x000ea60000004200 */
[----:B------:R-:W-:Y:S07]  /*eef0*/  HMMA.16816.F32.BF16 R128, R96, R130, R60 ;  /* 0x000000826080723c */ /* 0x000fee000004183c */
[----:B------:R-:W-:-:S04]  /*ef00*/  PRMT R60, R251, 0x7610, R60 ;  /* 0x00007610fb3c7816 */ /* 0x000fc8000000003c */
[----:B------:R-:W-:Y:S02]  /*ef10*/  @!P4 PRMT R139, R60, 0x5410, RZ ;  /* 0x000054103c8bc816 */ /* 0x000fe400000000ff */
[----:B------:R-:W-:Y:S01]  /*ef20*/  HMMA.16816.F32.BF16 R60, R96, R16, R156 ;  /* 0x00000010603c723c */ /* 0x000fe2000004189c */
[----:B------:R-:W-:-:S06]  /*ef30*/  LOP3.LUT R0, R0, 0xff, RZ, 0xc0, !PT ;  /* 0x000000ff00007812 */ /* 0x000fcc00078ec0ff */
[----:B------:R-:W-:Y:S02]  /*ef40*/  PRMT R16, R2, 0x7610, R16 ;  /* 0x0000761002107816 */ /* 0x000fe40000000010 */
[----:B------:R-:W-:Y:S02]  /*ef50*/  SHF.R.U32.HI R2, RZ, 0x8, R65 ;  /* 0x00000008ff027819 */ /* 0x000fe40000011641 */
[----:B------:R-:W-:Y:S02]  /*ef60*/  ISETP.LE.U32.AND P5, PT, R0, UR15, PT ;  /* 0x0000000f00007c0c */ /* 0x000fe4000bfa3070 */
[----:B------:R-:W-:Y:S02]  /*ef70*/  LOP3.LUT R2, R2, 0xffff, RZ, 0xc0, !PT ;  /* 0x0000ffff02027812 */ /* 0x000fe400078ec0ff */
[----:B------:R-:W-:Y:S02]  /*ef80*/  SHF.R.U32.HI R0, RZ, 0x18, R64 ;  /* 0x00000018ff007819 */ /* 0x000fe40000011640 */
[----:B------:R-:W-:-:S02]  /*ef90*/  @!P2 PRMT R138, R16, 0x5410, RZ ;  /* 0x00005410108aa816 */ /* 0x000fc400000000ff */
[----:B------:R-:W-:Y:S02]  /*efa0*/  ISETP.LE.U32.AND P2, PT, R2, UR15, PT ;  /* 0x0000000f02007c0c */ /* 0x000fe4000bf43070 */
[----:B------:R-:W-:Y:S02]  /*efb0*/  ISETP.LE.U32.AND P4, PT, R0, UR15, PT ;  /* 0x0000000f00007c0c */ /* 0x000fe4000bf83070 */
[----:B------:R-:W-:-:S04]  /*efc0*/  LOP3.LUT R0, R64, 0xffff, RZ, 0xc0, !PT ;  /* 0x0000ffff40007812 */ /* 0x000fc800078ec0ff */
[----:B------:R-:W-:Y:S01]  /*efd0*/  SHF.R.U32.HI R0, RZ, 0x8, R0 ;  /* 0x00000008ff007819 */ /* 0x000fe20000011600 */
[----:B------:R-:W-:-:S03]  /*efe0*/  FFMA.FTZ R2, R249, R100, R250 ;  /* 0x00000064f9027223 */ /* 0x000fc600000100fa */
[----:B------:R-:W-:Y:S01]  /*eff0*/  LOP3.LUT R0, R0, 0xffff, RZ, 0xc0, !PT ;  /* 0x0000ffff00007812 */ /* 0x000fe200078ec0ff */
[----:B------:R-:W-:Y:S01]  /*f000*/  FADD.FTZ R3, R247, R3 ;  /* 0x00000003f7037221 */ /* 0x000fe20000010000 */
[----:B------:R-:W-:Y:S01]  /*f010*/  FADD.FTZ R2, R248, R2 ;  /* 0x00000002f8027221 */ /* 0x000fe20000010000 */
[----:B------:R-:W-:Y:S01]  /*f020*/  @!P0 HFMA2.BF16_V2 R218, -RZ.H0_H0, RZ.H0_H0, -R6.H1_H1 ;  /* 0x200000ffffda8231 */ /* 0x000fe20000360906 */
[----:B------:R-:W-:Y:S02]  /*f030*/  ISETP.LE.U32.AND P1, PT, R0, UR15, PT ;  /* 0x0000000f00007c0c */ /* 0x000fe4000bf23070 */
[----:B------:R-:W-:Y:S01]  /*f040*/  @P0 PRMT R0, R6, 0x7632, R0 ;  /* 0x0000763206000816 */ /* 0x000fe20000000000 */
[----:B------:R-:W-:Y:S01]  /*f050*/  FADD.FTZ R3, R246, R3 ;  /* 0x00000003f6037221 */ /* 0x000fe20000010000 */
[----:B------:R-:W-:Y:S01]  /*f060*/  FADD.FTZ R2, R244, R2 ;  /* 0x00000002f4027221 */ /* 0x000fe20000010000 */
[C---:B------:R-:W-:Y:S01]  /*f070*/  HMMA.16816.F32.BF16 R64, R96.reuse, R18, R212 ;  /* 0x000000126040723c */ /* 0x040fe200000418d4 */
[----:B------:R-:W1:Y:S04]  /*f080*/  LDSM.16.MT88.4 R16, [R183+0x11800] ;  /* 0x01180000b710783b */ /* 0x000e680000004200 */
[----:B------:R-:W-:Y:S04]  /*f090*/  STG.E.U16 desc[UR24][R12.64+-0x80], R220 ;  /* 0xffff80dc0c007986 */ /* 0x000fe8000c101518 */
[----:B------:R-:W-:Y:S01]  /*f0a0*/  STG.E.U16 desc[UR24][R12.64+-0x7e], R219 ;  /* 0xffff82db0c007986 */ /* 0x000fe2000c101518 */
[----:B------:R-:W-:Y:S01]  /*f0b0*/  @!P0 PRMT R0, R218, 0x5410, RZ ;  /* 0x00005410da008816 */ /* 0x000fe200000000ff */
[C---:B------:R-:W-:Y:S06]  /*f0c0*/  HMMA.16816.F32.BF16 R124, R96.reuse, R132, R124 ;  /* 0x00000084607c723c */ /* 0x040fec000004187c */
[C---:B------:R-:W-:Y:S06]  /*f0d0*/  HMMA.16816.F32.BF16 R132, R96.reuse, R134, R68 ;  /* 0x000000866084723c */ /* 0x040fec0000041844 */
[C---:B--2---:R-:W-:Y:S06]  /*f0e0*/  HMMA.16816.F32.BF16 R68, R96.reuse, R72, R208 ;  /* 0x000000486044723c */ /* 0x044fec00000418d0 */
[C---:B------:R-:W-:Y:S06]  /*f0f0*/  HMMA.16816.F32.BF16 R84, R96.reuse, R88, R84 ;  /* 0x000000586054723c */ /* 0x040fec0000041854 */
[C---:B------:R-:W-:Y:S06]  /*f100*/  HMMA.16816.F32.BF16 R56, R96.reuse, R58, R160 ;  /* 0x0000003a6038723c */ /* 0x040fec00000418a0 */
[C---:B------:R-:W-:Y:S06]  /*f110*/  HMMA.16816.F32.BF16 R72, R96.reuse, R74, R168 ;  /* 0x0000004a6048723c */ /* 0x040fec00000418a8 */
[----:B------:R-:W-:Y:S01]  /*f120*/  HMMA.16816.F32.BF16 R88, R96, R90, R24 ;  /* 0x0000005a6058723c */ /* 0x000fe20000041818 */
[----:B---3--:R-:W-:-:S02]  /*f130*/  @!P4 HFMA2.BF16_V2 R101, -RZ.H0_H0, RZ.H0_H0, -R7.H0_H0 ;  /* 0x200000ffff65c231 */ /* 0x008fc40000340907 */
[----:B-----5:R-:W-:-:S03]  /*f140*/  @!P2 HFMA2.BF16_V2 R94, -RZ.H0_H0, RZ.H0_H0, -R4.H0_H0 ;  /* 0x200000ffff5ea231 */ /* 0x020fc60000340904 */
[----:B------:R-:W-:Y:S01]  /*f150*/  PRMT R15, R101, 0x7610, R15 ;  /* 0x00007610650f7816 */ /* 0x000fe2000000000f */
[----:B----4-:R-:W-:Y:S01]  /*f160*/  @!P3 HFMA2.BF16_V2 R95, -RZ.H0_H0, RZ.H0_H0, -R5.H0_H0 ;  /* 0x200000ffff5fb231 */ /* 0x010fe20000340905 */
[----:B------:R-:W-:Y:S02]  /*f170*/  PRMT R6, R94, 0x7610, R6 ;  /* 0x000076105e067816 */ /* 0x000fe40000000006 */
[----:B------:R-:W-:Y:S02]  /*f180*/  @!P4 PRMT R7, R15, 0x5410, RZ ;  /* 0x000054100f07c816 */ /* 0x000fe400000000ff */
[----:B------:R-:W-:Y:S01]  /*f190*/  @!P2 PRMT R4, R6, 0x5410, RZ ;  /* 0x000054100604a816 */ /* 0x000fe200000000ff */
[----:B------:R-:W-:Y:S01]  /*f1a0*/  FADD.FTZ R6, R245, R3 ;  /* 0x00000003f5067221 */ /* 0x000fe20000010000 */
[----:B------:R-:W-:Y:S01]  /*f1b0*/  FADD.FTZ R15, R235, R2 ;  /* 0x00000002eb0f7221 */ /* 0x000fe20000010000 */
[----:B------:R-:W-:Y:S02]  /*f1c0*/  PRMT R14, R95, 0x7610, R14 ;  /* 0x000076105f0e7816 */ /* 0x000fe4000000000e */
[----:B------:R-:W-:Y:S01]  /*f1d0*/  FADD.FTZ R6, R236, R6 ;  /* 0x00000006ec067221 */ /* 0x000fe20000010000 */
[----:B------:R-:W-:Y:S01]  /*f1e0*/  FADD.FTZ R15, R237, R15 ;  /* 0x0000000fed0f7221 */ /* 0x000fe20000010000 */
[----:B------:R-:W-:Y:S01]  /*f1f0*/  @!P3 PRMT R5, R14, 0x5410, RZ ;  /* 0x000054100e05b816 */ /* 0x000fe200000000ff */
[----:B------:R-:W-:-:S02]  /*f200*/  IMAD.U32 R14, RZ, RZ, UR20 ;  /* 0x00000014ff0e7e24 */ /* 0x000fc4000f8e00ff */
[----:B------:R-:W-:Y:S01]  /*f210*/  FADD.FTZ R6, R238, R6 ;  /* 0x00000006ee067221 */ /* 0x000fe20000010000 */
[----:B------:R-:W-:Y:S01]  /*f220*/  FADD.FTZ R15, R239, R15 ;  /* 0x0000000fef0f7221 */ /* 0x000fe20000010000 */
[----:B------:R-:W-:-:S04]  /*f230*/  IMAD.WIDE R2, R14, 0x2, R12 ;  /* 0x000000020e027825 */ /* 0x000fc800078e020c */
[----:B------:R-:W-:Y:S01]  /*f240*/  FADD.FTZ R14, R240, R6 ;  /* 0x00000006f00e7221 */ /* 0x000fe20000010000 */
[----:B------:R-:W-:Y:S01]  /*f250*/  FADD.FTZ R6, R241, R15 ;  /* 0x0000000ff1067221 */ /* 0x000fe20000010000 */
[----:B------:R-:W-:-:S03]  /*f260*/  @!P6 HFMA2.BF16_V2 R76, -RZ.H0_H0, RZ.H0_H0, -R11.H0_H0 ;  /* 0x200000ffff4ce231 */ /* 0x000fc6000034090b */
[----:B------:R-:W-:Y:S01]  /*f270*/  FADD.FTZ R6, R243, R6 ;  /* 0x00000006f3067221 */ /* 0x000fe20000010000 */
[----:B------:R-:W-:Y:S02]  /*f280*/  @!P1 HFMA2.BF16_V2 R153, -RZ.H0_H0, RZ.H0_H0, -R10.H0_H0 ;  /* 0x200000ffff999231 */ /* 0x000fe4000034090a */
[----:B------:R-:W-:Y:S02]  /*f290*/  @!P5 HFMA2.BF16_V2 R152, -RZ.H0_H0, RZ.H0_H0, -R9.H0_H0 ;  /* 0x200000ffff98d231 */ /* 0x000fe40000340909 */
[----:B------:R-:W-:Y:S01]  /*f2a0*/  FADD.FTZ R6, R228, R6 ;  /* 0x00000006e4067221 */ /* 0x000fe20000010000 */
[----:B------:R-:W-:Y:S01]  /*f2b0*/  STG.E.U16 desc[UR24][R2.64+-0x80], R217 ;  /* 0xffff80d902007986 */ /* 0x000fe2000c101518 */
[----:B------:R-:W-:-:S03]  /*f2c0*/  PRMT R100, R76, 0x7610, R100 ;  /* 0x000076104c647816 */ /* 0x000fc60000000064 */
[----:B------:R-:W-:Y:S01]  /*f2d0*/  STG.E.U16 desc[UR24][R2.64+-0x7e], R216 ;  /* 0xffff82d802007986 */ /* 0x000fe2000c101518 */
[----:B------:R-:W-:Y:S01]  /*f2e0*/  PRMT R93, R153, 0x7610, R93 ;  /* 0x00007610995d7816 */ /* 0x000fe2000000005d */
[----:B------:R-:W-:Y:S02]  /*f2f0*/  FADD.FTZ R6, R227, R6 ;  /* 0x00000006e3067221 */ /* 0x000fe40000010000 */
[----:B------:R-:W-:Y:S01]  /*f300*/  STG.E.U16 desc[UR24][R12.64+-0x70], R179 ;  /* 0xffff90b30c007986 */ /* 0x000fe2000c101518 */
[----:B------:R-:W-:-:S03]  /*f310*/  PRMT R92, R152, 0x7610, R92 ;  /* 0x00007610985c7816 */ /* 0x000fc6000000005c */
[----:B------:R-:W-:Y:S04]  /*f320*/  STG.E.U16 desc[UR24][R12.64+-0x6e], R178 ;  /* 0xffff92b20c007986 */ /* 0x000fe8000c101518 */
[----:B------:R-:W-:Y:S04]  /*f330*/  STG.E.U16 desc[UR24][R2.64+-0x70], R151 ;  /* 0xffff909702007986 */ /* 0x000fe8000c101518 */
[----:B------:R-:W-:Y:S01]  /*f340*/  STG.E.U16 desc[UR24][R2.64+-0x6e], R150 ;  /* 0xffff929602007986 */ /* 0x000fe2000c101518 */
[----:B------:R-:W-:-:S03]  /*f350*/  @!P6 PRMT R11, R100, 0x5410, RZ ;  /* 0x00005410640be816 */ /* 0x000fc600000000ff */
[----:B------:R-:W-:Y:S01]  /*f360*/  STG.E.U16 desc[UR24][R12.64+-0x60], R149 ;  /* 0xffffa0950c007986 */ /* 0x000fe2000c101518 */
[----:B------:R-:W-:-:S03]  /*f370*/  @!P1 PRMT R10, R93, 0x5410, RZ ;  /* 0x000054105d0a9816 */ /* 0x000fc600000000ff */
        /* <DEDUP_REMOVED lines=9> */
[----:B------:R-:W-:Y:S04]  /*f410*/  STG.E.U16 desc[UR24][R12.64+-0x40], R137 ;  /* 0xffffc0890c007986 */ /* 0x000fe8000c101518 */
        /* <DEDUP_REMOVED lines=14> */
[----:B------:R2:W-:Y:S01]  /*f500*/  STG.E.U16 desc[UR24][R2.64+-0xe], R0 ;  /* 0xfffff20002007986 */ /* 0x0005e2000c101518 */
[----:B------:R-:W-:-:S04]  /*f510*/  FADD.FTZ R14, R242, R14 ;  /* 0x0000000ef20e7221 */ /* 0x000fc80000010000 */
[----:B------:R-:W-:-:S04]  /*f520*/  FADD.FTZ R14, R234, R14 ;  /* 0x0000000eea0e7221 */ /* 0x000fc80000010000 */
[----:B------:R-:W-:Y:S01]  /*f530*/  FADD.FTZ R14, R233, R14 ;  /* 0x0000000ee90e7221 */ /* 0x000fe20000010000 */
[----:B------:R-:W-:Y:S01]  /*f540*/  HMMA.16816.F32.BF16 R76, R96, R80, R172 ;  /* 0x00000050604c723c */ /* 0x000fe200000418ac */
[----:B--2---:R-:W-:-:S04]  /*f550*/  FADD.FTZ R0, R35, R6 ;  /* 0x0000000623007221 */ /* 0x004fc80000010000 */
[----:B------:R-:W-:-:S04]  /*f560*/  FADD.FTZ R0, R34, R0 ;  /* 0x0000000022007221 */ /* 0x000fc80000010000 */
[----:B------:R-:W-:-:S04]  /*f570*/  FADD.FTZ R0, R33, R0 ;  /* 0x0000000021007221 */ /* 0x000fc80000010000 */
[----:B------:R-:W-:Y:S01]  /*f580*/  FADD.FTZ R0, R32, R0 ;  /* 0x0000000020007221 */ /* 0x000fe20000010000 */
[----:B------:R-:W-:Y:S01]  /*f590*/  FADD.FTZ R14, R232, R14 ;  /* 0x0000000ee80e7221 */ /* 0x000fe20000010000 */
[C---:B------:R-:W-:Y:S03]  /*f5a0*/  HMMA.16816.F32.BF16 R80, R96.reuse, R82, R164 ;  /* 0x000000526050723c */ /* 0x040fe600000418a4 */
[----:B------:R-:W-:Y:S03]  /*f5b0*/  STL [R1+0x4c], R0 ;  /* 0x00004c0001007387 */ /* 0x000fe60000100800 */
[----:B-1----:R-:W-:Y:S01]  /*f5c0*/  HMMA.16816.F32.BF16 R92, R96, R16, R20 ;  /* 0x00000010605c723c */ /* 0x002fe20000041814 */
[----:B------:R-:W-:-:S05]  /*f5d0*/  FADD.FTZ R14, R231, R14 ;  /* 0x0000000ee70e7221 */ /* 0x000fca0000010000 */
[----:B------:R-:W-:Y:S01]  /*f5e0*/  HMMA.16816.F32.BF16 R96, R96, R18, R28 ;  /* 0x000000126060723c */ /* 0x000fe2000004181c */
[----:B------:R1:W-:Y:S01]  /*f5f0*/  STG.E.U16 desc[UR24][R2.64+-0x10], R8 ;  /* 0xfffff00802007986 */ /* 0x0003e2000c101518 */
[----:B------:R-:W-:Y:S01]  /*f600*/  IADD3 R217, P0, R12, -0x100, RZ ;  /* 0xffffff000cd97810 */ /* 0x000fe20007f1e0ff */
[----:B------:R-:W-:-:S03]  /*f610*/  IMAD.MOV.U32 R100, RZ, RZ, R222 ;  /* 0x000000ffff647224 */ /* 0x000fc600078e00de */
[----:B------:R-:W-:Y:S01]  /*f620*/  IADD3.X R216, R13, -0x1, RZ, P0, !PT ;  /* 0xffffffff0dd87810 */ /* 0x000fe200007fe4ff */
[----:B-1----:R-:W-:-:S04]  /*f630*/  FADD.FTZ R2, R226, R14 ;  /* 0x0000000ee2027221 */ /* 0x002fc80000010000 */
[----:B------:R-:W-:-:S04]  /*f640*/  FADD.FTZ R2, R225, R2 ;  /* 0x00000002e1027221 */ /* 0x000fc80000010000 */
[----:B------:R-:W-:Y:S01]  /*f650*/  FADD.FTZ R2, R224, R2 ;  /* 0x00000002e0027221 */ /* 0x000fe20000010000 */
[----:B------:R-:W-:-:S03]  /*f660*/  IMAD.MOV.U32 R3, RZ, RZ, R221 ;  /* 0x000000ffff037224 */ /* 0x000fc600078e00dd */
[----:B------:R-:W-:-:S07]  /*f670*/  FADD.FTZ R218, R223, R2 ;  /* 0x00000002dfda7221 */ /* 0x000fce0000010000 */
.L_x_1293:
[----:B------:R-:W-:-:S06]  /*f680*/  UISETP.GT.AND UP0, UPT, UR8, UR14, UPT ;  /* 0x0000000e0800728c */ /* 0x000fcc000bf04270 */
[----:B------:R-:W-:-:S13]  /*f690*/  PLOP3.LUT P0, PT, PT, PT, UP0, 0x80, 0x0 ;  /* 0x000000000000781c */ /* 0x000fda0003f0f008 */
[----:B------:R-:W-:Y:S05]  /*f6a0*/  @!P0 BRA `(.L_x_1297) ;  /* 0x0000005400e48947 */ /* 0x000fea0003800000 */
[----:B------:R-:W3:Y:S01]  /*f6b0*/  LDL.LU R2, [R1+0x98] ;  /* 0x0000980001027983 */ /* 0x000ee20000300800 */
[----:B------:R-:W-:Y:S01]  /*f6c0*/  ULDC UR4, c[0x0][0x2d0] ;  /* 0x0000b40000047ab9 */ /* 0x000fe20000000800 */
[----:B--2---:R-:W-:Y:S01]  /*f6d0*/  MOV R102, R3 ;  /* 0x0000000300667202 */ /* 0x004fe20000000f00 */
[----:B------:R-:W-:Y:S01]  /*f6e0*/  USHF.R.S32.HI UR13, URZ, 0x1f, UR20 ;  /* 0x0000001f3f0d7899 */ /* 0x000fe20008011414 */
[----:B------:R-:W2:Y:S01]  /*f6f0*/  LDL.LU R0, [R1+0x9c] ;  /* 0x00009c0001007983 */ /* 0x000ea20000300800 */
[----:B-----5:R-:W-:Y:S01]  /*f700*/  ISETP.GE.AND P2, PT, R176, UR4, PT ;  /* 0x00000004b0007c0c */ /* 0x020fe2000bf46270 */
[----:B------:R-:W-:Y:S01]  /*f710*/  USHF.L.U32 UR19, UR20, 0x1, URZ ;  /* 0x0000000114137899 */ /* 0x000fe2000800063f */
[----:B------:R-:W-:Y:S01]  /*f720*/  MOV R101, R100 ;  /* 0x0000006400657202 */ /* 0x000fe20000000f00 */
[----:B------:R-:W-:Y:S01]  /*f730*/  USHF.L.U64.HI UR13, UR20, 0x1, UR13 ;  /* 0x00000001140d7899 */ /* 0x000fe2000801020d */
[----:B------:R-:W-:Y:S01]  /*f740*/  ULDC UR5, c[0x0][0x2d0] ;  /* 0x0000b40000057ab9 */ /* 0x000fe20000000800 */
[----:B------:R-:W-:Y:S01]  /*f750*/  ULDC UR4, c[0x0][0x2ec] ;  /* 0x0000bb0000047ab9 */ /* 0x000fe20000000800 */
[----:B------:R-:W-:-:S07]  /*f760*/  ULDC.64 UR6, c[0x0][0x248] ;  /* 0x0000920000067ab9 */ /* 0x000fce0000000a00 */
[----:B------:R-:W1:Y:S08]  /*f770*/  @!P2 LDC.64 R6, c[0x0][0x220] ;  /* 0x00008800ff06ab82 */ /* 0x000e700000000a00 */
[----:B------:R-:W4:Y:S08]  /*f780*/  @!P2 LDC.64 R8, c[0x0][0x220] ;  /* 0x00008800ff08ab82 */ /* 0x000f300000000a00 */
[----:B------:R-:W4:Y:S01]  /*f790*/  @!P2 LDC.64 R4, c[0x0][0x220] ;  /* 0x00008800ff04ab82 */ /* 0x000f220000000a00 */
[----:B-1----:R1:W-:Y:S04]  /*f7a0*/  @!P2 STL.64 [R1+0x80], R6 ;  /* 0x000080060100a387 */ /* 0x0023e80000100a00 */
[----:B----4-:R-:W-:Y:S04]  /*f7b0*/  @!P2 STL.64 [R1+0x78], R8 ;  /* 0x000078080100a387 */ /* 0x010fe80000100a00 */
[----:B------:R3:W-:Y:S01]  /*f7c0*/  @!P2 STL.64 [R1+0x70], R4 ;  /* 0x000070040100a387 */ /* 0x0007e20000100a00 */
[----:B-1----:R-:W1:Y:S03]  /*f7d0*/  @!P2 LDC.64 R6, c[0x0][0x220] ;  /* 0x00008800ff06ab82 */ /* 0x002e660000000a00 */
[----:B-1----:R1:W-:Y:S01]  /*f7e0*/  @!P2 STL.64 [R1+0x68], R6 ;  /* 0x000068060100a387 */ /* 0x0023e20000100a00 */
[----:B---3--:R-:W-:-:S05]  /*f7f0*/  IMAD.WIDE.U32 R4, R2, -0x326172a9, RZ ;  /* 0xcd9e8d5702047825 */ /* 0x008fca00078e00ff */
[----:B------:R3:W-:Y:S01]  /*f800*/  STL.64 [R1+0x50], R4 ;  /* 0x0000500401007387 */ /* 0x0007e20000100a00 */
[----:B--2---:R-:W-:-:S03]  /*f810*/  LOP3.LUT R224, R5, R0, RZ, 0x3c, !PT ;  /* 0x0000000005e07212 */ /* 0x004fc600078e3cff */
[----:B-1----:R-:W2:Y:S04]  /*f820*/  LDL.LU.64 R6, [R1+0xa0] ;  /* 0x0000a00001067983 */ /* 0x002ea80000300a00 */
[----:B---3--:R-:W3:Y:S04]  /*f830*/  LDL.LU.64 R4, [R1+0xa8] ;  /* 0x0000a80001047983 */ /* 0x008ee80000300a00 */
[----:B------:R-:W4:Y:S01]  /*f840*/  LDL.LU R0, [R1+0xb0] ;  /* 0x0000b00001007983 */ /* 0x000f220000300800 */
[----:B------:R-:W-:Y:S01]  /*f850*/  IMAD.WIDE.U32 R224, R224, -0x2daee0ad, RZ ;  /* 0xd2511f53e0e07825 */ /* 0x000fe200078e00ff */
[----:B--2---:R-:W-:-:S02]  /*f860*/  MOV R3, R7 ;  /* 0x0000000700037202 */ /* 0x004fc40000000f00 */
[----:B---3--:R-:W-:Y:S01]  /*f870*/  MOV R2, R4 ;  /* 0x0000000400027202 */ /* 0x008fe20000000f00 */
[----:B----4-:R-:W-:-:S04]  /*f880*/  IMAD.WIDE.U32 R226, R0, -0x2daee0ad, RZ ;  /* 0xd2511f5300e27825 */ /* 0x010fc800078e00ff */
[----:B------:R1:W-:Y:S01]  /*f890*/  STL.64 [R1+0x60], R2 ;  /* 0x0000600201007387 */ /* 0x0003e20000100a00 */
[----:B------:R-:W-:Y:S05]  /*f8a0*/  BRA `(.L_x_1298) ;  /* 0x0000000400d47947 */ /* 0x000fea0003800000 */
.L_x_1300:
        /* <DEDUP_REMOVED lines=61> */
[C---:B------:R-:W-:Y:S02]  /*fc80*/  @!P4 LEA R12, P5, R0.reuse, R18, 0x1 ;  /* 0x00000012000cc211 */ /* 0x040fe400078a08ff */
[----:B------:R-:W-:Y:S01]  /*fc90*/  IADD3.X R3, R3, UR30, RZ, P1, !PT ;  /* 0x0000001e03037c10 */ /* 0x000fe20008ffe4ff */
        /* <DEDUP_REMOVED lines=13> */
[----:B------:R-:W-:Y:S03]  /*fd70*/  IADD3 R2, P0, R0, UR31, RZ ;  /* 0x0000001f00027c10 */ /* 0x000fe6000ff1e0ff */
[----:B------:R-:W-:Y:S01]  /*fd80*/  @!PT LDS RZ, [RZ] ;  /* 0x00000000fffff984 */ /* 0x000fe20000000800 */
[----:B------:R-:W-:Y:S01]  /*fd90*/  @!PT LDS RZ, [RZ] ;  /* 0x00000000fffff984 */ /* 0x000fe20000000800 */
[----:B------:R-:W-:Y:S01]  /*fda0*/  @!PT LDS RZ, [RZ] ;  /* 0x00000000fffff984 */ /* 0x000fe20000000800 */
[----:B------:R3:W-:Y:S01]  /*fdb0*/  @!P2 LDGSTS.E.BYPASS.LTC128B.128 [R203+0x7000], desc[UR24][R6.64] ;  /* 0x0700000006cbafae */ /* 0x0007e2000b901d58 */
[----:B--2---:R-:W-:Y:S03]  /*fdc0*/  @!P2 LEA R8, P5, R2, R14, 0x1 ;  /* 0x0000000e0208a211 */ /* 0x004fe600078a08ff */
        /* <DEDUP_REMOVED lines=35> */
.L_x_1298:
[----:B-1----:R-:W2:Y:S01]  /*10000*/  LDL R2, [R1+0x58] ;  /* 0x0000580001027983 */ /* 0x002ea20000100800 */
[----:B------:R-:W-:Y:S04]  /*10010*/  DEPBAR.LE SB0, 0x0 ;  /* 0x000080000000791a */ /* 0x000fe80000000000 */
[----:B---3--:R-:W3:Y:S01]  /*10020*/  LDL.64 R10, [R1+0x60] ;  /* 0x00006000010a7983 */ /* 0x008ee20000100a00 */
[----:B------:R-:W-:Y:S03]  /*10030*/  UIADD3 UR9, UR8, -0x1, URZ ;  /* 0xffffffff08097890 */ /* 0x000fe6000fffe03f */
[----:B------:R-:W4:Y:S01]  /*10040*/  LDL R0, [R1+0x5c] ;  /* 0x00005c0001007983 */ /* 0x000f220000100800 */
[----:B------:R-:W-:Y:S02]  /*10050*/  USHF.R.S32.HI UR21, URZ, 0x1f, UR9 ;  /* 0x0000001f3f157899 */ /* 0x000fe40008011409 */
[----:B------:R-:W-:Y:S01]  /*10060*/  UIMAD UR20, UR10, UR9, URZ ;  /* 0x000000090a1472a4 */ /* 0x000fe2000f8e023f */
[----:B------:R-:W5:Y:S01]  /*10070*/  LDL R6, [R1+0x80] ;  /* 0x0000800001067983 */ /* 0x000f620000100800 */
[----:B------:R-:W-:Y:S02]  /*10080*/  UISETP.GT.AND UP0, UPT, UR9, UR14, UPT ;  /* 0x0000000e0900728c */ /* 0x000fe4000bf04270 */
[----:B------:R-:W-:Y:S01]  /*10090*/  UIMAD UR20, UR21, UR11, UR20 ;  /* 0x0000000b151472a4 */ /* 0x000fe2000f8e0214 */
[----:B------:R-:W5:Y:S04]  /*100a0*/  LDL R12, [R1+0x84] ;  /* 0x00008400010c7983 */ /* 0x000f680000100800 */
        /* <DEDUP_REMOVED lines=8> */
[----:B------:R-:W1:Y:S02]  /*10130*/  S2R R100, SR_TID.X ;  /* 0x0000000000647919 */ /* 0x000e640000002100 */
[----:B-1----:R-:W-:Y:S05]  /*10140*/  IMAD.SHL.U32 R100, R100, 0x2, RZ ;  /* 0x0000000264647824 */ /* 0x002fea00078e00ff */
[----:B------:R-:W-:Y:S02]  /*10150*/  LOP3.LUT R100, R100, 0x6, RZ, 0xc0, !PT ;  /* 0x0000000664647812 */ /* 0x000fe400078ec0ff */
[----:B--2---:R-:W-:Y:S01]  /*10160*/  ISETP.GE.AND P4, PT, R2, UR5, PT ;  /* 0x0000000502007c0c */ /* 0x004fe2000bf86270 */
[----:B------:R-:W-:Y:S04]  /*10170*/  IMAD.U32 R2, RZ, RZ, UR9 ;  /* 0x00000009ff027e24 */ /* 0x000fe8000f8e00ff */
[----:B---3--:R-:W-:Y:S01]  /*10180*/  IMAD.WIDE.U32 R2, R2, UR11, R10 ;  /* 0x0000000b02027c25 */ /* 0x008fe2000f8e000a */
[----:B----4-:R-:W-:Y:S03]  /*10190*/  ISETP.GE.AND P3, PT, R0, UR5, PT ;  /* 0x0000000500007c0c */ /* 0x010fe6000bf66270 */
[----:B------:R-:W-:Y:S04]  /*101a0*/  VIADD R0, R3, UR20 ;  /* 0x0000001403007c36 */ /* 0x000fe80008000000 */
[----:B------:R-:W1:Y:S01]  /*101b0*/  @!P4 LDC.64 R4, c[0x0][0x220] ;  /* 0x00008800ff04cb82 */ /* 0x000e620000000a00 */
[C---:B-----5:R-:W-:Y:S04]  /*101c0*/  @!P2 LEA R6, P1, R2.reuse, R6, 0x1 ;  /* 0x000000060206a211 */ /* 0x060fe800078208ff */
[C-C-:B------:R-:W-:Y:S02]  /*101d0*/  @!P2 LEA.HI.X R7, R2.reuse, R12, R0.reuse, 0x1, P1 ;  /* 0x0000000c0207a211 */ /* 0x140fe400008f0c00 */
[C---:B------:R-:W-:Y:S01]  /*101e0*/  IADD3 R3, P1, R2.reuse, UR23, RZ ;  /* 0x0000001702037c10 */ /* 0x040fe2000ff3e0ff */
[----:B------:R-:W2:Y:S02]  /*101f0*/  @!P4 LDC.64 R10, c[0x0][0x220] ;  /* 0x00008800ff0acb82 */ /* 0x000ea40000000a00 */
[----:B------:R-:W-:Y:S01]  /*10200*/  @!PT LDS RZ, [RZ] ;  /* 0x00000000fffff984 */ /* 0x000fe20000000800 */
[----:B------:R-:W-:Y:S01]  /*10210*/  @!PT LDS RZ, [RZ] ;  /* 0x00000000fffff984 */ /* 0x000fe20000000800 */
[----:B------:R-:W-:Y:S01]  /*10220*/  @!PT LDS RZ, [RZ] ;  /* 0x00000000fffff984 */ /* 0x000fe20000000800 */
[----:B------:R3:W-:Y:S04]  /*10230*/  @!P2 LDGSTS.E.BYPASS.LTC128B.128 [R203+0xc000], desc[UR24][R6.64] ;  /* 0x0c00000006cbafae */ /* 0x0007e8000b901d58 */
[----:B------:R-:W-:Y:S02]  /*10240*/  @P4 STS.128 [R203+0xe000], RZ ;  /* 0x00e000ffcb004388 */ /* 0x000fe40000000c00 */
[----:B------:R-:W3:Y:S01]  /*10250*/  @!P3 LDC.64 R8, c[0x0][0x220] ;  /* 0x00008800ff08bb82 */ /* 0x000ee20000000a00 */
[C---:B-1----:R-:W-:Y:S07]  /*10260*/  @!P4 LEA R4, P0, R2.reuse, R4, 0x1 ;  /* 0x000000040204c211 */ /* 0x042fee00078008ff */
        /* <DEDUP_REMOVED lines=10> */
[----:B------:R-:W-:Y:S02]  /*10310*/  @!P3 LEA.HI.X R7, R2, R9, R0, 0x1, P0 ;  /* 0x000000090207b211 */ /* 0x000fe400000f0c00 */
[----:B------:R-:W-:Y:S02]  /*10320*/  IADD3.X R2, R0, UR12, RZ, P1, !PT ;  /* 0x0000000c00027c10 */ /* 0x000fe40008ffe4ff */
[C---:B--2---:R-:W-:Y:S01]  /*10330*/  @!P4 LEA R8, P0, R3.reuse, R10, 0x1 ;  /* 0x0000000a0308c211 */ /* 0x044fe200078008ff */
[----:B------:R-:W-:Y:S01]  /*10340*/  @!PT LDS RZ, [RZ] ;  /* 0x00000000fffff984 */ /* 0x000fe20000000800 */
[----:B------:R-:W-:Y:S01]  /*10350*/  @!PT LDS RZ, [RZ] ;  /* 0x00000000fffff984 */ /* 0x000fe20000000800 */
[----:B------:R-:W-:Y:S01]  /*10360*/  @!PT LDS RZ, [RZ] ;  /* 0x00000000fffff984 */ /* 0x000fe20000000800 */
[----:B------:R1:W-:Y:S02]  /*10370*/  @!P3 LDGSTS.E.BYPASS.LTC128B.128 [R203+0x10000], desc[UR24][R6.64+0x100] ;  /* 0x1000010006cbbfae */ /* 0x0003e4000b901d58 */
[----:B------:R-:W2:Y:S01]  /*10380*/  @!P3 LDC.64 R20, c[0x0][0x220] ;  /* 0x00008800ff14bb82 */ /* 0x000ea20000000a00 */
[C-C-:B------:R-:W-:Y:S01]  /*10390*/  @!P4 LEA.HI.X R9, R3.reuse, R11, R2.reuse, 0x1, P0 ;  /* 0x0000000b0309c211 */ /* 0x140fe200000f0c02 */
[----:B------:R-:W-:Y:S01]  /*103a0*/  @P2 STS.128 [R203+0xc800], RZ ;  /* 0x00c800ffcb002388 */ /* 0x000fe20000000c00 */
[C---:B----4-:R-:W-:Y:S04]  /*103b0*/  @!P2 LEA R4, P1, R3.reuse, R19, 0x1 ;  /* 0x000000130304a211 */ /* 0x050fe800078208ff */
[C-C-:B------:R-:W-:Y:S02]  /*103c0*/  @!P2 LEA.HI.X R5, R3.reuse, R18, R2.reuse, 0x1, P1 ;  /* 0x000000120305a211 */ /* 0x140fe400008f0c02 */
[C---:B------:R-:W-:Y:S01]  /*103d0*/  IADD3 R0, P1, R3.reuse, UR23, RZ ;  /* 0x0000001703007c10 */ /* 0x040fe2000ff3e0ff */
[----:B------:R-:W4:Y:S02]  /*103e0*/  @!P4 LDC.64 R18, c[0x0][0x220] ;  /* 0x00008800ff12cb82 */ /* 0x000f240000000a00 */
[----:B------:R-:W-:Y:S01]  /*103f0*/  @!PT LDS RZ, [RZ] ;  /* 0x00000000fffff984 */ /* 0x000fe20000000800 */
[----:B------:R-:W-:Y:S01]  /*10400*/  @!PT LDS RZ, [RZ] ;  /* 0x00000000fffff984 */ /* 0x000fe20000000800 */
[----:B------:R-:W-:Y:S01]  /*10410*/  @!PT LDS RZ, [RZ] ;  /* 0x00000000fffff984 */ /* 0x000fe20000000800 */
[----:B------:R3:W-:Y:S04]  /*10420*/  @!P2 LDGSTS.E.BYPASS.LTC128B.128 [R203+0xc800], desc[UR24][R4.64] ;  /* 0x0c80000004cbafae */ /* 0x0007e8000b901d58 */
[----:B------:R-:W-:Y:S01]  /*10430*/  @P4 STS.128 [R203+0xe800], RZ ;  /* 0x00e800ffcb004388 */ /* 0x000fe20000000c00 */
[C---:B-1----:R-:W-:Y:S03]  /*10440*/  @!P3 LEA R6, P0, R3.reuse, R16, 0x1 ;  /* 0x000000100306b211 */ /* 0x042fe600078008ff */
[----:B------:R-:W-:Y:S01]  /*10450*/  @!PT LDS RZ, [RZ] ;  /* 0x00000000fffff984 */ /* 0x000fe20000000800 */
[----:B------:R-:W-:Y:S01]  /*10460*/  @!PT LDS RZ, [RZ] ;  /* 0x00000000fffff984 */ /* 0x000fe20000000800 */
[----:B------:R-:W-:Y:S01]  /*10470*/  @!PT LDS RZ, [RZ] ;  /* 0x00000000fffff984 */ /* 0x000fe20000000800 */
[----:B------:R1:W-:Y:S01]  /*10480*/  @!P4 LDGSTS.E.BYPASS.LTC128B.128 [R203+0xe800], desc[UR24][R8.64+0x80] ;  /* 0x0e80008008cbcfae */ /* 0x0003e2000b901d58 */
[----:B------:R-:W-:Y:S03]  /*10490*/  @!P3 LEA.HI.X R7, R3, R17, R2, 0x1, P0 ;  /* 0x000000110307b211 */ /* 0x000fe600000f0c02 */
[----:B------:R-:W-:Y:S01]  /*104a0*/  @P3 STS.128 [R203+0x10800], RZ ;  /* 0x010800ffcb003388 */ /* 0x000fe20000000c00 */
[----:B------:R-:W-:Y:S02]  /*104b0*/  IADD3.X R3, R2, UR12, RZ, P1, !PT ;  /* 0x0000000c02037c10 */ /* 0x000fe40008ffe4ff */
[C---:B-----5:R-:W-:Y:S01]  /*104c0*/  @!P4 LEA R12, P1, R0.reuse, R12, 0x1 ;  /* 0x0000000c000cc211 */ /* 0x060fe200078208ff */
[----:B------:R-:W-:Y:S01]  /*104d0*/  @!PT LDS RZ, [RZ] ;  /* 0x00000000fffff984 */ /* 0x000fe20000000800 */
[----:B------:R-:W-:Y:S01]  /*104e0*/  @!PT LDS RZ, [RZ] ;  /* 0x00000000fffff984 */ /* 0x000fe20000000800 */
[----:B------:R-:W-:Y:S01]  /*104f0*/  @!PT LDS RZ, [RZ] ;  /* 0x00000000fffff984 */ /* 0x000fe20000000800 */
[----:B------:R4:W-:Y:S01]  /*10500*/  @!P3 LDGSTS.E.BYPASS.LTC128B.128 [R203+0x10800], desc[UR24][R6.64+0x100] ;  /* 0x1080010006cbbfae */ /* 0x0009e2000b901d58 */
[C---:B------:R-:W-:Y:S02]  /*10510*/  IADD3 R2, P5, R0.reuse, UR23, RZ ;  /* 0x0000001700027c10 */ /* 0x040fe4000ffbe0ff */
[C-C-:B------:R-:W-:Y:S01]  /*10520*/  @!P4 LEA.HI.X R13, R0.reuse, R13, R3.reuse, 0x1, P1 ;  /* 0x0000000d000dc211 */ /* 0x140fe200008f0c03 */
[----:B------:R-:W-:Y:S01]  /*10530*/  @P2 STS.128 [R203+0xd000], RZ ;  /* 0x00d000ffcb002388 */ /* 0x000fe20000000c00 */
[C---:B---3--:R-:W-:Y:S04]  /*10540*/  @!P2 LEA R4, P0, R0.reuse, R25, 0x1 ;  /* 0x000000190004a211 */ /* 0x048fe800078008ff */
[C-C-:B------:R-:W-:Y:S02]  /*10550*/  @!P2 LEA.HI.X R5, R0.reuse, R24, R3.reuse, 0x1, P0 ;  /* 0x000000180005a211 */ /* 0x140fe400000f0c03 */
[C---:B------:R-:W-:Y:S03]  /*10560*/  @!P3 LEA R10, P0, R0.reuse, R14, 0x1 ;  /* 0x0000000e000ab211 */ /* 0x040fe600078008ff */
        /* <DEDUP_REMOVED lines=8> */
[----:B-1----:R-:W-:Y:S01]  /*105f0*/  @!P2 LEA R8, P5, R2, R23, 0x1 ;  /* 0x000000170208a211 */ /* 0x002fe200078a08ff */
[----:B------:R-:W-:Y:S01]  /*10600*/  IMAD R0, R0, 0x40, R100 ;  /* 0x0000004000007824 */ /* 0x000fe200078e0264 */
[C---:B----4-:R-:W-:Y:S01]  /*10610*/  @!P4 LEA R6, P1, R2.reuse, R18, 0x1 ;  /* 0x000000120206c211 */ /* 0x050fe200078208ff */
[----:B------:R-:W-:Y:S01]  /*10620*/  @!PT LDS RZ, [RZ] ;  /* 0x00000000fffff984 */ /* 0x000fe20000000800 */
[----:B------:R-:W-:Y:S01]  /*10630*/  @!PT LDS RZ, [RZ] ;  /* 0x00000000fffff984 */ /* 0x000fe20000000800 */
[----:B------:R-:W-:Y:S01]  /*10640*/  @!PT LDS RZ, [RZ] ;  /* 0x00000000fffff984 */ /* 0x000fe20000000800 */
[----:B------:R-:W-:Y:S01]  /*10650*/  @!P4 LDGSTS.E.BYPASS.LTC128B.128 [R203+0xf000], desc[UR24][R12.64+0x80] ;  /* 0x0f0000800ccbcfae */ /* 0x000fe2000b901d58 */
[C-C-:B------:R-:W-:Y:S02]  /*10660*/  @!P2 LEA.HI.X R9, R2.reuse, R22, R3.reuse, 0x1, P5 ;  /* 0x000000160209a211 */ /* 0x140fe400028f0c03 */
[--C-:B------:R-:W-:Y:S01]  /*10670*/  @!P4 LEA.HI.X R7, R2, R19, R3.reuse, 0x1, P1 ;  /* 0x000000130207c211 */ /* 0x100fe200008f0c03 */
[----:B------:R-:W-:Y:S01]  /*10680*/  @P3 STS.128 [R203+0x11000], RZ ;  /* 0x011000ffcb003388 */ /* 0x000fe20000000c00 */
[C---:B------:R-:W-:Y:S02]  /*10690*/  ISETP.GE.AND P6, PT, R0.reuse, R205, PT ;  /* 0x000000cd0000720c */ /* 0x040fe40003fc6270 */
[C---:B------:R-:W-:Y:S01]  /*106a0*/  ISETP.GE.AND P1, PT, R0.reuse, R204, PT ;  /* 0x000000cc0000720c */ /* 0x040fe20003f26270 */
[----:B------:R-:W-:Y:S01]  /*106b0*/  @!PT LDS RZ, [RZ] ;  /* 0x00000000fffff984 */ /* 0x000fe20000000800 */
[----:B------:R-:W-:Y:S01]  /*106c0*/  @!PT LDS RZ, [RZ] ;  /* 0x00000000fffff984 */ /* 0x000fe20000000800 */
[----:B------:R-:W-:Y:S01]  /*106d0*/  @!PT LDS RZ, [RZ] ;  /* 0x00000000fffff984 */ /* 0x000fe20000000800 */
[----:B------:R-:W-:Y:S01]  /*106e0*/  @!P3 LDGSTS.E.BYPASS.LTC128B.128 [R203+0x11000], desc[UR24][R10.64+0x100] ;  /* 0x110001000acbbfae */ /* 0x000fe2000b901d58 */
[C---:B------:R-:W-:Y:S02]  /*106f0*/  ISETP.GE.OR P6, PT, R0.reuse, R207, !P6 ;  /* 0x000000cf0000720c */ /* 0x040fe400077c6670 */
[----:B------:R-:W-:Y:S01]  /*10700*/  ISETP.GE.OR P1, PT, R0, R206, !P1 ;  /* 0x000000ce0000720c */ /* 0x000fe20004f26670 */
[----:B------:R-:W-:Y:S04]  /*10710*/  @P2 STS.128 [R203+0xd800], RZ ;  /* 0x00d800ffcb002388 */ /* 0x000fe80000000c00 */
[----:B------:R-:W-:Y:S01]  /*10720*/  @!PT LDS RZ, [RZ] ;  /* 0x00000000fffff984 */ /* 0x000fe20000000800 */
[----:B------:R-:W-:Y:S01]  /*10730*/  @!PT LDS RZ, [RZ] ;  /* 0x00000000fffff984 */ /* 0x000fe20000000800 */
[----:B------:R-:W-:Y:S01]  /*10740*/  @!PT LDS RZ, [RZ] ;  /* 0x00000000fffff984 */ /* 0x000fe20000000800 */
[----:B------:R1:W-:Y:S01]  /*10750*/  @!P2 LDGSTS.E.BYPASS.LTC128B.128 [R203+0xd800], desc[UR24][R8.64] ;  /* 0x0d80000008cbafae */ /* 0x0003e2000b901d58 */
[C---:B--2---:R-:W-:Y:S03]  /*10760*/  @!P3 LEA R4, P0, R2.reuse, R20, 0x1 ;  /* 0x000000140204b211 */ /* 0x044fe600078008ff */
[----:B------:R-:W-:Y:S01]  /*10770*/  @P4 STS.128 [R203+0xf800], RZ ;  /* 0x00f800ffcb004388 */ /* 0x000fe20000000c00 */
[----:B------:R-:W-:Y:S03]  /*10780*/  @!P3 LEA.HI.X R5, R2, R21, R3, 0x1, P0 ;  /* 0x000000150205b211 */ /* 0x000fe600000f0c03 */
[----:B------:R-:W-:Y:S01]  /*10790*/  @!PT LDS RZ, [RZ] ;  /* 0x00000000fffff984 */ /* 0x000fe20000000800 */
[----:B------:R-:W-:Y:S01]  /*107a0*/  @!PT LDS RZ, [RZ] ;  /* 0x00000000fffff984 */ /* 0x000fe20000000800 */
[----:B------:R-:W-:Y:S01]  /*107b0*/  @!PT LDS RZ, [RZ] ;  /* 0x00000000fffff984 */ /* 0x000fe20000000800 */
[----:B------:R-:W-:Y:S01]  /*107c0*/  @!P4 LDGSTS.E.BYPASS.LTC128B.128 [R203+0xf800], desc[UR24][R6.64+0x80] ;  /* 0x0f80008006cbcfae */ /* 0x000fe2000b901d58 */
[C---:B------:R-:W-:Y:S02]  /*107d0*/  VIADD R2, R0.reuse, 0x1 ;  /* 0x0000000100027836 */ /* 0x040fe40000000000 */
[----:B------:R-:W-:Y:S01]  /*107e0*/  VIADD R3, R0, 0x8 ;  /* 0x0000000800037836 */ /* 0x000fe20000000000 */
[----:B------:R-:W-:Y:S02]  /*107f0*/  @P3 STS.128 [R203+0x11800], RZ ;  /* 0x011800ffcb003388 */ /* 0x000fe40000000c00 */
[C---:B------:R-:W-:Y:S02]  /*10800*/  ISETP.GE.AND P5, PT, R2.reuse, R205, PT ;  /* 0x000000cd0200720c */ /* 0x040fe40003fa6270 */
[----:B------:R-:W-:Y:S01]  /*10810*/  @!PT LDS RZ, [RZ] ;  /* 0x00000000fffff984 */ /* 0x000fe20000000800 */
[----:B------:R-:W-:Y:S01]  /*10820*/  @!PT LDS RZ, [RZ] ;  /* 0x00000000fffff984 */ /* 0x000fe20000000800 */
[----:B------:R-:W-:Y:S01]  /*10830*/  @!PT LDS RZ, [RZ] ;  /* 0x00000000fffff984 */ /* 0x000fe20000000800 */
[----:B------:R2:W-:Y:S01]  /*10840*/  @!P3 LDGSTS.E.BYPASS.LTC128B.128 [R203+0x11800], desc[UR24][R4.64+0x100] ;  /* 0x1180010004cbbfae */ /* 0x0005e2000b901d58 */
[C---:B------:R-:W-:Y:S02]  /*10850*/  ISETP.GE.AND P0, PT, R2.reuse, R204, PT ;  /* 0x000000cc0200720c */ /* 0x040fe40003f06270 */
[C---:B------:R-:W-:Y:S01]  /*10860*/  ISETP.GE.OR P5, PT, R2.reuse, R207, !P5 ;  /* 0x000000cf0200720c */ /* 0x040fe20006fa6670 */
[----:B------:R-:W-:Y:S01]  /*10870*/  LDSM.16.M88.4 R32, [R187] ;  /* 0x00000000bb20783b */ /* 0x000fe20000000200 */
[----:B------:R-:W-:Y:S01]  /*10880*/  ISETP.GE.OR P0, PT, R2, R206, !P0 ;  /* 0x000000ce0200720c */ /* 0x000fe20004706670 */
[----:B------:R-:W-:Y:S02]  /*10890*/  VIADD R2, R0, 0x9 ;  /* 0x0000000900027836 */ /* 0x000fe40000000000 */
[----:B------:R-:W-:Y:S04]  /*108a0*/  LDSM.16.M88.4 R16, [R180+0x6800] ;  /* 0x00680000b410783b */ /* 0x000fe80000000200 */
[----:B-1----:R-:W2:Y:S04]  /*108b0*/  LDSM.16.M88.4 R8, [R180+0x6000] ;  /* 0x00600000b408783b */ /* 0x002ea80000000200 */
[----:B------:R-:W1:Y:S04]  /*108c0*/  LDSM.16.M88.4 R24, [R180+0x7000] ;  /* 0x00700000b418783b */ /* 0x000e680000000200 */
[----:B------:R-:W3:Y:S04]  /*108d0*/  LDSM.16.M88.4 R136, [R180+0x7800] ;  /* 0x00780000b488783b */ /* 0x000ee80000000200 */
[----:B------:R-:W0:Y:S04]  /*108e0*/  LDGDEPBAR ;  /* 0x00000000000079af */ /* 0x000e280000000000 */
[----:B------:R-:W-:Y:S04]  /*108f0*/  LDSM.16.M88.4 R140, [R188] ;  /* 0x00000000bc8c783b */ /* 0x000fe80000000200 */
[----:B------:R-:W4:Y:S04]  /*10900*/  LDSM.16.M88.4 R144, [R191] ;  /* 0x00000000bf90783b */ /* 0x000f280000000200 */
[----:B------:R-:W5:Y:S04]  /*10910*/  LDSM.16.M88.4 R148, [R202] ;  /* 0x00000000ca94783b */ /* 0x000f680000000200 */
[----:B------:R-:W5:Y:S04]  /*10920*/  LDSM.16.M88.4 R152, [R201] ;  /* 0x00000000c998783b */ /* 0x000f680000000200 */
[----:B------:R-:W5:Y:S04]  /*10930*/  LDSM.16.M88.4 R156, [R200] ;  /* 0x00000000c89c783b */ /* 0x000f680000000200 */
[----:B------:R-:W-:Y:S01]  /*10940*/  LDSM.16.M88.4 R160, [R190] ;  /* 0x00000000bea0783b */ /* 0x000fe20000000200 */
[C---:B--2---:R-:W-:Y:S03]  /*10950*/  HMMA.16816.F32.BF16 R4, R32.reuse, R8, RZ ;  /* 0x000000082004723c */ /* 0x044fe600000418ff */
[----:B------:R-:W2:Y:S04]  /*10960*/  LDSM.16.M88.4 R164, [R186+0x6000] ;  /* 0x00600000baa4783b */ /* 0x000ea80000000200 */
[----:B------:R-:W-:Y:S01]  /*10970*/  LDSM.16.M88.4 R168, [R186+0x7000] ;  /* 0x00700000baa8783b */ /* 0x000fe20000000200 */
[C---:B------:R-:W-:Y:S03]  /*10980*/  HMMA.16816.F32.BF16 R8, R32.reuse, R10, RZ ;  /* 0x0000000a2008723c */ /* 0x040fe600000418ff */
[----:B------:R-:W-:Y:S03]  /*10990*/  LDSM.16.M88.4 R172, [R186+0x7800] ;  /* 0x00780000baac783b */ /* 0x000fe60000000200 */
[C---:B------:R-:W-:Y:S01]  /*109a0*/  HMMA.16816.F32.BF16 R12, R32.reuse, R16, RZ ;  /* 0x00000010200c723c */ /* 0x040fe200000418ff */
[----:B------:R-:W-:Y:S05]  /*109b0*/  LDSM.16.M88.4 R176, [R185] ;  /* 0x00000000b9b0783b */ /* 0x000fea0000000200 */
[C---:B------:R-:W-:Y:S06]  /*109c0*/  HMMA.16816.F32.BF16 R16, R32.reuse, R18, RZ ;  /* 0x000000122010723c */ /* 0x040fec00000418ff */
[C---:B-1----:R-:W-:Y:S06]  /*109d0*/  HMMA.16816.F32.BF16 R20, R32.reuse, R24, RZ ;  /* 0x000000182014723c */ /* 0x042fec00000418ff */
[C---:B------:R-:W-:Y:S06]  /*109e0*/  HMMA.16816.F32.BF16 R24, R32.reuse, R26, RZ ;  /* 0x0000001a2018723c */ /* 0x040fec00000418ff */
[C---:B---3--:R-:W-:Y:S06]  /*109f0*/  HMMA.16816.F32.BF16 R28, R32.reuse, R136, RZ ;  /* 0x00000088201c723c */ /* 0x048fec00000418ff */
[----:B------:R-:W-:Y:S01]  /*10a00*/  HMMA.16816.F32.BF16 R32, R32, R138, RZ ;  /* 0x0000008a2020723c */ /* 0x000fe200000418ff */
[----:B------:R-:W1:Y:S05]  /*10a10*/  LDSM.16.M88.4 R136, [R186+0x6800] ;  /* 0x00680000ba88783b */ /* 0x000e6a0000000200 */
[C---:B----4-:R-:W-:Y:S06]  /*10a20*/  HMMA.16816.F32.BF16 R4, R140.reuse, R144, R4 ;  /* 0x000000908c04723c */ /* 0x050fec0000041804 */
[C---:B------:R-:W-:Y:S01]  /*10a30*/  HMMA.16816.F32.BF16 R8, R140.reuse, R146, R8 ;  /* 0x000000928c08723c */ /* 0x040fe20000041808 */
[----:B------:R-:W3:Y:S05]  /*10a40*/  LDSM.16.M88.4 R144, [R189] ;  /* 0x00000000bd90783b */ /* 0x000eea0000000200 */
[C---:B-----5:R-:W-:Y:S06]  /*10a50*/  HMMA.16816.F32.BF16 R12, R140.reuse, R148, R12 ;  /* 0x000000948c0c723c */ /* 0x060fec000004180c */
        /* <DEDUP_REMOVED lines=9> */
[C---:B--2---:R-:W-:Y:S06]  /*10af0*/  HMMA.16816.F32.BF16 R4, R160.reuse, R164, R4 ;  /* 0x000000a4a004723c */ /* 0x044fec0000041804 */
[C---:B------:R-:W-:Y:S01]  /*10b00*/  HMMA.16816.F32.BF16 R8, R160.reuse, R166, R8 ;  /* 0x000000a6a008723c */ /* 0x040fe20000041808 */
[----:B------:R-:W2:Y:S05]  /*10b10*/  LDSM.16.M88.4 R164, [R180+0x8000] ;  /* 0x00800000b4a4783b */ /* 0x000eaa0000000200 */
        /* <DEDUP_REMOVED lines=8> */
[----:B------:R-:W5:Y:S04]  /*10ba0*/  LDSM.16.M88.4 R160, [R180+0x9000] ;  /* 0x00900000b4a0783b */ /* 0x000f680000000200 */
[----:B------:R-:W-:Y:S01]  /*10bb0*/  LDSM.16.M88.4 R172, [R188+0x2000] ;  /* 0x00200000bcac783b */ /* 0x000fe20000000200 */
[C---:B---3--:R-:W-:Y:S06]  /*10bc0*/  HMMA.16816.F32.BF16 R4, R144.reuse, R176, R4 ;  /* 0x000000b09004723c */ /* 0x048fec0000041804 */
[C---:B------:R-:W-:Y:S01]  /*10bd0*/  HMMA.16816.F32.BF16 R8, R144.reuse, R178, R8 ;  /* 0x000000b29008723c */ /* 0x040fe20000041808 */
[----:B------:R-:W3:Y:S05]  /*10be0*/  LDSM.16.M88.4 R176, [R199] ;  /* 0x00000000c7b0783b */ /* 0x000eea0000000200 */
[C---:B----4-:R-:W-:Y:S06]  /*10bf0*/  HMMA.16816.F32.BF16 R12, R144.reuse, R140, R12 ;  /* 0x0000008c900c723c */ /* 0x050fec000004180c */
[C---:B------:R-:W-:Y:S01]  /*10c00*/  HMMA.16816.F32.BF16 R16, R144.reuse, R142, R16 ;  /* 0x0000008e9010723c */ /* 0x040fe20000041810 */
[----:B------:R-:W4:Y:S05]  /*10c10*/  LDSM.16.M88.4 R140, [R198] ;  /* 0x00000000c68c783b */ /* 0x000f2a0000000200 */
[C---:B------:R-:W-:Y:S06]  /*10c20*/  HMMA.16816.F32.BF16 R20, R144.reuse, R148, R20 ;  /* 0x000000949014723c */ /* 0x040fec0000041814 */
[C---:B------:R-:W-:Y:S01]  /*10c30*/  HMMA.16816.F32.BF16 R24, R144.reuse, R150, R24 ;  /* 0x000000969018723c */ /* 0x040fe20000041818 */
[----:B------:R-:W-:Y:S05]  /*10c40*/  LDSM.16.M88.4 R148, [R196] ;  /* 0x00000000c494783b */ /* 0x000fea0000000200 */
[C---:B------:R-:W-:Y:S06]  /*10c50*/  HMMA.16816.F32.BF16 R28, R144.reuse, R152, R28 ;  /* 0x00000098901c723c */ /* 0x040fec000004181c */
[----:B------:R-:W-:Y:S01]  /*10c60*/  HMMA.16816.F32.BF16 R32, R144, R154, R32 ;  /* 0x0000009a9020723c */ /* 0x000fe20000041820 */
[----:B------:R-:W4:Y:S04]  /*10c70*/  LDSM.16.M88.4 R144, [R197] ;  /* 0x00000000c590783b */ /* 0x000f280000000200 */
[----:B------:R-:W-:Y:S01]  /*10c80*/  LDSM.16.M88.4 R152, [R190+0x2000] ;  /* 0x00200000be98783b */ /* 0x000fe20000000200 */
[C---:B--2---:R-:W-:Y:S06]  /*10c90*/  HMMA.16816.F32.BF16 R4, R156.reuse, R164, R4 ;  /* 0x000000a49c04723c */ /* 0x044fec0000041804 */
[C---:B------:R-:W-:Y:S01]  /*10ca0*/  HMMA.16816.F32.BF16 R8, R156.reuse, R166, R8 ;  /* 0x000000a69c08723c */ /* 0x040fe20000041808 */
[----:B------:R-:W2:Y:S05]  /*10cb0*/  LDSM.16.M88.4 R164, [R186+0x8000] ;  /* 0x00800000baa4783b */ /* 0x000eaa0000000200 */
[C---:B-1----:R-:W-:Y:S06]  /*10cc0*/  HMMA.16816.F32.BF16 R12, R156.reuse, R136, R12 ;  /* 0x000000889c0c723c */ /* 0x042fec000004180c */
[C---:B------:R-:W-:Y:S01]  /*10cd0*/  HMMA.16816.F32.BF16 R16, R156.reuse, R138, R16 ;  /* 0x0000008a9c10723c */ /* 0x040fe20000041810 */
[----:B------:R-:W1:Y:S05]  /*10ce0*/  LDSM.16.M88.4 R136, [R186+0x8800] ;  /* 0x00880000ba88783b */ /* 0x000e6a0000000200 */
[C---:B-----5:R-:W-:Y:S06]  /*10cf0*/  HMMA.16816.F32.BF16 R20, R156.reuse, R160, R20 ;  /* 0x000000a09c14723c */ /* 0x060fec0000041814 */
        /* <DEDUP_REMOVED lines=8> */
[----:B------:R-:W3:Y:S05]  /*10d80*/  LDSM.16.M88.4 R176, [R185+0x2000] ;  /* 0x00200000b9b0783b */ /* 0x000eea0000000200 */
[C---:B----4-:R-:W-:Y:S06]  /*10d90*/  HMMA.16816.F32.BF16 R12, R172.reuse, R140, R12 ;  /* 0x0000008cac0c723c */ /* 0x050fec000004180c */
[C---:B------:R-:W-:Y:S01]  /*10da0*/  HMMA.16816.F32.BF16 R16, R172.reuse, R142, R16 ;  /* 0x0000008eac10723c */ /* 0x040fe20000041810 */
[----:B------:R-:W4:Y:S05]  /*10db0*/  LDSM.16.M88.4 R140, [R185+0x2800] ;  /* 0x00280000b98c783b */ /* 0x000f2a0000000200 */
[C---:B------:R-:W-:Y:S06]  /*10dc0*/  HMMA.16816.F32.BF16 R20, R172.reuse, R144, R20 ;  /* 0x00000090ac14723c */ /* 0x040fec0000041814 */
        /* <DEDUP_REMOVED lines=27> */
[----:B------:R-:W4:Y:S05]  /*10f80*/  LDSM.16.M88.4 R144, [R193] ;  /* 0x00000000c190783b */ /* 0x000f2a0000000200 */
        /* <DEDUP_REMOVED lines=24> */
[C---:B------:R-:W-:Y:S06]  /*11110*/  HMMA.16816.F32.BF16 R24, R160.reuse, R146, R24 ;  /* 0x00000092a018723c */ /* 0x040fec0000041818 */
[C---:B------:R-:W-:Y:S06]  /*11120*/  HMMA.16816.F32.BF16 R28, R160.reuse, R148, R28 ;  /* 0x00000094a01c723c */ /* 0x040fec000004181c */
[----:B------:R-:W-:Y:S06]  /*11130*/  HMMA.16816.F32.BF16 R32, R160, R150, R32 ;  /* 0x00000096a020723c */ /* 0x000fec0000041820 */
[C---:B--2---:R-:W-:Y:S06]  /*11140*/  HMMA.16816.F32.BF16 R4, R168.reuse, R172, R4 ;  /* 0x000000aca804723c */ /* 0x044fec0000041804 */
[C---:B------:R-:W-:Y:S06]  /*11150*/  HMMA.16816.F32.BF16 R8, R168.reuse, R174, R8 ;  /* 0x000000aea808723c */ /* 0x040fec0000041808 */
[C---:B-1----:R-:W-:Y:S06]  /*11160*/  HMMA.16816.F32.BF16 R12, R168.reuse, R136, R12 ;  /* 0x00000088a80c723c */ /* 0x042fec000004180c */
[C---:B------:R-:W-:Y:S01]  /*11170*/  HMMA.16816.F32.BF16 R16, R168.reuse, R138, R16 ;  /* 0x0000008aa810723c */ /* 0x040fe20000041810 */
[----:B------:R-:W1:Y:S05]  /*11180*/  LDSM.16.M88.4 R136, [R185+0x5000] ;  /* 0x00500000b988783b */ /* 0x000e6a0000000200 */
[C---:B-----5:R-:W-:Y:S06]  /*11190*/  HMMA.16816.F32.BF16 R20, R168.reuse, R152, R20 ;  /* 0x00000098a814723c */ /* 0x060fec0000041814 */
[C---:B------:R-:W-:Y:S06]  /*111a0*/  HMMA.16816.F32.BF16 R24, R168.reuse, R154, R24 ;  /* 0x0000009aa818723c */ /* 0x040fec0000041818 */
[C---:B------:R-:W-:Y:S06]  /*111b0*/  HMMA.16816.F32.BF16 R28, R168.reuse, R156, R28 ;  /* 0x0000009ca81c723c */ /* 0x040fec000004181c */
[----:B------:R-:W-:Y:S06]  /*111c0*/  HMMA.16816.F32.BF16 R32, R168, R158, R32 ;  /* 0x0000009ea820723c */ /* 0x000fec0000041820 */
[C---:B---3--:R-:W-:Y:S06]  /*111d0*/  HMMA.16816.F32.BF16 R4, R164.reuse, R176, R4 ;  /* 0x000000b0a404723c */ /* 0x048fec0000041804 */
[C---:B------:R-:W-:Y:S06]  /*111e0*/  HMMA.16816.F32.BF16 R8, R164.reuse, R178, R8 ;  /* 0x000000b2a408723c */ /* 0x040fec0000041808 */
[C---:B----4-:R-:W-:Y:S06]  /*111f0*/  HMMA.16816.F32.BF16 R12, R164.reuse, R140, R12 ;  /* 0x0000008ca40c723c */ /* 0x050fec000004180c */
[C---:B------:R-:W-:Y:S06]  /*11200*/  HMMA.16816.F32.BF16 R16, R164.reuse, R142, R16 ;  /* 0x0000008ea410723c */ /* 0x040fec0000041810 */
[----:B------:R-:W-:Y:S01]  /*11210*/  FSEL R103, R4, -INF , !P6 ;  /* 0xff80000004677808 */ /* 0x000fe20007000000 */
[C---:B-1----:R-:W-:Y:S03]  /*11220*/  HMMA.16816.F32.BF16 R20, R164.reuse, R136, R20 ;  /* 0x00000088a414723c */ /* 0x042fe60000041814 */
[-C--:B------:R-:W-:Y:S02]  /*11230*/  ISETP.GE.AND P6, PT, R3, R205.reuse, PT ;  /* 0x000000cd0300720c */ /* 0x080fe40003fc6270 */
[----:B------:R-:W-:Y:S01]  /*11240*/  FSEL R144, R5, -INF , !P5 ;  /* 0xff80000005907808 */ /* 0x000fe20006800000 */
[C---:B------:R-:W-:Y:S03]  /*11250*/  HMMA.16816.F32.BF16 R24, R164.reuse, R138, R24 ;  /* 0x0000008aa418723c */ /* 0x040fe60000041818 */
[----:B------:R-:W-:Y:S02]  /*11260*/  ISETP.GE.AND P5, PT, R2, R205, PT ;  /* 0x000000cd0200720c */ /* 0x000fe40003fa6270 */
[----:B------:R-:W-:Y:S02]  /*11270*/  FSEL R145, R6, -INF , !P1 ;  /* 0xff80000006917808 */ /* 0x000fe40004800000 */
[----:B------:R-:W-:Y:S02]  /*11280*/  FSEL R146, R7, -INF , !P0 ;  /* 0xff80000007927808 */ /* 0x000fe40004000000 */
[CC--:B------:R-:W-:Y:S01]  /*11290*/  ISETP.GE.AND P0, PT, R2.reuse, R204.reuse, PT ;  /* 0x000000cc0200720c */ /* 0x0c0fe20003f06270 */
[----:B------:R-:W1:Y:S01]  /*112a0*/  LDSM.16.M88.4 R4, [R185+0x5800] ;  /* 0x00580000b904783b */ /* 0x000e620000000200 */
[C---:B------:R-:W-:Y:S01]  /*112b0*/  ISETP.GE.AND P1, PT, R3.reuse, R204, PT ;  /* 0x000000cc0300720c */ /* 0x040fe20003f26270 */
[----:B------:R-:W-:Y:S04]  /*112c0*/  DEPBAR.LE SB0, 0x0 ;  /* 0x000080000000791a */ /* 0x000fe80000000000 */
[----:B------:R-:W-:Y:S01]  /*112d0*/  BAR.SYNC.DEFER_BLOCKING 0x0 ;  /* 0x0000000000007b1d */ /* 0x000fe20000010000 */
[CC--:B------:R-:W-:Y:S02]  /*112e0*/  ISETP.GE.OR P5, PT, R2.reuse, R207.reuse, !P5 ;  /* 0x000000cf0200720c */ /* 0x0c0fe40006fa6670 */
[-C--:B------:R-:W-:Y:S01]  /*112f0*/  ISETP.GE.OR P0, PT, R2, R206.reuse, !P0 ;  /* 0x000000ce0200720c */ /* 0x080fe20004706670 */
        /* <DEDUP_REMOVED lines=8> */
[CC--:B------:R-:W-:Y:S02]  /*11380*/  ISETP.GE.AND P5, PT, R2.reuse, R205.reuse, PT ;  /* 0x000000cd0200720c */ /* 0x0c0fe40003fa6270 */
[CC--:B------:R-:W-:Y:S02]  /*11390*/  ISETP.GE.AND P0, PT, R2.reuse, R204.reuse, PT ;  /* 0x000000cc0200720c */ /* 0x0c0fe40003f06270 */
[C---:B------:R-:W-:Y:S02]  /*113a0*/  ISETP.GE.AND P6, PT, R3.reuse, R205, PT ;  /* 0x000000cd0300720c */ /* 0x040fe40003fc6270 */
[C---:B------:R-:W-:Y:S02]  /*113b0*/  ISETP.GE.AND P1, PT, R3.reuse, R204, PT ;  /* 0x000000cc0300720c */ /* 0x040fe40003f26270 */
[CC--:B------:R-:W-:Y:S02]  /*113c0*/  ISETP.GE.OR P5, PT, R2.reuse, R207.reuse, !P5 ;  /* 0x000000cf0200720c */ /* 0x0c0fe40006fa6670 */
[-C--:B------:R-:W-:Y:S01]  /*113d0*/  ISETP.GE.OR P0, PT, R2, R206.reuse, !P0 ;  /* 0x000000ce0200720c */ /* 0x080fe20004706670 */
[C---:B------:R-:W-:Y:S01]  /*113e0*/  VIADD R2, R0.reuse, 0x19 ;  /* 0x0000001900027836 */ /* 0x040fe20000000000 */
[C---:B------:R-:W-:Y:S02]  /*113f0*/  ISETP.GE.OR P6, PT, R3.reuse, R207, !P6 ;  /* 0x000000cf0300720c */ /* 0x040fe400077c6670 */
[----:B------:R-:W-:Y:S01]  /*11400*/  ISETP.GE.OR P1, PT, R3, R206, !P1 ;  /* 0x000000ce0300720c */ /* 0x000fe20004f26670 */
[----:B------:R-:W-:Y:S01]  /*11410*/  VIADD R3, R0, 0x18 ;  /* 0x0000001800037836 */ /* 0x000fe20000000000 */
[----:B------:R-:W-:Y:S01]  /*11420*/  FSEL R149, R12, -INF , !P6 ;  /* 0xff8000000c957808 */ /* 0x000fe20007000000 */
[C---:B-1----:R-:W-:Y:S05]  /*11430*/  HMMA.16816.F32.BF16 R28, R164.reuse, R4, R28 ;  /* 0x00000004a41c723c */ /* 0x042fea000004181c */
[----:B------:R-:W-:Y:S01]  /*11440*/  FSEL R156, R14, -INF , !P1 ;  /* 0xff8000000e9c7808 */ /* 0x000fe20004800000 */
[----:B------:R-:W-:Y:S03]  /*11450*/  HMMA.16816.F32.BF16 R32, R164, R6, R32 ;  /* 0x00000006a420723c */ /* 0x000fe60000041820 */
[CC--:B------:R-:W-:Y:S02]  /*11460*/  ISETP.GE.AND P6, PT, R2.reuse, R205.reuse, PT ;  /* 0x000000cd0200720c */ /* 0x0c0fe40003fc6270 */
[----:B------:R-:W-:Y:S02]  /*11470*/  FSEL R157, R13, -INF , !P5 ;  /* 0xff8000000d9d7808 */ /* 0x000fe40006800000 */
[----:B------:R-:W-:Y:S02]  /*11480*/  FSEL R159, R15, -INF , !P0 ;  /* 0xff8000000f9f7808 */ /* 0x000fe40004000000 */
        /* <DEDUP_REMOVED lines=11> */
[CC--:B------:R-:W-:Y:S02]  /*11540*/  ISETP.GE.AND P0, PT, R2.reuse, R205.reuse, PT ;  /* 0x000000cd0200720c */ /* 0x0c0fe40003f06270 */
[-C--:B------:R-:W-:Y:S02]  /*11550*/  ISETP.GE.AND P6, PT, R2, R204.reuse, PT ;  /* 0x000000cc0200720c */ /* 0x080fe40003fc6270 */
[----:B------:R-:W-:Y:S02]  /*11560*/  FSEL R161, R18, -INF , !P5 ;  /* 0xff80000012a17808 */ /* 0x000fe40006800000 */
[----:B------:R-:W-:Y:S02]  /*11570*/  FSEL R162, R19, -INF , !P1 ;  /* 0xff80000013a27808 */ /* 0x000fe40004800000 */
        /* <DEDUP_REMOVED lines=13> */
[----:B------:R-:W-:Y:S02]  /*11650*/  ISETP.GE.AND P6, PT, R3, R205, PT ;  /* 0x000000cd0300720c */ /* 0x000fe40003fc6270 */
[----:B------:R-:W-:Y:S02]  /*11660*/  FSEL R179, R23, -INF , !P1 ;  /* 0xff80000017b37808 */ /* 0x000fe40004800000 */
[----:B------:R-:W-:Y:S02]  /*11670*/  ISETP.GE.AND P1, PT, R3, R204, PT ;  /* 0x000000cc0300720c */ /* 0x000fe40003f26270 */
[----:B------:R-:W-:Y:S02]  /*11680*/  FMNMX.FTZ R4, R103, R101, !PT ;  /* 0x0000006567047209 */ /* 0x000fe40007810000 */
[CC--:B------:R-:W-:Y:S02]  /*11690*/  ISETP.GE.OR P0, PT, R2.reuse, R207.reuse, !P0 ;  /* 0x000000cf0200720c */ /* 0x0c0fe40004706670 */
[-C--:B------:R-:W-:Y:S01]  /*116a0*/  ISETP.GE.OR P5, PT, R2, R206.reuse, !P5 ;  /* 0x000000ce0200720c */ /* 0x080fe20006fa6670 */
[----:B------:R-:W-:Y:S01]  /*116b0*/  VIADD R2, R0, 0x30 ;  /* 0x0000003000027836 */ /* 0x000fe20000000000 */
[C---:B------:R-:W-:Y:S02]  /*116c0*/  ISETP.GE.OR P6, PT, R3.reuse, R207, !P6 ;  /* 0x000000cf0300720c */ /* 0x040fe400077c6670 */
[----:B------:R-:W-:Y:S02]  /*116d0*/  ISETP.GE.OR P1, PT, R3, R206, !P1 ;  /* 0x000000ce0300720c */ /* 0x000fe40004f26670 */
[----:B------:R-:W-:Y:S02]  /*116e0*/  FMNMX.FTZ R3, R144, R4, !PT ;  /* 0x0000000490037209 */ /* 0x000fe40007810000 */
[----:B------:R-:W-:Y:S02]  /*116f0*/  FSEL R210, R24, -INF , !P0 ;  /* 0xff80000018d27808 */ /* 0x000fe40004000000 */
[----:B------:R-:W-:Y:S02]  /*11700*/  FSEL R212, R25, -INF , !P6 ;  /* 0xff80000019d47808 */ /* 0x000fe40007000000 */
[C---:B------:R-:W-:Y:S02]  /*11710*/  ISETP.GE.AND P0, PT, R2.reuse, R205, PT ;  /* 0x000000cd0200720c */ /* 0x040fe40003f06270 */
[----:B------:R-:W-:Y:S02]  /*11720*/  ISETP.GE.AND P6, PT, R2, R204, PT ;  /* 0x000000cc0200720c */ /* 0x000fe40003fc6270 */
[----:B------:R-:W-:Y:S02]  /*11730*/  FMNMX.FTZ R3, R140, R3, !PT ;  /* 0x000000038c037209 */ /* 0x000fe40007810000 */
[C---:B------:R-:W-:Y:S02]  /*11740*/  ISETP.GE.OR P0, PT, R2.reuse, R207, !P0 ;  /* 0x000000cf0200720c */ /* 0x040fe40004706670 */
[----:B------:R-:W-:Y:S01]  /*11750*/  ISETP.GE.OR P6, PT, R2, R206, !P6 ;  /* 0x000000ce0200720c */ /* 0x000fe200077c6670 */
[----:B------:R-:W-:Y:S01]  /*11760*/  VIADD R2, R0, 0x31 ;  /* 0x0000003100027836 */ /* 0x000fe20000000000 */
[----:B------:R-:W-:Y:S02]  /*11770*/  FMNMX.FTZ R4, R145, R102, !PT ;  /* 0x0000006691047209 */ /* 0x000fe40007810000 */
[----:B------:R-:W-:Y:S02]  /*11780*/  FMNMX.FTZ R3, R141, R3, !PT ;  /* 0x000000038d037209 */ /* 0x000fe40007810000 */
[----:B------:R-:W-:Y:S02]  /*11790*/  FSEL R214, R26, -INF , !P5 ;  /* 0xff8000001ad67808 */ /* 0x000fe40006800000 */
[----:B------:R-:W-:Y:S02]  /*117a0*/  FSEL R215, R27, -INF , !P1 ;  /* 0xff8000001bd77808 */ /* 0x000fe40004800000 */
[----:B------:R-:W-:Y:S02]  /*117b0*/  FMNMX.FTZ R4, R146, R4, !PT ;  /* 0x0000000492047209 */ /* 0x000fe40007810000 */
[----:B------:R-:W-:Y:S02]  /*117c0*/  FMNMX.FTZ R100, R149, R3, !PT ;  /* 0x0000000395647209 */ /* 0x000fe40007810000 */
[C---:B------:R-:W-:Y:S02]  /*117d0*/  ISETP.GE.AND P1, PT, R2.reuse, R205, PT ;  /* 0x000000cd0200720c */ /* 0x040fe40003f26270 */
[C---:B------:R-:W-:Y:S02]  /*117e0*/  ISETP.GE.AND P5, PT, R2.reuse, R204, PT ;  /* 0x000000cc0200720c */ /* 0x040fe40003fa6270 */
        /* <DEDUP_REMOVED lines=25> */
[----:B------:R-:W-:Y:S02]  /*11980*/  PLOP3.LUT P0, PT, PT, PT, UP0, 0x80, 0x0 ;  /* 0x000000000000781c */ /* 0x000fe40003f0f008 */
        /* <DEDUP_REMOVED lines=10> */
[----:B------:R-:W-:Y:S02]  /*11a30*/  FSEL R174, R33, -INF , !P5 ;  /* 0xff80000021ae7808 */ /* 0x000fe40006800000 */
[----:B------:R-:W-:Y:S02]  /*11a40*/  FMNMX.FTZ R0, R215, R0, !PT ;  /* 0x00000000d7007209 */ /* 0x000fe40007810000 */
[----:B------:R-:W-:Y:S02]  /*11a50*/  FMNMX.FTZ R100, R175, R100, !PT ;  /* 0x00000064af647209 */ /* 0x000fe40007810000 */
[----:B------:R-:W-:Y:S02]  /*11a60*/  FSEL R178, R34, -INF , !P1 ;  /* 0xff80000022b27808 */ /* 0x000fe40004800000 */
[----:B------:R-:W-:Y:S02]  /*11a70*/  FMNMX.FTZ R28, R213, R0, !PT ;  /* 0x00000000d51c7209 */ /* 0x000fe40007810000 */
[----:B------:R-:W-:Y:S01]  /*11a80*/  FMNMX.FTZ R100, R174, R100, !PT ;  /* 0x00000064ae647209 */ /* 0x000fe20007810000 */
[----:B------:R-:W-:Y:S06]  /*11a90*/  @P0 BRA `(.L_x_1300) ;  /* 0xffffffdc00840947 */ /* 0x000fec000383ffff */
.L_x_1299:
[----:B------:R-:W2:Y:S01]  /*11aa0*/  LDL.64 R172, [R1+0x50] ;  /* 0x0000500001ac7983 */ /* 0x000ea20000100a00 */
[----:B------:R-:W-:Y:S01]  /*11ab0*/  FMNMX.FTZ R0, R211, R28, !PT ;  /* 0x0000001cd3007209 */ /* 0x000fe20007810000 */
[----:B------:R-:W-:Y:S01]  /*11ac0*/  UIADD3 UR34, UR29, 0x76cf5d0a, URZ ;  /* 0x76cf5d0a1d227890 */ /* 0x000fe2000fffe03f */
[----:B------:R-:W-:Y:S01]  /*11ad0*/  FSEL R167, R35, -INF , !P6 ;  /* 0xff80000023a77808 */ /* 0x000fe20007000000 */
[----:B------:R-:W-:Y:S01]  /*11ae0*/  UIADD3 UR26, UR29, 0x32370b8f, URZ ;  /* 0x32370b8f1d1a7890 */ /* 0x000fe2000fffe03f */
[----:B------:R-:W-:Y:S01]  /*11af0*/  FMNMX.FTZ R0, R178, R0, !PT ;  /* 0x00000000b2007209 */ /* 0x000fe20007810000 */
[----:B------:R-:W3:Y:S01]  /*11b00*/  SHFL.BFLY PT, R2, R100, 0x2, 0x1f ;  /* 0x0c401f0064027f89 */ /* 0x000ee200000e0000 */
[----:B------:R-:W-:Y:S01]  /*11b10*/  USHF.L.U32 UR35, UR9, 0x1, URZ ;  /* 0x0000000109237899 */ /* 0x000fe2000800063f */
[----:B-1----:R-:W-:Y:S01]  /*11b20*/  IMAD.MOV.U32 R9, RZ, RZ, 0x7054 ;  /* 0x00007054ff097424 */ /* 0x002fe200078e00ff */
[----:B------:R-:W-:Y:S05]  /*11b30*/  FMNMX.FTZ R8, R167, R0, !PT ;  /* 0x00000000a7087209 */ /* 0x000fea0007810000 */
[----:B------:R-:W-:Y:S01]  /*11b40*/  LDSM.16.MT88.4 R16, [R181+0xc000] ;  /* 0x00c00000b510783b */ /* 0x000fe20000004200 */
[----:B------:R-:W-:Y:S02]  /*11b50*/  UIADD3 UR22, UR28, 0x78dde6e4, URZ ;  /* 0x78dde6e41c167890 */ /* 0x000fe4000fffe03f */
[----:B------:R-:W-:Y:S02]  /*11b60*/  UIADD3 UR32, UR28, -0x255992d5, URZ ;  /* 0xdaa66d2b1c207890 */ /* 0x000fe4000fffe03f */
[----:B------:R-:W-:Y:S02]  /*11b70*/  UIADD3 UR21, UR29, -0x126145ec, URZ ;  /* 0xed9eba141d157890 */ /* 0x000fe4000fffe03f */
[----:B------:R-:W-:Y:S01]  /*11b80*/  UIADD3 UR8, UR29, -0x4498517b, URZ ;  /* 0xbb67ae851d087890 */ /* 0x000fe2000fffe03f */
[----:B------:R-:W1:Y:S01]  /*11b90*/  SHFL.BFLY PT, R3, R8, 0x2, 0x1f ;  /* 0x0c401f0008037f89 */ /* 0x000e6200000e0000 */
[----:B------:R-:W-:Y:S02]  /*11ba0*/  UIADD3 UR27, UR28, -0x61c88647, URZ ;  /* 0x9e3779b91c1b7890 */ /* 0x000fe4000fffe03f */
[----:B------:R-:W-:Y:S05]  /*11bb0*/  UIADD3 UR33, UR28, -0x4ab325aa, URZ ;  /* 0xb54cda561c217890 */ /* 0x000fea000fffe03f */
[----:B------:R-:W-:Y:S01]  /*11bc0*/  LDSM.16.MT88.4 R24, [R182+0xc000] ;  /* 0x00c00000b618783b */ /* 0x000fe20000004200 */
[----:B------:R-:W-:Y:S01]  /*11bd0*/  LOP3.LUT R0, R225, UR8, R226, 0x96, !PT ;  /* 0x00000008e1007c12 */ /* 0x000fe2000f8e96e2 */
[----:B------:R-:W-:Y:S02]  /*11be0*/  UIADD3 UR8, UR29, -0x56f99767, URZ ;  /* 0xa90668991d087890 */ /* 0x000fe4000fffe03f */
[----:B------:R-:W-:Y:S02]  /*11bf0*/  ULOP3.LUT UR20, UR35, UR29, URZ, 0x3c, !UPT ;  /* 0x0000001d23147292 */ /* 0x000fe4000f8e3c3f */
[----:B------:R-:W-:Y:S01]  /*11c00*/  IMAD.WIDE.U32 R168, R0, -0x326172a9, RZ ;  /* 0xcd9e8d5700a87825 */ /* 0x000fe200078e00ff */
[----:B------:R-:W-:Y:S01]  /*11c10*/  UIADD3 UR35, UR35, 0x1, URZ ;  /* 0x0000000123237890 */ /* 0x000fe2000fffe03f */
[----:B------:R-:W-:Y:S01]  /*11c20*/  LDSM.16.MT88.4 R32, [R184+0xc000] ;  /* 0x00c00000b820783b */ /* 0x000fe20000004200 */
[----:B---3--:R-:W-:Y:S01]  /*11c30*/  FMNMX.FTZ R100, R100, R2, !PT ;  /* 0x0000000264647209 */ /* 0x008fe20007810000 */
[----:B------:R-:W-:Y:S01]  /*11c40*/  UISETP.GT.AND UP0, UPT, UR9, UR14, UPT ;  /* 0x0000000e0900728c */ /* 0x000fe2000bf04270 */
[----:B------:R-:W-:Y:S01]  /*11c50*/  LOP3.LUT R2, R227, UR20, RZ, 0x3c, !PT ;  /* 0x00000014e3027c12 */ /* 0x000fe2000f8e3cff */
[----:B------:R-:W-:Y:S02]  /*11c60*/  UIADD3 UR20, UR28, 0x3c6ef372, URZ ;  /* 0x3c6ef3721c147890 */ /* 0x000fe4000fffe03f */
[----:B------:R-:W-:Y:S02]  /*11c70*/  ULOP3.LUT UR35, UR35, UR29, URZ, 0x3c, !UPT ;  /* 0x0000001d23237292 */ /* 0x000fe4000f8e3c3f */
[----:B------:R-:W3:Y:S01]  /*11c80*/  SHFL.BFLY PT, R4, R100, 0x1, 0x1f ;  /* 0x0c201f0064047f89 */ /* 0x000ee200000e0000 */
[----:B------:R-:W-:Y:S01]  /*11c90*/  IMAD.WIDE.U32 R6, R2, -0x326172a9, RZ ;  /* 0xcd9e8d5702067825 */ /* 0x000fe200078e00ff */
[----:B-1----:R-:W-:Y:S06]  /*11ca0*/  FMNMX.FTZ R8, R8, R3, !PT ;  /* 0x0000000308087209 */ /* 0x002fec0007810000 */
[----:B------:R4:W5:Y:S01]  /*11cb0*/  LDL.S16 R221, [R1+0x30] ;  /* 0x0000300001dd7983 */ /* 0x0009620000100600 */
[----:B------:R-:W-:Y:S03]  /*11cc0*/  LOP3.LUT R6, R169, UR20, R6, 0x96, !PT ;  /* 0x00000014a9067c12 */ /* 0x000fe6000f8e9606 */
[----:B------:R-:W1:Y:S01]  /*11cd0*/  SHFL.BFLY PT, R0, R8, 0x1, 0x1f ;  /* 0x0c201f0008007f89 */ /* 0x000e6200000e0000 */
[----:B---3--:R-:W-:Y:S04]  /*11ce0*/  FMNMX.FTZ R100, R100, R4, !PT ;  /* 0x0000000464647209 */ /* 0x008fe80007810000 */
[C---:B------:R-:W-:Y:S01]  /*11cf0*/  FSETP.NEU.FTZ.AND P1, PT, R100.reuse, -INF , PT ;  /* 0xff8000006400780b */ /* 0x040fe20003f3d000 */
[----:B------:R-:W-:Y:S05]  /*11d00*/  FMUL.FTZ R142, R100, UR4 ;  /* 0x00000004648e7c20 */ /* 0x000fea0008410000 */
[----:B------:R-:W-:Y:S02]  /*11d10*/  FSEL R142, R142, RZ, P1 ;  /* 0x000000ff8e8e7208 */ /* 0x000fe40000800000 */
[----:B--2---:R-:W-:Y:S01]  /*11d20*/  LOP3.LUT R2, R7, UR27, R172, 0x96, !PT ;  /* 0x0000001b07027c12 */ /* 0x004fe2000f8e96ac */
[----:B------:R-:W-:Y:S04]  /*11d30*/  IMAD.WIDE.U32 R6, R6, -0x2daee0ad, RZ ;  /* 0xd2511f5306067825 */ /* 0x000fe800078e00ff */
[----:B------:R-:W-:Y:S05]  /*11d40*/  IMAD.WIDE.U32 R2, R2, -0x2daee0ad, RZ ;  /* 0xd2511f5302027825 */ /* 0x000fea00078e00ff */
[----:B------:R-:W-:Y:S02]  /*11d50*/  LOP3.LUT R4, R3, UR34, R224, 0x96, !PT ;  /* 0x0000002203047c12 */ /* 0x000fe4000f8e96e0 */
[----:B------:R-:W-:Y:S02]  /*11d60*/  LOP3.LUT R2, R7, UR26, R2, 0x96, !PT ;  /* 0x0000001a07027c12 */ /* 0x000fe4000f8e9602 */
[----:B-1----:R-:W-:Y:S01]  /*11d70*/  FMNMX.FTZ R3, R8, R0, !PT ;  /* 0x0000000008037209 */ /* 0x002fe20007810000 */
[----:B------:R-:W-:Y:S03]  /*11d80*/  IMAD.WIDE.U32 R4, R4, -0x326172a9, RZ ;  /* 0xcd9e8d5704047825 */ /* 0x000fe600078e00ff */
[----:B------:R-:W-:Y:S01]  /*11d90*/  FSETP.NEU.FTZ.AND P0, PT, R3, -INF , PT ;  /* 0xff8000000300780b */ /* 0x000fe20003f1d000 */
[----:B------:R-:W-:Y:S01]  /*11da0*/  IMAD.WIDE.U32 R152, R2, -0x326172a9, RZ ;  /* 0xcd9e8d5702987825 */ /* 0x000fe200078e00ff */
[----:B------:R-:W-:Y:S03]  /*11db0*/  LOP3.LUT R5, R5, UR32, R168, 0x96, !PT ;  /* 0x0000002005057c12 */ /* 0x000fe6000f8e96a8 */
[----:B------:R-:W-:Y:S01]  /*11dc0*/  FFMA.FTZ R2, R103, UR4, -R142 ;  /* 0x0000000467027c23 */ /* 0x000fe2000801088e */
[----:B------:R-:W-:Y:S01]  /*11dd0*/  FMUL.FTZ R143, R3, UR4 ;  /* 0x00000004038f7c20 */ /* 0x000fe20008410000 */
[----:B------:R-:W-:Y:S01]  /*11de0*/  LOP3.LUT R0, R153, UR22, R4, 0x96, !PT ;  /* 0x0000001699007c12 */ /* 0x000fe2000f8e9604 */
[----:B------:R-:W-:Y:S01]  /*11df0*/  IMAD.WIDE.U32 R4, R5, -0x2daee0ad, RZ ;  /* 0xd2511f5305047825 */ /* 0x000fe200078e00ff */
[----:B------:R-:W-:Y:S02]  /*11e00*/  MUFU.EX2 R153, R2 ;  /* 0x0000000200997308 */ /* 0x000fe40000000800 */
[----:B------:R-:W-:Y:S01]  /*11e10*/  FSEL R143, R143, RZ, P0 ;  /* 0x000000ff8f8f7208 */ /* 0x000fe20000000000 */
[----:B------:R-:W-:Y:S04]  /*11e20*/  IMAD.WIDE.U32 R154, R0, -0x2daee0ad, RZ ;  /* 0xd2511f53009a7825 */ /* 0x000fe800078e00ff */
[----:B------:R-:W-:Y:S04]  /*11e30*/  FFMA.FTZ R0, R144, UR4, -R142 ;  /* 0x0000000490007c23 */ /* 0x000fe8000801088e */
[----:B------:R1:W2:Y:S01]  /*11e40*/  MUFU.EX2 R229, R0 ;  /* 0x0000000000e57308 */ /* 0x0002a20000000800 */
[----:B------:R-:W-:Y:S02]  /*11e50*/  LOP3.LUT R144, R155, UR8, R4, 0x96, !PT ;  /* 0x000000089b907c12 */ /* 0x000fe4000f8e9604 */
[----:B------:R-:W-:Y:S01]  /*11e60*/  LOP3.LUT R4, R5, UR21, R6, 0x96, !PT ;  /* 0x0000001505047c12 */ /* 0x000fe2000f8e9606 */
[--C-:B------:R-:W-:Y:S06]  /*11e70*/  FFMA.FTZ R5, R140, UR4, -R142.reuse ;  /* 0x000000048c057c23 */ /* 0x100fec000801088e */
[----:B------:R3:W-:Y:S01]  /*11e80*/  MUFU.EX2 R230, R5 ;  /* 0x0000000500e67308 */ /* 0x0007e20000000800 */
[----:B------:R-:W-:Y:S04]  /*11e90*/  IMAD.WIDE.U32 R150, R4, -0x326172a9, RZ ;  /* 0xcd9e8d5704967825 */ /* 0x000fe800078e00ff */
[----:B------:R-:W-:Y:S05]  /*11ea0*/  FFMA.FTZ R4, R141, UR4, -R142 ;  /* 0x000000048d047c23 */ /* 0x000fea000801088e */
[----:B------:R-:W4:Y:S01]  /*11eb0*/  MUFU.EX2 R220, R4 ;  /* 0x0000000400dc7308 */ /* 0x000f220000000800 */
[--C-:B-1----:R-:W-:Y:S01]  /*11ec0*/  FFMA.FTZ R0, R145, UR4, -R143.reuse ;  /* 0x0000000491007c23 */ /* 0x102fe2000801088f */
[----:B------:R-:W-:Y:S01]  /*11ed0*/  IMAD.WIDE.U32 R144, R144, -0x326172a9, RZ ;  /* 0xcd9e8d5790907825 */ /* 0x000fe200078e00ff */
[----:B--2---:R-:W-:Y:S02]  /*11ee0*/  F2FP.BF16.F32.PACK_AB R103, R229, R153 ;  /* 0x00000099e567723e */ /* 0x004fe400000010ff */
[----:B------:R-:W-:Y:S05]  /*11ef0*/  LOP3.LUT R2, R144, 0xffff, RZ, 0xc0, !PT ;  /* 0x0000ffff90027812 */ /* 0x000fea00078ec0ff */
[----:B------:R1:W-:Y:S01]  /*11f00*/  MUFU.EX2 R223, R0 ;  /* 0x0000000000df7308 */ /* 0x0003e20000000800 */
[----:B---3--:R-:W-:Y:S01]  /*11f10*/  FFMA.FTZ R5, R147, UR4, -R143 ;  /* 0x0000000493057c23 */ /* 0x008fe2000801088f */
[----:B------:R-:W-:Y:S02]  /*11f20*/  SHF.R.U32.HI R7, RZ, 0x18, R144 ;  /* 0x00000018ff077819 */ /* 0x000fe40000011690 */
[----:B------:R-:W-:Y:S06]  /*11f30*/  SHF.R.U32.HI R2, RZ, 0x8, R2 ;  /* 0x00000008ff027819 */ /* 0x000fec0000011602 */
[----:B------:R-:W-:Y:S01]  /*11f40*/  MUFU.EX2 R236, R5 ;  /* 0x0000000500ec7308 */ /* 0x000fe20000000800 */
[----:B----4-:R-:W-:Y:S04]  /*11f50*/  F2FP.BF16.F32.PACK_AB R166, R220, R230 ;  /* 0x000000e6dca6723e */ /* 0x010fe800000010ff */
[----:B------:R-:W-:Y:S01]  /*11f60*/  PRMT R165, R166, 0x7632, R165 ;  /* 0x00007632a6a57816 */ /* 0x000fe200000000a5 */
[--C-:B-1----:R-:W-:Y:S01]  /*11f70*/  FFMA.FTZ R0, R146, UR4, -R143.reuse ;  /* 0x0000000492007c23 */ /* 0x102fe2000801088f */
[----:B------:R-:W-:Y:S03]  /*11f80*/  IMAD.U32 R146, RZ, RZ, UR15 ;  /* 0x0000000fff927e24 */ /* 0x000fe6000f8e00ff */
[----:B------:R1:W2:Y:S02]  /*11f90*/  MUFU.EX2 R228, R0 ;  /* 0x0000000000e47308 */ /* 0x0002a40000000800 */
[----:B------:R-:W-:Y:S02]  /*11fa0*/  PRMT R146, R146, R9, UR15 ;  /* 0x0000000f92927e16 */ /* 0x000fe40008000009 */
[----:B-1----:R-:W-:Y:S02]  /*11fb0*/  LOP3.LUT R0, R144, 0xff, RZ, 0xc0, !PT ;  /* 0x000000ff90007812 */ /* 0x002fe400078ec0ff */
[----:B--2---:R-:W-:Y:S02]  /*11fc0*/  F2FP.BF16.F32.PACK_AB R141, R228, R223 ;  /* 0x000000dfe48d723e */ /* 0x004fe400000010ff */
[----:B------:R-:W-:Y:S02]  /*11fd0*/  PRMT R138, R0, 0x5410, R2 ;  /* 0x00005410008a7816 */ /* 0x000fe40000000002 */
[----:B------:R-:W-:Y:S02]  /*11fe0*/  LOP3.LUT R0, R145, UR33, R150, 0x96, !PT ;  /* 0x0000002191007c12 */ /* 0x000fe4000f8e9696 */
[----:B------:R-:W-:Y:S02]  /*11ff0*/  SHF.R.U32.HI R2, RZ, 0x10, R144 ;  /* 0x00000010ff027819 */ /* 0x000fe40000011690 */
[----:B------:R-:W-:Y:S02]  /*12000*/  SHF.R.U32.HI R4, RZ, 0x10, R0 ;  /* 0x00000010ff047819 */ /* 0x000fe40000011600 */
[----:B------:R-:W-:Y:S02]  /*12010*/  LOP3.LUT R6, R2, 0xff, RZ, 0xc0, !PT ;  /* 0x000000ff02067812 */ /* 0x000fe400078ec0ff */
[----:B------:R-:W-:Y:S01]  /*12020*/  LOP3.LUT R5, R4, 0xff, RZ, 0xc0, !PT ;  /* 0x000000ff04057812 */ /* 0x000fe200078ec0ff */
[----:B------:R-:W-:Y:S01]  /*12030*/  FFMA.FTZ R4, R148, UR4, -R143 ;  /* 0x0000000494047c23 */ /* 0x000fe2000801088f */
[C---:B------:R-:W-:Y:S02]  /*12040*/  LOP3.LUT R2, R0.reuse, 0xffff, RZ, 0xc0, !PT ;  /* 0x0000ffff00027812 */ /* 0x040fe400078ec0ff */
[----:B------:R-:W-:Y:S01]  /*12050*/  LOP3.LUT R8, R0, 0xff, RZ, 0xc0, !PT ;  /* 0x000000ff00087812 */ /* 0x000fe200078ec0ff */
[----:B------:R1:W2:Y:S01]  /*12060*/  MUFU.EX2 R219, R4 ;  /* 0x0000000400db7308 */ /* 0x0002a20000000800 */
[----:B------:R-:W-:Y:S02]  /*12070*/  SHF.R.U32.HI R2, RZ, 0x8, R2 ;  /* 0x00000008ff027819 */ /* 0x000fe40000011602 */
[----:B------:R-:W-:Y:S02]  /*12080*/  PRMT R7, R6, 0x5410, R7 ;  /* 0x0000541006077816 */ /* 0x000fe40000000007 */
[----:B------:R-:W-:Y:S02]  /*12090*/  SHF.R.U32.HI R6, RZ, 0x18, R0 ;  /* 0x00000018ff067819 */ /* 0x000fe40000011600 */
[----:B------:R-:W-:Y:S02]  /*120a0*/  PRMT R8, R8, 0x5410, R2 ;  /* 0x0000541008087816 */ /* 0x000fe40000000002 */
[----:B------:R-:W-:Y:S02]  /*120b0*/  FSEL R2, R100, RZ, P1 ;  /* 0x000000ff64027208 */ /* 0x000fe40000800000 */
[----:B------:R-:W-:Y:S02]  /*120c0*/  FSEL R0, R3, RZ, P0 ;  /* 0x000000ff03007208 */ /* 0x000fe40000000000 */
[----:B------:R-:W-:Y:S01]  /*120d0*/  PRMT R5, R5, 0x5410, R6 ;  /* 0x0000541005057816 */ /* 0x000fe20000000006 */
[----:B------:R-:W-:Y:S01]  /*120e0*/  FADD.FTZ R2, -R2, R101 ;  /* 0x0000006502027221 */ /* 0x000fe20000010100 */
[--C-:B------:R-:W-:Y:S01]  /*120f0*/  HSET2.LE.AND R136, R8, R146.reuse, PT ;  /* 0x0000009208887233 */ /* 0x100fe20003803000 */
[--C-:B------:R-:W-:Y:S01]  /*12100*/  FADD.FTZ R0, -R0, R102.reuse ;  /* 0x0000006600007221 */ /* 0x100fe20000010100 */
[----:B------:R-:W-:Y:S01]  /*12110*/  PRMT R102, R103, 0x7632, R102 ;  /* 0x0000763267667816 */ /* 0x000fe20000000066 */
[----:B------:R-:W-:Y:S01]  /*12120*/  FMUL.FTZ R2, R2, UR4 ;  /* 0x0000000402027c20 */ /* 0x000fe20008410000 */
[----:B------:R-:W-:Y:S01]  /*12130*/  PRMT R140, R141, 0x7632, R140 ;  /* 0x000076328d8c7816 */ /* 0x000fe2000000008c */
[----:B------:R-:W-:Y:S01]  /*12140*/  FMUL.FTZ R0, R0, UR4 ;  /* 0x0000000400007c20 */ /* 0x000fe20008410000 */
[----:B-1----:R-:W-:Y:S02]  /*12150*/  PRMT R4, R103, 0x5410, R102 ;  /* 0x0000541067047816 */ /* 0x002fe40000000066 */
[--C-:B------:R-:W-:Y:S01]  /*12160*/  HSET2.LE.AND R137, R5, R146.reuse, PT ;  /* 0x0000009205897233 */ /* 0x100fe20003803000 */
[----:B------:R-:W1:Y:S01]  /*12170*/  MUFU.EX2 R2, R2 ;  /* 0x0000000200027308 */ /* 0x000e620000000800 */
[----:B------:R-:W-:Y:S02]  /*12180*/  LOP3.LUT R136, R136, R4, RZ, 0xc0, !PT ;  /* 0x0000000488887212 */ /* 0x000fe400078ec0ff */
[----:B------:R-:W-:Y:S02]  /*12190*/  PRMT R4, R141, 0x5410, R140 ;  /* 0x000054108d047816 */ /* 0x000fe4000000008c */
[----:B--2---:R-:W-:Y:S02]  /*121a0*/  F2FP.BF16.F32.PACK_AB R164, R219, R236 ;  /* 0x000000ecdba4723e */ /* 0x004fe400000010ff */
[----:B------:R-:W-:Y:S03]  /*121b0*/  LOP3.LUT R137, R137, R4, RZ, 0xc0, !PT ;  /* 0x0000000489897212 */ /* 0x000fe600078ec0ff */
[----:B------:R-:W2:Y:S01]  /*121c0*/  MUFU.EX2 R0, R0 ;  /* 0x0000000000007308 */ /* 0x000ea20000000800 */
[--C-:B------:R-:W-:Y:S02]  /*121d0*/  HSET2.LE.AND R138, R138, R146.reuse, PT ;  /* 0x000000928a8a7233 */ /* 0x100fe40003803000 */
[----:B------:R-:W-:Y:S02]  /*121e0*/  PRMT R4, R166, 0x5410, R165 ;  /* 0x00005410a6047816 */ /* 0x000fe400000000a5 */
[----:B------:R-:W-:Y:S02]  /*121f0*/  PRMT R163, R164, 0x7632, R163 ;  /* 0x00007632a4a37816 */ /* 0x000fe400000000a3 */
[--C-:B------:R-:W-:Y:S02]  /*12200*/  HSET2.LE.AND R139, R7, R146.reuse, PT ;  /* 0x00000092078b7233 */ /* 0x100fe40003803000 */
[----:B------:R-:W-:Y:S01]  /*12210*/  LOP3.LUT R138, R138, R4, RZ, 0xc0, !PT ;  /* 0x000000048a8a7212 */ /* 0x000fe200078ec0ff */
[----:B-1----:R-:W-:Y:S01]  /*12220*/  FMUL.FTZ R5, R2, R105 ;  /* 0x0000006902057220 */ /* 0x002fe20000410000 */
        /* <DEDUP_REMOVED lines=9> */
[----:B------:R-:W1:Y:S01]  /*122c0*/  LDSM.16.MT88.4 R104, [R183+0xc000] ;  /* 0x00c00000b768783b */ /* 0x000e620000004200 */
[----:B------:R-:W-:Y:S01]  /*122d0*/  FMUL.FTZ R11, R0, R115 ;  /* 0x00000073000b7220 */ /* 0x000fe20000410000 */
[----:B------:R-:W-:Y:S01]  /*122e0*/  FMUL.FTZ R13, R2, R109 ;  /* 0x0000006d020d7220 */ /* 0x000fe20000410000 */
[C---:B------:R-:W-:Y:S01]  /*122f0*/  FMUL.FTZ R14, R0.reuse, R110 ;  /* 0x0000006e000e7220 */ /* 0x040fe20000410000 */
[----:B------:R-:W-:Y:S01]  /*12300*/  FMUL.FTZ R15, R0, R111 ;  /* 0x0000006f000f7220 */ /* 0x000fe20000410000 */
[C---:B------:R-:W-:Y:S03]  /*12310*/  HMMA.16816.F32.BF16 R4, R136.reuse, R16, R4 ;  /* 0x000000108804723c */ /* 0x040fe60000041804 */
[----:B------:R-:W2:Y:S02]  /*12320*/  LDSM.16.MT88.4 R108, [R181+0xe000] ;  /* 0x00e00000b56c783b */ /* 0x000ea40000004200 */
[C---:B------:R-:W-:Y:S01]  /*12330*/  FMUL.FTZ R20, R2.reuse, R116 ;  /* 0x0000007402147220 */ /* 0x040fe20000410000 */
[C---:B------:R-:W-:Y:S05]  /*12340*/  HMMA.16816.F32.BF16 R8, R136.reuse, R18, R8 ;  /* 0x000000128808723c */ /* 0x040fea0000041808 */
[----:B------:R-:W3:Y:S01]  /*12350*/  LDSM.16.MT88.4 R112, [R182+0xe000] ;  /* 0x00e00000b670783b */ /* 0x000ee20000004200 */
[----:B------:R-:W-:Y:S01]  /*12360*/  FMUL.FTZ R16, R2, R120 ;  /* 0x0000007802107220 */ /* 0x000fe20000410000 */
[C---:B------:R-:W-:Y:S01]  /*12370*/  FMUL.FTZ R18, R0.reuse, R122 ;  /* 0x0000007a00127220 */ /* 0x040fe20000410000 */
[----:B------:R-:W-:Y:S01]  /*12380*/  FMUL.FTZ R19, R0, R123 ;  /* 0x0000007b00137220 */ /* 0x000fe20000410000 */
[C---:B------:R-:W-:Y:S03]  /*12390*/  HMMA.16816.F32.BF16 R12, R136.reuse, R24, R12 ;  /* 0x00000018880c723c */ /* 0x040fe6000004180c */
[C---:B------:R-:W-:Y:S01]  /*123a0*/  FMUL.FTZ R17, R2.reuse, R121 ;  /* 0x0000007902117220 */ /* 0x040fe20000410000 */
[----:B------:R-:W-:Y:S01]  /*123b0*/  FMUL.FTZ R21, R2, R117 ;  /* 0x0000007502157220 */ /* 0x000fe20000410000 */
[C---:B------:R-:W-:Y:S01]  /*123c0*/  FMUL.FTZ R22, R0.reuse, R118 ;  /* 0x0000007600167220 */ /* 0x040fe20000410000 */
[----:B------:R-:W-:Y:S01]  /*123d0*/  FMUL.FTZ R23, R0, R119 ;  /* 0x0000007700177220 */ /* 0x000fe20000410000 */
[C---:B------:R-:W-:Y:S01]  /*123e0*/  FMUL.FTZ R24, R2.reuse, R128 ;  /* 0x0000008002187220 */ /* 0x040fe20000410000 */
[----:B------:R-:W4:Y:S02]  /*123f0*/  LDSM.16.MT88.4 R116, [R184+0xe000] ;  /* 0x00e00000b874783b */ /* 0x000f240000004200 */
[C---:B------:R-:W-:Y:S03]  /*12400*/  HMMA.16816.F32.BF16 R16, R136.reuse, R26, R16 ;  /* 0x0000001a8810723c */ /* 0x040fe60000041810 */
[C---:B------:R-:W-:Y:S01]  /*12410*/  FMUL.FTZ R25, R2.reuse, R129 ;  /* 0x0000008102197220 */ /* 0x040fe20000410000 */
[C---:B------:R-:W-:Y:S01]  /*12420*/  FMUL.FTZ R28, R2.reuse, R124 ;  /* 0x0000007c021c7220 */ /* 0x040fe20000410000 */
[----:B------:R-:W-:Y:S01]  /*12430*/  FMUL.FTZ R29, R2, R125 ;  /* 0x0000007d021d7220 */ /* 0x000fe20000410000 */
[C---:B------:R-:W-:Y:S05]  /*12440*/  HMMA.16816.F32.BF16 R20, R136.reuse, R32, R20 ;  /* 0x000000208814723c */ /* 0x040fea0000041814 */
[C---:B------:R-:W-:Y:S01]  /*12450*/  FMUL.FTZ R26, R0.reuse, R130 ;  /* 0x00000082001a7220 */ /* 0x040fe20000410000 */
[C---:B------:R-:W-:Y:S01]  /*12460*/  FMUL.FTZ R27, R0.reuse, R131 ;  /* 0x00000083001b7220 */ /* 0x040fe20000410000 */
[C---:B------:R-:W-:Y:S01]  /*12470*/  FMUL.FTZ R30, R0.reuse, R126 ;  /* 0x0000007e001e7220 */ /* 0x040fe20000410000 */
[----:B------:R-:W-:Y:S03]  /*12480*/  FMUL.FTZ R31, R0, R127 ;  /* 0x0000007f001f7220 */ /* 0x000fe60000410000 */
[C---:B------:R-:W-:Y:S01]  /*12490*/  FMUL.FTZ R33, R2.reuse, R133 ;  /* 0x0000008502217220 */ /* 0x040fe20000410000 */
[C---:B------:R-:W-:Y:S01]  /*124a0*/  FMUL.FTZ R32, R2.reuse, R132 ;  /* 0x0000008402207220 */ /* 0x040fe20000410000 */
[----:B------:R2:W5:Y:S01]  /*124b0*/  LDL.S16 R133, [R1+0x14] ;  /* 0x0000140001857983 */ /* 0x0005620000100600 */
[C---:B------:R-:W-:Y:S03]  /*124c0*/  HMMA.16816.F32.BF16 R24, R136.reuse, R34, R24 ;  /* 0x000000228818723c */ /* 0x040fe60000041818 */
[C---:B------:R-:W-:Y:S01]  /*124d0*/  FMUL.FTZ R36, R2.reuse, R36 ;  /* 0x0000002402247220 */ /* 0x040fe20000410000 */
[----:B------:R-:W-:Y:S01]  /*124e0*/  FMUL.FTZ R37, R2, R37 ;  /* 0x0000002502257220 */ /* 0x000fe20000410000 */
[C---:B------:R-:W-:Y:S01]  /*124f0*/  FMUL.FTZ R38, R0.reuse, R38 ;  /* 0x0000002600267220 */ /* 0x040fe20000410000 */
[C---:B-1----:R-:W-:Y:S05]  /*12500*/  HMMA.16816.F32.BF16 R28, R136.reuse, R104, R28 ;  /* 0x00000068881c723c */ /* 0x042fea000004181c */
[C---:B------:R-:W-:Y:S01]  /*12510*/  FMUL.FTZ R34, R0.reuse, R134 ;  /* 0x0000008600227220 */ /* 0x040fe20000410000 */
[C---:B------:R-:W-:Y:S01]  /*12520*/  FMUL.FTZ R35, R0.reuse, R135 ;  /* 0x0000008700237220 */ /* 0x040fe20000410000 */
[----:B------:R-:W-:Y:S01]  /*12530*/  FMUL.FTZ R39, R0, R39 ;  /* 0x0000002700277220 */ /* 0x000fe20000410000 */
[C---:B------:R-:W-:Y:S03]  /*12540*/  FMUL.FTZ R40, R2.reuse, R40 ;  /* 0x0000002802287220 */ /* 0x040fe60000410000 */
[----:B------:R-:W-:Y:S01]  /*12550*/  FMUL.FTZ R41, R2, R41 ;  /* 0x0000002902297220 */ /* 0x000fe20000410000 */
[C---:B------:R-:W-:Y:S01]  /*12560*/  FMUL.FTZ R42, R0.reuse, R42 ;  /* 0x0000002a002a7220 */ /* 0x040fe20000410000 */
[C---:B------:R-:W-:Y:S01]  /*12570*/  HMMA.16816.F32.BF16 R32, R136.reuse, R106, R32 ;  /* 0x0000006a8820723c */ /* 0x040fe20000041820 */
[----:B------:R-:W1:Y:S02]  /*12580*/  LDSM.16.MT88.4 R104, [R183+0xe000] ;  /* 0x00e00000b768783b */ /* 0x000e640000004200 */
[----:B------:R-:W-:Y:S01]  /*12590*/  FMUL.FTZ R43, R0, R43 ;  /* 0x0000002b002b7220 */ /* 0x000fe20000410000 */
[C---:B------:R-:W-:Y:S01]  /*125a0*/  FMUL.FTZ R44, R2.reuse, R44 ;  /* 0x0000002c022c7220 */ /* 0x040fe20000410000 */
[----:B------:R-:W-:Y:S01]  /*125b0*/  FMUL.FTZ R45, R2, R45 ;  /* 0x0000002d022d7220 */ /* 0x000fe20000410000 */
[C---:B--2---:R-:W-:Y:S05]  /*125c0*/  HMMA.16816.F32.BF16 R36, R136.reuse, R108, R36 ;  /* 0x0000006c8824723c */ /* 0x044fea0000041824 */
[C---:B------:R-:W-:Y:S01]  /*125d0*/  FMUL.FTZ R46, R0.reuse, R46 ;  /* 0x0000002e002e7220 */ /* 0x040fe20000410000 */
[----:B------:R-:W-:Y:S01]  /*125e0*/  FMUL.FTZ R47, R0, R47 ;  /* 0x0000002f002f7220 */ /* 0x000fe20000410000 */
[C---:B------:R-:W-:Y:S01]  /*125f0*/  HMMA.16816.F32.BF16 R40, R136.reuse, R110, R40 ;  /* 0x0000006e8828723c */ /* 0x040fe20000041828 */
[----:B------:R-:W2:Y:S03]  /*12600*/  LDSM.16.MT88.4 R108, [R181+0x10000] ;  /* 0x01000000b56c783b */ /* 0x000ea60000004200 */
[C---:B------:R-:W-:Y:S01]  /*12610*/  FMUL.FTZ R48, R2.reuse, R48 ;  /* 0x0000003002307220 */ /* 0x040fe20000410000 */
[----:B------:R-:W-:Y:S01]  /*12620*/  FMUL.FTZ R49, R2, R49 ;  /* 0x0000003102317220 */ /* 0x000fe20000410000 */
[C---:B------:R-:W-:Y:S01]  /*12630*/  FMUL.FTZ R50, R0.reuse, R50 ;  /* 0x0000003200327220 */ /* 0x040fe20000410000 */
[C---:B------:R-:W-:Y:S01]  /*12640*/  FMUL.FTZ R51, R0.reuse, R51 ;  /* 0x0000003300337220 */ /* 0x040fe20000410000 */
[C---:B---3--:R-:W-:Y:S03]  /*12650*/  HMMA.16816.F32.BF16 R44, R136.reuse, R112, R44 ;  /* 0x00000070882c723c */ /* 0x048fe6000004182c */
[C---:B------:R-:W-:Y:S01]  /*12660*/  FMUL.FTZ R54, R0.reuse, R54 ;  /* 0x0000003600367220 */ /* 0x040fe20000410000 */
[----:B------:R-:W-:Y:S01]  /*12670*/  FMUL.FTZ R55, R0, R55 ;  /* 0x0000003700377220 */ /* 0x000fe20000410000 */
[C---:B------:R-:W-:Y:S01]  /*12680*/  FMUL.FTZ R52, R2.reuse, R52 ;  /* 0x0000003402347220 */ /* 0x040fe20000410000 */
[----:B------:R-:W-:Y:S01]  /*12690*/  FMUL.FTZ R53, R2, R53 ;  /* 0x0000003502357220 */ /* 0x000fe20000410000 */
[C---:B------:R-:W-:Y:S01]  /*126a0*/  HMMA.16816.F32.BF16 R48, R136.reuse, R114, R48 ;  /* 0x000000728830723c */ /* 0x040fe20000041830 */
[----:B------:R-:W3:Y:S03]  /*126b0*/  LDSM.16.MT88.4 R112, [R182+0x10000] ;  /* 0x01000000b670783b */ /* 0x000ee60000004200 */
[C---:B------:R-:W-:Y:S01]  /*126c0*/  FMUL.FTZ R58, R0.reuse, R58 ;  /* 0x0000003a003a7220 */ /* 0x040fe20000410000 */
[----:B------:R-:W-:Y:S01]  /*126d0*/  FMUL.FTZ R59, R0, R59 ;  /* 0x0000003b003b7220 */ /* 0x000fe20000410000 */
[C---:B------:R-:W-:Y:S01]  /*126e0*/  FMUL.FTZ R56, R2.reuse, R56 ;  /* 0x0000003802387220 */ /* 0x040fe20000410000 */
[----:B------:R-:W-:Y:S01]  /*126f0*/  FMUL.FTZ R57, R2, R57 ;  /* 0x0000003902397220 */ /* 0x000fe20000410000 */
[C---:B----4-:R-:W-:Y:S03]  /*12700*/  HMMA.16816.F32.BF16 R52, R136.reuse, R116, R52 ;  /* 0x000000748834723c */ /* 0x050fe60000041834 */
[C---:B------:R-:W-:Y:S01]  /*12710*/  FMUL.FTZ R62, R0.reuse, R62 ;  /* 0x0000003e003e7220 */ /* 0x040fe20000410000 */
[----:B------:R-:W-:Y:S01]  /*12720*/  FMUL.FTZ R63, R0, R63 ;  /* 0x0000003f003f7220 */ /* 0x000fe20000410000 */
[C---:B------:R-:W-:Y:S01]  /*12730*/  FMUL.FTZ R60, R2.reuse, R60 ;  /* 0x0000003c023c7220 */ /* 0x040fe20000410000 */
[C---:B------:R-:W-:Y:S01]  /*12740*/  FMUL.FTZ R61, R2.reuse, R61 ;  /* 0x0000003d023d7220 */ /* 0x040fe20000410000 */
[C---:B------:R-:W-:Y:S04]  /*12750*/  HMMA.16816.F32.BF16 R56, R136.reuse, R118, R56 ;  /* 0x000000768838723c */ /* 0x040fe80000041838 */
[C---:B------:R-:W-:Y:S01]  /*12760*/  FMUL.FTZ R64, R2.reuse, R64 ;  /* 0x0000004002407220 */ /* 0x040fe20000410000 */
[----:B------:R-:W-:Y:S01]  /*12770*/  FMUL.FTZ R65, R2, R65 ;  /* 0x0000004102417220 */ /* 0x000fe20000410000 */
[C---:B------:R-:W-:Y:S01]  /*12780*/  FMUL.FTZ R66, R0.reuse, R66 ;  /* 0x0000004200427220 */ /* 0x040fe20000410000 */
[C---:B------:R-:W-:Y:S01]  /*12790*/  FMUL.FTZ R67, R0.reuse, R67 ;  /* 0x0000004300437220 */ /* 0x040fe20000410000 */
[C---:B-1----:R-:W-:Y:S03]  /*127a0*/  HMMA.16816.F32.BF16 R60, R136.reuse, R104, R60 ;  /* 0x00000068883c723c */ /* 0x042fe6000004183c */
[C---:B------:R-:W-:Y:S01]  /*127b0*/  FMUL.FTZ R70, R0.reuse, R70 ;  /* 0x0000004600467220 */ /* 0x040fe20000410000 */
[----:B------:R-:W-:Y:S01]  /*127c0*/  FMUL.FTZ R71, R0, R71 ;  /* 0x0000004700477220 */ /* 0x000fe20000410000 */
[C---:B------:R-:W-:Y:S01]  /*127d0*/  FMUL.FTZ R68, R2.reuse, R68 ;  /* 0x0000004402447220 */ /* 0x040fe20000410000 */
[C---:B------:R-:W-:Y:S01]  /*127e0*/  FMUL.FTZ R69, R2.reuse, R69 ;  /* 0x0000004502457220 */ /* 0x040fe20000410000 */
[C---:B------:R-:W-:Y:S04]  /*127f0*/  HMMA.16816.F32.BF16 R64, R136.reuse, R106, R64 ;  /* 0x0000006a8840723c */ /* 0x040fe80000041840 */
[----:B------:R-:W-:Y:S01]  /*12800*/  LOP3.LUT R101, R227, UR35, RZ, 0x3c, !PT ;  /* 0x00000023e3657c12 */ /* 0x000fe2000f8e3cff */
[C---:B------:R-:W-:Y:S01]  /*12810*/  FMUL.FTZ R72, R2.reuse, R72 ;  /* 0x0000004802487220 */ /* 0x040fe20000410000 */
[----:B------:R-:W-:Y:S01]  /*12820*/  FMUL.FTZ R73, R2, R73 ;  /* 0x0000004902497220 */ /* 0x000fe20000410000 */
[C---:B------:R-:W-:Y:S01]  /*12830*/  FMUL.FTZ R74, R0.reuse, R74 ;  /* 0x0000004a004a7220 */ /* 0x040fe20000410000 */
[C---:B------:R-:W-:Y:S01]  /*12840*/  FMUL.FTZ R75, R0.reuse, R75 ;  /* 0x0000004b004b7220 */ /* 0x040fe20000410000 */
[C---:B--2---:R-:W-:Y:S03]  /*12850*/  HMMA.16816.F32.BF16 R68, R136.reuse, R108, R68 ;  /* 0x0000006c8844723c */ /* 0x044fe60000041844 */
[----:B------:R-:W-:Y:S04]  /*12860*/  IMAD.WIDE.U32 R116, R101, -0x326172a9, RZ ;  /* 0xcd9e8d5765747825 */ /* 0x000fe800078e00ff */
[----:B------:R-:W-:Y:S01]  /*12870*/  FFMA.FTZ R101, R149, UR4, -R142 ;  /* 0x0000000495657c23 */ /* 0x000fe2000801088e */
[C---:B------:R-:W-:Y:S03]  /*12880*/  FMUL.FTZ R78, R0.reuse, R78 ;  /* 0x0000004e004e7220 */ /* 0x040fe60000410000 */
[----:B------:R-:W-:Y:S01]  /*12890*/  FMUL.FTZ R79, R0, R79 ;  /* 0x0000004f004f7220 */ /* 0x000fe20000410000 */
[----:B------:R1:W-:Y:S01]  /*128a0*/  MUFU.EX2 R222, R101 ;  /* 0x0000006500de7308 */ /* 0x0003e20000000800 */
[C---:B------:R-:W-:Y:S03]  /*128b0*/  HMMA.16816.F32.BF16 R72, R136.reuse, R110, R72 ;  /* 0x0000006e8848723c */ /* 0x040fe60000041848 */
[C---:B------:R-:W-:Y:S01]  /*128c0*/  FMUL.FTZ R76, R2.reuse, R76 ;  /* 0x0000004c024c7220 */ /* 0x040fe20000410000 */
[----:B------:R-:W-:Y:S01]  /*128d0*/  FMUL.FTZ R77, R2, R77 ;  /* 0x0000004d024d7220 */ /* 0x000fe20000410000 */
[----:B------:R-:W-:Y:S01]  /*128e0*/  LOP3.LUT R104, R117, UR27, R172, 0x96, !PT ;  /* 0x0000001b75687c12 */ /* 0x000fe2000f8e96ac */
[----:B------:R-:W-:Y:S01]  /*128f0*/  FMUL.FTZ R82, R0, R82 ;  /* 0x0000005200527220 */ /* 0x000fe20000410000 */
[----:B------:R-:W-:Y:S01]  /*12900*/  LOP3.LUT R116, R169, UR20, R116, 0x96, !PT ;  /* 0x00000014a9747c12 */ /* 0x000fe2000f8e9674 */
[----:B------:R-:W-:Y:S03]  /*12910*/  UIADD3 UR20, UR28, 0x1715609d, URZ ;  /* 0x1715609d1c147890 */ /* 0x000fe6000fffe03f */
[C---:B---3--:R-:W-:Y:S03]  /*12920*/  HMMA.16816.F32.BF16 R76, R136.reuse, R112, R76 ;  /* 0x00000070884c723c */ /* 0x048fe6000004184c */
[----:B------:R-:W-:Y:S04]  /*12930*/  IMAD.WIDE.U32 R104, R104, -0x2daee0ad, RZ ;  /* 0xd2511f5368687825 */ /* 0x000fe800078e00ff */
[----:B------:R-:W-:Y:S01]  /*12940*/  FFMA.FTZ R110, R156, UR4, -R143 ;  /* 0x000000049c6e7c23 */ /* 0x000fe2000801088f */
[--C-:B-1----:R-:W-:Y:S03]  /*12950*/  FFMA.FTZ R101, R157, UR4, -R142.reuse ;  /* 0x000000049d657c23 */ /* 0x102fe6000801088e */
[----:B------:R-:W-:Y:S01]  /*12960*/  FFMA.FTZ R112, R158, UR4, -R142 ;  /* 0x000000049e707c23 */ /* 0x000fe2000801088e */
[----:B------:R-:W-:Y:S01]  /*12970*/  LOP3.LUT R108, R105, UR34, R224, 0x96, !PT ;  /* 0x00000022696c7c12 */ /* 0x000fe2000f8e96e0 */
[----:B------:R-:W-:Y:S01]  /*12980*/  MUFU.EX2 R135, R110 ;  /* 0x0000006e00877308 */ /* 0x000fe20000000800 */
[----:B------:R-:W-:Y:S04]  /*12990*/  IMAD.WIDE.U32 R116, R116, -0x2daee0ad, RZ ;  /* 0xd2511f5374747825 */ /* 0x000fe800078e00ff */
[----:B------:R-:W-:Y:S01]  /*129a0*/  FMUL.FTZ R83, R0, R83 ;  /* 0x0000005300537220 */ /* 0x000fe20000410000 */
[C---:B------:R-:W-:Y:S01]  /*129b0*/  FMUL.FTZ R80, R2.reuse, R80 ;  /* 0x0000005002507220 */ /* 0x040fe20000410000 */
[----:B------:R-:W-:Y:S01]  /*129c0*/  FMUL.FTZ R81, R2, R81 ;  /* 0x0000005102517220 */ /* 0x000fe20000410000 */
[----:B------:R-:W-:Y:S02]  /*129d0*/  LOP3.LUT R104, R117, UR26, R104, 0x96, !PT ;  /* 0x0000001a75687c12 */ /* 0x000fe4000f8e9668 */
[----:B------:R1:W-:Y:S01]  /*129e0*/  MUFU.EX2 R235, R112 ;  /* 0x0000007000eb7308 */ /* 0x0003e20000000800 */
[----:B------:R-:W-:Y:S01]  /*129f0*/  LOP3.LUT R120, R151, UR20, R152, 0x96, !PT ;  /* 0x0000001497787c12 */ /* 0x000fe2000f8e9698 */
[----:B------:R-:W-:Y:S04]  /*12a00*/  IMAD.WIDE.U32 R108, R108, -0x326172a9, RZ ;  /* 0xcd9e8d576c6c7825 */ /* 0x000fe800078e00ff */
[C---:B------:R-:W-:Y:S01]  /*12a10*/  FMUL.FTZ R86, R0.reuse, R86 ;  /* 0x0000005600567220 */ /* 0x040fe20000410000 */
[----:B------:R-:W-:Y:S01]  /*12a20*/  FMUL.FTZ R87, R0, R87 ;  /* 0x0000005700577220 */ /* 0x000fe20000410000 */
[----:B------:R-:W-:Y:S01]  /*12a30*/  IMAD.WIDE.U32 R124, R104, -0x326172a9, RZ ;  /* 0xcd9e8d57687c7825 */ /* 0x000fe200078e00ff */
[----:B------:R-:W-:Y:S01]  /*12a40*/  LOP3.LUT R118, R109, UR32, R168, 0x96, !PT ;  /* 0x000000206d767c12 */ /* 0x000fe2000f8e96a8 */
[----:B------:R-:W2:Y:S01]  /*12a50*/  LDSM.16.MT88.4 R104, [R184+0x10000] ;  /* 0x01000000b868783b */ /* 0x000ea20000004200 */
[----:B------:R3:W-:Y:S01]  /*12a60*/  MUFU.EX2 R130, R101 ;  /* 0x0000006500827308 */ /* 0x0007e20000000800 */
[----:B------:R-:W-:Y:S04]  /*12a70*/  IMAD.WIDE.U32 R120, R120, -0x2daee0ad, RZ ;  /* 0xd2511f5378787825 */ /* 0x000fe800078e00ff */
[C---:B------:R-:W-:Y:S01]  /*12a80*/  FMUL.FTZ R84, R2.reuse, R84 ;  /* 0x0000005402547220 */ /* 0x040fe20000410000 */
[C---:B------:R-:W-:Y:S03]  /*12a90*/  HMMA.16816.F32.BF16 R80, R136.reuse, R114, R80 ;  /* 0x000000728850723c */ /* 0x040fe60000041850 */
[----:B------:R-:W-:Y:S01]  /*12aa0*/  FMUL.FTZ R85, R2, R85 ;  /* 0x0000005502557220 */ /* 0x000fe20000410000 */
[----:B------:R-:W-:Y:S01]  /*12ab0*/  LOP3.LUT R126, R125, UR22, R108, 0x96, !PT ;  /* 0x000000167d7e7c12 */ /* 0x000fe2000f8e966c */
[----:B-1----:R-:W-:Y:S01]  /*12ac0*/  FFMA.FTZ R112, R160, UR4, -R142 ;  /* 0x00000004a0707c23 */ /* 0x002fe2000801088e */
[----:B------:R-:W1:Y:S01]  /*12ad0*/  LDSM.16.MT88.4 R108, [R183+0x10000] ;  /* 0x01000000b76c783b */ /* 0x000e620000004200 */
[----:B------:R-:W-:Y:S01]  /*12ae0*/  UIADD3 UR22, UR29, 0x646e171e, URZ ;  /* 0x646e171e1d167890 */ /* 0x000fe2000fffe03f */
[----:B------:R-:W-:Y:S01]  /*12af0*/  LOP3.LUT R113, R120, 0xffff, RZ, 0xc0, !PT ;  /* 0x0000ffff78717812 */ /* 0x000fe200078ec0ff */
[----:B------:R4:W4:Y:S02]  /*12b00*/  MUFU.EX2 R233, R112 ;  /* 0x0000007000e97308 */ /* 0x0009240000000800 */
[----:B------:R-:W-:Y:S01]  /*12b10*/  IMAD.WIDE.U32 R118, R118, -0x2daee0ad, RZ ;  /* 0xd2511f5376767825 */ /* 0x000fe200078e00ff */
[----:B------:R-:W-:Y:S03]  /*12b20*/  SHF.R.U32.HI R114, RZ, 0x8, R113 ;  /* 0x00000008ff727819 */ /* 0x000fe60000011671 */
[--C-:B---3--:R-:W-:Y:S01]  /*12b30*/  FFMA.FTZ R101, R159, UR4, -R143.reuse ;  /* 0x000000049f657c23 */ /* 0x108fe2000801088f */
[----:B------:R-:W-:Y:S01]  /*12b40*/  LOP3.LUT R115, R120, 0xff, RZ, 0xc0, !PT ;  /* 0x000000ff78737812 */ /* 0x000fe200078ec0ff */
[C---:B------:R-:W-:Y:S01]  /*12b50*/  FMUL.FTZ R90, R0.reuse, R90 ;  /* 0x0000005a005a7220 */ /* 0x040fe20000410000 */
[----:B------:R-:W-:Y:S01]  /*12b60*/  SHF.R.U32.HI R117, RZ, 0x18, R120 ;  /* 0x00000018ff757819 */ /* 0x000fe20000011678 */
[----:B------:R3:W1:Y:S01]  /*12b70*/  MUFU.EX2 R234, R101 ;  /* 0x0000006500ea7308 */ /* 0x0006620000000800 */
[----:B------:R-:W-:Y:S01]  /*12b80*/  LOP3.LUT R122, R119, UR21, R116, 0x96, !PT ;  /* 0x00000015777a7c12 */ /* 0x000fe2000f8e9674 */
[----:B------:R-:W-:Y:S01]  /*12b90*/  FMUL.FTZ R91, R0, R91 ;  /* 0x0000005b005b7220 */ /* 0x000fe20000410000 */
[----:B------:R-:W-:Y:S01]  /*12ba0*/  PRMT R116, R115, 0x5410, R114 ;  /* 0x0000541073747816 */ /* 0x000fe20000000072 */
[C---:B------:R-:W-:Y:S01]  /*12bb0*/  FMUL.FTZ R88, R2.reuse, R88 ;  /* 0x0000005802587220 */ /* 0x040fe20000410000 */
[C---:B------:R-:W-:Y:S01]  /*12bc0*/  FMUL.FTZ R89, R2.reuse, R89 ;  /* 0x0000005902597220 */ /* 0x040fe20000410000 */
[C---:B------:R-:W-:Y:S01]  /*12bd0*/  FMUL.FTZ R92, R2.reuse, R92 ;  /* 0x0000005c025c7220 */ /* 0x040fe20000410000 */
[----:B------:R-:W-:Y:S01]  /*12be0*/  FMUL.FTZ R93, R2, R93 ;  /* 0x0000005d025d7220 */ /* 0x000fe20000410000 */
[----:B----4-:R-:W-:Y:S01]  /*12bf0*/  FFMA.FTZ R112, R161, UR4, -R143 ;  /* 0x00000004a1707c23 */ /* 0x010fe2000801088f */
[----:B------:R-:W-:Y:S01]  /*12c00*/  F2FP.BF16.F32.PACK_AB R160, R233, R235 ;  /* 0x000000ebe9a0723e */ /* 0x000fe200000010ff */
[C---:B------:R-:W-:Y:S01]  /*12c10*/  FMUL.FTZ R94, R0.reuse, R94 ;  /* 0x0000005e005e7220 */ /* 0x040fe20000410000 */
[----:B------:R-:W-:Y:S01]  /*12c20*/  FMUL.FTZ R95, R0, R95 ;  /* 0x0000005f005f7220 */ /* 0x000fe20000410000 */
[----:B------:R4:W-:Y:S01]  /*12c30*/  MUFU.EX2 R232, R112 ;  /* 0x0000007000e87308 */ /* 0x0009e20000000800 */
[----:B------:R-:W-:Y:S01]  /*12c40*/  PRMT R159, R160, 0x7632, R159 ;  /* 0x00007632a09f7816 */ /* 0x000fe2000000009f */
[C---:B------:R-:W-:Y:S01]  /*12c50*/  FMUL.FTZ R96, R2.reuse, R96 ;  /* 0x0000006002607220 */ /* 0x040fe20000410000 */
[----:B------:R-:W-:Y:S01]  /*12c60*/  FMUL.FTZ R97, R2, R97 ;  /* 0x0000006102617220 */ /* 0x000fe20000410000 */
[C---:B------:R-:W-:Y:S01]  /*12c70*/  FMUL.FTZ R98, R0.reuse, R98 ;  /* 0x0000006200627220 */ /* 0x040fe20000410000 */
[----:B---3--:R-:W-:Y:S01]  /*12c80*/  SHF.R.U32.HI R101, RZ, 0x10, R120 ;  /* 0x00000010ff657819 */ /* 0x008fe20000011678 */
[C---:B--2---:R-:W-:Y:S03]  /*12c90*/  HMMA.16816.F32.BF16 R84, R136.reuse, R104, R84 ;  /* 0x000000688854723c */ /* 0x044fe60000041854 */
[----:B------:R-:W-:Y:S01]  /*12ca0*/  LOP3.LUT R113, R101, 0xff, RZ, 0xc0, !PT ;  /* 0x000000ff65717812 */ /* 0x000fe200078ec0ff */
[----:B------:R-:W-:Y:S01]  /*12cb0*/  FMUL.FTZ R99, R0, R99 ;  /* 0x0000006300637220 */ /* 0x000fe20000410000 */
[----:B------:R-:W-:Y:S01]  /*12cc0*/  LOP3.LUT R101, R121, UR22, R154, 0x96, !PT ;  /* 0x0000001679657c12 */ /* 0x000fe2000f8e969a */
[C---:B------:R-:W-:Y:S05]  /*12cd0*/  HMMA.16816.F32.BF16 R88, R136.reuse, R106, R88 ;  /* 0x0000006a8858723c */ /* 0x040fea0000041858 */
[----:B------:R-:W-:Y:S01]  /*12ce0*/  LOP3.LUT R104, R101, 0xffff, RZ, 0xc0, !PT ;  /* 0x0000ffff65687812 */ /* 0x000fe200078ec0ff */
[C---:B-1----:R-:W-:Y:S05]  /*12cf0*/  HMMA.16816.F32.BF16 R92, R136.reuse, R108, R92 ;  /* 0x0000006c885c723c */ /* 0x042fea000004185c */
[----:B------:R-:W-:Y:S01]  /*12d00*/  SHF.R.U32.HI R105, RZ, 0x10, R101 ;  /* 0x00000010ff697819 */ /* 0x000fe20000011665 */
[----:B------:R-:W-:Y:S01]  /*12d10*/  HMMA.16816.F32.BF16 R96, R136, R110, R96 ;  /* 0x0000006e8860723c */ /* 0x000fe20000041860 */
[----:B------:R-:W-:Y:S04]  /*12d20*/  LDSM.16.MT88.4 R108, [R182+0xc800] ;  /* 0x00c80000b66c783b */ /* 0x000fe80000004200 */
[----:B------:R-:W-:Y:S01]  /*12d30*/  PRMT R117, R113, 0x5410, R117 ;  /* 0x0000541071757816 */ /* 0x000fe20000000075 */
[----:B------:R-:W-:Y:S01]  /*12d40*/  IMAD.MOV.U32 R168, RZ, RZ, R217 ;  /* 0x000000ffffa87224 */ /* 0x000fe200078e00d9 */
[----:B------:R-:W-:Y:S01]  /*12d50*/  LOP3.LUT R114, R101, 0xff, RZ, 0xc0, !PT ;  /* 0x000000ff65727812 */ /* 0x000fe200078ec0ff */
[----:B------:R-:W-:Y:S03]  /*12d60*/  IMAD.MOV.U32 R169, RZ, RZ, R216 ;  /* 0x000000ffffa97224 */ /* 0x000fe600078e00d8 */
[----:B------:R-:W-:Y:S01]  /*12d70*/  SHF.R.U32.HI R113, RZ, 0x18, R101 ;  /* 0x00000018ff717819 */ /* 0x000fe20000011665 */
[----:B------:R-:W-:Y:S01]  /*12d80*/  FFMA.FTZ R101, R162, UR4, -R143 ;  /* 0x00000004a2657c23 */ /* 0x000fe2000801088f */
[----:B------:R-:W-:Y:S01]  /*12d90*/  SHF.R.U32.HI R104, RZ, 0x8, R104 ;  /* 0x00000008ff687819 */ /* 0x000fe20000011668 */
[----:B------:R-:W-:Y:S01]  /*12da0*/  IMAD.WIDE.U32 R122, R122, -0x326172a9, RZ ;  /* 0xcd9e8d577a7a7825 */ /* 0x000fe200078e00ff */
[----:B------:R-:W-:Y:S01]  /*12db0*/  LOP3.LUT R105, R105, 0xff, RZ, 0xc0, !PT ;  /* 0x000000ff69697812 */ /* 0x000fe200078ec0ff */
[----:B------:R1:W2:Y:S01]  /*12dc0*/  MUFU.EX2 R231, R101 ;  /* 0x0000006500e77308 */ /* 0x0002a20000000800 */
[----:B------:R-:W-:Y:S01]  /*12dd0*/  PRMT R104, R114, 0x5410, R104 ;  /* 0x0000541072687816 */ /* 0x000fe20000000068 */
[----:B------:R-:W-:Y:S01]  /*12de0*/  IMAD.WIDE.U32 R126, R126, -0x2daee0ad, RZ ;  /* 0xd2511f537e7e7825 */ /* 0x000fe200078e00ff */
[----:B------:R-:W-:Y:S02]  /*12df0*/  PRMT R105, R105, 0x5410, R113 ;  /* 0x0000541069697816 */ /* 0x000fe40000000071 */
[----:B----4-:R-:W3:Y:S01]  /*12e00*/  LDSM.16.MT88.4 R112, [R181+0xc800] ;  /* 0x00c80000b570783b */ /* 0x010ee20000004200 */
[----:B------:R-:W-:Y:S02]  /*12e10*/  F2FP.BF16.F32.PACK_AB R162, R130, R222 ;  /* 0x000000de82a2723e */ /* 0x000fe400000010ff */
[----:B------:R-:W-:Y:S02]  /*12e20*/  F2FP.BF16.F32.PACK_AB R158, R234, R135 ;  /* 0x00000087ea9e723e */ /* 0x000fe400000010ff */
[----:B------:R-:W-:Y:S02]  /*12e30*/  PRMT R161, R162, 0x7632, R161 ;  /* 0x00007632a2a17816 */ /* 0x000fe400000000a1 */
[--C-:B------:R-:W-:Y:S02]  /*12e40*/  HSET2.LE.AND R104, R104, R146.reuse, PT ;  /* 0x0000009268687233 */ /* 0x100fe40003803000 */
[----:B------:R-:W-:Y:S02]  /*12e50*/  PRMT R157, R158, 0x7632, R157 ;  /* 0x000076329e9d7816 */ /* 0x000fe4000000009d */
[--C-:B------:R-:W-:Y:S02]  /*12e60*/  HSET2.LE.AND R105, R105, R146.reuse, PT ;  /* 0x0000009269697233 */ /* 0x100fe40003803000 */
[----:B-1----:R-:W-:Y:S02]  /*12e70*/  PRMT R101, R162, 0x5410, R161 ;  /* 0x00005410a2657816 */ /* 0x002fe400000000a1 */
[----:B--2---:R-:W-:Y:S02]  /*12e80*/  F2FP.BF16.F32.PACK_AB R156, R231, R232 ;  /* 0x000000e8e79c723e */ /* 0x004fe400000010ff */
[----:B------:R-:W-:Y:S02]  /*12e90*/  LOP3.LUT R104, R104, R101, RZ, 0xc0, !PT ;  /* 0x0000006568687212 */ /* 0x000fe400078ec0ff */
[----:B------:R-:W-:Y:S02]  /*12ea0*/  PRMT R101, R158, 0x5410, R157 ;  /* 0x000054109e657816 */ /* 0x000fe4000000009d */
[--C-:B------:R-:W-:Y:S02]  /*12eb0*/  HSET2.LE.AND R106, R116, R146.reuse, PT ;  /* 0x00000092746a7233 */ /* 0x100fe40003803000 */
[----:B------:R-:W-:Y:S02]  /*12ec0*/  LOP3.LUT R105, R105, R101, RZ, 0xc0, !PT ;  /* 0x0000006569697212 */ /* 0x000fe400078ec0ff */
[----:B------:R-:W-:Y:S02]  /*12ed0*/  PRMT R101, R160, 0x5410, R159 ;  /* 0x00005410a0657816 */ /* 0x000fe4000000009f */
[----:B------:R-:W-:Y:S02]  /*12ee0*/  PRMT R155, R156, 0x7632, R155 ;  /* 0x000076329c9b7816 */ /* 0x000fe4000000009b */
[----:B------:R-:W-:Y:S02]  /*12ef0*/  HSET2.LE.AND R107, R117, R146, PT ;  /* 0x00000092756b7233 */ /* 0x000fe40003803000 */
[----:B------:R-:W-:Y:S02]  /*12f00*/  LOP3.LUT R106, R106, R101, RZ, 0xc0, !PT ;  /* 0x000000656a6a7212 */ /* 0x000fe400078ec0ff */
[----:B------:R-:W-:Y:S02]  /*12f10*/  PRMT R101, R156, 0x5410, R155 ;  /* 0x000054109c657816 */ /* 0x000fe4000000009b */
[----:B------:R-:W-:Y:S02]  /*12f20*/  IADD3 R172, P0, R168, UR19, RZ ;  /* 0x00000013a8ac7c10 */ /* 0x000fe4000ff1e0ff */
[----:B------:R-:W-:Y:S02]  /*12f30*/  LOP3.LUT R107, R107, R101, RZ, 0xc0, !PT ;  /* 0x000000656b6b7212 */ /* 0x000fe400078ec0ff */
[----:B------:R-:W-:Y:S02]  /*12f40*/  LOP3.LUT R101, R145, UR33, R150, 0x96, !PT ;  /* 0x0000002191657c12 */ /* 0x000fe4000f8e9696 */
[----:B------:R-:W-:Y:S02]  /*12f50*/  IADD3.X R173, R169, UR13, RZ, P0, !PT ;  /* 0x0000000da9ad7c10 */ /* 0x000fe400087fe4ff */
[----:B------:R-:W-:Y:S01]  /*12f60*/  LOP3.LUT R170, R123, UR20, R124, 0x96, !PT ;  /* 0x000000147baa7c12 */ /* 0x000fe2000f8e967c */
[C---:B---3--:R-:W-:Y:S05]  /*12f70*/  HMMA.16816.F32.BF16 R4, R104.reuse, R112, R4 ;  /* 0x000000706804723c */ /* 0x048fea0000041804 */
[----:B------:R-:W-:Y:S01]  /*12f80*/  LOP3.LUT R116, R144, 0xff, RZ, 0xc0, !PT ;  /* 0x000000ff90747812 */ /* 0x000fe200078ec0ff */
[C---:B------:R-:W-:Y:S01]  /*12f90*/  HMMA.16816.F32.BF16 R8, R104.reuse, R114, R8 ;  /* 0x000000726808723c */ /* 0x040fe20000041808 */
[----:B------:R3:W2:Y:S02]  /*12fa0*/  LDL.S16 R114, [R1+0x1c] ;  /* 0x00001c0001727983 */ /* 0x0006a40000100600 */
[----:B------:R-:W-:Y:S02]  /*12fb0*/  ISETP.LE.U32.AND P3, PT, R116, UR15, PT ;  /* 0x0000000f74007c0c */ /* 0x000fe4000bf63070 */
[----:B------:R3:W4:Y:S01]  /*12fc0*/  LDL.S16 R115, [R1+0x18] ;  /* 0x0000180001737983 */ /* 0x0007220000100600 */
[C---:B------:R-:W-:Y:S05]  /*12fd0*/  HMMA.16816.F32.BF16 R12, R104.reuse, R108, R12 ;  /* 0x0000006c680c723c */ /* 0x040fea000004180c */
[C---:B------:R-:W-:Y:S01]  /*12fe0*/  LOP3.LUT R112, R101.reuse, 0xffff, RZ, 0xc0, !PT ;  /* 0x0000ffff65707812 */ /* 0x040fe200078ec0ff */
[C---:B------:R-:W-:Y:S05]  /*12ff0*/  HMMA.16816.F32.BF16 R16, R104.reuse, R110, R16 ;  /* 0x0000006e6810723c */ /* 0x040fea0000041810 */
[----:B------:R-:W-:Y:S01]  /*13000*/  SHF.R.U32.HI R112, RZ, 0x8, R112 ;  /* 0x00000008ff707819 */ /* 0x000fe20000011670 */
[----:B------:R-:W-:Y:S01]  /*13010*/  @!P3 HFMA2.BF16_V2 R250, -RZ.H0_H0, RZ.H0_H0, -R166.H0_H0 ;  /* 0x200000fffffab231 */ /* 0x000fe200003409a6 */
[----:B------:R-:W-:Y:S04]  /*13020*/  LOP3.LUT R109, R101, 0xff, RZ, 0xc0, !PT ;  /* 0x000000ff656d7812 */ /* 0x000fe800078ec0ff */
[----:B------:R-:W-:Y:S02]  /*13030*/  LOP3.LUT R108, R112, 0xffff, RZ, 0xc0, !PT ;  /* 0x0000ffff706c7812 */ /* 0x000fe400078ec0ff */
[----:B------:R-:W-:Y:S02]  /*13040*/  ISETP.LE.U32.AND P6, PT, R109, UR15, PT ;  /* 0x0000000f6d007c0c */ /* 0x000fe4000bfc3070 */
[--C-:B------:R-:W-:Y:S02]  /*13050*/  SHF.R.U32.HI R112, RZ, 0x10, R101.reuse ;  /* 0x00000010ff707819 */ /* 0x100fe40000011665 */
[----:B------:R-:W-:Y:S02]  /*13060*/  ISETP.LE.U32.AND P5, PT, R108, UR15, PT ;  /* 0x0000000f6c007c0c */ /* 0x000fe4000bfa3070 */
[----:B------:R-:W-:Y:S01]  /*13070*/  LDSM.16.MT88.4 R108, [R183+0xc800] ;  /* 0x00c80000b76c783b */ /* 0x000fe20000004200 */
[----:B------:R-:W-:Y:S02]  /*13080*/  LOP3.LUT R112, R112, 0xff, RZ, 0xc0, !PT ;  /* 0x000000ff70707812 */ /* 0x000fe400078ec0ff */
[----:B------:R-:W-:Y:S02]  /*13090*/  SHF.R.U32.HI R101, RZ, 0x18, R101 ;  /* 0x00000018ff657819 */ /* 0x000fe40000011665 */
[----:B------:R-:W-:Y:S02]  /*130a0*/  ISETP.LE.U32.AND P0, PT, R112, UR15, PT ;  /* 0x0000000f70007c0c */ /* 0x000fe4000bf03070 */
[----:B------:R-:W-:Y:S02]  /*130b0*/  ISETP.LE.U32.AND P4, PT, R101, UR15, PT ;  /* 0x0000000f65007c0c */ /* 0x000fe4000bf83070 */
[----:B------:R-:W-:Y:S01]  /*130c0*/  LOP3.LUT R125, R127, UR8, R118, 0x96, !PT ;  /* 0x000000087f7d7c12 */ /* 0x000fe2000f8e9676 */
[----:B------:R-:W-:Y:S01]  /*130d0*/  UMOV UR8, UR9 ;  /* 0x0000000900087c82 */ /* 0x000fe20008000000 */
[----:B------:R-:W1:Y:S01]  /*130e0*/  LDSM.16.MT88.4 R116, [R184+0xc800] ;  /* 0x00c80000b874783b */ /* 0x000e620000004200 */
[--C-:B------:R-:W-:Y:S02]  /*130f0*/  SHF.R.U32.HI R113, RZ, 0x18, R144.reuse ;  /* 0x00000018ff717819 */ /* 0x100fe40000011690 */
[----:B------:R-:W-:Y:S02]  /*13100*/  LOP3.LUT R123, R144, 0xffff, RZ, 0xc0, !PT ;  /* 0x0000ffff907b7812 */ /* 0x000fe400078ec0ff */
[----:B------:R-:W-:Y:S02]  /*13110*/  ISETP.LE.U32.AND P1, PT, R113, UR15, PT ;  /* 0x0000000f71007c0c */ /* 0x000fe4000bf23070 */
[----:B-----5:R-:W-:Y:S01]  /*13120*/  @!P0 HFMA2.BF16_V2 R221, -RZ.H0_H0, RZ.H0_H0, -R141.H0_H0 ;  /* 0x200000ffffdd8231 */ /* 0x020fe2000034098d */
[----:B------:R-:W-:Y:S01]  /*13130*/  SHF.R.U32.HI R144, RZ, 0x10, R144 ;  /* 0x00000010ff907819 */ /* 0x000fe20000011690 */
[----:B------:R-:W-:Y:S01]  /*13140*/  @!P4 HFMA2.BF16_V2 R133, -RZ.H0_H0, RZ.H0_H0, -R140.H0_H0 ;  /* 0x200000ffff85c231 */ /* 0x000fe2000034098c */
[----:B------:R-:W-:Y:S02]  /*13150*/  LOP3.LUT R101, R121, UR22, R154, 0x96, !PT ;  /* 0x0000001679657c12 */ /* 0x000fe4000f8e969a */
[----:B------:R-:W-:Y:S02]  /*13160*/  PRMT R128, R221, 0x7610, R128 ;  /* 0x00007610dd807816 */ /* 0x000fe40000000080 */
[----:B------:R-:W-:Y:S02]  /*13170*/  PRMT R124, R133, 0x7610, R124 ;  /* 0x00007610857c7816 */ /* 0x000fe4000000007c */
[----:B------:R-:W-:Y:S02]  /*13180*/  @!P3 PRMT R166, R250, 0x5410, RZ ;  /* 0x00005410faa6b816 */ /* 0x000fe400000000ff */
[----:B------:R-:W-:Y:S02]  /*13190*/  @!P0 PRMT R141, R128, 0x5410, RZ ;  /* 0x00005410808d8816 */ /* 0x000fe400000000ff */
[----:B------:R-:W-:Y:S01]  /*131a0*/  @!P4 PRMT R140, R124, 0x5410, RZ ;  /* 0x000054107c8cc816 */ /* 0x000fe200000000ff */
[----:B------:R-:W-:Y:S01]  /*131b0*/  IMAD.WIDE.U32 R124, R125, -0x326172a9, RZ ;  /* 0xcd9e8d577d7c7825 */ /* 0x000fe200078e00ff */
[C---:B-1----:R-:W-:Y:S06]  /*131c0*/  HMMA.16816.F32.BF16 R20, R104.reuse, R116, R20 ;  /* 0x000000746814723c */ /* 0x042fec0000041814 */
[C---:B------:R-:W-:Y:S05]  /*131d0*/  HMMA.16816.F32.BF16 R24, R104.reuse, R118, R24 ;  /* 0x000000766818723c */ /* 0x040fea0000041818 */
[----:B------:R-:W-:Y:S01]  /*131e0*/  LOP3.LUT R117, R144, 0xff, RZ, 0xc0, !PT ;  /* 0x000000ff90757812 */ /* 0x000fe200078ec0ff */
[C---:B------:R-:W-:Y:S05]  /*131f0*/  HMMA.16816.F32.BF16 R28, R104.reuse, R108, R28 ;  /* 0x0000006c681c723c */ /* 0x040fea000004181c */
[----:B------:R-:W-:Y:S01]  /*13200*/  SHF.R.U32.HI R116, RZ, 0x8, R123 ;  /* 0x00000008ff747819 */ /* 0x000fe2000001167b */
[C---:B------:R-:W-:Y:S05]  /*13210*/  HMMA.16816.F32.BF16 R32, R104.reuse, R110, R32 ;  /* 0x0000006e6820723c */ /* 0x040fea0000041820 */
[----:B------:R-:W-:Y:S02]  /*13220*/  LOP3.LUT R116, R116, 0xffff, RZ, 0xc0, !PT ;  /* 0x0000ffff74747812 */ /* 0x000fe400078ec0ff */
[----:B------:R-:W-:Y:S04]  /*13230*/  LOP3.LUT R108, R101, 0xff, RZ, 0xc0, !PT ;  /* 0x000000ff656c7812 */ /* 0x000fe800078ec0ff */
[----:B------:R-:W-:Y:S02]  /*13240*/  ISETP.LE.U32.AND P3, PT, R108, UR15, PT ;  /* 0x0000000f6c007c0c */ /* 0x000fe4000bf63070 */
[----:B------:R-:W-:Y:S02]  /*13250*/  SHF.R.U32.HI R108, RZ, 0x18, R101 ;  /* 0x00000018ff6c7819 */ /* 0x000fe40000011665 */
[C-C-:B------:R-:W-:Y:S02]  /*13260*/  LOP3.LUT R123, R125.reuse, UR33, R122.reuse, 0x96, !PT ;  /* 0x000000217d7b7c12 */ /* 0x140fe4000f8e967a */
[----:B------:R-:W-:Y:S01]  /*13270*/  LOP3.LUT R122, R125, UR33, R122, 0x96, !PT ;  /* 0x000000217d7a7c12 */ /* 0x000fe2000f8e967a */
[----:B--2---:R-:W-:Y:S02]  /*13280*/  @!P6 HFMA2.BF16_V2 R114, -RZ.H0_H0, RZ.H0_H0, -R103.H0_H0 ;  /* 0x200000ffff72e231 */ /* 0x004fe40000340967 */
[----:B----4-:R-:W-:Y:S03]  /*13290*/  @!P5 HFMA2.BF16_V2 R115, -RZ.H0_H0, RZ.H0_H0, -R102.H0_H0 ;  /* 0x200000ffff73d231 */ /* 0x010fe60000340966 */
[----:B------:R-:W-:Y:S01]  /*132a0*/  @!P6 STL.S16 [R1+0x1c], R114 ;  /* 0x00001c720100e387 */ /* 0x000fe20000100600 */
[----:B------:R-:W-:Y:S03]  /*132b0*/  PRMT R137, R114, 0x7610, R137 ;  /* 0x0000761072897816 */ /* 0x000fe60000000089 */
[----:B------:R-:W-:Y:S01]  /*132c0*/  @!P5 STL.S16 [R1+0x18], R115 ;  /* 0x000018730100d387 */ /* 0x000fe20000100600 */
[----:B------:R-:W-:Y:S02]  /*132d0*/  @!P6 PRMT R103, R137, 0x5410, RZ ;  /* 0x000054108967e816 */ /* 0x000fe400000000ff */
[----:B------:R-:W-:Y:S01]  /*132e0*/  PRMT R136, R115, 0x7610, R136 ;  /* 0x0000761073887816 */ /* 0x000fe20000000088 */
[----:B------:R-:W-:Y:S01]  /*132f0*/  @!P0 STL.S16 [R1+0x30], R221 ;  /* 0x000030dd01008387 */ /* 0x000fe20000100600 */
[----:B------:R-:W-:Y:S02]  /*13300*/  ISETP.LE.U32.AND P6, PT, R116, UR15, PT ;  /* 0x0000000f74007c0c */ /* 0x000fe4000bfc3070 */
[----:B------:R-:W-:Y:S01]  /*13310*/  @!P5 PRMT R102, R136, 0x5410, RZ ;  /* 0x000054108866d816 */ /* 0x000fe200000000ff */
[----:B------:R-:W1:Y:S01]  /*13320*/  LDSM.16.MT88.4 R112, [R181+0xe800] ;  /* 0x00e80000b570783b */ /* 0x000e620000004200 */
[----:B------:R-:W-:Y:S02]  /*13330*/  ISETP.LE.U32.AND P5, PT, R117, UR15, PT ;  /* 0x0000000f75007c0c */ /* 0x000fe4000bfa3070 */
[----:B------:R-:W-:Y:S02]  /*13340*/  LOP3.LUT R117, R120, 0xff, RZ, 0xc0, !PT ;  /* 0x000000ff78757812 */ /* 0x000fe400078ec0ff */
[----:B------:R-:W-:Y:S02]  /*13350*/  SHF.R.U32.HI R116, RZ, 0x18, R120 ;  /* 0x00000018ff747819 */ /* 0x000fe40000011678 */
[----:B------:R-:W-:Y:S01]  /*13360*/  ISETP.LE.U32.AND P0, PT, R117, UR15, PT ;  /* 0x0000000f75007c0c */ /* 0x000fe2000bf03070 */
[----:B------:R2:W-:Y:S01]  /*13370*/  @!P4 STL.S16 [R1+0x14], R133 ;  /* 0x000014850100c387 */ /* 0x0005e20000100600 */
[----:B------:R-:W-:Y:S01]  /*13380*/  ISETP.LE.U32.AND P4, PT, R116, UR15, PT ;  /* 0x0000000f74007c0c */ /* 0x000fe2000bf83070 */
[----:B------:R-:W-:Y:S02]  /*13390*/  @!P6 HFMA2.BF16_V2 R249, -RZ.H0_H0, RZ.H0_H0, -R165.H0_H0 ;  /* 0x200000fffff9e231 */ /* 0x000fe400003409a5 */
[----:B------:R3:W4:Y:S03]  /*133a0*/  LDL.S16 R217, [R1+0x4] ;  /* 0x0000040001d97983 */ /* 0x0007260000100600 */
[----:B------:R-:W-:Y:S01]  /*133b0*/  @!P6 PRMT R165, R249, 0x5410, RZ ;  /* 0x00005410f9a5e816 */ /* 0x000fe200000000ff */
[----:B------:R3:W5:Y:S01]  /*133c0*/  LDL.S16 R216, [R1] ;  /* 0x0000000001d87983 */ /* 0x0007620000100600 */
[----:B------:R-:W-:Y:S03]  /*133d0*/  ISETP.LE.U32.AND P6, PT, R108, UR15, PT ;  /* 0x0000000f6c007c0c */ /* 0x000fe6000bfc3070 */
[----:B------:R3:W3:Y:S04]  /*133e0*/  LDL.S16 R137, [R1+0x10] ;  /* 0x0000100001897983 */ /* 0x0006e80000100600 */
[----:B------:R3:W3:Y:S04]  /*133f0*/  LDL.S16 R136, [R1+0xc] ;  /* 0x00000c0001887983 */ /* 0x0006e80000100600 */
[----:B------:R3:W3:Y:S04]  /*13400*/  LDL.S16 R128, [R1+0x8] ;  /* 0x0000080001807983 */ /* 0x0006e80000100600 */
[----:B------:R-:W1:Y:S08]  /*13410*/  LDSM.16.MT88.4 R116, [R182+0xe800] ;  /* 0x00e80000b674783b */ /* 0x000e700000004200 */
[----:B--2---:R2:W2:Y:S01]  /*13420*/  LDL.S16 R133, [R1+0x2c] ;  /* 0x00002c0001857983 */ /* 0x0044a20000100600 */
[C---:B-1----:R-:W-:Y:S03]  /*13430*/  HMMA.16816.F32.BF16 R36, R104.reuse, R112, R36 ;  /* 0x000000706824723c */ /* 0x042fe60000041824 */
[----:B------:R-:W1:Y:S03]  /*13440*/  LDSM.16.MT88.4 R108, [R184+0xe800] ;  /* 0x00e80000b86c783b */ /* 0x000e660000004200 */
[C---:B------:R-:W-:Y:S05]  /*13450*/  HMMA.16816.F32.BF16 R40, R104.reuse, R114, R40 ;  /* 0x000000726828723c */ /* 0x040fea0000041828 */
[----:B------:R-:W-:Y:S01]  /*13460*/  STG.E.U16 desc[UR24][R168.64], R103 ;  /* 0x00000067a8007986 */ /* 0x000fe2000c101518 */
[----:B------:R-:W-:Y:S02]  /*13470*/  LOP3.LUT R112, R101, 0xffff, RZ, 0xc0, !PT ;  /* 0x0000ffff65707812 */ /* 0x000fe400078ec0ff */
[----:B------:R-:W-:Y:S01]  /*13480*/  SHF.R.U32.HI R101, RZ, 0x10, R101 ;  /* 0x00000010ff657819 */ /* 0x000fe20000011665 */
[----:B------:R-:W-:Y:S02]  /*13490*/  STG.E.U16 desc[UR24][R168.64+0x2], R102 ;  /* 0x00000266a8007986 */ /* 0x000fe4000c101518 */
[----:B------:R-:W-:Y:S02]  /*134a0*/  SHF.R.U32.HI R113, RZ, 0x8, R112 ;  /* 0x00000008ff717819 */ /* 0x000fe40000011670 */
[----:B------:R-:W-:Y:S01]  /*134b0*/  STG.E.U16 desc[UR24][R172.64], R141 ;  /* 0x0000008dac007986 */ /* 0x000fe2000c101518 */
[----:B------:R-:W-:Y:S02]  /*134c0*/  LOP3.LUT R112, R101, 0xff, RZ, 0xc0, !PT ;  /* 0x000000ff65707812 */ /* 0x000fe400078ec0ff */
[----:B------:R-:W-:Y:S01]  /*134d0*/  LOP3.LUT R101, R113, 0xffff, RZ, 0xc0, !PT ;  /* 0x0000ffff71657812 */ /* 0x000fe200078ec0ff */
[----:B------:R-:W-:Y:S04]  /*134e0*/  STG.E.U16 desc[UR24][R172.64+0x2], R140 ;  /* 0x0000028cac007986 */ /* 0x000fe8000c101518 */
[----:B------:R-:W-:Y:S04]  /*134f0*/  STG.E.U16 desc[UR24][R168.64+0x10], R166 ;  /* 0x000010a6a8007986 */ /* 0x000fe8000c101518 */
[----:B------:R-:W-:Y:S01]  /*13500*/  STG.E.U16 desc[UR24][R168.64+0x12], R165 ;  /* 0x000012a5a8007986 */ /* 0x000fe2000c101518 */
[C---:B------:R-:W-:Y:S06]  /*13510*/  HMMA.16816.F32.BF16 R44, R104.reuse, R116, R44 ;  /* 0x00000074682c723c */ /* 0x040fec000004182c */
[C---:B------:R-:W-:Y:S05]  /*13520*/  HMMA.16816.F32.BF16 R48, R104.reuse, R118, R48 ;  /* 0x000000766830723c */ /* 0x040fea0000041830 */
[----:B------:R-:W-:Y:S01]  /*13530*/  LOP3.LUT R116, R120, 0xffff, RZ, 0xc0, !PT ;  /* 0x0000ffff78747812 */ /* 0x000fe200078ec0ff */
[C---:B-1----:R-:W-:Y:S05]  /*13540*/  HMMA.16816.F32.BF16 R52, R104.reuse, R108, R52 ;  /* 0x0000006c6834723c */ /* 0x042fea0000041834 */
[----:B------:R-:W-:Y:S01]  /*13550*/  SHF.R.U32.HI R116, RZ, 0x8, R116 ;  /* 0x00000008ff747819 */ /* 0x000fe20000011674 */
[C---:B------:R-:W-:Y:S05]  /*13560*/  HMMA.16816.F32.BF16 R56, R104.reuse, R110, R56 ;  /* 0x0000006e6838723c */ /* 0x040fea0000041838 */
[----:B------:R-:W-:Y:S02]  /*13570*/  SHF.R.U32.HI R120, RZ, 0x10, R120 ;  /* 0x00000010ff787819 */ /* 0x000fe40000011678 */
[C---:B------:R-:W-:Y:S04]  /*13580*/  LOP3.LUT R108, R124.reuse, 0xffff, RZ, 0xc0, !PT ;  /* 0x0000ffff7c6c7812 */ /* 0x040fe800078ec0ff */
[----:B------:R-:W-:Y:S02]  /*13590*/  LOP3.LUT R109, R124, 0xff, RZ, 0xc0, !PT ;  /* 0x000000ff7c6d7812 */ /* 0x000fe400078ec0ff */
[----:B------:R-:W-:Y:S01]  /*135a0*/  SHF.R.U32.HI R108, RZ, 0x8, R108 ;  /* 0x00000008ff6c7819 */ /* 0x000fe2000001166c */
[----:B----4-:R-:W-:Y:S02]  /*135b0*/  @!P5 HFMA2.BF16_V2 R217, -RZ.H0_H0, RZ.H0_H0, -R164.H0_H0 ;  /* 0x200000ffffd9d231 */ /* 0x010fe400003409a4 */
[----:B-----5:R-:W-:Y:S03]  /*135c0*/  @!P1 HFMA2.BF16_V2 R216, -RZ.H0_H0, RZ.H0_H0, -R163.H0_H0 ;  /* 0x200000ffffd89231 */ /* 0x020fe600003409a3 */
[----:B------:R-:W-:Y:S01]  /*135d0*/  @!P5 STL.S16 [R1+0x4], R217 ;  /* 0x000004d90100d387 */ /* 0x000fe20000100600 */
[----:B------:R-:W-:Y:S01]  /*135e0*/  PRMT R139, R217, 0x7610, R139 ;  /* 0x00007610d98b7816 */ /* 0x000fe2000000008b */
[----:B---3--:R-:W-:Y:S02]  /*135f0*/  @!P3 HFMA2.BF16_V2 R137, -RZ.H0_H0, RZ.H0_H0, -R162.H0_H0 ;  /* 0x200000ffff89b231 */ /* 0x008fe400003409a2 */
[----:B------:R-:W-:Y:S01]  /*13600*/  @!P1 STL.S16 [R1], R216 ;  /* 0x000000d801009387 */ /* 0x000fe20000100600 */
[----:B------:R-:W-:Y:S02]  /*13610*/  PRMT R138, R216, 0x7610, R138 ;  /* 0x00007610d88a7816 */ /* 0x000fe4000000008a */
[----:B------:R-:W-:Y:S01]  /*13620*/  @!P5 PRMT R164, R139, 0x5410, RZ ;  /* 0x000054108ba4d816 */ /* 0x000fe200000000ff */
[----:B------:R1:W-:Y:S01]  /*13630*/  @!P3 STL.S16 [R1+0x10], R137 ;  /* 0x000010890100b387 */ /* 0x0003e20000100600 */
[----:B------:R-:W-:Y:S01]  /*13640*/  @!P1 PRMT R163, R138, 0x5410, RZ ;  /* 0x000054108aa39816 */ /* 0x000fe200000000ff */
[----:B------:R-:W-:Y:S01]  /*13650*/  IMAD.MOV.U32 R139, RZ, RZ, R130 ;  /* 0x000000ffff8b7224 */ /* 0x000fe200078e0082 */
[----:B------:R-:W-:Y:S01]  /*13660*/  ISETP.LE.U32.AND P1, PT, R101, UR15, PT ;  /* 0x0000000f65007c0c */ /* 0x000fe2000bf23070 */
[----:B------:R-:W-:Y:S01]  /*13670*/  STG.E.U16 desc[UR24][R172.64+0x10], R164 ;  /* 0x000010a4ac007986 */ /* 0x000fe2000c101518 */
[----:B------:R-:W-:Y:S01]  /*13680*/  PRMT R132, R137, 0x7610, R132 ;  /* 0x0000761089847816 */ /* 0x000fe20000000084 */
[----:B------:R-:W-:Y:S01]  /*13690*/  @!P6 HFMA2.BF16_V2 R128, -RZ.H0_H0, RZ.H0_H0, -R157.H0_H0 ;  /* 0x200000ffff80e231 */ /* 0x000fe2000034099d */
[----:B------:R-:W-:Y:S01]  /*136a0*/  ISETP.LE.U32.AND P5, PT, R112, UR15, PT ;  /* 0x0000000f70007c0c */ /* 0x000fe2000bfa3070 */
[----:B------:R-:W-:Y:S01]  /*136b0*/  STG.E.U16 desc[UR24][R172.64+0x12], R163 ;  /* 0x000012a3ac007986 */ /* 0x000fe2000c101518 */
[----:B------:R-:W-:Y:S01]  /*136c0*/  @!P3 PRMT R162, R132, 0x5410, RZ ;  /* 0x0000541084a2b816 */ /* 0x000fe200000000ff */
[----:B------:R-:W-:Y:S01]  /*136d0*/  IMAD.MOV.U32 R138, RZ, RZ, R219 ;  /* 0x000000ffff8a7224 */ /* 0x000fe200078e00db */
[----:B------:R-:W-:Y:S01]  /*136e0*/  LOP3.LUT R101, R123, 0xff, RZ, 0xc0, !PT ;  /* 0x000000ff7b657812 */ /* 0x000fe200078ec0ff */
[----:B------:R-:W3:Y:S01]  /*136f0*/  LDSM.16.MT88.4 R112, [R183+0xe800] ;  /* 0x00e80000b770783b */ /* 0x000ee20000004200 */
[----:B------:R-:W-:Y:S02]  /*13700*/  PRMT R127, R128, 0x7610, R127 ;  /* 0x00007610807f7816 */ /* 0x000fe4000000007f */
[----:B------:R-:W-:Y:S01]  /*13710*/  ISETP.LE.U32.AND P3, PT, R101, UR15, PT ;  /* 0x0000000f65007c0c */ /* 0x000fe2000bf63070 */
[----:B--2---:R-:W-:Y:S01]  /*13720*/  @!P1 HFMA2.BF16_V2 R133, -RZ.H0_H0, RZ.H0_H0, -R161.H0_H0 ;  /* 0x200000ffff859231 */ /* 0x004fe200003409a1 */
[----:B------:R-:W-:Y:S02]  /*13730*/  @!P6 PRMT R157, R127, 0x5410, RZ ;  /* 0x000054107f9de816 */ /* 0x000fe400000000ff */
[----:B------:R-:W-:Y:S01]  /*13740*/  SHF.R.U32.HI R101, RZ, 0x18, R123 ;  /* 0x00000018ff657819 */ /* 0x000fe2000001167b */
[----:B------:R-:W-:Y:S01]  /*13750*/  STG.E.U16 desc[UR24][R168.64+0x20], R162 ;  /* 0x000020a2a8007986 */ /* 0x000fe2000c101518 */
[----:B------:R-:W-:Y:S01]  /*13760*/  PRMT R117, R133, 0x7610, R117 ;  /* 0x0000761085757816 */ /* 0x000fe20000000075 */
[----:B------:R-:W-:Y:S02]  /*13770*/  @!P5 HFMA2.BF16_V2 R136, -RZ.H0_H0, RZ.H0_H0, -R158.H0_H0 ;  /* 0x200000ffff88d231 */ /* 0x000fe4000034099e */
[----:B------:R2:W-:Y:S01]  /*13780*/  @!P1 STL.S16 [R1+0x2c], R133 ;  /* 0x00002c8501009387 */ /* 0x0005e20000100600 */
[----:B------:R-:W-:Y:S01]  /*13790*/  @!P1 PRMT R161, R117, 0x5410, RZ ;  /* 0x0000541075a19816 */ /* 0x000fe200000000ff */
[----:B-1----:R-:W-:Y:S01]  /*137a0*/  IMAD.MOV.U32 R137, RZ, RZ, R220 ;  /* 0x000000ffff897224 */ /* 0x002fe200078e00dc */
[----:B------:R-:W-:Y:S01]  /*137b0*/  PRMT R134, R136, 0x7610, R134 ;  /* 0x0000761088867816 */ /* 0x000fe20000000086 */
[----:B------:R4:W5:Y:S01]  /*137c0*/  LDL.S16 R132, [R1+0x24] ;  /* 0x0000240001847983 */ /* 0x0009620000100600 */
[----:B------:R-:W-:Y:S02]  /*137d0*/  ISETP.LE.U32.AND P1, PT, R101, UR15, PT ;  /* 0x0000000f65007c0c */ /* 0x000fe4000bf23070 */
[----:B------:R-:W-:Y:S01]  /*137e0*/  LOP3.LUT R101, R116, 0xffff, RZ, 0xc0, !PT ;  /* 0x0000ffff74657812 */ /* 0x000fe200078ec0ff */
[----:B------:R-:W-:Y:S01]  /*137f0*/  STG.E.U16 desc[UR24][R168.64+0x22], R161 ;  /* 0x000022a1a8007986 */ /* 0x000fe2000c101518 */
[----:B------:R-:W-:Y:S01]  /*13800*/  @!P5 PRMT R158, R134, 0x5410, RZ ;  /* 0x00005410869ed816 */ /* 0x000fe200000000ff */
[----:B------:R-:W-:Y:S02]  /*13810*/  FFMA.FTZ R134, R178, UR4, -R143 ;  /* 0x00000004b2867c23 */ /* 0x000fe4000801088f */
[----:B------:R-:W1:Y:S08]  /*13820*/  LDSM.16.MT88.4 R116, [R181+0x10800] ;  /* 0x01080000b574783b */ /* 0x000e700000004200 */
[----:B------:R-:W-:Y:S04]  /*13830*/  STG.E.U16 desc[UR24][R172.64+0x20], R158 ;  /* 0x0000209eac007986 */ /* 0x000fe8000c101518 */
[----:B------:R-:W-:Y:S04]  /*13840*/  STG.E.U16 desc[UR24][R172.64+0x22], R157 ;  /* 0x0000229dac007986 */ /* 0x000fe8000c101518 */
[----:B--2---:R4:W2:Y:S01]  /*13850*/  LDL.S16 R133, [R1+0x28] ;  /* 0x0000280001857983 */ /* 0x0048a20000100600 */
[C---:B---3--:R-:W-:Y:S03]  /*13860*/  HMMA.16816.F32.BF16 R60, R104.reuse, R112, R60 ;  /* 0x00000070683c723c */ /* 0x048fe6000004183c */
[----:B------:R-:W-:Y:S01]  /*13870*/  @!P5 STL.S16 [R1+0xc], R136 ;  /* 0x00000c880100d387 */ /* 0x000fe20000100600 */
[----:B------:R-:W-:Y:S02]  /*13880*/  ISETP.LE.U32.AND P5, PT, R101, UR15, PT ;  /* 0x0000000f65007c0c */ /* 0x000fe4000bfa3070 */
[C---:B------:R-:W-:Y:S01]  /*13890*/  HMMA.16816.F32.BF16 R64, R104.reuse, R114, R64 ;  /* 0x000000726840723c */ /* 0x040fe20000041840 */
[----:B------:R3:W-:Y:S02]  /*138a0*/  @!P6 STL.S16 [R1+0x8], R128 ;  /* 0x000008800100e387 */ /* 0x0007e40000100600 */
[----:B------:R-:W-:Y:S02]  /*138b0*/  ISETP.LE.U32.AND P6, PT, R109, UR15, PT ;  /* 0x0000000f6d007c0c */ /* 0x000fe4000bfc3070 */
[----:B------:R-:W-:Y:S02]  /*138c0*/  SHF.R.U32.HI R113, RZ, 0x10, R124 ;  /* 0x00000010ff717819 */ /* 0x000fe4000001167c */
[----:B------:R-:W-:Y:S01]  /*138d0*/  FFMA.FTZ R115, R171, UR4, -R142 ;  /* 0x00000004ab737c23 */ /* 0x000fe2000801088e */
[----:B------:R-:W-:Y:S03]  /*138e0*/  LOP3.LUT R114, R120, 0xff, RZ, 0xc0, !PT ;  /* 0x000000ff78727812 */ /* 0x000fe600078ec0ff */
[----:B------:R-:W-:Y:S01]  /*138f0*/  LOP3.LUT R113, R113, 0xff, RZ, 0xc0, !PT ;  /* 0x000000ff71717812 */ /* 0x000fe200078ec0ff */
[----:B------:R-:W-:Y:S01]  /*13900*/  MUFU.EX2 R221, R115 ;  /* 0x0000007300dd7308 */ /* 0x000fe20000000800 */
[----:B------:R-:W-:Y:S01]  /*13910*/  FFMA.FTZ R120, R2, R218, R153 ;  /* 0x000000da02787223 */ /* 0x000fe20000010099 */
[----:B------:R-:W-:Y:S01]  /*13920*/  LOP3.LUT R101, R124, 0xff, RZ, 0xc0, !PT ;  /* 0x000000ff7c657812 */ /* 0x000fe200078ec0ff */
[----:B------:R-:W-:Y:S01]  /*13930*/  IMAD.WIDE.U32 R170, R170, -0x2daee0ad, RZ ;  /* 0xd2511f53aaaa7825 */ /* 0x000fe200078e00ff */
[--C-:B------:R-:W-:Y:S01]  /*13940*/  SHF.R.U32.HI R109, RZ, 0x10, R124.reuse ;  /* 0x00000010ff6d7819 */ /* 0x100fe2000001167c */
[C---:B-1----:R-:W-:Y:S03]  /*13950*/  HMMA.16816.F32.BF16 R68, R104.reuse, R116, R68 ;  /* 0x000000746844723c */ /* 0x042fe60000041844 */
[----:B------:R-:W-:Y:S02]  /*13960*/  SHF.R.U32.HI R112, RZ, 0x18, R124 ;  /* 0x00000018ff707819 */ /* 0x000fe4000001167c */
[----:B------:R-:W-:Y:S01]  /*13970*/  SHF.R.U32.HI R2, RZ, 0x10, R123 ;  /* 0x00000010ff027819 */ /* 0x000fe2000001167b */
[C---:B------:R-:W-:Y:S05]  /*13980*/  HMMA.16816.F32.BF16 R72, R104.reuse, R118, R72 ;  /* 0x000000766848723c */ /* 0x040fea0000041848 */
[----:B---3--:R-:W-:Y:S02]  /*13990*/  PRMT R128, R101, 0x5410, R108 ;  /* 0x0000541065807816 */ /* 0x008fe4000000006c */
[----:B------:R-:W-:Y:S02]  /*139a0*/  LOP3.LUT R101, R109, 0xff, RZ, 0xc0, !PT ;  /* 0x000000ff6d657812 */ /* 0x000fe400078ec0ff */
[----:B------:R-:W1:Y:S02]  /*139b0*/  LDSM.16.MT88.4 R108, [R182+0x10800] ;  /* 0x01080000b66c783b */ /* 0x000e640000004200 */
[----:B------:R-:W-:Y:S02]  /*139c0*/  PRMT R127, R101, 0x5410, R112 ;  /* 0x00005410657f7816 */ /* 0x000fe40000000070 */
[C---:B------:R-:W-:Y:S02]  /*139d0*/  LOP3.LUT R101, R122.reuse, 0xffff, RZ, 0xc0, !PT ;  /* 0x0000ffff7a657812 */ /* 0x040fe400078ec0ff */
[----:B------:R-:W-:Y:S02]  /*139e0*/  LOP3.LUT R112, R122, 0xff, RZ, 0xc0, !PT ;  /* 0x000000ff7a707812 */ /* 0x000fe400078ec0ff */
[----:B------:R-:W-:Y:S02]  /*139f0*/  SHF.R.U32.HI R101, RZ, 0x8, R101 ;  /* 0x00000008ff657819 */ /* 0x000fe40000011665 */
[----:B------:R-:W-:Y:S02]  /*13a00*/  LOP3.LUT R2, R2, 0xff, RZ, 0xc0, !PT ;  /* 0x000000ff02027812 */ /* 0x000fe400078ec0ff */
[----:B------:R-:W-:Y:S02]  /*13a10*/  LOP3.LUT R123, R123, 0xffff, RZ, 0xc0, !PT ;  /* 0x0000ffff7b7b7812 */ /* 0x000fe400078ec0ff */
[--C-:B------:R-:W-:Y:S02]  /*13a20*/  SHF.R.U32.HI R116, RZ, 0x10, R122.reuse ;  /* 0x00000010ff747819 */ /* 0x100fe4000001167a */
[----:B------:R-:W-:Y:S02]  /*13a30*/  SHF.R.U32.HI R122, RZ, 0x18, R122 ;  /* 0x00000018ff7a7819 */ /* 0x000fe4000001167a */
[----:B------:R-:W-:Y:S04]  /*13a40*/  LOP3.LUT R116, R116, 0xff, RZ, 0xc0, !PT ;  /* 0x000000ff74747812 */ /* 0x000fe800078ec0ff */
[----:B------:R-:W-:Y:S02]  /*13a50*/  PRMT R122, R116, 0x5410, R122 ;  /* 0x00005410747a7816 */ /* 0x000fe4000000007a */
[----:B------:R-:W-:Y:S01]  /*13a60*/  LDSM.16.MT88.4 R116, [R183+0x10800] ;  /* 0x01080000b774783b */ /* 0x000fe20000004200 */
[C---:B-1----:R-:W-:Y:S06]  /*13a70*/  HMMA.16816.F32.BF16 R76, R104.reuse, R108, R76 ;  /* 0x0000006c684c723c */ /* 0x042fec000004184c */
[C---:B------:R-:W-:Y:S05]  /*13a80*/  HMMA.16816.F32.BF16 R80, R104.reuse, R110, R80 ;  /* 0x0000006e6850723c */ /* 0x040fea0000041850 */
[--C-:B------:R-:W-:Y:S04]  /*13a90*/  FFMA.FTZ R108, R212, UR4, -R142.reuse ;  /* 0x00000004d46c7c23 */ /* 0x100fe8000801088e */
[----:B------:R1:W-:Y:S02]  /*13aa0*/  MUFU.EX2 R217, R108 ;  /* 0x0000006c00d97308 */ /* 0x0003e40000000800 */
[----:B-1----:R-:W-:Y:S08]  /*13ab0*/  FFMA.FTZ R108, R214, UR4, -R143 ;  /* 0x00000004d66c7c23 */ /* 0x002ff0000801088f */
[----:B------:R-:W-:Y:S01]  /*13ac0*/  MUFU.EX2 R214, R108 ;  /* 0x0000006c00d67308 */ /* 0x000fe20000000800 */
[----:B-----5:R-:W-:Y:S05]  /*13ad0*/  @!P5 HFMA2.BF16_V2 R132, -RZ.H0_H0, RZ.H0_H0, -R159.H0_H0 ;  /* 0x200000ffff84d231 */ /* 0x020fea000034099f */
[----:B------:R-:W-:Y:S04]  /*13ae0*/  PRMT R121, R132, 0x7610, R121 ;  /* 0x0000761084797816 */ /* 0x000fe80000000079 */
[----:B------:R-:W-:Y:S02]  /*13af0*/  @!P5 PRMT R159, R121, 0x5410, RZ ;  /* 0x00005410799fd816 */ /* 0x000fe400000000ff */
[----:B------:R-:W-:Y:S01]  /*13b00*/  PRMT R121, R112, 0x5410, R101 ;  /* 0x0000541070797816 */ /* 0x000fe20000000065 */
[----:B------:R-:W-:Y:S02]  /*13b10*/  FFMA.FTZ R101, R177, UR4, -R143 ;  /* 0x00000004b1657c23 */ /* 0x000fe4000801088f */
[----:B------:R-:W-:Y:S02]  /*13b20*/  STG.E.U16 desc[UR24][R168.64+0x32], R159 ;  /* 0x0000329fa8007986 */ /* 0x000fe4000c101518 */
[----:B------:R1:W-:Y:S01]  /*13b30*/  MUFU.EX2 R219, R101 ;  /* 0x0000006500db7308 */ /* 0x0003e20000000800 */
[----:B--2---:R-:W-:Y:S05]  /*13b40*/  @!P0 HFMA2.BF16_V2 R133, -RZ.H0_H0, RZ.H0_H0, -R160.H0_H0 ;  /* 0x200000ffff858231 */ /* 0x004fea00003409a0 */
[----:B------:R2:W-:Y:S01]  /*13b50*/  @!P0 STL.S16 [R1+0x28], R133 ;  /* 0x0000288501008387 */ /* 0x0005e20000100600 */
[----:B------:R-:W-:Y:S03]  /*13b60*/  PRMT R131, R133, 0x7610, R131 ;  /* 0x0000761085837816 */ /* 0x000fe60000000083 */
[----:B------:R3:W-:Y:S01]  /*13b70*/  @!P5 STL.S16 [R1+0x24], R132 ;  /* 0x000024840100d387 */ /* 0x0007e20000100600 */
[----:B------:R-:W-:Y:S01]  /*13b80*/  @!P0 PRMT R160, R131, 0x5410, RZ ;  /* 0x0000541083a08816 */ /* 0x000fe200000000ff */
[----:B-1----:R-:W-:Y:S01]  /*13b90*/  FFMA.FTZ R101, R179, UR4, -R143 ;  /* 0x00000004b3657c23 */ /* 0x002fe2000801088f */
[----:B------:R-:W-:Y:S01]  /*13ba0*/  ISETP.LE.U32.AND P5, PT, R114, UR15, PT ;  /* 0x0000000f72007c0c */ /* 0x000fe2000bfa3070 */
[----:B------:R4:W5:Y:S01]  /*13bb0*/  LDL.S16 R131, [R1+0x38] ;  /* 0x0000380001837983 */ /* 0x0009620000100600 */
[----:B------:R-:W-:Y:S01]  /*13bc0*/  ISETP.LE.U32.AND P0, PT, R113, UR15, PT ;  /* 0x0000000f71007c0c */ /* 0x000fe2000bf03070 */
[--C-:B------:R-:W-:Y:S01]  /*13bd0*/  FFMA.FTZ R113, R176, UR4, -R142.reuse ;  /* 0x00000004b0717c23 */ /* 0x100fe2000801088e */
[----:B------:R1:W3:Y:S01]  /*13be0*/  MUFU.EX2 R218, R101 ;  /* 0x0000006500da7308 */ /* 0x0002e20000000800 */
[----:B------:R4:W4:Y:S04]  /*13bf0*/  LDL.S16 R130, [R1+0x34] ;  /* 0x0000340001827983 */ /* 0x0009280000100600 */
[----:B------:R-:W4:Y:S05]  /*13c00*/  LDL.LU R136, [R1+0x4c] ;  /* 0x00004c0001887983 */ /* 0x000f2a0000300800 */
[----:B------:R-:W3:Y:S01]  /*13c10*/  MUFU.EX2 R220, R113 ;  /* 0x0000007100dc7308 */ /* 0x000ee20000000800 */
[----:B------:R-:W-:Y:S01]  /*13c20*/  @!P5 HFMA2.BF16_V2 R248, -RZ.H0_H0, RZ.H0_H0, -R156.H0_H0 ;  /* 0x200000fffff8d231 */ /* 0x000fe2000034099c */
[----:B------:R-:W-:Y:S04]  /*13c30*/  STG.E.U16 desc[UR24][R168.64+0x30], R160 ;  /* 0x000030a0a8007986 */ /* 0x000fe8000c101518 */
[----:B------:R-:W-:Y:S01]  /*13c40*/  @!P5 PRMT R156, R248, 0x5410, RZ ;  /* 0x00005410f89cd816 */ /* 0x000fe200000000ff */
[--C-:B--2---:R-:W-:Y:S01]  /*13c50*/  FFMA.FTZ R133, R175, UR4, -R142.reuse ;  /* 0x00000004af857c23 */ /* 0x104fe2000801088e */
[----:B------:R-:W-:Y:S01]  /*13c60*/  ISETP.LE.U32.AND P5, PT, R2, UR15, PT ;  /* 0x0000000f02007c0c */ /* 0x000fe2000bfa3070 */
[----:B-1----:R-:W-:Y:S01]  /*13c70*/  FFMA.FTZ R101, R210, UR4, -R142 ;  /* 0x00000004d2657c23 */ /* 0x002fe2000801088e */
[----:B------:R-:W-:Y:S01]  /*13c80*/  SHF.R.U32.HI R2, RZ, 0x8, R123 ;  /* 0x00000008ff027819 */ /* 0x000fe2000001167b */
[----:B---3--:R-:W-:Y:S01]  /*13c90*/  FFMA.FTZ R132, R211, UR4, -R143 ;  /* 0x00000004d3847c23 */ /* 0x008fe2000801088f */
[----:B------:R-:W-:Y:S01]  /*13ca0*/  F2FP.BF16.F32.PACK_AB R151, R218, R219 ;  /* 0x000000dbda97723e */ /* 0x000fe200000010ff */
[----:B------:R1:W2:Y:S01]  /*13cb0*/  MUFU.EX2 R216, R101 ;  /* 0x0000006500d87308 */ /* 0x0002a20000000800 */
[----:B------:R-:W-:Y:S01]  /*13cc0*/  LOP3.LUT R2, R2, 0xffff, RZ, 0xc0, !PT ;  /* 0x0000ffff02027812 */ /* 0x000fe200078ec0ff */
[----:B------:R-:W-:Y:S01]  /*13cd0*/  STG.E.U16 desc[UR24][R172.64+0x30], R156 ;  /* 0x0000309cac007986 */ /* 0x000fe2000c101518 */
[----:B------:R-:W-:Y:S02]  /*13ce0*/  PRMT R150, R151, 0x7632, R150 ;  /* 0x0000763297967816 */ /* 0x000fe40000000096 */
[----:B------:R-:W-:Y:S01]  /*13cf0*/  F2FP.BF16.F32.PACK_AB R153, R220, R221 ;  /* 0x000000dddc99723e */ /* 0x000fe200000010ff */
[----:B------:R-:W3:Y:S04]  /*13d00*/  LDSM.16.MT88.4 R112, [R184+0x10800] ;  /* 0x01080000b870783b */ /* 0x000ee80000004200 */
[----:B------:R-:W-:Y:S01]  /*13d10*/  MUFU.EX2 R179, R132 ;  /* 0x0000008400b37308 */ /* 0x000fe20000000800 */
[----:B------:R-:W-:Y:S01]  /*13d20*/  PRMT R154, R153, 0x7632, R154 ;  /* 0x00007632999a7816 */ /* 0x000fe2000000009a */
[----:B------:R-:W-:Y:S02]  /*13d30*/  @!P5 HFMA2.BF16_V2 R246, -RZ.H0_H0, RZ.H0_H0, -R151.H0_H0 ;  /* 0x200000fffff6d231 */ /* 0x000fe40000340997 */
[----:B------:R-:W-:Y:S06]  /*13d40*/  @!P1 HFMA2.BF16_V2 R238, -RZ.H0_H0, RZ.H0_H0, -R150.H0_H0 ;  /* 0x200000ffffee9231 */ /* 0x000fec0000340996 */
[----:B------:R-:W-:Y:S01]  /*13d50*/  MUFU.EX2 R178, R133 ;  /* 0x0000008500b27308 */ /* 0x000fe20000000800 */
[----:B-1----:R-:W-:Y:S02]  /*13d60*/  LOP3.LUT R101, R124, 0xffff, RZ, 0xc0, !PT ;  /* 0x0000ffff7c657812 */ /* 0x002fe400078ec0ff */
[----:B--2---:R-:W-:Y:S02]  /*13d70*/  F2FP.BF16.F32.PACK_AB R149, R217, R216 ;  /* 0x000000d8d995723e */ /* 0x004fe400000010ff */
[----:B------:R-:W-:Y:S02]  /*13d80*/  SHF.R.U32.HI R101, RZ, 0x8, R101 ;  /* 0x00000008ff657819 */ /* 0x000fe40000011665 */
[----:B------:R-:W-:Y:S03]  /*13d90*/  PRMT R152, R149, 0x7632, R152 ;  /* 0x0000763295987816 */ /* 0x000fe60000000098 */
[----:B------:R-:W-:Y:S01]  /*13da0*/  MUFU.EX2 R176, R134 ;  /* 0x0000008600b07308 */ /* 0x000fe20000000800 */
[----:B------:R-:W-:Y:S01]  /*13db0*/  LOP3.LUT R101, R101, 0xffff, RZ, 0xc0, !PT ;  /* 0x0000ffff65657812 */ /* 0x000fe200078ec0ff */
[----:B------:R-:W-:Y:S01]  /*13dc0*/  @!P6 HFMA2.BF16_V2 R237, -RZ.H0_H0, RZ.H0_H0, -R149.H0_H0 ;  /* 0x200000ffffede231 */ /* 0x000fe20000340995 */
[----:B------:R-:W-:Y:S01]  /*13dd0*/  SHF.R.U32.HI R124, RZ, 0x18, R124 ;  /* 0x00000018ff7c7819 */ /* 0x000fe2000001167c */
[C---:B---3--:R-:W-:Y:S06]  /*13de0*/  HMMA.16816.F32.BF16 R84, R104.reuse, R112, R84 ;  /* 0x000000706854723c */ /* 0x048fec0000041854 */
[C---:B------:R-:W-:Y:S01]  /*13df0*/  HMMA.16816.F32.BF16 R88, R104.reuse, R114, R88 ;  /* 0x000000726858723c */ /* 0x040fe20000041858 */
[----:B------:R-:W-:Y:S05]  /*13e00*/  LDSM.16.MT88.4 R112, [R182+0xd000] ;  /* 0x00d00000b670783b */ /* 0x000fea0000004200 */
[C---:B------:R-:W-:Y:S06]  /*13e10*/  HMMA.16816.F32.BF16 R92, R104.reuse, R116, R92 ;  /* 0x00000074685c723c */ /* 0x040fec000004185c */
[----:B------:R-:W-:Y:S01]  /*13e20*/  HMMA.16816.F32.BF16 R96, R104, R118, R96 ;  /* 0x000000766860723c */ /* 0x000fe20000041860 */
[----:B------:R-:W-:Y:S06]  /*13e30*/  LDSM.16.MT88.4 R116, [R184+0xd000] ;  /* 0x00d00000b874783b */ /* 0x000fec0000004200 */
[--C-:B------:R-:W-:Y:S04]  /*13e40*/  HSET2.LE.AND R105, R122, R146.reuse, PT ;  /* 0x000000927a697233 */ /* 0x100fe80003803000 */
[--C-:B------:R-:W-:Y:S02]  /*13e50*/  HSET2.LE.AND R106, R128, R146.reuse, PT ;  /* 0x00000092806a7233 */ /* 0x100fe40003803000 */
[--C-:B------:R-:W-:Y:S02]  /*13e60*/  HSET2.LE.AND R104, R121, R146.reuse, PT ;  /* 0x0000009279687233 */ /* 0x100fe40003803000 */
[----:B------:R-:W-:Y:S01]  /*13e70*/  HSET2.LE.AND R107, R127, R146, PT ;  /* 0x000000927f6b7233 */ /* 0x000fe20003803000 */
[----:B-----5:R-:W-:Y:S02]  /*13e80*/  @!P4 HFMA2.BF16_V2 R131, -RZ.H0_H0, RZ.H0_H0, -R155.H0_H0 ;  /* 0x200000ffff83c231 */ /* 0x020fe4000034099b */
[----:B----4-:R-:W-:Y:S03]  /*13e90*/  @!P3 HFMA2.BF16_V2 R130, -RZ.H0_H0, RZ.H0_H0, -R153.H0_H0 ;  /* 0x200000ffff82b231 */ /* 0x010fe60000340999 */
[----:B------:R1:W-:Y:S01]  /*13ea0*/  @!P4 STL.S16 [R1+0x38], R131 ;  /* 0x000038830100c387 */ /* 0x0003e20000100600 */
[----:B------:R-:W-:Y:S01]  /*13eb0*/  PRMT R129, R131, 0x7610, R129 ;  /* 0x0000761083817816 */ /* 0x000fe20000000081 */
[----:B------:R-:W-:Y:S02]  /*13ec0*/  FFMA.FTZ R0, R0, R136, R223 ;  /* 0x0000008800007223 */ /* 0x000fe400000100df */
[----:B------:R2:W-:Y:S01]  /*13ed0*/  @!P3 STL.S16 [R1+0x34], R130 ;  /* 0x000034820100b387 */ /* 0x0005e20000100600 */
[----:B------:R-:W-:Y:S02]  /*13ee0*/  PRMT R109, R130, 0x7610, R109 ;  /* 0x00007610826d7816 */ /* 0x000fe4000000006d */
[----:B------:R-:W-:Y:S01]  /*13ef0*/  @!P4 PRMT R155, R129, 0x5410, RZ ;  /* 0x00005410819bc816 */ /* 0x000fe200000000ff */
[----:B------:R3:W4:Y:S01]  /*13f00*/  LDL.S16 R136, [R1+0x3c] ;  /* 0x00003c0001887983 */ /* 0x0007220000100600 */
[----:B------:R-:W-:Y:S01]  /*13f10*/  ISETP.LE.U32.AND P4, PT, R2, UR15, PT ;  /* 0x0000000f02007c0c */ /* 0x000fe2000bf83070 */
[----:B------:R-:W-:Y:S01]  /*13f20*/  FADD.FTZ R125, R228, R0 ;  /* 0x00000000e47d7221 */ /* 0x000fe20000010000 */
[----:B------:R-:W-:Y:S01]  /*13f30*/  PRMT R2, R153, 0x5410, R154 ;  /* 0x0000541099027816 */ /* 0x000fe2000000009a */
[----:B------:R-:W-:Y:S01]  /*13f40*/  STG.E.U16 desc[UR24][R172.64+0x32], R155 ;  /* 0x0000329bac007986 */ /* 0x000fe2000c101518 */
[----:B------:R-:W-:Y:S01]  /*13f50*/  @!P3 PRMT R153, R109, 0x5410, RZ ;  /* 0x000054106d99b816 */ /* 0x000fe200000000ff */
[----:B------:R-:W-:Y:S01]  /*13f60*/  FFMA.FTZ R129, R209, UR4, -R142 ;  /* 0x00000004d1817c23 */ /* 0x000fe2000801088e */
[----:B------:R-:W-:Y:S01]  /*13f70*/  ISETP.LE.U32.AND P3, PT, R101, UR15, PT ;  /* 0x0000000f65007c0c */ /* 0x000fe2000bf63070 */
[----:B------:R-:W5:Y:S01]  /*13f80*/  LDSM.16.MT88.4 R108, [R181+0xd000] ;  /* 0x00d00000b56c783b */ /* 0x000f620000004200 */
[----:B------:R-:W-:Y:S01]  /*13f90*/  FFMA.FTZ R101, R215, UR4, -R143 ;  /* 0x00000004d7657c23 */ /* 0x000fe2000801088f */
[----:B------:R-:W-:Y:S01]  /*13fa0*/  PRMT R0, R151, 0x5410, R150 ;  /* 0x0000541097007816 */ /* 0x000fe20000000096 */
[----:B------:R-:W-:Y:S01]  /*13fb0*/  IMAD.MOV.U32 R215, RZ, RZ, R139 ;  /* 0x000000ffffd77224 */ /* 0x000fe200078e008b */
[----:B------:R-:W-:Y:S01]  /*13fc0*/  LOP3.LUT R104, R104, R2, RZ, 0xc0, !PT ;  /* 0x0000000268687212 */ /* 0x000fe200078ec0ff */
[----:B------:R-:W3:Y:S01]  /*13fd0*/  MUFU.EX2 R212, R101 ;  /* 0x0000006500d47308 */ /* 0x000ee20000000800 */
[----:B------:R-:W-:Y:S01]  /*13fe0*/  LOP3.LUT R105, R105, R0, RZ, 0xc0, !PT ;  /* 0x0000000069697212 */ /* 0x000fe200078ec0ff */
[----:B------:R-:W-:Y:S01]  /*13ff0*/  @!P4 HFMA2.BF16_V2 R252, -RZ.H0_H0, RZ.H0_H0, -R154.H0_H0 ;  /* 0x200000fffffcc231 */ /* 0x000fe2000034099a */
[----:B------:R-:W-:Y:S01]  /*14000*/  PRMT R0, R149, 0x5410, R152 ;  /* 0x0000541095007816 */ /* 0x000fe20000000098 */
[----:B------:R-:W-:Y:S01]  /*14010*/  STG.E.U16 desc[UR24][R168.64+0x40], R153 ;  /* 0x00004099a8007986 */ /* 0x000fe2000c101518 */
[----:B------:R-:W-:Y:S01]  /*14020*/  @!P5 PRMT R151, R246, 0x5410, RZ ;  /* 0x00005410f697d816 */ /* 0x000fe200000000ff */
[--C-:B-1----:R-:W-:Y:S01]  /*14030*/  FFMA.FTZ R131, R213, UR4, -R143.reuse ;  /* 0x00000004d5837c23 */ /* 0x102fe2000801088f */
[----:B------:R-:W-:Y:S01]  /*14040*/  LOP3.LUT R106, R106, R0, RZ, 0xc0, !PT ;  /* 0x000000006a6a7212 */ /* 0x000fe200078ec0ff */
[--C-:B--2---:R-:W-:Y:S01]  /*14050*/  FFMA.FTZ R130, R208, UR4, -R142.reuse ;  /* 0x00000004d0827c23 */ /* 0x104fe2000801088e */
[----:B------:R-:W-:Y:S01]  /*14060*/  @!P4 PRMT R154, R252, 0x5410, RZ ;  /* 0x00005410fc9ac816 */ /* 0x000fe200000000ff */
[----:B------:R-:W-:Y:S01]  /*14070*/  MUFU.EX2 R209, R131 ;  /* 0x0000008300d17308 */ /* 0x000fe20000000800 */
[----:B------:R-:W-:Y:S01]  /*14080*/  @!P1 PRMT R150, R238, 0x5410, RZ ;  /* 0x00005410ee969816 */ /* 0x000fe200000000ff */
[----:B------:R-:W-:Y:S01]  /*14090*/  FFMA.FTZ R142, R174, UR4, -R142 ;  /* 0x00000004ae8e7c23 */ /* 0x000fe2000801088e */
[----:B------:R-:W-:Y:S01]  /*140a0*/  @!P6 PRMT R149, R237, 0x5410, RZ ;  /* 0x00005410ed95e816 */ /* 0x000fe200000000ff */
[----:B------:R-:W-:Y:S01]  /*140b0*/  STG.E.U16 desc[UR24][R168.64+0x42], R154 ;  /* 0x0000429aa8007986 */ /* 0x000fe2000c101518 */
[----:B------:R-:W-:Y:S01]  /*140c0*/  FFMA.FTZ R143, R167, UR4, -R143 ;  /* 0x00000004a78f7c23 */ /* 0x000fe2000801088f */
[----:B------:R-:W-:Y:S01]  /*140d0*/  FADD.FTZ R2, R236, R125 ;  /* 0x0000007dec027221 */ /* 0x000fe20000010000 */
[----:B---3--:R-:W-:Y:S01]  /*140e0*/  F2FP.BF16.F32.PACK_AB R148, R212, R214 ;  /* 0x000000d6d494723e */ /* 0x008fe200000010ff */
[----:B------:R-:W-:Y:S01]  /*140f0*/  FADD.FTZ R101, R229, R120 ;  /* 0x00000078e5657221 */ /* 0x000fe20000010000 */
[----:B------:R-:W-:Y:S01]  /*14100*/  STG.E.U16 desc[UR24][R172.64+0x40], R151 ;  /* 0x00004097ac007986 */ /* 0x000fe2000c101518 */
[----:B------:R-:W-:Y:S01]  /*14110*/  FADD.FTZ R128, R138, R2 ;  /* 0x000000028a807221 */ /* 0x000fe20000010000 */
[C---:B------:R-:W-:Y:S01]  /*14120*/  PRMT R147, R148.reuse, 0x7632, R147 ;  /* 0x0000763294937816 */ /* 0x040fe20000000093 */
[----:B------:R-:W-:Y:S01]  /*14130*/  MUFU.EX2 R208, R129 ;  /* 0x0000008100d07308 */ /* 0x000fe20000000800 */
[----:B------:R-:W1:Y:S01]  /*14140*/  LDSM.16.MT88.4 R120, [R183+0xd000] ;  /* 0x00d00000b778783b */ /* 0x000e620000004200 */
[----:B------:R-:W-:Y:S01]  /*14150*/  FADD.FTZ R174, R135, R128 ;  /* 0x0000008087ae7221 */ /* 0x000fe20000010000 */
[----:B------:R-:W-:Y:S01]  /*14160*/  PRMT R0, R148, 0x5410, R147 ;  /* 0x0000541094007816 */ /* 0x000fe20000000093 */
[----:B------:R-:W-:Y:S01]  /*14170*/  @!P0 HFMA2.BF16_V2 R245, -RZ.H0_H0, RZ.H0_H0, -R148.H0_H0 ;  /* 0x200000fffff58231 */ /* 0x000fe20000340994 */
[----:B------:R-:W-:Y:S01]  /*14180*/  ISETP.LE.U32.AND P4, PT, R124, UR15, PT ;  /* 0x0000000f7c007c0c */ /* 0x000fe2000bf83070 */
[----:B------:R-:W-:Y:S01]  /*14190*/  FADD.FTZ R101, R230, R101 ;  /* 0x00000065e6657221 */ /* 0x000fe20000010000 */
[----:B------:R-:W-:Y:S03]  /*141a0*/  LOP3.LUT R107, R107, R0, RZ, 0xc0, !PT ;  /* 0x000000006b6b7212 */ /* 0x000fe600078ec0ff */
[----:B------:R2:W3:Y:S01]  /*141b0*/  MUFU.EX2 R210, R130 ;  /* 0x0000008200d27308 */ /* 0x0004e20000000800 */
[----:B------:R-:W-:Y:S01]  /*141c0*/  LDSM.16.MT88.4 R132, [R183+0xd800] ;  /* 0x00d80000b784783b */ /* 0x000fe20000004200 */
[----:B------:R-:W-:Y:S01]  /*141d0*/  @!P0 PRMT R148, R245, 0x5410, RZ ;  /* 0x00005410f5948816 */ /* 0x000fe200000000ff */
[----:B------:R-:W-:Y:S01]  /*141e0*/  FADD.FTZ R127, R137, R101 ;  /* 0x00000065897f7221 */ /* 0x000fe20000010000 */
[----:B------:R-:W-:Y:S01]  /*141f0*/  LOP3.LUT R125, R170, 0xff, RZ, 0xc0, !PT ;  /* 0x000000ffaa7d7812 */ /* 0x000fe200078ec0ff */
[C---:B-----5:R-:W-:Y:S05]  /*14200*/  HMMA.16816.F32.BF16 R4, R104.reuse, R108, R4 ;  /* 0x0000006c6804723c */ /* 0x060fea0000041804 */
[----:B------:R-:W-:Y:S01]  /*14210*/  MUFU.EX2 R177, R142 ;  /* 0x0000008e00b17308 */ /* 0x000fe20000000800 */
[----:B------:R-:W-:Y:S01]  /*14220*/  STG.E.U16 desc[UR24][R172.64+0x42], R150 ;  /* 0x00004296ac007986 */ /* 0x000fe2000c101518 */
[----:B------:R-:W-:Y:S01]  /*14230*/  SHF.R.U32.HI R124, RZ, 0x18, R170 ;  /* 0x00000018ff7c7819 */ /* 0x000fe200000116aa */
[----:B------:R-:W-:Y:S01]  /*14240*/  @!P4 HFMA2.BF16_V2 R251, -RZ.H0_H0, RZ.H0_H0, -R147.H0_H0 ;  /* 0x200000fffffbc231 */ /* 0x000fe20000340993 */
[C---:B------:R-:W-:Y:S01]  /*14250*/  HMMA.16816.F32.BF16 R8, R104.reuse, R110, R8 ;  /* 0x0000006e6808723c */ /* 0x040fe20000041808 */
[----:B------:R-:W5:Y:S05]  /*14260*/  LDSM.16.MT88.4 R108, [R181+0xf000] ;  /* 0x00f00000b56c783b */ /* 0x000f6a0000004200 */
[----:B------:R1:W5:Y:S01]  /*14270*/  MUFU.EX2 R167, R143 ;  /* 0x0000008f00a77308 */ /* 0x0003620000000800 */
[----:B------:R-:W-:Y:S01]  /*14280*/  @!P4 PRMT R147, R251, 0x5410, RZ ;  /* 0x00005410fb93c816 */ /* 0x000fe200000000ff */
[C---:B------:R-:W-:Y:S01]  /*14290*/  HMMA.16816.F32.BF16 R12, R104.reuse, R112, R12 ;  /* 0x00000070680c723c */ /* 0x040fe2000004180c */
[----:B--2---:R-:W-:Y:S02]  /*142a0*/  LDSM.16.MT88.4 R128, [R184+0xd800] ;  /* 0x00d80000b880783b */ /* 0x004fe40000004200 */
[----:B---3--:R-:W-:Y:S03]  /*142b0*/  F2FP.BF16.F32.PACK_AB R103, R210, R208 ;  /* 0x000000d0d267723e */ /* 0x008fe600000010ff */
[C---:B------:R-:W-:Y:S03]  /*142c0*/  HMMA.16816.F32.BF16 R16, R104.reuse, R114, R16 ;  /* 0x000000726810723c */ /* 0x040fe60000041810 */
[----:B------:R-:W2:Y:S03]  /*142d0*/  LDSM.16.MT88.4 R112, [R182+0xf000] ;  /* 0x00f00000b670783b */ /* 0x000ea60000004200 */
[C---:B------:R-:W-:Y:S05]  /*142e0*/  HMMA.16816.F32.BF16 R20, R104.reuse, R116, R20 ;  /* 0x000000746814723c */ /* 0x040fea0000041814 */
[----:B------:R-:W-:Y:S01]  /*142f0*/  PRMT R102, R103, 0x7632, R102 ;  /* 0x0000763267667816 */ /* 0x000fe20000000066 */
[C---:B------:R-:W-:Y:S01]  /*14300*/  HMMA.16816.F32.BF16 R24, R104.reuse, R118, R24 ;  /* 0x000000766818723c */ /* 0x040fe20000041818 */
[----:B------:R-:W3:Y:S04]  /*14310*/  LDSM.16.MT88.4 R116, [R184+0xf000] ;  /* 0x00f00000b874783b */ /* 0x000ee80000004200 */
[--C-:B------:R-:W-:Y:S01]  /*14320*/  LOP3.LUT R0, R171, UR22, R126.reuse, 0x96, !PT ;  /* 0x00000016ab007c12 */ /* 0x100fe2000f8e967e */
[C---:B-1----:R-:W-:Y:S03]  /*14330*/  HMMA.16816.F32.BF16 R28, R104.reuse, R120, R28 ;  /* 0x00000078681c723c */ /* 0x042fe6000004181c */
[----:B------:R-:W-:Y:S02]  /*14340*/  LDSM.16.MT88.4 R140, [R181+0xf800] ;  /* 0x00f80000b58c783b */ /* 0x000fe40000004200 */
[----:B------:R-:W-:Y:S01]  /*14350*/  LOP3.LUT R101, R0, 0xff, RZ, 0xc0, !PT ;  /* 0x000000ff00657812 */ /* 0x000fe200078ec0ff */
[C---:B------:R-:W-:Y:S03]  /*14360*/  HMMA.16816.F32.BF16 R32, R104.reuse, R122, R32 ;  /* 0x0000007a6820723c */ /* 0x040fe60000041820 */
[----:B------:R-:W-:Y:S02]  /*14370*/  ISETP.LE.U32.AND P5, PT, R101, UR15, PT ;  /* 0x0000000f65007c0c */ /* 0x000fe4000bfa3070 */
[----:B------:R-:W1:Y:S01]  /*14380*/  LDSM.16.MT88.4 R120, [R183+0xf000] ;  /* 0x00f00000b778783b */ /* 0x000e620000004200 */
[C---:B-----5:R-:W-:Y:S05]  /*14390*/  HMMA.16816.F32.BF16 R36, R104.reuse, R108, R36 ;  /* 0x0000006c6824723c */ /* 0x060fea0000041824 */
[----:B------:R-:W-:Y:S01]  /*143a0*/  LOP3.LUT R2, R171, UR22, R126, 0x96, !PT ;  /* 0x00000016ab027c12 */ /* 0x000fe2000f8e967e */
[C---:B------:R-:W-:Y:S01]  /*143b0*/  HMMA.16816.F32.BF16 R40, R104.reuse, R110, R40 ;  /* 0x0000006e6828723c */ /* 0x040fe20000041828 */
[----:B------:R-:W5:Y:S04]  /*143c0*/  LDSM.16.MT88.4 R108, [R181+0x11000] ;  /* 0x01100000b56c783b */ /* 0x000f680000004200 */
[----:B------:R-:W-:Y:S02]  /*143d0*/  @!P5 HFMA2.BF16_V2 R247, -RZ.H0_H0, RZ.H0_H0, -R103.H0_H0 ;  /* 0x200000fffff7d231 */ /* 0x000fe40000340967 */
[----:B------:R-:W-:Y:S01]  /*143e0*/  FADD.FTZ R175, R222, R127 ;  /* 0x0000007fdeaf7221 */ /* 0x000fe20000010000 */
[----:B------:R-:W-:Y:S01]  /*143f0*/  LOP3.LUT R101, R0, 0xffff, RZ, 0xc0, !PT ;  /* 0x0000ffff00657812 */ /* 0x000fe200078ec0ff */
[C---:B--2---:R-:W-:Y:S01]  /*14400*/  HMMA.16816.F32.BF16 R44, R104.reuse, R112, R44 ;  /* 0x00000070682c723c */ /* 0x044fe2000004182c */
[----:B------:R-:W-:Y:S02]  /*14410*/  STG.E.U16 desc[UR24][R168.64+0x50], R149 ;  /* 0x00005095a8007986 */ /* 0x000fe4000c101518 */
[----:B------:R-:W-:Y:S03]  /*14420*/  SHF.R.U32.HI R101, RZ, 0x8, R101 ;  /* 0x00000008ff657819 */ /* 0x000fe60000011665 */
[C---:B------:R-:W-:Y:S01]  /*14430*/  HMMA.16816.F32.BF16 R48, R104.reuse, R114, R48 ;  /* 0x000000726830723c */ /* 0x040fe20000041830 */
[----:B------:R-:W2:Y:S04]  /*14440*/  LDSM.16.MT88.4 R112, [R182+0x11000] ;  /* 0x01100000b670783b */ /* 0x000ea80000004200 */
[----:B------:R-:W-:Y:S01]  /*14450*/  LOP3.LUT R101, R101, 0xffff, RZ, 0xc0, !PT ;  /* 0x0000ffff65657812 */ /* 0x000fe200078ec0ff */
[C---:B---3--:R-:W-:Y:S03]  /*14460*/  HMMA.16816.F32.BF16 R52, R104.reuse, R116, R52 ;  /* 0x000000746834723c */ /* 0x048fe60000041834 */
[----:B------:R-:W-:Y:S02]  /*14470*/  ISETP.LE.U32.AND P1, PT, R101, UR15, PT ;  /* 0x0000000f65007c0c */ /* 0x000fe4000bf23070 */
[----:B------:R-:W-:Y:S01]  /*14480*/  SHF.R.U32.HI R101, RZ, 0x18, R0 ;  /* 0x00000018ff657819 */ /* 0x000fe20000011600 */
[C---:B------:R-:W-:Y:S03]  /*14490*/  HMMA.16816.F32.BF16 R56, R104.reuse, R118, R56 ;  /* 0x000000766838723c */ /* 0x040fe60000041838 */
[----:B------:R-:W-:Y:S02]  /*144a0*/  ISETP.LE.U32.AND P6, PT, R101, UR15, PT ;  /* 0x0000000f65007c0c */ /* 0x000fe4000bfc3070 */
[----:B------:R-:W-:Y:S01]  /*144b0*/  LOP3.LUT R116, R170, 0xffff, RZ, 0xc0, !PT ;  /* 0x0000ffffaa747812 */ /* 0x000fe200078ec0ff */
[C---:B-1----:R-:W-:Y:S05]  /*144c0*/  HMMA.16816.F32.BF16 R60, R104.reuse, R120, R60 ;  /* 0x00000078683c723c */ /* 0x042fea000004183c */
[----:B------:R-:W-:Y:S01]  /*144d0*/  SHF.R.U32.HI R117, RZ, 0x10, R170 ;  /* 0x00000010ff757819 */ /* 0x000fe200000116aa */
[C---:B------:R-:W-:Y:S05]  /*144e0*/  HMMA.16816.F32.BF16 R64, R104.reuse, R122, R64 ;  /* 0x0000007a6840723c */ /* 0x040fea0000041840 */
[----:B------:R-:W-:Y:S01]  /*144f0*/  SHF.R.U32.HI R121, RZ, 0x8, R116 ;  /* 0x00000008ff797819 */ /* 0x000fe20000011674 */
[C---:B-----5:R-:W-:Y:S05]  /*14500*/  HMMA.16816.F32.BF16 R68, R104.reuse, R108, R68 ;  /* 0x0000006c6844723c */ /* 0x060fea0000041844 */
[----:B------:R-:W-:Y:S01]  /*14510*/  LOP3.LUT R120, R117, 0xff, RZ, 0xc0, !PT ;  /* 0x000000ff75787812 */ /* 0x000fe200078ec0ff */
[C---:B------:R-:W-:Y:S01]  /*14520*/  HMMA.16816.F32.BF16 R72, R104.reuse, R110, R72 ;  /* 0x0000006e6848723c */ /* 0x040fe20000041848 */
[----:B------:R-:W1:Y:S04]  /*14530*/  LDSM.16.MT88.4 R116, [R184+0x11000] ;  /* 0x01100000b874783b */ /* 0x000e680000004200 */
[----:B------:R-:W-:Y:S01]  /*14540*/  PRMT R125, R125, 0x5410, R121 ;  /* 0x000054107d7d7816 */ /* 0x000fe20000000079 */
[C---:B--2---:R-:W-:Y:S05]  /*14550*/  HMMA.16816.F32.BF16 R76, R104.reuse, R112, R76 ;  /* 0x00000070684c723c */ /* 0x044fea000004184c */
[----:B------:R-:W-:Y:S01]  /*14560*/  PRMT R124, R120, 0x5410, R124 ;  /* 0x00005410787c7816 */ /* 0x000fe2000000007c */
[C---:B------:R-:W-:Y:S01]  /*14570*/  HMMA.16816.F32.BF16 R80, R104.reuse, R114, R80 ;  /* 0x000000726850723c */ /* 0x040fe20000041850 */
[----:B------:R-:W2:Y:S04]  /*14580*/  LDSM.16.MT88.4 R120, [R183+0x11000] ;  /* 0x01100000b778783b */ /* 0x000ea80000004200 */
[----:B------:R-:W-:Y:S02]  /*14590*/  SHF.R.U32.HI R109, RZ, 0x10, R0 ;  /* 0x00000010ff6d7819 */ /* 0x000fe40000011600 */
[----:B------:R-:W-:Y:S02]  /*145a0*/  LOP3.LUT R108, R2, 0xff, RZ, 0xc0, !PT ;  /* 0x000000ff026c7812 */ /* 0x000fe400078ec0ff */
[----:B------:R-:W3:Y:S02]  /*145b0*/  LDSM.16.MT88.4 R112, [R181+0xd800] ;  /* 0x00d80000b570783b */ /* 0x000ee40000004200 */
[--C-:B------:R-:W-:Y:S02]  /*145c0*/  SHF.R.U32.HI R0, RZ, 0x10, R2.reuse ;  /* 0x00000010ff007819 */ /* 0x100fe40000011602 */
[--C-:B------:R-:W-:Y:S02]  /*145d0*/  HSET2.LE.AND R138, R125, R146.reuse, PT ;  /* 0x000000927d8a7233 */ /* 0x100fe40003803000 */
[----:B------:R-:W-:Y:S02]  /*145e0*/  LOP3.LUT R137, R0, 0xff, RZ, 0xc0, !PT ;  /* 0x000000ff00897812 */ /* 0x000fe400078ec0ff */
[----:B------:R-:W-:Y:S02]  /*145f0*/  LOP3.LUT R0, R109, 0xff, RZ, 0xc0, !PT ;  /* 0x000000ff6d007812 */ /* 0x000fe400078ec0ff */
[--C-:B------:R-:W-:Y:S02]  /*14600*/  HSET2.LE.AND R139, R124, R146.reuse, PT ;  /* 0x000000927c8b7233 */ /* 0x100fe40003803000 */
[----:B------:R-:W-:Y:S02]  /*14610*/  LOP3.LUT R101, R2, 0xffff, RZ, 0xc0, !PT ;  /* 0x0000ffff02657812 */ /* 0x000fe400078ec0ff */
[----:B------:R-:W-:Y:S02]  /*14620*/  SHF.R.U32.HI R2, RZ, 0x18, R2 ;  /* 0x00000018ff027819 */ /* 0x000fe40000011602 */
[----:B------:R-:W-:Y:S02]  /*14630*/  SHF.R.U32.HI R101, RZ, 0x8, R101 ;  /* 0x00000008ff657819 */ /* 0x000fe40000011665 */
[----:B------:R-:W-:Y:S01]  /*14640*/  PRMT R137, R137, 0x5410, R2 ;  /* 0x0000541089897816 */ /* 0x000fe20000000002 */
[C---:B-1----:R-:W-:Y:S03]  /*14650*/  HMMA.16816.F32.BF16 R84, R104.reuse, R116, R84 ;  /* 0x000000746854723c */ /* 0x042fe60000041854 */
[----:B------:R-:W-:Y:S02]  /*14660*/  PRMT R101, R108, 0x5410, R101 ;  /* 0x000054106c657816 */ /* 0x000fe40000000065 */
[----:B------:R-:W-:Y:S01]  /*14670*/  F2FP.BF16.F32.PACK_AB R2, R167, R176 ;  /* 0x000000b0a702723e */ /* 0x000fe200000010ff */
[C---:B------:R-:W-:Y:S01]  /*14680*/  HMMA.16816.F32.BF16 R88, R104.reuse, R118, R88 ;  /* 0x000000766858723c */ /* 0x040fe20000041858 */
[----:B------:R-:W1:Y:S04]  /*14690*/  LDSM.16.MT88.4 R116, [R182+0xd800] ;  /* 0x00d80000b674783b */ /* 0x000e680000004200 */
[----:B------:R-:W-:Y:S01]  /*146a0*/  HSET2.LE.AND R137, R137, R146, PT ;  /* 0x0000009289897233 */ /* 0x000fe20003803000 */
[C---:B--2---:R-:W-:Y:S06]  /*146b0*/  HMMA.16816.F32.BF16 R92, R104.reuse, R120, R92 ;  /* 0x00000078685c723c */ /* 0x044fec000004185c */
[----:B------:R-:W-:Y:S05]  /*146c0*/  HMMA.16816.F32.BF16 R96, R104, R122, R96 ;  /* 0x0000007a6860723c */ /* 0x000fea0000041860 */
[----:B----4-:R-:W-:Y:S05]  /*146d0*/  @!P3 HFMA2.BF16_V2 R136, -RZ.H0_H0, RZ.H0_H0, -R152.H0_H0 ;  /* 0x200000ffff88b231 */ /* 0x010fea0000340998 */
[----:B------:R2:W-:Y:S01]  /*146e0*/  @!P3 STL.S16 [R1+0x3c], R136 ;  /* 0x00003c880100b387 */ /* 0x0005e20000100600 */
[----:B------:R-:W-:Y:S03]  /*146f0*/  PRMT R126, R136, 0x7610, R126 ;  /* 0x00007610887e7816 */ /* 0x000fe6000000007e */
[----:B------:R4:W5:Y:S01]  /*14700*/  LDL.S16 R211, [R1+0x20] ;  /* 0x0000200001d37983 */ /* 0x0009620000100600 */
[----:B------:R-:W-:Y:S02]  /*14710*/  @!P3 PRMT R152, R126, 0x5410, RZ ;  /* 0x000054107e98b816 */ /* 0x000fe400000000ff */
[----:B------:R-:W-:Y:S02]  /*14720*/  ISETP.LE.U32.AND P3, PT, R0, UR15, PT ;  /* 0x0000000f00007c0c */ /* 0x000fe4000bf63070 */
[----:B------:R-:W-:Y:S01]  /*14730*/  PRMT R0, R103, 0x5410, R102 ;  /* 0x0000541067007816 */ /* 0x000fe20000000066 */
[----:B------:R-:W-:Y:S01]  /*14740*/  STG.E.U16 desc[UR24][R168.64+0x52], R152 ;  /* 0x00005298a8007986 */ /* 0x000fe2000c101518 */
[----:B------:R-:W-:Y:S03]  /*14750*/  @!P5 PRMT R103, R247, 0x5410, RZ ;  /* 0x00005410f767d816 */ /* 0x000fe600000000ff */
[----:B------:R-:W-:Y:S04]  /*14760*/  STG.E.U16 desc[UR24][R172.64+0x50], R148 ;  /* 0x00005094ac007986 */ /* 0x000fe8000c101518 */
[----:B------:R-:W-:Y:S04]  /*14770*/  STG.E.U16 desc[UR24][R172.64+0x52], R147 ;  /* 0x00005293ac007986 */ /* 0x000fe8000c101518 */
[----:B------:R-:W-:Y:S01]  /*14780*/  STG.E.U16 desc[UR24][R168.64+0x60], R103 ;  /* 0x00006067a8007986 */ /* 0x000fe2000c101518 */
[----:B--2---:R-:W-:Y:S02]  /*14790*/  HSET2.LE.AND R136, R101, R146, PT ;  /* 0x0000009265887233 */ /* 0x004fe40003803000 */
[----:B------:R-:W-:Y:S02]  /*147a0*/  F2FP.BF16.F32.PACK_AB R146, R179, R209 ;  /* 0x000000d1b392723e */ /* 0x000fe400000010ff */
[----:B------:R-:W-:Y:S02]  /*147b0*/  F2FP.BF16.F32.PACK_AB R101, R177, R178 ;  /* 0x000000b2b165723e */ /* 0x000fe400000010ff */
[C---:B------:R-:W-:Y:S01]  /*147c0*/  PRMT R145, R146.reuse, 0x7632, R145 ;  /* 0x0000763292917816 */ /* 0x040fe20000000091 */
[----:B------:R-:W-:Y:S01]  /*147d0*/  @!P3 HFMA2.BF16_V2 R244, -RZ.H0_H0, RZ.H0_H0, -R146.H0_H0 ;  /* 0x200000fffff4b231 */ /* 0x000fe20000340992 */
[----:B------:R-:W-:Y:S02]  /*147e0*/  PRMT R144, R101, 0x7632, R144 ;  /* 0x0000763265907816 */ /* 0x000fe40000000090 */
[----:B------:R-:W-:Y:S01]  /*147f0*/  PRMT R104, R146, 0x5410, R145 ;  /* 0x0000541092687816 */ /* 0x000fe20000000091 */
[----:B------:R-:W-:Y:S01]  /*14800*/  @!P6 HFMA2.BF16_V2 R243, -RZ.H0_H0, RZ.H0_H0, -R145.H0_H0 ;  /* 0x200000fffff3e231 */ /* 0x000fe20000340991 */
[----:B------:R-:W-:Y:S02]  /*14810*/  LOP3.LUT R136, R136, R0, RZ, 0xc0, !PT ;  /* 0x0000000088887212 */ /* 0x000fe400078ec0ff */
[----:B------:R-:W-:Y:S02]  /*14820*/  LOP3.LUT R137, R137, R104, RZ, 0xc0, !PT ;  /* 0x0000006889897212 */ /* 0x000fe400078ec0ff */
[----:B------:R-:W-:Y:S02]  /*14830*/  PRMT R104, R101, 0x5410, R144 ;  /* 0x0000541065687816 */ /* 0x000fe40000000090 */
[----:B------:R-:W-:Y:S02]  /*14840*/  PRMT R0, R2, 0x7632, R0 ;  /* 0x0000763202007816 */ /* 0x000fe40000000000 */
[----:B------:R-:W-:Y:S02]  /*14850*/  LOP3.LUT R138, R138, R104, RZ, 0xc0, !PT ;  /* 0x000000688a8a7212 */ /* 0x000fe400078ec0ff */
[----:B------:R-:W-:Y:S02]  /*14860*/  PRMT R104, R2, 0x5410, R0 ;  /* 0x0000541002687816 */ /* 0x000fe40000000000 */
[----:B------:R-:W-:Y:S02]  /*14870*/  @!P3 PRMT R146, R244, 0x5410, RZ ;  /* 0x00005410f492b816 */ /* 0x000fe400000000ff */
[----:B------:R-:W-:Y:S02]  /*14880*/  LOP3.LUT R139, R139, R104, RZ, 0xc0, !PT ;  /* 0x000000688b8b7212 */ /* 0x000fe400078ec0ff */
[----:B------:R-:W-:Y:S05]  /*14890*/  @!P6 PRMT R145, R243, 0x5410, RZ ;  /* 0x00005410f391e816 */ /* 0x000fea00000000ff */
[C---:B---3--:R-:W-:Y:S01]  /*148a0*/  HMMA.16816.F32.BF16 R104, R136.reuse, R112, R4 ;  /* 0x000000708868723c */ /* 0x048fe20000041804 */
[----:B------:R-:W2:Y:S05]  /*148b0*/  LDSM.16.MT88.4 R4, [R182+0xf800] ;  /* 0x00f80000b604783b */ /* 0x000eaa0000004200 */
[C---:B------:R-:W-:Y:S03]  /*148c0*/  HMMA.16816.F32.BF16 R112, R136.reuse, R114, R8 ;  /* 0x000000728870723c */ /* 0x040fe60000041808 */
[----:B------:R-:W3:Y:S03]  /*148d0*/  LDSM.16.MT88.4 R8, [R184+0xf800] ;  /* 0x00f80000b808783b */ /* 0x000ee60000004200 */
[C---:B-1----:R-:W-:Y:S05]  /*148e0*/  HMMA.16816.F32.BF16 R108, R136.reuse, R116, R12 ;  /* 0x00000074886c723c */ /* 0x042fea000004180c */
[----:B------:R-:W1:Y:S01]  /*148f0*/  LDSM.16.MT88.4 R12, [R183+0xf800] ;  /* 0x00f80000b70c783b */ /* 0x000e620000004200 */
[C---:B------:R-:W-:Y:S06]  /*14900*/  HMMA.16816.F32.BF16 R120, R136.reuse, R118, R16 ;  /* 0x000000768878723c */ /* 0x040fec0000041810 */
[C---:B------:R-:W-:Y:S05]  /*14910*/  HMMA.16816.F32.BF16 R116, R136.reuse, R128, R20 ;  /* 0x000000808874723c */ /* 0x040fea0000041814 */
[----:B------:R-:W-:Y:S01]  /*14920*/  LOP3.LUT R16, R170, 0xff, RZ, 0xc0, !PT ;  /* 0x000000ffaa107812 */ /* 0x000fe200078ec0ff */
[C---:B------:R-:W-:Y:S03]  /*14930*/  HMMA.16816.F32.BF16 R128, R136.reuse, R130, R24 ;  /* 0x000000828880723c */ /* 0x040fe60000041818 */
[----:B------:R-:W-:Y:S02]  /*14940*/  ISETP.LE.U32.AND P0, PT, R16, UR15, PT ;  /* 0x0000000f10007c0c */ /* 0x000fe4000bf03070 */
[----:B------:R-:W4:Y:S01]  /*14950*/  LDSM.16.MT88.4 R16, [R181+0x11800] ;  /* 0x01180000b510783b */ /* 0x000f220000004200 */
[C---:B------:R-:W-:Y:S05]  /*14960*/  HMMA.16816.F32.BF16 R124, R136.reuse, R132, R28 ;  /* 0x00000084887c723c */ /* 0x040fea000004181c */
[----:B------:R-:W-:Y:S01]  /*14970*/  SHF.R.U32.HI R21, RZ, 0x10, R170 ;  /* 0x00000010ff157819 */ /* 0x000fe200000116aa */
[C---:B------:R-:W-:Y:S05]  /*14980*/  HMMA.16816.F32.BF16 R132, R136.reuse, R134, R32 ;  /* 0x000000868884723c */ /* 0x040fea0000041820 */
[----:B------:R-:W-:Y:S01]  /*14990*/  @!P0 HFMA2.BF16_V2 R242, -RZ.H0_H0, RZ.H0_H0, -R101.H0_H0 ;  /* 0x200000fffff28231 */ /* 0x000fe20000340965 */
[C---:B------:R-:W-:Y:S05]  /*149a0*/  HMMA.16816.F32.BF16 R36, R136.reuse, R140, R36 ;  /* 0x0000008c8824723c */ /* 0x040fea0000041824 */
[----:B------:R-:W-:Y:S01]  /*149b0*/  @!P0 PRMT R101, R242, 0x5410, RZ ;  /* 0x00005410f2658816 */ /* 0x000fe200000000ff */
[C---:B------:R-:W-:Y:S01]  /*149c0*/  HMMA.16816.F32.BF16 R40, R136.reuse, R142, R40 ;  /* 0x0000008e8828723c */ /* 0x040fe20000041828 */
[----:B------:R-:W-:Y:S04]  /*149d0*/  PLOP3.LUT P0, PT, PT, PT, UP0, 0x80, 0x0 ;  /* 0x000000000000781c */ /* 0x000fe80003f0f008 */
[----:B------:R-:W-:Y:S01]  /*149e0*/  LOP3.LUT R20, R170, 0xffff, RZ, 0xc0, !PT ;  /* 0x0000ffffaa147812 */ /* 0x000fe200078ec0ff */
[C---:B--2---:R-:W-:Y:S05]  /*149f0*/  HMMA.16816.F32.BF16 R44, R136.reuse, R4, R44 ;  /* 0x00000004882c723c */ /* 0x044fea000004182c */
[----:B------:R-:W-:Y:S01]  /*14a00*/  SHF.R.U32.HI R20, RZ, 0x8, R20 ;  /* 0x00000008ff147819 */ /* 0x000fe20000011614 */
[C---:B------:R-:W-:Y:S05]  /*14a10*/  HMMA.16816.F32.BF16 R48, R136.reuse, R6, R48 ;  /* 0x000000068830723c */ /* 0x040fea0000041830 */
[----:B------:R-:W-:Y:S01]  /*14a20*/  LOP3.LUT R20, R20, 0xffff, RZ, 0xc0, !PT ;  /* 0x0000ffff14147812 */ /* 0x000fe200078ec0ff */
[C---:B---3--:R-:W-:Y:S03]  /*14a30*/  HMMA.16816.F32.BF16 R52, R136.reuse, R8, R52 ;  /* 0x000000088834723c */ /* 0x048fe60000041834 */
[----:B------:R-:W-:Y:S02]  /*14a40*/  ISETP.LE.U32.AND P4, PT, R20, UR15, PT ;  /* 0x0000000f14007c0c */ /* 0x000fe4000bf83070 */
[----:B------:R-:W-:Y:S01]  /*14a50*/  LOP3.LUT R4, R21, 0xff, RZ, 0xc0, !PT ;  /* 0x000000ff15047812 */ /* 0x000fe200078ec0ff */
[C---:B------:R-:W-:Y:S01]  /*14a60*/  HMMA.16816.F32.BF16 R56, R136.reuse, R10, R56 ;  /* 0x0000000a8838723c */ /* 0x040fe20000041838 */
[----:B------:R-:W-:Y:S02]  /*14a70*/  LDSM.16.MT88.4 R8, [R184+0x11800] ;  /* 0x01180000b808783b */ /* 0x000fe40000004200 */
[----:B------:R-:W-:Y:S02]  /*14a80*/  ISETP.LE.U32.AND P5, PT, R4, UR15, PT ;  /* 0x0000000f04007c0c */ /* 0x000fe4000bfa3070 */
[----:B------:R-:W-:Y:S01]  /*14a90*/  SHF.R.U32.HI R170, RZ, 0x18, R170 ;  /* 0x00000018ffaa7819 */ /* 0x000fe200000116aa */
[C---:B-1----:R-:W-:Y:S03]  /*14aa0*/  HMMA.16816.F32.BF16 R60, R136.reuse, R12, R60 ;  /* 0x0000000c883c723c */ /* 0x042fe6000004183c */
[----:B------:R-:W1:Y:S02]  /*14ab0*/  LDSM.16.MT88.4 R4, [R182+0x11800] ;  /* 0x01180000b604783b */ /* 0x000e640000004200 */
[----:B------:R-:W-:Y:S01]  /*14ac0*/  @!P4 HFMA2.BF16_V2 R241, -RZ.H0_H0, RZ.H0_H0, -R144.H0_H0 ;  /* 0x200000fffff1c231 */ /* 0x000fe20000340990 */
[C---:B------:R-:W-:Y:S05]  /*14ad0*/  HMMA.16816.F32.BF16 R64, R136.reuse, R14, R64 ;  /* 0x0000000e8840723c */ /* 0x040fea0000041840 */
[----:B------:R-:W-:Y:S01]  /*14ae0*/  FADD.FTZ R20, R215, R175 ;  /* 0x000000afd7147221 */ /* 0x000fe20000010000 */
[C---:B----4-:R-:W-:Y:S05]  /*14af0*/  HMMA.16816.F32.BF16 R68, R136.reuse, R16, R68 ;  /* 0x000000108844723c */ /* 0x050fea0000041844 */
[----:B------:R-:W-:Y:S01]  /*14b00*/  FADD.FTZ R21, R234, R174 ;  /* 0x000000aeea157221 */ /* 0x000fe20000010000 */
[----:B------:R-:W-:Y:S01]  /*14b10*/  @!P4 PRMT R144, R241, 0x5410, RZ ;  /* 0x00005410f190c816 */ /* 0x000fe200000000ff */
[----:B------:R-:W-:Y:S01]  /*14b20*/  FADD.FTZ R13, R235, R20 ;  /* 0x00000014eb0d7221 */ /* 0x000fe20000010000 */
[C---:B------:R-:W-:Y:S03]  /*14b30*/  HMMA.16816.F32.BF16 R72, R136.reuse, R18, R72 ;  /* 0x000000128848723c */ /* 0x040fe60000041848 */
[----:B------:R-:W-:Y:S01]  /*14b40*/  FADD.FTZ R12, R232, R21 ;  /* 0x00000015e80c7221 */ /* 0x000fe20000010000 */
[----:B------:R-:W-:Y:S01]  /*14b50*/  FADD.FTZ R21, R233, R13 ;  /* 0x0000000de9157221 */ /* 0x000fe20000010000 */
[----:B------:R-:W-:Y:S02]  /*14b60*/  @!P5 HFMA2.BF16_V2 R240, -RZ.H0_H0, RZ.H0_H0, -R2.H0_H0 ;  /* 0x200000fffff0d231 */ /* 0x000fe40000340902 */
[----:B------:R-:W-:Y:S01]  /*14b70*/  FADD.FTZ R20, R231, R12 ;  /* 0x0000000ce7147221 */ /* 0x000fe20000010000 */
[----:B------:R-:W-:Y:S01]  /*14b80*/  FADD.FTZ R16, R221, R21 ;  /* 0x00000015dd107221 */ /* 0x000fe20000010000 */
[----:B------:R-:W2:Y:S02]  /*14b90*/  LDSM.16.MT88.4 R12, [R183+0x11800] ;  /* 0x01180000b70c783b */ /* 0x000ea40000004200 */
[----:B------:R-:W-:Y:S01]  /*14ba0*/  FADD.FTZ R20, R219, R20 ;  /* 0x00000014db147221 */ /* 0x000fe20000010000 */
[----:B------:R-:W-:Y:S01]  /*14bb0*/  FADD.FTZ R17, R220, R16 ;  /* 0x00000010dc117221 */ /* 0x000fe20000010000 */
[----:B------:R-:W-:Y:S02]  /*14bc0*/  @!P5 PRMT R2, R240, 0x5410, RZ ;  /* 0x00005410f002d816 */ /* 0x000fe400000000ff */
[----:B------:R-:W-:Y:S01]  /*14bd0*/  FADD.FTZ R16, R218, R20 ;  /* 0x00000014da107221 */ /* 0x000fe20000010000 */
[----:B------:R-:W-:Y:S03]  /*14be0*/  FADD.FTZ R17, R216, R17 ;  /* 0x00000011d8117221 */ /* 0x000fe60000010000 */
[----:B------:R-:W-:Y:S01]  /*14bf0*/  FADD.FTZ R16, R214, R16 ;  /* 0x00000010d6107221 */ /* 0x000fe20000010000 */
[C---:B-1----:R-:W-:Y:S03]  /*14c00*/  HMMA.16816.F32.BF16 R76, R136.reuse, R4, R76 ;  /* 0x00000004884c723c */ /* 0x042fe6000004184c */
[----:B------:R-:W-:Y:S03]  /*14c10*/  FADD.FTZ R16, R212, R16 ;  /* 0x00000010d4107221 */ /* 0x000fe60000010000 */
[C---:B------:R-:W-:Y:S05]  /*14c20*/  HMMA.16816.F32.BF16 R80, R136.reuse, R6, R80 ;  /* 0x000000068850723c */ /* 0x040fea0000041850 */
[----:B------:R-:W-:Y:S01]  /*14c30*/  FADD.FTZ R4, R217, R17 ;  /* 0x00000011d9047221 */ /* 0x000fe20000010000 */
[C---:B------:R-:W-:Y:S05]  /*14c40*/  HMMA.16816.F32.BF16 R84, R136.reuse, R8, R84 ;  /* 0x000000088854723c */ /* 0x040fea0000041854 */
[----:B------:R-:W-:Y:S01]  /*14c50*/  FADD.FTZ R4, R208, R4 ;  /* 0x00000004d0047221 */ /* 0x000fe20000010000 */
[C---:B------:R-:W-:Y:S06]  /*14c60*/  HMMA.16816.F32.BF16 R88, R136.reuse, R10, R88 ;  /* 0x0000000a8858723c */ /* 0x040fec0000041858 */
[C---:B--2---:R-:W-:Y:S06]  /*14c70*/  HMMA.16816.F32.BF16 R92, R136.reuse, R12, R92 ;  /* 0x0000000c885c723c */ /* 0x044fec000004185c */
[----:B------:R-:W-:Y:S05]  /*14c80*/  HMMA.16816.F32.BF16 R96, R136, R14, R96 ;  /* 0x0000000e8860723c */ /* 0x000fea0000041860 */
[----:B-----5:R-:W-:Y:S05]  /*14c90*/  @!P1 HFMA2.BF16_V2 R211, -RZ.H0_H0, RZ.H0_H0, -R102.H0_H0 ;  /* 0x200000ffffd39231 */ /* 0x020fea0000340966 */
[----:B------:R-:W-:Y:S01]  /*14ca0*/  @!P1 STL.S16 [R1+0x20], R211 ;  /* 0x000020d301009387 */ /* 0x000fe20000100600 */
[----:B------:R-:W-:Y:S04]  /*14cb0*/  PRMT R22, R211, 0x7610, R22 ;  /* 0x00007610d3167816 */ /* 0x000fe80000000016 */
[----:B------:R-:W-:Y:S02]  /*14cc0*/  @!P1 PRMT R102, R22, 0x5410, RZ ;  /* 0x0000541016669816 */ /* 0x000fe400000000ff */
[----:B------:R-:W-:Y:S03]  /*14cd0*/  ISETP.LE.U32.AND P1, PT, R170, UR15, PT ;  /* 0x0000000faa007c0c */ /* 0x000fe6000bf23070 */
[----:B------:R1:W-:Y:S04]  /*14ce0*/  STG.E.U16 desc[UR24][R168.64+0x62], R102 ;  /* 0x00006266a8007986 */ /* 0x0003e8000c101518 */
[----:B------:R-:W-:Y:S04]  /*14cf0*/  STG.E.U16 desc[UR24][R172.64+0x60], R146 ;  /* 0x00006092ac007986 */ /* 0x000fe8000c101518 */
[----:B------:R-:W-:Y:S02]  /*14d00*/  STG.E.U16 desc[UR24][R172.64+0x62], R145 ;  /* 0x00006291ac007986 */ /* 0x000fe4000c101518 */
[----:B------:R-:W-:Y:S02]  /*14d10*/  @!P1 HFMA2.BF16_V2 R239, -RZ.H0_H0, RZ.H0_H0, -R0.H0_H0 ;  /* 0x200000ffffef9231 */ /* 0x000fe40000340900 */
[----:B------:R2:W-:Y:S03]  /*14d20*/  STG.E.U16 desc[UR24][R168.64+0x70], R101 ;  /* 0x00007065a8007986 */ /* 0x0005e6000c101518 */
[----:B------:R-:W-:Y:S01]  /*14d30*/  @!P1 PRMT R0, R239, 0x5410, RZ ;  /* 0x00005410ef009816 */ /* 0x000fe200000000ff */
[----:B------:R-:W-:Y:S01]  /*14d40*/  STG.E.U16 desc[UR24][R168.64+0x72], R144 ;  /* 0x00007290a8007986 */ /* 0x000fe2000c101518 */
[----:B------:R-:W-:Y:S03]  /*14d50*/  IADD3 R217, P1, R168, -0x80, RZ ;  /* 0xffffff80a8d97810 */ /* 0x000fe60007f3e0ff */
[----:B------:R3:W-:Y:S01]  /*14d60*/  STG.E.U16 desc[UR24][R172.64+0x72], R0 ;  /* 0x00007200ac007986 */ /* 0x0007e2000c101518 */
[----:B------:R-:W-:Y:S03]  /*14d70*/  IADD3.X R216, R169, -0x1, RZ, P1, !PT ;  /* 0xffffffffa9d87810 */ /* 0x000fe60000ffe4ff */
[----:B------:R4:W-:Y:S01]  /*14d80*/  STG.E.U16 desc[UR24][R172.64+0x70], R2 ;  /* 0x00007002ac007986 */ /* 0x0009e2000c101518 */
[----:B-1----:R-:W-:Y:S02]  /*14d90*/  IMAD.MOV.U32 R102, RZ, RZ, R3 ;  /* 0x000000ffff667224 */ /* 0x002fe400078e0003 */
[----:B--2---:R-:W-:Y:S02]  /*14da0*/  IMAD.MOV.U32 R101, RZ, RZ, R100 ;  /* 0x000000ffff657224 */ /* 0x004fe400078e0064 */
[----:B---3--:R-:W-:Y:S04]  /*14db0*/  FADD.FTZ R0, R209, R16 ;  /* 0x00000010d1007221 */ /* 0x008fe80000010000 */
[----:B------:R-:W-:Y:S01]  /*14dc0*/  FADD.FTZ R0, R179, R0 ;  /* 0x00000000b3007221 */ /* 0x000fe20000010000 */
[----:B----4-:R-:W-:Y:S03]  /*14dd0*/  FADD.FTZ R2, R210, R4 ;  /* 0x00000004d2027221 */ /* 0x010fe60000010000 */
[----:B------:R-:W-:Y:S01]  /*14de0*/  FADD.FTZ R0, R176, R0 ;  /* 0x00000000b0007221 */ /* 0x000fe20000010000 */
[----:B------:R-:W-:Y:S03]  /*14df0*/  FADD.FTZ R2, R178, R2 ;  /* 0x00000002b2027221 */ /* 0x000fe60000010000 */
[----:B------:R-:W-:Y:S01]  /*14e00*/  FADD.FTZ R0, R167, R0 ;  /* 0x00000000a7007221 */ /* 0x000fe20000010000 */
[----:B------:R-:W-:Y:S04]  /*14e10*/  FADD.FTZ R218, R177, R2 ;  /* 0x00000002b1da7221 */ /* 0x000fe80000010000 */
[----:B------:R3:W-:Y:S01]  /*14e20*/  STL [R1+0x4c], R0 ;  /* 0x00004c0001007387 */ /* 0x0007e20000100800 */
[----:B------:R-:W-:Y:S05]  /*14e30*/  @P0 BRA `(.L_x_1298) ;  /* 0xffffffb000700947 */ /* 0x000fea000383ffff */
.L_x_1297:
[----:B--2---:R-:W3:Y:S01]  /*14e40*/  LDL.LU R4, [R1+0x4c] ;  /* 0x00004c0001047983 */ /* 0x004ee20000300800 */
[----:B------:R-:W-:Y:S01]  /*14e50*/  ULDC UR4, c[0x0][0x38c] ;  /* 0x0000e30000047ab9 */ /* 0x000fe20000000800 */
[----:B------:R-:W-:Y:S01]  /*14e60*/  UMOV UR5, 0x400 ;  /* 0x0000040000057882 */ /* 0x000fe20000000000 */
[----:B------:R-:W-:Y:S01]  /*14e70*/  UISETP.NE.AND UP0, UPT, UR16, -0x1, UPT ;  /* 0xffffffff1000788c */ /* 0x000fe2000bf05270 */
[----:B------:R-:W1:Y:S01]  /*14e80*/  SHFL.BFLY PT, R2, R218, 0x2, 0x1f ;  /* 0x0c401f00da027f89 */ /* 0x000e6200000e0000 */
[----:B------:R-:W2:Y:S01]  /*14e90*/  S2R R137, SR_TID.X ;  /* 0x0000000000897919 */ /* 0x000ea20000002100 */
[----:B-1----:R-:W-:-:S05]  /*14ea0*/  FADD.FTZ R2, R2, R218 ;  /* 0x000000da02027221 */ /* 0x002fca0000010000 */
[----:B------:R-:W1:Y:S01]  /*14eb0*/  SHFL.BFLY PT, R5, R2, 0x1, 0x1f ;  /* 0x0c201f0002057f89 */ /* 0x000e6200000e0000 */
[----:B--2---:R-:W-:-:S04]  /*14ec0*/  SHF.R.S32.HI R138, RZ, 0x1f, R137 ;  /* 0x0000001fff8a7819 */ /* 0x004fc80000011489 */
[CC--:B------:R-:W-:Y:S02]  /*14ed0*/  LEA.HI R6, R138.reuse, R137.reuse, RZ, 0x2 ;  /* 0x000000898a067211 */ /* 0x0c0fe400078f10ff */
[----:B------:R-:W-:-:S04]  /*14ee0*/  LEA.HI R136, R138, R137, RZ, 0x5 ;  /* 0x000000898a887211 */ /* 0x000fc800078f28ff */
[----:B------:R-:W-:Y:S01]  /*14ef0*/  SHF.R.S32.HI R7, RZ, 0x5, R136 ;  /* 0x00000005ff077819 */ /* 0x000fe20000011488 */
[----:B-1----:R-:W-:Y:S01]  /*14f00*/  FADD.FTZ R101, R2, R5 ;  /* 0x0000000502657221 */ /* 0x002fe20000010000 */
[----:B------:R-:W-:Y:S02]  /*14f10*/  MOV R2, 0x3f800000 ;  /* 0x3f80000000027802 */ /* 0x000fe40000000f00 */
[----:B------:R-:W-:Y:S02]  /*14f20*/  SHF.R.S32.HI R5, RZ, 0x1f, R6 ;  /* 0x0000001fff057819 */ /* 0x000fe40000011406 */
[----:B------:R-:W-:-:S13]  /*14f30*/  FSETP.NE.FTZ.AND P3, PT, R101, RZ, PT ;  /* 0x000000ff6500720b */ /* 0x000fda0003f75000 */
[----:B------:R-:W1:Y:S02]  /*14f40*/  @P3 MUFU.RCP R2, R101 ;  /* 0x0000006500023308 */ /* 0x000e640000001000 */
[----:B-1----:R-:W-:-:S04]  /*14f50*/  FMUL.FTZ R2, R2, UR4 ;  /* 0x0000000402027c20 */ /* 0x002fc80008410000 */
        /* <DEDUP_REMOVED lines=58> */
[----:B---3--:R-:W1:Y:S02]  /*15300*/  SHFL.BFLY PT, R0, R4, 0x2, 0x1f ;  /* 0x0c401f0004007f89 */ /* 0x008e6400000e0000 */
[----:B-1----:R-:W-:-:S05]  /*15310*/  FADD.FTZ R0, R0, R4 ;  /* 0x0000000400007221 */ /* 0x002fca0000010000 */
[----:B------:R-:W1:Y:S02]  /*15320*/  SHFL.BFLY PT, R4, R0, 0x1, 0x1f ;  /* 0x0c201f0000047f89 */ /* 0x000e6400000e0000 */
[----:B-1----:R-:W-:Y:S01]  /*15330*/  FADD.FTZ R102, R0, R4 ;  /* 0x0000000400667221 */ /* 0x002fe20000010000 */
[----:B------:R-:W-:Y:S02]  /*15340*/  MOV R4, 0x3f800000 ;  /* 0x3f80000000047802 */ /* 0x000fe40000000f00 */
[----:B------:R-:W-:Y:S02]  /*15350*/  SHF.R.S32.HI R0, RZ, 0x2, R6 ;  /* 0x00000002ff007819 */ /* 0x000fe40000011406 */
[----:B------:R-:W-:Y:S02]  /*15360*/  FSETP.NE.FTZ.AND P0, PT, R102, RZ, PT ;  /* 0x000000ff6600720b */ /* 0x000fe40003f15000 */
[----:B------:R-:W-:Y:S02]  /*15370*/  LEA.HI R5, R5, R0, RZ, 0x3 ;  /* 0x0000000005057211 */ /* 0x000fe400078f18ff */
[----:B------:R-:W-:-:S02]  /*15380*/  LOP3.LUT R6, R6, 0x3ffffffc, RZ, 0xc0, !PT ;  /* 0x3ffffffc06067812 */ /* 0x000fc400078ec0ff */
[----:B------:R-:W-:Y:S02]  /*15390*/  LOP3.LUT R5, R5, 0xfffffff8, RZ, 0xc0, !PT ;  /* 0xfffffff805057812 */ /* 0x000fe400078ec0ff */
[----:B------:R-:W-:Y:S02]  /*153a0*/  IADD3 R6, -R6, R137, RZ ;  /* 0x0000008906067210 */ /* 0x000fe40007ffe1ff */
[----:B------:R-:W-:Y:S02]  /*153b0*/  IADD3 R21, R0, -R5, RZ ;  /* 0x8000000500157210 */ /* 0x000fe40007ffe0ff */
[----:B------:R-:W-:Y:S01]  /*153c0*/  LEA R103, R7, R6, 0x9 ;  /* 0x0000000607677211 */ /* 0x000fe200078e48ff */
[----:B------:R-:W1:Y:S01]  /*153d0*/  @P0 MUFU.RCP R4, R102 ;  /* 0x0000006600040308 */ /* 0x000e620000001000 */
[C---:B------:R-:W-:Y:S01]  /*153e0*/  FMUL.FTZ R6, R2.reuse, R105 ;  /* 0x0000006902067220 */ /* 0x040fe20000410000 */
[----:B------:R-:W-:Y:S01]  /*153f0*/  FMUL.FTZ R7, R2, R113 ;  /* 0x0000007102077220 */ /* 0x000fe20000410000 */
[----:B------:R-:W-:-:S02]  /*15400*/  LOP3.LUT R2, R21, 0x1, RZ, 0xc0, !PT ;  /* 0x0000000115027812 */ /* 0x000fc400078ec0ff */
[----:B------:R-:W-:Y:S02]  /*15410*/  R2P PR, R21, 0x6 ;  /* 0x0000000615007804 */ /* 0x000fe40000000000 */
[----:B------:R-:W-:Y:S02]  /*15420*/  ISETP.NE.U32.AND P4, PT, R2, 0x1, PT ;  /* 0x000000010200780c */ /* 0x000fe40003f85070 */
[----:B------:R-:W-:Y:S02]  /*15430*/  F2FP.BF16.F32.PACK_AB R6, R6, R104 ;  /* 0x000000680606723e */ /* 0x000fe400000010ff */
[----:B------:R-:W-:Y:S01]  /*15440*/  F2FP.BF16.F32.PACK_AB R7, R7, R112 ;  /* 0x000000700707723e */ /* 0x000fe200000010ff */
[----:B-1----:R-:W-:Y:S01]  /*15450*/  FMUL.FTZ R0, R4, UR4 ;  /* 0x0000000404007c20 */ /* 0x002fe20008410000 */
[----:B------:R-:W1:Y:S03]  /*15460*/  S2UR UR4, SR_CgaCtaId ;  /* 0x00000000000479c3 */ /* 0x000e660000008800 */
        /* <DEDUP_REMOVED lines=52> */
[----:B------:R-:W-:Y:S02]  /*157b0*/  MOV R4, 0x20 ;  /* 0x0000002000047802 */ /* 0x000fe40000000f00 */
[----:B------:R-:W-:Y:S02]  /*157c0*/  LEA.HI R0, R0, R0, RZ, 0x1d ;  /* 0x0000000000007211 */ /* 0x000fe400078fe8ff */
[----:B------:R-:W-:Y:S02]  /*157d0*/  F2FP.BF16.F32.PACK_AB R5, R5, R106 ;  /* 0x0000006a0505723e */ /* 0x000fe400000010ff */
[----:B------:R-:W-:Y:S02]  /*157e0*/  LEA R0, R103, R0, 0x1 ;  /* 0x0000000067007211 */ /* 0x000fe400078e08ff */
[----:B------:R-:W-:-:S02]  /*157f0*/  SEL R4, R4, 0xffffffe0, !P1 ;  /* 0xffffffe004047807 */ /* 0x000fc40004800000 */
[----:B------:R-:W-:Y:S01]  /*15800*/  LEA R0, R0, UR4, 0x1 ;  /* 0x0000000400007c11 */ /* 0x000fe2000f8e08ff */
[----:B------:R-:W-:Y:S01]  /*15810*/  @UP0 ULDC.64 UR4, c[0x0][0x298] ;  /* 0x0000a60000040ab9 */ /* 0x000fe20000000a00 */
[----:B------:R-:W-:Y:S01]  /*15820*/  F2FP.BF16.F32.PACK_AB R9, R9, R114 ;  /* 0x000000720909723e */ /* 0x000fe200000010ff */
[----:B------:R-:W-:Y:S01]  /*15830*/  @UP0 UIMAD.WIDE.U32 UR8, UR16, UR4, URZ ;  /* 0x00000004100802a5 */ /* 0x000fe2000f8e003f */
[C---:B------:R-:W-:Y:S01]  /*15840*/  IADD3 R2, R0.reuse, -0x10, RZ ;  /* 0xfffffff000027810 */ /* 0x040fe20007ffe0ff */
[----:B------:R1:W-:Y:S01]  /*15850*/  STS [R0], R6 ;  /* 0x0000000600007388 */ /* 0x0003e20000000800 */
[----:B------:R-:W-:Y:S01]  /*15860*/  @P4 IADD3 R2, R0, 0x10, RZ ;  /* 0x0000001000024810 */ /* 0x000fe20007ffe0ff */
[----:B------:R-:W-:Y:S01]  /*15870*/  @UP0 UIMAD UR6, UR16, UR5, UR9 ;  /* 0x00000005100602a4 */ /* 0x000fe2000f8e0209 */
        /* <DEDUP_REMOVED lines=9> */
[----:B------:R-:W-:Y:S02]  /*15910*/  PLOP3.LUT P1, PT, PT, PT, UP0, 0x80, 0x0 ;  /* 0x000000000000781c */ /* 0x000fe40003f2f008 */
[----:B------:R-:W-:-:S02]  /*15920*/  F2FP.BF16.F32.PACK_AB R43, R37, R23 ;  /* 0x00000017252b723e */ /* 0x000fc400000010ff */
[----:B------:R-:W-:Y:S02]  /*15930*/  F2FP.BF16.F32.PACK_AB R42, R39, R38 ;  /* 0x00000026272a723e */ /* 0x000fe400000010ff */
[----:B------:R-:W-:Y:S02]  /*15940*/  F2FP.BF16.F32.PACK_AB R39, R45, R44 ;  /* 0x0000002c2d27723e */ /* 0x000fe400000010ff */
[----:B------:R-:W-:Y:S02]  /*15950*/  F2FP.BF16.F32.PACK_AB R38, R47, R46 ;  /* 0x0000002e2f26723e */ /* 0x000fe400000010ff */
[----:B-1----:R-:W-:Y:S02]  /*15960*/  MOV R6, 0x40 ;  /* 0x0000004000067802 */ /* 0x002fe40000000f00 */
[----:B------:R-:W-:Y:S02]  /*15970*/  F2FP.BF16.F32.PACK_AB R37, R49, R48 ;  /* 0x000000303125723e */ /* 0x000fe400000010ff */
[----:B--2---:R-:W-:-:S02]  /*15980*/  IADD3 R5, R0, R4, RZ ;  /* 0x0000000400057210 */ /* 0x004fc40007ffe0ff */
[----:B------:R-:W-:Y:S02]  /*15990*/  SEL R6, R6, 0xffffffc0, !P2 ;  /* 0xffffffc006067807 */ /* 0x000fe40005000000 */
[----:B------:R-:W-:Y:S01]  /*159a0*/  IADD3 R4, R4, R2, RZ ;  /* 0x0000000204047210 */ /* 0x000fe20007ffe0ff */
[----:B------:R1:W-:Y:S01]  /*159b0*/  STS [R5], R8 ;  /* 0x0000000805007388 */ /* 0x0003e20000000800 */
[-C--:B---3--:R-:W-:Y:S02]  /*159c0*/  IADD3 R7, R5, R6.reuse, RZ ;  /* 0x0000000605077210 */ /* 0x088fe40007ffe0ff */
[----:B----4-:R-:W-:Y:S01]  /*159d0*/  IADD3 R9, R0, R6, RZ ;  /* 0x0000000600097210 */ /* 0x010fe20007ffe0ff */
[----:B------:R-:W-:Y:S01]  /*159e0*/  STS [R5+0x400], R11 ;  /* 0x0004000b05007388 */ /* 0x000fe20000000800 */
[----:B------:R-:W-:Y:S02]  /*159f0*/  F2FP.BF16.F32.PACK_AB R36, R36, R50 ;  /* 0x000000322424723e */ /* 0x000fe400000010ff */
[----:B------:R-:W-:Y:S01]  /*15a00*/  F2FP.BF16.F32.PACK_AB R34, R34, R54 ;  /* 0x000000362222723e */ /* 0x000fe200000010ff */
[----:B------:R-:W-:Y:S01]  /*15a10*/  STS [R4], R10 ;  /* 0x0000000a04007388 */ /* 0x000fe20000000800 */
[----:B------:R-:W-:-:S02]  /*15a20*/  F2FP.BF16.F32.PACK_AB R31, R31, R58 ;  /* 0x0000003a1f1f723e */ /* 0x000fc400000010ff */
        /* <DEDUP_REMOVED lines=8> */
[----:B-1----:R-:W-:-:S02]  /*15ab0*/  IADD3 R8, R6, R2, RZ ;  /* 0x0000000206087210 */ /* 0x002fc40007ffe0ff */
[----:B------:R-:W-:-:S03]  /*15ac0*/  IADD3 R6, R4, R6, RZ ;  /* 0x0000000604067210 */ /* 0x000fc60007ffe0ff */
[----:B------:R-:W-:Y:S04]  /*15ad0*/  STS [R8], R14 ;  /* 0x0000000e08007388 */ /* 0x000fe80000000800 */
[----:B------:R-:W-:Y:S04]  /*15ae0*/  STS [R8+0x400], R20 ;  /* 0x0004001408007388 */ /* 0x000fe80000000800 */
[----:B------:R1:W-:Y:S04]  /*15af0*/  STS [R7], R19 ;  /* 0x0000001307007388 */ /* 0x0003e80000000800 */
[----:B------:R2:W-:Y:S04]  /*15b00*/  STS [R7+0x400], R18 ;  /* 0x0004001207007388 */ /* 0x0005e80000000800 */
[----:B------:R-:W-:Y:S04]  /*15b10*/  STS [R6+0x400], R16 ;  /* 0x0004001006007388 */ /* 0x000fe80000000800 */
[----:B------:R3:W-:Y:S01]  /*15b20*/  STS [R6], R17 ;  /* 0x0000001106007388 */ /* 0x0007e20000000800 */
[----:B-1----:R-:W-:-:S02]  /*15b30*/  F2FP.BF16.F32.PACK_AB R19, R77, R76 ;  /* 0x0000004c4d13723e */ /* 0x002fc400000010ff */
        /* <DEDUP_REMOVED lines=10> */
.L_x_1301:
        /* <DEDUP_REMOVED lines=23> */
.L_x_1302:
        /* <DEDUP_REMOVED lines=121> */
.L_x_1304:
[----:B------:R-:W-:Y:S05]  /*164e0*/  BSYNC B0 ;  /* 0x0000000000007941 */ /* 0x000fea0003800000 */
.L_x_1303:
        /* <DEDUP_REMOVED lines=38> */
.L_x_1306:
[----:B------:R-:W-:Y:S05]  /*16750*/  BSYNC B0 ;  /* 0x0000000000007941 */ /* 0x000fea0003800000 */
.L_x_1305:
        /* <DEDUP_REMOVED lines=24> */
.L_x_1308:
[----:B------:R-:W-:Y:S05]  /*168e0*/  BSYNC B0 ;  /* 0x0000000000007941 */ /* 0x000fea0003800000 */
.L_x_1307:
        /* <DEDUP_REMOVED lines=24> */
.L_x_1310:
[----:B------:R-:W-:Y:S05]  /*16a70*/  BSYNC B0 ;  /* 0x0000000000007941 */ /* 0x000fea0003800000 */
.L_x_1309:
        /* <DEDUP_REMOVED lines=23> */
.L_x_1311:
        /* <DEDUP_REMOVED lines=9> */
.L_x_1532:


//--------------------- .text._ZN5flash16flash_fwd_kernelI23Flash_fwd_kernel_traitsILi192ELi64ELi64ELi4ELb0ELb0EN7cutlass10bfloat16_tE19Flash_kernel_traitsILi192ELi64ELi64ELi4ES3_EELb0ELb0ELb1ELb0ELb0ELb0ELb1ELb0EEEvNS_16Flash_fwd_paramsE --------------------------
	.section	.text._ZN5flash16flash_fwd_kernelI23Flash_fwd_kernel_traitsILi192ELi64ELi64ELi4ELb0ELb0EN7cutlass10bfloat16_tE19Flash_kernel_traitsILi192ELi64ELi64ELi4ES3_EELb0ELb0ELb1ELb0ELb0ELb0ELb1ELb0EEEvNS_16Flash_fwd_paramsE,"ax",@progbits
	.align	128
        .global         _ZN5flash16flash_fwd_kernelI23Flash_fwd_kernel_traitsILi192ELi64ELi64ELi4ELb0ELb0EN7cutlass10bfloat16_tE19Flash_kernel_traitsILi192ELi64ELi64ELi4ES3_EELb0ELb0ELb1ELb0ELb0ELb0ELb1ELb0EEEvNS_16Flash_fwd_paramsE
        .type           _ZN5flash16flash_fwd_kernelI23Flash_fwd_kernel_traitsILi192ELi64ELi64ELi4ELb0ELb0EN7cutlass10bfloat16_tE19Flash_kernel_traitsILi192ELi64ELi64ELi4ES3_EELb0ELb0ELb1ELb0ELb0ELb0ELb1ELb0EEEvNS_16Flash_fwd_paramsE,@function
        .size           _ZN5flash16flash_fwd_kernelI23Flash_fwd_kernel_traitsILi192ELi64ELi64ELi4ELb0ELb0EN7cutlass10bfloat16_tE19Flash_kernel_traitsILi192ELi64ELi64ELi4ES3_EELb0ELb0ELb1ELb0ELb0ELb0ELb1ELb0EEEvNS_16Flash_fwd_paramsE,(.L_x_1533 - _ZN5flash16flash_fwd_kernelI23Flash_fwd_kernel_traitsILi192ELi64ELi64ELi4ELb0ELb0EN7cutlass10bfloat16_tE19Flash_kernel_traitsILi192ELi64ELi64ELi4ES3_EELb0ELb0ELb1ELb0ELb0ELb0ELb1ELb0EEEvNS_16Flash_fwd_paramsE)
        .other          _ZN5flash16flash_fwd_kernelI23Flash_fwd_kernel_traitsILi192ELi64ELi64ELi4ELb0ELb0EN7cutlass10bfloat16_tE19Flash_kernel_traitsILi192ELi64ELi64ELi4ES3_EELb0ELb0ELb1ELb0ELb0ELb0ELb1ELb0EEEvNS_16Flash_fwd_paramsE,@"STO_CUDA_ENTRY STV_DEFAULT"
_ZN5flash16flash_fwd_kernelI23Flash_fwd_kernel_traitsILi192ELi64ELi64ELi4ELb0ELb0EN7cutlass10bfloat16_tE19Flash_kernel_traitsILi192ELi64ELi64ELi4ES3_EELb0ELb0ELb1ELb0ELb0ELb0ELb1ELb0EEEvNS_16Flash_fwd_paramsE:
.text._ZN5flash16flash_fwd_kernelI23Flash_fwd_kernel_traitsILi192ELi64ELi64ELi4ELb0ELb0EN7cutlass10bfloat16_tE19Flash_kernel_traitsILi192ELi64ELi64ELi4ES3_EELb0ELb0ELb1ELb0ELb0ELb0ELb1ELb0EEEvNS_16Flash_fwd_paramsE:
        /* <DEDUP_REMOVED lines=55> */
.L_x_1312:
[----:B------:R-:W-:-:S03]  /*0370*/  ULDC UR7, c[0x0][0x2c8] ;  /* 0x0000b20000077ab9 */ /* 0x000fc60000000800 */
.L_x_1313:
        /* <DEDUP_REMOVED lines=47> */
[----:B------:R-:W-:Y:S01]  /*0670*/  USHF.R.S32.HI UR11, URZ, 0x1f, UR27 ;  /* 0x0000001f3f0b7899 */ /* 0x000fe2000801141b */
[----:B------:R-:W-:Y:S01]  /*0680*/  IMAD.U32 R15, RZ, RZ, UR14 ;  /* 0x0000000eff0f7e24 */ /* 0x000fe2000f8e00ff */
[----:B------:R-:W-:Y:S01]  /*0690*/  UISETP.NE.AND UP2, UPT, UR8, URZ, UPT ;  /* 0x0000003f0800728c */ /* 0x000fe2000bf45270 */
[----:B------:R-:W-:Y:S01]  /*06a0*/  LEA.HI R16, R3, R4, RZ, 0x3 ;  /* 0x0000000403107211 */ /* 0x000fe200078f18ff */
[----:B------:R-:W-:Y:S01]  /*06b0*/  UIADD3 UR15, -UR21, UR15, URZ ;  /* 0x0000000f150f7290 */ /* 0x000fe2000fffe13f */
[----:B------:R-:W-:Y:S01]  /*06c0*/  BSSY B0, `(.L_x_1315) ;  /* 0x0000051000007945 */ /* 0x000fe20003800000 */
[----:B------:R-:W-:Y:S01]  /*06d0*/  UMOV UR24, URZ ;  /* 0x0000003f00187c82 */ /* 0x000fe20008000000 */
        /* <DEDUP_REMOVED lines=20> */
[----:B------:R-:W-:Y:S01]  /*0820*/  @UP2 ULDC.64 UR4, c[0x0][0x2c0] ;  /* 0x0000b00000042ab9 */ /* 0x000fe20000000a00 */
[----:B------:R-:W-:Y:S01]  /*0830*/  @!UP2 ULDC UR8, c[0x0][0x2c4] ;  /* 0x0000b1000008aab9 */ /* 0x000fe20000000800 */
[----:B------:R-:W-:Y:S01]  /*0840*/  @UP2 UIMAD UR12, UR5, UR4, URZ ;  /* 0x00000004050c22a4 */ /* 0x000fe2000f8e023f */
[----:B------:R-:W-:Y:S01]  /*0850*/  ISETP.GE.AND P2, PT, R5, UR15, PT ;  /* 0x0000000f05007c0c */ /* 0x000fe2000bf46270 */
[----:B------:R-:W-:Y:S01]  /*0860*/  @UP2 UMOV UR9, 0x1 ;  /* 0x0000000100092882 */ /* 0x000fe20000000000 */
[----:B------:R-:W-:Y:S01]  /*0870*/  ULDC.64 UR4, c[0x0][0x2a0] ;  /* 0x0000a80000047ab9 */ /* 0x000fe20000000a00 */
[----:B------:R-:W-:Y:S01]  /*0880*/  @UP1 UIMAD UR7, UR13, UR7, UR17 ;  /* 0x000000070d0712a4 */ /* 0x000fe2000f8e0211 */
[----:B------:R-:W-:Y:S01]  /*0890*/  IMAD.U32 R10, RZ, RZ, UR4 ;  /* 0x00000004ff0a7e24 */ /* 0x000fe2000f8e00ff */
[----:B------:R-:W-:Y:S01]  /*08a0*/  UIMAD UR11, UR11, UR4, URZ ;  /* 0x000000040b0b72a4 */ /* 0x000fe2000f8e023f */
[----:B------:R-:W-:Y:S01]  /*08b0*/  ISETP.GE.AND P1, PT, R4, UR15, PT ;  /* 0x0000000f04007c0c */ /* 0x000fe2000bf26270 */
[----:B------:R-:W-:Y:S01]  /*08c0*/  @UP0 ULDC UR8, c[0x0][0x2e4] ;  /* 0x0000b90000080ab9 */ /* 0x000fe20000000800 */
[----:B------:R-:W-:Y:S01]  /*08d0*/  @!UP2 ULDC UR4, c[0x0][0x270] ;  /* 0x00009c000004aab9 */ /* 0x000fe20000000800 */
[----:B------:R-:W-:Y:S01]  /*08e0*/  @UP1 UMOV UR20, UR16 ;  /* 0x0000001000141c82 */ /* 0x000fe20008000000 */
[----:B------:R-:W-:Y:S01]  /*08f0*/  @!UP2 UIMAD UR9, UR8, UR4, URZ ;  /* 0x000000040809a2a4 */ /* 0x000fe2000f8e023f */
[C---:B------:R-:W-:Y:S01]  /*0900*/  VIADD R7, R8.reuse, 0x40 ;  /* 0x0000004008077836 */ /* 0x040fe20000000000 */
[----:B------:R-:W-:Y:S01]  /*0910*/  @!UP3 ULDC UR16, c[0x0][0x2c4] ;  /* 0x0000b1000010bab9 */ /* 0x000fe20000000800 */
[----:B------:R-:W-:Y:S01]  /*0920*/  @!UP1 UIADD3 UR7, UR19, UR6, URZ ;  /* 0x0000000613079290 */ /* 0x000fe2000fffe03f */
[C---:B------:R-:W-:Y:S01]  /*0930*/  IADD3 R6, R8.reuse, 0x80, RZ ;  /* 0x0000008008067810 */ /* 0x040fe20007ffe0ff */
        /* <DEDUP_REMOVED lines=18> */
[----:B------:R-:W-:Y:S01]  /*0a60*/  UMOV UR25, URZ ;  /* 0x0000003f00197c82 */ /* 0x000fe20008000000 */
        /* <DEDUP_REMOVED lines=22> */
.L_x_1316:
[----:B------:R-:W-:Y:S05]  /*0bd0*/  BSYNC B0 ;  /* 0x0000000000007941 */ /* 0x000fea0003800000 */
.L_x_1315:
        /* <DEDUP_REMOVED lines=22> */
.L_x_1318:
[----:B------:R-:W-:Y:S05]  /*0d40*/  BSYNC B0 ;  /* 0x0000000000007941 */ /* 0x000fea0003800000 */
.L_x_1317:
        /* <DEDUP_REMOVED lines=22> */
.L_x_1320:
[----:B------:R-:W-:Y:S05]  /*0eb0*/  BSYNC B0 ;  /* 0x0000000000007941 */ /* 0x000fea0003800000 */
.L_x_1319:
        /* <DEDUP_REMOVED lines=23> */
.L_x_1322:
[----:B------:R-:W-:Y:S05]  /*1030*/  BSYNC B0 ;  /* 0x0000000000007941 */ /* 0x000fea0003800000 */
.L_x_1321:
        /* <DEDUP_REMOVED lines=10> */
.L_x_1324:
[----:B------:R-:W-:Y:S05]  /*10e0*/  BSYNC B0 ;  /* 0x0000000000007941 */ /* 0x000fea0003800000 */
.L_x_1323:
        /* <DEDUP_REMOVED lines=10> */
.L_x_1326:
[----:B------:R-:W-:Y:S05]  /*1190*/  BSYNC B0 ;  /* 0x0000000000007941 */ /* 0x000fea0003800000 */
.L_x_1325:
        /* <DEDUP_REMOVED lines=10> */
.L_x_1328:
[----:B------:R-:W-:Y:S05]  /*1240*/  BSYNC B0 ;  /* 0x0000000000007941 */ /* 0x000fea0003800000 */
.L_x_1327:
        /* <DEDUP_REMOVED lines=10> */
.L_x_1314:
[----:B------:R-:W1:Y:S01]  /*12f0*/  LDC R0, c[0x0][0x278] ;  /* 0x00009e00ff007b82 */ /* 0x000e620000000800 */
[----:B------:R-:W2:Y:S01]  /*1300*/  S2R R3, SR_CTAID.Z ;  /* 0x0000000000037919 */ /* 0x000ea20000002700 */
[----:B------:R-:W-:Y:S01]  /*1310*/  UISETP.NE.AND UP0, UPT, UR13, -0x1, UPT ;  /* 0xffffffff0d00788c */ /* 0x000fe2000bf05270 */
[----:B------:R-:W-:Y:S01]  /*1320*/  SHF.R.S32.HI R11, RZ, 0x1f, R4 ;  /* 0x0000001fff0b7819 */ /* 0x000fe20000011404 */
        /* <DEDUP_REMOVED lines=26> */
[----:B-1----:R-:W-:Y:S02]  /*14d0*/  IMAD.MOV R5, RZ, RZ, -R7 ;  /* 0x000000ffff057224 */ /* 0x002fe400078e0a07 */
[----:B------:R-:W-:Y:S02]  /*14e0*/  IMAD.MOV.U32 R6, RZ, RZ, RZ ;  /* 0x000000ffff067224 */ /* 0x000fe400078e00ff */
        /* <DEDUP_REMOVED lines=32> */
.L_x_1329:
        /* <DEDUP_REMOVED lines=14> */
[----:B------:R-:W-:Y:S02]  /*17d0*/  ISETP.NE.AND P3, PT, R0, RZ, PT ;  /* 0x000000ff0000720c */ /* 0x000fe40003f65270 */
[----:B------:R-:W-:Y:S02]  /*17e0*/  SHF.R.S32.HI R235, RZ, 0x1f, R234 ;  /* 0x0000001fffeb7819 */ /* 0x000fe400000114ea */
[----:B------:R-:W-:Y:S02]  /*17f0*/  LEA.HI R6, R11, R4, RZ, 0x6 ;  /* 0x000000040b067211 */ /* 0x000fe400078f30ff */
[----:B------:R-:W-:Y:S01]  /*1800*/  SHF.R.S32.HI R9, RZ, 0x1f, R8 ;  /* 0x0000001fff097819 */ /* 0x000fe20000011408 */
        /* <DEDUP_REMOVED lines=13> */
.L_x_1330:
        /* <DEDUP_REMOVED lines=78> */
.L_x_1332:
[----:B------:R-:W-:Y:S05]  /*1dc0*/  BSYNC B0 ;  /* 0x0000000000007941 */ /* 0x000fea0003800000 */
.L_x_1331:
        /* <DEDUP_REMOVED lines=43> */
.L_x_1334:
[----:B------:R-:W-:Y:S05]  /*2080*/  BSYNC B0 ;  /* 0x0000000000007941 */ /* 0x000fea0003800000 */
.L_x_1333:
        /* <DEDUP_REMOVED lines=43> */
.L_x_1336:
[----:B------:R-:W-:Y:S05]  /*2340*/  BSYNC B0 ;  /* 0x0000000000007941 */ /* 0x000fea0003800000 */
.L_x_1335:
        /* <DEDUP_REMOVED lines=39> */
.L_x_1338:
[----:B------:R-:W-:Y:S05]  /*25c0*/  BSYNC B0 ;  /* 0x0000000000007941 */ /* 0x000fea0003800000 */
.L_x_1337:
        /* <DEDUP_REMOVED lines=52> */
.L_x_1340:
[----:B------:R-:W-:Y:S05]  /*2910*/  BSYNC B0 ;  /* 0x0000000000007941 */ /* 0x000fea0003800000 */
.L_x_1339:
        /* <DEDUP_REMOVED lines=36> */
.L_x_1342:
[----:B------:R-:W-:Y:S05]  /*2b60*/  BSYNC B0 ;  /* 0x0000000000007941 */ /* 0x000fea0003800000 */
.L_x_1341:
        /* <DEDUP_REMOVED lines=45> */
.L_x_1344:
[----:B------:R-:W-:Y:S05]  /*2e40*/  BSYNC B0 ;  /* 0x0000000000007941 */ /* 0x000fea0003800000 */
.L_x_1343:
        /* <DEDUP_REMOVED lines=36> */
.L_x_1346:
[----:B------:R-:W-:Y:S05]  /*3090*/  BSYNC B0 ;  /* 0x0000000000007941 */ /* 0x000fea0003800000 */
.L_x_1345:
        /* <DEDUP_REMOVED lines=9> */
[----:B-1234-:R-:W-:Y:S01]  /*3130*/  LEA.HI R6, R11, R4, RZ, 0x5 ;  /* 0x000000040b067211 */ /* 0x01efe200078f28ff */
[----:B------:R-:W-:Y:S01]  /*3140*/  IMAD.U32 R13, RZ, RZ, UR17 ;  /* 0x00000011ff0d7e24 */ /* 0x000fe2000f8e00ff */
[----:B------:R-:W-:Y:S01]  /*3150*/  UIMAD UR10, UR30, UR29, UR10 ;  /* 0x0000001d1e0a72a4 */ /* 0x000fe2000f8e020a */
[----:B------:R-:W-:Y:S01]  /*3160*/  IMAD.MOV.U32 R232, RZ, RZ, R224 ;  /* 0x000000ffffe87224 */ /* 0x000fe200078e00e0 */
[----:B------:R-:W-:Y:S01]  /*3170*/  SHF.R.S32.HI R105, RZ, 0x5, R6 ;  /* 0x00000005ff697819 */ /* 0x000fe20000011406 */
[----:B------:R-:W-:Y:S01]  /*3180*/  IMAD.SHL.U32 R7, R12, 0x40, RZ ;  /* 0x000000400c077824 */ /* 0x000fe200078e00ff */
[----:B------:R-:W-:Y:S01]  /*3190*/  BSSY B0, `(.L_x_1347) ;  /* 0x000002b000007945 */ /* 0x000fe20003800000 */
[----:B------:R-:W-:Y:S01]  /*31a0*/  IMAD.WIDE.U32 R12, R13, UR29, R232 ;  /* 0x0000001d0d0c7c25 */ /* 0x000fe2000f8e00e8 */
[----:B------:R-:W-:-:S02]  /*31b0*/  ISETP.GE.AND P5, PT, R10, UR16, PT ;  /* 0x000000100a007c0c */ /* 0x000fc4000bfa6270 */
[----:B------:R-:W-:Y:S01]  /*31c0*/  LOP3.LUT R0, R0, 0xfffffe00, R7, 0xf8, !PT ;  /* 0xfffffe0000007812 */ /* 0x000fe200078ef807 */
[----:B------:R-:W-:Y:S02]  /*31d0*/  IMAD R201, R20, 0x200, R201 ;  /* 0x0000020014c97824 */ /* 0x000fe400078e02c9 */
        /* <DEDUP_REMOVED lines=38> */
.L_x_1348:
[----:B------:R-:W-:Y:S05]  /*3440*/  BSYNC B0 ;  /* 0x0000000000007941 */ /* 0x000fea0003800000 */
.L_x_1347:
        /* <DEDUP_REMOVED lines=39> */
.L_x_1350:
[----:B------:R-:W-:Y:S05]  /*36c0*/  BSYNC B0 ;  /* 0x0000000000007941 */ /* 0x000fea0003800000 */
.L_x_1349:
        /* <DEDUP_REMOVED lines=38> */
.L_x_1352:
[----:B------:R-:W-:Y:S05]  /*3930*/  BSYNC B0 ;  /* 0x0000000000007941 */ /* 0x000fea0003800000 */
.L_x_1351:
        /* <DEDUP_REMOVED lines=39> */
.L_x_1354:
[----:B------:R-:W-:Y:S05]  /*3bb0*/  BSYNC B0 ;  /* 0x0000000000007941 */ /* 0x000fea0003800000 */
.L_x_1353:
        /* <DEDUP_REMOVED lines=14> */
[----:B------:R-:W4:Y:S01]  /*3ca0*/  LDSM.16.M88.4 R76, [R201+0x7000] ;  /* 0x00700000c94c783b */ /* 0x000f220000000200 */
        /* <DEDUP_REMOVED lines=15> */
[----:B------:R-:W-:Y:S01]  /*3da0*/  LDSM.16.M88.4 R20, [R195+0x6000] ;  /* 0x00600000c314783b */ /* 0x000fe20000000200 */
[----:B------:R-:W-:Y:S01]  /*3db0*/  IMAD R197, R5, 0x2, R200 ;  /* 0x0000000205c57824 */ /* 0x000fe200078e02c8 */
[----:B------:R-:W-:Y:S01]  /*3dc0*/  UISETP.GT.AND UP0, UPT, UR17, UR12, UPT ;  /* 0x0000000c1100728c */ /* 0x000fe2000bf04270 */
[----:B------:R-:W-:Y:S01]  /*3dd0*/  IMAD.U32 R220, RZ, RZ, UR24 ;  /* 0x00000018ffdc7e24 */ /* 0x000fe2000f8e00ff */
[----:B------:R-:W3:Y:S01]  /*3de0*/  LDSM.16.M88.4 R68, [R198] ;  /* 0x00000000c644783b */ /* 0x000ee20000000200 */
        /* <DEDUP_REMOVED lines=13> */
[----:B------:R-:W-:Y:S01]  /*3ec0*/  LDSM.16.M88.4 R60, [R188] ;  /* 0x00000000bc3c783b */ /* 0x000fe20000000200 */
[C---:B------:R-:W-:Y:S02]  /*3ed0*/  VIADD R183, R199.reuse, 0x4000 ;  /* 0x00004000c7b77836 */ /* 0x040fe40000000000 */
[C---:B------:R-:W-:Y:S01]  /*3ee0*/  VIADD R182, R199.reuse, 0x4800 ;  /* 0x00004800c7b67836 */ /* 0x040fe20000000000 */
[----:B------:R-:W-:Y:S01]  /*3ef0*/  LDSM.16.M88.4 R80, [R195+0x6800] ;  /* 0x00680000c350783b */ /* 0x000fe20000000200 */
        /* <DEDUP_REMOVED lines=23> */
[C---:B------:R-:W-:Y:S01]  /*4070*/  HMMA.16816.F32.BF16 R52, R28.reuse, R66, R52 ;  /* 0x000000421c34723c */ /* 0x040fe20000041834 */
[----:B------:R-:W2:Y:S05]  /*4080*/  LDSM.16.M88.4 R64, [R201+0x8000] ;  /* 0x00800000c940783b */ /* 0x000eaa0000000200 */
[C---:B------:R-:W-:Y:S06]  /*4090*/  HMMA.16816.F32.BF16 R48, R28.reuse, R56, R48 ;  /* 0x000000381c30723c */ /* 0x040fec0000041830 */
[C---:B------:R-:W-:Y:S01]  /*40a0*/  HMMA.16816.F32.BF16 R76, R28.reuse, R58, R76 ;  /* 0x0000003a1c4c723c */ /* 0x040fe2000004184c */
[----:B------:R-:W-:Y:S05]  /*40b0*/  LDSM.16.M88.4 R56, [R188+0x1800] ;  /* 0x00180000bc38783b */ /* 0x000fea0000000200 */
[C---:B-----5:R-:W-:Y:S06]  /*40c0*/  HMMA.16816.F32.BF16 R72, R28.reuse, R44, R72 ;  /* 0x0000002c1c48723c */ /* 0x060fec0000041848 */
[----:B------:R-:W-:Y:S01]  /*40d0*/  HMMA.16816.F32.BF16 R12, R28, R46, R12 ;  /* 0x0000002e1c0c723c */ /* 0x000fe2000004180c */
[----:B------:R-:W3:Y:S04]  /*40e0*/  LDSM.16.M88.4 R44, [R188+0x800] ;  /* 0x00080000bc2c783b */ /* 0x000ee80000000200 */
[----:B------:R-:W4:Y:S01]  /*40f0*/  LDSM.16.M88.4 R28, [R188+0x1000] ;  /* 0x00100000bc1c783b */ /* 0x000f220000000200 */
        /* <DEDUP_REMOVED lines=12> */
[----:B------:R-:W1:Y:S01]  /*41c0*/  LDSM.16.M88.4 R40, [R199+0x2000] ;  /* 0x00200000c728783b */ /* 0x000e620000000200 */
[C---:B--2---:R-:W-:Y:S06]  /*41d0*/  HMMA.16816.F32.BF16 R16, R20.reuse, R64, R16 ;  /* 0x000000401410723c */ /* 0x044fec0000041810 */
[----:B------:R-:W-:Y:S01]  /*41e0*/  HMMA.16816.F32.BF16 R24, R20, R66, R24 ;  /* 0x000000421418723c */ /* 0x000fe20000041818 */
[----:B------:R-:W-:Y:S05]  /*41f0*/  LDSM.16.M88.4 R64, [R202+0x4000] ;  /* 0x00400000ca40783b */ /* 0x000fea0000000200 */
[C---:B---3--:R-:W-:Y:S06]  /*4200*/  HMMA.16816.F32.BF16 R32, R36.reuse, R44, R32 ;  /* 0x0000002c2420723c */ /* 0x048fec0000041820 */
[C---:B------:R-:W-:Y:S01]  /*4210*/  HMMA.16816.F32.BF16 R52, R36.reuse, R46, R52 ;  /* 0x0000002e2434723c */ /* 0x040fe20000041834 */
[----:B------:R-:W-:Y:S05]  /*4220*/  LDSM.16.M88.4 R44, [R195+0x8000] ;  /* 0x00800000c32c783b */ /* 0x000fea0000000200 */
[C---:B----4-:R-:W-:Y:S06]  /*4230*/  HMMA.16816.F32.BF16 R48, R36.reuse, R28, R48 ;  /* 0x0000001c2430723c */ /* 0x050fec0000041830 */
[C---:B------:R-:W-:Y:S01]  /*4240*/  HMMA.16816.F32.BF16 R76, R36.reuse, R30, R76 ;  /* 0x0000001e244c723c */ /* 0x040fe2000004184c */
[----:B------:R-:W2:Y:S05]  /*4250*/  LDSM.16.M88.4 R28, [R198+0x2000] ;  /* 0x00200000c61c783b */ /* 0x000eaa0000000200 */
[C---:B------:R-:W-:Y:S06]  /*4260*/  HMMA.16816.F32.BF16 R72, R36.reuse, R56, R72 ;  /* 0x000000382448723c */ /* 0x040fec0000041848 */
        /* <DEDUP_REMOVED lines=11> */
[----:B------:R-:W5:Y:S05]  /*4320*/  LDSM.16.M88.4 R60, [R199+0x3800] ;  /* 0x00380000c73c783b */ /* 0x000f6a0000000200 */
[C---:B--2---:R-:W-:Y:S06]  /*4330*/  HMMA.16816.F32.BF16 R16, R28.reuse, R44, R16 ;  /* 0x0000002c1c10723c */ /* 0x044fec0000041810 */
[----:B------:R-:W-:Y:S01]  /*4340*/  HMMA.16816.F32.BF16 R24, R28, R46, R24 ;  /* 0x0000002e1c18723c */ /* 0x000fe20000041818 */
[----:B------:R-:W-:Y:S05]  /*4350*/  LDSM.16.M88.4 R44, [R200+0x4000] ;  /* 0x00400000c82c783b */ /* 0x000fea0000000200 */
[C---:B---3--:R-:W-:Y:S06]  /*4360*/  HMMA.16816.F32.BF16 R72, R20.reuse, R56, R72 ;  /* 0x000000381448723c */ /* 0x048fec0000041848 */
[----:B------:R-:W-:Y:S01]  /*4370*/  HMMA.16816.F32.BF16 R68, R20, R58, R68 ;  /* 0x0000003a1444723c */ /* 0x000fe20000041844 */
[----:B------:R-:W2:Y:S04]  /*4380*/  LDSM.16.M88.4 R20, [R201+0xa000] ;  /* 0x00a00000c914783b */ /* 0x000ea80000000200 */
[----:B------:R-:W-:Y:S01]  /*4390*/  LDSM.16.M88.4 R56, [R195+0x9800] ;  /* 0x00980000c338783b */ /* 0x000fe20000000200 */
[C---:B----4-:R-:W-:Y:S06]  /*43a0*/  HMMA.16816.F32.BF16 R32, R12.reuse, R36, R32 ;  /* 0x000000240c20723c */ /* 0x050fec0000041820 */
[C---:B------:R-:W-:Y:S01]  /*43b0*/  HMMA.16816.F32.BF16 R52, R12.reuse, R38, R52 ;  /* 0x000000260c34723c */ /* 0x040fe20000041834 */
[----:B------:R-:W-:Y:S05]  /*43c0*/  LDSM.16.M88.4 R36, [R199+0x4000] ;  /* 0x00400000c724783b */ /* 0x000fea0000000200 */
[C---:B-1----:R-:W-:Y:S06]  /*43d0*/  HMMA.16816.F32.BF16 R48, R12.reuse, R8, R48 ;  /* 0x000000080c30723c */ /* 0x042fec0000041830 */
[----:B------:R-:W-:Y:S01]  /*43e0*/  HMMA.16816.F32.BF16 R76, R12, R10, R76 ;  /* 0x0000000a0c4c723c */ /* 0x000fe2000004184c */
[----:B------:R-:W1:Y:S05]  /*43f0*/  LDSM.16.M88.4 R8, [R195+0x9000] ;  /* 0x00900000c308783b */ /* 0x000e6a0000000200 */
[C---:B------:R-:W-:Y:S06]  /*4400*/  HMMA.16816.F32.BF16 R16, R84.reuse, R80, R16 ;  /* 0x000000505410723c */ /* 0x040fec0000041810 */
[----:B------:R-:W-:Y:S01]  /*4410*/  HMMA.16816.F32.BF16 R24, R84, R82, R24 ;  /* 0x000000525418723c */ /* 0x000fe20000041818 */
[----:B------:R-:W3:Y:S05]  /*4420*/  LDSM.16.M88.4 R80, [R188+0x3800] ;  /* 0x00380000bc50783b */ /* 0x000eea0000000200 */
[C---:B-----5:R-:W-:Y:S06]  /*4430*/  HMMA.16816.F32.BF16 R72, R12.reuse, R60, R72 ;  /* 0x0000003c0c48723c */ /* 0x060fec0000041848 */
[----:B------:R-:W-:Y:S01]  /*4440*/  HMMA.16816.F32.BF16 R68, R12, R62, R68 ;  /* 0x0000003e0c44723c */ /* 0x000fe20000041844 */
[----:B------:R-:W4:Y:S04]  /*4450*/  LDSM.16.M88.4 R12, [R198+0x4000] ;  /* 0x00400000c60c783b */ /* 0x000f280000000200 */
[----:B------:R-:W5:Y:S01]  /*4460*/  LDSM.16.M88.4 R60, [R201+0xb000] ;  /* 0x00b00000c93c783b */ /* 0x000f620000000200 */
[----:B------:R-:W-:Y:S06]  /*4470*/  HMMA.16816.F32.BF16 R32, R28, R40, R32 ;  /* 0x000000281c20723c */ /* 0x000fec0000041820 */
[----:B--2---:R-:W-:Y:S06]  /*4480*/  HMMA.16816.F32.BF16 R16, R64, R20, R16 ;  /* 0x000000144010723c */ /* 0x004fec0000041810 */
[----:B------:R-:W-:Y:S01]  /*4490*/  HMMA.16816.F32.BF16 R52, R28, R42, R52 ;  /* 0x0000002a1c34723c */ /* 0x000fe20000041834 */
[----:B------:R-:W-:Y:S05]  /*44a0*/  LDSM.16.M88.4 R40, [R199+0x4800] ;  /* 0x00480000c728783b */ /* 0x000fea0000000200 */
[----:B------:R-:W-:Y:S01]  /*44b0*/  HMMA.16816.F32.BF16 R24, R64, R22, R24 ;  /* 0x000000164018723c */ /* 0x000fe20000041818 */
[----:B------:R-:W-:Y:S05]  /*44c0*/  LDSM.16.M88.4 R20, [R188+0x4000] ;  /* 0x00400000bc14783b */ /* 0x000fea0000000200 */
[C---:B-1----:R-:W-:Y:S06]  /*44d0*/  HMMA.16816.F32.BF16 R48, R28.reuse, R8, R48 ;  /* 0x000000081c30723c */ /* 0x042fec0000041830 */
[C---:B------:R-:W-:Y:S01]  /*44e0*/  HMMA.16816.F32.BF16 R76, R28.reuse, R10, R76 ;  /* 0x0000000a1c4c723c */ /* 0x040fe2000004184c */
[----:B------:R-:W-:Y:S05]  /*44f0*/  LDSM.16.M88.4 R8, [R197+0x4000] ;  /* 0x00400000c508783b */ /* 0x000fea0000000200 */
[C---:B------:R-:W-:Y:S06]  /*4500*/  HMMA.16816.F32.BF16 R72, R28.reuse, R56, R72 ;  /* 0x000000381c48723c */ /* 0x040fec0000041848 */
[----:B------:R-:W-:Y:S01]  /*4510*/  HMMA.16816.F32.BF16 R68, R28, R58, R68 ;  /* 0x0000003a1c44723c */ /* 0x000fe20000041844 */
[----:B------:R-:W1:Y:S04]  /*4520*/  LDSM.16.M88.4 R56, [R201+0xb800] ;  /* 0x00b80000c938783b */ /* 0x000e680000000200 */
[----:B------:R-:W-:Y:S01]  /*4530*/  LDSM.16.M88.4 R28, [R195+0xa800] ;  /* 0x00a80000c31c783b */ /* 0x000fe20000000200 */
[----:B------:R-:W-:Y:S06]  /*4540*/  HMMA.16816.F32.BF16 R32, R84, R100, R32 ;  /* 0x000000645420723c */ /* 0x000fec0000041820 */
[----:B------:R-:W-:Y:S06]  /*4550*/  HMMA.16816.F32.BF16 R16, R44, R36, R16 ;  /* 0x000000242c10723c */ /* 0x000fec0000041810 */
[----:B------:R-:W-:Y:S06]  /*4560*/  HMMA.16816.F32.BF16 R52, R84, R102, R52 ;  /* 0x000000665434723c */ /* 0x000fec0000041834 */
[----:B------:R-:W-:Y:S01]  /*4570*/  HMMA.16816.F32.BF16 R24, R44, R38, R24 ;  /* 0x000000262c18723c */ /* 0x000fe20000041818 */
[----:B------:R-:W2:Y:S05]  /*4580*/  LDSM.16.M88.4 R36, [R199+0x5000] ;  /* 0x00500000c724783b */ /* 0x000eaa0000000200 */
[C---:B------:R-:W-:Y:S06]  /*4590*/  HMMA.16816.F32.BF16 R48, R84.reuse, R96, R48 ;  /* 0x000000605430723c */ /* 0x040fec0000041830 */
[C---:B------:R-:W-:Y:S06]  /*45a0*/  HMMA.16816.F32.BF16 R76, R84.reuse, R98, R76 ;  /* 0x00000062544c723c */ /* 0x040fec000004184c */
[C---:B---3--:R-:W-:Y:S06]  /*45b0*/  HMMA.16816.F32.BF16 R72, R84.reuse, R80, R72 ;  /* 0x000000505448723c */ /* 0x048fec0000041848 */
[----:B------:R-:W-:Y:S01]  /*45c0*/  HMMA.16816.F32.BF16 R68, R84, R82, R68 ;  /* 0x000000525444723c */ /* 0x000fe20000041844 */
[----:B------:R-:W3:Y:S05]  /*45d0*/  LDSM.16.M88.4 R80, [R199+0x5800] ;  /* 0x00580000c750783b */ /* 0x000eea0000000200 */
[----:B------:R-:W-:Y:S06]  /*45e0*/  HMMA.16816.F32.BF16 R32, R64, R92, R32 ;  /* 0x0000005c4020723c */ /* 0x000fec0000041820 */
[----:B----4-:R-:W-:Y:S06]  /*45f0*/  HMMA.16816.F32.BF16 R16, R12, R88, R16 ;  /* 0x000000580c10723c */ /* 0x010fec0000041810 */
[----:B------:R-:W-:Y:S06]  /*4600*/  HMMA.16816.F32.BF16 R52, R64, R94, R52 ;  /* 0x0000005e4034723c */ /* 0x000fec0000041834 */
[----:B------:R-:W-:Y:S06]  /*4610*/  HMMA.16816.F32.BF16 R24, R12, R90, R24 ;  /* 0x0000005a0c18723c */ /* 0x000fec0000041818 */
[C---:B-----5:R-:W-:Y:S06]  /*4620*/  HMMA.16816.F32.BF16 R48, R64.reuse, R60, R48 ;  /* 0x0000003c4030723c */ /* 0x060fec0000041830 */
[C---:B------:R-:W-:Y:S01]  /*4630*/  HMMA.16816.F32.BF16 R76, R64.reuse, R62, R76 ;  /* 0x0000003e404c723c */ /* 0x040fe2000004184c */
[----:B------:R-:W-:Y:S05]  /*4640*/  LDSM.16.M88.4 R60, [R188+0x4800] ;  /* 0x00480000bc3c783b */ /* 0x000fea0000000200 */
[C---:B-1----:R-:W-:Y:S06]  /*4650*/  HMMA.16816.F32.BF16 R72, R64.reuse, R56, R72 ;  /* 0x000000384048723c */ /* 0x042fec0000041848 */
[----:B------:R-:W-:Y:S06]  /*4660*/  HMMA.16816.F32.BF16 R68, R64, R58, R68 ;  /* 0x0000003a4044723c */ /* 0x000fec0000041844 */
[----:B------:R-:W-:Y:S06]  /*4670*/  HMMA.16816.F32.BF16 R32, R44, R40, R32 ;  /* 0x000000282c20723c */ /* 0x000fec0000041820 */
[----:B------:R-:W-:Y:S06]  /*4680*/  HMMA.16816.F32.BF16 R16, R8, R20, R16 ;  /* 0x000000140810723c */ /* 0x000fec0000041810 */
[----:B------:R-:W-:Y:S01]  /*4690*/  HMMA.16816.F32.BF16 R52, R44, R42, R52 ;  /* 0x0000002a2c34723c */ /* 0x000fe20000041834 */
[----:B------:R-:W1:Y:S05]  /*46a0*/  LDSM.16.M88.4 R40, [R195+0xb000] ;  /* 0x00b00000c328783b */ /* 0x000e6a0000000200 */
[----:B------:R-:W-:Y:S01]  /*46b0*/  HMMA.16816.F32.BF16 R24, R8, R22, R24 ;  /* 0x000000160818723c */ /* 0x000fe20000041818 */
[----:B------:R-:W4:Y:S05]  /*46c0*/  LDSM.16.M88.4 R20, [R195+0xb800] ;  /* 0x00b80000c314783b */ /* 0x000f2a0000000200 */
[C---:B--2---:R-:W-:Y:S06]  /*46d0*/  HMMA.16816.F32.BF16 R48, R44.reuse, R36, R48 ;  /* 0x000000242c30723c */ /* 0x044fec0000041830 */
[----:B------:R-:W-:Y:S01]  /*46e0*/  HMMA.16816.F32.BF16 R76, R44, R38, R76 ;  /* 0x000000262c4c723c */ /* 0x000fe2000004184c */
[----:B------:R-:W-:-:S05]  /*46f0*/  FMUL.FTZ R2, R16, UR10 ;  /* 0x0000000a10027c20 */ /* 0x000fca0008410000 */
[C---:B---3--:R-:W-:Y:S01]  /*4700*/  HMMA.16816.F32.BF16 R72, R44.reuse, R80, R72 ;  /* 0x000000502c48723c */ /* 0x048fe20000041848 */
[----:B------:R-:W2:Y:S05]  /*4710*/  MUFU.TANH R2, R2 ;  /* 0x0000000200027308 */ /* 0x000eaa0000002400 */
[----:B------:R-:W-:Y:S01]  /*4720*/  HMMA.16816.F32.BF16 R68, R44, R82, R68 ;  /* 0x000000522c44723c */ /* 0x000fe20000041844 */
[----:B------:R-:W-:Y:S01]  /*4730*/  FMUL.FTZ R24, R24, UR10 ;  /* 0x0000000a18187c20 */ /* 0x000fe20008410000 */
[----:B------:R-:W-:Y:S01]  /*4740*/  FMUL.FTZ R25, R25, UR10 ;  /* 0x0000000a19197c20 */ /* 0x000fe20008410000 */
[----:B------:R-:W-:-:S03]  /*4750*/  FMUL.FTZ R26, R26, UR10 ;  /* 0x0000000a1a1a7c20 */ /* 0x000fc60008410000 */
[C---:B------:R-:W-:Y:S01]  /*4760*/  HMMA.16816.F32.BF16 R32, R12.reuse, R28, R32 ;  /* 0x0000001c0c20723c */ /* 0x040fe20000041820 */
[----:B------:R-:W3:Y:S05]  /*4770*/  MUFU.TANH R24, R24 ;  /* 0x0000001800187308 */ /* 0x000eea0000002400 */
[C---:B------:R-:W-:Y:S01]  /*4780*/  HMMA.16816.F32.BF16 R52, R12.reuse, R30, R52 ;  /* 0x0000001e0c34723c */ /* 0x040fe20000041834 */
[----:B------:R-:W-:Y:S01]  /*4790*/  FMUL.FTZ R28, R17, UR10 ;  /* 0x0000000a111c7c20 */ /* 0x000fe20008410000 */
[----:B------:R-:W-:Y:S01]  /*47a0*/  FMUL.FTZ R29, R18, UR10 ;  /* 0x0000000a121d7c20 */ /* 0x000fe20008410000 */
[----:B------:R-:W-:Y:S03]  /*47b0*/  MUFU.TANH R25, R25 ;  /* 0x0000001900197308 */ /* 0x000fe60000002400 */
        /* <DEDUP_REMOVED lines=8> */
[----:B----4-:R-:W-:Y:S01]  /*4840*/  HMMA.16816.F32.BF16 R72, R12, R20, R72 ;  /* 0x000000140c48723c */ /* 0x010fe20000041848 */
[----:B------:R-:W4:Y:S01]  /*4850*/  MUFU.TANH R30, R30 ;  /* 0x0000001e001e7308 */ /* 0x000f220000002400 */
[----:B------:R-:W-:-:S04]  /*4860*/  SHF.R.S32.HI R36, RZ, 0x1f, R27 ;  /* 0x0000001fff247819 */ /* 0x000fc8000001141b */
[----:B------:R-:W-:Y:S01]  /*4870*/  HMMA.16816.F32.BF16 R68, R12, R22, R68 ;  /* 0x000000160c44723c */ /* 0x000fe20000041844 */
[----:B------:R-:W5:Y:S01]  /*4880*/  LDSM.16.M88.4 R12, [R188+0x5800] ;  /* 0x00580000bc0c783b */ /* 0x000f620000000200 */
[----:B------:R-:W-:Y:S01]  /*4890*/  LEA.HI R27, R36, R27, RZ, 0x2 ;  /* 0x0000001b241b7211 */ /* 0x000fe200078f10ff */
[----:B------:R-:W4:Y:S01]  /*48a0*/  MUFU.TANH R28, R28 ;  /* 0x0000001c001c7308 */ /* 0x000f220000002400 */
[----:B------:R-:W-:-:S04]  /*48b0*/  DEPBAR.LE SB0, 0x0 ;  /* 0x000080000000791a */ /* 0x000fc80000000000 */
[C---:B------:R-:W-:Y:S01]  /*48c0*/  HMMA.16816.F32.BF16 R32, R8.reuse, R60, R32 ;  /* 0x0000003c0820723c */ /* 0x040fe20000041820 */
[----:B------:R-:W-:Y:S01]  /*48d0*/  SHF.R.S32.HI R20, RZ, 0x2, R27 ;  /* 0x00000002ff147819 */ /* 0x000fe2000001141b */
[----:B------:R-:W-:Y:S01]  /*48e0*/  IMAD.U32 R27, RZ, RZ, UR17 ;  /* 0x00000011ff1b7e24 */ /* 0x000fe2000f8e00ff */
[----:B------:R-:W-:Y:S03]  /*48f0*/  MUFU.TANH R26, R26 ;  /* 0x0000001a001a7308 */ /* 0x000fe60000002400 */
[----:B------:R-:W-:Y:S01]  /*4900*/  IMAD.IADD R221, R20, 0x1, R221 ;  /* 0x0000000114dd7824 */ /* 0x000fe200078e02dd */
[C---:B------:R-:W-:Y:S01]  /*4910*/  HMMA.16816.F32.BF16 R52, R8.reuse, R62, R52 ;  /* 0x0000003e0834723c */ /* 0x040fe20000041834 */
[----:B------:R-:W-:Y:S02]  /*4920*/  IMAD R27, R27, 0x40, R222 ;  /* 0x000000401b1b7824 */ /* 0x000fe400078e02de */
[C---:B------:R-:W-:Y:S01]  /*4930*/  VIADD R219, R221.reuse, 0x8 ;  /* 0x00000008dddb7836 */ /* 0x040fe20000000000 */
[----:B------:R-:W-:Y:S01]  /*4940*/  VIADDMNMX R220, R221, UR6, R220, PT ;  /* 0x00000006dddc7c46 */ /* 0x000fe2000b8001dc */
[----:B------:R-:W-:Y:S01]  /*4950*/  VIADD R21, R27, 0x9 ;  /* 0x000000091b157836 */ /* 0x000fe20000000000 */
[----:B------:R-:W-:Y:S01]  /*4960*/  VIADDMNMX R221, R221, UR20, RZ, !PT ;  /* 0x00000014dddd7c46 */ /* 0x000fe2000f8001ff */
[----:B------:R-:W-:Y:S01]  /*4970*/  VIADD R20, R27, 0x1 ;  /* 0x000000011b147836 */ /* 0x000fe20000000000 */
[----:B------:R-:W-:Y:S01]  /*4980*/  IADD3 R218, R219, UR19, R218 ;  /* 0x00000013dbda7c10 */ /* 0x000fe2000fffe0da */
[----:B------:R2:W-:Y:S01]  /*4990*/  MUFU.TANH R6, R31 ;  /* 0x0000001f00067308 */ /* 0x0005e20000002400 */
[----:B-1----:R-:W-:Y:S01]  /*49a0*/  HMMA.16816.F32.BF16 R48, R8, R16, R48 ;  /* 0x000000100830723c */ /* 0x002fe20000041830 */
[----:B------:R-:W-:-:S02]  /*49b0*/  ISETP.GE.AND P1, PT, R27, R220, PT ;  /* 0x000000dc1b00720c */ /* 0x000fc40003f26270 */
[----:B------:R-:W-:Y:S02]  /*49c0*/  VIMNMX R218, R218, UR24, PT ;  /* 0x00000018dada7c48 */ /* 0x000fe4000bfe0100 */
[CC--:B------:R-:W-:Y:S01]  /*49d0*/  ISETP.LT.OR P1, PT, R27.reuse, R221.reuse, P1 ;  /* 0x000000dd1b00720c */ /* 0x0c0fe20000f21670 */
[C---:B------:R-:W-:Y:S01]  /*49e0*/  HMMA.16816.F32.BF16 R76, R8.reuse, R18, R76 ;  /* 0x00000012084c723c */ /* 0x040fe2000004184c */
[----:B------:R-:W-:Y:S01]  /*49f0*/  FMUL.FTZ R32, R32, UR10 ;  /* 0x0000000a20207c20 */ /* 0x000fe20008410000 */
[----:B------:R-:W-:Y:S02]  /*4a00*/  VIADD R16, R27, 0x8 ;  /* 0x000000081b107836 */ /* 0x000fe40000000000 */
[----:B------:R-:W-:Y:S01]  /*4a10*/  FMUL.FTZ R33, R33, UR10 ;  /* 0x0000000a21217c20 */ /* 0x000fe20008410000 */
[----:B------:R-:W-:Y:S01]  /*4a20*/  VIADDMNMX R219, R219, UR20, RZ, !PT ;  /* 0x00000014dbdb7c46 */ /* 0x000fe2000f8001ff */
[----:B------:R-:W-:Y:S01]  /*4a30*/  FMUL.FTZ R35, R35, UR10 ;  /* 0x0000000a23237c20 */ /* 0x000fe20008410000 */
[-C--:B------:R-:W-:Y:S01]  /*4a40*/  ISETP.GE.AND P6, PT, R21, R220.reuse, PT ;  /* 0x000000dc1500720c */ /* 0x080fe20003fc6270 */
[----:B------:R-:W1:Y:S01]  /*4a50*/  MUFU.TANH R32, R32 ;  /* 0x0000002000207308 */ /* 0x000e620000002400 */
[C---:B------:R-:W-:Y:S01]  /*4a60*/  ISETP.GE.AND P5, PT, R16.reuse, R220, PT ;  /* 0x000000dc1000720c */ /* 0x040fe20003fa6270 */
[C---:B------:R-:W-:Y:S01]  /*4a70*/  VIADD R18, R27.reuse, 0x11 ;  /* 0x000000111b127836 */ /* 0x040fe20000000000 */
[-C--:B------:R-:W-:Y:S01]  /*4a80*/  ISETP.GE.AND P0, PT, R16, R218.reuse, PT ;  /* 0x000000da1000720c */ /* 0x080fe20003f06270 */
[C---:B-----5:R-:W-:Y:S01]  /*4a90*/  HMMA.16816.F32.BF16 R72, R8.reuse, R12, R72 ;  /* 0x0000000c0848723c */ /* 0x060fe20000041848 */
[-C--:B------:R-:W-:Y:S01]  /*4aa0*/  ISETP.GE.AND P4, PT, R20, R218.reuse, PT ;  /* 0x000000da1400720c */ /* 0x080fe20003f86270 */
[----:B------:R-:W-:Y:S01]  /*4ab0*/  FMUL.FTZ R34, R34, UR10 ;  /* 0x0000000a22227c20 */ /* 0x000fe20008410000 */
[----:B--2---:R-:W-:Y:S01]  /*4ac0*/  FSEL R31, R2, -INF , !P1 ;  /* 0xff800000021f7808 */ /* 0x004fe20004800000 */
[----:B------:R-:W2:Y:S01]  /*4ad0*/  MUFU.TANH R4, R33 ;  /* 0x0000002100047308 */ /* 0x000ea20000002400 */
[C---:B------:R-:W-:Y:S01]  /*4ae0*/  ISETP.LT.OR P5, PT, R16.reuse, R221, P5 ;  /* 0x000000dd1000720c */ /* 0x040fe20002fa1670 */
[C---:B------:R-:W-:Y:S01]  /*4af0*/  VIADD R2, R27.reuse, 0x18 ;  /* 0x000000181b027836 */ /* 0x040fe20000000000 */
[----:B------:R-:W-:Y:S01]  /*4b00*/  ISETP.LT.OR P0, PT, R16, R219, P0 ;  /* 0x000000db1000720c */ /* 0x000fe20000701670 */
[C---:B------:R-:W-:Y:S01]  /*4b10*/  VIADD R16, R27.reuse, 0x10 ;  /* 0x000000101b107836 */ /* 0x040fe20000000000 */
[----:B------:R-:W-:Y:S01]  /*4b20*/  ISETP.GE.AND P3, PT, R27, R218, PT ;  /* 0x000000da1b00720c */ /* 0x000fe20003f66270 */
[----:B------:R-:W-:Y:S01]  /*4b30*/  FMUL.FTZ R54, R54, UR10 ;  /* 0x0000000a36367c20 */ /* 0x000fe20008410000 */
[----:B------:R-:W-:Y:S01]  /*4b40*/  ISETP.LT.OR P6, PT, R21, R221, P6 ;  /* 0x000000dd1500720c */ /* 0x000fe200037c1670 */
[----:B------:R5:W2:Y:S01]  /*4b50*/  MUFU.TANH R36, R35 ;  /* 0x0000002300247308 */ /* 0x000aa20000002400 */
[CC--:B------:R-:W-:Y:S01]  /*4b60*/  ISETP.GE.AND P2, PT, R20.reuse, R220.reuse, PT ;  /* 0x000000dc1400720c */ /* 0x0c0fe20003f46270 */
[----:B------:R-:W-:Y:S01]  /*4b70*/  FMUL.FTZ R49, R49, UR10 ;  /* 0x0000000a31317c20 */ /* 0x000fe20008410000 */
[-C--:B------:R-:W-:Y:S01]  /*4b80*/  ISETP.LT.OR P4, PT, R20, R219.reuse, P4 ;  /* 0x000000db1400720c */ /* 0x080fe20002781670 */
[----:B------:R-:W-:Y:S01]  /*4b90*/  HMMA.16816.F32.BF16 R68, R8, R14, R68 ;  /* 0x0000000e0844723c */ /* 0x000fe20000041844 */
[----:B------:R-:W-:Y:S01]  /*4ba0*/  ISETP.LT.OR P3, PT, R27, R219, P3 ;  /* 0x000000db1b00720c */ /* 0x000fe20001f61670 */
[----:B------:R-:W-:Y:S01]  /*4bb0*/  FMUL.FTZ R22, R55, UR10 ;  /* 0x0000000a37167c20 */ /* 0x000fe20008410000 */
[----:B---3--:R-:W-:Y:S01]  /*4bc0*/  FSEL R37, R24, -INF , !P5 ;  /* 0xff80000018257808 */ /* 0x008fe20006800000 */
[----:B------:R3:W2:Y:S01]  /*4bd0*/  MUFU.TANH R38, R34 ;  /* 0x0000002200267308 */ /* 0x0006a20000002400 */
[-C--:B------:R-:W-:Y:S01]  /*4be0*/  ISETP.LT.OR P2, PT, R20, R221.reuse, P2 ;  /* 0x000000dd1400720c */ /* 0x080fe20001741670 */
[----:B------:R-:W-:Y:S01]  /*4bf0*/  FMUL.FTZ R17, R52, UR10 ;  /* 0x0000000a34117c20 */ /* 0x000fe20008410000 */
[----:B----4-:R-:W-:Y:S01]  /*4c00*/  FSEL R30, R30, -INF , !P4 ;  /* 0xff8000001e1e7808 */ /* 0x010fe20006000000 */
[----:B------:R-:W-:Y:S01]  /*4c10*/  FMUL.FTZ R48, R48, UR10 ;  /* 0x0000000a30307c20 */ /* 0x000fe20008410000 */
[-C--:B------:R-:W-:Y:S01]  /*4c20*/  ISETP.GE.AND P5, PT, R2, R220.reuse, PT ;  /* 0x000000dc0200720c */ /* 0x080fe20003fa6270 */
[----:B------:R-:W-:Y:S01]  /*4c30*/  FMUL.FTZ R50, R50, UR10 ;  /* 0x0000000a32327c20 */ /* 0x000fe20008410000 */
[----:B------:R-:W-:Y:S01]  /*4c40*/  ISETP.GE.AND P1, PT, R16, R220, PT ;  /* 0x000000dc1000720c */ /* 0x000fe20003f26270 */
[----:B------:R-:W4:Y:S01]  /*4c50*/  MUFU.TANH R23, R54 ;  /* 0x0000003600177308 */ /* 0x000f220000002400 */
[----:B-----5:R-:W-:Y:S01]  /*4c60*/  FSEL R35, R25, -INF , !P6 ;  /* 0xff80000019237808 */ /* 0x020fe20007000000 */
[----:B------:R-:W-:Y:S01]  /*4c70*/  FMUL.FTZ R74, R74, UR10 ;  /* 0x0000000a4a4a7c20 */ /* 0x000fe20008410000 */
[----:B------:R-:W-:Y:S01]  /*4c80*/  ISETP.GE.AND P6, PT, R2, R218, PT ;  /* 0x000000da0200720c */ /* 0x000fe20003fc6270 */
[----:B------:R-:W-:Y:S01]  /*4c90*/  VIADD R13, R27, 0x19 ;  /* 0x000000191b0d7836 */ /* 0x000fe20000000000 */
[----:B------:R-:W-:Y:S01]  /*4ca0*/  ISETP.GE.AND P4, PT, R18, R220, PT ;  /* 0x000000dc1200720c */ /* 0x000fe20003f86270 */
[----:B------:R-:W-:Y:S01]  /*4cb0*/  FMUL.FTZ R51, R51, UR10 ;  /* 0x0000000a33337c20 */ /* 0x000fe20008410000 */
[----:B------:R-:W-:Y:S01]  /*4cc0*/  FSEL R20, R29, -INF , !P3 ;  /* 0xff8000001d147808 */ /* 0x000fe20005800000 */
[----:B------:R-:W5:Y:S01]  /*4cd0*/  MUFU.TANH R157, R49 ;  /* 0x00000031009d7308 */ /* 0x000f620000002400 */
[-C--:B------:R-:W-:Y:S01]  /*4ce0*/  ISETP.GE.AND P3, PT, R21, R218.reuse, PT ;  /* 0x000000da1500720c */ /* 0x080fe20003f66270 */
[----:B---3--:R-:W-:Y:S01]  /*4cf0*/  FMUL.FTZ R34, R53, UR10 ;  /* 0x0000000a35227c20 */ /* 0x008fe20008410000 */
[----:B------:R-:W-:Y:S01]  /*4d00*/  FSEL R33, R28, -INF , !P2 ;  /* 0xff8000001c217808 */ /* 0x000fe20005000000 */
[----:B------:R-:W-:Y:S01]  /*4d10*/  FMUL.FTZ R76, R76, UR10 ;  /* 0x0000000a4c4c7c20 */ /* 0x000fe20008410000 */
[C---:B------:R-:W-:Y:S01]  /*4d20*/  ISETP.LT.OR P5, PT, R2.reuse, R221, P5 ;  /* 0x000000dd0200720c */ /* 0x040fe20002fa1670 */
[----:B------:R-:W-:Y:S01]  /*4d30*/  FMUL.FTZ R77, R77, UR10 ;  /* 0x0000000a4d4d7c20 */ /* 0x000fe20008410000 */
[----:B------:R-:W-:Y:S01]  /*4d40*/  ISETP.LT.OR P6, PT, R2, R219, P6 ;  /* 0x000000db0200720c */ /* 0x000fe200037c1670 */
[----:B------:R-:W-:Y:S01]  /*4d50*/  VIADD R2, R27, 0x20 ;  /* 0x000000201b027836 */ /* 0x000fe20000000000 */
[C---:B------:R-:W-:Y:S01]  /*4d60*/  ISETP.GE.AND P2, PT, R16.reuse, R218, PT ;  /* 0x000000da1000720c */ /* 0x040fe20003f46270 */
[----:B------:R-:W3:Y:S01]  /*4d70*/  MUFU.TANH R22, R22 ;  /* 0x0000001600167308 */ /* 0x000ee20000002400 */
[-C--:B------:R-:W-:Y:S01]  /*4d80*/  ISETP.LT.OR P1, PT, R16, R221.reuse, P1 ;  /* 0x000000dd1000720c */ /* 0x080fe20000f21670 */
[----:B------:R-:W-:Y:S01]  /*4d90*/  FMUL.FTZ R78, R78, UR10 ;  /* 0x0000000a4e4e7c20 */ /* 0x000fe20008410000 */
[----:B------:R-:W-:Y:S01]  /*4da0*/  ISETP.LT.OR P4, PT, R18, R221, P4 ;  /* 0x000000dd1200720c */ /* 0x000fe20002781670 */
[----:B------:R-:W-:Y:S01]  /*4db0*/  FMUL.FTZ R79, R79, UR10 ;  /* 0x0000000a4f4f7c20 */ /* 0x000fe20008410000 */
[-C--:B------:R-:W-:Y:S01]  /*4dc0*/  ISETP.LT.OR P3, PT, R21, R219.reuse, P3 ;  /* 0x000000db1500720c */ /* 0x080fe20001f61670 */
[----:B------:R-:W-:Y:S01]  /*4dd0*/  FMUL.FTZ R72, R72, UR10 ;  /* 0x0000000a48487c20 */ /* 0x000fe20008410000 */
[----:B------:R-:W-:Y:S01]  /*4de0*/  ISETP.LT.OR P2, PT, R16, R219, P2 ;  /* 0x000000db1000720c */ /* 0x000fe20001741670 */
[----:B------:R-:W3:Y:S01]  /*4df0*/  MUFU.TANH R165, R48 ;  /* 0x0000003000a57308 */ /* 0x000ee20000002400 */
[----:B-1----:R-:W-:Y:S01]  /*4e00*/  FSEL R21, R32, -INF , !P1 ;  /* 0xff80000020157808 */ /* 0x002fe20004800000 */
[C---:B------:R-:W-:Y:S01]  /*4e10*/  VIADD R8, R27.reuse, 0x30 ;  /* 0x000000301b087836 */ /* 0x040fe20000000000 */
[----:B--2---:R-:W-:Y:S01]  /*4e20*/  FSEL R19, R4, -INF , !P4 ;  /* 0xff80000004137808 */ /* 0x004fe20006000000 */
[C---:B------:R-:W-:Y:S01]  /*4e30*/  VIADD R9, R27.reuse, 0x29 ;  /* 0x000000291b097836 */ /* 0x040fe20000000000 */
[----:B------:R-:W-:Y:S01]  /*4e40*/  FSEL R16, R26, -INF , !P0 ;  /* 0xff8000001a107808 */ /* 0x000fe20004000000 */
[----:B------:R-:W-:Y:S01]  /*4e50*/  VIADD R24, R27, 0x28 ;  /* 0x000000281b187836 */ /* 0x000fe20000000000 */
[C---:B------:R-:W-:Y:S01]  /*4e60*/  ISETP.GE.AND P1, PT, R2.reuse, R220, PT ;  /* 0x000000dc0200720c */ /* 0x040fe20003f26270 */
[----:B------:R-:W1:Y:S01]  /*4e70*/  MUFU.TANH R158, R50 ;  /* 0x00000032009e7308 */ /* 0x000e620000002400 */
        /* <DEDUP_REMOVED lines=9> */
[----:B------:R-:W2:Y:S01]  /*4f10*/  MUFU.TANH R17, R17 ;  /* 0x0000001100117308 */ /* 0x000ea20000002400 */
[----:B------:R-:W-:Y:S01]  /*4f20*/  FSEL R18, R6, -INF , !P3 ;  /* 0xff80000006127808 */ /* 0x000fe20005800000 */
[----:B------:R-:W-:Y:S01]  /*4f30*/  FMUL.FTZ R69, R69, UR10 ;  /* 0x0000000a45457c20 */ /* 0x000fe20008410000 */
[----:B------:R-:W-:Y:S01]  /*4f40*/  FSEL R6, R36, -INF , !P0 ;  /* 0xff80000024067808 */ /* 0x000fe20004000000 */
[----:B------:R-:W-:Y:S01]  /*4f50*/  FMUL.FTZ R70, R70, UR10 ;  /* 0x0000000a46467c20 */ /* 0x000fe20008410000 */
[----:B------:R-:W-:Y:S01]  /*4f60*/  ISETP.GE.AND P0, PT, R2, R220, PT ;  /* 0x000000dc0200720c */ /* 0x000fe20003f06270 */
[----:B------:R-:W-:Y:S01]  /*4f70*/  FMUL.FTZ R71, R71, UR10 ;  /* 0x0000000a47477c20 */ /* 0x000fe20008410000 */
[----:B------:R-:W-:Y:S01]  /*4f80*/  FSEL R12, R38, -INF , !P2 ;  /* 0xff800000260c7808 */ /* 0x000fe20005000000 */
[----:B------:R-:W2:Y:S01]  /*4f90*/  MUFU.TANH R34, R34 ;  /* 0x0000002200227308 */ /* 0x000ea20000002400 */
[----:B------:R-:W-:-:S02]  /*4fa0*/  ISETP.LT.OR P0, PT, R2, R221, P0 ;  /* 0x000000dd0200720c */ /* 0x000fc40000701670 */
[C---:B------:R-:W-:Y:S02]  /*4fb0*/  ISETP.GE.AND P2, PT, R13.reuse, R218, PT ;  /* 0x000000da0d00720c */ /* 0x040fe40003f46270 */
[----:B------:R-:W-:Y:S02]  /*4fc0*/  ISETP.GE.AND P3, PT, R13, R220, PT ;  /* 0x000000dc0d00720c */ /* 0x000fe40003f66270 */
[----:B----4-:R-:W-:Y:S01]  /*4fd0*/  FSEL R4, R23, -INF , !P6 ;  /* 0xff80000017047808 */ /* 0x010fe20007000000 */
[----:B------:R-:W4:Y:S01]  /*4fe0*/  MUFU.TANH R168, R74 ;  /* 0x0000004a00a87308 */ /* 0x000f220000002400 */
[----:B------:R-:W-:Y:S02]  /*4ff0*/  ISETP.GE.AND P6, PT, R2, R218, PT ;  /* 0x000000da0200720c */ /* 0x000fe40003fc6270 */
[----:B-----5:R-:W-:Y:S02]  /*5000*/  FSEL R157, R157, -INF , !P0 ;  /* 0xff8000009d9d7808 */ /* 0x020fe40004000000 */
[----:B------:R-:W-:-:S02]  /*5010*/  ISETP.LT.OR P2, PT, R13, R219, P2 ;  /* 0x000000db0d00720c */ /* 0x000fc40001741670 */
[----:B------:R-:W-:Y:S01]  /*5020*/  ISETP.GE.AND P0, PT, R8, R218, PT ;  /* 0x000000da0800720c */ /* 0x000fe20003f06270 */
[----:B------:R-:W5:Y:S01]  /*5030*/  MUFU.TANH R174, R51 ;  /* 0x0000003300ae7308 */ /* 0x000f620000002400 */
[----:B------:R-:W-:Y:S02]  /*5040*/  ISETP.LT.OR P3, PT, R13, R221, P3 ;  /* 0x000000dd0d00720c */ /* 0x000fe40001f61670 */
[----:B------:R-:W-:Y:S02]  /*5050*/  ISETP.LT.OR P6, PT, R2, R219, P6 ;  /* 0x000000db0200720c */ /* 0x000fe400037c1670 */
[----:B---3--:R-:W-:Y:S02]  /*5060*/  FSEL R2, R22, -INF , !P2 ;  /* 0xff80000016027808 */ /* 0x008fe40005000000 */
[----:B------:R-:W-:Y:S01]  /*5070*/  FSEL R165, R165, -INF , !P1 ;  /* 0xff800000a5a57808 */ /* 0x000fe20004800000 */
[----:B------:R-:W3:Y:S01]  /*5080*/  MUFU.TANH R161, R76 ;  /* 0x0000004c00a17308 */ /* 0x000ee20000002400 */
[----:B-1----:R-:W-:-:S02]  /*5090*/  FSEL R158, R158, -INF , !P4 ;  /* 0xff8000009e9e7808 */ /* 0x002fc40006000000 */
[C---:B------:R-:W-:Y:S02]  /*50a0*/  ISETP.LT.OR P0, PT, R8.reuse, R219, P0 ;  /* 0x000000db0800720c */ /* 0x040fe40000701670 */
[CC--:B------:R-:W-:Y:S02]  /*50b0*/  ISETP.GE.AND P2, PT, R9.reuse, R220.reuse, PT ;  /* 0x000000dc0900720c */ /* 0x0c0fe40003f46270 */
[----:B------:R-:W-:Y:S01]  /*50c0*/  ISETP.GE.AND P1, PT, R8, R220, PT ;  /* 0x000000dc0800720c */ /* 0x000fe20003f26270 */
[----:B------:R-:W-:Y:S01]  /*50d0*/  MUFU.TANH R159, R77 ;  /* 0x0000004d009f7308 */ /* 0x000fe20000002400 */
[----:B------:R-:W-:Y:S02]  /*50e0*/  ISETP.GE.AND P4, PT, R9, R218, PT ;  /* 0x000000da0900720c */ /* 0x000fe40003f86270 */
[----:B--2---:R-:W-:Y:S02]  /*50f0*/  FSEL R17, R17, -INF , !P5 ;  /* 0xff80000011117808 */ /* 0x004fe40006800000 */
[----:B------:R-:W-:-:S02]  /*5100*/  FSEL R13, R34, -INF , !P3 ;  /* 0xff800000220d7808 */ /* 0x000fc40005800000 */
[C---:B------:R-:W-:Y:S01]  /*5110*/  ISETP.GE.AND P5, PT, R24.reuse, R220, PT ;  /* 0x000000dc1800720c */ /* 0x040fe20003fa6270 */
[----:B------:R-:W1:Y:S01]  /*5120*/  MUFU.TANH R162, R78 ;  /* 0x0000004e00a27308 */ /* 0x000e620000002400 */
[----:B------:R-:W-:Y:S02]  /*5130*/  ISETP.GE.AND P3, PT, R24, R218, PT ;  /* 0x000000da1800720c */ /* 0x000fe40003f66270 */
[----:B----4-:R-:W-:Y:S02]  /*5140*/  FSEL R168, R168, -INF , !P0 ;  /* 0xff800000a8a87808 */ /* 0x010fe40004000000 */
[C---:B------:R-:W-:Y:S02]  /*5150*/  ISETP.LT.OR P2, PT, R9.reuse, R221, P2 ;  /* 0x000000dd0900720c */ /* 0x040fe40001741670 */
[----:B------:R-:W-:Y:S01]  /*5160*/  ISETP.LT.OR P4, PT, R9, R219, P4 ;  /* 0x000000db0900720c */ /* 0x000fe20002781670 */
[----:B------:R-:W2:Y:S01]  /*5170*/  MUFU.TANH R172, R79 ;  /* 0x0000004f00ac7308 */ /* 0x000ea20000002400 */
[-C--:B------:R-:W-:Y:S01]  /*5180*/  ISETP.LT.OR P1, PT, R8, R221.reuse, P1 ;  /* 0x000000dd0800720c */ /* 0x080fe20000f21670 */
[C---:B------:R-:W-:Y:S01]  /*5190*/  VIADD R9, R27.reuse, 0x31 ;  /* 0x000000311b097836 */ /* 0x040fe20000000000 */
[----:B------:R-:W-:Y:S01]  /*51a0*/  PLOP3.LUT P0, PT, PT, PT, UP0, 0x80, 0x0 ;  /* 0x000000000000781c */ /* 0x000fe20003f0f008 */
[C---:B------:R-:W-:Y:S01]  /*51b0*/  VIADD R8, R27.reuse, 0x38 ;  /* 0x000000381b087836 */ /* 0x040fe20000000000 */
[C---:B------:R-:W-:Y:S01]  /*51c0*/  ISETP.LT.OR P5, PT, R24.reuse, R221, P5 ;  /* 0x000000dd1800720c */ /* 0x040fe20002fa1670 */
[----:B------:R-:W-:Y:S01]  /*51d0*/  VIADD R27, R27, 0x39 ;  /* 0x000000391b1b7836 */ /* 0x000fe20000000000 */
[----:B------:R-:W-:Y:S01]  /*51e0*/  ISETP.LT.OR P3, PT, R24, R219, P3 ;  /* 0x000000db1800720c */ /* 0x000fe20001f61670 */
[----:B------:R-:W4:Y:S01]  /*51f0*/  MUFU.TANH R173, R72 ;  /* 0x0000004800ad7308 */ /* 0x000f220000002400 */
[----:B-----5:R-:W-:-:S02]  /*5200*/  FSEL R174, R174, -INF , !P6 ;  /* 0xff800000aeae7808 */ /* 0x020fc40007000000 */
[----:B---3--:R-:W-:Y:S02]  /*5210*/  FSEL R161, R161, -INF , !P5 ;  /* 0xff800000a1a17808 */ /* 0x008fe40006800000 */
[----:B-1----:R-:W-:Y:S02]  /*5220*/  FSEL R162, R162, -INF , !P3 ;  /* 0xff800000a2a27808 */ /* 0x002fe40005800000 */
[----:B------:R-:W-:Y:S01]  /*5230*/  FSEL R159, R159, -INF , !P2 ;  /* 0xff8000009f9f7808 */ /* 0x000fe20005000000 */
[----:B------:R-:W1:Y:S01]  /*5240*/  MUFU.TANH R171, R73 ;  /* 0x0000004900ab7308 */ /* 0x000e620000002400 */
[----:B--2---:R-:W-:Y:S02]  /*5250*/  FSEL R172, R172, -INF , !P4 ;  /* 0xff800000acac7808 */ /* 0x004fe40006000000 */
[-C--:B------:R-:W-:Y:S02]  /*5260*/  ISETP.GE.AND P6, PT, R9, R220.reuse, PT ;  /* 0x000000dc0900720c */ /* 0x080fe40003fc6270 */
[----:B------:R-:W-:-:S02]  /*5270*/  ISETP.GE.AND P5, PT, R8, R220, PT ;  /* 0x000000dc0800720c */ /* 0x000fc40003fa6270 */
[-C--:B------:R-:W-:Y:S01]  /*5280*/  ISETP.GE.AND P3, PT, R9, R218.reuse, PT ;  /* 0x000000da0900720c */ /* 0x080fe20003f66270 */
[----:B------:R-:W2:Y:S01]  /*5290*/  MUFU.TANH R166, R75 ;  /* 0x0000004b00a67308 */ /* 0x000ea20000002400 */
[----:B----4-:R-:W-:Y:S02]  /*52a0*/  FSEL R173, R173, -INF , !P1 ;  /* 0xff800000adad7808 */ /* 0x010fe40004800000 */
        /* <DEDUP_REMOVED lines=12> */
[----:B-1----:R-:W-:-:S02]  /*5370*/  FSEL R171, R171, -INF , !P6 ;  /* 0xff800000abab7808 */ /* 0x002fc40007000000 */
[----:B------:R-:W1:Y:S01]  /*5380*/  MUFU.TANH R164, R70 ;  /* 0x0000004600a47308 */ /* 0x000e620000002400 */
[----:B--2---:R-:W-:Y:S02]  /*5390*/  FSEL R166, R166, -INF , !P3 ;  /* 0xff800000a6a67808 */ /* 0x004fe40005800000 */
[----:B---3--:R-:W-:-:S05]  /*53a0*/  FSEL R169, R169, -INF , !P5 ;  /* 0xff800000a9a97808 */ /* 0x008fca0006800000 */
[----:B------:R-:W2:Y:S01]  /*53b0*/  MUFU.TANH R160, R71 ;  /* 0x0000004700a07308 */ /* 0x000ea20000002400 */
[----:B----4-:R-:W-:Y:S02]  /*53c0*/  FSEL R167, R167, -INF , !P4 ;  /* 0xff800000a7a77808 */ /* 0x010fe40006000000 */
[----:B-1----:R-:W-:Y:S02]  /*53d0*/  FSEL R164, R164, -INF , !P2 ;  /* 0xff800000a4a47808 */ /* 0x002fe40005000000 */
[----:B--2---:R-:W-:Y:S01]  /*53e0*/  FSEL R160, R160, -INF , !P1 ;  /* 0xff800000a0a07808 */ /* 0x004fe20004800000 */
        /* <DEDUP_REMOVED lines=54> */
[----:B------:R-:W1:Y:S02]  /*5750*/  @!P3 LDC.64 R14, c[0x0][0x218] ;  /* 0x00008600ff0ebb82 */ /* 0x000e640000000a00 */
        /* <DEDUP_REMOVED lines=8> */
[C---:B----4-:R-:W-:Y:S02]  /*57e0*/  @!P3 LEA R26, P1, R3.reuse, R26, 0x1 ;  /* 0x0000001a031ab211 */ /* 0x050fe400078208ff */
[C---:B------:R-:W-:Y:S02]  /*57f0*/  @!P5 LEA.HI.X R45, R28.reuse, R25, R24, 0x1, P2 ;  /* 0x000000191c2dd211 */ /* 0x040fe400010f0c18 */
        /* <DEDUP_REMOVED lines=50> */
.L_x_1357:
[----:B------:R-:W-:Y:S05]  /*5b20*/  BSYNC B0 ;  /* 0x0000000000007941 */ /* 0x000fea0003800000 */
.L_x_1356:
[----:B------:R-:W0:Y:S02]  /*5b30*/  LDGDEPBAR ;  /* 0x00000000000079af */ /* 0x000e240000000000 */
.L_x_1355:
        /* <DEDUP_REMOVED lines=310> */
[----:B------:R-:W-:-:S04]  /*6ea0*/  DEPBAR.LE SB0, 0x0 ;  /* 0x000080000000791a */ /* 0x000fc80000000000 */
[----:B------:R-:W-:Y:S01]  /*6eb0*/  ISETP.GE.AND P2, PT, R203, UR4, PT ;  /* 0x00000004cb007c0c */ /* 0x000fe2000bf46270 */
[----:B------:R-:W-:Y:S01]  /*6ec0*/  IMAD.U32 R18, RZ, RZ, UR17 ;  /* 0x00000011ff127e24 */ /* 0x000fe2000f8e00ff */
[----:B------:R-:W-:Y:S01]  /*6ed0*/  MOV R5, R233 ;  /* 0x000000e900057202 */ /* 0x000fe20000000f00 */
[----:B------:R-:W-:Y:S01]  /*6ee0*/  BAR.SYNC.DEFER_BLOCKING 0x0 ;  /* 0x0000000000007b1d */ /* 0x000fe20000010000 */
[----:B------:R-:W-:Y:S02]  /*6ef0*/  USHF.R.S32.HI UR5, URZ, 0x1f, UR17 ;  /* 0x0000001f3f057899 */ /* 0x000fe40008011411 */
[----:B------:R-:W-:Y:S01]  /*6f00*/  UIMAD UR4, UR28, UR17, URZ ;  /* 0x000000111c0472a4 */ /* 0x000fe2000f8e023f */
[----:B------:R-:W-:Y:S01]  /*6f10*/  IMAD.WIDE.U32 R18, R18, UR29, R4 ;  /* 0x0000001d12127c25 */ /* 0x000fe2000f8e0004 */
[----:B------:R-:W-:-:S03]  /*6f20*/  UISETP.GT.AND UP0, UPT, UR17, UR12, UPT ;  /* 0x0000000c1100728c */ /* 0x000fc6000bf04270 */
[----:B------:R-:W1:Y:S01]  /*6f30*/  @!P3 LDC.64 R10, c[0x0][0x220] ;  /* 0x00008800ff0abb82 */ /* 0x000e620000000a00 */
[----:B------:R-:W-:-:S06]  /*6f40*/  UIMAD UR4, UR5, UR29, UR4 ;  /* 0x0000001d050472a4 */ /* 0x000fcc000f8e0204 */
[----:B------:R-:W-:Y:S01]  /*6f50*/  IADD3 R2, R19, UR4, RZ ;  /* 0x0000000413027c10 */ /* 0x000fe2000fffe0ff */
[----:B------:R-:W2:Y:S08]  /*6f60*/  @!P4 LDC.64 R12, c[0x0][0x220] ;  /* 0x00008800ff0ccb82 */ /* 0x000eb00000000a00 */
        /* <DEDUP_REMOVED lines=31> */
[----:B------:R5:W-:Y:S04]  /*7160*/  @!P2 LDGSTS.E.BYPASS.LTC128B.128 [R213+0x10000], desc[UR22][R24.64+0x100] ;  /* 0x1000010018d5afae */ /* 0x000be8000b901d56 */
        /* <DEDUP_REMOVED lines=58> */
[----:B------:R-:W-:-:S03]  /*7510*/  PLOP3.LUT P0, PT, PT, PT, UP0, 0x80, 0x0 ;  /* 0x000000000000781c */ /* 0x000fc60003f0f008 */
        /* <DEDUP_REMOVED lines=14> */
[----:B------:R-:W5:Y:S04]  /*7600*/  LDSM.16.M88.4 R136, [R201+0x6800] ;  /* 0x00680000c988783b */ /* 0x000f680000000200 */
[----:B------:R-:W4:Y:S04]  /*7610*/  LDSM.16.M88.4 R156, [R201+0x7000] ;  /* 0x00700000c99c783b */ /* 0x000f280000000200 */
[----:B--2---:R-:W-:Y:S04]  /*7620*/  LDSM.16.M88.4 R8, [R198] ;  /* 0x00000000c608783b */ /* 0x004fe80000000200 */
[----:B------:R-:W2:Y:S04]  /*7630*/  LDSM.16.M88.4 R168, [R195+0x6000] ;  /* 0x00600000c3a8783b */ /* 0x000ea80000000200 */
[----:B------:R-:W2:Y:S04]  /*7640*/  LDSM.16.M88.4 R28, [R201+0x7800] ;  /* 0x00780000c91c783b */ /* 0x000ea80000000200 */
[----:B---3--:R-:W3:Y:S04]  /*7650*/  LDSM.16.M88.4 R4, [R191] ;  /* 0x00000000bf04783b */ /* 0x008ee80000000200 */
[----:B------:R-:W3:Y:S01]  /*7660*/  LDSM.16.M88.4 R20, [R190] ;  /* 0x00000000be14783b */ /* 0x000ee20000000200 */
[C---:B-1----:R-:W-:Y:S03]  /*7670*/  HMMA.16816.F32.BF16 R16, R176.reuse, R12, RZ ;  /* 0x0000000cb010723c */ /* 0x042fe600000418ff */
[----:B------:R-:W-:Y:S04]  /*7680*/  LDSM.16.M88.4 R164, [R197] ;  /* 0x00000000c5a4783b */ /* 0x000fe80000000200 */
[----:B------:R-:W1:Y:S01]  /*7690*/  LDSM.16.M88.4 R208, [R188] ;  /* 0x00000000bcd0783b */ /* 0x000e620000000200 */
[C---:B------:R-:W-:Y:S03]  /*76a0*/  HMMA.16816.F32.BF16 R12, R176.reuse, R14, RZ ;  /* 0x0000000eb00c723c */ /* 0x040fe600000418ff */
[----:B------:R-:W1:Y:S03]  /*76b0*/  LDSM.16.M88.4 R152, [R189] ;  /* 0x00000000bd98783b */ /* 0x000e660000000200 */
        /* <DEDUP_REMOVED lines=12> */
[----:B--2---:R-:W-:Y:S06]  /*7780*/  HMMA.16816.F32.BF16 R16, R8, R168, R16 ;  /* 0x000000a80810723c */ /* 0x004fec0000041810 */
[----:B------:R-:W-:Y:S06]  /*7790*/  HMMA.16816.F32.BF16 R204, R176, R28, RZ ;  /* 0x0000001cb0cc723c */ /* 0x000fec00000418ff */
[----:B------:R-:W-:Y:S01]  /*77a0*/  HMMA.16816.F32.BF16 R12, R8, R170, R12 ;  /* 0x000000aa080c723c */ /* 0x000fe2000004180c */
[----:B------:R-:W-:Y:S05]  /*77b0*/  LDSM.16.M88.4 R168, [R188+0x1800] ;  /* 0x00180000bca8783b */ /* 0x000fea0000000200 */
[----:B------:R-:W-:Y:S01]  /*77c0*/  HMMA.16816.F32.BF16 R176, R176, R30, RZ ;  /* 0x0000001eb0b0723c */ /* 0x000fe200000418ff */
[----:B------:R-:W-:Y:S05]  /*77d0*/  LDSM.16.M88.4 R28, [R188+0x1000] ;  /* 0x00100000bc1c783b */ /* 0x000fea0000000200 */
[C---:B---3--:R-:W-:Y:S06]  /*77e0*/  HMMA.16816.F32.BF16 R140, R144.reuse, R4, R140 ;  /* 0x00000004908c723c */ /* 0x048fec000004188c */
[C---:B------:R-:W-:Y:S01]  /*77f0*/  HMMA.16816.F32.BF16 R136, R144.reuse, R6, R136 ;  /* 0x000000069088723c */ /* 0x040fe20000041888 */
[----:B------:R-:W-:Y:S05]  /*7800*/  LDSM.16.M88.4 R4, [R188+0x800] ;  /* 0x00080000bc04783b */ /* 0x000fea0000000200 */
[C---:B------:R-:W-:Y:S06]  /*7810*/  HMMA.16816.F32.BF16 R160, R144.reuse, R20, R160 ;  /* 0x0000001490a0723c */ /* 0x040fec00000418a0 */
[----:B------:R-:W-:Y:S01]  /*7820*/  HMMA.16816.F32.BF16 R156, R144, R22, R156 ;  /* 0x00000016909c723c */ /* 0x000fe2000004189c */
[----:B------:R-:W2:Y:S05]  /*7830*/  LDSM.16.M88.4 R20, [R202+0x2000] ;  /* 0x00200000ca14783b */ /* 0x000eaa0000000200 */
[C---:B-1----:R-:W-:Y:S06]  /*7840*/  HMMA.16816.F32.BF16 R16, R164.reuse, R208, R16 ;  /* 0x000000d0a410723c */ /* 0x042fec0000041810 */
[----:B------:R-:W-:Y:S01]  /*7850*/  HMMA.16816.F32.BF16 R12, R164, R210, R12 ;  /* 0x000000d2a40c723c */ /* 0x000fe2000004180c */
[----:B------:R-:W-:Y:S05]  /*7860*/  LDSM.16.M88.4 R208, [R195+0x9800] ;  /* 0x00980000c3d0783b */ /* 0x000fea0000000200 */
[C---:B------:R-:W-:Y:S06]  /*7870*/  HMMA.16816.F32.BF16 R204, R144.reuse, R152, R204 ;  /* 0x0000009890cc723c */ /* 0x040fec00000418cc */
[----:B------:R-:W-:Y:S01]  /*7880*/  HMMA.16816.F32.BF16 R176, R144, R154, R176 ;  /* 0x0000009a90b0723c */ /* 0x000fe200000418b0 */
[----:B------:R-:W-:Y:S04]  /*7890*/  LDSM.16.M88.4 R152, [R187] ;  /* 0x00000000bb98783b */ /* 0x000fe80000000200 */
[----:B------:R-:W-:Y:S01]  /*78a0*/  LDSM.16.M88.4 R144, [R201+0x8800] ;  /* 0x00880000c990783b */ /* 0x000fe20000000200 */
[C---:B----4-:R-:W-:Y:S06]  /*78b0*/  HMMA.16816.F32.BF16 R140, R8.reuse, R24, R140 ;  /* 0x00000018088c723c */ /* 0x050fec000004188c */
[C---:B------:R-:W-:Y:S01]  /*78c0*/  HMMA.16816.F32.BF16 R136, R8.reuse, R26, R136 ;  /* 0x0000001a0888723c */ /* 0x040fe20000041888 */
[----:B------:R-:W-:Y:S05]  /*78d0*/  LDSM.16.M88.4 R24, [R201+0x9000] ;  /* 0x00900000c918783b */ /* 0x000fea0000000200 */
[C---:B-----5:R-:W-:Y:S06]  /*78e0*/  HMMA.16816.F32.BF16 R160, R8.reuse, R32, R160 ;  /* 0x0000002008a0723c */ /* 0x060fec00000418a0 */
[----:B------:R-:W-:Y:S01]  /*78f0*/  HMMA.16816.F32.BF16 R156, R8, R34, R156 ;  /* 0x00000022089c723c */ /* 0x000fe2000004189c */
[----:B------:R-:W1:Y:S05]  /*7900*/  LDSM.16.M88.4 R32, [R200+0x2000] ;  /* 0x00200000c820783b */ /* 0x000e6a0000000200 */
[C---:B--2---:R-:W-:Y:S06]  /*7910*/  HMMA.16816.F32.BF16 R16, R20.reuse, R172, R16 ;  /* 0x000000ac1410723c */ /* 0x044fec0000041810 */
[----:B------:R-:W-:Y:S01]  /*7920*/  HMMA.16816.F32.BF16 R12, R20, R174, R12 ;  /* 0x000000ae140c723c */ /* 0x000fe2000004180c */
[----:B------:R-:W-:Y:S05]  /*7930*/  LDSM.16.M88.4 R172, [R197+0x2000] ;  /* 0x00200000c5ac783b */ /* 0x000fea0000000200 */
[C---:B------:R-:W-:Y:S06]  /*7940*/  HMMA.16816.F32.BF16 R204, R8.reuse, R148, R204 ;  /* 0x0000009408cc723c */ /* 0x040fec00000418cc */
[----:B------:R-:W-:Y:S01]  /*7950*/  HMMA.16816.F32.BF16 R176, R8, R150, R176 ;  /* 0x0000009608b0723c */ /* 0x000fe200000418b0 */
[----:B------:R-:W-:Y:S04]  /*7960*/  LDSM.16.M88.4 R148, [R201+0x9800] ;  /* 0x00980000c994783b */ /* 0x000fe80000000200 */
[----:B------:R-:W-:Y:S01]  /*7970*/  LDSM.16.M88.4 R8, [R186] ;  /* 0x00000000ba08783b */ /* 0x000fe20000000200 */
[C---:B------:R-:W-:Y:S06]  /*7980*/  HMMA.16816.F32.BF16 R140, R164.reuse, R4, R140 ;  /* 0x00000004a48c723c */ /* 0x040fec000004188c */
[C---:B------:R-:W-:Y:S01]  /*7990*/  HMMA.16816.F32.BF16 R136, R164.reuse, R6, R136 ;  /* 0x00000006a488723c */ /* 0x040fe20000041888 */
[----:B------:R-:W-:Y:S05]  /*79a0*/  LDSM.16.M88.4 R4, [R185] ;  /* 0x00000000b904783b */ /* 0x000fea0000000200 */
        /* <DEDUP_REMOVED lines=8> */
[----:B------:R-:W-:Y:S04]  /*7a30*/  LDSM.16.M88.4 R168, [R188+0x3000] ;  /* 0x00300000bca8783b */ /* 0x000fe80000000200 */
[----:B------:R-:W-:Y:S01]  /*7a40*/  LDSM.16.M88.4 R164, [R188+0x3800] ;  /* 0x00380000bca4783b */ /* 0x000fe20000000200 */
[C---:B------:R-:W-:Y:S06]  /*7a50*/  HMMA.16816.F32.BF16 R140, R20.reuse, R144, R140 ;  /* 0x00000090148c723c */ /* 0x040fec000004188c */
[C---:B------:R-:W-:Y:S01]  /*7a60*/  HMMA.16816.F32.BF16 R136, R20.reuse, R146, R136 ;  /* 0x000000921488723c */ /* 0x040fe20000041888 */
[----:B------:R-:W-:Y:S05]  /*7a70*/  LDSM.16.M88.4 R144, [R184] ;  /* 0x00000000b890783b */ /* 0x000fea0000000200 */
[C---:B------:R-:W-:Y:S06]  /*7a80*/  HMMA.16816.F32.BF16 R160, R20.reuse, R24, R160 ;  /* 0x0000001814a0723c */ /* 0x040fec00000418a0 */
[----:B------:R-:W-:Y:S01]  /*7a90*/  HMMA.16816.F32.BF16 R156, R20, R26, R156 ;  /* 0x0000001a149c723c */ /* 0x000fe2000004189c */
[----:B------:R-:W1:Y:S05]  /*7aa0*/  LDSM.16.M88.4 R24, [R188+0x2000] ;  /* 0x00200000bc18783b */ /* 0x000e6a0000000200 */
[C---:B--2---:R-:W-:Y:S06]  /*7ab0*/  HMMA.16816.F32.BF16 R16, R228.reuse, R28, R16 ;  /* 0x0000001ce410723c */ /* 0x044fec0000041810 */
[----:B------:R-:W-:Y:S01]  /*7ac0*/  HMMA.16816.F32.BF16 R12, R228, R30, R12 ;  /* 0x0000001ee40c723c */ /* 0x000fe2000004180c */
[----:B------:R-:W-:Y:S05]  /*7ad0*/  LDSM.16.M88.4 R28, [R188+0x2800] ;  /* 0x00280000bc1c783b */ /* 0x000fea0000000200 */
[C---:B------:R-:W-:Y:S06]  /*7ae0*/  HMMA.16816.F32.BF16 R204, R20.reuse, R148, R204 ;  /* 0x0000009414cc723c */ /* 0x040fec00000418cc */
[----:B------:R-:W-:Y:S01]  /*7af0*/  HMMA.16816.F32.BF16 R176, R20, R150, R176 ;  /* 0x0000009614b0723c */ /* 0x000fe200000418b0 */
[----:B------:R-:W2:Y:S04]  /*7b00*/  LDSM.16.M88.4 R20, [R195+0x8800] ;  /* 0x00880000c314783b */ /* 0x000ea80000000200 */
[----:B------:R-:W-:Y:S01]  /*7b10*/  LDSM.16.M88.4 R148, [R201+0xa800] ;  /* 0x00a80000c994783b */ /* 0x000fe20000000200 */
        /* <DEDUP_REMOVED lines=8> */
[----:B------:R-:W-:Y:S05]  /*7ba0*/  LDSM.16.M88.4 R24, [R198+0x4000] ;  /* 0x00400000c618783b */ /* 0x000fea0000000200 */
[C---:B------:R-:W-:Y:S06]  /*7bb0*/  HMMA.16816.F32.BF16 R204, R32.reuse, R144, R204 ;  /* 0x0000009020cc723c */ /* 0x040fec00000418cc */
[----:B------:R-:W-:Y:S01]  /*7bc0*/  HMMA.16816.F32.BF16 R176, R32, R146, R176 ;  /* 0x0000009220b0723c */ /* 0x000fe200000418b0 */
[----:B------:R-:W-:Y:S04]  /*7bd0*/  LDSM.16.M88.4 R32, [R200+0x4000] ;  /* 0x00400000c820783b */ /* 0x000fe80000000200 */
[----:B------:R-:W4:Y:S01]  /*7be0*/  LDSM.16.M88.4 R144, [R183] ;  /* 0x00000000b790783b */ /* 0x000f220000000200 */
[C---:B--2---:R-:W-:Y:S06]  /*7bf0*/  HMMA.16816.F32.BF16 R140, R228.reuse, R20, R140 ;  /* 0x00000014e48c723c */ /* 0x044fec000004188c */
[----:B------:R-:W-:Y:S01]  /*7c00*/  HMMA.16816.F32.BF16 R136, R228, R22, R136 ;  /* 0x00000016e488723c */ /* 0x000fe20000041888 */
[----:B------:R-:W2:Y:S05]  /*7c10*/  LDSM.16.M88.4 R20, [R195+0xa000] ;  /* 0x00a00000c314783b */ /* 0x000eaa0000000200 */
[C---:B---3--:R-:W-:Y:S06]  /*7c20*/  HMMA.16816.F32.BF16 R16, R152.reuse, R8, R16 ;  /* 0x000000089810723c */ /* 0x048fec0000041810 */
[----:B------:R-:W-:Y:S01]  /*7c30*/  HMMA.16816.F32.BF16 R12, R152, R10, R12 ;  /* 0x0000000a980c723c */ /* 0x000fe2000004180c */
[----:B------:R-:W-:Y:S05]  /*7c40*/  LDSM.16.M88.4 R8, [R197+0x4000] ;  /* 0x00400000c508783b */ /* 0x000fea0000000200 */
[----:B-1----:R-:W-:Y:S06]  /*7c50*/  HMMA.16816.F32.BF16 R160, R228, R4, R160 ;  /* 0x00000004e4a0723c */ /* 0x002fec00000418a0 */
[C---:B------:R-:W-:Y:S06]  /*7c60*/  HMMA.16816.F32.BF16 R140, R172.reuse, R28, R140 ;  /* 0x0000001cac8c723c */ /* 0x040fec000004188c */
[----:B------:R-:W-:Y:S01]  /*7c70*/  HMMA.16816.F32.BF16 R136, R172, R30, R136 ;  /* 0x0000001eac88723c */ /* 0x000fe20000041888 */
[----:B------:R-:W-:Y:S05]  /*7c80*/  LDSM.16.M88.4 R28, [R182] ;  /* 0x00000000b61c783b */ /* 0x000fea0000000200 */
[C---:B----4-:R-:W-:Y:S06]  /*7c90*/  HMMA.16816.F32.BF16 R16, R32.reuse, R144, R16 ;  /* 0x000000902010723c */ /* 0x050fec0000041810 */
[----:B------:R-:W-:Y:S01]  /*7ca0*/  HMMA.16816.F32.BF16 R12, R32, R146, R12 ;  /* 0x00000092200c723c */ /* 0x000fe2000004180c */
[----:B------:R-:W1:Y:S05]  /*7cb0*/  LDSM.16.M88.4 R144, [R201+0xb000] ;  /* 0x00b00000c990783b */ /* 0x000e6a0000000200 */
[----:B------:R-:W-:Y:S01]  /*7cc0*/  HMMA.16816.F32.BF16 R156, R228, R6, R156 ;  /* 0x00000006e49c723c */ /* 0x000fe2000004189c */
[----:B------:R-:W3:Y:S05]  /*7cd0*/  LDSM.16.M88.4 R4, [R188+0x4000] ;  /* 0x00400000bc04783b */ /* 0x000eea0000000200 */
[----:B------:R-:W-:Y:S06]  /*7ce0*/  HMMA.16816.F32.BF16 R160, R172, R168, R160 ;  /* 0x000000a8aca0723c */ /* 0x000fec00000418a0 */
[----:B--2---:R-:W-:Y:S06]  /*7cf0*/  HMMA.16816.F32.BF16 R16, R24, R20, R16 ;  /* 0x000000141810723c */ /* 0x004fec0000041810 */
[C---:B------:R-:W-:Y:S06]  /*7d00*/  HMMA.16816.F32.BF16 R140, R152.reuse, R148, R140 ;  /* 0x00000094988c723c */ /* 0x040fec000004188c */
[----:B------:R-:W-:Y:S01]  /*7d10*/  HMMA.16816.F32.BF16 R136, R152, R150, R136 ;  /* 0x000000969888723c */ /* 0x000fe20000041888 */
[----:B------:R-:W-:Y:S05]  /*7d20*/  LDSM.16.M88.4 R148, [R188+0x4800] ;  /* 0x00480000bc94783b */ /* 0x000fea0000000200 */
[----:B------:R-:W-:Y:S01]  /*7d30*/  HMMA.16816.F32.BF16 R12, R24, R22, R12 ;  /* 0x00000016180c723c */ /* 0x000fe2000004180c */
[----:B------:R-:W2:Y:S05]  /*7d40*/  LDSM.16.M88.4 R20, [R181] ;  /* 0x00000000b514783b */ /* 0x000eaa0000000200 */
[C---:B------:R-:W-:Y:S06]  /*7d50*/  HMMA.16816.F32.BF16 R204, R228.reuse, R208, R204 ;  /* 0x000000d0e4cc723c */ /* 0x040fec00000418cc */
[----:B------:R-:W-:Y:S01]  /*7d60*/  HMMA.16816.F32.BF16 R208, R228, R210, R176 ;  /* 0x000000d2e4d0723c */ /* 0x000fe200000418b0 */
[----:B------:R-:W4:Y:S05]  /*7d70*/  LDSM.16.M88.4 R176, [R195+0xa800] ;  /* 0x00a80000c3b0783b */ /* 0x000f2a0000000200 */
[----:B------:R-:W-:Y:S06]  /*7d80*/  HMMA.16816.F32.BF16 R156, R172, R170, R156 ;  /* 0x000000aaac9c723c */ /* 0x000fec000004189c */
[----:B-1----:R-:W-:Y:S06]  /*7d90*/  HMMA.16816.F32.BF16 R160, R152, R144, R160 ;  /* 0x0000009098a0723c */ /* 0x002fec00000418a0 */
[----:B---3--:R-:W-:Y:S06]  /*7da0*/  HMMA.16816.F32.BF16 R16, R8, R4, R16 ;  /* 0x000000040810723c */ /* 0x008fec0000041810 */
[C---:B------:R-:W-:Y:S06]  /*7db0*/  HMMA.16816.F32.BF16 R140, R32.reuse, R28, R140 ;  /* 0x0000001c208c723c */ /* 0x040fec000004188c */
[----:B------:R-:W-:Y:S01]  /*7dc0*/  HMMA.16816.F32.BF16 R136, R32, R30, R136 ;  /* 0x0000001e2088723c */ /* 0x000fe20000041888 */
[----:B------:R-:W1:Y:S05]  /*7dd0*/  LDSM.16.M88.4 R28, [R201+0xb800] ;  /* 0x00b80000c91c783b */ /* 0x000e6a0000000200 */
[C---:B------:R-:W-:Y:S06]  /*7de0*/  HMMA.16816.F32.BF16 R204, R172.reuse, R164, R204 ;  /* 0x000000a4accc723c */ /* 0x040fec00000418cc */
[----:B------:R-:W-:Y:S01]  /*7df0*/  HMMA.16816.F32.BF16 R208, R172, R166, R208 ;  /* 0x000000a6acd0723c */ /* 0x000fe200000418d0 */
[----:B------:R-:W-:Y:S01]  /*7e00*/  FMUL.FTZ R0, R16, UR10 ;  /* 0x0000000a10007c20 */ /* 0x000fe20008410000 */
[----:B------:R-:W-:Y:S01]  /*7e10*/  FMUL.FTZ R2, R17, UR10 ;  /* 0x0000000a11027c20 */ /* 0x000fe20008410000 */
[----:B------:R-:W-:-:S03]  /*7e20*/  FMUL.FTZ R133, R18, UR10 ;  /* 0x0000000a12857c20 */ /* 0x000fc60008410000 */
[----:B------:R-:W-:Y:S01]  /*7e30*/  HMMA.16816.F32.BF16 R12, R8, R6, R12 ;  /* 0x00000006080c723c */ /* 0x000fe2000004180c */
[----:B------:R-:W3:Y:S01]  /*7e40*/  LDSM.16.M88.4 R4, [R195+0xb000] ;  /* 0x00b00000c304783b */ /* 0x000ee20000000200 */
[----:B------:R-:W1:Y:S04]  /*7e50*/  MUFU.TANH R0, R0 ;  /* 0x0000000000007308 */ /* 0x000e680000002400 */
[----:B------:R-:W-:Y:S01]  /*7e60*/  HMMA.16816.F32.BF16 R156, R152, R146, R156 ;  /* 0x00000092989c723c */ /* 0x000fe2000004189c */
[----:B------:R-:W-:Y:S03]  /*7e70*/  LDSM.16.M88.4 R144, [R188+0x5000] ;  /* 0x00500000bc90783b */ /* 0x000fe60000000200 */
[----:B------:R-:W3:Y:S02]  /*7e80*/  MUFU.TANH R2, R2 ;  /* 0x0000000200027308 */ /* 0x000ee40000002400 */
[----:B--2---:R-:W-:Y:S06]  /*7e90*/  HMMA.16816.F32.BF16 R160, R32, R20, R160 ;  /* 0x0000001420a0723c */ /* 0x004fec00000418a0 */
[----:B----4-:R-:W-:Y:S01]  /*7ea0*/  HMMA.16816.F32.BF16 R140, R24, R176, R140 ;  /* 0x000000b0188c723c */ /* 0x010fe2000004188c */
[----:B------:R-:W-:Y:S01]  /*7eb0*/  FMUL.FTZ R20, R19, UR10 ;  /* 0x0000000a13147c20 */ /* 0x000fe20008410000 */
[----:B------:R-:W2:Y:S01]  /*7ec0*/  MUFU.TANH R133, R133 ;  /* 0x0000008500857308 */ /* 0x000ea20000002400 */
[----:B------:R-:W4:Y:S03]  /*7ed0*/  LDSM.16.M88.4 R16, [R180] ;  /* 0x00000000b410783b */ /* 0x000f260000000200 */
[----:B-1----:R-:W-:Y:S01]  /*7ee0*/  HMMA.16816.F32.BF16 R204, R152, R28, R204 ;  /* 0x0000001c98cc723c */ /* 0x002fe200000418cc */
[----:B------:R-:W-:Y:S01]  /*7ef0*/  FMUL.FTZ R12, R12, UR10 ;  /* 0x0000000a0c0c7c20 */ /* 0x000fe20008410000 */
[----:B------:R-:W-:-:S02]  /*7f00*/  FMUL.FTZ R134, R13, UR10 ;  /* 0x0000000a0d867c20 */ /* 0x000fc40008410000 */
[----:B------:R-:W1:Y:S02]  /*7f10*/  MUFU.TANH R20, R20 ;  /* 0x0000001400147308 */ /* 0x000e640000002400 */
[----:B------:R-:W-:Y:S06]  /*7f20*/  HMMA.16816.F32.BF16 R208, R152, R30, R208 ;  /* 0x0000001e98d0723c */ /* 0x000fec00000418d0 */
[----:B------:R-:W-:Y:S01]  /*7f30*/  HMMA.16816.F32.BF16 R156, R32, R22, R156 ;  /* 0x00000016209c723c */ /* 0x000fe2000004189c */
[----:B------:R5:W1:Y:S05]  /*7f40*/  MUFU.TANH R21, R12 ;  /* 0x0000000c00157308 */ /* 0x000a6a0000002400 */
[C---:B---3--:R-:W-:Y:S01]  /*7f50*/  HMMA.16816.F32.BF16 R160, R24.reuse, R4, R160 ;  /* 0x0000000418a0723c */ /* 0x048fe200000418a0 */
[----:B------:R-:W-:Y:S01]  /*7f60*/  FMUL.FTZ R22, R14, UR10 ;  /* 0x0000000a0e167c20 */ /* 0x000fe20008410000 */
[----:B------:R-:W-:Y:S01]  /*7f70*/  FMUL.FTZ R23, R15, UR10 ;  /* 0x0000000a0f177c20 */ /* 0x000fe20008410000 */
[----:B------:R3:W1:Y:S03]  /*7f80*/  MUFU.TANH R28, R134 ;  /* 0x00000086001c7308 */ /* 0x0006660000002400 */
[----:B------:R-:W-:Y:S05]  /*7f90*/  HMMA.16816.F32.BF16 R136, R24, R178, R136 ;  /* 0x000000b21888723c */ /* 0x000fea0000041888 */
[----:B------:R-:W1:Y:S01]  /*7fa0*/  MUFU.TANH R22, R22 ;  /* 0x0000001600167308 */ /* 0x000e620000002400 */
[----:B-----5:R-:W5:Y:S01]  /*7fb0*/  LDSM.16.M88.4 R12, [R195+0xb800] ;  /* 0x00b80000c30c783b */ /* 0x020f620000000200 */
[----:B------:R-:W-:Y:S06]  /*7fc0*/  HMMA.16816.F32.BF16 R140, R8, R148, R140 ;  /* 0x00000094088c723c */ /* 0x000fec000004188c */
[C---:B----4-:R-:W-:Y:S01]  /*7fd0*/  HMMA.16816.F32.BF16 R204, R32.reuse, R16, R204 ;  /* 0x0000001020cc723c */ /* 0x050fe200000418cc */
[----:B------:R-:W4:Y:S05]  /*7fe0*/  MUFU.TANH R23, R23 ;  /* 0x0000001700177308 */ /* 0x000f2a0000002400 */
[----:B------:R-:W-:Y:S06]  /*7ff0*/  HMMA.16816.F32.BF16 R208, R32, R18, R208 ;  /* 0x0000001220d0723c */ /* 0x000fec00000418d0 */
[----:B------:R-:W-:Y:S01]  /*8000*/  HMMA.16816.F32.BF16 R156, R24, R6, R156 ;  /* 0x00000006189c723c */ /* 0x000fe2000004189c */
[----:B------:R-:W2:Y:S01]  /*8010*/  LDSM.16.M88.4 R4, [R188+0x5800] ;  /* 0x00580000bc04783b */ /* 0x000ea20000000200 */
[----:B------:R-:W-:-:S04]  /*8020*/  DEPBAR.LE SB0, 0x0 ;  /* 0x000080000000791a */ /* 0x000fc80000000000 */
[C---:B------:R-:W-:Y:S01]  /*8030*/  HMMA.16816.F32.BF16 R136, R8.reuse, R150, R136 ;  /* 0x000000960888723c */ /* 0x040fe20000041888 */
[----:B------:R-:W-:Y:S01]  /*8040*/  FMUL.FTZ R29, R140, UR10 ;  /* 0x0000000a8c1d7c20 */ /* 0x000fe20008410000 */
[----:B------:R-:W-:Y:S01]  /*8050*/  FMUL.FTZ R30, R142, UR10 ;  /* 0x0000000a8e1e7c20 */ /* 0x000fe20008410000 */
[----:B---3--:R-:W-:Y:S01]  /*8060*/  FMUL.FTZ R134, R143, UR10 ;  /* 0x0000000a8f867c20 */ /* 0x008fe20008410000 */
[----:B------:R-:W-:Y:S02]  /*8070*/  FMUL.FTZ R141, R141, UR10 ;  /* 0x0000000a8d8d7c20 */ /* 0x000fe40008410000 */
[----:B------:R-:W-:Y:S01]  /*8080*/  HMMA.16816.F32.BF16 R160, R8, R144, R160 ;  /* 0x0000009008a0723c */ /* 0x000fe200000418a0 */
[----:B------:R-:W3:Y:S05]  /*8090*/  MUFU.TANH R29, R29 ;  /* 0x0000001d001d7308 */ /* 0x000eea0000002400 */
[C---:B-----5:R-:W-:Y:S03]  /*80a0*/  HMMA.16816.F32.BF16 R204, R24.reuse, R12, R204 ;  /* 0x0000000c18cc723c */ /* 0x060fe600000418cc */
[----:B------:R1:W1:Y:S03]  /*80b0*/  MUFU.TANH R178, R141 ;  /* 0x0000008d00b27308 */ /* 0x0002660000002400 */
[----:B------:R-:W-:Y:S06]  /*80c0*/  HMMA.16816.F32.BF16 R208, R24, R14, R208 ;  /* 0x0000000e18d0723c */ /* 0x000fec00000418d0 */
[----:B------:R-:W-:Y:S01]  /*80d0*/  FMUL.FTZ R31, R136, UR10 ;  /* 0x0000000a881f7c20 */ /* 0x000fe20008410000 */
[----:B------:R-:W-:Y:S01]  /*80e0*/  FMUL.FTZ R136, R137, UR10 ;  /* 0x0000000a89887c20 */ /* 0x000fe20008410000 */
[----:B------:R-:W-:Y:S01]  /*80f0*/  FMUL.FTZ R18, R139, UR10 ;  /* 0x0000000a8b127c20 */ /* 0x000fe20008410000 */
[----:B------:R-:W-:Y:S01]  /*8100*/  HMMA.16816.F32.BF16 R156, R8, R146, R156 ;  /* 0x00000092089c723c */ /* 0x000fe2000004189c */
[----:B------:R-:W-:Y:S01]  /*8110*/  FMUL.FTZ R138, R138, UR10 ;  /* 0x0000000a8a8a7c20 */ /* 0x000fe20008410000 */
[----:B------:R-:W1:Y:S01]  /*8120*/  MUFU.TANH R30, R30 ;  /* 0x0000001e001e7308 */ /* 0x000e620000002400 */
[----:B------:R-:W-:Y:S01]  /*8130*/  FMUL.FTZ R19, R161, UR10 ;  /* 0x0000000aa1137c20 */ /* 0x000fe20008410000 */
[----:B------:R-:W-:Y:S01]  /*8140*/  FMUL.FTZ R144, R163, UR10 ;  /* 0x0000000aa3907c20 */ /* 0x000fe20008410000 */
[----:B------:R-:W-:-:S02]  /*8150*/  FMUL.FTZ R160, R160, UR10 ;  /* 0x0000000aa0a07c20 */ /* 0x000fc40008410000 */
[----:B------:R-:W-:-:S03]  /*8160*/  FMUL.FTZ R146, R162, UR10 ;  /* 0x0000000aa2927c20 */ /* 0x000fc60008410000 */
[----:B------:R-:W1:Y:S01]  /*8170*/  MUFU.TANH R134, R134 ;  /* 0x0000008600867308 */ /* 0x000e620000002400 */
[C---:B--2---:R-:W-:Y:S06]  /*8180*/  HMMA.16816.F32.BF16 R204, R8.reuse, R4, R204 ;  /* 0x0000000408cc723c */ /* 0x044fec00000418cc */
[----:B------:R-:W-:Y:S01]  /*8190*/  HMMA.16816.F32.BF16 R208, R8, R6, R208 ;  /* 0x0000000608d0723c */ /* 0x000fe200000418d0 */
[----:B------:R-:W2:Y:S06]  /*81a0*/  MUFU.TANH R31, R31 ;  /* 0x0000001f001f7308 */ /* 0x000eac0000002400 */
[----:B------:R-:W-:Y:S01]  /*81b0*/  FMUL.FTZ R150, R156, UR10 ;  /* 0x0000000a9c967c20 */ /* 0x000fe20008410000 */
[----:B------:R-:W-:Y:S01]  /*81c0*/  FMUL.FTZ R148, R157, UR10 ;  /* 0x0000000a9d947c20 */ /* 0x000fe20008410000 */
[----:B------:R-:W-:Y:S01]  /*81d0*/  FMUL.FTZ R142, R158, UR10 ;  /* 0x0000000a9e8e7c20 */ /* 0x000fe20008410000 */
[----:B------:R-:W-:Y:S01]  /*81e0*/  FMUL.FTZ R140, R159, UR10 ;  /* 0x0000000a9f8c7c20 */ /* 0x000fe20008410000 */
[----:B------:R-:W1:Y:S07]  /*81f0*/  MUFU.TANH R136, R136 ;  /* 0x0000008800887308 */ /* 0x000e6e0000002400 */
[----:B------:R-:W-:Y:S01]  /*8200*/  FMUL.FTZ R176, R204, UR10 ;  /* 0x0000000accb07c20 */ /* 0x000fe20008410000 */
[----:B------:R-:W-:Y:S01]  /*8210*/  FMUL.FTZ R174, R205, UR10 ;  /* 0x0000000acdae7c20 */ /* 0x000fe20008410000 */
[----:B------:R-:W-:Y:S01]  /*8220*/  FMUL.FTZ R168, R206, UR10 ;  /* 0x0000000acea87c20 */ /* 0x000fe20008410000 */
[----:B------:R-:W-:Y:S01]  /*8230*/  FMUL.FTZ R166, R207, UR10 ;  /* 0x0000000acfa67c20 */ /* 0x000fe20008410000 */
[----:B------:R1:W1:Y:S02]  /*8240*/  MUFU.TANH R228, R138 ;  /* 0x0000008a00e47308 */ /* 0x0002640000002400 */
[----:B------:R-:W-:Y:S01]  /*8250*/  FMUL.FTZ R172, R208, UR10 ;  /* 0x0000000ad0ac7c20 */ /* 0x000fe20008410000 */
[----:B------:R-:W-:Y:S01]  /*8260*/  FMUL.FTZ R170, R209, UR10 ;  /* 0x0000000ad1aa7c20 */ /* 0x000fe20008410000 */
[----:B------:R-:W-:Y:S01]  /*8270*/  FMUL.FTZ R164, R210, UR10 ;  /* 0x0000000ad2a47c20 */ /* 0x000fe20008410000 */
[----:B------:R-:W-:-:S03]  /*8280*/  FMUL.FTZ R162, R211, UR10 ;  /* 0x0000000ad3a27c20 */ /* 0x000fc60008410000 */
[----:B------:R-:W1:Y:S08]  /*8290*/  MUFU.TANH R18, R18 ;  /* 0x0000001200127308 */ /* 0x000e700000002400 */
[----:B------:R1:W1:Y:S08]  /*82a0*/  MUFU.TANH R226, R160 ;  /* 0x000000a000e27308 */ /* 0x0002700000002400 */
        /* <DEDUP_REMOVED lines=24> */
[----:B------:R-:W1:Y:S03]  /*8430*/  @!P3 LDC.64 R8, c[0x0][0x218] ;  /* 0x00008600ff08bb82 */ /* 0x000e660000000a00 */
        /* <DEDUP_REMOVED lines=10> */
[C---:B--2---:R-:W-:Y:S02]  /*84e0*/  @!P4 LEA R152, P0, R27.reuse, R10, 0x1 ;  /* 0x0000000a1b98c211 */ /* 0x044fe400078008ff */
[----:B------:R-:W-:Y:S02]  /*84f0*/  IADD3.X R25, R26, UR26, RZ, P5, !PT ;  /* 0x0000001a1a197c10 */ /* 0x000fe4000affe4ff */
[----:B------:R-:W2:Y:S01]  /*8500*/  @!P3 LDC.64 R16, c[0x0][0x218] ;  /* 0x00008600ff10bb82 */ /* 0x000ea20000000a00 */
[----:B------:R-:W-:-:S02]  /*8510*/  @!P4 LEA.HI.X R153, R27, R11, R26, 0x1, P0 ;  /* 0x0000000b1b99c211 */ /* 0x000fc400000f0c1a */
[----:B-1----:R-:W-:-:S03]  /*8520*/  @!P3 LEA R138, P0, R27, R8, 0x1 ;  /* 0x000000081b8ab211 */ /* 0x002fc600078008ff */
[----:B------:R-:W-:Y:S01]  /*8530*/  @!PT LDS RZ, [RZ] ;  /* 0x00000000fffff984 */ /* 0x000fe20000000800 */
[----:B------:R-:W-:Y:S01]  /*8540*/  @!PT LDS RZ, [RZ] ;  /* 0x00000000fffff984 */ /* 0x000fe20000000800 */
[----:B------:R-:W-:Y:S01]  /*8550*/  @!PT LDS RZ, [RZ] ;  /* 0x00000000fffff984 */ /* 0x000fe20000000800 */
[----:B------:R3:W-:Y:S01]  /*8560*/  @!P4 LDGSTS.E.BYPASS.LTC128B.128 [R213+0x6000], desc[UR22][R152.64] ;  /* 0x0600000098d5cfae */ /* 0x0007e2000b901d56 */
[C-C-:B------:R-:W-:Y:S01]  /*8570*/  @!P3 LEA.HI.X R139, R27.reuse, R9, R26.reuse, 0x1, P0 ;  /* 0x000000091b8bb211 */ /* 0x140fe200000f0c1a */
[----:B------:R-:W1:Y:S01]  /*8580*/  @!P2 LDC.64 R14, c[0x0][0x218] ;  /* 0x00008600ff0eab82 */ /* 0x000e620000000a00 */
        /* <DEDUP_REMOVED lines=16> */
[C---:B--2---:R-:W-:Y:S01]  /*8690*/  @!P3 LEA R16, P0, R24.reuse, R16, 0x1 ;  /* 0x000000101810b211 */ /* 0x044fe200078008ff */
[----:B------:R3:W-:Y:S03]  /*86a0*/  @P4 STS.128 [R213+0x6800], RZ ;  /* 0x006800ffd5004388 */ /* 0x0007e60000000c00 */
[C-C-:B------:R-:W-:Y:S01]  /*86b0*/  @!P3 LEA.HI.X R17, R24.reuse, R17, R25.reuse, 0x1, P0 ;  /* 0x000000111811b211 */ /* 0x140fe200000f0c19 */
[----:B------:R-:W-:Y:S01]  /*86c0*/  @!PT LDS RZ, [RZ] ;  /* 0x00000000fffff984 */ /* 0x000fe20000000800 */
[----:B------:R-:W-:Y:S01]  /*86d0*/  @!PT LDS RZ, [RZ] ;  /* 0x00000000fffff984 */ /* 0x000fe20000000800 */
[----:B------:R-:W-:Y:S01]  /*86e0*/  @!PT LDS RZ, [RZ] ;  /* 0x00000000fffff984 */ /* 0x000fe20000000800 */
[----:B------:R3:W-:Y:S02]  /*86f0*/  @!P4 LDGSTS.E.BYPASS.LTC128B.128 [R213+0x6800], desc[UR22][R34.64] ;  /* 0x0680000022d5cfae */ /* 0x0007e4000b901d56 */
[----:B------:R-:W2:Y:S01]  /*8700*/  @!P2 LDC.64 R8, c[0x0][0x218] ;  /* 0x00008600ff08ab82 */ /* 0x000ea20000000a00 */
[C---:B-1----:R-:W-:Y:S01]  /*8710*/  @!P2 LEA R14, P0, R24.reuse, R14, 0x1 ;  /* 0x0000000e180ea211 */ /* 0x042fe200078008ff */
[----:B------:R3:W-:Y:S03]  /*8720*/  @P3 STS.128 [R213+0x8800], RZ ;  /* 0x008800ffd5003388 */ /* 0x0007e60000000c00 */
[C---:B------:R-:W-:Y:S01]  /*8730*/  @!P2 LEA.HI.X R15, R24.reuse, R15, R25, 0x1, P0 ;  /* 0x0000000f180fa211 */ /* 0x040fe200000f0c19 */
[----:B------:R-:W-:Y:S01]  /*8740*/  @!PT LDS RZ, [RZ] ;  /* 0x00000000fffff984 */ /* 0x000fe20000000800 */
[----:B------:R-:W-:Y:S01]  /*8750*/  @!PT LDS RZ, [RZ] ;  /* 0x00000000fffff984 */ /* 0x000fe20000000800 */
[----:B------:R-:W-:Y:S01]  /*8760*/  @!PT LDS RZ, [RZ] ;  /* 0x00000000fffff984 */ /* 0x000fe20000000800 */
[----:B------:R3:W-:Y:S01]  /*8770*/  @!P3 LDGSTS.E.BYPASS.LTC128B.128 [R213+0x8800], desc[UR22][R16.64+0x80] ;  /* 0x0880008010d5bfae */ /* 0x0007e2000b901d56 */
[----:B------:R-:W-:Y:S01]  /*8780*/  IADD3 R24, P5, R24, UR27, RZ ;  /* 0x0000001b18187c10 */ /* 0x000fe2000ffbe0ff */
[----:B------:R-:W1:Y:S02]  /*8790*/  @!P4 LDC.64 R6, c[0x0][0x218] ;  /* 0x00008600ff06cb82 */ /* 0x000e640000000a00 */
        /* <DEDUP_REMOVED lines=13> */
[C---:B--2---:R-:W-:Y:S01]  /*8870*/  @!P2 LEA R8, P1, R24.reuse, R8, 0x1 ;  /* 0x000000081808a211 */ /* 0x044fe200078208ff */
[----:B------:R-:W-:Y:S01]  /*8880*/  @!PT LDS RZ, [RZ] ;  /* 0x00000000fffff984 */ /* 0x000fe20000000800 */
[----:B------:R-:W-:Y:S01]  /*8890*/  @!PT LDS RZ, [RZ] ;  /* 0x00000000fffff984 */ /* 0x000fe20000000800 */
[----:B------:R-:W-:Y:S01]  /*88a0*/  @!PT LDS RZ, [RZ] ;  /* 0x00000000fffff984 */ /* 0x000fe20000000800 */
[----:B------:R3:W-:Y:S01]  /*88b0*/  @!P4 LDGSTS.E.BYPASS.LTC128B.128 [R213+0x7000], desc[UR22][R12.64] ;  /* 0x070000000cd5cfae */ /* 0x0007e2000b901d56 */
[----:B------:R-:W-:Y:S02]  /*88c0*/  IADD3.X R11, R25, UR26, RZ, P6, !PT ;  /* 0x0000001a190b7c10 */ /* 0x000fe4000b7fe4ff */
[----:B------:R-:W-:Y:S01]  /*88d0*/  @!P2 LEA.HI.X R9, R24, R9, R25, 0x1, P1 ;  /* 0x000000091809a211 */ /* 0x000fe200008f0c19 */
[----:B------:R3:W-:Y:S01]  /*88e0*/  @P3 STS.128 [R213+0x9000], RZ ;  /* 0x009000ffd5003388 */ /* 0x0007e20000000c00 */
[----:B-1----:R-:W-:-:S03]  /*88f0*/  @!P4 LEA R6, P5, R10, R6, 0x1 ;  /* 0x000000060a06c211 */ /* 0x002fc600078a08ff */
        /* <DEDUP_REMOVED lines=31> */
.L_x_1361:
[----:B------:R-:W-:Y:S05]  /*8af0*/  BSYNC B0 ;  /* 0x0000000000007941 */ /* 0x000fea0003800000 */
.L_x_1360:
[----:B------:R-:W0:Y:S02]  /*8b00*/  LDGDEPBAR ;  /* 0x00000000000079af */ /* 0x000e240000000000 */
.L_x_1359:
[----:B-1-3--:R-:W-:Y:S01]  /*8b10*/  MOV R5, UR17 ;  /* 0x0000001100057c02 */ /* 0x00afe20008000f00 */
[----:B------:R-:W-:Y:S03]  /*8b20*/  LDSM.16.MT88.4 R24, [R193+0xc000] ;  /* 0x00c00000c118783b */ /* 0x000fe60000004200 */
[----:B------:R-:W-:Y:S01]  /*8b30*/  LEA R5, R5, R222, 0x6 ;  /* 0x000000de05057211 */ /* 0x000fe200078e30ff */
[----:B------:R-:W-:Y:S03]  /*8b40*/  LDSM.16.MT88.4 R32, [R192+0xc000] ;  /* 0x00c00000c020783b */ /* 0x000fe60000004200 */
[C---:B------:R-:W-:Y:S02]  /*8b50*/  IADD3 R6, R5.reuse, 0x1, RZ ;  /* 0x0000000105067810 */ /* 0x040fe40007ffe0ff */
[----:B------:R-:W-:-:S02]  /*8b60*/  ISETP.GE.AND P3, PT, R5, R220, PT ;  /* 0x000000dc0500720c */ /* 0x000fc40003f66270 */
[C---:B------:R-:W-:Y:S02]  /*8b70*/  IADD3 R4, R5.reuse, 0x8, RZ ;  /* 0x0000000805047810 */ /* 0x040fe40007ffe0ff */
[C---:B------:R-:W-:Y:S02]  /*8b80*/  ISETP.GE.AND P2, PT, R6.reuse, R220, PT ;  /* 0x000000dc0600720c */ /* 0x040fe40003f46270 */
[----:B------:R-:W-:Y:S02]  /*8b90*/  ISETP.GE.AND P5, PT, R6, R218, PT ;  /* 0x000000da0600720c */ /* 0x000fe40003fa6270 */
[----:B------:R-:W-:Y:S02]  /*8ba0*/  ISETP.LT.OR P3, PT, R5, R221, P3 ;  /* 0x000000dd0500720c */ /* 0x000fe40001f61670 */
[C---:B------:R-:W-:Y:S02]  /*8bb0*/  ISETP.GE.AND P1, PT, R4.reuse, R220, PT ;  /* 0x000000dc0400720c */ /* 0x040fe40003f26270 */
[----:B------:R-:W-:-:S02]  /*8bc0*/  ISETP.GE.AND P4, PT, R4, R218, PT ;  /* 0x000000da0400720c */ /* 0x000fc40003f86270 */
[C---:B------:R-:W-:Y:S02]  /*8bd0*/  ISETP.LT.OR P2, PT, R6.reuse, R221, P2 ;  /* 0x000000dd0600720c */ /* 0x040fe40001741670 */
[----:B------:R-:W-:Y:S02]  /*8be0*/  ISETP.LT.OR P5, PT, R6, R219, P5 ;  /* 0x000000db0600720c */ /* 0x000fe40002fa1670 */
[C---:B------:R-:W-:Y:S02]  /*8bf0*/  ISETP.GE.AND P6, PT, R5.reuse, R218, PT ;  /* 0x000000da0500720c */ /* 0x040fe40003fc6270 */
[----:B------:R-:W-:Y:S02]  /*8c00*/  IADD3 R7, R5, 0x9, RZ ;  /* 0x0000000905077810 */ /* 0x000fe40007ffe0ff */
[----:B------:R-:W-:Y:S02]  /*8c10*/  FSEL R6, R0, -INF , !P3 ;  /* 0xff80000000067808 */ /* 0x000fe40005800000 */
[----:B------:R-:W-:-:S02]  /*8c20*/  ISETP.LT.OR P1, PT, R4, R221, P1 ;  /* 0x000000dd0400720c */ /* 0x000fc40000f21670 */
[-C--:B------:R-:W-:Y:S01]  /*8c30*/  ISETP.LT.OR P4, PT, R4, R219.reuse, P4 ;  /* 0x000000db0400720c */ /* 0x080fe20002781670 */
[C---:B------:R-:W-:Y:S01]  /*8c40*/  VIADD R4, R5.reuse, 0x10 ;  /* 0x0000001005047836 */ /* 0x040fe20000000000 */
[----:B------:R-:W-:Y:S02]  /*8c50*/  ISETP.LT.OR P6, PT, R5, R219, P6 ;  /* 0x000000db0500720c */ /* 0x000fe400037c1670 */
[----:B------:R-:W-:Y:S02]  /*8c60*/  ISETP.GE.AND P0, PT, R7, R220, PT ;  /* 0x000000dc0700720c */ /* 0x000fe40003f06270 */
[----:B------:R-:W-:Y:S02]  /*8c70*/  FSEL R2, R2, -INF , !P2 ;  /* 0xff80000002027808 */ /* 0x000fe40005000000 */
[----:B------:R-:W-:Y:S02]  /*8c80*/  FMNMX.FTZ R11, R132, R6, !PT ;  /* 0x00000006840b7209 */ /* 0x000fe40007810000 */
[----:B------:R-:W-:-:S02]  /*8c90*/  FSEL R0, R133, -INF , !P6 ;  /* 0xff80000085007808 */ /* 0x000fc40007000000 */
[----:B------:R-:W-:Y:S02]  /*8ca0*/  ISETP.GE.AND P6, PT, R4, R220, PT ;  /* 0x000000dc0400720c */ /* 0x000fe40003fc6270 */
[----:B------:R-:W-:Y:S02]  /*8cb0*/  ISETP.LT.OR P0, PT, R7, R221, P0 ;  /* 0x000000dd0700720c */ /* 0x000fe40000701670 */
[----:B------:R-:W-:Y:S02]  /*8cc0*/  FSEL R8, R21, -INF , !P1 ;  /* 0xff80000015087808 */ /* 0x000fe40004800000 */
[----:B------:R-:W-:Y:S02]  /*8cd0*/  FMNMX.FTZ R11, R2, R11, !PT ;  /* 0x0000000b020b7209 */ /* 0x000fe40007810000 */
[----:B------:R-:W-:Y:S02]  /*8ce0*/  ISETP.LT.OR P6, PT, R4, R221, P6 ;  /* 0x000000dd0400720c */ /* 0x000fe400037c1670 */
[----:B------:R-:W-:-:S02]  /*8cf0*/  FSEL R28, R28, -INF , !P0 ;  /* 0xff8000001c1c7808 */ /* 0x000fc40004000000 */
[----:B------:R-:W-:Y:S02]  /*8d00*/  FMNMX.FTZ R11, R8, R11, !PT ;  /* 0x0000000b080b7209 */ /* 0x000fe40007810000 */
[-C--:B------:R-:W-:Y:S02]  /*8d10*/  ISETP.GE.AND P2, PT, R4, R218.reuse, PT ;  /* 0x000000da0400720c */ /* 0x080fe40003f46270 */
[----:B------:R-:W-:Y:S02]  /*8d20*/  FSEL R206, R29, -INF , !P6 ;  /* 0xff8000001dce7808 */ /* 0x000fe40007000000 */
[----:B------:R-:W-:Y:S02]  /*8d30*/  FMNMX.FTZ R11, R28, R11, !PT ;  /* 0x0000000b1c0b7209 */ /* 0x000fe40007810000 */
[----:B------:R-:W-:Y:S02]  /*8d40*/  ISETP.GE.AND P3, PT, R7, R218, PT ;  /* 0x000000da0700720c */ /* 0x000fe40003f66270 */
[----:B------:R-:W-:-:S02]  /*8d50*/  ISETP.LT.OR P2, PT, R4, R219, P2 ;  /* 0x000000db0400720c */ /* 0x000fc40001741670 */
[----:B------:R-:W-:Y:S02]  /*8d60*/  IADD3 R4, R5, 0x18, RZ ;  /* 0x0000001805047810 */ /* 0x000fe40007ffe0ff */
[----:B------:R-:W-:Y:S02]  /*8d70*/  FMNMX.FTZ R13, R206, R11, !PT ;  /* 0x0000000bce0d7209 */ /* 0x000fe40007810000 */
[----:B------:R-:W-:Y:S02]  /*8d80*/  FSEL R20, R20, -INF , !P5 ;  /* 0xff80000014147808 */ /* 0x000fe40006800000 */
[----:B------:R-:W-:Y:S02]  /*8d90*/  FMNMX.FTZ R11, R3, R0, !PT ;  /* 0x00000000030b7209 */ /* 0x000fe40007810000 */
[----:B------:R-:W-:Y:S02]  /*8da0*/  ISETP.LT.OR P3, PT, R7, R219, P3 ;  /* 0x000000db0700720c */ /* 0x000fe40001f61670 */
[----:B------:R-:W-:-:S02]  /*8db0*/  IADD3 R7, R5, 0x11, RZ ;  /* 0x0000001105077810 */ /* 0x000fc40007ffe0ff */
[----:B------:R-:W-:Y:S02]  /*8dc0*/  FSEL R22, R22, -INF , !P4 ;  /* 0xff80000016167808 */ /* 0x000fe40006000000 */
[C---:B------:R-:W-:Y:S02]  /*8dd0*/  ISETP.GE.AND P4, PT, R4.reuse, R220, PT ;  /* 0x000000dc0400720c */ /* 0x040fe40003f86270 */
[----:B------:R-:W-:Y:S02]  /*8de0*/  ISETP.GE.AND P0, PT, R4, R218, PT ;  /* 0x000000da0400720c */ /* 0x000fe40003f06270 */
[----:B------:R-:W-:Y:S02]  /*8df0*/  FMNMX.FTZ R11, R20, R11, !PT ;  /* 0x0000000b140b7209 */ /* 0x000fe40007810000 */
[C---:B------:R-:W-:Y:S02]  /*8e00*/  ISETP.GE.AND P5, PT, R7.reuse, R220, PT ;  /* 0x000000dc0700720c */ /* 0x040fe40003fa6270 */
[----:B------:R-:W-:-:S02]  /*8e10*/  ISETP.GE.AND P1, PT, R7, R218, PT ;  /* 0x000000da0700720c */ /* 0x000fc40003f26270 */
[----:B------:R-:W-:Y:S02]  /*8e20*/  IADD3 R9, R5, 0x19, RZ ;  /* 0x0000001905097810 */ /* 0x000fe40007ffe0ff */
[C---:B------:R-:W-:Y:S02]  /*8e30*/  ISETP.LT.OR P4, PT, R4.reuse, R221, P4 ;  /* 0x000000dd0400720c */ /* 0x040fe40002781670 */
[----:B------:R-:W-:Y:S02]  /*8e40*/  ISETP.LT.OR P0, PT, R4, R219, P0 ;  /* 0x000000db0400720c */ /* 0x000fe40000701670 */
[----:B------:R-:W-:Y:S02]  /*8e50*/  FSEL R4, R23, -INF , !P3 ;  /* 0xff80000017047808 */ /* 0x000fe40005800000 */
[----:B------:R-:W-:Y:S02]  /*8e60*/  FMNMX.FTZ R11, R22, R11, !PT ;  /* 0x0000000b160b7209 */ /* 0x000fe40007810000 */
[----:B------:R-:W-:-:S02]  /*8e70*/  ISETP.LT.OR P5, PT, R7, R221, P5 ;  /* 0x000000dd0700720c */ /* 0x000fc40002fa1670 */
[----:B------:R-:W-:Y:S01]  /*8e80*/  ISETP.LT.OR P1, PT, R7, R219, P1 ;  /* 0x000000db0700720c */ /* 0x000fe20000f21670 */
[----:B------:R-:W-:Y:S01]  /*8e90*/  VIADD R7, R5, 0x20 ;  /* 0x0000002005077836 */ /* 0x000fe20000000000 */
[C---:B------:R-:W-:Y:S02]  /*8ea0*/  ISETP.GE.AND P3, PT, R9.reuse, R220, PT ;  /* 0x000000dc0900720c */ /* 0x040fe40003f66270 */
[----:B------:R-:W-:Y:S02]  /*8eb0*/  ISETP.GE.AND P6, PT, R9, R218, PT ;  /* 0x000000da0900720c */ /* 0x000fe40003fc6270 */
[----:B------:R-:W-:Y:S02]  /*8ec0*/  FSEL R204, R30, -INF , !P2 ;  /* 0xff8000001ecc7808 */ /* 0x000fe40005000000 */
[----:B------:R-:W-:Y:S02]  /*8ed0*/  FMNMX.FTZ R11, R4, R11, !PT ;  /* 0x0000000b040b7209 */ /* 0x000fe40007810000 */
[----:B------:R-:W-:-:S02]  /*8ee0*/  FSEL R178, R178, -INF , !P5 ;  /* 0xff800000b2b27808 */ /* 0x000fc40006800000 */
[C---:B------:R-:W-:Y:S02]  /*8ef0*/  ISETP.LT.OR P3, PT, R9.reuse, R221, P3 ;  /* 0x000000dd0900720c */ /* 0x040fe40001f61670 */
[----:B------:R-:W-:Y:S02]  /*8f00*/  ISETP.LT.OR P6, PT, R9, R219, P6 ;  /* 0x000000db0900720c */ /* 0x000fe400037c1670 */
[C---:B------:R-:W-:Y:S02]  /*8f10*/  ISETP.GE.AND P2, PT, R7.reuse, R220, PT ;  /* 0x000000dc0700720c */ /* 0x040fe40003f46270 */
[----:B------:R-:W-:Y:S02]  /*8f20*/  ISETP.GE.AND P5, PT, R7, R218, PT ;  /* 0x000000da0700720c */ /* 0x000fe40003fa6270 */
[----:B------:R-:W-:Y:S02]  /*8f30*/  IADD3 R9, R5, 0x21, RZ ;  /* 0x0000002105097810 */ /* 0x000fe40007ffe0ff */
[----:B------:R-:W-:-:S02]  /*8f40*/  FSEL R134, R134, -INF , !P1 ;  /* 0xff80000086867808 */ /* 0x000fc40004800000 */
[----:B------:R-:W-:Y:S02]  /*8f50*/  FMNMX.FTZ R11, R204, R11, !PT ;  /* 0x0000000bcc0b7209 */ /* 0x000fe40007810000 */
[----:B------:R-:W-:Y:S02]  /*8f60*/  FSEL R138, R31, -INF , !P4 ;  /* 0xff8000001f8a7808 */ /* 0x000fe40006000000 */
[----:B------:R-:W-:Y:S02]  /*8f70*/  FMNMX.FTZ R13, R178, R13, !PT ;  /* 0x0000000db20d7209 */ /* 0x000fe40007810000 */
[C---:B------:R-:W-:Y:S02]  /*8f80*/  ISETP.LT.OR P2, PT, R7.reuse, R221, P2 ;  /* 0x000000dd0700720c */ /* 0x040fe40001741670 */
[----:B------:R-:W-:Y:S02]  /*8f90*/  ISETP.LT.OR P5, PT, R7, R219, P5 ;  /* 0x000000db0700720c */ /* 0x000fe40002fa1670 */
[----:B------:R-:W-:-:S02]  /*8fa0*/  ISETP.GE.AND P1, PT, R9, R220, PT ;  /* 0x000000dc0900720c */ /* 0x000fc40003f26270 */
[----:B------:R-:W-:Y:S02]  /*8fb0*/  ISETP.GE.AND P4, PT, R9, R218, PT ;  /* 0x000000da0900720c */ /* 0x000fe40003f86270 */
[----:B------:R-:W-:Y:S02]  /*8fc0*/  FSEL R228, R228, -INF , !P0 ;  /* 0xff800000e4e47808 */ /* 0x000fe40004000000 */
[----:B------:R-:W-:Y:S02]  /*8fd0*/  FMNMX.FTZ R11, R134, R11, !PT ;  /* 0x0000000b860b7209 */ /* 0x000fe40007810000 */
[----:B------:R-:W-:Y:S02]  /*8fe0*/  IADD3 R7, R5, 0x28, RZ ;  /* 0x0000002805077810 */ /* 0x000fe40007ffe0ff */
[----:B------:R-:W-:Y:S02]  /*8ff0*/  FSEL R136, R136, -INF , !P3 ;  /* 0xff80000088887808 */ /* 0x000fe40005800000 */
[----:B------:R-:W-:-:S02]  /*9000*/  FMNMX.FTZ R13, R138, R13, !PT ;  /* 0x0000000d8a0d7209 */ /* 0x000fc40007810000 */
[C---:B------:R-:W-:Y:S02]  /*9010*/  ISETP.LT.OR P1, PT, R9.reuse, R221, P1 ;  /* 0x000000dd0900720c */ /* 0x040fe40000f21670 */
[----:B------:R-:W-:Y:S02]  /*9020*/  ISETP.LT.OR P4, PT, R9, R219, P4 ;  /* 0x000000db0900720c */ /* 0x000fe40002781670 */
[----:B------:R-:W-:Y:S02]  /*9030*/  FSEL R208, R18, -INF , !P6 ;  /* 0xff80000012d07808 */ /* 0x000fe40007000000 */
[----:B------:R-:W-:Y:S02]  /*9040*/  FMNMX.FTZ R11, R228, R11, !PT ;  /* 0x0000000be40b7209 */ /* 0x000fe40007810000 */
[C---:B------:R-:W-:Y:S02]  /*9050*/  ISETP.GE.AND P0, PT, R7.reuse, R220, PT ;  /* 0x000000dc0700720c */ /* 0x040fe40003f06270 */
[----:B------:R-:W-:-:S02]  /*9060*/  ISETP.GE.AND P3, PT, R7, R218, PT ;  /* 0x000000da0700720c */ /* 0x000fc40003f66270 */
[----:B------:R-:W-:Y:S02]  /*9070*/  IADD3 R9, R5, 0x29, RZ ;  /* 0x0000002905097810 */ /* 0x000fe40007ffe0ff */
[----:B------:R-:W-:Y:S02]  /*9080*/  FSEL R226, R226, -INF , !P2 ;  /* 0xff800000e2e27808 */ /* 0x000fe40005000000 */
[----:B------:R-:W-:Y:S02]  /*9090*/  FMNMX.FTZ R13, R136, R13, !PT ;  /* 0x0000000d880d7209 */ /* 0x000fe40007810000 */
[----:B------:R-:W-:Y:S02]  /*90a0*/  FSEL R146, R146, -INF , !P5 ;  /* 0xff80000092927808 */ /* 0x000fe40006800000 */
[----:B------:R-:W-:Y:S02]  /*90b0*/  FMNMX.FTZ R11, R208, R11, !PT ;  /* 0x0000000bd00b7209 */ /* 0x000fe40007810000 */
[----:B------:R-:W-:-:S02]  /*90c0*/  ISETP.LT.OR P0, PT, R7, R221, P0 ;  /* 0x000000dd0700720c */ /* 0x000fc40000701670 */
[----:B------:R-:W-:Y:S02]  /*90d0*/  ISETP.LT.OR P3, PT, R7, R219, P3 ;  /* 0x000000db0700720c */ /* 0x000fe40001f61670 */
[C---:B------:R-:W-:Y:S02]  /*90e0*/  ISETP.GE.AND P6, PT, R9.reuse, R220, PT ;  /* 0x000000dc0900720c */ /* 0x040fe40003fc6270 */
[----:B------:R-:W-:Y:S02]  /*90f0*/  ISETP.GE.AND P2, PT, R9, R218, PT ;  /* 0x000000da0900720c */ /* 0x000fe40003f46270 */
[----:B------:R-:W-:Y:S02]  /*9100*/  IADD3 R7, R5, 0x30, RZ ;  /* 0x0000003005077810 */ /* 0x000fe40007ffe0ff */
[----:B------:R-:W-:Y:S02]  /*9110*/  FSEL R210, R19, -INF , !P1 ;  /* 0xff80000013d27808 */ /* 0x000fe40004800000 */
[----:B------:R-:W-:Y:S01]  /*9120*/  FMNMX.FTZ R13, R226, R13, !PT ;  /* 0x0000000de20d7209 */ /* 0x000fe20007810000 */
[----:B------:R-:W-:Y:S01]  /*9130*/  LDSM.16.MT88.4 R16, [R194+0xc000] ;  /* 0x00c00000c210783b */ /* 0x000fe20000004200 */
[----:B------:R-:W-:-:S02]  /*9140*/  FSEL R144, R144, -INF , !P4 ;  /* 0xff80000090907808 */ /* 0x000fc40006000000 */
[----:B------:R-:W-:Y:S02]  /*9150*/  FMNMX.FTZ R11, R146, R11, !PT ;  /* 0x0000000b920b7209 */ /* 0x000fe40007810000 */
[C---:B------:R-:W-:Y:S02]  /*9160*/  ISETP.LT.OR P6, PT, R9.reuse, R221, P6 ;  /* 0x000000dd0900720c */ /* 0x040fe400037c1670 */
[----:B------:R-:W-:Y:S01]  /*9170*/  ISETP.LT.OR P2, PT, R9, R219, P2 ;  /* 0x000000db0900720c */ /* 0x000fe20001741670 */
[----:B------:R-:W-:Y:S01]  /*9180*/  VIADD R9, R5, 0x31 ;  /* 0x0000003105097836 */ /* 0x000fe20000000000 */
[C---:B------:R-:W-:Y:S02]  /*9190*/  ISETP.GE.AND P5, PT, R7.reuse, R220, PT ;  /* 0x000000dc0700720c */ /* 0x040fe40003fa6270 */
[----:B------:R-:W-:Y:S02]  /*91a0*/  ISETP.GE.AND P1, PT, R7, R218, PT ;  /* 0x000000da0700720c */ /* 0x000fe40003f26270 */
[----:B------:R-:W-:-:S02]  /*91b0*/  FSEL R150, R150, -INF , !P0 ;  /* 0xff80000096967808 */ /* 0x000fc40004000000 */
[----:B------:R-:W-:Y:S02]  /*91c0*/  FMNMX.FTZ R13, R210, R13, !PT ;  /* 0x0000000dd20d7209 */ /* 0x000fe40007810000 */
[----:B------:R-:W-:Y:S02]  /*91d0*/  FSEL R142, R142, -INF , !P3 ;  /* 0xff8000008e8e7808 */ /* 0x000fe40005800000 */
[----:B------:R-:W-:Y:S02]  /*91e0*/  FMNMX.FTZ R11, R144, R11, !PT ;  /* 0x0000000b900b7209 */ /* 0x000fe40007810000 */
[C---:B------:R-:W-:Y:S02]  /*91f0*/  ISETP.LT.OR P5, PT, R7.reuse, R221, P5 ;  /* 0x000000dd0700720c */ /* 0x040fe40002fa1670 */
[----:B------:R-:W-:Y:S02]  /*9200*/  ISETP.LT.OR P1, PT, R7, R219, P1 ;  /* 0x000000db0700720c */ /* 0x000fe40000f21670 */
[----:B------:R-:W-:-:S02]  /*9210*/  IADD3 R7, R5, 0x38, RZ ;  /* 0x0000003805077810 */ /* 0x000fc40007ffe0ff */
[C---:B------:R-:W-:Y:S02]  /*9220*/  ISETP.GE.AND P4, PT, R9.reuse, R220, PT ;  /* 0x000000dc0900720c */ /* 0x040fe40003f86270 */
[----:B------:R-:W-:Y:S02]  /*9230*/  ISETP.GE.AND P0, PT, R9, R218, PT ;  /* 0x000000da0900720c */ /* 0x000fe40003f06270 */
[----:B------:R-:W-:Y:S02]  /*9240*/  FSEL R148, R148, -INF , !P6 ;  /* 0xff80000094947808 */ /* 0x000fe40007000000 */
[----:B------:R-:W-:Y:S02]  /*9250*/  FMNMX.FTZ R13, R150, R13, !PT ;  /* 0x0000000d960d7209 */ /* 0x000fe40007810000 */
[----:B------:R-:W-:Y:S02]  /*9260*/  FSEL R140, R140, -INF , !P2 ;  /* 0xff8000008c8c7808 */ /* 0x000fe40005000000 */
[----:B------:R-:W-:-:S02]  /*9270*/  FMNMX.FTZ R11, R142, R11, !PT ;  /* 0x0000000b8e0b7209 */ /* 0x000fc40007810000 */
[----:B------:R-:W-:Y:S02]  /*9280*/  IADD3 R5, R5, 0x39, RZ ;  /* 0x0000003905057810 */ /* 0x000fe40007ffe0ff */
[----:B------:R-:W-:Y:S02]  /*9290*/  ISETP.GE.AND P6, PT, R7, R220, PT ;  /* 0x000000dc0700720c */ /* 0x000fe40003fc6270 */
[----:B------:R-:W-:Y:S02]  /*92a0*/  FSEL R176, R176, -INF , !P5 ;  /* 0xff800000b0b07808 */ /* 0x000fe40006800000 */
[C---:B------:R-:W-:Y:S02]  /*92b0*/  ISETP.LT.OR P4, PT, R9.reuse, R221, P4 ;  /* 0x000000dd0900720c */ /* 0x040fe40002781670 */
[----:B------:R-:W-:Y:S02]  /*92c0*/  FMNMX.FTZ R13, R148, R13, !PT ;  /* 0x0000000d940d7209 */ /* 0x000fe40007810000 */
[----:B------:R-:W-:-:S02]  /*92d0*/  ISETP.LT.OR P0, PT, R9, R219, P0 ;  /* 0x000000db0900720c */ /* 0x000fc40000701670 */
[----:B------:R-:W-:Y:S02]  /*92e0*/  ISETP.GE.AND P3, PT, R7, R218, PT ;  /* 0x000000da0700720c */ /* 0x000fe40003f66270 */
[----:B------:R-:W-:Y:S02]  /*92f0*/  FSEL R168, R168, -INF , !P1 ;  /* 0xff800000a8a87808 */ /* 0x000fe40004800000 */
[----:B------:R-:W-:Y:S02]  /*9300*/  FMNMX.FTZ R9, R140, R11, !PT ;  /* 0x0000000b8c097209 */ /* 0x000fe40007810000 */
[----:B------:R-:W-:Y:S02]  /*9310*/  ISETP.GE.AND P5, PT, R5, R220, PT ;  /* 0x000000dc0500720c */ /* 0x000fe40003fa6270 */
[----:B------:R-:W-:Y:S02]  /*9320*/  ISETP.LT.OR P6, PT, R7, R221, P6 ;  /* 0x000000dd0700720c */ /* 0x000fe400037c1670 */
[----:B------:R-:W-:-:S02]  /*9330*/  FSEL R174, R174, -INF , !P4 ;  /* 0xff800000aeae7808 */ /* 0x000fc40006000000 */
[----:B------:R-:W-:Y:S02]  /*9340*/  FMNMX.FTZ R13, R176, R13, !PT ;  /* 0x0000000db00d7209 */ /* 0x000fe40007810000 */
[----:B------:R-:W-:Y:S02]  /*9350*/  ISETP.LT.OR P3, PT, R7, R219, P3 ;  /* 0x000000db0700720c */ /* 0x000fe40001f61670 */
[C---:B------:R-:W-:Y:S02]  /*9360*/  ISETP.GE.AND P1, PT, R5.reuse, R218, PT ;  /* 0x000000da0500720c */ /* 0x040fe40003f26270 */
[----:B------:R-:W-:Y:S02]  /*9370*/  FSEL R166, R166, -INF , !P0 ;  /* 0xff800000a6a67808 */ /* 0x000fe40004000000 */
[----:B------:R-:W-:Y:S02]  /*9380*/  FMNMX.FTZ R9, R168, R9, !PT ;  /* 0x00000009a8097209 */ /* 0x000fe40007810000 */
[----:B------:R-:W-:-:S02]  /*9390*/  ISETP.LT.OR P5, PT, R5, R221, P5 ;  /* 0x000000dd0500720c */ /* 0x000fc40002fa1670 */
[----:B------:R-:W-:Y:S02]  /*93a0*/  FSEL R172, R172, -INF , !P6 ;  /* 0xff800000acac7808 */ /* 0x000fe40007000000 */
[----:B------:R-:W-:Y:S02]  /*93b0*/  FMNMX.FTZ R13, R174, R13, !PT ;  /* 0x0000000dae0d7209 */ /* 0x000fe40007810000 */
[----:B------:R-:W-:Y:S02]  /*93c0*/  ISETP.LT.OR P1, PT, R5, R219, P1 ;  /* 0x000000db0500720c */ /* 0x000fe40000f21670 */
[----:B------:R-:W-:Y:S02]  /*93d0*/  FSEL R164, R164, -INF , !P3 ;  /* 0xff800000a4a47808 */ /* 0x000fe40005800000 */
[----:B------:R-:W-:Y:S02]  /*93e0*/  FMNMX.FTZ R9, R166, R9, !PT ;  /* 0x00000009a6097209 */ /* 0x000fe40007810000 */
[----:B------:R-:W-:-:S02]  /*93f0*/  FSEL R170, R170, -INF , !P5 ;  /* 0xff800000aaaa7808 */ /* 0x000fc40006800000 */
[----:B------:R-:W-:Y:S02]  /*9400*/  FMNMX.FTZ R13, R172, R13, !PT ;  /* 0x0000000dac0d7209 */ /* 0x000fe40007810000 */
[----:B------:R-:W-:Y:S02]  /*9410*/  FSEL R162, R162, -INF , !P1 ;  /* 0xff800000a2a27808 */ /* 0x000fe40004800000 */
        /* <DEDUP_REMOVED lines=8> */
[----:B------:R-:W2:Y:S01]  /*94a0*/  SHFL.BFLY PT, R157, R10, 0x1, 0x1f ;  /* 0x0c201f000a9d7f89 */ /* 0x000ea200000e0000 */
[----:B-1----:R-:W-:Y:S02]  /*94b0*/  FMNMX.FTZ R158, R7, R158, !PT ;  /* 0x0000009e079e7209 */ /* 0x002fe40007810000 */
[----:B--2---:R-:W-:-:S03]  /*94c0*/  FMNMX.FTZ R157, R10, R157, !PT ;  /* 0x0000009d0a9d7209 */ /* 0x004fc60007810000 */
[C---:B------:R-:W-:Y:S01]  /*94d0*/  FMUL.FTZ R163, R158.reuse, UR6 ;  /* 0x000000069ea37c20 */ /* 0x040fe20008410000 */
[C---:B------:R-:W-:Y:S02]  /*94e0*/  FSETP.NEU.FTZ.AND P1, PT, R158.reuse, -INF , PT ;  /* 0xff8000009e00780b */ /* 0x040fe40003f3d000 */
[C---:B------:R-:W-:Y:S01]  /*94f0*/  FSETP.NEU.FTZ.AND P0, PT, R157.reuse, -INF , PT ;  /* 0xff8000009d00780b */ /* 0x040fe20003f1d000 */
[----:B------:R-:W-:Y:S01]  /*9500*/  FMUL.FTZ R161, R157, UR6 ;  /* 0x000000069da17c20 */ /* 0x000fe20008410000 */
[----:B------:R-:W-:Y:S02]  /*9510*/  FSEL R5, R158, RZ, P1 ;  /* 0x000000ff9e057208 */ /* 0x000fe40000800000 */
[----:B------:R-:W-:Y:S02]  /*9520*/  FSEL R163, R163, RZ, P1 ;  /* 0x000000ffa3a37208 */ /* 0x000fe40000800000 */
[----:B------:R-:W-:Y:S01]  /*9530*/  FSEL R161, R161, RZ, P0 ;  /* 0x000000ffa1a17208 */ /* 0x000fe20000000000 */
[----:B------:R-:W-:-:S02]  /*9540*/  FADD.FTZ R5, R132, -R5 ;  /* 0x8000000584057221 */ /* 0x000fc40000010000 */
[--C-:B------:R-:W-:Y:S01]  /*9550*/  FFMA.FTZ R155, R2, UR6, -R163.reuse ;  /* 0x00000006029b7c23 */ /* 0x100fe200080108a3 */
[----:B------:R-:W-:Y:S01]  /*9560*/  FFMA.FTZ R156, R6, UR6, -R163 ;  /* 0x00000006069c7c23 */ /* 0x000fe200080108a3 */
[--C-:B------:R-:W-:Y:S01]  /*9570*/  FFMA.FTZ R159, R4, UR6, -R161.reuse ;  /* 0x00000006049f7c23 */ /* 0x100fe200080108a1 */
[----:B------:R-:W-:Y:S01]  /*9580*/  FSEL R4, R157, RZ, P0 ;  /* 0x000000ff9d047208 */ /* 0x000fe20000000000 */
[----:B------:R-:W-:Y:S01]  /*9590*/  FFMA.FTZ R152, R0, UR6, -R161 ;  /* 0x0000000600987c23 */ /* 0x000fe200080108a1 */
[--C-:B------:R-:W-:Y:S01]  /*95a0*/  FFMA.FTZ R154, R8, UR6, -R163.reuse ;  /* 0x00000006089a7c23 */ /* 0x100fe200080108a3 */
[----:B------:R-:W-:Y:S01]  /*95b0*/  FFMA.FTZ R153, R28, UR6, -R163 ;  /* 0x000000061c997c23 */ /* 0x000fe200080108a3 */
[--C-:B------:R-:W-:Y:S01]  /*95c0*/  FFMA.FTZ R2, R20, UR6, -R161.reuse ;  /* 0x0000000614027c23 */ /* 0x100fe200080108a1 */
[----:B------:R-:W-:Y:S01]  /*95d0*/  FADD.FTZ R4, R3, -R4 ;  /* 0x8000000403047221 */ /* 0x000fe20000010000 */
[----:B------:R-:W-:Y:S01]  /*95e0*/  FFMA.FTZ R0, R22, UR6, -R161 ;  /* 0x0000000616007c23 */ /* 0x000fe200080108a1 */
[----:B------:R-:W-:Y:S01]  /*95f0*/  FMUL.FTZ R160, R5, UR6 ;  /* 0x0000000605a07c20 */ /* 0x000fe20008410000 */
[----:B------:R-:W-:Y:S01]  /*9600*/  MUFU.EX2 R156, R156 ;  /* 0x0000009c009c7308 */ /* 0x000fe20000000800 */
[----:B------:R-:W-:Y:S01]  /*9610*/  FMUL.FTZ R3, R4, UR6 ;  /* 0x0000000604037c20 */ /* 0x000fe20008410000 */
[----:B------:R-:W1:Y:S01]  /*9620*/  LDSM.16.MT88.4 R8, [R196+0xc000] ;  /* 0x00c00000c408783b */ /* 0x000e620000004200 */
[----:B------:R-:W-:Y:S01]  /*9630*/  FFMA.FTZ R167, R138, UR6, -R163 ;  /* 0x000000068aa77c23 */ /* 0x000fe200080108a3 */
[----:B------:R-:W-:Y:S01]  /*9640*/  FFMA.FTZ R169, R204, UR6, -R161 ;  /* 0x00000006cca97c23 */ /* 0x000fe200080108a1 */
[--C-:B------:R-:W-:Y:S01]  /*9650*/  FFMA.FTZ R165, R206, UR6, -R163.reuse ;  /* 0x00000006cea57c23 */ /* 0x100fe200080108a3 */
[----:B------:R-:W-:Y:S01]  /*9660*/  FFMA.FTZ R178, R178, UR6, -R163 ;  /* 0x00000006b2b27c23 */ /* 0x000fe200080108a3 */
[--C-:B------:R-:W-:Y:S01]  /*9670*/  FFMA.FTZ R206, R134, UR6, -R161.reuse ;  /* 0x0000000686ce7c23 */ /* 0x100fe200080108a1 */
[----:B------:R-:W2:Y:S01]  /*9680*/  MUFU.EX2 R155, R155 ;  /* 0x0000009b009b7308 */ /* 0x000ea20000000800 */
[--C-:B------:R-:W-:Y:S01]  /*9690*/  FFMA.FTZ R171, R228, UR6, -R161.reuse ;  /* 0x00000006e4ab7c23 */ /* 0x100fe200080108a1 */
        /* <DEDUP_REMOVED lines=9> */
[----:B------:R-:W-:Y:S01]  /*9730*/  FFMA.FTZ R226, R148, UR6, -R163 ;  /* 0x0000000694e27c23 */ /* 0x000fe200080108a3 */
[--C-:B------:R-:W-:Y:S01]  /*9740*/  FFMA.FTZ R179, R142, UR6, -R161.reuse ;  /* 0x000000068eb37c23 */ /* 0x100fe200080108a1 */
[--C-:B------:R-:W-:Y:S01]  /*9750*/  FFMA.FTZ R230, R140, UR6, -R161.reuse ;  /* 0x000000068ce67c23 */ /* 0x100fe200080108a1 */
[----:B------:R-:W-:Y:S01]  /*9760*/  LDSM.16.MT88.4 R148, [R192+0xd000] ;  /* 0x00d00000c094783b */ /* 0x000fe20000004200 */
[--C-:B------:R-:W-:Y:S01]  /*9770*/  FFMA.FTZ R166, R166, UR6, -R161.reuse ;  /* 0x00000006a6a67c23 */ /* 0x100fe200080108a1 */
[----:B------:R-:W3:Y:S01]  /*9780*/  MUFU.EX2 R153, R153 ;  /* 0x0000009900997308 */ /* 0x000ee20000000800 */
[----:B--2---:R-:W-:Y:S01]  /*9790*/  F2FP.BF16.F32.PACK_AB R4, R155, R156 ;  /* 0x0000009c9b04723e */ /* 0x004fe200000010ff */
[----:B------:R-:W-:Y:S01]  /*97a0*/  LDSM.16.MT88.4 R140, [R194+0xf000] ;  /* 0x00f00000c28c783b */ /* 0x000fe20000004200 */
[----:B------:R-:W-:-:S05]  /*97b0*/  FFMA.FTZ R164, R164, UR6, -R161 ;  /* 0x00000006a4a47c23 */ /* 0x000fca00080108a1 */
        /* <DEDUP_REMOVED lines=45> */
[----:B------:R-:W3:Y:S01]  /*9a90*/  MUFU.EX2 R178, R178 ;  /* 0x000000b200b27308 */ /* 0x000ee20000000800 */
        /* <DEDUP_REMOVED lines=22> */
[----:B------:R-:W1:Y:S01]  /*9c00*/  LDSM.16.MT88.4 R108, [R193+0xe000] ;  /* 0x00e00000c16c783b */ /* 0x000e620000004200 */
[----:B------:R-:W-:Y:S01]  /*9c10*/  MUFU.EX2 R169, R169 ;  /* 0x000000a900a97308 */ /* 0x000fe20000000800 */
[-C--:B------:R-:W-:Y:S01]  /*9c20*/  FMUL.FTZ R96, R96, R160.reuse ;  /* 0x000000a060607220 */ /* 0x080fe20000410000 */
[----:B------:R-:W-:Y:S01]  /*9c30*/  HMMA.16816.F32.BF16 R32, R4, R34, R104 ;  /* 0x000000220420723c */ /* 0x000fe20000041868 */
[-C--:B------:R-:W-:Y:S01]  /*9c40*/  FMUL.FTZ R97, R97, R160.reuse ;  /* 0x000000a061617220 */ /* 0x080fe20000410000 */
[-C--:B------:R-:W-:Y:S01]  /*9c50*/  FMUL.FTZ R98, R98, R3.reuse ;  /* 0x0000000362627220 */ /* 0x080fe20000410000 */
[----:B------:R-:W-:Y:S01]  /*9c60*/  FMUL.FTZ R99, R99, R3 ;  /* 0x0000000363637220 */ /* 0x000fe20000410000 */
[----:B------:R-:W-:-:S02]  /*9c70*/  FFMA.FTZ R156, R227, R160, R156 ;  /* 0x000000a0e39c7223 */ /* 0x000fc4000001009c */
[----:B------:R-:W4:Y:S01]  /*9c80*/  MUFU.EX2 R206, R206 ;  /* 0x000000ce00ce7308 */ /* 0x000f220000000800 */
        /* <DEDUP_REMOVED lines=8> */
[----:B------:R-:W-:Y:S01]  /*9d10*/  MUFU.EX2 R171, R171 ;  /* 0x000000ab00ab7308 */ /* 0x000fe20000000800 */
[----:B------:R-:W-:Y:S01]  /*9d20*/  FADD.FTZ R155, R155, R156 ;  /* 0x0000009c9b9b7221 */ /* 0x000fe20000010000 */
[----:B--2---:R-:W-:Y:S01]  /*9d30*/  HMMA.16816.F32.BF16 R40, R4, R116, R104 ;  /* 0x000000740428723c */ /* 0x004fe20000041868 */
[----:B------:R-:W2:Y:S02]  /*9d40*/  LDSM.16.MT88.4 R104, [R192+0xe000] ;  /* 0x00e00000c068783b */ /* 0x000ea40000004200 */
[----:B------:R-:W-:-:S03]  /*9d50*/  FADD.FTZ R154, R154, R155 ;  /* 0x0000009b9a9a7221 */ /* 0x000fc60000010000 */
[----:B------:R-:W-:Y:S01]  /*9d60*/  HMMA.16816.F32.BF16 R36, R4, R118, R36 ;  /* 0x000000760424723c */ /* 0x000fe20000041824 */
[-C--:B------:R-:W-:Y:S01]  /*9d70*/  FMUL.FTZ R116, R44, R160.reuse ;  /* 0x000000a02c747220 */ /* 0x080fe20000410000 */
[-C--:B------:R-:W-:Y:S01]  /*9d80*/  FMUL.FTZ R117, R45, R160.reuse ;  /* 0x000000a02d757220 */ /* 0x080fe20000410000 */
[-C--:B------:R-:W-:Y:S01]  /*9d90*/  FMUL.FTZ R44, R48, R160.reuse ;  /* 0x000000a0302c7220 */ /* 0x080fe20000410000 */
[----:B------:R-:W-:Y:S01]  /*9da0*/  FMUL.FTZ R45, R49, R160 ;  /* 0x000000a0312d7220 */ /* 0x000fe20000410000 */
[----:B------:R-:W-:Y:S01]  /*9db0*/  MUFU.EX2 R208, R208 ;  /* 0x000000d000d07308 */ /* 0x000fe20000000800 */
[----:B------:R-:W-:Y:S01]  /*9dc0*/  FADD.FTZ R154, R153, R154 ;  /* 0x0000009a999a7221 */ /* 0x000fe20000010000 */
[-C--:B------:R-:W-:Y:S01]  /*9dd0*/  FMUL.FTZ R118, R46, R3.reuse ;  /* 0x000000032e767220 */ /* 0x080fe20000410000 */
[-C--:B------:R-:W-:Y:S01]  /*9de0*/  FMUL.FTZ R119, R47, R3.reuse ;  /* 0x000000032f777220 */ /* 0x080fe20000410000 */
[-C--:B------:R-:W-:Y:S01]  /*9df0*/  FMUL.FTZ R46, R50, R3.reuse ;  /* 0x00000003322e7220 */ /* 0x080fe20000410000 */
[----:B------:R-:W-:-:S03]  /*9e00*/  FMUL.FTZ R47, R51, R3 ;  /* 0x00000003332f7220 */ /* 0x000fc60000410000 */
[----:B------:R-:W-:Y:S02]  /*9e10*/  MUFU.EX2 R173, R173 ;  /* 0x000000ad00ad7308 */ /* 0x000fe40000000800 */
[C---:B------:R-:W-:Y:S06]  /*9e20*/  HMMA.16816.F32.BF16 R48, R4.reuse, R112, R116 ;  /* 0x000000700430723c */ /* 0x040fec0000041874 */
[C---:B------:R-:W-:Y:S01]  /*9e30*/  HMMA.16816.F32.BF16 R44, R4.reuse, R114, R44 ;  /* 0x00000072042c723c */ /* 0x040fe2000004182c */
[----:B------:R-:W5:Y:S01]  /*9e40*/  LDSM.16.MT88.4 R112, [R196+0x10000] ;  /* 0x01000000c470783b */ /* 0x000f620000004200 */
        /* <DEDUP_REMOVED lines=21> */
[C---:B--2---:R-:W-:Y:S06]  /*9fa0*/  HMMA.16816.F32.BF16 R64, R4.reuse, R104, R116 ;  /* 0x000000680440723c */ /* 0x044fec0000041874 */
[C---:B------:R-:W-:Y:S01]  /*9fb0*/  HMMA.16816.F32.BF16 R60, R4.reuse, R106, R60 ;  /* 0x0000006a043c723c */ /* 0x040fe2000004183c */
[-C--:B------:R-:W-:Y:S01]  /*9fc0*/  FMUL.FTZ R116, R68, R160.reuse ;  /* 0x000000a044747220 */ /* 0x080fe20000410000 */
[-C--:B------:R-:W-:Y:S01]  /*9fd0*/  FMUL.FTZ R117, R69, R160.reuse ;  /* 0x000000a045757220 */ /* 0x080fe20000410000 */
[-C--:B------:R-:W-:Y:S01]  /*9fe0*/  FMUL.FTZ R118, R70, R3.reuse ;  /* 0x0000000346767220 */ /* 0x080fe20000410000 */
[-C--:B------:R-:W-:Y:S01]  /*9ff0*/  FMUL.FTZ R119, R71, R3.reuse ;  /* 0x0000000347777220 */ /* 0x080fe20000410000 */
[----:B------:R-:W2:Y:S01]  /*a000*/  LDSM.16.MT88.4 R104, [R193+0x10000] ;  /* 0x01000000c168783b */ /* 0x000ea20000004200 */
[-C--:B------:R-:W-:Y:S01]  /*a010*/  FMUL.FTZ R68, R72, R160.reuse ;  /* 0x000000a048447220 */ /* 0x080fe20000410000 */
[-C--:B------:R-:W-:Y:S01]  /*a020*/  FMUL.FTZ R69, R73, R160.reuse ;  /* 0x000000a049457220 */ /* 0x080fe20000410000 */
[-C--:B------:R-:W-:Y:S01]  /*a030*/  FMUL.FTZ R70, R74, R3.reuse ;  /* 0x000000034a467220 */ /* 0x080fe20000410000 */
[-C--:B------:R-:W-:Y:S01]  /*a040*/  FMUL.FTZ R71, R75, R3.reuse ;  /* 0x000000034b477220 */ /* 0x080fe20000410000 */
[----:B------:R-:W-:Y:S01]  /*a050*/  MUFU.EX2 R226, R226 ;  /* 0x000000e200e27308 */ /* 0x000fe20000000800 */
[C---:B-----5:R-:W-:Y:S06]  /*a060*/  HMMA.16816.F32.BF16 R72, R4.reuse, R112, R116 ;  /* 0x000000700448723c */ /* 0x060fec0000041874 */
[C---:B------:R-:W-:Y:S01]  /*a070*/  HMMA.16816.F32.BF16 R68, R4.reuse, R114, R68 ;  /* 0x000000720444723c */ /* 0x040fe20000041844 */
[----:B------:R-:W-:Y:S01]  /*a080*/  FFMA.FTZ R116, R136, UR6, -R163 ;  /* 0x0000000688747c23 */ /* 0x000fe200080108a3 */
[-C--:B------:R-:W-:Y:S01]  /*a090*/  FMUL.FTZ R112, R80, R160.reuse ;  /* 0x000000a050707220 */ /* 0x080fe20000410000 */
[----:B------:R-:W5:Y:S01]  /*a0a0*/  LDSM.16.MT88.4 R136, [R192+0x10000] ;  /* 0x01000000c088783b */ /* 0x000f620000004200 */
[-C--:B------:R-:W-:Y:S01]  /*a0b0*/  FMUL.FTZ R113, R81, R160.reuse ;  /* 0x000000a051717220 */ /* 0x080fe20000410000 */
[----:B------:R3:W4:Y:S01]  /*a0c0*/  MUFU.EX2 R204, R116 ;  /* 0x0000007400cc7308 */ /* 0x0007220000000800 */
[-C--:B------:R-:W-:Y:S01]  /*a0d0*/  FMUL.FTZ R80, R84, R160.reuse ;  /* 0x000000a054507220 */ /* 0x080fe20000410000 */
[-C--:B------:R-:W-:Y:S01]  /*a0e0*/  FMUL.FTZ R114, R82, R3.reuse ;  /* 0x0000000352727220 */ /* 0x080fe20000410000 */
[-C--:B------:R-:W-:Y:S01]  /*a0f0*/  FMUL.FTZ R115, R83, R3.reuse ;  /* 0x0000000353737220 */ /* 0x080fe20000410000 */
[----:B------:R-:W-:Y:S01]  /*a100*/  FMUL.FTZ R81, R85, R160 ;  /* 0x000000a055517220 */ /* 0x000fe20000410000 */
[-C--:B------:R-:W-:Y:S01]  /*a110*/  FMUL.FTZ R82, R86, R3.reuse ;  /* 0x0000000356527220 */ /* 0x080fe20000410000 */
[-C--:B------:R-:W-:Y:S01]  /*a120*/  FMUL.FTZ R83, R87, R3.reuse ;  /* 0x0000000357537220 */ /* 0x080fe20000410000 */
[----:B-1----:R-:W-:Y:S01]  /*a130*/  HMMA.16816.F32.BF16 R76, R4, R108, R76 ;  /* 0x0000006c044c723c */ /* 0x002fe2000004184c */
[----:B------:R-:W-:Y:S01]  /*a140*/  MUFU.EX2 R177, R177 ;  /* 0x000000b100b17308 */ /* 0x000fe20000000800 */
[----:B------:R-:W-:-:S04]  /*a150*/  FFMA.FTZ R3, R223, R3, R152 ;  /* 0x00000003df037223 */ /* 0x000fc80000010098 */
[----:B------:R-:W-:Y:S01]  /*a160*/  HMMA.16816.F32.BF16 R84, R4, R110, R112 ;  /* 0x0000006e0454723c */ /* 0x000fe20000041870 */
[----:B------:R-:W-:Y:S01]  /*a170*/  LDSM.16.MT88.4 R112, [R194+0xe800] ;  /* 0x00e80000c270783b */ /* 0x000fe20000004200 */
[----:B------:R-:W-:Y:S01]  /*a180*/  FADD.FTZ R3, R2, R3 ;  /* 0x0000000302037221 */ /* 0x000fe20000010000 */
[----:B------:R-:W1:Y:S02]  /*a190*/  MUFU.EX2 R228, R228 ;  /* 0x000000e400e47308 */ /* 0x000e640000000800 */
[----:B---3--:R-:W3:Y:S01]  /*a1a0*/  LDSM.16.MT88.4 R116, [R194+0xc800] ;  /* 0x00c80000c274783b */ /* 0x008ee20000004200 */
[----:B------:R-:W-:-:S03]  /*a1b0*/  FADD.FTZ R0, R0, R3 ;  /* 0x0000000300007221 */ /* 0x000fc60000010000 */
[----:B------:R-:W1:Y:S01]  /*a1c0*/  LDSM.16.MT88.4 R108, [R193+0xe800] ;  /* 0x00e80000c16c783b */ /* 0x000e620000004200 */
[----:B--2---:R-:W-:Y:S01]  /*a1d0*/  HMMA.16816.F32.BF16 R80, R4, R104, R80 ;  /* 0x000000680450723c */ /* 0x004fe20000041850 */
[----:B------:R-:W-:Y:S01]  /*a1e0*/  MUFU.EX2 R179, R179 ;  /* 0x000000b300b37308 */ /* 0x000fe20000000800 */
[----:B------:R-:W-:-:S04]  /*a1f0*/  FADD.FTZ R0, R159, R0 ;  /* 0x000000009f007221 */ /* 0x000fc80000010000 */
[C---:B------:R-:W-:Y:S01]  /*a200*/  HMMA.16816.F32.BF16 R88, R4.reuse, R106, R88 ;  /* 0x0000006a0458723c */ /* 0x040fe20000041858 */
[----:B------:R-:W-:Y:S01]  /*a210*/  F2FP.BF16.F32.PACK_AB R104, R178, R165 ;  /* 0x000000a5b268723e */ /* 0x000fe200000010ff */
[----:B------:R-:W-:Y:S01]  /*a220*/  FADD.FTZ R165, R165, R154 ;  /* 0x0000009aa5a57221 */ /* 0x000fe20000010000 */
[----:B----4-:R-:W-:Y:S01]  /*a230*/  F2FP.BF16.F32.PACK_AB R105, R206, R169 ;  /* 0x000000a9ce69723e */ /* 0x010fe200000010ff */
[----:B------:R-:W2:Y:S01]  /*a240*/  MUFU.EX2 R230, R230 ;  /* 0x000000e600e67308 */ /* 0x000ea20000000800 */
[----:B------:R-:W-:Y:S01]  /*a250*/  FADD.FTZ R169, R169, R0 ;  /* 0x00000000a9a97221 */ /* 0x000fe20000010000 */
[----:B------:R-:W-:Y:S01]  /*a260*/  FADD.FTZ R178, R178, R165 ;  /* 0x000000a5b2b27221 */ /* 0x000fe20000010000 */
[----:B------:R-:W-:Y:S02]  /*a270*/  F2FP.BF16.F32.PACK_AB R106, R204, R167 ;  /* 0x000000a7cc6a723e */ /* 0x000fe400000010ff */
[----:B------:R-:W-:Y:S01]  /*a280*/  F2FP.BF16.F32.PACK_AB R107, R208, R171 ;  /* 0x000000abd06b723e */ /* 0x000fe200000010ff */
[----:B-----5:R-:W-:Y:S01]  /*a290*/  HMMA.16816.F32.BF16 R92, R4, R136, R92 ;  /* 0x00000088045c723c */ /* 0x020fe2000004185c */
[----:B------:R-:W-:Y:S01]  /*a2a0*/  FADD.FTZ R206, R206, R169 ;  /* 0x000000a9cece7221 */ /* 0x000fe20000010000 */
[----:B------:R-:W-:Y:S01]  /*a2b0*/  MUFU.EX2 R166, R166 ;  /* 0x000000a600a67308 */ /* 0x000fe20000000800 */
[----:B------:R-:W-:-:S02]  /*a2c0*/  FADD.FTZ R167, R167, R178 ;  /* 0x000000b2a7a77221 */ /* 0x000fc40000010000 */
[----:B------:R-:W-:Y:S01]  /*a2d0*/  FADD.FTZ R171, R171, R206 ;  /* 0x000000ceabab7221 */ /* 0x000fe20000010000 */
[----:B------:R-:W-:Y:S01]  /*a2e0*/  HMMA.16816.F32.BF16 R4, R4, R138, R96 ;  /* 0x0000008a0404723c */ /* 0x000fe20000041860 */
[----:B------:R-:W-:Y:S01]  /*a2f0*/  LDSM.16.MT88.4 R96, [R193+0x10800] ;  /* 0x01080000c160783b */ /* 0x000fe20000004200 */
[----:B------:R-:W-:Y:S01]  /*a300*/  FADD.FTZ R204, R204, R167 ;  /* 0x000000a7cccc7221 */ /* 0x000fe20000010000 */
[----:B------:R-:W-:Y:S01]  /*a310*/  FADD.FTZ R208, R208, R171 ;  /* 0x000000abd0d07221 */ /* 0x000fe20000010000 */
[----:B------:R-:W-:Y:S01]  /*a320*/  MUFU.EX2 R164, R164 ;  /* 0x000000a400a47308 */ /* 0x000fe20000000800 */
        /* <DEDUP_REMOVED lines=8> */
[C---:B------:R-:W-:Y:S01]  /*a3b0*/  HMMA.16816.F32.BF16 R32, R104.reuse, R126, R32 ;  /* 0x0000007e6820723c */ /* 0x040fe20000041820 */
[----:B------:R-:W-:Y:S05]  /*a3c0*/  LDSM.16.MT88.4 R124, [R196+0xd000] ;  /* 0x00d00000c47c783b */ /* 0x000fea0000004200 */
[C---:B------:R-:W-:Y:S06]  /*a3d0*/  HMMA.16816.F32.BF16 R48, R104.reuse, R112, R48 ;  /* 0x000000706830723c */ /* 0x040fec0000041830 */
[C---:B------:R-:W-:Y:S01]  /*a3e0*/  HMMA.16816.F32.BF16 R44, R104.reuse, R114, R44 ;  /* 0x00000072682c723c */ /* 0x040fe2000004182c */
[----:B------:R-:W4:Y:S05]  /*a3f0*/  LDSM.16.MT88.4 R112, [R192+0x10800] ;  /* 0x01080000c070783b */ /* 0x000f2a0000004200 */
        /* <DEDUP_REMOVED lines=21> */
[----:B--2---:R-:W-:Y:S01]  /*a550*/  F2FP.BF16.F32.PACK_AB R99, R230, R179 ;  /* 0x000000b3e663723e */ /* 0x004fe200000010ff */
[----:B------:R-:W-:Y:S02]  /*a560*/  FADD.FTZ R228, R228, R177 ;  /* 0x000000b1e4e47221 */ /* 0x000fe40000010000 */
[----:B------:R-:W-:Y:S01]  /*a570*/  HMMA.16816.F32.BF16 R68, R104, R130, R68 ;  /* 0x000000826844723c */ /* 0x000fe20000041844 */
[----:B------:R-:W-:Y:S01]  /*a580*/  FADD.FTZ R3, R175, R210 ;  /* 0x000000d2af037221 */ /* 0x000fe20000010000 */
[----:B------:R-:W-:-:S03]  /*a590*/  FADD.FTZ R179, R179, R228 ;  /* 0x000000e4b3b37221 */ /* 0x000fc60000010000 */
[----:B------:R-:W-:Y:S01]  /*a5a0*/  FADD.FTZ R3, R226, R3 ;  /* 0x00000003e2037221 */ /* 0x000fe20000010000 */
[----:B----4-:R-:W-:Y:S01]  /*a5b0*/  HMMA.16816.F32.BF16 R92, R104, R112, R92 ;  /* 0x00000070685c723c */ /* 0x010fe2000004185c */
[----:B------:R-:W-:-:S05]  /*a5c0*/  FADD.FTZ R230, R230, R179 ;  /* 0x000000b3e6e67221 */ /* 0x000fca0000010000 */
[----:B------:R-:W-:Y:S06]  /*a5d0*/  HMMA.16816.F32.BF16 R4, R104, R114, R4 ;  /* 0x000000726804723c */ /* 0x000fec0000041804 */
[C---:B------:R-:W-:Y:S06]  /*a5e0*/  HMMA.16816.F32.BF16 R128, R96.reuse, R124, R12 ;  /* 0x0000007c6080723c */ /* 0x040fec000004180c */
[C---:B------:R-:W-:Y:S01]  /*a5f0*/  HMMA.16816.F32.BF16 R124, R96.reuse, R126, R8 ;  /* 0x0000007e607c723c */ /* 0x040fe20000041808 */
[----:B------:R-:W2:Y:S05]  /*a600*/  LDSM.16.MT88.4 R8, [R196+0x11000] ;  /* 0x01100000c408783b */ /* 0x000eaa0000004200 */
[C---:B-1----:R-:W-:Y:S06]  /*a610*/  HMMA.16816.F32.BF16 R112, R96.reuse, R108, R28 ;  /* 0x0000006c6070723c */ /* 0x042fec000004181c */
[C---:B------:R-:W-:Y:S06]  /*a620*/  HMMA.16816.F32.BF16 R28, R96.reuse, R144, R40 ;  /* 0x00000090601c723c */ /* 0x040fec0000041828 */
[----:B------:R-:W-:Y:S01]  /*a630*/  HMMA.16816.F32.BF16 R40, R96, R146, R36 ;  /* 0x000000926028723c */ /* 0x000fe20000041824 */
[----:B------:R-:W1:Y:S04]  /*a640*/  LDSM.16.MT88.4 R36, [R194+0x11000] ;  /* 0x01100000c224783b */ /* 0x000e680000004200 */
[----:B------:R-:W-:Y:S01]  /*a650*/  LDSM.16.MT88.4 R144, [R192+0x11000] ;  /* 0x01100000c090783b */ /* 0x000fe20000004200 */
[C---:B-----5:R-:W-:Y:S06]  /*a660*/  HMMA.16816.F32.BF16 R76, R104.reuse, R120, R76 ;  /* 0x00000078684c723c */ /* 0x060fec000004184c */
[----:B------:R-:W-:Y:S01]  /*a670*/  HMMA.16816.F32.BF16 R84, R104, R122, R84 ;  /* 0x0000007a6854723c */ /* 0x000fe20000041854 */
[----:B------:R-:W-:Y:S05]  /*a680*/  LDSM.16.MT88.4 R104, [R193+0xd800] ;  /* 0x00d80000c168783b */ /* 0x000fea0000004200 */
[C---:B---3--:R-:W-:Y:S06]  /*a690*/  HMMA.16816.F32.BF16 R120, R96.reuse, R116, R20 ;  /* 0x000000746078723c */ /* 0x048fec0000041814 */
[C---:B------:R-:W-:Y:S06]  /*a6a0*/  HMMA.16816.F32.BF16 R20, R96.reuse, R132, R56 ;  /* 0x000000846014723c */ /* 0x040fec0000041838 */
[C---:B------:R-:W-:Y:S01]  /*a6b0*/  HMMA.16816.F32.BF16 R56, R96.reuse, R134, R52 ;  /* 0x000000866038723c */ /* 0x040fe20000041834 */
[----:B------:R-:W3:Y:S04]  /*a6c0*/  LDSM.16.MT88.4 R132, [R193+0x11000] ;  /* 0x01100000c184783b */ /* 0x000ee80000004200 */
[----:B------:R-:W-:Y:S01]  /*a6d0*/  LDSM.16.MT88.4 R52, [R194+0xf800] ;  /* 0x00f80000c234783b */ /* 0x000fe20000004200 */
[C---:B--2---:R-:W-:Y:S06]  /*a6e0*/  HMMA.16816.F32.BF16 R12, R96.reuse, R8, R72 ;  /* 0x00000008600c723c */ /* 0x044fec0000041848 */
[C---:B------:R-:W-:Y:S01]  /*a6f0*/  HMMA.16816.F32.BF16 R72, R96.reuse, R10, R68 ;  /* 0x0000000a6048723c */ /* 0x040fe20000041844 */
[----:B------:R-:W-:Y:S05]  /*a700*/  LDSM.16.MT88.4 R68, [R192+0xf800] ;  /* 0x00f80000c044783b */ /* 0x000fea0000004200 */
[C---:B------:R-:W-:Y:S06]  /*a710*/  HMMA.16816.F32.BF16 R108, R96.reuse, R110, R24 ;  /* 0x0000006e606c723c */ /* 0x040fec0000041818 */
[C---:B-1----:R-:W-:Y:S06]  /*a720*/  HMMA.16816.F32.BF16 R76, R96.reuse, R36, R76 ;  /* 0x00000024604c723c */ /* 0x042fec000004184c */
        /* <DEDUP_REMOVED lines=14> */
[----:B------:R-:W-:-:S04]  /*a810*/  FFMA.FTZ R149, R174, UR6, -R163 ;  /* 0x00000006ae957c23 */ /* 0x000fc800080108a3 */
[C---:B---3--:R-:W-:Y:S01]  /*a820*/  HMMA.16816.F32.BF16 R84, R96.reuse, R132, R80 ;  /* 0x000000846054723c */ /* 0x048fe20000041850 */
[--C-:B------:R-:W-:Y:S01]  /*a830*/  FFMA.FTZ R150, R172, UR6, -R163.reuse ;  /* 0x00000006ac967c23 */ /* 0x100fe200080108a3 */
[----:B------:R-:W-:Y:S01]  /*a840*/  FFMA.FTZ R151, R170, UR6, -R163 ;  /* 0x00000006aa977c23 */ /* 0x000fe200080108a3 */
[--C-:B------:R-:W-:Y:S01]  /*a850*/  FFMA.FTZ R163, R168, UR6, -R161.reuse ;  /* 0x00000006a8a37c23 */ /* 0x100fe200080108a1 */
[----:B------:R-:W-:Y:S01]  /*a860*/  FFMA.FTZ R161, R162, UR6, -R161 ;  /* 0x00000006a2a17c23 */ /* 0x000fe200080108a1 */
[----:B------:R-:W-:Y:S01]  /*a870*/  MUFU.EX2 R148, R148 ;  /* 0x0000009400947308 */ /* 0x000fe20000000800 */
[C---:B------:R-:W-:Y:S01]  /*a880*/  HMMA.16816.F32.BF16 R88, R96.reuse, R134, R88 ;  /* 0x000000866058723c */ /* 0x040fe20000041858 */
[----:B------:R-:W3:Y:S04]  /*a890*/  LDSM.16.MT88.4 R80, [R194+0x11800] ;  /* 0x01180000c250783b */ /* 0x000ee80000004200 */
[----:B------:R-:W3:Y:S01]  /*a8a0*/  LDSM.16.MT88.4 R132, [R196+0x11800] ;  /* 0x01180000c484783b */ /* 0x000ee20000004200 */
[C---:B------:R-:W-:Y:S01]  /*a8b0*/  HMMA.16816.F32.BF16 R92, R96.reuse, R144, R92 ;  /* 0x00000090605c723c */ /* 0x040fe2000004185c */
[----:B------:R-:W1:Y:S05]  /*a8c0*/  MUFU.EX2 R149, R149 ;  /* 0x0000009500957308 */ /* 0x000e6a0000000800 */
[----:B------:R-:W-:Y:S03]  /*a8d0*/  HMMA.16816.F32.BF16 R4, R96, R146, R4 ;  /* 0x000000926004723c */ /* 0x000fe60000041804 */
[----:B------:R-:W-:Y:S08]  /*a8e0*/  MUFU.EX2 R150, R150 ;  /* 0x0000009600967308 */ /* 0x000ff00000000800 */
[----:B------:R-:W2:Y:S01]  /*a8f0*/  MUFU.EX2 R151, R151 ;  /* 0x0000009700977308 */ /* 0x000ea20000000800 */
[----:B-1----:R-:W-:Y:S01]  /*a900*/  F2FP.BF16.F32.PACK_AB R96, R149, R148 ;  /* 0x000000949560723e */ /* 0x002fe200000010ff */
[----:B------:R-:W-:Y:S01]  /*a910*/  FADD.FTZ R148, R148, R3 ;  /* 0x0000000394947221 */ /* 0x000fe20000010000 */
[----:B------:R-:W-:-:S03]  /*a920*/  MOV R3, R157 ;  /* 0x0000009d00037202 */ /* 0x000fc60000000f00 */
[----:B------:R-:W-:Y:S02]  /*a930*/  FADD.FTZ R149, R149, R148 ;  /* 0x0000009495957221 */ /* 0x000fe40000010000 */
[----:B------:R-:W1:Y:S08]  /*a940*/  MUFU.EX2 R163, R163 ;  /* 0x000000a300a37308 */ /* 0x000e700000000800 */
[----:B------:R-:W4:Y:S01]  /*a950*/  MUFU.EX2 R161, R161 ;  /* 0x000000a100a17308 */ /* 0x000f220000000800 */
[----:B--2---:R-:W-:Y:S01]  /*a960*/  F2FP.BF16.F32.PACK_AB R98, R151, R150 ;  /* 0x000000969762723e */ /* 0x004fe200000010ff */
[----:B------:R-:W-:-:S04]  /*a970*/  FADD.FTZ R150, R150, R149 ;  /* 0x0000009596967221 */ /* 0x000fc80000010000 */
[----:B------:R-:W-:Y:S01]  /*a980*/  FADD.FTZ R227, R151, R150 ;  /* 0x0000009697e37221 */ /* 0x000fe20000010000 */
[----:B-1----:R-:W-:Y:S01]  /*a990*/  F2FP.BF16.F32.PACK_AB R97, R166, R163 ;  /* 0x000000a3a661723e */ /* 0x002fe200000010ff */
[----:B------:R-:W-:-:S04]  /*a9a0*/  FADD.FTZ R163, R163, R230 ;  /* 0x000000e6a3a37221 */ /* 0x000fc80000010000 */
[----:B------:R-:W-:Y:S01]  /*a9b0*/  FADD.FTZ R163, R166, R163 ;  /* 0x000000a3a6a37221 */ /* 0x000fe20000010000 */
[----:B----4-:R-:W-:-:S03]  /*a9c0*/  F2FP.BF16.F32.PACK_AB R99, R161, R164 ;  /* 0x000000a4a163723e */ /* 0x010fc600000010ff */
        /* <DEDUP_REMOVED lines=30> */
.L_x_1358:
[----:B------:R-:W-:-:S06]  /*abb0*/  UISETP.GT.AND UP0, UPT, UR17, UR12, UPT ;  /* 0x0000000c1100728c */ /* 0x000fcc000bf04270 */
[----:B------:R-:W-:-:S13]  /*abc0*/  PLOP3.LUT P0, PT, PT, PT, UP0, 0x80, 0x0 ;  /* 0x000000000000781c */ /* 0x000fda0003f0f008 */
[----:B------:R-:W-:Y:S05]  /*abd0*/  @!P0 BRA `(.L_x_1362) ;  /* 0x0000003c007c8947 */ /* 0x000fea0003800000 */
[----:B------:R-:W-:Y:S01]  /*abe0*/  ULDC UR4, c[0x0][0x2d0] ;  /* 0x0000b40000047ab9 */ /* 0x000fe20000000800 */
[----:B------:R-:W-:Y:S01]  /*abf0*/  IMAD.MOV.U32 R2, RZ, RZ, R3 ;  /* 0x000000ffff027224 */ /* 0x000fe200078e0003 */
[----:B------:R-:W-:Y:S01]  /*ac00*/  ISETP.GE.AND P2, PT, R234, UR4, PT ;  /* 0x00000004ea007c0c */ /* 0x000fe2000bf46270 */
[----:B------:R-:W-:Y:S01]  /*ac10*/  IMAD.MOV.U32 R225, RZ, RZ, R233 ;  /* 0x000000ffffe17224 */ /* 0x000fe200078e00e9 */
[----:B------:R-:W-:Y:S01]  /*ac20*/  MOV R0, R132 ;  /* 0x0000008400007202 */ /* 0x000fe20000000f00 */
[----:B------:R-:W-:Y:S01]  /*ac30*/  ULDC UR8, c[0x0][0x2d0] ;  /* 0x0000b40000087ab9 */ /* 0x000fe20000000800 */
[----:B------:R-:W-:Y:S01]  /*ac40*/  ULDC UR5, c[0x0][0x39c] ;  /* 0x0000e70000057ab9 */ /* 0x000fe20000000800 */
[----:B------:R-:W-:Y:S01]  /*ac50*/  ULDC UR4, c[0x0][0x2ec] ;  /* 0x0000bb0000047ab9 */ /* 0x000fe20000000800 */
[----:B------:R-:W-:-:S07]  /*ac60*/  ULDC.64 UR6, c[0x0][0x248] ;  /* 0x0000920000067ab9 */ /* 0x000fce0000000a00 */
[----:B------:R-:W1:Y:S08]  /*ac70*/  @!P2 LDC.64 R210, c[0x0][0x220] ;  /* 0x00008800ffd2ab82 */ /* 0x000e700000000a00 */
[----:B------:R-:W2:Y:S08]  /*ac80*/  @!P2 LDC.64 R208, c[0x0][0x220] ;  /* 0x00008800ffd0ab82 */ /* 0x000eb00000000a00 */
[----:B------:R-:W3:Y:S08]  /*ac90*/  @!P2 LDC.64 R206, c[0x0][0x220] ;  /* 0x00008800ffceab82 */ /* 0x000ef00000000a00 */
[----:B------:R-:W4:Y:S01]  /*aca0*/  @!P2 LDC.64 R204, c[0x0][0x220] ;  /* 0x00008800ffccab82 */ /* 0x000f220000000a00 */
[----:B------:R-:W-:Y:S05]  /*acb0*/  BRA `(.L_x_1363) ;  /* 0x0000000400cc7947 */ /* 0x000fea0003800000 */
.L_x_1365:
        /* <DEDUP_REMOVED lines=79> */
[----:B----4-:R-:W-:Y:S01]  /*b1b0*/  @!P3 LEA R28, P0, R26, R10, 0x1 ;  /* 0x0000000a1a1cb211 */ /* 0x010fe200078008ff */
        /* <DEDUP_REMOVED lines=35> */
.L_x_1363:
        /* <DEDUP_REMOVED lines=41> */
[----:B------:R-:W2:Y:S01]  /*b680*/  @!P4 LDC.64 R234, c[0x0][0x220] ;  /* 0x00008800ffeacb82 */ /* 0x000ea20000000a00 */
        /* <DEDUP_REMOVED lines=9> */
[----:B------:R-:W3:Y:S01]  /*b720*/  @!P4 LDC.64 R230, c[0x0][0x220] ;  /* 0x00008800ffe6cb82 */ /* 0x000ee20000000a00 */
[C---:B------:R-:W-:Y:S03]  /*b730*/  @!P3 LEA.HI.X R237, R3.reuse, R237, R226, 0x1, P0 ;  /* 0x000000ed03edb211 */ /* 0x040fe600000f0ce2 */
[----:B------:R-:W-:Y:S05]  /*b740*/  @P4 STS.128 [R213+0xe800], RZ ;  /* 0x00e800ffd5004388 */ /* 0x000fea0000000c00 */
[----:B------:R-:W-:Y:S01]  /*b750*/  @!PT LDS RZ, [RZ] ;  /* 0x00000000fffff984 */ /* 0x000fe20000000800 */
[----:B------:R-:W-:Y:S01]  /*b760*/  @!PT LDS RZ, [RZ] ;  /* 0x00000000fffff984 */ /* 0x000fe20000000800 */
[----:B------:R-:W-:Y:S01]  /*b770*/  @!PT LDS RZ, [RZ] ;  /* 0x00000000fffff984 */ /* 0x000fe20000000800 */
[----:B------:R-:W-:Y:S01]  /*b780*/  @!P4 LDGSTS.E.BYPASS.LTC128B.128 [R213+0xe800], desc[UR22][R242.64+0x80] ;  /* 0x0e800080f2d5cfae */ /* 0x000fe2000b901d56 */
[----:B------:R-:W4:Y:S01]  /*b790*/  @!P3 LDC.64 R228, c[0x0][0x220] ;  /* 0x00008800ffe4bb82 */ /* 0x000f220000000a00 */
[----:B-----5:R-:W-:Y:S03]  /*b7a0*/  IADD3 R238, P1, R3, UR31, RZ ;  /* 0x0000001f03ee7c10 */ /* 0x020fe6000ff3e0ff */
[----:B------:R-:W-:Y:S01]  /*b7b0*/  @P3 STS.128 [R213+0x10800], RZ ;  /* 0x010800ffd5003388 */ /* 0x000fe20000000c00 */
[----:B------:R-:W-:Y:S04]  /*b7c0*/  IADD3.X R226, R226, UR30, RZ, P1, !PT ;  /* 0x0000001ee2e27c10 */ /* 0x000fe80008ffe4ff */
[----:B------:R-:W-:Y:S01]  /*b7d0*/  @!PT LDS RZ, [RZ] ;  /* 0x00000000fffff984 */ /* 0x000fe20000000800 */
[----:B------:R-:W-:Y:S01]  /*b7e0*/  @!PT LDS RZ, [RZ] ;  /* 0x00000000fffff984 */ /* 0x000fe20000000800 */
[----:B------:R-:W-:Y:S01]  /*b7f0*/  @!PT LDS RZ, [RZ] ;  /* 0x00000000fffff984 */ /* 0x000fe20000000800 */
[----:B------:R-:W-:Y:S01]  /*b800*/  @!P3 LDGSTS.E.BYPASS.LTC128B.128 [R213+0x10800], desc[UR22][R236.64+0x100] ;  /* 0x10800100ecd5bfae */ /* 0x000fe2000b901d56 */
[C---:B--2---:R-:W-:Y:S02]  /*b810*/  @!P4 LEA R234, P1, R238.reuse, R234, 0x1 ;  /* 0x000000eaeeeac211 */ /* 0x044fe400078208ff */
[C---:B------:R-:W-:Y:S02]  /*b820*/  @!P2 LEA R244, P0, R238.reuse, R206, 0x1 ;  /* 0x000000ceeef4a211 */ /* 0x040fe400078008ff */
[----:B------:R-:W-:Y:S01]  /*b830*/  @P2 STS.128 [R213+0xd000], RZ ;  /* 0x00d000ffd5002388 */ /* 0x000fe20000000c00 */
[C-C-:B------:R-:W-:Y:S02]  /*b840*/  @!P4 LEA.HI.X R235, R238.reuse, R235, R226.reuse, 0x1, P1 ;  /* 0x000000ebeeebc211 */ /* 0x140fe400008f0ce2 */
[C-C-:B------:R-:W-:Y:S02]  /*b850*/  @!P2 LEA.HI.X R245, R238.reuse, R207, R226.reuse, 0x1, P0 ;  /* 0x000000cfeef5a211 */ /* 0x140fe400000f0ce2 */
[C---:B-1----:R-:W-:Y:S02]  /*b860*/  @!P3 LEA R232, P0, R238.reuse, R232, 0x1 ;  /* 0x000000e8eee8b211 */ /* 0x042fe400078008ff */
[C---:B------:R-:W-:Y:S01]  /*b870*/  IADD3 R3, P5, R238.reuse, UR31, RZ ;  /* 0x0000001fee037c10 */ /* 0x040fe2000ffbe0ff */
[----:B------:R-:W-:Y:S01]  /*b880*/  @!PT LDS RZ, [RZ] ;  /* 0x00000000fffff984 */ /* 0x000fe20000000800 */
[----:B------:R-:W-:Y:S01]  /*b890*/  @!PT LDS RZ, [RZ] ;  /* 0x00000000fffff984 */ /* 0x000fe20000000800 */
[----:B------:R-:W-:Y:S01]  /*b8a0*/  @!PT LDS RZ, [RZ] ;  /* 0x00000000fffff984 */ /* 0x000fe20000000800 */
[----:B------:R-:W-:Y:S01]  /*b8b0*/  @!P2 LDGSTS.E.BYPASS.LTC128B.128 [R213+0xd000], desc[UR22][R244.64] ;  /* 0x0d000000f4d5afae */ /* 0x000fe2000b901d56 */
[----:B------:R-:W-:Y:S02]  /*b8c0*/  @!P3 LEA.HI.X R233, R238, R233, R226, 0x1, P0 ;  /* 0x000000e9eee9b211 */ /* 0x000fe400000f0ce2 */
[----:B------:R-:W-:Y:S02]  /*b8d0*/  IADD3.X R226, R226, UR30, RZ, P5, !PT ;  /* 0x0000001ee2e27c10 */ /* 0x000fe4000affe4ff */
[----:B------:R-:W-:Y:S01]  /*b8e0*/  @P4 STS.128 [R213+0xf000], RZ ;  /* 0x00f000ffd5004388 */ /* 0x000fe20000000c00 */
[C---:B------:R-:W-:Y:S02]  /*b8f0*/  @!P2 LEA R238, P5, R3.reuse, R204, 0x1 ;  /* 0x000000cc03eea211 */ /* 0x040fe400078a08ff */
        /* <DEDUP_REMOVED lines=8> */
[C---:B----4-:R-:W-:Y:S04]  /*b980*/  @!P3 LEA R228, P0, R3.reuse, R228, 0x1 ;  /* 0x000000e403e4b211 */ /* 0x050fe800078008ff */
[----:B------:R-:W-:Y:S01]  /*b990*/  @!PT LDS RZ, [RZ] ;  /* 0x00000000fffff984 */ /* 0x000fe20000000800 */
[----:B------:R-:W-:Y:S01]  /*b9a0*/  @!PT LDS RZ, [RZ] ;  /* 0x00000000fffff984 */ /* 0x000fe20000000800 */
[----:B------:R-:W-:Y:S01]  /*b9b0*/  @!PT LDS RZ, [RZ] ;  /* 0x00000000fffff984 */ /* 0x000fe20000000800 */
[----:B------:R1:W-:Y:S01]  /*b9c0*/  @!P3 LDGSTS.E.BYPASS.LTC128B.128 [R213+0x11000], desc[UR22][R232.64+0x100] ;  /* 0x11000100e8d5bfae */ /* 0x0003e2000b901d56 */
[----:B------:R-:W-:Y:S01]  /*b9d0*/  @!P3 LEA.HI.X R229, R3, R229, R226, 0x1, P0 ;  /* 0x000000e503e5b211 */ /* 0x000fe200000f0ce2 */
[----:B------:R-:W-:Y:S03]  /*b9e0*/  IMAD.U32 R3, RZ, RZ, UR9 ;  /* 0x00000009ff037e24 */ /* 0x000fe6000f8e00ff */
[----:B------:R-:W-:Y:S01]  /*b9f0*/  @P2 STS.128 [R213+0xd800], RZ ;  /* 0x00d800ffd5002388 */ /* 0x000fe20000000c00 */
[----:B------:R-:W-:Y:S04]  /*ba00*/  IMAD R3, R3, 0x40, R222 ;  /* 0x0000004003037824 */ /* 0x000fe800078e02de */
[----:B------:R-:W-:Y:S01]  /*ba10*/  @!PT LDS RZ, [RZ] ;  /* 0x00000000fffff984 */ /* 0x000fe20000000800 */
[----:B------:R-:W-:Y:S01]  /*ba20*/  @!PT LDS RZ, [RZ] ;  /* 0x00000000fffff984 */ /* 0x000fe20000000800 */
[----:B------:R-:W-:Y:S01]  /*ba30*/  @!PT LDS RZ, [RZ] ;  /* 0x00000000fffff984 */ /* 0x000fe20000000800 */
[----:B------:R-:W-:Y:S01]  /*ba40*/  @!P2 LDGSTS.E.BYPASS.LTC128B.128 [R213+0xd800], desc[UR22][R238.64] ;  /* 0x0d800000eed5afae */ /* 0x000fe2000b901d56 */
[C---:B------:R-:W-:Y:S04]  /*ba50*/  ISETP.GE.AND P0, PT, R3.reuse, R221, PT ;  /* 0x000000dd0300720c */ /* 0x040fe80003f06270 */
[----:B------:R-:W-:Y:S01]  /*ba60*/  @P4 STS.128 [R213+0xf800], RZ ;  /* 0x00f800ffd5004388 */ /* 0x000fe20000000c00 */
[C---:B------:R-:W-:Y:S02]  /*ba70*/  ISETP.GE.AND P1, PT, R3.reuse, R219, PT ;  /* 0x000000db0300720c */ /* 0x040fe40003f26270 */
[C---:B------:R-:W-:Y:S02]  /*ba80*/  ISETP.GE.OR P0, PT, R3.reuse, R220, !P0 ;  /* 0x000000dc0300720c */ /* 0x040fe40004706670 */
[----:B------:R-:W-:Y:S01]  /*ba90*/  @!PT LDS RZ, [RZ] ;  /* 0x00000000fffff984 */ /* 0x000fe20000000800 */
[----:B------:R-:W-:Y:S01]  /*baa0*/  @!PT LDS RZ, [RZ] ;  /* 0x00000000fffff984 */ /* 0x000fe20000000800 */
[----:B------:R-:W-:Y:S01]  /*bab0*/  @!PT LDS RZ, [RZ] ;  /* 0x00000000fffff984 */ /* 0x000fe20000000800 */
[----:B------:R2:W-:Y:S01]  /*bac0*/  @!P4 LDGSTS.E.BYPASS.LTC128B.128 [R213+0xf800], desc[UR22][R230.64+0x80] ;  /* 0x0f800080e6d5cfae */ /* 0x0005e2000b901d56 */
[C---:B------:R-:W-:Y:S04]  /*bad0*/  ISETP.GE.OR P1, PT, R3.reuse, R218, !P1 ;  /* 0x000000da0300720c */ /* 0x040fe80004f26670 */
[----:B------:R-:W-:Y:S05]  /*bae0*/  @P3 STS.128 [R213+0x11800], RZ ;  /* 0x011800ffd5003388 */ /* 0x000fea0000000c00 */
[----:B------:R-:W-:Y:S01]  /*baf0*/  @!PT LDS RZ, [RZ] ;  /* 0x00000000fffff984 */ /* 0x000fe20000000800 */
[----:B------:R-:W-:Y:S01]  /*bb00*/  @!PT LDS RZ, [RZ] ;  /* 0x00000000fffff984 */ /* 0x000fe20000000800 */
[----:B------:R-:W-:Y:S01]  /*bb10*/  @!PT LDS RZ, [RZ] ;  /* 0x00000000fffff984 */ /* 0x000fe20000000800 */
[----:B------:R3:W-:Y:S01]  /*bb20*/  @!P3 LDGSTS.E.BYPASS.LTC128B.128 [R213+0x11800], desc[UR22][R228.64+0x100] ;  /* 0x11800100e4d5bfae */ /* 0x0007e2000b901d56 */
[C---:B-1----:R-:W-:Y:S04]  /*bb30*/  VIADD R232, R3.reuse, 0x8 ;  /* 0x0000000803e87836 */ /* 0x042fe80000000000 */
[----:B------:R-:W-:Y:S05]  /*bb40*/  LDSM.16.M88.4 R132, [R202] ;  /* 0x00000000ca84783b */ /* 0x000fea0000000200 */
[----:B------:R-:W1:Y:S05]  /*bb50*/  LDSM.16.M88.4 R136, [R201+0x6000] ;  /* 0x00600000c988783b */ /* 0x000e6a0000000200 */
[----:B------:R-:W4:Y:S05]  /*bb60*/  LDSM.16.M88.4 R140, [R201+0x6800] ;  /* 0x00680000c98c783b */ /* 0x000f2a0000000200 */
[----:B------:R-:W5:Y:S01]  /*bb70*/  LDSM.16.M88.4 R144, [R201+0x7000] ;  /* 0x00700000c990783b */ /* 0x000f620000000200 */
[C---:B--2---:R-:W-:Y:S04]  /*bb80*/  VIADD R230, R3.reuse, 0x1 ;  /* 0x0000000103e67836 */ /* 0x044fe80000000000 */
[----:B------:R-:W2:Y:S01]  /*bb90*/  LDSM.16.M88.4 R148, [R201+0x7800] ;  /* 0x00780000c994783b */ /* 0x000ea20000000200 */
[C---:B------:R-:W-:Y:S02]  /*bba0*/  ISETP.GE.AND P5, PT, R230.reuse, R221, PT ;  /* 0x000000dde600720c */ /* 0x040fe40003fa6270 */
[C---:B------:R-:W-:Y:S02]  /*bbb0*/  ISETP.GE.AND P6, PT, R230.reuse, R219, PT ;  /* 0x000000dbe600720c */ /* 0x040fe40003fc6270 */
[----:B------:R-:W0:Y:S01]  /*bbc0*/  LDGDEPBAR ;  /* 0x00000000000079af */ /* 0x000e220000000000 */
[C---:B------:R-:W-:Y:S02]  /*bbd0*/  ISETP.GE.OR P5, PT, R230.reuse, R220, !P5 ;  /* 0x000000dce600720c */ /* 0x040fe40006fa6670 */
[----:B------:R-:W-:Y:S02]  /*bbe0*/  ISETP.GE.OR P6, PT, R230, R218, !P6 ;  /* 0x000000dae600720c */ /* 0x000fe400077c6670 */
[----:B------:R-:W-:Y:S01]  /*bbf0*/  LDSM.16.M88.4 R152, [R200] ;  /* 0x00000000c898783b */ /* 0x000fe20000000200 */
[----:B------:R-:W-:Y:S04]  /*bc00*/  VIADD R230, R3, 0x9 ;  /* 0x0000000903e67836 */ /* 0x000fe80000000000 */
[----:B------:R-:W3:Y:S05]  /*bc10*/  LDSM.16.M88.4 R156, [R199] ;  /* 0x00000000c79c783b */ /* 0x000eea0000000200 */
[----:B------:R-:W3:Y:S05]  /*bc20*/  LDSM.16.M88.4 R160, [R191] ;  /* 0x00000000bfa0783b */ /* 0x000eea0000000200 */
[----:B------:R-:W3:Y:S01]  /*bc30*/  LDSM.16.M88.4 R164, [R190] ;  /* 0x00000000bea4783b */ /* 0x000ee20000000200 */
[C---:B-1----:R-:W-:Y:S04]  /*bc40*/  HMMA.16816.F32.BF16 R4, R132.reuse, R136, RZ ;  /* 0x000000888404723c */ /* 0x042fe800000418ff */
[----:B------:R-:W1:Y:S02]  /*bc50*/  LDSM.16.M88.4 R168, [R189] ;  /* 0x00000000bda8783b */ /* 0x000e640000000200 */
[C---:B------:R-:W-:Y:S03]  /*bc60*/  HMMA.16816.F32.BF16 R8, R132.reuse, R138, RZ ;  /* 0x0000008a8408723c */ /* 0x040fe600000418ff */
[----:B------:R-:W-:Y:S03]  /*bc70*/  LDSM.16.M88.4 R172, [R198] ;  /* 0x00000000c6ac783b */ /* 0x000fe60000000200 */
[C---:B----4-:R-:W-:Y:S02]  /*bc80*/  HMMA.16816.F32.BF16 R12, R132.reuse, R140, RZ ;  /* 0x0000008c840c723c */ /* 0x050fe400000418ff */
[----:B------:R-:W4:Y:S04]  /*bc90*/  LDSM.16.M88.4 R176, [R195+0x6000] ;  /* 0x00600000c3b0783b */ /* 0x000f280000000200 */
[C---:B------:R-:W-:Y:S01]  /*bca0*/  HMMA.16816.F32.BF16 R16, R132.reuse, R142, RZ ;  /* 0x0000008e8410723c */ /* 0x040fe200000418ff */
[----:B------:R-:W-:Y:S05]  /*bcb0*/  LDSM.16.M88.4 R136, [R195+0x7000] ;  /* 0x00700000c388783b */ /* 0x000fea0000000200 */
[C---:B-----5:R-:W-:Y:S01]  /*bcc0*/  HMMA.16816.F32.BF16 R20, R132.reuse, R144, RZ ;  /* 0x000000908414723c */ /* 0x060fe200000418ff */
[----:B------:R-:W-:Y:S05]  /*bcd0*/  LDSM.16.M88.4 R140, [R195+0x7800] ;  /* 0x00780000c38c783b */ /* 0x000fea0000000200 */
[C---:B------:R-:W-:Y:S01]  /*bce0*/  HMMA.16816.F32.BF16 R24, R132.reuse, R146, RZ ;  /* 0x000000928418723c */ /* 0x040fe200000418ff */
[----:B------:R-:W-:Y:S05]  /*bcf0*/  LDSM.16.M88.4 R144, [R197] ;  /* 0x00000000c590783b */ /* 0x000fea0000000200 */
[C---:B--2---:R-:W-:Y:S06]  /*bd00*/  HMMA.16816.F32.BF16 R28, R132.reuse, R148, RZ ;  /* 0x00000094841c723c */ /* 0x044fec00000418ff */
[----:B------:R-:W-:Y:S01]  /*bd10*/  HMMA.16816.F32.BF16 R32, R132, R150, RZ ;  /* 0x000000968420723c */ /* 0x000fe200000418ff */
[----:B------:R-:W2:Y:S05]  /*bd20*/  LDSM.16.M88.4 R132, [R195+0x6800] ;  /* 0x00680000c384783b */ /* 0x000eaa0000000200 */
[C---:B---3--:R-:W-:Y:S01]  /*bd30*/  HMMA.16816.F32.BF16 R4, R152.reuse, R156, R4 ;  /* 0x0000009c9804723c */ /* 0x048fe20000041804 */
[----:B------:R-:W3:Y:S05]  /*bd40*/  LDSM.16.M88.4 R148, [R188] ;  /* 0x00000000bc94783b */ /* 0x000eea0000000200 */
        /* <DEDUP_REMOVED lines=12> */
[----:B------:R-:W4:Y:S05]  /*be10*/  LDSM.16.M88.4 R168, [R201+0x8000] ;  /* 0x00800000c9a8783b */ /* 0x000f2a0000000200 */
[C---:B------:R-:W-:Y:S01]  /*be20*/  HMMA.16816.F32.BF16 R8, R172.reuse, R178, R8 ;  /* 0x000000b2ac08723c */ /* 0x040fe20000041808 */
[----:B------:R-:W-:Y:S05]  /*be30*/  LDSM.16.M88.4 R176, [R187] ;  /* 0x00000000bbb0783b */ /* 0x000fea0000000200 */
        /* <DEDUP_REMOVED lines=8> */
[----:B------:R-:W5:Y:S05]  /*bec0*/  LDSM.16.M88.4 R140, [R201+0x9800] ;  /* 0x00980000c98c783b */ /* 0x000f6a0000000200 */
[C---:B---3--:R-:W-:Y:S01]  /*bed0*/  HMMA.16816.F32.BF16 R4, R144.reuse, R148, R4 ;  /* 0x000000949004723c */ /* 0x048fe20000041804 */
[----:B------:R-:W3:Y:S05]  /*bee0*/  LDSM.16.M88.4 R172, [R200+0x2000] ;  /* 0x00200000c8ac783b */ /* 0x000eea0000000200 */
        /* <DEDUP_REMOVED lines=11> */
[C---:B----4-:R-:W-:Y:S01]  /*bfa0*/  HMMA.16816.F32.BF16 R4, R164.reuse, R168, R4 ;  /* 0x000000a8a404723c */ /* 0x050fe20000041804 */
[----:B------:R-:W4:Y:S05]  /*bfb0*/  LDSM.16.M88.4 R160, [R195+0x8000] ;  /* 0x00800000c3a0783b */ /* 0x000f2a0000000200 */
[C---:B------:R-:W-:Y:S01]  /*bfc0*/  HMMA.16816.F32.BF16 R8, R164.reuse, R170, R8 ;  /* 0x000000aaa408723c */ /* 0x040fe20000041808 */
[----:B------:R-:W-:Y:S05]  /*bfd0*/  LDSM.16.M88.4 R168, [R188+0x2000] ;  /* 0x00200000bca8783b */ /* 0x000fea0000000200 */
[C---:B--2---:R-:W-:Y:S06]  /*bfe0*/  HMMA.16816.F32.BF16 R12, R164.reuse, R132, R12 ;  /* 0x00000084a40c723c */ /* 0x044fec000004180c */
[C---:B------:R-:W-:Y:S01]  /*bff0*/  HMMA.16816.F32.BF16 R16, R164.reuse, R134, R16 ;  /* 0x00000086a410723c */ /* 0x040fe20000041810 */
[----:B------:R-:W2:Y:S05]  /*c000*/  LDSM.16.M88.4 R132, [R195+0x8800] ;  /* 0x00880000c384783b */ /* 0x000eaa0000000200 */
[C---:B-----5:R-:W-:Y:S06]  /*c010*/  HMMA.16816.F32.BF16 R20, R164.reuse, R136, R20 ;  /* 0x00000088a414723c */ /* 0x060fec0000041814 */
        /* <DEDUP_REMOVED lines=59> */
[C---:B------:R-:W-:Y:S06]  /*c3d0*/  HMMA.16816.F32.BF16 R8, R156.reuse, R162, R8 ;  /* 0x000000a29c08723c */ /* 0x040fec0000041808 */
[C---:B-1----:R-:W-:Y:S06]  /*c3e0*/  HMMA.16816.F32.BF16 R12, R156.reuse, R144, R12 ;  /* 0x000000909c0c723c */ /* 0x042fec000004180c */
[C---:B------:R-:W-:Y:S06]  /*c3f0*/  HMMA.16816.F32.BF16 R16, R156.reuse, R146, R16 ;  /* 0x000000929c10723c */ /* 0x040fec0000041810 */
[C---:B------:R-:W-:Y:S06]  /*c400*/  HMMA.16816.F32.BF16 R20, R156.reuse, R148, R20 ;  /* 0x000000949c14723c */ /* 0x040fec0000041814 */
[C---:B------:R-:W-:Y:S06]  /*c410*/  HMMA.16816.F32.BF16 R24, R156.reuse, R150, R24 ;  /* 0x000000969c18723c */ /* 0x040fec0000041818 */
[C---:B------:R-:W-:Y:S06]  /*c420*/  HMMA.16816.F32.BF16 R28, R156.reuse, R152, R28 ;  /* 0x000000989c1c723c */ /* 0x040fec000004181c */
[----:B------:R-:W-:Y:S06]  /*c430*/  HMMA.16816.F32.BF16 R32, R156, R154, R32 ;  /* 0x0000009a9c20723c */ /* 0x000fec0000041820 */
[C---:B----4-:R-:W-:Y:S06]  /*c440*/  HMMA.16816.F32.BF16 R4, R164.reuse, R168, R4 ;  /* 0x000000a8a404723c */ /* 0x050fec0000041804 */
[C---:B------:R-:W-:Y:S06]  /*c450*/  HMMA.16816.F32.BF16 R8, R164.reuse, R170, R8 ;  /* 0x000000aaa408723c */ /* 0x040fec0000041808 */
[C---:B--2---:R-:W-:Y:S06]  /*c460*/  HMMA.16816.F32.BF16 R12, R164.reuse, R132, R12 ;  /* 0x00000084a40c723c */ /* 0x044fec000004180c */
[C---:B------:R-:W-:Y:S01]  /*c470*/  HMMA.16816.F32.BF16 R16, R164.reuse, R134, R16 ;  /* 0x00000086a410723c */ /* 0x040fe20000041810 */
[----:B------:R-:W1:Y:S05]  /*c480*/  LDSM.16.M88.4 R132, [R188+0x4800] ;  /* 0x00480000bc84783b */ /* 0x000e6a0000000200 */
[C---:B-----5:R-:W-:Y:S06]  /*c490*/  HMMA.16816.F32.BF16 R20, R164.reuse, R136, R20 ;  /* 0x00000088a414723c */ /* 0x060fec0000041814 */
[C---:B------:R-:W-:Y:S01]  /*c4a0*/  HMMA.16816.F32.BF16 R24, R164.reuse, R138, R24 ;  /* 0x0000008aa418723c */ /* 0x040fe20000041818 */
[----:B------:R-:W2:Y:S05]  /*c4b0*/  LDSM.16.M88.4 R136, [R188+0x5000] ;  /* 0x00500000bc88783b */ /* 0x000eaa0000000200 */
[C---:B------:R-:W-:Y:S06]  /*c4c0*/  HMMA.16816.F32.BF16 R28, R164.reuse, R140, R28 ;  /* 0x0000008ca41c723c */ /* 0x040fec000004181c */
[----:B------:R-:W-:Y:S06]  /*c4d0*/  HMMA.16816.F32.BF16 R32, R164, R142, R32 ;  /* 0x0000008ea420723c */ /* 0x000fec0000041820 */
[C---:B---3--:R-:W-:Y:S06]  /*c4e0*/  HMMA.16816.F32.BF16 R4, R172.reuse, R176, R4 ;  /* 0x000000b0ac04723c */ /* 0x048fec0000041804 */
        /* <DEDUP_REMOVED lines=29> */
[----:B------:R-:W-:Y:S01]  /*c6c0*/  VIADD R228, R3, 0x11 ;  /* 0x0000001103e47836 */ /* 0x000fe20000000000 */
[-C--:B------:R-:W-:Y:S01]  /*c6d0*/  ISETP.GE.AND P0, PT, R232, R221.reuse, PT ;  /* 0x000000dde800720c */ /* 0x080fe20003f06270 */
[----:B------:R-:W-:Y:S01]  /*c6e0*/  FMUL.FTZ R242, R22, UR5 ;  /* 0x0000000516f27c20 */ /* 0x000fe20008410000 */
[----:B------:R-:W-:Y:S01]  /*c6f0*/  FMUL.FTZ R238, R23, UR5 ;  /* 0x0000000517ee7c20 */ /* 0x000fe20008410000 */
[----:B------:R-:W-:Y:S01]  /*c700*/  FMUL.FTZ R246, R24, UR5 ;  /* 0x0000000518f67c20 */ /* 0x000fe20008410000 */
[-C--:B------:R-:W-:Y:S03]  /*c710*/  ISETP.GE.OR P0, PT, R232, R220.reuse, !P0 ;  /* 0x000000dce800720c */ /* 0x080fe60004706670 */
        /* <DEDUP_REMOVED lines=9> */
[-C--:B------:R-:W-:Y:S02]  /*c7b0*/  ISETP.GE.AND P5, PT, R232, R219.reuse, PT ;  /* 0x000000dbe800720c */ /* 0x080fe40003fa6270 */
[----:B------:R-:W-:Y:S01]  /*c7c0*/  FMUL.FTZ R240, R26, UR5 ;  /* 0x000000051af07c20 */ /* 0x000fe20008410000 */
[----:B------:R-:W-:Y:S04]  /*c7d0*/  HMMA.16816.F32.BF16 R32, R172, R134, R32 ;  /* 0x00000086ac20723c */ /* 0x000fe80000041820 */
[----:B------:R-:W3:Y:S01]  /*c7e0*/  MUFU.TANH R251, R251 ;  /* 0x000000fb00fb7308 */ /* 0x000ee20000002400 */
[----:B--2---:R-:W-:Y:S01]  /*c7f0*/  FSEL R245, R245, -INF , !P6 ;  /* 0xff800000f5f57808 */ /* 0x004fe20007000000 */
[----:B------:R-:W-:Y:S01]  /*c800*/  FMUL.FTZ R236, R27, UR5 ;  /* 0x000000051bec7c20 */ /* 0x000fe20008410000 */
[----:B------:R-:W-:Y:S01]  /*c810*/  ISETP.GE.AND P6, PT, R230, R219, PT ;  /* 0x000000dbe600720c */ /* 0x000fe20003fc6270 */
[----:B------:R-:W-:Y:S01]  /*c820*/  VIADD R23, R3, 0x39 ;  /* 0x0000003903177836 */ /* 0x000fe20000000000 */
[-C--:B------:R-:W-:Y:S02]  /*c830*/  ISETP.GE.OR P5, PT, R232, R218.reuse, !P5 ;  /* 0x000000dae800720c */ /* 0x080fe40006fa6670 */
[----:B------:R-:W-:Y:S03]  /*c840*/  ISETP.GE.OR P6, PT, R230, R218, !P6 ;  /* 0x000000dae600720c */ /* 0x000fe600077c6670 */
[----:B------:R-:W2:Y:S01]  /*c850*/  MUFU.TANH R249, R249 ;  /* 0x000000f900f97308 */ /* 0x000ea20000002400 */
[----:B------:R-:W-:Y:S01]  /*c860*/  FMUL.FTZ R230, R18, UR5 ;  /* 0x0000000512e67c20 */ /* 0x000fe20008410000 */
        /* <DEDUP_REMOVED lines=37> */
[C---:B------:R-:W-:Y:S03]  /*cac0*/  ISETP.GE.OR P1, PT, R228.reuse, R220, !P1 ;  /* 0x000000dce400720c */ /* 0x040fe60004f26670 */
        /* <DEDUP_REMOVED lines=33> */
[C---:B------:R-:W-:Y:S01]  /*cce0*/  VIADD R228, R3.reuse, 0x30 ;  /* 0x0000003003e47836 */ /* 0x040fe20000000000 */
        /* <DEDUP_REMOVED lines=13> */
[----:B------:R-:W-:Y:S02]  /*cdc0*/  ISETP.GE.AND P6, PT, R226, R219, PT ;  /* 0x000000dbe200720c */ /* 0x000fe40003fc6270 */
[----:B------:R-:W-:Y:S03]  /*cdd0*/  FMNMX.FTZ R228, R158, R228, !PT ;  /* 0x000000e49ee47209 */ /* 0x000fe60007810000 */
[----:B------:R-:W2:Y:S01]  /*cde0*/  MUFU.TANH R232, R232 ;  /* 0x000000e800e87308 */ /* 0x000ea20000002400 */
[----:B------:R-:W-:Y:S01]  /*cdf0*/  ISETP.GE.OR P6, PT, R226, R218, !P6 ;  /* 0x000000dae200720c */ /* 0x000fe200077c6670 */
[C---:B------:R-:W-:Y:S01]  /*ce00*/  VIADD R226, R3.reuse, 0x31 ;  /* 0x0000003103e27836 */ /* 0x040fe20000000000 */
[----:B------:R-:W-:Y:S01]  /*ce10*/  FMNMX.FTZ R230, R18, R228, !PT ;  /* 0x000000e412e67209 */ /* 0x000fe20007810000 */
[----:B------:R-:W-:Y:S01]  /*ce20*/  VIADD R228, R3, 0x38 ;  /* 0x0000003803e47836 */ /* 0x000fe20000000000 */
[----:B-1----:R-:W-:Y:S02]  /*ce30*/  FSEL R240, R240, -INF , !P5 ;  /* 0xff800000f0f07808 */ /* 0x002fe40006800000 */
[----:B------:R-:W-:Y:S03]  /*ce40*/  FMNMX.FTZ R10, R251, R230, !PT ;  /* 0x000000e6fb0a7209 */ /* 0x000fe60007810000 */
[----:B------:R-:W1:Y:S01]  /*ce50*/  MUFU.TANH R236, R236 ;  /* 0x000000ec00ec7308 */ /* 0x000e620000002400 */
[----:B------:R-:W-:Y:S02]  /*ce60*/  FMNMX.FTZ R230, R247, R2, !PT ;  /* 0x00000002f7e67209 */ /* 0x000fe40007810000 */
[CC--:B------:R-:W-:Y:S02]  /*ce70*/  ISETP.GE.AND P5, PT, R226.reuse, R221.reuse, PT ;  /* 0x000000dde200720c */ /* 0x0c0fe40003fa6270 */
[----:B------:R-:W-:Y:S02]  /*ce80*/  FMNMX.FTZ R10, R241, R10, !PT ;  /* 0x0000000af10a7209 */ /* 0x000fe40007810000 */
[----:B------:R-:W-:Y:S03]  /*ce90*/  FMNMX.FTZ R14, R245, R230, !PT ;  /* 0x000000e6f50e7209 */ /* 0x000fe60007810000 */
[----:B------:R-:W-:Y:S01]  /*cea0*/  MUFU.TANH R21, R21 ;  /* 0x0000001500157308 */ /* 0x000fe20000002400 */
[----:B------:R-:W-:Y:S02]  /*ceb0*/  ISETP.GE.OR P5, PT, R226, R220, !P5 ;  /* 0x000000dce200720c */ /* 0x000fe40006fa6670 */
        /* <DEDUP_REMOVED lines=9> */
[----:B------:R-:W-:Y:S02]  /*cf50*/  ISETP.GE.OR P5, PT, R228, R218, !P5 ;  /* 0x000000dae400720c */ /* 0x000fe40006fa6670 */
[----:B------:R-:W-:Y:S02]  /*cf60*/  FMNMX.FTZ R228, R235, R10, !PT ;  /* 0x0000000aebe47209 */ /* 0x000fe40007810000 */
[----:B------:R-:W-:Y:S02]  /*cf70*/  FMNMX.FTZ R14, R249, R14, !PT ;  /* 0x0000000ef90e7209 */ /* 0x000fe40007810000 */
[----:B------:R-:W-:Y:S02]  /*cf80*/  FMNMX.FTZ R11, R250, R228, !PT ;  /* 0x000000e4fa0b7209 */ /* 0x000fe40007810000 */
[----:B------:R-:W-:Y:S01]  /*cf90*/  FMNMX.FTZ R10, R243, R14, !PT ;  /* 0x0000000ef30a7209 */ /* 0x000fe20007810000 */
[----:B------:R-:W4:Y:S01]  /*cfa0*/  MUFU.TANH R228, R33 ;  /* 0x0000002100e47308 */ /* 0x000f220000002400 */
[----:B--2---:R-:W-:Y:S02]  /*cfb0*/  FMNMX.FTZ R9, R248, R11, !PT ;  /* 0x0000000bf8097209 */ /* 0x004fe40007810000 */
[----:B-1----:R-:W-:Y:S02]  /*cfc0*/  FSEL R236, R236, -INF , !P6 ;  /* 0xff800000ecec7808 */ /* 0x002fe40007000000 */
[----:B------:R-:W-:Y:S02]  /*cfd0*/  FMNMX.FTZ R3, R246, R9, !PT ;  /* 0x00000009f6037209 */ /* 0x000fe40007810000 */
[----:B------:R-:W-:Y:S02]  /*cfe0*/  ISETP.GE.AND P6, PT, R226, R219, PT ;  /* 0x000000dbe200720c */ /* 0x000fe40003fc6270 */
[----:B------:R-:W-:Y:S02]  /*cff0*/  FMNMX.FTZ R3, R244, R3, !PT ;  /* 0x00000003f4037209 */ /* 0x000fe40007810000 */
[----:B---3--:R-:W-:Y:S02]  /*d000*/  FSEL R230, R230, -INF , !P0 ;  /* 0xff800000e6e67808 */ /* 0x008fe40004000000 */
[----:B------:R-:W-:Y:S02]  /*d010*/  FMNMX.FTZ R10, R233, R10, !PT ;  /* 0x0000000ae90a7209 */ /* 0x000fe40007810000 */
[----:B------:R-:W-:Y:S02]  /*d020*/  ISETP.GE.AND P0, PT, R23, R221, PT ;  /* 0x000000dd1700720c */ /* 0x000fe40003f06270 */
[----:B------:R-:W-:Y:S02]  /*d030*/  ISETP.GE.OR P6, PT, R226, R218, !P6 ;  /* 0x000000dae200720c */ /* 0x000fe400077c6670 */
[----:B------:R-:W-:Y:S01]  /*d040*/  FMNMX.FTZ R19, R234, R3, !PT ;  /* 0x00000003ea137209 */ /* 0x000fe20007810000 */
[----:B------:R-:W1:Y:S01]  /*d050*/  MUFU.TANH R226, R30 ;  /* 0x0000001e00e27308 */ /* 0x000e620000002400 */
[----:B------:R-:W-:Y:S02]  /*d060*/  FMNMX.FTZ R10, R231, R10, !PT ;  /* 0x0000000ae70a7209 */ /* 0x000fe40007810000 */
[----:B------:R-:W-:Y:S02]  /*d070*/  ISETP.GE.OR P0, PT, R23, R220, !P0 ;  /* 0x000000dc1700720c */ /* 0x000fe40004706670 */
[----:B------:R-:W-:Y:S02]  /*d080*/  FMNMX.FTZ R25, R229, R10, !PT ;  /* 0x0000000ae5197209 */ /* 0x000fe40007810000 */
[----:B----4-:R-:W-:Y:S03]  /*d090*/  FSEL R228, R228, -INF , !P0 ;  /* 0xff800000e4e47808 */ /* 0x010fe60004000000 */
[----:B------:R2:W3:Y:S01]  /*d0a0*/  MUFU.TANH R3, R35 ;  /* 0x0000002300037308 */ /* 0x0004e20000002400 */
[----:B------:R-:W-:Y:S02]  /*d0b0*/  PLOP3.LUT P0, PT, PT, PT, UP0, 0x80, 0x0 ;  /* 0x000000000000781c */ /* 0x000fe40003f0f008 */
[----:B------:R-:W-:Y:S02]  /*d0c0*/  FMNMX.FTZ R25, R252, R25, !PT ;  /* 0x00000019fc197209 */ /* 0x000fe40007810000 */
[----:B------:R-:W-:Y:S02]  /*d0d0*/  FMNMX.FTZ R19, R232, R19, !PT ;  /* 0x00000013e8137209 */ /* 0x000fe40007810000 */
[----:B------:R-:W-:Y:S02]  /*d0e0*/  FMNMX.FTZ R25, R242, R25, !PT ;  /* 0x00000019f2197209 */ /* 0x000fe40007810000 */
[----:B------:R-:W-:Y:S02]  /*d0f0*/  FMNMX.FTZ R19, R230, R19, !PT ;  /* 0x00000013e6137209 */ /* 0x000fe40007810000 */
[----:B------:R-:W-:Y:S02]  /*d100*/  FMNMX.FTZ R25, R238, R25, !PT ;  /* 0x00000019ee197209 */ /* 0x000fe40007810000 */
[----:B-1----:R-:W-:Y:S02]  /*d110*/  FSEL R226, R226, -INF , !P1 ;  /* 0xff800000e2e27808 */ /* 0x002fe40004800000 */
[----:B------:R-:W-:Y:S02]  /*d120*/  FMNMX.FTZ R25, R240, R25, !PT ;  /* 0x00000019f0197209 */ /* 0x000fe40007810000 */
[----:B------:R-:W-:Y:S01]  /*d130*/  FMNMX.FTZ R19, R228, R19, !PT ;  /* 0x00000013e4137209 */ /* 0x000fe20007810000 */
[----:B--23--:R-:W-:Y:S06]  /*d140*/  @P0 BRA `(.L_x_1365) ;  /* 0xffffffd800dc0947 */ /* 0x00cfec000383ffff */
.L_x_1364:
[----:B---3--:R-:W-:Y:S01]  /*d150*/  FMNMX.FTZ R5, R236, R25, !PT ;  /* 0x00000019ec057209 */ /* 0x008fe20007810000 */
[----:B------:R-:W1:Y:S01]  /*d160*/  SHFL.BFLY PT, R4, R19, 0x2, 0x1f ;  /* 0x0c401f0013047f89 */ /* 0x000e6200000e0000 */
[----:B------:R-:W-:Y:S01]  /*d170*/  ISETP.GE.AND P0, PT, R23, R219, PT ;  /* 0x000000db1700720c */ /* 0x000fe20003f06270 */
[----:B------:R-:W-:Y:S01]  /*d180*/  UISETP.GT.AND UP0, UPT, UR9, UR12, UPT ;  /* 0x0000000c0900728c */ /* 0x000fe2000bf04270 */
[----:B------:R-:W-:Y:S05]  /*d190*/  FSEL R146, R21, -INF , !P6 ;  /* 0xff80000015927808 */ /* 0x000fea0007000000 */
[----:B------:R-:W-:Y:S01]  /*d1a0*/  LDSM.16.MT88.4 R12, [R196+0xc000] ;  /* 0x00c00000c40c783b */ /* 0x000fe20000004200 */
[----:B------:R-:W-:Y:S01]  /*d1b0*/  FMNMX.FTZ R5, R226, R5, !PT ;  /* 0x00000005e2057209 */ /* 0x000fe20007810000 */
[----:B------:R-:W-:Y:S01]  /*d1c0*/  UMOV UR17, UR9 ;  /* 0x0000000900117c82 */ /* 0x000fe20008000000 */
[----:B------:R-:W-:Y:S02]  /*d1d0*/  ISETP.GE.OR P0, PT, R23, R218, !P0 ;  /* 0x000000da1700720c */ /* 0x000fe40004706670 */
[----:B------:R-:W-:Y:S02]  /*d1e0*/  FSEL R144, R22, -INF , !P5 ;  /* 0xff80000016907808 */ /* 0x000fe40006800000 */
[----:B------:R-:W-:Y:S01]  /*d1f0*/  FMNMX.FTZ R5, R146, R5, !PT ;  /* 0x0000000592057209 */ /* 0x000fe20007810000 */
[----:B------:R-:W-:Y:S01]  /*d200*/  LDSM.16.MT88.4 R20, [R194+0xc000] ;  /* 0x00c00000c214783b */ /* 0x000fe20000004200 */
[----:B------:R-:W-:Y:S02]  /*d210*/  FSEL R133, R3, -INF , !P0 ;  /* 0xff80000003857808 */ /* 0x000fe40004000000 */
[----:B------:R-:W-:Y:S04]  /*d220*/  FMNMX.FTZ R8, R144, R5, !PT ;  /* 0x0000000590087209 */ /* 0x000fe80007810000 */
[----:B------:R-:W-:Y:S01]  /*d230*/  FMNMX.FTZ R6, R133, R8, !PT ;  /* 0x0000000885067209 */ /* 0x000fe20007810000 */
[----:B------:R-:W-:Y:S08]  /*d240*/  LDSM.16.MT88.4 R28, [R193+0xc000] ;  /* 0x00c00000c11c783b */ /* 0x000ff00000004200 */
[----:B------:R-:W2:Y:S08]  /*d250*/  SHFL.BFLY PT, R3, R6, 0x2, 0x1f ;  /* 0x0c401f0006037f89 */ /* 0x000eb000000e0000 */
        /* <DEDUP_REMOVED lines=30> */
[----:B------:R-:W-:Y:S01]  /*d440*/  LDSM.16.MT88.4 R156, [R192+0xf800] ;  /* 0x00f80000c09c783b */ /* 0x000fe20000004200 */
[--C-:B------:R-:W-:Y:S01]  /*d450*/  FFMA.FTZ R172, R233, UR4, -R145.reuse ;  /* 0x00000004e9ac7c23 */ /* 0x100fe20008010891 */
[--C-:B------:R-:W-:Y:S01]  /*d460*/  FFMA.FTZ R177, R231, UR4, -R145.reuse ;  /* 0x00000004e7b17c23 */ /* 0x100fe20008010891 */
[--C-:B------:R-:W-:Y:S01]  /*d470*/  FFMA.FTZ R174, R229, UR4, -R145.reuse ;  /* 0x00000004e5ae7c23 */ /* 0x100fe20008010891 */
[--C-:B------:R-:W-:Y:S01]  /*d480*/  FFMA.FTZ R179, R252, UR4, -R145.reuse ;  /* 0x00000004fcb37c23 */ /* 0x100fe20008010891 */
[--C-:B------:R-:W-:Y:S01]  /*d490*/  FFMA.FTZ R233, R242, UR4, -R145.reuse ;  /* 0x00000004f2e97c23 */ /* 0x100fe20008010891 */
[--C-:B------:R-:W-:Y:S03]  /*d4a0*/  FFMA.FTZ R238, R238, UR4, -R145.reuse ;  /* 0x00000004eeee7c23 */ /* 0x100fe60008010891 */
[----:B------:R-:W1:Y:S01]  /*d4b0*/  MUFU.EX2 R166, R166 ;  /* 0x000000a600a67308 */ /* 0x000e620000000800 */
[----:B------:R-:W-:Y:S01]  /*d4c0*/  LDSM.16.MT88.4 R160, [R196+0x11800] ;  /* 0x01180000c4a0783b */ /* 0x000fe20000004200 */
[--C-:B------:R-:W-:Y:S01]  /*d4d0*/  FFMA.FTZ R236, R236, UR4, -R145.reuse ;  /* 0x00000004ecec7c23 */ /* 0x100fe20008010891 */
[--C-:B------:R-:W-:Y:S01]  /*d4e0*/  FFMA.FTZ R226, R226, UR4, -R145.reuse ;  /* 0x00000004e2e27c23 */ /* 0x100fe20008010891 */
[----:B------:R-:W-:Y:S01]  /*d4f0*/  FFMA.FTZ R133, R133, UR4, -R145 ;  /* 0x0000000485857c23 */ /* 0x000fe20008010891 */
[----:B------:R-:W-:Y:S01]  /*d500*/  FFMA.FTZ R168, R241, UR4, -R147 ;  /* 0x00000004f1a87c23 */ /* 0x000fe20008010893 */
[----:B------:R-:W-:Y:S01]  /*d510*/  FFMA.FTZ R241, R146, UR4, -R145 ;  /* 0x0000000492f17c23 */ /* 0x000fe20008010891 */
[--C-:B------:R-:W-:Y:S03]  /*d520*/  FFMA.FTZ R173, R239, UR4, -R147.reuse ;  /* 0x00000004efad7c23 */ /* 0x100fe60008010893 */
[----:B------:R-:W-:Y:S01]  /*d530*/  MUFU.EX2 R165, R165 ;  /* 0x000000a500a57308 */ /* 0x000fe20000000800 */
[--C-:B------:R-:W-:Y:S01]  /*d540*/  FFMA.FTZ R170, R237, UR4, -R147.reuse ;  /* 0x00000004edaa7c23 */ /* 0x100fe20008010893 */
[----:B------:R-:W-:Y:S01]  /*d550*/  FFMA.FTZ R175, R235, UR4, -R147 ;  /* 0x00000004ebaf7c23 */ /* 0x000fe20008010893 */
[----:B------:R-:W-:Y:S01]  /*d560*/  FFMA.FTZ R235, R240, UR4, -R145 ;  /* 0x00000004f0eb7c23 */ /* 0x000fe20008010891 */
[--C-:B------:R-:W-:Y:S01]  /*d570*/  FFMA.FTZ R176, R250, UR4, -R147.reuse ;  /* 0x00000004fab07c23 */ /* 0x100fe20008010893 */
[--C-:B------:R-:W-:Y:S01]  /*d580*/  FFMA.FTZ R229, R248, UR4, -R147.reuse ;  /* 0x00000004f8e57c23 */ /* 0x100fe20008010893 */
[--C-:B------:R-:W-:Y:S01]  /*d590*/  FFMA.FTZ R178, R246, UR4, -R147.reuse ;  /* 0x00000004f6b27c23 */ /* 0x100fe20008010893 */
[--C-:B------:R-:W-:Y:S03]  /*d5a0*/  FFMA.FTZ R231, R244, UR4, -R147.reuse ;  /* 0x00000004f4e77c23 */ /* 0x100fe60008010893 */
[----:B------:R-:W2:Y:S01]  /*d5b0*/  MUFU.EX2 R164, R164 ;  /* 0x000000a400a47308 */ /* 0x000ea20000000800 */
[----:B-1----:R-:W-:Y:S01]  /*d5c0*/  F2FP.BF16.F32.PACK_AB R136, R166, R169 ;  /* 0x000000a9a688723e */ /* 0x002fe200000010ff */
[--C-:B------:R-:W-:Y:S01]  /*d5d0*/  FFMA.FTZ R234, R234, UR4, -R147.reuse ;  /* 0x00000004eaea7c23 */ /* 0x100fe20008010893 */
[--C-:B------:R-:W-:Y:S01]  /*d5e0*/  FFMA.FTZ R237, R232, UR4, -R147.reuse ;  /* 0x00000004e8ed7c23 */ /* 0x100fe20008010893 */
[--C-:B------:R-:W-:Y:S01]  /*d5f0*/  FFMA.FTZ R230, R230, UR4, -R147.reuse ;  /* 0x00000004e6e67c23 */ /* 0x100fe20008010893 */
[----:B------:R-:W-:Y:S01]  /*d600*/  FFMA.FTZ R147, R228, UR4, -R147 ;  /* 0x00000004e4937c23 */ /* 0x000fe20008010893 */
[----:B------:R-:W-:Y:S01]  /*d610*/  FFMA.FTZ R228, R144, UR4, -R145 ;  /* 0x0000000490e47c23 */ /* 0x000fe20008010891 */
[----:B------:R-:W-:Y:S03]  /*d620*/  PLOP3.LUT P0, PT, PT, PT, UP0, 0x80, 0x0 ;  /* 0x000000000000781c */ /* 0x000fe60003f0f008 */
        /* <DEDUP_REMOVED lines=314> */
.L_x_1362:
        /* <DEDUP_REMOVED lines=12> */
[----:B------:R-:W1:Y:S04]  /*ea90*/  SHFL.BFLY PT, R10, R5, 0x1, 0x1f ;  /* 0x0c201f00050a7f89 */ /* 0x000e6800000e0000 */
        /* <DEDUP_REMOVED lines=13> */
[----:B------:R-:W-:Y:S02]  /*eb70*/  IADD3 R5, R6, -R5, RZ ;  /* 0x8000000506057210 */ /* 0x000fe40007ffe0ff */
        /* <DEDUP_REMOVED lines=13> */
[----:B------:R-:W-:Y:S01]  /*ec50*/  IADD3 R0, R0, -R9, RZ ;  /* 0x8000000900007210 */ /* 0x000fe20007ffe0ff */
        /* <DEDUP_REMOVED lines=59> */
[----:B------:R-:W-:Y:S01]  /*f010*/  F2FP.BF16.F32.PACK_AB R128, R129, R128 ;  /* 0x000000808180723e */ /* 0x000fe200000010ff */
[----:B------:R-:W-:Y:S01]  /*f020*/  FMUL.FTZ R120, R14, R120 ;  /* 0x000000780e787220 */ /* 0x000fe20000410000 */
[----:B------:R-:W-:Y:S01]  /*f030*/  LEA R15, R12, UR4, 0x1 ;  /* 0x000000040c0f7c11 */ /* 0x000fe2000f8e08ff */
[----:B------:R-:W-:Y:S01]  /*f040*/  @UP0 ULDC.64 UR4, c[0x0][0x298] ;  /* 0x0000a60000040ab9 */ /* 0x000fe20000000a00 */
[----:B------:R-:W-:Y:S01]  /*f050*/  F2FP.BF16.F32.PACK_AB R130, R131, R130 ;  /* 0x000000828382723e */ /* 0x000fe200000010ff */
[----:B------:R-:W-:Y:S01]  /*f060*/  @UP0 UIMAD.WIDE.U32 UR8, UR13, UR4, URZ ;  /* 0x000000040d0802a5 */ /* 0x000fe2000f8e003f */
[----:B------:R-:W-:Y:S01]  /*f070*/  IADD3 R17, R15, -0x10, RZ ;  /* 0xfffffff00f117810 */ /* 0x000fe20007ffe0ff */
[----:B------:R1:W-:Y:S01]  /*f080*/  STS [R15], R128 ;  /* 0x000000800f007388 */ /* 0x0003e20000000800 */
[----:B------:R-:W-:Y:S01]  /*f090*/  F2FP.BF16.F32.PACK_AB R124, R125, R124 ;  /* 0x0000007c7d7c723e */ /* 0x000fe200000010ff */
[C---:B------:R-:W-:Y:S01]  /*f0a0*/  FMUL.FTZ R121, R14.reuse, R121 ;  /* 0x000000790e797220 */ /* 0x040fe20000410000 */
[----:B------:R-:W-:Y:S01]  /*f0b0*/  @P0 IADD3 R17, R15, 0x10, RZ ;  /* 0x000000100f110810 */ /* 0x000fe20007ffe0ff */
[----:B------:R1:W-:Y:S01]  /*f0c0*/  STS [R15+0x400], R130 ;  /* 0x000400820f007388 */ /* 0x0003e20000000800 */
[----:B------:R-:W-:Y:S01]  /*f0d0*/  PLOP3.LUT P0, PT, PT, PT, UP0, 0x80, 0x0 ;  /* 0x000000000000781c */ /* 0x000fe20003f0f008 */
        /* <DEDUP_REMOVED lines=37> */
[----:B------:R-:W-:Y:S01]  /*f330*/  R2P PR, R13, 0x6 ;  /* 0x000000060d007804 */ /* 0x000fe20000000000 */
[----:B------:R-:W-:Y:S01]  /*f340*/  @UP0 UIMAD UR6, UR13, UR5, UR9 ;  /* 0x000000050d0602a4 */ /* 0x000fe2000f8e0209 */
[----:B------:R-:W-:Y:S01]  /*f350*/  MOV R8, 0x20 ;  /* 0x0000002000087802 */ /* 0x000fe20000000f00 */
[C---:B------:R-:W-:Y:S01]  /*f360*/  FMUL.FTZ R88, R14.reuse, R88 ;  /* 0x000000580e587220 */ /* 0x040fe20000410000 */
[----:B------:R-:W-:Y:S01]  /*f370*/  MOV R6, 0x40 ;  /* 0x0000004000067802 */ /* 0x000fe20000000f00 */
        /* <DEDUP_REMOVED lines=43> */
[----:B------:R-:W-:Y:S02]  /*f630*/  SEL R8, R8, 0xffffffe0, !P1 ;  /* 0xffffffe008087807 */ /* 0x000fe40004800000 */
[----:B------:R-:W-:Y:S01]  /*f640*/  SEL R6, R6, 0xffffffc0, !P2 ;  /* 0xffffffc006067807 */ /* 0x000fe20005000000 */
        /* <DEDUP_REMOVED lines=8> */
.L_x_1366:
[----:B------:R-:W-:Y:S01]  /*f6d0*/  ULDC.U8 UR4, c[0x0][0x3d8] ;  /* 0x0000f60000047ab9 */ /* 0x000fe20000000000 */
[----:B------:R-:W-:Y:S01]  /*f6e0*/  ULDC.U8 UR7, c[0x0][0x3d9] ;  /* 0x0000f64000077ab9 */ /* 0x000fe20000000000 */
[----:B------:R-:W-:Y:S01]  /*f6f0*/  ISETP.NE.AND P5, PT, RZ, UR4, PT ;  /* 0x00000004ff007c0c */ /* 0x000fe2000bfa5270 */
[----:B------:R-:W-:Y:S01]  /*f700*/  IMAD.IADD R13, R15, 0x1, R8 ;  /* 0x000000010f0d7824 */ /* 0x000fe200078e0208 */
        /* <DEDUP_REMOVED lines=19> */
.L_x_1367:
[----:B------:R-:W-:Y:S01]  /*f840*/  ISETP.NE.AND P1, PT, RZ, UR7, PT ;  /* 0x00000007ff007c0c */ /* 0x000fe2000bf25270 */
[--C-:B------:R-:W-:Y:S01]  /*f850*/  IMAD.IADD R23, R15, 0x1, R6.reuse ;  /* 0x000000010f177824 */ /* 0x100fe200078e0206 */
[----:B------:R-:W-:Y:S01]  /*f860*/  STS [R17+0x400], R126 ;  /* 0x0004007e11007388 */ /* 0x000fe20000000800 */
[----:B------:R-:W-:Y:S01]  /*f870*/  IMAD.IADD R25, R6, 0x1, R17 ;  /* 0x0000000106197824 */ /* 0x000fe200078e0211 */
[----:B------:R-:W-:Y:S01]  /*f880*/  PLOP3.LUT P0, PT, PT, PT, PT, 0x8, 0x0 ;  /* 0x000000000000781c */ /* 0x000fe20003f0e170 */
[--C-:B------:R-:W-:Y:S01]  /*f890*/  IMAD.IADD R27, R13, 0x1, R6.reuse ;  /* 0x000000010d1b7824 */ /* 0x100fe200078e0206 */
[----:B------:R-:W-:Y:S01]  /*f8a0*/  STS [R13], R120 ;  /* 0x000000780d007388 */ /* 0x000fe20000000800 */
[----:B------:R-:W-:Y:S01]  /*f8b0*/  IMAD.IADD R29, R19, 0x1, R6 ;  /* 0x00000001131d7824 */ /* 0x000fe200078e0206 */
[----:B------:R-:W1:Y:S01]  /*f8c0*/  S2UR UR4, SR_CTAID.X ;  /* 0x00000000000479c3 */ /* 0x000e620000002500 */
[----:B------:R-:W2:Y:S01]  /*f8d0*/  @P4 MUFU.LG2 R11, R11 ;  /* 0x0000000b000b4308 */ /* 0x000ea20000000c00 */
[----:B------:R-:W-:Y:S01]  /*f8e0*/  STS [R13+0x400], R122 ;  /* 0x0004007a0d007388 */ /* 0x000fe20000000800 */
[C---:B------:R-:W-:Y:S01]  /*f8f0*/  LEA.HI.SX32 R26, R7.reuse, 0x20, 0x1d ;  /* 0x00000020071a7811 */ /* 0x040fe200078feaff */
[----:B------:R-:W-:Y:S01]  /*f900*/  BSSY B0, `(.L_x_1368) ;  /* 0x0000070000007945 */ /* 0x000fe20003800000 */
[----:B------:R-:W-:Y:S01]  /*f910*/  @!P1 PLOP3.LUT P0, PT, P5, PT, PT, 0x80, 0x0 ;  /* 0x000000000000981c */ /* 0x000fe20002f0f070 */
[----:B------:R-:W-:Y:S01]  /*f920*/  STS [R19], R116 ;  /* 0x0000007413007388 */ /* 0x000fe20000000800 */
[----:B------:R-:W-:Y:S01]  /*f930*/  @P1 IMAD.MOV.U32 R35, RZ, RZ, 0x1 ;  /* 0x00000001ff231424 */ /* 0x000fe200078e00ff */
[----:B------:R-:W3:Y:S01]  /*f940*/  @!P1 LDC R6, c[0x0][0x2c4] ;  /* 0x0000b100ff069b82 */ /* 0x000ee20000000800 */
[----:B------:R-:W-:Y:S01]  /*f950*/  LEA.HI.SX32 R28, R7, 0x10, 0x1d ;  /* 0x00000010071c7811 */ /* 0x000fe200078feaff */
[----:B------:R-:W-:Y:S01]  /*f960*/  STS [R19+0x400], R118 ;  /* 0x0004007613007388 */ /* 0x000fe20000000800 */
[----:B------:R-:W4:Y:S03]  /*f970*/  @P3 MUFU.LG2 R10, R10 ;  /* 0x0000000a000a3308 */ /* 0x000f260000000c00 */
[----:B------:R-:W-:Y:S02]  /*f980*/  STS [R23], R112 ;  /* 0x0000007017007388 */ /* 0x000fe40000000800 */
[----:B------:R-:W5:Y:S02]  /*f990*/  @!P1 LDC R33, c[0x0][0x270] ;  /* 0x00009c00ff219b82 */ /* 0x000f640000000800 */
[----:B------:R-:W-:Y:S04]  /*f9a0*/  STS [R23+0x400], R114 ;  /* 0x0004007217007388 */ /* 0x000fe80000000800 */
[----:B------:R-:W-:Y:S02]  /*f9b0*/  STS [R25], R108 ;  /* 0x0000006c19007388 */ /* 0x000fe40000000800 */
[----:B------:R-:W4:Y:S01]  /*f9c0*/  @P1 LDC R24, c[0x0][0x2c0] ;  /* 0x0000b000ff181b82 */ /* 0x000f220000000800 */
[----:B-1----:R-:W-:Y:S01]  /*f9d0*/  UIMAD UR7, UR4, -0x40, UR15 ;  /* 0xffffffc0040778a4 */ /* 0x002fe2000f8e020f */
[----:B------:R-:W-:Y:S04]  /*f9e0*/  STS [R25+0x400], R110 ;  /* 0x0004006e19007388 */ /* 0x000fe80000000800 */
[----:B------:R-:W-:Y:S01]  /*f9f0*/  STS [R27], R104 ;  /* 0x000000681b007388 */ /* 0x000fe20000000800 */
[----:B------:R-:W-:Y:S01]  /*fa00*/  ISETP.GE.AND P5, PT, R26, UR7, PT ;  /* 0x000000071a007c0c */ /* 0x000fe2000bfa6270 */
[----:B---3--:R-:W5:Y:S01]  /*fa10*/  @P0 LDC R6, c[0x0][0x2e4] ;  /* 0x0000b900ff060b82 */ /* 0x008f620000000800 */
[----:B------:R-:W-:Y:S01]  /*fa20*/  ISETP.GE.AND P6, PT, R28, UR7, PT ;  /* 0x000000071c007c0c */ /* 0x000fe2000bfc6270 */
[----:B------:R-:W-:Y:S01]  /*fa30*/  STS [R27+0x400], R106 ;  /* 0x0004006a1b007388 */ /* 0x000fe20000000800 */
[----:B------:R-:W-:-:S03]  /*fa40*/  SHF.R.S32.HI R28, RZ, 0x1f, R9 ;  /* 0x0000001fff1c7819 */ /* 0x000fc60000011409 */
[----:B------:R-:W-:Y:S01]  /*fa50*/  STS [R29], R100 ;  /* 0x000000641d007388 */ /* 0x000fe20000000800 */
[----:B------:R-:W-:Y:S01]  /*fa60*/  LEA.HI R28, R28, R9, RZ, 0x2 ;  /* 0x000000091c1c7211 */ /* 0x000fe200078f10ff */
[----:B------:R-:W1:Y:S02]  /*fa70*/  @P1 LDC.64 R30, c[0x0][0x2c0] ;  /* 0x0000b000ff1e1b82 */ /* 0x000e640000000a00 */
[----:B------:R-:W-:Y:S01]  /*fa80*/  STS [R29+0x400], R102 ;  /* 0x000400661d007388 */ /* 0x000fe20000000800 */
[----:B------:R-:W-:-:S03]  /*fa90*/  LOP3.LUT R28, R28, 0xffffffc, RZ, 0xc0, !PT ;  /* 0x0ffffffc1c1c7812 */ /* 0x000fc600078ec0ff */
[----:B------:R-:W-:Y:S02]  /*faa0*/  STS [R15+0x2000], R36 ;  /* 0x002000240f007388 */ /* 0x000fe40000000800 */
[----:B------:R-:W3:Y:S01]  /*fab0*/  @P3 LDC R26, c[0x0][0x2e8] ;  /* 0x0000ba00ff1a3b82 */ /* 0x000ee20000000800 */
[----:B------:R-:W-:Y:S01]  /*fac0*/  @!P1 MOV R24, 0x1 ;  /* 0x0000000100189802 */ /* 0x000fe20000000f00 */
[----:B------:R-:W-:Y:S01]  /*fad0*/  STS [R15+0x2400], R38 ;  /* 0x002400260f007388 */ /* 0x000fe20000000800 */
[----:B------:R-:W-:-:S03]  /*fae0*/  IMAD.IADD R28, R9, 0x1, -R28 ;  /* 0x00000001091c7824 */ /* 0x000fc600078e0a1c */
[----:B------:R-:W-:Y:S01]  /*faf0*/  STS [R17+0x2000], R40 ;  /* 0x0020002811007388 */ /* 0x000fe20000000800 */
[----:B-----5:R-:W-:-:S03]  /*fb00*/  @!P1 IMAD R35, R6, R33, RZ ;  /* 0x0000002106239224 */ /* 0x020fc600078e02ff */
[----:B------:R-:W-:Y:S04]  /*fb10*/  STS [R17+0x2400], R42 ;  /* 0x0024002a11007388 */ /* 0x000fe80000000800 */
[----:B------:R-:W-:Y:S01]  /*fb20*/  STS [R13+0x2000], R44 ;  /* 0x0020002c0d007388 */ /* 0x000fe20000000800 */
[----:B-1----:R-:W-:-:S03]  /*fb30*/  @P1 IMAD R31, R31, R30, RZ ;  /* 0x0000001e1f1f1224 */ /* 0x002fc600078e02ff */
[----:B------:R-:W-:Y:S01]  /*fb40*/  STS [R13+0x2400], R46 ;  /* 0x0024002e0d007388 */ /* 0x000fe20000000800 */
[----:B------:R-:W-:Y:S02]  /*fb50*/  @!P1 IMAD.MOV.U32 R31, RZ, RZ, R6 ;  /* 0x000000ffff1f9224 */ /* 0x000fe400078e0006 */
[----:B------:R-:W-:Y:S01]  /*fb60*/  IMAD.MOV.U32 R6, RZ, RZ, 0x7f800000 ;  /* 0x7f800000ff067424 */ /* 0x000fe200078e00ff */
        /* <DEDUP_REMOVED lines=22> */
[----:B------:R3:W-:Y:S04]  /*fcd0*/  STS [R27+0x4000], R92 ;  /* 0x0040005c1b007388 */ /* 0x0007e80000000800 */
[----:B------:R3:W-:Y:S04]  /*fce0*/  STS [R27+0x4400], R94 ;  /* 0x0044005e1b007388 */ /* 0x0007e80000000800 */
[----:B------:R3:W-:Y:S04]  /*fcf0*/  STS [R29+0x4000], R96 ;  /* 0x004000601d007388 */ /* 0x0007e80000000800 */
[----:B------:R3:W-:Y:S01]  /*fd00*/  STS [R29+0x4400], R98 ;  /* 0x004400621d007388 */ /* 0x0007e20000000800 */
[----:B-1----:R-:W-:Y:S01]  /*fd10*/  SHF.R.S32.HI R23, RZ, 0x3, R7 ;  /* 0x00000003ff177819 */ /* 0x002fe20000011407 */
[----:B------:R-:W-:Y:S03]  /*fd20*/  BAR.SYNC.DEFER_BLOCKING 0x0 ;  /* 0x0000000000007b1d */ /* 0x000fe60000010000 */
[----:B------:R-:W-:Y:S01]  /*fd30*/  ISETP.GE.AND P0, PT, R23, UR7, PT ;  /* 0x0000000717007c0c */ /* 0x000fe2000bf06270 */
[----:B--2---:R-:W-:Y:S01]  /*fd40*/  @P4 FMUL.FTZ R23, R11, 0.69314718246459960938 ;  /* 0x3f3172180b174820 */ /* 0x004fe20000410000 */
[----:B----4-:R-:W-:-:S03]  /*fd50*/  IMAD R11, R24, UR4, RZ ;  /* 0x00000004180b7c24 */ /* 0x010fc6000f8e02ff */
[----:B-----5:R-:W1:Y:S01]  /*fd60*/  @P4 LDC R25, c[0x0][0x2e8] ;  /* 0x0000ba00ff194b82 */ /* 0x020e620000000800 */
[----:B------:R-:W2:Y:S01]  /*fd70*/  S2R R8, SR_CTAID.Y ;  /* 0x0000000000087919 */ /* 0x000ea20000002600 */
[----:B------:R-:W4:Y:S01]  /*fd80*/  S2R R22, SR_CTAID.Z ;  /* 0x0000000000167919 */ /* 0x000f220000002700 */
[----:B------:R1:W1:Y:S04]  /*fd90*/  LDS.128 R16, [R213+0x1800] ;  /* 0x00180000d5107984 */ /* 0x0002680000000c00 */
[----:B------:R1:W1:Y:S02]  /*fda0*/  LDS.128 R12, [R213+0x3800] ;  /* 0x00380000d50c7984 */ /* 0x0002640000000c00 */
[----:B-1----:R-:W-:Y:S01]  /*fdb0*/  @P4 FFMA.FTZ R6, R132, R25, R23 ;  /* 0x0000001984064223 */ /* 0x002fe20000010017 */
[----:B------:R-:W-:-:S05]  /*fdc0*/  IMAD.SHL.U32 R23, R11, 0x40, RZ ;  /* 0x000000400b177824 */ /* 0x000fca00078e00ff */
[----:B------:R-:W-:Y:S01]  /*fdd0*/  SHF.R.S32.HI R9, RZ, 0x1f, R23 ;  /* 0x0000001fff097819 */ /* 0x000fe20000011417 */
[----:B--2---:R-:W-:-:S05]  /*fde0*/  IMAD R8, R8, R35, RZ ;  /* 0x0000002308087224 */ /* 0x004fca00078e02ff */
[----:B------:R-:W-:Y:S02]  /*fdf0*/  SEL R8, R8, RZ, !P2 ;  /* 0x000000ff08087207 */ /* 0x000fe40005000000 */
[----:B------:R-:W-:Y:S02]  /*fe00*/  LOP3.LUT P2, RZ, R0, 0x3, RZ, 0xc0, !PT ;  /* 0x0000000300ff7812 */ /* 0x000fe4000784c0ff */
[----:B------:R-:W-:Y:S01]  /*fe10*/  SHF.R.S32.HI R0, RZ, 0x1f, R5 ;  /* 0x0000001fff007819 */ /* 0x000fe20000011405 */
[----:B----4-:R-:W-:Y:S02]  /*fe20*/  IMAD R31, R22, R31, R8 ;  /* 0x0000001f161f7224 */ /* 0x010fe400078e0208 */
[----:B------:R-:W-:Y:S01]  /*fe30*/  @P3 FMUL.FTZ R8, R10, 0.69314718246459960938 ;  /* 0x3f3172180a083820 */ /* 0x000fe20000410000 */
[----:B------:R-:W-:Y:S02]  /*fe40*/  LEA.HI R0, R0, R5, RZ, 0x2 ;  /* 0x0000000500007211 */ /* 0x000fe400078f10ff */
[----:B------:R-:W-:-:S02]  /*fe50*/  IADD3 R10, P4, P1, R23, R20, R31 ;  /* 0x00000014170a7210 */ /* 0x000fc4000799e01f */
[----:B------:R-:W-:Y:S01]  /*fe60*/  SHF.R.S32.HI R11, RZ, 0x2, R0 ;  /* 0x00000002ff0b7819 */ /* 0x000fe20000011400 */
[----:B------:R-:W-:Y:S01]  /*fe70*/  IMAD.SHL.U32 R0, R2, 0x8, RZ ;  /* 0x0000000802007824 */ /* 0x000fe200078e00ff */
[----:B------:R-:W-:Y:S02]  /*fe80*/  SHF.R.S32.HI R20, RZ, 0x1f, R31 ;  /* 0x0000001fff147819 */ /* 0x000fe4000001141f */
[----:B------:R-:W-:Y:S01]  /*fe90*/  MOV R5, 0x7f800000 ;  /* 0x7f80000000057802 */ /* 0x000fe20000000f00 */
[----:B------:R-:W-:Y:S02]  /*fea0*/  IMAD R11, R28, 0x10, R11 ;  /* 0x000000101c0b7824 */ /* 0x000fe400078e020b */
[----:B---3--:R-:W-:Y:S01]  /*feb0*/  @P3 FFMA.FTZ R5, R3, R26, R8 ;  /* 0x0000001a03053223 */ /* 0x008fe20000010008 */
        /* <DEDUP_REMOVED lines=20> */
.L_x_1369:
[----:B------:R-:W-:Y:S05]  /*10000*/  BSYNC B0 ;  /* 0x0000000000007941 */ /* 0x000fea0003800000 */
.L_x_1368:
[----:B-1----:R-:W-:Y:S01]  /*10010*/  SHF.R.S32.HI R3, RZ, 0x1f, R22 ;  /* 0x0000001fff037819 */ /* 0x002fe20000011416 */
[----:B------:R-:W-:Y:S01]  /*10020*/  ULDC.64 UR4, c[0x0][0x2a0] ;  /* 0x0000a80000047ab9 */ /* 0x000fe20000000a00 */
[----:B------:R-:W-:Y:S01]  /*10030*/  SHF.R.S32.HI R2, RZ, 0x1f, R0 ;  /* 0x0000001fff027819 */ /* 0x000fe20000011400 */
[----:B------:R1:W2:Y:S01]  /*10040*/  LDS.128 R8, [R213+0x2000] ;  /* 0x00200000d5087984 */ /* 0x0002a20000000c00 */
[----:B------:R-:W-:Y:S01]  /*10050*/  IADD3 R26, P1, R0, UR8, RZ ;  /* 0x00000008001a7c10 */ /* 0x000fe2000ff3e0ff */
[----:B------:R-:W-:Y:S01]  /*10060*/  IMAD R3, R3, UR4, RZ ;  /* 0x0000000403037c24 */ /* 0x000fe2000f8e02ff */
[----:B------:R-:W-:Y:S01]  /*10070*/  SHF.R.S32.HI R4, RZ, 0x3, R4 ;  /* 0x00000003ff047819 */ /* 0x000fe20000011404 */
[----:B------:R-:W-:Y:S01]  /*10080*/  BSSY B0, `(.L_x_1370) ;  /* 0x000001d000007945 */ /* 0x000fe20003800000 */
[----:B------:R-:W-:Y:S01]  /*10090*/  LEA.HI.SX32 R7, R7, 0x30, 0x1d ;  /* 0x0000003007077811 */ /* 0x000fe200078feaff */
[----:B------:R-:W-:Y:S01]  /*100a0*/  IMAD R29, R22, UR5, R3 ;  /* 0x00000005161d7c24 */ /* 0x000fe2000f8e0203 */
[----:B------:R-:W-:Y:S01]  /*100b0*/  IADD3.X R27, R2, UR6, RZ, P1, !PT ;  /* 0x00000006021b7c10 */ /* 0x000fe20008ffe4ff */
[----:B------:R-:W-:Y:S01]  /*100c0*/  IMAD.U32 R2, RZ, RZ, UR14 ;  /* 0x0000000eff027e24 */ /* 0x000fe2000f8e00ff */
[----:B------:R-:W-:-:S02]  /*100d0*/  SHF.R.S32.HI R5, RZ, 0x1f, R4 ;  /* 0x0000001fff057819 */ /* 0x000fc40000011404 */
[----:B------:R-:W-:Y:S01]  /*100e0*/  ISETP.GE.AND P4, PT, R7, UR7, PT ;  /* 0x0000000707007c0c */ /* 0x000fe2000bf86270 */
[----:B------:R-:W-:Y:S02]  /*100f0*/  IMAD.WIDE.U32 R26, R22, UR4, R26 ;  /* 0x00000004161a7c25 */ /* 0x000fe4000f8e001a */
[----:B------:R1:W3:Y:S02]  /*10100*/  LDS.128 R20, [R213] ;  /* 0x00000000d5147984 */ /* 0x0002e40000000c00 */
[----:B------:R-:W-:Y:S02]  /*10110*/  IMAD.WIDE R2, R2, 0x40, R4 ;  /* 0x0000004002027825 */ /* 0x000fe400078e0204 */
        /* <DEDUP_REMOVED lines=19> */
.L_x_1371:
[----:B------:R-:W-:Y:S05]  /*10250*/  BSYNC B0 ;  /* 0x0000000000007941 */ /* 0x000fea0003800000 */
.L_x_1370:
        /* <DEDUP_REMOVED lines=24> */
.L_x_1373:
[----:B------:R-:W-:Y:S05]  /*103e0*/  BSYNC B0 ;  /* 0x0000000000007941 */ /* 0x000fea0003800000 */
.L_x_1372:
        /* <DEDUP_REMOVED lines=24> */
.L_x_1375:
[----:B------:R-:W-:Y:S05]  /*10570*/  BSYNC B0 ;  /* 0x0000000000007941 */ /* 0x000fea0003800000 */
.L_x_1374:
        /* <DEDUP_REMOVED lines=23> */
.L_x_1376:
        /* <DEDUP_REMOVED lines=9> */
.L_x_1533:


//--------------------- .text._ZN5flash16flash_fwd_kernelI23Flash_fwd_kernel_traitsILi192ELi64ELi64ELi4ELb0ELb0EN7cutlass10bfloat16_tE19Flash_kernel_traitsILi192ELi64ELi64ELi4ES3_EELb1ELb0ELb1ELb1ELb0ELb0ELb0ELb1EEEvNS_16Flash_fwd_paramsE --------------------------
	.section	.text._ZN5flash16flash_fwd_kernelI23Flash_fwd_kernel_traitsILi192ELi64ELi64ELi4ELb0ELb0EN7cutlass10bfloat16_tE19Flash_kernel_traitsILi192ELi64ELi64ELi4ES3_EELb1ELb0ELb1ELb1ELb0ELb0ELb0ELb1EEEvNS_16Flash_fwd_paramsE,"ax",@progbits
	.align	128
        .global         _ZN5flash16flash_fwd_kernelI23Flash_fwd_kernel_traitsILi192ELi64ELi64ELi4ELb0ELb0EN7cutlass10bfloat16_tE19Flash_kernel_traitsILi192ELi64ELi64ELi4ES3_EELb1ELb0ELb1ELb1ELb0ELb0ELb0ELb1EEEvNS_16Flash_fwd_paramsE
        .type           _ZN5flash16flash_fwd_kernelI23Flash_fwd_kernel_traitsILi192ELi64ELi64ELi4ELb0ELb0EN7cutlass10bfloat16_tE19Flash_kernel_traitsILi192ELi64ELi64ELi4ES3_EELb1ELb0ELb1ELb1ELb0ELb0ELb0ELb1EEEvNS_16Flash_fwd_paramsE,@function
        .size           _ZN5flash16flash_fwd_kernelI23Flash_fwd_kernel_traitsILi192ELi64ELi64ELi4ELb0ELb0EN7cutlass10bfloat16_tE19Flash_kernel_traitsILi192ELi64ELi64ELi4ES3_EELb1ELb0ELb1ELb1ELb0ELb0ELb0ELb1EEEvNS_16Flash_fwd_paramsE,(.L_x_1534 - _ZN5flash16flash_fwd_kernelI23Flash_fwd_kernel_traitsILi192ELi64ELi64ELi4ELb0ELb0EN7cutlass10bfloat16_tE19Flash_kernel_traitsILi192ELi64ELi64ELi4ES3_EELb1ELb0ELb1ELb1ELb0ELb0ELb0ELb1EEEvNS_16Flash_fwd_paramsE)
        .other          _ZN5flash16flash_fwd_kernelI23Flash_fwd_kernel_traitsILi192ELi64ELi64ELi4ELb0ELb0EN7cutlass10bfloat16_tE19Flash_kernel_traitsILi192ELi64ELi64ELi4ES3_EELb1ELb0ELb1ELb1ELb0ELb0ELb0ELb1EEEvNS_16Flash_fwd_paramsE,@"STO_CUDA_ENTRY STV_DEFAULT"
_ZN5flash16flash_fwd_kernelI23Flash_fwd_kernel_traitsILi192ELi64ELi64ELi4ELb0ELb0EN7cutlass10bfloat16_tE19Flash_kernel_traitsILi192ELi64ELi64ELi4ES3_EELb1ELb0ELb1ELb1ELb0ELb0ELb0ELb1EEEvNS_16Flash_fwd_paramsE:
.text._ZN5flash16flash_fwd_kernelI23Flash_fwd_kernel_traitsILi192ELi64ELi64ELi4ELb0ELb0EN7cutlass10bfloat16_tE19Flash_kernel_traitsILi192ELi64ELi64ELi4ES3_EELb1ELb0ELb1ELb1ELb0ELb0ELb0ELb1EEEvNS_16Flash_fwd_paramsE:
        /* <DEDUP_REMOVED lines=27> */
[----:B------:R-:W-:-:S03]  /*01b0*/  ULDC.64 UR6, c[0x0][0x2f8] ;  /* 0x0000be0000067ab9 */ /* 0x000fc60000000a00 */
[----:B------:R-:W-:Y:S01]  /*01c0*/  PLOP3.LUT P0, PT, PT, PT, UP2, 0x80, 0x0 ;  /* 0x000000000000781c */ /* 0x000fe20003f0f028 */
[----:B------:R-:W-:Y:S01]  /*01d0*/  UISETP.EQ.U32.AND UP0, UPT, UR6, URZ, UPT ;  /* 0x0000003f0600728c */ /* 0x000fe2000bf02070 */
[----:B------:R-:W-:Y:S01]  /*01e0*/  LOP3.LUT P3, RZ, R99, UR4, RZ, 0xfc, !PT ;  /* 0x0000000463ff7c12 */ /* 0x000fe2000f86fcff */
[----:B------:R-:W-:Y:S02]  /*01f0*/  ULDC.64 UR4, c[0x0][0x300] ;  /* 0x0000c00000047ab9 */ /* 0x000fe40000000a00 */
[----:B------:R-:W-:-:S03]  /*0200*/  UISETP.NE.U32.AND UP1, UPT, UR4, URZ, UPT ;  /* 0x0000003f0400728c */ /* 0x000fc6000bf25070 */
[----:B------:R-:W-:Y:S01]  /*0210*/  ULDC.U8 UR4, c[0x0][0x3c2] ;  /* 0x0000f08000047ab9 */ /* 0x000fe20000000000 */
[----:B------:R-:W-:Y:S02]  /*0220*/  UISETP.NE.AND.EX UP1, UPT, UR5, URZ, UPT, UP1 ;  /* 0x0000003f0500728c */ /* 0x000fe4000bf25310 */
[----:B------:R-:W-:-:S03]  /*0230*/  UISETP.NE.AND UP3, UPT, UR4, URZ, UPT ;  /* 0x0000003f0400728c */ /* 0x000fc6000bf65270 */
[----:B------:R-:W-:Y:S01]  /*0240*/  ULDC.64 UR4, c[0x0][0x2f8] ;  /* 0x0000be0000047ab9 */ /* 0x000fe20000000a00 */
[----:B------:R-:W1:Y:S01]  /*0250*/  @!P3 LDC.64 R6, c[0x0][0x3b8] ;  /* 0x0000ee00ff06bb82 */ /* 0x000e620000000a00 */
        /* <DEDUP_REMOVED lines=46> */
.L_x_1377:
[----:B------:R-:W-:-:S05]  /*0540*/  ULDC UR5, c[0x0][0x2c8] ;  /* 0x0000b20000057ab9 */ /* 0x000fca0000000800 */
.L_x_1378:
        /* <DEDUP_REMOVED lines=87> */
.L_x_1380:
        /* <DEDUP_REMOVED lines=48> */
.L_x_1382:
[----:B------:R-:W-:Y:S05]  /*0dc0*/  BSYNC B0 ;  /* 0x0000000000007941 */ /* 0x000fea0003800000 */
.L_x_1381:
        /* <DEDUP_REMOVED lines=22> */
.L_x_1384:
[----:B------:R-:W-:Y:S05]  /*0f30*/  BSYNC B0 ;  /* 0x0000000000007941 */ /* 0x000fea0003800000 */
.L_x_1383:
        /* <DEDUP_REMOVED lines=22> */
.L_x_1386:
[----:B------:R-:W-:Y:S05]  /*10a0*/  BSYNC B0 ;  /* 0x0000000000007941 */ /* 0x000fea0003800000 */
.L_x_1385:
        /* <DEDUP_REMOVED lines=24> */
.L_x_1388:
[----:B------:R-:W-:Y:S05]  /*1230*/  BSYNC B0 ;  /* 0x0000000000007941 */ /* 0x000fea0003800000 */
.L_x_1387:
        /* <DEDUP_REMOVED lines=10> */
.L_x_1390:
[----:B------:R-:W-:Y:S05]  /*12e0*/  BSYNC B0 ;  /* 0x0000000000007941 */ /* 0x000fea0003800000 */
.L_x_1389:
        /* <DEDUP_REMOVED lines=10> */
.L_x_1392:
[----:B------:R-:W-:Y:S05]  /*1390*/  BSYNC B0 ;  /* 0x0000000000007941 */ /* 0x000fea0003800000 */
.L_x_1391:
        /* <DEDUP_REMOVED lines=10> */
.L_x_1394:
[----:B------:R-:W-:Y:S05]  /*1440*/  BSYNC B0 ;  /* 0x0000000000007941 */ /* 0x000fea0003800000 */
.L_x_1393:
        /* <DEDUP_REMOVED lines=10> */
.L_x_1379:
[----:B------:R-:W1:Y:S01]  /*14f0*/  LDC R16, c[0x0][0x278] ;  /* 0x00009e00ff107b82 */ /* 0x000e620000000800 */
[----:B------:R-:W2:Y:S01]  /*1500*/  S2R R5, SR_CTAID.Z ;  /* 0x0000000000057919 */ /* 0x000ea20000002700 */
[----:B------:R-:W-:Y:S01]  /*1510*/  ULDC UR9, c[0x0][0x270] ;  /* 0x00009c0000097ab9 */ /* 0x000fe20000000800 */
[----:B------:R-:W-:Y:S01]  /*1520*/  UISETP.NE.AND UP0, UPT, UR13, -0x1, UPT ;  /* 0xffffffff0d00788c */ /* 0x000fe2000bf05270 */
[----:B------:R-:W-:Y:S01]  /*1530*/  LEA.HI R14, R25, R99, RZ, 0x3 ;  /* 0x00000063190e7211 */ /* 0x000fe200078f18ff */
[----:B------:R-:W-:Y:S01]  /*1540*/  UIMAD UR9, UR23, UR9, UR24 ;  /* 0x00000009170972a4 */ /* 0x000fe2000f8e0218 */
[----:B------:R-:W-:Y:S01]  /*1550*/  SHF.R.S32.HI R96, RZ, 0x5, R12 ;  /* 0x00000005ff607819 */ /* 0x000fe2000001140c */
[----:B------:R-:W-:Y:S01]  /*1560*/  UISETP.NE.AND UP1, UPT, UR8, -0x1, UPT ;  /* 0xffffffff0800788c */ /* 0x000fe2000bf25270 */
[----:B------:R-:W-:Y:S01]  /*1570*/  IMAD.U32 R10, RZ, RZ, UR14 ;  /* 0x0000000eff0a7e24 */ /* 0x000fe2000f8e00ff */
[----:B------:R-:W-:Y:S01]  /*1580*/  USHF.L.U32 UR6, UR9, 0x5, URZ ;  /* 0x0000000509067899 */ /* 0x000fe2000800063f */
[----:B------:R-:W-:-:S03]  /*1590*/  ULDC UR20, c[0x0][0x2d8] ;  /* 0x0000b60000147ab9 */ /* 0x000fc60000000800 */
[----:B------:R-:W-:Y:S02]  /*15a0*/  USHF.R.S32.HI UR10, URZ, 0x1f, UR6 ;  /* 0x0000001f3f0a7899 */ /* 0x000fe40008011406 */
[----:B------:R-:W-:Y:S01]  /*15b0*/  IADD3 R102, P1, P0, R8, UR6, R4 ;  /* 0x0000000608667c10 */ /* 0x000fe2000f83e004 */
[----:B------:R-:W-:Y:S02]  /*15c0*/  @UP0 ULDC.64 UR6, c[0x0][0x240] ;  /* 0x0000900000060ab9 */ /* 0x000fe40000000a00 */
[----:B------:R-:W-:Y:S02]  /*15d0*/  @UP0 UIMAD.WIDE.U32 UR34, UR13, UR6, URZ ;  /* 0x000000060d2202a5 */ /* 0x000fe4000f8e003f */
[----:B------:R3:W-:Y:S01]  /*15e0*/  STL [R1+0xc8], R102 ;  /* 0x0000c86601007387 */ /* 0x0007e20000100800 */
[----:B------:R-:W-:Y:S02]  /*15f0*/  @UP1 UIADD3 UR32, UR4, UR8, URZ ;  /* 0x0000000804201290 */ /* 0x000fe4000fffe03f */
[----:B------:R-:W-:Y:S01]  /*1600*/  @UP0 UIMAD UR16, UR13, UR7, UR35 ;  /* 0x000000070d1002a4 */ /* 0x000fe2000f8e0223 */
[----:B-1----:R-:W-:Y:S01]  /*1610*/  IABS R13, R16 ;  /* 0x00000010000d7213 */ /* 0x002fe20000000000 */
[----:B------:R-:W-:Y:S01]  /*1620*/  @UP0 UMOV UR18, UR34 ;  /* 0x0000002200120c82 */ /* 0x000fe20008000000 */
[----:B------:R-:W-:-:S02]  /*1630*/  @!UP0 ULDC.64 UR6, c[0x0][0x228] ;  /* 0x00008a0000068ab9 */ /* 0x000fc40000000a00 */
[----:B------:R-:W1:Y:S01]  /*1640*/  I2F.RP R2, R13 ;  /* 0x0000000d00027306 */ /* 0x000e620000209400 */
[----:B------:R-:W-:Y:S01]  /*1650*/  @!UP0 UIMAD.WIDE.U32 UR36, UR23, UR6, URZ ;  /* 0x00000006172482a5 */ /* 0x000fe2000f8e003f */
[----:B--2---:R-:W-:-:S06]  /*1660*/  IABS R5, R5 ;  /* 0x0000000500057213 */ /* 0x004fcc0000000000 */
[----:B------:R-:W-:Y:S01]  /*1670*/  @!UP0 UMOV UR18, UR36 ;  /* 0x0000002400128c82 */ /* 0x000fe20008000000 */
[----:B-1----:R-:W1:Y:S02]  /*1680*/  MUFU.RCP R2, R2 ;  /* 0x0000000200027308 */ /* 0x002e640000001000 */
[----:B-1----:R-:W-:-:S06]  /*1690*/  VIADD R2, R2, 0xffffffe ;  /* 0x0ffffffe02027836 */ /* 0x002fcc0000000000 */
[----:B------:R-:W1:Y:S02]  /*16a0*/  F2I.FTZ.U32.TRUNC.NTZ R3, R2 ;  /* 0x0000000200037305 */ /* 0x000e64000021f000 */
[----:B-1----:R-:W-:Y:S02]  /*16b0*/  IMAD.MOV R0, RZ, RZ, -R3 ;  /* 0x000000ffff007224 */ /* 0x002fe400078e0a03 */
[----:B------:R-:W-:Y:S02]  /*16c0*/  IMAD.MOV.U32 R2, RZ, RZ, RZ ;  /* 0x000000ffff027224 */ /* 0x000fe400078e00ff */
[----:B------:R-:W-:-:S04]  /*16d0*/  IMAD R0, R0, R13, RZ ;  /* 0x0000000d00007224 */ /* 0x000fc800078e02ff */
[----:B------:R-:W-:-:S04]  /*16e0*/  IMAD.HI.U32 R2, R3, R0, R2 ;  /* 0x0000000003027227 */ /* 0x000fc800078e0002 */
[----:B------:R-:W-:-:S04]  /*16f0*/  IMAD.MOV.U32 R3, RZ, RZ, R5 ;  /* 0x000000ffff037224 */ /* 0x000fc800078e0005 */
[----:B------:R-:W-:Y:S01]  /*1700*/  IMAD.HI.U32 R6, R2, R3, RZ ;  /* 0x0000000302067227 */ /* 0x000fe200078e00ff */
[----:B------:R-:W-:-:S03]  /*1710*/  SHF.R.S32.HI R2, RZ, 0x1f, R4 ;  /* 0x0000001fff027819 */ /* 0x000fc60000011404 */
[----:B------:R-:W-:Y:S01]  /*1720*/  IMAD.MOV R0, RZ, RZ, -R6 ;  /* 0x000000ffff007224 */ /* 0x000fe200078e0a06 */
[----:B------:R-:W-:-:S03]  /*1730*/  LEA.HI R5, R2, R4, RZ, 0x2 ;  /* 0x0000000402057211 */ /* 0x000fc600078f10ff */
[----:B------:R-:W-:Y:S01]  /*1740*/  IMAD R0, R13, R0, R3 ;  /* 0x000000000d007224 */ /* 0x000fe200078e0203 */
[----:B------:R-:W-:Y:S02]  /*1750*/  LOP3.LUT R2, R5, 0x7ffffffc, RZ, 0xc0, !PT ;  /* 0x7ffffffc05027812 */ /* 0x000fe400078ec0ff */
[----:B------:R-:W-:Y:S02]  /*1760*/  LOP3.LUT R3, R14, 0xfffffff8, RZ, 0xc0, !PT ;  /* 0xfffffff80e037812 */ /* 0x000fe400078ec0ff */
[----:B------:R-:W-:Y:S01]  /*1770*/  ISETP.GT.U32.AND P2, PT, R13, R0, PT ;  /* 0x000000000d00720c */ /* 0x000fe20003f44070 */
[----:B------:R-:W-:Y:S01]  /*1780*/  IMAD.IADD R7, R4, 0x1, -R2 ;  /* 0x0000000104077824 */ /* 0x000fe200078e0a02 */
[----:B------:R-:W-:Y:S01]  /*1790*/  SHF.R.S32.HI R4, RZ, 0x1f, R4 ;  /* 0x0000001fff047819 */ /* 0x000fe20000011404 */
[----:B------:R-:W-:Y:S01]  /*17a0*/  IMAD.IADD R28, R99, 0x1, -R3 ;  /* 0x00000001631c7824 */ /* 0x000fe200078e0a03 */
[----:B------:R-:W-:Y:S02]  /*17b0*/  SHF.R.S32.HI R14, RZ, 0x3, R14 ;  /* 0x00000003ff0e7819 */ /* 0x000fe4000001140e */
[----:B------:R-:W-:Y:S01]  /*17c0*/  IADD3.X R101, R9, UR10, R4, P1, P0 ;  /* 0x0000000a09657c10 */ /* 0x000fe20008fe0404 */
[----:B------:R-:W-:Y:S01]  /*17d0*/  @!UP0 USHF.R.S32.HI UR10, URZ, 0x1f, UR23 ;  /* 0x0000001f3f0a8899 */ /* 0x000fe20008011417 */
[----:B------:R-:W-:Y:S01]  /*17e0*/  IMAD.SHL.U32 R206, R28, 0x8, RZ ;  /* 0x000000081cce7824 */ /* 0x000fe200078e00ff */
[----:B------:R-:W-:Y:S01]  /*17f0*/  PLOP3.LUT P0, PT, PT, PT, UP1, 0x80, 0x0 ;  /* 0x000000000000781c */ /* 0x000fe20003f0f018 */
[----:B------:R-:W-:Y:S01]  /*1800*/  IMAD.SHL.U32 R2, R14, 0x40, RZ ;  /* 0x000000400e027824 */ /* 0x000fe200078e00ff */
[----:B------:R-:W-:Y:S01]  /*1810*/  @!UP0 UIMAD UR10, UR10, UR6, URZ ;  /* 0x000000060a0a82a4 */ /* 0x000fe2000f8e023f */
[----:B------:R-:W-:Y:S01]  /*1820*/  SHF.R.S32.HI R97, RZ, 0x2, R5 ;  /* 0x00000002ff617819 */ /* 0x000fe20000011405 */
[----:B------:R-:W-:Y:S01]  /*1830*/  @!P2 IMAD.IADD R0, R0, 0x1, -R13 ;  /* 0x000000010000a824 */ /* 0x000fe200078e0a0d */
[----:B------:R-:W-:Y:S01]  /*1840*/  ULDC UR6, c[0x0][0x2d4] ;  /* 0x0000b50000067ab9 */ /* 0x000fe20000000800 */
[----:B------:R-:W-:Y:S01]  /*1850*/  LOP3.LUT R2, R2, 0x1c0, RZ, 0xc0, !PT ;  /* 0x000001c002027812 */ /* 0x000fe200078ec0ff */
[----:B------:R-:W-:Y:S01]  /*1860*/  @!UP0 UIMAD UR7, UR23, UR7, UR10 ;  /* 0x00000007170782a4 */ /* 0x000fe2000f8e020a */
[----:B------:R-:W-:Y:S01]  /*1870*/  SHF.R.S32.HI R15, RZ, 0x1f, R14 ;  /* 0x0000001fff0f7819 */ /* 0x000fe2000001140e */
[----:B------:R-:W-:Y:S01]  /*1880*/  UIMAD UR6, UR9, UR6, UR25 ;  /* 0x00000006090672a4 */ /* 0x000fe2000f8e0219 */
[----:B------:R-:W-:Y:S01]  /*1890*/  ISETP.GE.U32.AND P4, PT, R0, R13, PT ;  /* 0x0000000d0000720c */ /* 0x000fe20003f86070 */
[----:B------:R-:W-:Y:S01]  /*18a0*/  @UP1 ULDC.64 UR10, c[0x0][0x248] ;  /* 0x00009200000a1ab9 */ /* 0x000fe20000000a00 */
[----:B------:R-:W-:Y:S01]  /*18b0*/  SHF.R.S32.HI R0, RZ, 0x1f, R12 ;  /* 0x0000001fff007819 */ /* 0x000fe2000001140c */
[----:B------:R-:W-:Y:S01]  /*18c0*/  @UP1 UIMAD.WIDE.U32 UR38, UR32, UR10, URZ ;  /* 0x0000000a202612a5 */ /* 0x000fe2000f8e003f */
[----:B------:R-:W-:Y:S01]  /*18d0*/  LOP3.LUT R3, R2, 0x38, R206, 0xf8, !PT ;  /* 0x0000003802037812 */ /* 0x000fe200078ef8ce */
[----:B------:R-:W-:Y:S01]  /*18e0*/  @UP1 UIMAD UR32, UR32, UR11, URZ ;  /* 0x0000000b202012a4 */ /* 0x000fe2000f8e023f */
[----:B------:R-:W-:Y:S01]  /*18f0*/  LEA.HI R0, R0, R96, RZ, 0x2 ;  /* 0x0000006000007211 */ /* 0x000fe200078f10ff */
[----:B------:R-:W-:Y:S01]  /*1900*/  UIMAD UR29, UR6, UR20, URZ ;  /* 0x00000014061d72a4 */ /* 0x000fe2000f8e023f */
[----:B------:R-:W-:Y:S01]  /*1910*/  SHF.R.U32.HI R2, RZ, 0x3, R2 ;  /* 0x00000003ff027819 */ /* 0x000fe20000011602 */
[----:B------:R-:W-:Y:S01]  /*1920*/  @UP1 UIADD3 UR32, UR39, UR32, URZ ;  /* 0x0000002027201290 */ /* 0x000fe2000fffe03f */
[----:B------:R-:W-:Y:S01]  /*1930*/  LOP3.LUT R0, R0, 0xffffffc, RZ, 0xc0, !PT ;  /* 0x0ffffffc00007812 */ /* 0x000fe200078ec0ff */
[----:B------:R-:W-:Y:S01]  /*1940*/  @UP1 UMOV UR34, UR38 ;  /* 0x0000002600221c82 */ /* 0x000fe20008000000 */
[----:B------:R-:W-:Y:S01]  /*1950*/  LOP3.LUT R4, R3, R2, RZ, 0x3c, !PT ;  /* 0x0000000203047212 */ /* 0x000fe200078e3cff */
[----:B------:R-:W-:Y:S01]  /*1960*/  @!UP0 UIADD3 UR16, UR37, UR7, URZ ;  /* 0x0000000725108290 */ /* 0x000fe2000fffe03f */
[----:B------:R-:W-:Y:S01]  /*1970*/  LOP3.LUT R2, R16, UR24, RZ, 0x3c, !PT ;  /* 0x0000001810027c12 */ /* 0x000fe2000f8e3cff */
[----:B------:R-:W-:Y:S01]  /*1980*/  IMAD.IADD R0, R96, 0x1, -R0 ;  /* 0x0000000160007824 */ /* 0x000fe200078e0a00 */
[----:B------:R-:W-:Y:S01]  /*1990*/  LEA.HI R3, R25, R99, RZ, 0x6 ;  /* 0x0000006319037211 */ /* 0x000fe200078f30ff */
[----:B------:R-:W-:Y:S01]  /*19a0*/  IMAD.WIDE R10, R10, 0x40, R14 ;  /* 0x000000400a0a7825 */ /* 0x000fe200078e020e */
[----:B------:R-:W-:-:S03]  /*19b0*/  ISETP.GE.AND P1, PT, R2, RZ, PT ;  /* 0x000000ff0200720c */ /* 0x000fc60003f26270 */
[----:B------:R-:W-:Y:S02]  /*19c0*/  IMAD R2, R0, 0x10, R97 ;  /* 0x0000001000027824 */ /* 0x000fe400078e0261 */
[----:B------:R-:W-:Y:S02]  /*19d0*/  IMAD.SHL.U32 R3, R3, 0x8, RZ ;  /* 0x0000000803037824 */ /* 0x000fe400078e00ff */
[----:B------:R-:W-:Y:S01]  /*19e0*/  IMAD.SHL.U32 R0, R7, 0x2, RZ ;  /* 0x0000000207007824 */ /* 0x000fe200078e00ff */
[----:B---3--:R-:W-:Y:S06]  /*19f0*/  @P0 BRA `(.L_x_1395) ;  /* 0x0000000000300947 */ /* 0x008fec0003800000 */
        /* <DEDUP_REMOVED lines=12> */
.L_x_1395:
[----:B------:R-:W-:Y:S01]  /*1ac0*/  @UP1 UIADD3 UR6, UR4, UR8, URZ ;  /* 0x0000000804061290 */ /* 0x000fe2000fffe03f */
[----:B------:R-:W-:Y:S01]  /*1ad0*/  ISETP.NE.AND P3, PT, R16, RZ, PT ;  /* 0x000000ff1000720c */ /* 0x000fe20003f65270 */
[----:B------:R-:W-:Y:S01]  /*1ae0*/  USHF.R.S32.HI UR17, URZ, 0x1f, UR24 ;  /* 0x0000001f3f117899 */ /* 0x000fe20008011418 */
[----:B------:R-:W-:Y:S01]  /*1af0*/  SHF.R.S32.HI R207, RZ, 0x1f, R206 ;  /* 0x0000001fffcf7819 */ /* 0x000fe200000114ce */
[----:B------:R-:W-:Y:S01]  /*1b00*/  @UP1 ULDC.64 UR8, c[0x0][0x250] ;  /* 0x0000940000081ab9 */ /* 0x000fe20000000a00 */
[----:B------:R-:W-:Y:S01]  /*1b10*/  IMAD R98, R2, UR20, R0 ;  /* 0x0000001402627c24 */ /* 0x000fe2000f8e0200 */
[----:B------:R-:W-:Y:S01]  /*1b20*/  @UP1 UIMAD.WIDE.U32 UR36, UR6, UR8, URZ ;  /* 0x00000008062412a5 */ /* 0x000fe2000f8e003f */
[----:B------:R-:W-:Y:S01]  /*1b30*/  LOP3.LUT R199, R4, 0xfffffe00, R3, 0xf8, !PT ;  /* 0xfffffe0004c77812 */ /* 0x000fe200078ef803 */
[----:B------:R-:W-:-:S04]  /*1b40*/  @UP1 UIMAD UR6, UR6, UR9, URZ ;  /* 0x00000009060612a4 */ /* 0x000fc8000f8e023f */
        /* <DEDUP_REMOVED lines=14> */
.L_x_1396:
[----:B------:R-:W-:Y:S01]  /*1c30*/  @!P2 IADD3 R6, R6, 0x1, RZ ;  /* 0x000000010606a810 */ /* 0x000fe20007ffe0ff */
[C---:B------:R-:W-:Y:S01]  /*1c40*/  IMAD R0, R15.reuse, UR10, RZ ;  /* 0x0000000a0f007c24 */ /* 0x040fe2000f8e02ff */
[----:B------:R-:W1:Y:S01]  /*1c50*/  S2UR UR4, SR_CgaCtaId ;  /* 0x00000000000479c3 */ /* 0x000e620000008800 */
[--C-:B------:R-:W-:Y:S01]  /*1c60*/  IMAD.WIDE.U32 R4, R14, UR10, R206.reuse ;  /* 0x0000000a0e047c25 */ /* 0x100fe2000f8e00ce */
[----:B------:R-:W-:Y:S01]  /*1c70*/  @P4 IADD3 R6, R6, 0x1, RZ ;  /* 0x0000000106064810 */ /* 0x000fe20007ffe0ff */
[----:B------:R-:W-:Y:S01]  /*1c80*/  BSSY B0, `(.L_x_1397) ;  /* 0x0000050000007945 */ /* 0x000fe20003800000 */
[----:B------:R-:W-:Y:S01]  /*1c90*/  IADD3 R106, R206, 0x80, RZ ;  /* 0x00000080ce6a7810 */ /* 0x000fe20007ffe0ff */
[C---:B------:R-:W-:Y:S01]  /*1ca0*/  IMAD.WIDE.U32 R2, R14.reuse, UR8, R206 ;  /* 0x000000080e027c25 */ /* 0x040fe2000f8e00ce */
[C---:B------:R-:W-:Y:S02]  /*1cb0*/  IADD3 R20, R14.reuse, 0x10, RZ ;  /* 0x000000100e147810 */ /* 0x040fe40007ffe0ff */
[----:B------:R-:W-:Y:S01]  /*1cc0*/  IADD3 R21, R14, 0x20, RZ ;  /* 0x000000200e157810 */ /* 0x000fe20007ffe0ff */
[----:B------:R-:W-:-:S02]  /*1cd0*/  IMAD R7, R15, UR8, RZ ;  /* 0x000000080f077c24 */ /* 0x000fc4000f8e02ff */
[----:B------:R-:W-:Y:S02]  /*1ce0*/  IMAD R9, R14, UR11, R0 ;  /* 0x0000000b0e097c24 */ /* 0x000fe4000f8e0200 */
[----:B------:R-:W-:Y:S01]  /*1cf0*/  IMAD.MOV.U32 R0, RZ, RZ, R6 ;  /* 0x000000ffff007224 */ /* 0x000fe200078e0006 */
[----:B------:R-:W-:Y:S01]  /*1d00*/  IADD3 R6, P2, R4, UR34, RZ ;  /* 0x0000002204067c10 */ /* 0x000fe2000ff5e0ff */
[----:B------:R-:W-:Y:S01]  /*1d10*/  IMAD R8, R14, UR9, R7 ;  /* 0x000000090e087c24 */ /* 0x000fe2000f8e0207 */
[----:B------:R-:W-:Y:S01]  /*1d20*/  IADD3 R4, P0, R2, UR36, RZ ;  /* 0x0000002402047c10 */ /* 0x000fe2000ff1e0ff */
[----:B------:R-:W-:Y:S01]  /*1d30*/  VIADD R107, R206, 0x40 ;  /* 0x00000040ce6b7836 */ /* 0x000fe20000000000 */
[----:B------:R-:W-:Y:S01]  /*1d40*/  IADD3.X R7, R5, UR32, R9, P2, !PT ;  /* 0x0000002005077c10 */ /* 0x000fe200097fe409 */
[----:B------:R-:W-:Y:S01]  /*1d50*/  ULDC.64 UR32, c[0x0][0x260] ;  /* 0x0000980000207ab9 */ /* 0x000fe20000000a00 */
[----:B------:R-:W-:Y:S01]  /*1d60*/  IADD3.X R5, R3, UR6, R8, P0, !PT ;  /* 0x0000000603057c10 */ /* 0x000fe200087fe408 */
[----:B------:R-:W-:Y:S01]  /*1d70*/  ULDC.64 UR6, c[0x0][0x258] ;  /* 0x0000960000067ab9 */ /* 0x000fe20000000a00 */
[----:B------:R-:W-:Y:S01]  /*1d80*/  @!P1 IADD3 R0, -R0, RZ, RZ ;  /* 0x000000ff00009210 */ /* 0x000fe20007ffe1ff */
[----:B------:R-:W-:Y:S01]  /*1d90*/  UIMAD UR35, UR17, UR6, URZ ;  /* 0x00000006112372a4 */ /* 0x000fe2000f8e023f */
[----:B------:R-:W-:Y:S01]  /*1da0*/  @!P3 LOP3.LUT R0, RZ, R16, RZ, 0x33, !PT ;  /* 0x00000010ff00b212 */ /* 0x000fe200078e33ff */
[----:B------:R-:W-:Y:S01]  /*1db0*/  IMAD.U32 R12, RZ, RZ, UR6 ;  /* 0x00000006ff0c7e24 */ /* 0x000fe2000f8e00ff */
[----:B------:R-:W-:Y:S01]  /*1dc0*/  UIADD3 UR34, -UR25, UR15, URZ ;  /* 0x0000000f19227290 */ /* 0x000fe2000fffe13f */
[----:B------:R-:W-:Y:S01]  /*1dd0*/  IADD3 R2, P1, R206, UR18, RZ ;  /* 0x00000012ce027c10 */ /* 0x000fe2000ff3e0ff */
[----:B------:R-:W-:Y:S01]  /*1de0*/  UIMAD UR35, UR24, UR7, UR35 ;  /* 0x00000007182372a4 */ /* 0x000fe2000f8e0223 */
[----:B------:R-:W-:Y:S01]  /*1df0*/  IMAD.WIDE.U32 R30, R0, UR32, R6 ;  /* 0x00000020001e7c25 */ /* 0x000fe2000f8e0006 */
[----:B------:R-:W-:Y:S01]  /*1e00*/  SHF.R.S32.HI R8, RZ, 0x1f, R0 ;  /* 0x0000001fff087819 */ /* 0x000fe20000011400 */
[----:B------:R-:W-:Y:S01]  /*1e10*/  ULDC.64 UR6, c[0x0][0x268] ;  /* 0x00009a0000067ab9 */ /* 0x000fe20000000a00 */
[----:B------:R-:W-:Y:S01]  /*1e20*/  ISETP.GE.AND P0, PT, R14, UR34, PT ;  /* 0x000000220e007c0c */ /* 0x000fe2000bf06270 */
[----:B------:R-:W-:Y:S01]  /*1e30*/  IMAD.WIDE.U32 R26, R0, UR6, R4 ;  /* 0x00000006001a7c25 */ /* 0x000fe2000f8e0004 */
[----:B------:R2:W-:Y:S01]  /*1e40*/  STL.64 [R1+0x90], R30 ;  /* 0x0000901e01007387 */ /* 0x0005e20000100a00 */
[----:B------:R-:W-:Y:S01]  /*1e50*/  IADD3.X R3, R207, UR16, RZ, P1, !PT ;  /* 0x00000010cf037c10 */ /* 0x000fe20008ffe4ff */
[----:B------:R-:W-:Y:S01]  /*1e60*/  UMOV UR16, 0x400 ;  /* 0x0000040000107882 */ /* 0x000fe20000000000 */
[----:B------:R-:W-:Y:S01]  /*1e70*/  UIADD3 UR18, UR19, -0x1, URZ ;  /* 0xffffffff13127890 */ /* 0x000fe2000fffe03f */
[----:B------:R2:W-:Y:S01]  /*1e80*/  STL.64 [R1+0xc0], R26 ;  /* 0x0000c01a01007387 */ /* 0x0005e20000100a00 */
[----:B-1----:R-:W-:Y:S01]  /*1e90*/  ULEA UR4, UR4, UR16, 0x18 ;  /* 0x0000001004047291 */ /* 0x002fe2000f8ec03f */
[----:B------:R-:W-:Y:S01]  /*1ea0*/  IMAD.WIDE.U32 R12, R12, UR24, R2 ;  /* 0x000000180c0c7c25 */ /* 0x000fe2000f8e0002 */
[----:B------:R-:W-:Y:S01]  /*1eb0*/  USHF.R.S32.HI UR16, URZ, 0x1f, UR18 ;  /* 0x0000001f3f107899 */ /* 0x000fe20008011412 */
[----:B------:R2:W-:Y:S02]  /*1ec0*/  STL [R1+0x54], R107 ;  /* 0x0000546b01007387 */ /* 0x0005e40000100800 */
[C---:B------:R-:W-:Y:S01]  /*1ed0*/  IMAD R2, R8.reuse, UR32, RZ ;  /* 0x0000002008027c24 */ /* 0x040fe2000f8e02ff */
[----:B------:R-:W-:Y:S01]  /*1ee0*/  IADD3 R9, R13, UR35, RZ ;  /* 0x000000230d097c10 */ /* 0x000fe2000fffe0ff */
[----:B------:R2:W-:Y:S01]  /*1ef0*/  STL [R1+0x58], R106 ;  /* 0x0000586a01007387 */ /* 0x0005e20000100800 */
[----:B------:R-:W-:Y:S01]  /*1f00*/  IMAD R8, R8, UR6, RZ ;  /* 0x0000000608087c24 */ /* 0x000fe2000f8e02ff */
[----:B------:R-:W-:Y:S01]  /*1f10*/  LEA R199, R199, UR4, 0x1 ;  /* 0x00000004c7c77c11 */ /* 0x000fe2000f8e08ff */
[----:B------:R-:W-:-:S02]  /*1f20*/  IMAD R23, R0, UR33, R2 ;  /* 0x0000002100177c24 */ /* 0x000fc4000f8e0202 */
        /* <DEDUP_REMOVED lines=37> */
.L_x_1398:
[----:B------:R-:W-:Y:S05]  /*2180*/  BSYNC B0 ;  /* 0x0000000000007941 */ /* 0x000fea0003800000 */
.L_x_1397:
[----:B------:R-:W-:Y:S01]  /*2190*/  ISETP.GE.AND P1, PT, R20, UR34, PT ;  /* 0x0000002214007c0c */ /* 0x000fe2000bf26270 */
[----:B------:R-:W-:Y:S01]  /*21a0*/  ULEA UR6, UR19, UR29, 0x6 ;  /* 0x0000001d13067291 */ /* 0x000fe2000f8e303f */
[----:B------:R-:W-:Y:S01]  /*21b0*/  VIADD R22, R14, 0x30 ;  /* 0x000000300e167836 */ /* 0x000fe20000000000 */
[----:B------:R-:W-:Y:S01]  /*21c0*/  UIMAD UR29, UR18, -0x40, UR28 ;  /* 0xffffffc0121d78a4 */ /* 0x000fe2000f8e021c */
[----:B------:R-:W-:Y:S01]  /*21d0*/  BSSY B0, `(.L_x_1399) ;  /* 0x000002d000007945 */ /* 0x000fe20003800000 */
[----:B------:R-:W-:Y:S01]  /*21e0*/  UIADD3 UR6, UR6, -0x40, URZ ;  /* 0xffffffc006067890 */ /* 0x000fe2000fffe03f */
[----:B------:R-:W-:Y:S02]  /*21f0*/  ISETP.GE.AND P5, PT, R21, UR34, PT ;  /* 0x0000002215007c0c */ /* 0x000fe4000bfa6270 */
[----:B------:R-:W-:-:S03]  /*2200*/  ISETP.GE.AND P6, PT, R22, UR34, PT ;  /* 0x0000002216007c0c */ /* 0x000fc6000bfc6270 */
        /* <DEDUP_REMOVED lines=41> */
.L_x_1400:
[----:B------:R-:W-:Y:S05]  /*24a0*/  BSYNC B0 ;  /* 0x0000000000007941 */ /* 0x000fea0003800000 */
.L_x_1399:
        /* <DEDUP_REMOVED lines=40> */
.L_x_1402:
[----:B------:R-:W-:Y:S05]  /*2730*/  BSYNC B0 ;  /* 0x0000000000007941 */ /* 0x000fea0003800000 */
.L_x_1401:
        /* <DEDUP_REMOVED lines=40> */
.L_x_1404:
[----:B------:R-:W-:Y:S05]  /*29c0*/  BSYNC B0 ;  /* 0x0000000000007941 */ /* 0x000fea0003800000 */
.L_x_1403:
[----:B------:R-:W-:Y:S01]  /*29d0*/  IMAD.IADD R105, R31, 0x1, R23 ;  /* 0x000000011f697824 */ /* 0x000fe200078e0217 */
[----:B------:R-:W-:Y:S01]  /*29e0*/  MOV R104, R30 ;  /* 0x0000001e00687202 */ /* 0x000fe20000000f00 */
[----:B------:R-:W-:Y:S01]  /*29f0*/  USHF.L.U64.HI UR32, UR10, 0x6, UR11 ;  /* 0x000000060a207899 */ /* 0x000fe2000801020b */
[----:B------:R-:W-:Y:S01]  /*2a00*/  ISETP.GE.AND P2, PT, R14, UR29, PT ;  /* 0x0000001d0e007c0c */ /* 0x000fe2000bf46270 */
[----:B------:R-:W-:Y:S01]  /*2a10*/  USHF.L.U32 UR33, UR10, 0x6, URZ ;  /* 0x000000060a217899 */ /* 0x000fe2000800063f */
[----:B------:R-:W-:Y:S01]  /*2a20*/  IMAD.U32 R11, RZ, RZ, UR18 ;  /* 0x00000012ff0b7e24 */ /* 0x000fe2000f8e00ff */
[----:B------:R2:W-:Y:S01]  /*2a30*/  STL.64 [R1+0x88], R104 ;  /* 0x0000886801007387 */ /* 0x0005e20000100a00 */
[----:B------:R-:W-:Y:S01]  /*2a40*/  UIMAD UR6, UR32, UR18, URZ ;  /* 0x00000012200672a4 */ /* 0x000fe2000f8e023f */
[----:B------:R-:W-:Y:S01]  /*2a50*/  BSSY B0, `(.L_x_1405) ;  /* 0x0000024000007945 */ /* 0x000fe20003800000 */
[----:B------:R-:W-:Y:S01]  /*2a60*/  ISETP.GE.AND P6, PT, R20, UR29, PT ;  /* 0x0000001d14007c0c */ /* 0x000fe2000bfc6270 */
[----:B-1-3--:R-:W-:Y:S01]  /*2a70*/  IMAD.WIDE.U32 R2, R11, UR33, R104 ;  /* 0x000000210b027c25 */ /* 0x00afe2000f8e0068 */
        /* <DEDUP_REMOVED lines=33> */
.L_x_1406:
[----:B------:R-:W-:Y:S05]  /*2c90*/  BSYNC B0 ;  /* 0x0000000000007941 */ /* 0x000fea0003800000 */
.L_x_1405:
        /* <DEDUP_REMOVED lines=35> */
.L_x_1408:
[----:B------:R-:W-:Y:S05]  /*2ed0*/  BSYNC B0 ;  /* 0x0000000000007941 */ /* 0x000fea0003800000 */
.L_x_1407:
        /* <DEDUP_REMOVED lines=36> */
.L_x_1410:
[----:B------:R-:W-:Y:S05]  /*3120*/  BSYNC B0 ;  /* 0x0000000000007941 */ /* 0x000fea0003800000 */
.L_x_1409:
        /* <DEDUP_REMOVED lines=36> */
.L_x_1412:
[----:B------:R-:W-:Y:S05]  /*3370*/  BSYNC B0 ;  /* 0x0000000000007941 */ /* 0x000fea0003800000 */
.L_x_1411:
        /* <DEDUP_REMOVED lines=11> */
[----:B------:R-:W-:-:S04]  /*3430*/  DEPBAR.LE SB0, 0x0 ;  /* 0x000080000000791a */ /* 0x000fc80000000000 */
[----:B------:R-:W-:Y:S02]  /*3440*/  @UP1 UIMAD UR7, UR23, UR7, UR36 ;  /* 0x00000007170712a4 */ /* 0x000fe4000f8e0224 */
[----:B------:R-:W-:Y:S02]  /*3450*/  @UP1 ULEA UR10, UP0, UR38, UR10, 0x2 ;  /* 0x0000000a260a1291 */ /* 0x000fe4000f80103f */
[----:B------:R-:W-:Y:S01]  /*3460*/  @UP1 UIADD3 UR7, UR39, UR7, URZ ;  /* 0x0000000727071290 */ /* 0x000fe2000fffe03f */
[----:B------:R-:W-:-:S03]  /*3470*/  @UP1 ULDC UR6, c[0x0][0x2e8] ;  /* 0x0000ba0000061ab9 */ /* 0x000fc60000000800 */
[----:B------:R-:W-:Y:S01]  /*3480*/  @UP1 ULEA.HI.X UR11, UR38, UR11, UR7, 0x2, UP0 ;  /* 0x0000000b260b1291 */ /* 0x000fe200080f1407 */
[----:B------:R-:W-:-:S05]  /*3490*/  IMAD.U32 R2, RZ, RZ, UR10 ;  /* 0x0000000aff027e24 */ /* 0x000fca000f8e00ff */
[----:B------:R-:W-:-:S05]  /*34a0*/  IMAD.U32 R3, RZ, RZ, UR11 ;  /* 0x0000000bff037e24 */ /* 0x000fca000f8e00ff */
[----:B-1-34-:R1:W3:Y:S01]  /*34b0*/  @P2 LDG.E R7, desc[UR26][R2.64] ;  /* 0x0000001a02072981 */ /* 0x01a2e2000c1e1900 */
[----:B------:R-:W3:Y:S01]  /*34c0*/  @P2 MUFU.RCP R6, UR6 ;  /* 0x0000000600062d08 */ /* 0x000ee20008001000 */
[----:B------:R-:W-:Y:S01]  /*34d0*/  ISETP.GE.AND P3, PT, R14, UR29, PT ;  /* 0x0000001d0e007c0c */ /* 0x000fe2000bf66270 */
[----:B------:R-:W-:Y:S01]  /*34e0*/  IMAD.IADD R17, R27, 0x1, R24 ;  /* 0x000000011b117824 */ /* 0x000fe200078e0218 */
[----:B------:R-:W-:Y:S01]  /*34f0*/  BAR.SYNC.DEFER_BLOCKING 0x0 ;  /* 0x0000000000007b1d */ /* 0x000fe20000010000 */
[----:B------:R-:W-:Y:S01]  /*3500*/  IMAD.MOV.U32 R16, RZ, RZ, R26 ;  /* 0x000000ffff107224 */ /* 0x000fe200078e001a */
[----:B------:R-:W-:Y:S01]  /*3510*/  USHF.L.U64.HI UR10, UR8, 0x6, UR9 ;  /* 0x00000006080a7899 */ /* 0x000fe20008010209 */
[----:B------:R-:W-:Y:S01]  /*3520*/  ISETP.GE.AND P6, PT, R20, UR29, PT ;  /* 0x0000001d14007c0c */ /* 0x000fe2000bfc6270 */
[----:B------:R-:W-:Y:S01]  /*3530*/  USHF.L.U32 UR11, UR8, 0x6, URZ ;  /* 0x00000006080b7899 */ /* 0x000fe2000800063f */
[----:B------:R-:W-:Y:S01]  /*3540*/  ISETP.GE.AND P1, PT, R21, UR29, PT ;  /* 0x0000001d15007c0c */ /* 0x000fe2000bf26270 */
[----:B------:R-:W-:Y:S01]  /*3550*/  UIMAD UR7, UR10, UR18, URZ ;  /* 0x000000120a0772a4 */ /* 0x000fe2000f8e023f */
[----:B------:R-:W-:Y:S01]  /*3560*/  BSSY B0, `(.L_x_1413) ;  /* 0x0000042000007945 */ /* 0x000fe20003800000 */
[----:B------:R4:W-:Y:S02]  /*3570*/  STL.64 [R1+0xb0], R16 ;  /* 0x0000b01001007387 */ /* 0x0009e40000100a00 */
[----:B------:R-:W-:-:S03]  /*3580*/  UIMAD UR7, UR16, UR11, UR7 ;  /* 0x0000000b100772a4 */ /* 0x000fc6000f8e0207 */
[----:B------:R-:W-:Y:S01]  /*3590*/  UMOV UR16, URZ ;  /* 0x0000003f00107c82 */ /* 0x000fe20008000000 */
[----:B-1----:R-:W-:Y:S01]  /*35a0*/  LEA.HI R3, R25, R99, RZ, 0x4 ;  /* 0x0000006319037211 */ /* 0x002fe200078f20ff */
[----:B------:R4:W-:Y:S03]  /*35b0*/  @P3 STS.128 [R199+0xc000], RZ ;  /* 0x00c000ffc7003388 */ /* 0x0009e60000000c00 */
[----:B------:R-:W-:Y:S02]  /*35c0*/  LOP3.LUT R0, R3, 0xfffffff0, RZ, 0xc0, !PT ;  /* 0xfffffff003007812 */ /* 0x000fe400078ec0ff */
[----:B------:R-:W-:Y:S01]  /*35d0*/  SHF.R.S32.HI R2, RZ, 0x4, R3 ;  /* 0x00000004ff027819 */ /* 0x000fe20000011403 */
[----:B------:R4:W-:Y:S02]  /*35e0*/  @P3 STS.128 [R199+0xe000], RZ ;  /* 0x00e000ffc7003388 */ /* 0x0009e40000000c00 */
[----:B------:R-:W-:Y:S01]  /*35f0*/  IMAD.IADD R0, R99, 0x1, -R0 ;  /* 0x0000000163007824 */ /* 0x000fe200078e0a00 */
[----:B------:R-:W-:Y:S01]  /*3600*/  LEA.HI R3, R3, R2, RZ, 0x1 ;  /* 0x0000000203037211 */ /* 0x000fe200078f08ff */
[----:B------:R4:W-:Y:S03]  /*3610*/  @P3 STS.128 [R199+0x10000], RZ ;  /* 0x010000ffc7003388 */ /* 0x0009e60000000c00 */
[----:B------:R-:W-:-:S02]  /*3620*/  SHF.R.S32.HI R8, RZ, 0x1f, R0 ;  /* 0x0000001fff087819 */ /* 0x000fc40000011400 */
[----:B------:R-:W-:Y:S02]  /*3630*/  LOP3.LUT R3, R3, 0xfffffffe, RZ, 0xc0, !PT ;  /* 0xfffffffe03037812 */ /* 0x000fe400078ec0ff */
[----:B------:R-:W-:-:S03]  /*3640*/  LEA.HI R8, R8, R0, RZ, 0x3 ;  /* 0x0000000008087211 */ /* 0x000fc600078f18ff */
[----:B------:R-:W-:Y:S01]  /*3650*/  IMAD.IADD R12, R2, 0x1, -R3 ;  /* 0x00000001020c7824 */ /* 0x000fe200078e0a03 */
[----:B------:R-:W-:Y:S01]  /*3660*/  LOP3.LUT R4, R8, 0xfffffff8, RZ, 0xc0, !PT ;  /* 0xfffffff808047812 */ /* 0x000fe200078ec0ff */
[----:B------:R-:W-:Y:S02]  /*3670*/  IMAD.SHL.U32 R3, R14, 0x8, RZ ;  /* 0x000000080e037824 */ /* 0x000fe400078e00ff */
[----:B------:R-:W-:Y:S02]  /*3680*/  IMAD.SHL.U32 R8, R8, 0x40, RZ ;  /* 0x0000004008087824 */ /* 0x000fe400078e00ff */
[----:B------:R-:W-:Y:S02]  /*3690*/  IMAD.IADD R48, R0, 0x1, -R4 ;  /* 0x0000000100307824 */ /* 0x000fe400078e0a04 */
[----:B------:R-:W-:Y:S02]  /*36a0*/  IMAD.SHL.U32 R0, R28, 0x40, RZ ;  /* 0x000000401c007824 */ /* 0x000fe400078e00ff */
[----:B------:R-:W-:-:S02]  /*36b0*/  IMAD.SHL.U32 R2, R48, 0x40, RZ ;  /* 0x0000004030027824 */ /* 0x000fc400078e00ff */
[----:B------:R-:W-:Y:S01]  /*36c0*/  IMAD.SHL.U32 R4, R12, 0x8, RZ ;  /* 0x000000080c047824 */ /* 0x000fe200078e00ff */
[----:B------:R-:W-:Y:S02]  /*36d0*/  LOP3.LUT R0, R0, 0x1c0, RZ, 0xc0, !PT ;  /* 0x000001c000007812 */ /* 0x000fe400078ec0ff */
[----:B------:R-:W-:Y:S02]  /*36e0*/  LOP3.LUT R2, R2, 0x1c0, RZ, 0xc0, !PT ;  /* 0x000001c002027812 */ /* 0x000fe400078ec0ff */
[----:B------:R-:W-:Y:S02]  /*36f0*/  LOP3.LUT R5, R0, 0x8, R3, 0xf8, !PT ;  /* 0x0000000800057812 */ /* 0x000fe400078ef803 */
[----:B------:R-:W-:Y:S02]  /*3700*/  SHF.R.U32.HI R3, RZ, 0x3, R0 ;  /* 0x00000003ff037819 */ /* 0x000fe40000011600 */
[----:B------:R-:W-:Y:S02]  /*3710*/  LOP3.LUT R4, R2, 0x8, R4, 0xf8, !PT ;  /* 0x0000000802047812 */ /* 0x000fe400078ef804 */
[----:B------:R-:W-:-:S02]  /*3720*/  SHF.R.U32.HI R0, RZ, 0x3, R2 ;  /* 0x00000003ff007819 */ /* 0x000fc40000011602 */
[----:B------:R-:W-:Y:S02]  /*3730*/  LOP3.LUT R13, R5, R3, RZ, 0x3c, !PT ;  /* 0x00000003050d7212 */ /* 0x000fe400078e3cff */
[----:B------:R-:W-:Y:S01]  /*3740*/  LOP3.LUT R0, R4, R0, RZ, 0x3c, !PT ;  /* 0x0000000004007212 */ /* 0x000fe200078e3cff */
[----:B---3--:R-:W-:Y:S01]  /*3750*/  @P2 FMUL.FTZ R2, R7, R6 ;  /* 0x0000000607022220 */ /* 0x008fe20000410000 */
[----:B------:R-:W-:-:S04]  /*3760*/  IMAD.WIDE.U32 R6, R11, UR11, R16 ;  /* 0x0000000b0b067c25 */ /* 0x000fc8000f8e0010 */
[----:B------:R-:W-:Y:S01]  /*3770*/  @P2 R2UR UR6, R2 ;  /* 0x00000000020622ca */ /* 0x000fe200000e0000 */
[----:B------:R-:W-:-:S12]  /*3780*/  VIADD R9, R7, UR7 ;  /* 0x0000000707097c36 */ /* 0x000fd80008000000 */
[----:B------:R-:W-:Y:S01]  /*3790*/  @UP1 UMOV UR16, UR6 ;  /* 0x0000000600101c82 */ /* 0x000fe20008000000 */
[----:B----4-:R-:W-:Y:S05]  /*37a0*/  @P3 BRA `(.L_x_1414) ;  /* 0x0000000000743947 */ /* 0x010fea0003800000 */
        /* <DEDUP_REMOVED lines=29> */
.L_x_1414:
[----:B------:R-:W-:Y:S05]  /*3980*/  BSYNC B0 ;  /* 0x0000000000007941 */ /* 0x000fea0003800000 */
.L_x_1413:
[----:B------:R4:W-:Y:S01]  /*3990*/  @P6 STS.128 [R199+0xc800], RZ ;  /* 0x00c800ffc7006388 */ /* 0x0009e20000000c00 */
[----:B------:R-:W-:Y:S01]  /*39a0*/  USHF.L.U64.HI UR17, UR8, 0x4, UR9 ;  /* 0x0000000408117899 */ /* 0x000fe20008010209 */
[----:B------:R-:W-:Y:S01]  /*39b0*/  BSSY B0, `(.L_x_1415) ;  /* 0x0000025000007945 */ /* 0x000fe20003800000 */
[----:B------:R-:W-:Y:S01]  /*39c0*/  USHF.L.U32 UR23, UR8, 0x4, URZ ;  /* 0x0000000408177899 */ /* 0x000fe2000800063f */
[----:B------:R4:W-:Y:S01]  /*39d0*/  @P6 STS.128 [R199+0xe800], RZ ;  /* 0x00e800ffc7006388 */ /* 0x0009e20000000c00 */
[----:B---3--:R-:W-:-:S03]  /*39e0*/  LOP3.LUT R5, R0, 0xfffffe00, R8, 0xf8, !PT ;  /* 0xfffffe0000057812 */ /* 0x008fc600078ef808 */
        /* <DEDUP_REMOVED lines=8> */
[----:B------:R-:W3:Y:S01]  /*3a70*/  @!P5 LDC.64 R10, c[0x0][0x220] ;  /* 0x00008800ff0adb82 */ /* 0x000ee20000000a00 */
        /* <DEDUP_REMOVED lines=24> */
.L_x_1416:
[----:B------:R-:W-:Y:S05]  /*3c00*/  BSYNC B0 ;  /* 0x0000000000007941 */ /* 0x000fea0003800000 */
.L_x_1415:
[----:B------:R4:W-:Y:S01]  /*3c10*/  @P1 STS.128 [R199+0xd000], RZ ;  /* 0x00d000ffc7001388 */ /* 0x0009e20000000c00 */
[----:B------:R-:W-:Y:S01]  /*3c20*/  IMAD R0, R12, 0x200, R13 ;  /* 0x000002000c007824 */ /* 0x000fe200078e020d */
[----:B------:R-:W-:Y:S01]  /*3c30*/  BSSY B0, `(.L_x_1417) ;  /* 0x0000029000007945 */ /* 0x000fe20003800000 */
[----:B-123--:R-:W-:Y:S01]  /*3c40*/  IMAD R2, R96, 0x400, R5 ;  /* 0x0000040060027824 */ /* 0x00efe200078e0205 */
[----:B------:R4:W-:Y:S01]  /*3c50*/  @P1 STS.128 [R199+0xf000], RZ ;  /* 0x00f000ffc7001388 */ /* 0x0009e20000000c00 */
[----:B------:R-:W-:Y:S02]  /*3c60*/  ISETP.GE.AND P6, PT, R22, UR29, PT ;  /* 0x0000001d16007c0c */ /* 0x000fe4000bfc6270 */
[----:B------:R-:W-:Y:S01]  /*3c70*/  LEA R176, R0, UR4, 0x1 ;  /* 0x0000000400b07c11 */ /* 0x000fe2000f8e08ff */
[----:B------:R4:W-:Y:S01]  /*3c80*/  @P1 STS.128 [R199+0x11000], RZ ;  /* 0x011000ffc7001388 */ /* 0x0009e20000000c00 */
[----:B------:R-:W-:Y:S01]  /*3c90*/  LEA R183, R2, UR4, 0x1 ;  /* 0x0000000402b77c11 */ /* 0x000fe2000f8e08ff */
[----:B------:R-:W-:Y:S08]  /*3ca0*/  @P1 BRA `(.L_x_1418) ;  /* 0x0000000000841947 */ /* 0x000ff00003800000 */
        /* <DEDUP_REMOVED lines=33> */
.L_x_1418:
[----:B------:R-:W-:Y:S05]  /*3ec0*/  BSYNC B0 ;  /* 0x0000000000007941 */ /* 0x000fea0003800000 */
.L_x_1417:
[----:B------:R3:W-:Y:S01]  /*3ed0*/  @P6 STS.128 [R199+0xd800], RZ ;  /* 0x00d800ffc7006388 */ /* 0x0007e20000000c00 */
[----:B------:R-:W-:Y:S03]  /*3ee0*/  BSSY B0, `(.L_x_1419) ;  /* 0x0000026000007945 */ /* 0x000fe60003800000 */
[----:B------:R3:W-:Y:S04]  /*3ef0*/  @P6 STS.128 [R199+0xf800], RZ ;  /* 0x00f800ffc7006388 */ /* 0x0007e80000000c00 */
[----:B------:R3:W-:Y:S01]  /*3f00*/  @P6 STS.128 [R199+0x11800], RZ ;  /* 0x011800ffc7006388 */ /* 0x0007e20000000c00 */
[----:B------:R-:W-:Y:S05]  /*3f10*/  @P6 BRA `(.L_x_1420) ;  /* 0x0000000000886947 */ /* 0x000fea0003800000 */
[----:B------:R-:W-:Y:S01]  /*3f20*/  ULDC UR6, c[0x0][0x2d0] ;  /* 0x0000b40000067ab9 */ /* 0x000fe20000000800 */
[----:B-12---:R-:W-:Y:S01]  /*3f30*/  IMAD.U32 R2, RZ, RZ, UR8 ;  /* 0x00000008ff027e24 */ /* 0x006fe2000f8e00ff */
        /* <DEDUP_REMOVED lines=32> */
.L_x_1420:
[----:B------:R-:W-:Y:S05]  /*4140*/  BSYNC B0 ;  /* 0x0000000000007941 */ /* 0x000fea0003800000 */
.L_x_1419:
[----:B--2---:R-:W-:Y:S01]  /*4150*/  LDSM.16.M88.4 R8, [R183] ;  /* 0x00000000b708783b */ /* 0x004fe20000000200 */
[----:B------:R-:W-:Y:S01]  /*4160*/  R2P PR, R28, 0x6 ;  /* 0x000000061c007804 */ /* 0x000fe20000000000 */
[----:B------:R-:W-:Y:S01]  /*4170*/  IMAD.MOV.U32 R4, RZ, RZ, 0x10 ;  /* 0x00000010ff047424 */ /* 0x000fe200078e00ff */
[----:B------:R-:W-:Y:S01]  /*4180*/  LOP3.LUT P3, RZ, R48, 0x2, RZ, 0xc0, !PT ;  /* 0x0000000230ff7812 */ /* 0x000fe2000786c0ff */
[----:B------:R-:W2:Y:S01]  /*4190*/  LDSM.16.M88.4 R24, [R176+0x6000] ;  /* 0x00600000b018783b */ /* 0x000ea20000000200 */
[----:B------:R-:W-:Y:S01]  /*41a0*/  VIADD R0, R176, 0x6000 ;  /* 0x00006000b0007836 */ /* 0x000fe20000000000 */
[----:B-1----:R-:W-:Y:S01]  /*41b0*/  LEA R3, R96, UR25, 0x4 ;  /* 0x0000001960037c11 */ /* 0x002fe2000f8e20ff */
[----:B------:R-:W-:Y:S01]  /*41c0*/  VIADD R187, R176, 0x6020 ;  /* 0x00006020b0bb7836 */ /* 0x000fe20000000000 */
[----:B------:R-:W1:Y:S01]  /*41d0*/  LDSM.16.M88.4 R20, [R176+0x6800] ;  /* 0x00680000b014783b */ /* 0x000e620000000200 */
[----:B------:R-:W-:Y:S01]  /*41e0*/  SEL R4, R4, 0xfffffff0, !P3 ;  /* 0xfffffff004047807 */ /* 0x000fe20005800000 */
[----:B------:R-:W-:Y:S01]  /*41f0*/  IMAD.MOV.U32 R2, RZ, RZ, 0x20 ;  /* 0x00000020ff027424 */ /* 0x000fe200078e00ff */
[----:B------:R-:W-:Y:S01]  /*4200*/  UIADD3 UR6, UR28, -UR15, URZ ;  /* 0x8000000f1c067290 */ /* 0x000fe2000fffe03f */
[----:B------:R-:W5:Y:S01]  /*4210*/  LDSM.16.M88.4 R16, [R176+0x7000] ;  /* 0x00700000b010783b */ /* 0x000f620000000200 */
[----:B------:R-:W-:Y:S01]  /*4220*/  IMAD.SHL.U32 R99, R99, 0x2, RZ ;  /* 0x0000000263637824 */ /* 0x000fe200078e00ff */
[----:B------:R-:W-:Y:S01]  /*4230*/  UIADD3 UR7, UR28, 0x1, -UR15 ;  /* 0x000000011c077890 */ /* 0x000fe2000fffe80f */
[----:B------:R-:W-:Y:S01]  /*4240*/  IMAD R184, R4, 0x2, R183 ;  /* 0x0000000204b87824 */ /* 0x000fe200078e02b7 */
[----:B------:R-:W4:Y:S01]  /*4250*/  LDSM.16.M88.4 R36, [R176+0x7800] ;  /* 0x00780000b024783b */ /* 0x000f220000000200 */
[----:B------:R-:W-:Y:S01]  /*4260*/  @P1 VIADD R187, R0, 0xffffffe0 ;  /* 0xffffffe000bb1836 */ /* 0x000fe20000000000 */
[----:B------:R-:W-:Y:S01]  /*4270*/  LOP3.LUT P1, RZ, R48, 0x4, RZ, 0xc0, !PT ;  /* 0x0000000430ff7812 */ /* 0x000fe2000782c0ff */
[----:B------:R-:W-:Y:S01]  /*4280*/  IMAD.MOV.U32 R0, RZ, RZ, 0x40 ;  /* 0x00000040ff007424 */ /* 0x000fe200078e00ff */
[----:B------:R-:W-:Y:S01]  /*4290*/  LDSM.16.M88.4 R12, [R184] ;  /* 0x00000000b80c783b */ /* 0x000fe20000000200 */
[----:B------:R-:W-:Y:S01]  /*42a0*/  LOP3.LUT R108, R99, 0x6, RZ, 0xc0, !PT ;  /* 0x00000006636c7812 */ /* 0x000fe200078ec0ff */
[----:B------:R-:W-:Y:S01]  /*42b0*/  IMAD.IADD R3, R97, 0x1, R3 ;  /* 0x0000000161037824 */ /* 0x000fe200078e0203 */
[----:B------:R-:W-:Y:S01]  /*42c0*/  SEL R2, R2, 0xffffffe0, !P1 ;  /* 0xffffffe002027807 */ /* 0x000fe20004800000 */
[----:B------:R-:W3:Y:S01]  /*42d0*/  LDSM.16.M88.4 R64, [R187] ;  /* 0x00000000bb40783b */ /* 0x000ee20000000200 */
[----:B------:R-:W-:Y:S01]  /*42e0*/  SEL R0, R0, 0xffffffc0, !P2 ;  /* 0xffffffc000007807 */ /* 0x000fe20005000000 */
[----:B------:R-:W-:Y:S01]  /*42f0*/  VIADD R6, R3, 0x8 ;  /* 0x0000000803067836 */ /* 0x000fe20000000000 */
[----:B------:R-:W-:Y:S01]  /*4300*/  UISETP.GT.AND UP0, UPT, UR18, UR5, UPT ;  /* 0x000000051200728c */ /* 0x000fe2000bf04270 */
[----:B------:R-:W3:Y:S01]  /*4310*/  LDSM.16.M88.4 R52, [R187+0x800] ;  /* 0x00080000bb34783b */ /* 0x000ee20000000200 */
[----:B------:R-:W-:Y:S01]  /*4320*/  IMAD R186, R2, 0x2, R183 ;  /* 0x0000000202ba7824 */ /* 0x000fe200078e02b7 */
[----:B------:R-:W-:Y:S01]  /*4330*/  UIADD3 UR9, UR30, -0x4ab325aa, URZ ;  /* 0xb54cda561e097890 */ /* 0x000fe2000fffe03f */
[----:B------:R-:W-:Y:S01]  /*4340*/  IMAD.IADD R182, R176, 0x1, R0 ;  /* 0x00000001b0b67824 */ /* 0x000fe200078e0200 */
[----:B------:R-:W3:Y:S01]  /*4350*/  LDSM.16.M88.4 R32, [R187+0x1000] ;  /* 0x00100000bb20783b */ /* 0x000ee20000000200 */
[----:B------:R-:W-:-:S02]  /*4360*/  IMAD R185, R2, 0x2, R184 ;  /* 0x0000000202b97824 */ /* 0x000fc400078e02b8 */
[----:B------:R-:W-:Y:S01]  /*4370*/  IMAD.IADD R181, R0, 0x1, R187 ;  /* 0x0000000100b57824 */ /* 0x000fe200078e02bb */
[----:B------:R-:W3:Y:S01]  /*4380*/  LDSM.16.M88.4 R48, [R187+0x1800] ;  /* 0x00180000bb30783b */ /* 0x000ee20000000200 */
[----:B------:R-:W-:Y:S02]  /*4390*/  IMAD.U32 R0, RZ, RZ, UR18 ;  /* 0x00000012ff007e24 */ /* 0x000fe4000f8e00ff */
[----:B------:R-:W-:Y:S01]  /*43a0*/  VIADD R202, R3, UR6 ;  /* 0x0000000603ca7c36 */ /* 0x000fe20008000000 */
[----:B------:R-:W-:Y:S01]  /*43b0*/  LDSM.16.M88.4 R68, [R182+0x6000] ;  /* 0x00600000b644783b */ /* 0x000fe20000000200 */
[----:B------:R-:W-:Y:S02]  /*43c0*/  IMAD R0, R0, 0x40, R108 ;  /* 0x0000004000007824 */ /* 0x000fe400078e026c */
[----:B------:R-:W-:Y:S01]  /*43d0*/  IMAD.U32 R7, RZ, RZ, UR14 ;  /* 0x0000000eff077e24 */ /* 0x000fe2000f8e00ff */
[C---:B--2---:R-:W-:Y:S01]  /*43e0*/  HMMA.16816.F32.BF16 R60, R8.reuse, R24, RZ ;  /* 0x00000018083c723c */ /* 0x044fe200000418ff */
[----:B------:R-:W-:Y:S01]  /*43f0*/  LDSM.16.M88.4 R84, [R182+0x6800] ;  /* 0x00680000b654783b */ /* 0x000fe20000000200 */
[----:B------:R-:W-:Y:S01]  /*4400*/  VIADD R203, R6, UR6 ;  /* 0x0000000606cb7c36 */ /* 0x000fe20008000000 */
[----:B------:R-:W-:Y:S01]  /*4410*/  UIADD3 UR6, UR7, UR21, URZ ;  /* 0x0000001507067290 */ /* 0x000fe2000fffe03f */
[----:B------:R-:W-:Y:S01]  /*4420*/  IMAD R103, R7, 0x4, R96 ;  /* 0x0000000407677824 */ /* 0x000fe200078e0260 */
[----:B------:R-:W-:Y:S01]  /*4430*/  LDSM.16.M88.4 R76, [R182+0x7000] ;  /* 0x00700000b64c783b */ /* 0x000fe20000000200 */
[C---:B------:R-:W-:Y:S01]  /*4440*/  HMMA.16816.F32.BF16 R56, R8.reuse, R26, RZ ;  /* 0x0000001a0838723c */ /* 0x040fe200000418ff */
[----:B------:R-:W-:Y:S01]  /*4450*/  SHF.R.S32.HI R7, RZ, 0x1f, R98 ;  /* 0x0000001fff077819 */ /* 0x000fe20000011462 */
[C---:B------:R-:W-:Y:S01]  /*4460*/  VIADD R198, R187.reuse, 0x800 ;  /* 0x00000800bbc67836 */ /* 0x040fe20000000000 */
[----:B------:R-:W-:Y:S01]  /*4470*/  LDSM.16.M88.4 R72, [R182+0x7800] ;  /* 0x00780000b648783b */ /* 0x000fe20000000200 */
[----:B------:R-:W-:Y:S01]  /*4480*/  VIADDMNMX R201, R202, -UR22, RZ, !PT ;  /* 0x80000016cac97c46 */ /* 0x000fe2000f8001ff */
[C---:B------:R-:W-:Y:S01]  /*4490*/  VIADD R197, R187.reuse, 0x1000 ;  /* 0x00001000bbc57836 */ /* 0x040fe20000000000 */
[C---:B-1----:R-:W-:Y:S01]  /*44a0*/  HMMA.16816.F32.BF16 R44, R8.reuse, R20, RZ ;  /* 0x00000014082c723c */ /* 0x042fe200000418ff */
[----:B------:R-:W-:Y:S01]  /*44b0*/  LDSM.16.M88.4 R80, [R181+0x1800] ;  /* 0x00180000b550783b */ /* 0x000fe20000000200 */
[----:B------:R-:W-:Y:S01]  /*44c0*/  LEA.HI.X.SX32 R163, R100, R7, 0x1, P0 ;  /* 0x0000000764a37211 */ /* 0x000fe200000f0eff */
[----:B------:R-:W-:Y:S01]  /*44d0*/  VIADD R196, R187, 0x1800 ;  /* 0x00001800bbc47836 */ /* 0x000fe20000000000 */
[----:B------:R-:W-:Y:S01]  /*44e0*/  VIADDMNMX R200, R203, -UR22, RZ, !PT ;  /* 0x80000016cbc87c46 */ /* 0x000fe2000f8001ff */
[----:B------:R-:W-:Y:S01]  /*44f0*/  LDSM.16.M88.4 R88, [R176+0x8800] ;  /* 0x00880000b058783b */ /* 0x000fe20000000200 */
[----:B------:R-:W-:Y:S01]  /*4500*/  HMMA.16816.F32.BF16 R40, R8, R22, RZ ;  /* 0x000000160828723c */ /* 0x000fe200000418ff */
[----:B------:R-:W-:-:S02]  /*4510*/  VIADD R195, R187, 0x2000 ;  /* 0x00002000bbc37836 */ /* 0x000fc40000000000 */
[----:B------:R-:W-:Y:S01]  /*4520*/  LDSM.16.M88.4 R92, [R176+0x9800] ;  /* 0x00980000b05c783b */ /* 0x000fe20000000200 */
[C---:B------:R-:W-:Y:S02]  /*4530*/  VIADD R194, R187.reuse, 0x2800 ;  /* 0x00002800bbc27836 */ /* 0x040fe40000000000 */
[C---:B-----5:R-:W-:Y:S01]  /*4540*/  HMMA.16816.F32.BF16 R28, R8.reuse, R16, RZ ;  /* 0x00000010081c723c */ /* 0x060fe200000418ff */
[----:B------:R-:W0:Y:S01]  /*4550*/  LDGDEPBAR ;  /* 0x00000000000079af */ /* 0x000e220000000000 */
[C---:B------:R-:W-:Y:S02]  /*4560*/  VIADD R193, R187.reuse, 0x3000 ;  /* 0x00003000bbc17836 */ /* 0x040fe40000000000 */
[C---:B------:R-:W-:Y:S01]  /*4570*/  VIADD R192, R187.reuse, 0x3800 ;  /* 0x00003800bbc07836 */ /* 0x040fe20000000000 */
[----:B------:R-:W-:Y:S01]  /*4580*/  STL [R1+0xac], R103 ;  /* 0x0000ac6701007387 */ /* 0x000fe20000100800 */
[----:B------:R-:W-:Y:S01]  /*4590*/  HMMA.16816.F32.BF16 R24, R8, R18, RZ ;  /* 0x000000120818723c */ /* 0x000fe200000418ff */
[----:B------:R-:W-:-:S02]  /*45a0*/  VIADD R191, R187, 0x4000 ;  /* 0x00004000bbbf7836 */ /* 0x000fc40000000000 */
[C---:B------:R-:W-:Y:S02]  /*45b0*/  VIADD R190, R187.reuse, 0x4800 ;  /* 0x00004800bbbe7836 */ /* 0x040fe40000000000 */
[C---:B------:R-:W-:Y:S01]  /*45c0*/  VIADD R189, R187.reuse, 0x5000 ;  /* 0x00005000bbbd7836 */ /* 0x040fe20000000000 */
[----:B----4-:R-:W-:Y:S01]  /*45d0*/  HMMA.16816.F32.BF16 R20, R8, R36, RZ ;  /* 0x000000240814723c */ /* 0x010fe200000418ff */
[----:B------:R-:W-:-:S05]  /*45e0*/  VIADD R188, R187, 0x5800 ;  /* 0x00005800bbbc7836 */ /* 0x000fca0000000000 */
[----:B------:R-:W-:Y:S01]  /*45f0*/  HMMA.16816.F32.BF16 R16, R8, R38, RZ ;  /* 0x000000260810723c */ /* 0x000fe200000418ff */
[----:B------:R-:W1:Y:S05]  /*4600*/  LDSM.16.M88.4 R8, [R186] ;  /* 0x00000000ba08783b */ /* 0x000e6a0000000200 */
[C---:B---3--:R-:W-:Y:S06]  /*4610*/  HMMA.16816.F32.BF16 R60, R12.reuse, R64, R60 ;  /* 0x000000400c3c723c */ /* 0x048fec000004183c */
[C---:B------:R-:W-:Y:S06]  /*4620*/  HMMA.16816.F32.BF16 R56, R12.reuse, R66, R56 ;  /* 0x000000420c38723c */ /* 0x040fec0000041838 */
[C---:B------:R-:W-:Y:S06]  /*4630*/  HMMA.16816.F32.BF16 R64, R12.reuse, R52, R44 ;  /* 0x000000340c40723c */ /* 0x040fec000004182c */
[C---:B------:R-:W-:Y:S06]  /*4640*/  HMMA.16816.F32.BF16 R52, R12.reuse, R54, R40 ;  /* 0x000000360c34723c */ /* 0x040fec0000041828 */
[C---:B------:R-:W-:Y:S01]  /*4650*/  HMMA.16816.F32.BF16 R40, R12.reuse, R32, R28 ;  /* 0x000000200c28723c */ /* 0x040fe2000004181c */
[----:B------:R-:W-:Y:S05]  /*4660*/  LDSM.16.M88.4 R28, [R181] ;  /* 0x00000000b51c783b */ /* 0x000fea0000000200 */
[C---:B------:R-:W-:Y:S06]  /*4670*/  HMMA.16816.F32.BF16 R36, R12.reuse, R34, R24 ;  /* 0x000000220c24723c */ /* 0x040fec0000041818 */
[C---:B------:R-:W-:Y:S01]  /*4680*/  HMMA.16816.F32.BF16 R24, R12.reuse, R50, R16 ;  /* 0x000000320c18723c */ /* 0x040fe20000041810 */
[----:B------:R-:W2:Y:S05]  /*4690*/  LDSM.16.M88.4 R16, [R185] ;  /* 0x00000000b910783b */ /* 0x000eaa0000000200 */
[----:B------:R-:W-:Y:S01]  /*46a0*/  HMMA.16816.F32.BF16 R32, R12, R48, R20 ;  /* 0x000000300c20723c */ /* 0x000fe20000041814 */
[----:B------:R-:W-:Y:S05]  /*46b0*/  LDSM.16.M88.4 R20, [R183+0x2000] ;  /* 0x00200000b714783b */ /* 0x000fea0000000200 */
[C---:B-1----:R-:W-:Y:S01]  /*46c0*/  HMMA.16816.F32.BF16 R12, R8.reuse, R68, R60 ;  /* 0x00000044080c723c */ /* 0x042fe2000004183c */
[----:B------:R-:W1:Y:S05]  /*46d0*/  LDSM.16.M88.4 R60, [R181+0x800] ;  /* 0x00080000b53c783b */ /* 0x000e6a0000000200 */
[C---:B------:R-:W-:Y:S01]  /*46e0*/  HMMA.16816.F32.BF16 R44, R8.reuse, R70, R56 ;  /* 0x00000046082c723c */ /* 0x040fe20000041838 */
[----:B------:R-:W3:Y:S05]  /*46f0*/  LDSM.16.M88.4 R68, [R181+0x1000] ;  /* 0x00100000b544783b */ /* 0x000eea0000000200 */
[C---:B------:R-:W-:Y:S01]  /*4700*/  HMMA.16816.F32.BF16 R56, R8.reuse, R84, R64 ;  /* 0x000000540838723c */ /* 0x040fe20000041840 */
[----:B------:R-:W-:Y:S05]  /*4710*/  LDSM.16.M88.4 R64, [R187+0x2000] ;  /* 0x00200000bb40783b */ /* 0x000fea0000000200 */
[C---:B------:R-:W-:Y:S01]  /*4720*/  HMMA.16816.F32.BF16 R52, R8.reuse, R86, R52 ;  /* 0x000000560834723c */ /* 0x040fe20000041834 */
[----:B------:R-:W-:Y:S05]  /*4730*/  LDSM.16.M88.4 R84, [R176+0x9000] ;  /* 0x00900000b054783b */ /* 0x000fea0000000200 */
[C---:B------:R-:W-:Y:S06]  /*4740*/  HMMA.16816.F32.BF16 R48, R8.reuse, R76, R40 ;  /* 0x0000004c0830723c */ /* 0x040fec0000041828 */
[C---:B------:R-:W-:Y:S01]  /*4750*/  HMMA.16816.F32.BF16 R40, R8.reuse, R78, R36 ;  /* 0x0000004e0828723c */ /* 0x040fe20000041824 */
[----:B------:R-:W4:Y:S05]  /*4760*/  LDSM.16.M88.4 R76, [R176+0x8000] ;  /* 0x00800000b04c783b */ /* 0x000f2a0000000200 */
[C---:B------:R-:W-:Y:S06]  /*4770*/  HMMA.16816.F32.BF16 R36, R8.reuse, R72, R32 ;  /* 0x000000480824723c */ /* 0x040fec0000041820 */
[----:B------:R-:W-:Y:S01]  /*4780*/  HMMA.16816.F32.BF16 R32, R8, R74, R24 ;  /* 0x0000004a0820723c */ /* 0x000fe20000041818 */
[----:B------:R-:W-:Y:S05]  /*4790*/  LDSM.16.M88.4 R72, [R187+0x3000] ;  /* 0x00300000bb48783b */ /* 0x000fea0000000200 */
[C---:B--2---:R-:W-:Y:S01]  /*47a0*/  HMMA.16816.F32.BF16 R24, R16.reuse, R28, R12 ;  /* 0x0000001c1018723c */ /* 0x044fe2000004180c */
[----:B------:R-:W2:Y:S05]  /*47b0*/  LDSM.16.M88.4 R12, [R184+0x2000] ;  /* 0x00200000b80c783b */ /* 0x000eaa0000000200 */
[C---:B------:R-:W-:Y:S06]  /*47c0*/  HMMA.16816.F32.BF16 R8, R16.reuse, R30, R44 ;  /* 0x0000001e1008723c */ /* 0x040fec000004182c */
[C---:B-1----:R-:W-:Y:S06]  /*47d0*/  HMMA.16816.F32.BF16 R28, R16.reuse, R60, R56 ;  /* 0x0000003c101c723c */ /* 0x042fec0000041838 */
[C---:B------:R-:W-:Y:S01]  /*47e0*/  HMMA.16816.F32.BF16 R56, R16.reuse, R62, R52 ;  /* 0x0000003e1038723c */ /* 0x040fe20000041834 */
[----:B------:R-:W1:Y:S05]  /*47f0*/  LDSM.16.M88.4 R60, [R187+0x2800] ;  /* 0x00280000bb3c783b */ /* 0x000e6a0000000200 */
[C---:B---3--:R-:W-:Y:S06]  /*4800*/  HMMA.16816.F32.BF16 R52, R16.reuse, R68, R48 ;  /* 0x000000441034723c */ /* 0x048fec0000041830 */
[C---:B------:R-:W-:Y:S01]  /*4810*/  HMMA.16816.F32.BF16 R48, R16.reuse, R70, R40 ;  /* 0x000000461030723c */ /* 0x040fe20000041828 */
[----:B------:R-:W3:Y:S05]  /*4820*/  LDSM.16.M88.4 R68, [R187+0x3800] ;  /* 0x00380000bb44783b */ /* 0x000eea0000000200 */
[C---:B------:R-:W-:Y:S06]  /*4830*/  HMMA.16816.F32.BF16 R44, R16.reuse, R80, R36 ;  /* 0x00000050102c723c */ /* 0x040fec0000041824 */
[----:B------:R-:W-:Y:S01]  /*4840*/  HMMA.16816.F32.BF16 R40, R16, R82, R32 ;  /* 0x000000521028723c */ /* 0x000fe20000041820 */
[----:B------:R-:W-:Y:S05]  /*4850*/  LDSM.16.M88.4 R80, [R181+0x2000] ;  /* 0x00200000b550783b */ /* 0x000fea0000000200 */
[C---:B----4-:R-:W-:Y:S06]  /*4860*/  HMMA.16816.F32.BF16 R36, R20.reuse, R76, R24 ;  /* 0x0000004c1424723c */ /* 0x050fec0000041818 */
[C---:B------:R-:W-:Y:S01]  /*4870*/  HMMA.16816.F32.BF16 R24, R20.reuse, R78, R8 ;  /* 0x0000004e1418723c */ /* 0x040fe20000041808 */
[----:B------:R-:W-:Y:S04]  /*4880*/  LDSM.16.M88.4 R8, [R186+0x2000] ;  /* 0x00200000ba08783b */ /* 0x000fe80000000200 */
[----:B------:R-:W4:Y:S01]  /*4890*/  LDSM.16.M88.4 R76, [R182+0x8000] ;  /* 0x00800000b64c783b */ /* 0x000f220000000200 */
[C---:B------:R-:W-:Y:S06]  /*48a0*/  HMMA.16816.F32.BF16 R16, R20.reuse, R88, R28 ;  /* 0x000000581410723c */ /* 0x040fec000004181c */
[C---:B------:R-:W-:Y:S01]  /*48b0*/  HMMA.16816.F32.BF16 R32, R20.reuse, R90, R56 ;  /* 0x0000005a1420723c */ /* 0x040fe20000041838 */
[----:B------:R-:W-:Y:S05]  /*48c0*/  LDSM.16.M88.4 R88, [R176+0xa000] ;  /* 0x00a00000b058783b */ /* 0x000fea0000000200 */
[C---:B------:R-:W-:Y:S06]  /*48d0*/  HMMA.16816.F32.BF16 R52, R20.reuse, R84, R52 ;  /* 0x000000541434723c */ /* 0x040fec0000041834 */
        /* <DEDUP_REMOVED lines=8> */
[----:B------:R-:W-:Y:S05]  /*4960*/  LDSM.16.M88.4 R64, [R181+0x3000] ;  /* 0x00300000b540783b */ /* 0x000fea0000000200 */
[C---:B-1----:R-:W-:Y:S06]  /*4970*/  HMMA.16816.F32.BF16 R28, R12.reuse, R60, R16 ;  /* 0x0000003c0c1c723c */ /* 0x042fec0000041810 */
[C---:B------:R-:W-:Y:S01]  /*4980*/  HMMA.16816.F32.BF16 R24, R12.reuse, R62, R32 ;  /* 0x0000003e0c18723c */ /* 0x040fe20000041820 */
[----:B------:R-:W1:Y:S05]  /*4990*/  LDSM.16.M88.4 R60, [R182+0x9800] ;  /* 0x00980000b63c783b */ /* 0x000e6a0000000200 */
[C---:B------:R-:W-:Y:S06]  /*49a0*/  HMMA.16816.F32.BF16 R16, R12.reuse, R72, R52 ;  /* 0x000000480c10723c */ /* 0x040fec0000041834 */
[C---:B------:R-:W-:Y:S01]  /*49b0*/  HMMA.16816.F32.BF16 R52, R12.reuse, R74, R56 ;  /* 0x0000004a0c34723c */ /* 0x040fe20000041838 */
[----:B------:R-:W2:Y:S05]  /*49c0*/  LDSM.16.M88.4 R72, [R181+0x2800] ;  /* 0x00280000b548783b */ /* 0x000eaa0000000200 */
[C---:B---3--:R-:W-:Y:S06]  /*49d0*/  HMMA.16816.F32.BF16 R48, R12.reuse, R68, R48 ;  /* 0x000000440c30723c */ /* 0x048fec0000041830 */
[----:B------:R-:W-:Y:S01]  /*49e0*/  HMMA.16816.F32.BF16 R44, R12, R70, R44 ;  /* 0x000000460c2c723c */ /* 0x000fe2000004182c */
[----:B------:R-:W-:Y:S05]  /*49f0*/  LDSM.16.M88.4 R68, [R176+0xa800] ;  /* 0x00a80000b044783b */ /* 0x000fea0000000200 */
[C---:B----4-:R-:W-:Y:S06]  /*4a00*/  HMMA.16816.F32.BF16 R40, R8.reuse, R76, R40 ;  /* 0x0000004c0828723c */ /* 0x050fec0000041828 */
[C---:B------:R-:W-:Y:S01]  /*4a10*/  HMMA.16816.F32.BF16 R36, R8.reuse, R78, R36 ;  /* 0x0000004e0824723c */ /* 0x040fe20000041824 */
[----:B------:R-:W3:Y:S05]  /*4a20*/  LDSM.16.M88.4 R76, [R181+0x3800] ;  /* 0x00380000b54c783b */ /* 0x000eea0000000200 */
[C---:B-----5:R-:W-:Y:S06]  /*4a30*/  HMMA.16816.F32.BF16 R32, R8.reuse, R84, R28 ;  /* 0x000000540820723c */ /* 0x060fec000004181c */
[C---:B------:R-:W-:Y:S01]  /*4a40*/  HMMA.16816.F32.BF16 R28, R8.reuse, R86, R24 ;  /* 0x00000056081c723c */ /* 0x040fe20000041818 */
[----:B------:R-:W-:Y:S05]  /*4a50*/  LDSM.16.M88.4 R84, [R176+0xb000] ;  /* 0x00b00000b054783b */ /* 0x000fea0000000200 */
[C---:B------:R-:W-:Y:S01]  /*4a60*/  HMMA.16816.F32.BF16 R24, R8.reuse, R92, R16 ;  /* 0x0000005c0818723c */ /* 0x040fe20000041810 */
[----:B------:R-:W4:Y:S05]  /*4a70*/  LDSM.16.M88.4 R16, [R183+0x4000] ;  /* 0x00400000b710783b */ /* 0x000f2a0000000200 */
[C---:B------:R-:W-:Y:S06]  /*4a80*/  HMMA.16816.F32.BF16 R12, R8.reuse, R94, R52 ;  /* 0x0000005e080c723c */ /* 0x040fec0000041834 */
[C---:B-1----:R-:W-:Y:S06]  /*4a90*/  HMMA.16816.F32.BF16 R56, R8.reuse, R60, R48 ;  /* 0x0000003c0838723c */ /* 0x042fec0000041830 */
[----:B------:R-:W-:Y:S01]  /*4aa0*/  HMMA.16816.F32.BF16 R8, R8, R62, R44 ;  /* 0x0000003e0808723c */ /* 0x000fe2000004182c */
[----:B------:R-:W1:Y:S05]  /*4ab0*/  LDSM.16.M88.4 R60, [R176+0xb800] ;  /* 0x00b80000b03c783b */ /* 0x000e6a0000000200 */
[C---:B------:R-:W-:Y:S06]  /*4ac0*/  HMMA.16816.F32.BF16 R44, R20.reuse, R80, R40 ;  /* 0x00000050142c723c */ /* 0x040fec0000041828 */
[C---:B------:R-:W-:Y:S01]  /*4ad0*/  HMMA.16816.F32.BF16 R40, R20.reuse, R82, R36 ;  /* 0x000000521428723c */ /* 0x040fe20000041824 */
[----:B------:R-:W-:Y:S05]  /*4ae0*/  LDSM.16.M88.4 R80, [R187+0x5800] ;  /* 0x00580000bb50783b */ /* 0x000fea0000000200 */
[C---:B--2---:R-:W-:Y:S06]  /*4af0*/  HMMA.16816.F32.BF16 R32, R20.reuse, R72, R32 ;  /* 0x000000481420723c */ /* 0x044fec0000041820 */
[C---:B------:R-:W-:Y:S01]  /*4b00*/  HMMA.16816.F32.BF16 R36, R20.reuse, R74, R28 ;  /* 0x0000004a1424723c */ /* 0x040fe2000004181c */
[----:B------:R-:W-:Y:S05]  /*4b10*/  LDSM.16.M88.4 R72, [R187+0x4000] ;  /* 0x00400000bb48783b */ /* 0x000fea0000000200 */
[C---:B------:R-:W-:Y:S01]  /*4b20*/  HMMA.16816.F32.BF16 R48, R20.reuse, R66, R12 ;  /* 0x000000421430723c */ /* 0x040fe2000004180c */
[----:B------:R-:W2:Y:S05]  /*4b30*/  LDSM.16.M88.4 R12, [R184+0x4000] ;  /* 0x00400000b80c783b */ /* 0x000eaa0000000200 */
        /* <DEDUP_REMOVED lines=8> */
[----:B------:R-:W4:Y:S05]  /*4bc0*/  LDSM.16.M88.4 R88, [R182+0xa000] ;  /* 0x00a00000b658783b */ /* 0x000f2a0000000200 */
[C---:B------:R-:W-:Y:S06]  /*4bd0*/  HMMA.16816.F32.BF16 R32, R16.reuse, R68, R32 ;  /* 0x000000441020723c */ /* 0x040fec0000041820 */
[C---:B------:R-:W-:Y:S01]  /*4be0*/  HMMA.16816.F32.BF16 R36, R16.reuse, R70, R36 ;  /* 0x000000461024723c */ /* 0x040fe20000041824 */
[----:B------:R-:W-:Y:S05]  /*4bf0*/  LDSM.16.M88.4 R68, [R181+0x4000] ;  /* 0x00400000b544783b */ /* 0x000fea0000000200 */
[C---:B------:R-:W-:Y:S06]  /*4c00*/  HMMA.16816.F32.BF16 R44, R16.reuse, R84, R52 ;  /* 0x00000054102c723c */ /* 0x040fec0000041834 */
[C---:B------:R-:W-:Y:S01]  /*4c10*/  HMMA.16816.F32.BF16 R48, R16.reuse, R86, R48 ;  /* 0x000000561030723c */ /* 0x040fe20000041830 */
[----:B------:R-:W4:Y:S05]  /*4c20*/  LDSM.16.M88.4 R84, [R182+0xa800] ;  /* 0x00a80000b654783b */ /* 0x000f2a0000000200 */
[C---:B-1----:R-:W-:Y:S01]  /*4c30*/  HMMA.16816.F32.BF16 R52, R16.reuse, R60, R56 ;  /* 0x0000003c1034723c */ /* 0x042fe20000041838 */
[----:B------:R-:W-:Y:S05]  /*4c40*/  LDSM.16.M88.4 R56, [R181+0x5000] ;  /* 0x00500000b538783b */ /* 0x000fea0000000200 */
[----:B------:R-:W-:Y:S01]  /*4c50*/  HMMA.16816.F32.BF16 R40, R16, R62, R24 ;  /* 0x0000003e1028723c */ /* 0x000fe20000041818 */
[----:B------:R-:W-:Y:S04]  /*4c60*/  LDSM.16.M88.4 R16, [R185+0x4000] ;  /* 0x00400000b910783b */ /* 0x000fe80000000200 */
[----:B------:R-:W-:Y:S01]  /*4c70*/  LDSM.16.M88.4 R60, [R181+0x5800] ;  /* 0x00580000b53c783b */ /* 0x000fe20000000200 */
[C---:B--2---:R-:W-:Y:S06]  /*4c80*/  HMMA.16816.F32.BF16 R24, R12.reuse, R72, R20 ;  /* 0x000000480c18723c */ /* 0x044fec0000041814 */
[C---:B------:R-:W-:Y:S01]  /*4c90*/  HMMA.16816.F32.BF16 R20, R12.reuse, R74, R28 ;  /* 0x0000004a0c14723c */ /* 0x040fe2000004181c */
[----:B------:R-:W1:Y:S05]  /*4ca0*/  LDSM.16.M88.4 R72, [R182+0xb000] ;  /* 0x00b00000b648783b */ /* 0x000e6a0000000200 */
[C---:B-----5:R-:W-:Y:S06]  /*4cb0*/  HMMA.16816.F32.BF16 R28, R12.reuse, R64, R32 ;  /* 0x000000400c1c723c */ /* 0x060fec0000041820 */
[C---:B------:R-:W-:Y:S01]  /*4cc0*/  HMMA.16816.F32.BF16 R32, R12.reuse, R66, R36 ;  /* 0x000000420c20723c */ /* 0x040fe20000041824 */
[----:B------:R-:W2:Y:S05]  /*4cd0*/  LDSM.16.M88.4 R64, [R182+0xb800] ;  /* 0x00b80000b640783b */ /* 0x000eaa0000000200 */
[C---:B---3--:R-:W-:Y:S06]  /*4ce0*/  HMMA.16816.F32.BF16 R36, R12.reuse, R76, R44 ;  /* 0x0000004c0c24723c */ /* 0x048fec000004182c */
[----:B------:R-:W-:Y:S01]  /*4cf0*/  HMMA.16816.F32.BF16 R48, R12, R78, R48 ;  /* 0x0000004e0c30723c */ /* 0x000fe20000041830 */
[----:B------:R-:W3:Y:S01]  /*4d00*/  LDSM.16.M88.4 R76, [R181+0x4800] ;  /* 0x00480000b54c783b */ /* 0x000ee20000000200 */
[----:B------:R-:W-:-:S04]  /*4d10*/  DEPBAR.LE SB0, 0x0 ;  /* 0x000080000000791a */ /* 0x000fc80000000000 */
[C---:B------:R-:W-:Y:S06]  /*4d20*/  HMMA.16816.F32.BF16 R52, R12.reuse, R80, R52 ;  /* 0x000000500c34723c */ /* 0x040fec0000041834 */
[----:B------:R-:W-:Y:S06]  /*4d30*/  HMMA.16816.F32.BF16 R40, R12, R82, R40 ;  /* 0x000000520c28723c */ /* 0x000fec0000041828 */
[C---:B----4-:R-:W-:Y:S06]  /*4d40*/  HMMA.16816.F32.BF16 R44, R8.reuse, R88, R24 ;  /* 0x00000058082c723c */ /* 0x050fec0000041818 */
[C---:B------:R-:W-:Y:S06]  /*4d50*/  HMMA.16816.F32.BF16 R24, R8.reuse, R90, R20 ;  /* 0x0000005a0818723c */ /* 0x040fec0000041814 */
[C---:B------:R-:W-:Y:S06]  /*4d60*/  HMMA.16816.F32.BF16 R20, R8.reuse, R84, R28 ;  /* 0x000000540814723c */ /* 0x040fec000004181c */
[C---:B------:R-:W-:Y:S06]  /*4d70*/  HMMA.16816.F32.BF16 R12, R8.reuse, R86, R32 ;  /* 0x00000056080c723c */ /* 0x040fec0000041820 */
[C---:B-1----:R-:W-:Y:S06]  /*4d80*/  HMMA.16816.F32.BF16 R28, R8.reuse, R72, R36 ;  /* 0x00000048081c723c */ /* 0x042fec0000041824 */
[C---:B------:R-:W-:Y:S06]  /*4d90*/  HMMA.16816.F32.BF16 R32, R8.reuse, R74, R48 ;  /* 0x0000004a0820723c */ /* 0x040fec0000041830 */
[C---:B--2---:R-:W-:Y:S06]  /*4da0*/  HMMA.16816.F32.BF16 R36, R8.reuse, R64, R52 ;  /* 0x000000400824723c */ /* 0x044fec0000041834 */
[----:B------:R-:W-:Y:S06]  /*4db0*/  HMMA.16816.F32.BF16 R40, R8, R66, R40 ;  /* 0x000000420828723c */ /* 0x000fec0000041828 */
[----:B------:R-:W-:Y:S01]  /*4dc0*/  HMMA.16816.F32.BF16 R44, R16, R68, R44 ;  /* 0x00000044102c723c */ /* 0x000fe2000004182c */
[----:B------:R-:W-:-:S02]  /*4dd0*/  IMAD.IADD R8, R202, 0x1, -R0 ;  /* 0x00000001ca087824 */ /* 0x000fc400078e0a00 */
[----:B------:R-:W-:Y:S02]  /*4de0*/  IMAD.IADD R9, R203, 0x1, -R0 ;  /* 0x00000001cb097824 */ /* 0x000fe400078e0a00 */
[----:B------:R-:W-:Y:S01]  /*4df0*/  IMAD.U32 R10, RZ, RZ, UR7 ;  /* 0x00000007ff0a7e24 */ /* 0x000fe2000f8e00ff */
[----:B------:R-:W-:Y:S01]  /*4e00*/  IABS R8, R8 ;  /* 0x0000000800087213 */ /* 0x000fe20000000000 */
[----:B---3--:R-:W-:Y:S01]  /*4e10*/  HMMA.16816.F32.BF16 R20, R16, R76, R20 ;  /* 0x0000004c1014723c */ /* 0x008fe20000041814 */
[----:B------:R-:W-:-:S03]  /*4e20*/  IABS R7, R9 ;  /* 0x0000000900077213 */ /* 0x000fc60000000000 */
[----:B------:R-:W-:Y:S02]  /*4e30*/  IMAD.MOV.U32 R9, RZ, RZ, R8 ;  /* 0x000000ffff097224 */ /* 0x000fe400078e0008 */
[----:B------:R-:W-:Y:S01]  /*4e40*/  IMAD.MOV.U32 R8, RZ, RZ, R7 ;  /* 0x000000ffff087224 */ /* 0x000fe200078e0007 */
[C---:B------:R-:W-:Y:S01]  /*4e50*/  HMMA.16816.F32.BF16 R76, R16.reuse, R78, R12 ;  /* 0x0000004e104c723c */ /* 0x040fe2000004180c */
[----:B------:R-:W-:Y:S01]  /*4e60*/  IMAD.U32 R7, RZ, RZ, UR28 ;  /* 0x0000001cff077e24 */ /* 0x000fe2000f8e00ff */
[----:B------:R-:W-:Y:S02]  /*4e70*/  I2FP.F32.S32 R11, R9 ;  /* 0x00000009000b7245 */ /* 0x000fe40000201400 */
[----:B------:R-:W-:Y:S01]  /*4e80*/  IADD3 R9, R6, UR21, R10 ;  /* 0x0000001506097c10 */ /* 0x000fe2000fffe00a */
[C---:B------:R-:W-:Y:S01]  /*4e90*/  VIADD R6, R0.reuse, 0x1 ;  /* 0x0000000100067836 */ /* 0x040fe20000000000 */
[----:B------:R-:W-:Y:S01]  /*4ea0*/  VIADDMNMX R205, R3, UR6, R7, PT ;  /* 0x0000000603cd7c46 */ /* 0x000fe2000b800107 */
[C---:B------:R-:W-:Y:S01]  /*4eb0*/  VIADD R3, R0.reuse, 0x8 ;  /* 0x0000000800037836 */ /* 0x040fe20000000000 */
[----:B------:R-:W-:Y:S01]  /*4ec0*/  VIMNMX R204, R9, UR28, PT ;  /* 0x0000001c09cc7c48 */ /* 0x000fe2000bfe0100 */
[C---:B------:R-:W-:Y:S01]  /*4ed0*/  HMMA.16816.F32.BF16 R24, R16.reuse, R70, R24 ;  /* 0x000000461018723c */ /* 0x040fe20000041818 */
[----:B------:R-:W-:Y:S01]  /*4ee0*/  I2FP.F32.S32 R8, R8 ;  /* 0x0000000800087245 */ /* 0x000fe20000201400 */
[----:B------:R-:W-:Y:S01]  /*4ef0*/  VIADD R7, R0, 0x9 ;  /* 0x0000000900077836 */ /* 0x000fe20000000000 */
[----:B------:R-:W-:Y:S01]  /*4f00*/  ISETP.GE.AND P4, PT, R6, R205, PT ;  /* 0x000000cd0600720c */ /* 0x000fe20003f86270 */
[----:B------:R-:W-:Y:S01]  /*4f10*/  IMAD.IADD R9, R202, 0x1, -R3 ;  /* 0x00000001ca097824 */ /* 0x000fe200078e0a03 */
[----:B------:R-:W-:Y:S01]  /*4f20*/  ISETP.GE.AND P1, PT, R6, R204, PT ;  /* 0x000000cc0600720c */ /* 0x000fe20003f26270 */
[----:B------:R-:W-:Y:S01]  /*4f30*/  FFMA.FTZ R13, R8, -UR16, R46 ;  /* 0x80000010080d7c23 */ /* 0x000fe2000801002e */
[----:B------:R-:W-:Y:S01]  /*4f40*/  IMAD.IADD R8, R202, 0x1, -R6 ;  /* 0x00000001ca087824 */ /* 0x000fe200078e0a06 */
[C---:B------:R-:W-:Y:S01]  /*4f50*/  ISETP.LT.OR P4, PT, R6.reuse, R201, P4 ;  /* 0x000000c90600720c */ /* 0x040fe20002781670 */
[----:B------:R-:W-:Y:S01]  /*4f60*/  FFMA.FTZ R11, R11, -UR16, R44 ;  /* 0x800000100b0b7c23 */ /* 0x000fe2000801002c */
[----:B------:R-:W-:Y:S01]  /*4f70*/  ISETP.LT.OR P1, PT, R6, R200, P1 ;  /* 0x000000c80600720c */ /* 0x000fe20000f21670 */
[----:B------:R-:W-:Y:S01]  /*4f80*/  IMAD.IADD R6, R203, 0x1, -R6 ;  /* 0x00000001cb067824 */ /* 0x000fe200078e0a06 */
[----:B------:R-:W-:Y:S01]  /*4f90*/  IABS R10, R8 ;  /* 0x00000008000a7213 */ /* 0x000fe20000000000 */
[----:B------:R-:W-:Y:S01]  /*4fa0*/  IMAD.IADD R8, R202, 0x1, -R7 ;  /* 0x00000001ca087824 */ /* 0x000fe200078e0a07 */
[C---:B------:R-:W-:Y:S01]  /*4fb0*/  ISETP.GE.AND P0, PT, R3.reuse, R205, PT ;  /* 0x000000cd0300720c */ /* 0x040fe20003f06270 */
[----:B------:R-:W-:Y:S01]  /*4fc0*/  HMMA.16816.F32.BF16 R48, R16, R56, R28 ;  /* 0x000000381030723c */ /* 0x000fe2000004181c */
[----:B------:R-:W-:Y:S01]  /*4fd0*/  ISETP.GE.AND P5, PT, R3, R204, PT ;  /* 0x000000cc0300720c */ /* 0x000fe20003fa6270 */
[----:B------:R-:W-:Y:S01]  /*4fe0*/  UIADD3 UR21, UR31, 0x646e171e, URZ ;  /* 0x646e171e1f157890 */ /* 0x000fe2000fffe03f */
[----:B------:R-:W-:-:S02]  /*4ff0*/  IABS R6, R6 ;  /* 0x0000000600067213 */ /* 0x000fc40000000000 */
[C---:B------:R-:W-:Y:S01]  /*5000*/  ISETP.LT.OR P0, PT, R3.reuse, R201, P0 ;  /* 0x000000c90300720c */ /* 0x040fe20000701670 */
[C---:B------:R-:W-:Y:S01]  /*5010*/  HMMA.16816.F32.BF16 R56, R16.reuse, R58, R32 ;  /* 0x0000003a1038723c */ /* 0x040fe20000041820 */
[----:B------:R-:W-:Y:S01]  /*5020*/  ISETP.LT.OR P5, PT, R3, R200, P5 ;  /* 0x000000c80300720c */ /* 0x000fe20002fa1670 */
[----:B------:R-:W-:Y:S01]  /*5030*/  IMAD.IADD R3, R203, 0x1, -R3 ;  /* 0x00000001cb037824 */ /* 0x000fe200078e0a03 */
[----:B------:R-:W-:Y:S01]  /*5040*/  IABS R14, R9 ;  /* 0x00000009000e7213 */ /* 0x000fe20000000000 */
[----:B------:R-:W-:Y:S01]  /*5050*/  IMAD.MOV.U32 R9, RZ, RZ, R6 ;  /* 0x000000ffff097224 */ /* 0x000fe200078e0006 */
[----:B------:R-:W-:Y:S01]  /*5060*/  IABS R8, R8 ;  /* 0x0000000800087213 */ /* 0x000fe20000000000 */
[C---:B------:R-:W-:Y:S01]  /*5070*/  HMMA.16816.F32.BF16 R52, R16.reuse, R60, R36 ;  /* 0x0000003c1034723c */ /* 0x040fe20000041824 */
[----:B------:R-:W-:Y:S02]  /*5080*/  I2FP.F32.S32 R10, R10 ;  /* 0x0000000a000a7245 */ /* 0x000fe40000201400 */
[----:B------:R-:W-:Y:S01]  /*5090*/  ISETP.GE.AND P6, PT, R0, R205, PT ;  /* 0x000000cd0000720c */ /* 0x000fe20003fc6270 */
[----:B------:R-:W-:Y:S01]  /*50a0*/  IMAD.MOV.U32 R6, RZ, RZ, R8 ;  /* 0x000000ffff067224 */ /* 0x000fe200078e0008 */
[----:B------:R-:W-:Y:S01]  /*50b0*/  IABS R3, R3 ;  /* 0x0000000300037213 */ /* 0x000fe20000000000 */
[----:B------:R-:W-:Y:S01]  /*50c0*/  FFMA.FTZ R12, R10, -UR16, R45 ;  /* 0x800000100a0c7c23 */ /* 0x000fe2000801002d */
[----:B------:R-:W-:Y:S01]  /*50d0*/  I2FP.F32.S32 R9, R9 ;  /* 0x0000000900097245 */ /* 0x000fe20000201400 */
[----:B------:R-:W-:Y:S01]  /*50e0*/  HMMA.16816.F32.BF16 R40, R16, R62, R40 ;  /* 0x0000003e1028723c */ /* 0x000fe20000041828 */
[----:B------:R-:W-:Y:S01]  /*50f0*/  BAR.SYNC.DEFER_BLOCKING 0x0 ;  /* 0x0000000000007b1d */ /* 0x000fe20000010000 */
[----:B------:R-:W-:-:S02]  /*5100*/  ISETP.LT.OR P6, PT, R0, R201, P6 ;  /* 0x000000c90000720c */ /* 0x000fc400037c1670 */
[C---:B------:R-:W-:Y:S01]  /*5110*/  ISETP.GE.AND P2, PT, R0.reuse, R204, PT ;  /* 0x000000cc0000720c */ /* 0x040fe20003f46270 */
[----:B------:R-:W-:Y:S01]  /*5120*/  FFMA.FTZ R9, R9, -UR16, R47 ;  /* 0x8000001009097c23 */ /* 0x000fe2000801002f */
[----:B------:R-:W-:Y:S02]  /*5130*/  I2FP.F32.S32 R8, R3 ;  /* 0x0000000300087245 */ /* 0x000fe40000201400 */
[----:B------:R-:W-:Y:S02]  /*5140*/  I2FP.F32.S32 R10, R14 ;  /* 0x0000000e000a7245 */ /* 0x000fe40000201400 */
[----:B------:R-:W-:Y:S01]  /*5150*/  I2FP.F32.S32 R3, R6 ;  /* 0x0000000600037245 */ /* 0x000fe20000201400 */
[----:B------:R-:W-:Y:S01]  /*5160*/  VIADD R6, R0, 0x10 ;  /* 0x0000001000067836 */ /* 0x000fe20000000000 */
[----:B------:R-:W-:Y:S01]  /*5170*/  FSEL R45, R11, -INF , !P6 ;  /* 0xff8000000b2d7808 */ /* 0x000fe20007000000 */
[----:B------:R-:W-:Y:S01]  /*5180*/  FFMA.FTZ R10, R10, -UR16, R24 ;  /* 0x800000100a0a7c23 */ /* 0x000fe20008010018 */
[----:B------:R-:W-:Y:S01]  /*5190*/  ISETP.LT.OR P2, PT, R0, R200, P2 ;  /* 0x000000c80000720c */ /* 0x000fe20001741670 */
[----:B------:R-:W-:Y:S01]  /*51a0*/  FFMA.FTZ R14, R3, -UR16, R25 ;  /* 0x80000010030e7c23 */ /* 0x000fe20008010019 */
[C---:B------:R-:W-:Y:S01]  /*51b0*/  ISETP.GE.AND P3, PT, R7.reuse, R205, PT ;  /* 0x000000cd0700720c */ /* 0x040fe20003f66270 */
[----:B------:R-:W-:Y:S01]  /*51c0*/  FFMA.FTZ R16, R8, -UR16, R26 ;  /* 0x8000001008107c23 */ /* 0x000fe2000801001a */
[----:B------:R-:W-:Y:S01]  /*51d0*/  ISETP.GE.AND P6, PT, R7, R204, PT ;  /* 0x000000cc0700720c */ /* 0x000fe20003fc6270 */
[----:B------:R-:W-:Y:S01]  /*51e0*/  VIADD R3, R0, 0x11 ;  /* 0x0000001100037836 */ /* 0x000fe20000000000 */
[----:B------:R-:W-:Y:S01]  /*51f0*/  FSEL R33, R13, -INF , !P2 ;  /* 0xff8000000d217808 */ /* 0x000fe20005000000 */
[----:B------:R-:W-:Y:S01]  /*5200*/  IMAD.IADD R8, R203, 0x1, -R7 ;  /* 0x00000001cb087824 */ /* 0x000fe200078e0a07 */
[----:B------:R-:W-:Y:S01]  /*5210*/  FSEL R34, R9, -INF , !P1 ;  /* 0xff80000009227808 */ /* 0x000fe20004800000 */
[C-C-:B------:R-:W-:Y:S01]  /*5220*/  IMAD.IADD R11, R202.reuse, 0x1, -R6.reuse ;  /* 0x00000001ca0b7824 */ /* 0x140fe200078e0a06 */
[C---:B------:R-:W-:Y:S01]  /*5230*/  ISETP.LT.OR P3, PT, R7.reuse, R201, P3 ;  /* 0x000000c90700720c */ /* 0x040fe20001f61670 */
[----:B------:R-:W-:Y:S01]  /*5240*/  IMAD.IADD R9, R202, 0x1, -R3 ;  /* 0x00000001ca097824 */ /* 0x000fe200078e0a03 */
[----:B------:R-:W-:Y:S01]  /*5250*/  ISETP.LT.OR P6, PT, R7, R200, P6 ;  /* 0x000000c80700720c */ /* 0x000fe200037c1670 */
[----:B------:R-:W-:Y:S01]  /*5260*/  IMAD.IADD R7, R203, 0x1, -R6 ;  /* 0x00000001cb077824 */ /* 0x000fe200078e0a06 */
[----:B------:R-:W-:-:S02]  /*5270*/  ISETP.GE.AND P2, PT, R6, R205, PT ;  /* 0x000000cd0600720c */ /* 0x000fc40003f46270 */
[-C--:B------:R-:W-:Y:S02]  /*5280*/  ISETP.GE.AND P1, PT, R6, R204.reuse, PT ;  /* 0x000000cc0600720c */ /* 0x080fe40003f26270 */
[----:B------:R-:W-:Y:S02]  /*5290*/  FSEL R46, R12, -INF , !P4 ;  /* 0xff8000000c2e7808 */ /* 0x000fe40006000000 */
[----:B------:R-:W-:Y:S02]  /*52a0*/  FSEL R47, R10, -INF , !P0 ;  /* 0xff8000000a2f7808 */ /* 0x000fe40004000000 */
[C---:B------:R-:W-:Y:S02]  /*52b0*/  ISETP.GE.AND P4, PT, R3.reuse, R205, PT ;  /* 0x000000cd0300720c */ /* 0x040fe40003f86270 */
[----:B------:R-:W-:Y:S02]  /*52c0*/  ISETP.LT.OR P2, PT, R6, R201, P2 ;  /* 0x000000c90600720c */ /* 0x000fe40001741670 */
[----:B------:R-:W-:-:S02]  /*52d0*/  ISETP.GE.AND P0, PT, R3, R204, PT ;  /* 0x000000cc0300720c */ /* 0x000fc40003f06270 */
[-C--:B------:R-:W-:Y:S01]  /*52e0*/  ISETP.LT.OR P1, PT, R6, R200.reuse, P1 ;  /* 0x000000c80600720c */ /* 0x080fe20000f21670 */
[----:B------:R-:W-:Y:S01]  /*52f0*/  IMAD.IADD R6, R203, 0x1, -R3 ;  /* 0x00000001cb067824 */ /* 0x000fe200078e0a03 */
[----:B------:R-:W-:Y:S02]  /*5300*/  IABS R7, R7 ;  /* 0x0000000700077213 */ /* 0x000fe40000000000 */
[C---:B------:R-:W-:Y:S02]  /*5310*/  ISETP.LT.OR P4, PT, R3.reuse, R201, P4 ;  /* 0x000000c90300720c */ /* 0x040fe40002781670 */
[----:B------:R-:W-:Y:S02]  /*5320*/  ISETP.LT.OR P0, PT, R3, R200, P0 ;  /* 0x000000c80300720c */ /* 0x000fe40000701670 */
[----:B------:R-:W-:Y:S02]  /*5330*/  IABS R3, R8 ;  /* 0x0000000800037213 */ /* 0x000fe40000000000 */
[----:B------:R-:W-:-:S02]  /*5340*/  IABS R11, R11 ;  /* 0x0000000b000b7213 */ /* 0x000fc40000000000 */
[----:B------:R-:W-:Y:S01]  /*5350*/  IABS R8, R6 ;  /* 0x0000000600087213 */ /* 0x000fe20000000000 */
[----:B------:R-:W-:Y:S01]  /*5360*/  IMAD.MOV.U32 R6, RZ, RZ, R7 ;  /* 0x000000ffff067224 */ /* 0x000fe200078e0007 */
[----:B------:R-:W-:Y:S01]  /*5370*/  IABS R10, R9 ;  /* 0x00000009000a7213 */ /* 0x000fe20000000000 */
[----:B------:R-:W-:Y:S01]  /*5380*/  IMAD.MOV.U32 R9, RZ, RZ, R11 ;  /* 0x000000ffff097224 */ /* 0x000fe200078e000b */
[----:B------:R-:W-:Y:S01]  /*5390*/  I2FP.F32.S32 R7, R3 ;  /* 0x0000000300077245 */ /* 0x000fe20000201400 */
[----:B------:R-:W-:Y:S01]  /*53a0*/  IMAD.MOV.U32 R3, RZ, RZ, R8 ;  /* 0x000000ffff037224 */ /* 0x000fe200078e0008 */
[----:B------:R-:W-:Y:S02]  /*53b0*/  I2FP.F32.S32 R6, R6 ;  /* 0x0000000600067245 */ /* 0x000fe40000201400 */
[----:B------:R-:W-:Y:S01]  /*53c0*/  I2FP.F32.S32 R8, R9 ;  /* 0x0000000900087245 */ /* 0x000fe20000201400 */
[----:B------:R-:W-:Y:S01]  /*53d0*/  FFMA.FTZ R9, R7, -UR16, R27 ;  /* 0x8000001007097c23 */ /* 0x000fe2000801001b */
[----:B------:R-:W-:Y:S01]  /*53e0*/  I2FP.F32.S32 R10, R10 ;  /* 0x0000000a000a7245 */ /* 0x000fe20000201400 */
[----:B------:R-:W-:Y:S01]  /*53f0*/  FFMA.FTZ R13, R6, -UR16, R22 ;  /* 0x80000010060d7c23 */ /* 0x000fe20008010016 */
[----:B------:R-:W-:Y:S01]  /*5400*/  VIADD R6, R0, 0x18 ;  /* 0x0000001800067836 */ /* 0x000fe20000000000 */
        /* <DEDUP_REMOVED lines=15> */
[----:B------:R-:W-:Y:S01]  /*5500*/  IMAD.IADD R9, R202, 0x1, -R3 ;  /* 0x00000001ca097824 */ /* 0x000fe200078e0a03 */
[----:B------:R-:W-:Y:S01]  /*5510*/  FSEL R44, R8, -INF , !P2 ;  /* 0xff800000082c7808 */ /* 0x000fe20005000000 */
[----:B------:R-:W-:Y:S01]  /*5520*/  IMAD.IADD R8, R202, 0x1, -R7 ;  /* 0x00000001ca087824 */ /* 0x000fe200078e0a07 */
[----:B------:R-:W-:-:S02]  /*5530*/  ISETP.GE.AND P3, PT, R3, R205, PT ;  /* 0x000000cd0300720c */ /* 0x000fc40003f66270 */
[C---:B------:R-:W-:Y:S02]  /*5540*/  ISETP.GE.AND P2, PT, R3.reuse, R204, PT ;  /* 0x000000cc0300720c */ /* 0x040fe40003f46270 */
[----:B------:R-:W-:Y:S02]  /*5550*/  IABS R6, R6 ;  /* 0x0000000600067213 */ /* 0x000fe40000000000 */
[C---:B------:R-:W-:Y:S02]  /*5560*/  ISETP.LT.OR P3, PT, R3.reuse, R201, P3 ;  /* 0x000000c90300720c */ /* 0x040fe40001f61670 */
[----:B------:R-:W-:Y:S01]  /*5570*/  ISETP.LT.OR P2, PT, R3, R200, P2 ;  /* 0x000000c80300720c */ /* 0x000fe20001741670 */
[----:B------:R-:W-:Y:S01]  /*5580*/  IMAD.IADD R3, R203, 0x1, -R3 ;  /* 0x00000001cb037824 */ /* 0x000fe200078e0a03 */
[----:B------:R-:W-:Y:S01]  /*5590*/  IABS R14, R9 ;  /* 0x00000009000e7213 */ /* 0x000fe20000000000 */
[----:B------:R-:W-:Y:S01]  /*55a0*/  IMAD.MOV.U32 R9, RZ, RZ, R6 ;  /* 0x000000ffff097224 */ /* 0x000fe200078e0006 */
[----:B------:R-:W-:-:S02]  /*55b0*/  IABS R8, R8 ;  /* 0x0000000800087213 */ /* 0x000fc40000000000 */
[----:B------:R-:W-:Y:S02]  /*55c0*/  IABS R10, R10 ;  /* 0x0000000a000a7213 */ /* 0x000fe40000000000 */
[----:B------:R-:W-:Y:S01]  /*55d0*/  IABS R3, R3 ;  /* 0x0000000300037213 */ /* 0x000fe20000000000 */
[----:B------:R-:W-:Y:S01]  /*55e0*/  IMAD.MOV.U32 R6, RZ, RZ, R8 ;  /* 0x000000ffff067224 */ /* 0x000fe200078e0008 */
[----:B------:R-:W-:Y:S02]  /*55f0*/  I2FP.F32.S32 R9, R9 ;  /* 0x0000000900097245 */ /* 0x000fe40000201400 */
[----:B------:R-:W-:Y:S02]  /*5600*/  I2FP.F32.S32 R10, R10 ;  /* 0x0000000a000a7245 */ /* 0x000fe40000201400 */
[----:B------:R-:W-:Y:S01]  /*5610*/  I2FP.F32.S32 R8, R3 ;  /* 0x0000000300087245 */ /* 0x000fe20000201400 */
[----:B------:R-:W-:Y:S01]  /*5620*/  FFMA.FTZ R9, R9, -UR16, R78 ;  /* 0x8000001009097c23 */ /* 0x000fe2000801004e */
[----:B------:R-:W-:Y:S01]  /*5630*/  I2FP.F32.S32 R14, R14 ;  /* 0x0000000e000e7245 */ /* 0x000fe20000201400 */
[----:B------:R-:W-:Y:S01]  /*5640*/  FFMA.FTZ R12, R10, -UR16, R76 ;  /* 0x800000100a0c7c23 */ /* 0x000fe2000801004c */
[----:B------:R-:W-:Y:S01]  /*5650*/  I2FP.F32.S32 R3, R6 ;  /* 0x0000000600037245 */ /* 0x000fe20000201400 */
[----:B------:R-:W-:Y:S01]  /*5660*/  VIADD R6, R0, 0x21 ;  /* 0x0000002100067836 */ /* 0x000fe20000000000 */
[----:B------:R-:W-:Y:S01]  /*5670*/  FSEL R28, R13, -INF , !P1 ;  /* 0xff8000000d1c7808 */ /* 0x000fe20004800000 */
[----:B------:R-:W-:Y:S01]  /*5680*/  FFMA.FTZ R10, R14, -UR16, R77 ;  /* 0x800000100e0a7c23 */ /* 0x000fe2000801004d */
[----:B------:R-:W-:Y:S01]  /*5690*/  FSEL R36, R11, -INF , !P4 ;  /* 0xff8000000b247808 */ /* 0x000fe20006000000 */
        /* <DEDUP_REMOVED lines=44> */
[----:B------:R-:W-:Y:S01]  /*5960*/  VIADD R3, R0, 0x30 ;  /* 0x0000003000037836 */ /* 0x000fe20000000000 */
[----:B------:R-:W-:Y:S01]  /*5970*/  ISETP.GE.AND P2, PT, R6, R205, PT ;  /* 0x000000cd0600720c */ /* 0x000fe20003f46270 */
[----:B------:R-:W-:Y:S01]  /*5980*/  VIADD R7, R0, 0x31 ;  /* 0x0000003100077836 */ /* 0x000fe20000000000 */
[----:B------:R-:W-:Y:S01]  /*5990*/  ISETP.GE.AND P4, PT, R6, R204, PT ;  /* 0x000000cc0600720c */ /* 0x000fe20003f86270 */
[----:B------:R-:W-:Y:S01]  /*59a0*/  FFMA.FTZ R13, R10, -UR16, R56 ;  /* 0x800000100a0d7c23 */ /* 0x000fe20008010038 */
[--C-:B------:R-:W-:Y:S01]  /*59b0*/  IMAD.IADD R10, R202, 0x1, -R6.reuse ;  /* 0x00000001ca0a7824 */ /* 0x100fe200078e0a06 */
[----:B------:R-:W-:Y:S01]  /*59c0*/  ISETP.LT.OR P2, PT, R6, R201, P2 ;  /* 0x000000c90600720c */ /* 0x000fe20001741670 */
[----:B------:R-:W-:Y:S01]  /*59d0*/  IMAD.IADD R9, R202, 0x1, -R3 ;  /* 0x00000001ca097824 */ /* 0x000fe200078e0a03 */
[----:B------:R-:W-:Y:S01]  /*59e0*/  ISETP.LT.OR P4, PT, R6, R200, P4 ;  /* 0x000000c80600720c */ /* 0x000fe20002781670 */
[----:B------:R-:W-:Y:S01]  /*59f0*/  IMAD.IADD R6, R203, 0x1, -R6 ;  /* 0x00000001cb067824 */ /* 0x000fe200078e0a06 */
[----:B------:R-:W-:-:S02]  /*5a00*/  FSEL R127, R16, -INF , !P1 ;  /* 0xff800000107f7808 */ /* 0x000fc40004800000 */
[----:B------:R-:W-:Y:S01]  /*5a10*/  FSEL R126, R8, -INF , !P0 ;  /* 0xff800000087e7808 */ /* 0x000fe20004000000 */
[----:B------:R-:W-:Y:S01]  /*5a20*/  IMAD.IADD R8, R202, 0x1, -R7 ;  /* 0x00000001ca087824 */ /* 0x000fe200078e0a07 */
[C---:B------:R-:W-:Y:S02]  /*5a30*/  ISETP.GE.AND P1, PT, R3.reuse, R205, PT ;  /* 0x000000cd0300720c */ /* 0x040fe40003f26270 */
[C---:B------:R-:W-:Y:S02]  /*5a40*/  ISETP.GE.AND P0, PT, R3.reuse, R204, PT ;  /* 0x000000cc0300720c */ /* 0x040fe40003f06270 */
[C---:B------:R-:W-:Y:S02]  /*5a50*/  ISETP.LT.OR P1, PT, R3.reuse, R201, P1 ;  /* 0x000000c90300720c */ /* 0x040fe40000f21670 */
[----:B------:R-:W-:Y:S01]  /*5a60*/  ISETP.LT.OR P0, PT, R3, R200, P0 ;  /* 0x000000c80300720c */ /* 0x000fe20000701670 */
[----:B------:R-:W-:Y:S01]  /*5a70*/  IMAD.IADD R3, R203, 0x1, -R3 ;  /* 0x00000001cb037824 */ /* 0x000fe200078e0a03 */
[----:B------:R-:W-:-:S02]  /*5a80*/  IABS R6, R6 ;  /* 0x0000000600067213 */ /* 0x000fc40000000000 */
[----:B------:R-:W-:Y:S02]  /*5a90*/  IABS R8, R8 ;  /* 0x0000000800087213 */ /* 0x000fe40000000000 */
[----:B------:R-:W-:Y:S01]  /*5aa0*/  IABS R11, R9 ;  /* 0x00000009000b7213 */ /* 0x000fe20000000000 */
[----:B------:R-:W-:Y:S01]  /*5ab0*/  IMAD.MOV.U32 R9, RZ, RZ, R6 ;  /* 0x000000ffff097224 */ /* 0x000fe200078e0006 */
[----:B------:R-:W-:Y:S01]  /*5ac0*/  IABS R3, R3 ;  /* 0x0000000300037213 */ /* 0x000fe20000000000 */
[----:B------:R-:W-:Y:S01]  /*5ad0*/  IMAD.MOV.U32 R6, RZ, RZ, R8 ;  /* 0x000000ffff067224 */ /* 0x000fe200078e0008 */
[----:B------:R-:W-:Y:S02]  /*5ae0*/  IABS R10, R10 ;  /* 0x0000000a000a7213 */ /* 0x000fe40000000000 */
[----:B------:R-:W-:Y:S02]  /*5af0*/  I2FP.F32.S32 R8, R3 ;  /* 0x0000000300087245 */ /* 0x000fe40000201400 */
[----:B------:R-:W-:-:S02]  /*5b00*/  I2FP.F32.S32 R10, R10 ;  /* 0x0000000a000a7245 */ /* 0x000fc40000201400 */
[----:B------:R-:W-:Y:S01]  /*5b10*/  I2FP.F32.S32 R3, R6 ;  /* 0x0000000600037245 */ /* 0x000fe20000201400 */
[----:B------:R-:W-:Y:S01]  /*5b20*/  FFMA.FTZ R15, R8, -UR16, R54 ;  /* 0x80000010080f7c23 */ /* 0x000fe20008010036 */
[----:B------:R-:W-:Y:S01]  /*5b30*/  FSEL R121, R14, -INF , !P6 ;  /* 0xff8000000e797808 */ /* 0x000fe20007000000 */
[----:B------:R-:W-:Y:S01]  /*5b40*/  FFMA.FTZ R6, R10, -UR16, R57 ;  /* 0x800000100a067c23 */ /* 0x000fe20008010039 */
[----:B------:R-:W-:Y:S01]  /*5b50*/  FSEL R123, R12, -INF , !P3 ;  /* 0xff8000000c7b7808 */ /* 0x000fe20005800000 */
[----:B------:R-:W-:Y:S01]  /*5b60*/  FFMA.FTZ R16, R3, -UR16, R53 ;  /* 0x8000001003107c23 */ /* 0x000fe20008010035 */
[C---:B------:R-:W-:Y:S01]  /*5b70*/  VIADD R3, R0.reuse, 0x38 ;  /* 0x0000003800037836 */ /* 0x040fe20000000000 */
[C---:B------:R-:W-:Y:S01]  /*5b80*/  ISETP.GE.AND P6, PT, R7.reuse, R205, PT ;  /* 0x000000cd0700720c */ /* 0x040fe20003fc6270 */
[----:B------:R-:W-:Y:S01]  /*5b90*/  VIADD R0, R0, 0x39 ;  /* 0x0000003900007836 */ /* 0x000fe20000000000 */
[----:B------:R-:W-:Y:S01]  /*5ba0*/  ISETP.GE.AND P3, PT, R7, R204, PT ;  /* 0x000000cc0700720c */ /* 0x000fe20003f66270 */
[----:B------:R-:W-:Y:S01]  /*5bb0*/  IMAD.IADD R8, R203, 0x1, -R3 ;  /* 0x00000001cb087824 */ /* 0x000fe200078e0a03 */
[----:B------:R-:W-:-:S02]  /*5bc0*/  FSEL R132, R13, -INF , !P5 ;  /* 0xff8000000d847808 */ /* 0x000fc40006800000 */
[C---:B------:R-:W-:Y:S02]  /*5bd0*/  ISETP.LT.OR P6, PT, R7.reuse, R201, P6 ;  /* 0x000000c90700720c */ /* 0x040fe400037c1670 */
[----:B------:R-:W-:Y:S01]  /*5be0*/  FSEL R134, R6, -INF , !P2 ;  /* 0xff80000006867808 */ /* 0x000fe20005000000 */
[----:B------:R-:W-:Y:S01]  /*5bf0*/  IMAD.IADD R6, R202, 0x1, -R3 ;  /* 0x00000001ca067824 */ /* 0x000fe200078e0a03 */
[----:B------:R-:W-:Y:S01]  /*5c00*/  ISETP.LT.OR P3, PT, R7, R200, P3 ;  /* 0x000000c80700720c */ /* 0x000fe20001f61670 */
[----:B------:R-:W-:Y:S01]  /*5c10*/  IMAD.IADD R7, R203, 0x1, -R7 ;  /* 0x00000001cb077824 */ /* 0x000fe200078e0a07 */
[C---:B------:R-:W-:Y:S02]  /*5c20*/  ISETP.GE.AND P5, PT, R3.reuse, R205, PT ;  /* 0x000000cd0300720c */ /* 0x040fe40003fa6270 */
[----:B------:R-:W-:Y:S02]  /*5c30*/  ISETP.GE.AND P2, PT, R3, R204, PT ;  /* 0x000000cc0300720c */ /* 0x000fe40003f46270 */
[----:B------:R-:W-:-:S02]  /*5c40*/  I2FP.F32.S32 R9, R9 ;  /* 0x0000000900097245 */ /* 0x000fc40000201400 */
[----:B------:R-:W-:Y:S02]  /*5c50*/  I2FP.F32.S32 R11, R11 ;  /* 0x0000000b000b7245 */ /* 0x000fe40000201400 */
[----:B------:R-:W-:Y:S01]  /*5c60*/  ISETP.LT.OR P5, PT, R3, R201, P5 ;  /* 0x000000c90300720c */ /* 0x000fe20002fa1670 */
[----:B------:R-:W-:Y:S01]  /*5c70*/  FFMA.FTZ R10, R9, -UR16, R59 ;  /* 0x80000010090a7c23 */ /* 0x000fe2000801003b */
[----:B------:R-:W-:Y:S01]  /*5c80*/  ISETP.LT.OR P2, PT, R3, R200, P2 ;  /* 0x000000c80300720c */ /* 0x000fe20001741670 */
[----:B------:R-:W-:Y:S01]  /*5c90*/  FFMA.FTZ R11, R11, -UR16, R52 ;  /* 0x800000100b0b7c23 */ /* 0x000fe20008010034 */
[----:B------:R-:W-:Y:S01]  /*5ca0*/  IABS R3, R7 ;  /* 0x0000000700037213 */ /* 0x000fe20000000000 */
[----:B------:R-:W-:Y:S01]  /*5cb0*/  IMAD.IADD R9, R202, 0x1, -R0 ;  /* 0x00000001ca097824 */ /* 0x000fe200078e0a00 */
[----:B------:R-:W-:Y:S02]  /*5cc0*/  IABS R7, R6 ;  /* 0x0000000600077213 */ /* 0x000fe40000000000 */
[----:B------:R-:W-:Y:S01]  /*5cd0*/  FSEL R120, R10, -INF , !P4 ;  /* 0xff8000000a787808 */ /* 0x000fe20006000000 */
[----:B------:R-:W-:Y:S01]  /*5ce0*/  IMAD.MOV.U32 R6, RZ, RZ, R3 ;  /* 0x000000ffff067224 */ /* 0x000fe200078e0003 */
[----:B------:R-:W-:-:S02]  /*5cf0*/  FSEL R133, R11, -INF , !P1 ;  /* 0xff8000000b857808 */ /* 0x000fc40004800000 */
[C---:B------:R-:W-:Y:S02]  /*5d00*/  ISETP.GE.AND P4, PT, R0.reuse, R205, PT ;  /* 0x000000cd0000720c */ /* 0x040fe40003f86270 */
[C---:B------:R-:W-:Y:S02]  /*5d10*/  ISETP.GE.AND P1, PT, R0.reuse, R204, PT ;  /* 0x000000cc0000720c */ /* 0x040fe40003f26270 */
[----:B------:R-:W-:Y:S02]  /*5d20*/  I2FP.F32.S32 R6, R6 ;  /* 0x0000000600067245 */ /* 0x000fe40000201400 */
[C---:B------:R-:W-:Y:S02]  /*5d30*/  ISETP.LT.OR P4, PT, R0.reuse, R201, P4 ;  /* 0x000000c90000720c */ /* 0x040fe40002781670 */
[----:B------:R-:W-:Y:S01]  /*5d40*/  ISETP.LT.OR P1, PT, R0, R200, P1 ;  /* 0x000000c80000720c */ /* 0x000fe20000f21670 */
[----:B------:R-:W-:Y:S01]  /*5d50*/  IMAD.IADD R0, R203, 0x1, -R0 ;  /* 0x00000001cb007824 */ /* 0x000fe200078e0a00 */
[----:B------:R-:W-:-:S02]  /*5d60*/  IABS R9, R9 ;  /* 0x0000000900097213 */ /* 0x000fc40000000000 */
[----:B------:R-:W-:Y:S01]  /*5d70*/  IABS R3, R8 ;  /* 0x0000000800037213 */ /* 0x000fe20000000000 */
[----:B------:R-:W-:Y:S01]  /*5d80*/  FFMA.FTZ R8, R6, -UR16, R55 ;  /* 0x8000001006087c23 */ /* 0x000fe20008010037 */
[----:B------:R-:W-:Y:S01]  /*5d90*/  FSEL R116, R15, -INF , !P0 ;  /* 0xff8000000f747808 */ /* 0x000fe20004000000 */
[----:B------:R-:W-:Y:S01]  /*5da0*/  IMAD.MOV.U32 R6, RZ, RZ, R9 ;  /* 0x000000ffff067224 */ /* 0x000fe200078e0009 */
[----:B------:R-:W-:Y:S02]  /*5db0*/  PLOP3.LUT P0, PT, PT, PT, UP0, 0x80, 0x0 ;  /* 0x000000000000781c */ /* 0x000fe40003f0f008 */
[----:B------:R-:W-:Y:S02]  /*5dc0*/  IABS R0, R0 ;  /* 0x0000000000007213 */ /* 0x000fe40000000000 */
[----:B------:R-:W-:Y:S02]  /*5dd0*/  I2FP.F32.S32 R7, R7 ;  /* 0x0000000700077245 */ /* 0x000fe40000201400 */
[----:B------:R-:W-:-:S02]  /*5de0*/  I2FP.F32.S32 R3, R3 ;  /* 0x0000000300037245 */ /* 0x000fc40000201400 */
        /* <DEDUP_REMOVED lines=8> */
[----:B------:R-:W-:Y:S02]  /*5e70*/  FSEL R125, R7, -INF , !P5 ;  /* 0xff800000077d7808 */ /* 0x000fe40006800000 */
[----:B------:R-:W-:-:S02]  /*5e80*/  FSEL R118, R3, -INF , !P2 ;  /* 0xff80000003767808 */ /* 0x000fc40005000000 */
        /* <DEDUP_REMOVED lines=118> */
.L_x_1423:
[----:B------:R-:W-:Y:S05]  /*65f0*/  BSYNC B0 ;  /* 0x0000000000007941 */ /* 0x000fea0003800000 */
.L_x_1422:
[----:B------:R-:W0:Y:S02]  /*6600*/  LDGDEPBAR ;  /* 0x00000000000079af */ /* 0x000e240000000000 */
.L_x_1421:
[----:B------:R-:W-:Y:S01]  /*6610*/  FMNMX.FTZ R3, R33, R34, !PT ;  /* 0x0000002221037209 */ /* 0x000fe20007810000 */
[----:B------:R-:W-:Y:S01]  /*6620*/  STL [R1+0xd8], R183 ;  /* 0x0000d8b701007387 */ /* 0x000fe20000100800 */
[----:B------:R-:W-:Y:S01]  /*6630*/  FMNMX.FTZ R0, R45, R46, !PT ;  /* 0x0000002e2d007209 */ /* 0x000fe20007810000 */
[----:B------:R-:W-:Y:S01]  /*6640*/  IMAD.WIDE.U32 R136, R103, -0x326172a9, RZ ;  /* 0xcd9e8d5767887825 */ /* 0x000fe200078e00ff */
[----:B------:R-:W-:Y:S01]  /*6650*/  FMNMX.FTZ R3, R31, R3, !PT ;  /* 0x000000031f037209 */ /* 0x000fe20007810000 */
[----:B------:R-:W-:Y:S01]  /*6660*/  STL [R1+0xd4], R182 ;  /* 0x0000d4b601007387 */ /* 0x000fe20000100800 */
[----:B------:R-:W-:Y:S01]  /*6670*/  FMNMX.FTZ R0, R47, R0, !PT ;  /* 0x000000002f007209 */ /* 0x000fe20007810000 */
[----:B------:R-:W-:Y:S01]  /*6680*/  UIADD3 UR6, UR31, -0x4498517b, URZ ;  /* 0xbb67ae851f067890 */ /* 0x000fe2000fffe03f */
[----:B------:R-:W-:Y:S01]  /*6690*/  FMNMX.FTZ R3, R32, R3, !PT ;  /* 0x0000000320037209 */ /* 0x000fe20007810000 */
[----:B------:R-:W-:Y:S01]  /*66a0*/  STL [R1+0xd0], R181 ;  /* 0x0000d0b501007387 */ /* 0x000fe20000100800 */
[----:B------:R-:W-:Y:S01]  /*66b0*/  FMNMX.FTZ R0, R39, R0, !PT ;  /* 0x0000000027007209 */ /* 0x000fe20007810000 */
[----:B------:R-:W-:Y:S01]  /*66c0*/  USHF.L.U32 UR38, UR18, 0x1, URZ ;  /* 0x0000000112267899 */ /* 0x000fe2000800063f */
[----:B------:R-:W-:Y:S01]  /*66d0*/  FMNMX.FTZ R3, R28, R3, !PT ;  /* 0x000000031c037209 */ /* 0x000fe20007810000 */
[----:B------:R-:W-:Y:S01]  /*66e0*/  STL [R1+0xcc], R176 ;  /* 0x0000ccb001007387 */ /* 0x000fe20000100800 */
[----:B------:R-:W-:Y:S01]  /*66f0*/  FMNMX.FTZ R0, R44, R0, !PT ;  /* 0x000000002c007209 */ /* 0x000fe20007810000 */
[----:B------:R-:W-:Y:S01]  /*6700*/  ULOP3.LUT UR7, UR38, UR31, URZ, 0x3c, !UPT ;  /* 0x0000001f26077292 */ /* 0x000fe2000f8e3c3f */
[----:B------:R-:W-:Y:S01]  /*6710*/  FMNMX.FTZ R3, R29, R3, !PT ;  /* 0x000000031d037209 */ /* 0x000fe20007810000 */
[----:B------:R-:W-:Y:S01]  /*6720*/  UIADD3 UR37, UR30, -0x61c88647, URZ ;  /* 0x9e3779b91e257890 */ /* 0x000fe2000fffe03f */
[----:B------:R-:W-:Y:S01]  /*6730*/  FMNMX.FTZ R0, R36, R0, !PT ;  /* 0x0000000024007209 */ /* 0x000fe20007810000 */
[----:B------:R-:W-:Y:S01]  /*6740*/  UIADD3 UR36, UR30, 0x3c6ef372, URZ ;  /* 0x3c6ef3721e247890 */ /* 0x000fe2000fffe03f */
[----:B------:R-:W-:Y:S01]  /*6750*/  FMNMX.FTZ R3, R30, R3, !PT ;  /* 0x000000031e037209 */ /* 0x000fe20007810000 */
[----:B------:R-:W-:Y:S01]  /*6760*/  ULDC UR8, c[0x0][0x2ec] ;  /* 0x0000bb0000087ab9 */ /* 0x000fe20000000800 */
        /* <DEDUP_REMOVED lines=24> */
[----:B------:R-:W-:Y:S02]  /*68f0*/  UIADD3 UR4, UR38, 0x1, URZ ;  /* 0x0000000126047890 */ /* 0x000fe4000fffe03f */
[----:B--2---:R-:W2:Y:S02]  /*6900*/  SHFL.BFLY PT, R6, R3, 0x2, 0x1f ;  /* 0x0c401f0003067f89 */ /* 0x004ea400000e0000 */
[--C-:B------:R-:W-:Y:S01]  /*6910*/  IMAD R178, R4, 0x2, R177.reuse ;  /* 0x0000000204b27824 */ /* 0x100fe200078e02b1 */
[----:B------:R-:W-:Y:S01]  /*6920*/  ULOP3.LUT UR4, UR4, UR31, URZ, 0x3c, !UPT ;  /* 0x0000001f04047292 */ /* 0x000fe2000f8e3c3f */
[----:B------:R-:W-:Y:S01]  /*6930*/  LDSM.16.MT88.4 R20, [R177+0xc000] ;  /* 0x00c00000b114783b */ /* 0x000fe20000004200 */
[C---:B------:R-:W-:Y:S02]  /*6940*/  IMAD R180, R2.reuse, 0x2, R177 ;  /* 0x0000000202b47824 */ /* 0x040fe400078e02b1 */
[----:B------:R-:W-:Y:S01]  /*6950*/  IMAD R179, R2, 0x2, R178 ;  /* 0x0000000202b37824 */ /* 0x000fe200078e02b2 */
[----:B------:R-:W-:Y:S04]  /*6960*/  LDSM.16.MT88.4 R40, [R178+0xc000] ;  /* 0x00c00000b228783b */ /* 0x000fe80000004200 */
[----:B------:R-:W-:Y:S04]  /*6970*/  LDSM.16.MT88.4 R76, [R178+0xc800] ;  /* 0x00c80000b24c783b */ /* 0x000fe80000004200 */
[----:B------:R-:W-:Y:S04]  /*6980*/  LDSM.16.MT88.4 R64, [R180+0xc000] ;  /* 0x00c00000b440783b */ /* 0x000fe80000004200 */
[----:B------:R-:W-:Y:S01]  /*6990*/  LDSM.16.MT88.4 R52, [R179+0xc000] ;  /* 0x00c00000b334783b */ /* 0x000fe20000004200 */
[----:B--2---:R-:W-:-:S03]  /*69a0*/  FMNMX.FTZ R3, R3, R6, !PT ;  /* 0x0000000603037209 */ /* 0x004fc60007810000 */
[----:B------:R-:W-:Y:S01]  /*69b0*/  LDSM.16.MT88.4 R80, [R177+0xe000] ;  /* 0x00e00000b150783b */ /* 0x000fe20000004200 */
[----:B------:R-:W-:Y:S01]  /*69c0*/  LOP3.LUT R6, R101, UR30, RZ, 0x3c, !PT ;  /* 0x0000001e65067c12 */ /* 0x000fe2000f8e3cff */
[----:B------:R-:W-:Y:S02]  /*69d0*/  IMAD.WIDE.U32 R100, R102, -0x2daee0ad, RZ ;  /* 0xd2511f5366647825 */ /* 0x000fe400078e00ff */
[----:B------:R-:W2:Y:S04]  /*69e0*/  SHFL.BFLY PT, R7, R3, 0x1, 0x1f ;  /* 0x0c201f0003077f89 */ /* 0x000ea800000e0000 */
[----:B------:R3:W-:Y:S04]  /*69f0*/  STL [R1+0xb8], R6 ;  /* 0x0000b80601007387 */ /* 0x0007e80000100800 */
[----:B------:R-:W-:Y:S04]  /*6a00*/  LDSM.16.MT88.4 R60, [R180+0xc800] ;  /* 0x00c80000b43c783b */ /* 0x000fe80000004200 */
[----:B------:R-:W-:Y:S04]  /*6a10*/  LDSM.16.MT88.4 R84, [R177+0xe800] ;  /* 0x00e80000b154783b */ /* 0x000fe80000004200 */
[----:B------:R-:W-:Y:S04]  /*6a20*/  LDSM.16.MT88.4 R72, [R179+0xe000] ;  /* 0x00e00000b348783b */ /* 0x000fe80000004200 */
[----:B------:R-:W-:Y:S01]  /*6a30*/  LDSM.16.MT88.4 R112, [R179+0x10000] ;  /* 0x01000000b370783b */ /* 0x000fe20000004200 */
[----:B--2---:R-:W-:-:S03]  /*6a40*/  FMNMX.FTZ R3, R3, R7, !PT ;  /* 0x0000000703037209 */ /* 0x004fc60007810000 */
[----:B------:R-:W-:Y:S01]  /*6a50*/  LDSM.16.MT88.4 R88, [R177+0x10000] ;  /* 0x01000000b158783b */ /* 0x000fe20000004200 */
[C---:B------:R-:W-:Y:S01]  /*6a60*/  FSETP.NEU.FTZ.AND P1, PT, R3.reuse, -INF , PT ;  /* 0xff8000000300780b */ /* 0x040fe20003f3d000 */
[----:B-1----:R-:W-:Y:S01]  /*6a70*/  FMUL.FTZ R12, R3, UR8 ;  /* 0x00000008030c7c20 */ /* 0x002fe20008410000 */
[----:B---3--:R-:W-:Y:S01]  /*6a80*/  LOP3.LUT R6, R137, R6, RZ, 0x3c, !PT ;  /* 0x0000000689067212 */ /* 0x008fe200078e3cff */
[----:B------:R-:W-:Y:S03]  /*6a90*/  LDSM.16.MT88.4 R108, [R180+0x10000] ;  /* 0x01000000b46c783b */ /* 0x000fe60000004200 */
[----:B------:R-:W-:Y:S01]  /*6aa0*/  FSEL R12, R12, RZ, P1 ;  /* 0x000000ff0c0c7208 */ /* 0x000fe20000800000 */
[----:B------:R-:W-:Y:S01]  /*6ab0*/  IMAD.WIDE.U32 R68, R6, -0x2daee0ad, RZ ;  /* 0xd2511f5306447825 */ /* 0x000fe200078e00ff */
[----:B------:R-:W-:Y:S01]  /*6ac0*/  LOP3.LUT R6, R101, UR7, RZ, 0x3c, !PT ;  /* 0x0000000765067c12 */ /* 0x000fe2000f8e3cff */
[----:B------:R-:W-:Y:S01]  /*6ad0*/  UIADD3 UR7, UR30, 0x1715609d, URZ ;  /* 0x1715609d1e077890 */ /* 0x000fe2000fffe03f */
[----:B------:R-:W-:Y:S02]  /*6ae0*/  LDSM.16.MT88.4 R104, [R178+0xe800] ;  /* 0x00e80000b268783b */ /* 0x000fe40000004200 */
[----:B------:R-:W-:Y:S01]  /*6af0*/  LOP3.LUT R8, R69, UR6, R100, 0x96, !PT ;  /* 0x0000000645087c12 */ /* 0x000fe2000f8e9664 */
[----:B------:R-:W-:Y:S01]  /*6b00*/  IMAD.WIDE.U32 R6, R6, -0x326172a9, RZ ;  /* 0xcd9e8d5706067825 */ /* 0x000fe200078e00ff */
[----:B------:R-:W-:-:S03]  /*6b10*/  FMNMX.FTZ R100, R124, R0, !PT ;  /* 0x000000007c647209 */ /* 0x000fc60007810000 */
[----:B------:R-:W-:Y:S01]  /*6b20*/  FFMA.FTZ R0, R33, UR8, -R12 ;  /* 0x0000000821007c23 */ /* 0x000fe2000801080c */
[----:B------:R-:W-:Y:S01]  /*6b30*/  UIADD3 UR6, UR31, -0x56f99767, URZ ;  /* 0xa90668991f067890 */ /* 0x000fe2000fffe03f */
[----:B------:R-:W-:Y:S01]  /*6b40*/  IMAD.WIDE.U32 R50, R8, -0x326172a9, RZ ;  /* 0xcd9e8d5708327825 */ /* 0x000fe200078e00ff */
[----:B------:R-:W-:Y:S01]  /*6b50*/  LOP3.LUT R7, R7, UR37, R136, 0x96, !PT ;  /* 0x0000002507077c12 */ /* 0x000fe2000f8e9688 */
[----:B------:R-:W1:Y:S01]  /*6b60*/  SHFL.BFLY PT, R13, R100, 0x2, 0x1f ;  /* 0x0c401f00640d7f89 */ /* 0x000e6200000e0000 */
[----:B------:R2:W-:Y:S02]  /*6b70*/  MUFU.EX2 R159, R0 ;  /* 0x00000000009f7308 */ /* 0x0005e40000000800 */
[----:B------:R-:W-:Y:S01]  /*6b80*/  LOP3.LUT R10, R51, UR36, R6, 0x96, !PT ;  /* 0x00000024330a7c12 */ /* 0x000fe2000f8e9606 */
[----:B------:R-:W-:Y:S01]  /*6b90*/  IMAD.WIDE.U32 R6, R7, -0x2daee0ad, RZ ;  /* 0xd2511f5307067825 */ /* 0x000fe200078e00ff */
[----:B------:R-:W-:Y:S03]  /*6ba0*/  LDSM.16.MT88.4 R92, [R179+0xe800] ;  /* 0x00e80000b35c783b */ /* 0x000fe60000004200 */
[----:B------:R-:W-:Y:S01]  /*6bb0*/  IMAD.WIDE.U32 R10, R10, -0x2daee0ad, RZ ;  /* 0xd2511f530a0a7825 */ /* 0x000fe200078e00ff */
[----:B------:R-:W-:Y:S01]  /*6bc0*/  LOP3.LUT R7, R7, UR29, R68, 0x96, !PT ;  /* 0x0000001d07077c12 */ /* 0x000fe2000f8e9644 */
[----:B------:R-:W-:Y:S03]  /*6bd0*/  LDSM.16.MT88.4 R96, [R180+0xe800] ;  /* 0x00e80000b460783b */ /* 0x000fe60000004200 */
[----:B------:R-:W-:Y:S01]  /*6be0*/  LOP3.LUT R8, R11, UR25, R6, 0x96, !PT ;  /* 0x000000190b087c12 */ /* 0x000fe2000f8e9606 */
[----:B------:R-:W-:-:S04]  /*6bf0*/  IMAD.WIDE.U32 R6, R7, -0x326172a9, RZ ;  /* 0xcd9e8d5707067825 */ /* 0x000fc800078e00ff */
[----:B------:R-:W-:-:S04]  /*6c00*/  IMAD.WIDE.U32 R8, R8, -0x326172a9, RZ ;  /* 0xcd9e8d5708087825 */ /* 0x000fc800078e00ff */
[----:B--2---:R-:W-:Y:S01]  /*6c10*/  FFMA.FTZ R0, R34, UR8, -R12 ;  /* 0x0000000822007c23 */ /* 0x004fe2000801080c */
[----:B------:R-:W-:-:S03]  /*6c20*/  LOP3.LUT R7, R7, UR28, R50, 0x96, !PT ;  /* 0x0000001c07077c12 */ /* 0x000fc6000f8e9632 */
[----:B------:R2:W-:Y:S01]  /*6c30*/  MUFU.EX2 R165, R0 ;  /* 0x0000000000a57308 */ /* 0x0005e20000000800 */
[----:B-1----:R-:W-:-:S05]  /*6c40*/  FMNMX.FTZ R100, R100, R13, !PT ;  /* 0x0000000d64647209 */ /* 0x002fca0007810000 */
[----:B------:R-:W1:Y:S01]  /*6c50*/  SHFL.BFLY PT, R11, R100, 0x1, 0x1f ;  /* 0x0c201f00640b7f89 */ /* 0x000e6200000e0000 */
[----:B--2---:R-:W-:Y:S01]  /*6c60*/  LOP3.LUT R0, R9, UR24, R6, 0x96, !PT ;  /* 0x0000001809007c12 */ /* 0x004fe2000f8e9606 */
[----:B------:R-:W-:-:S04]  /*6c70*/  IMAD.WIDE.U32 R6, R7, -0x2daee0ad, RZ ;  /* 0xd2511f5307067825 */ /* 0x000fc800078e00ff */
[----:B------:R-:W-:Y:S01]  /*6c80*/  FFMA.FTZ R9, R31, UR8, -R12 ;  /* 0x000000081f097c23 */ /* 0x000fe2000801080c */
[----:B------:R-:W-:-:S04]  /*6c90*/  IMAD.WIDE.U32 R102, R0, -0x2daee0ad, RZ ;  /* 0xd2511f5300667825 */ /* 0x000fc800078e00ff */
[----:B------:R-:W-:Y:S01]  /*6ca0*/  FFMA.FTZ R0, R32, UR8, -R12 ;  /* 0x0000000820007c23 */ /* 0x000fe2000801080c */
[----:B------:R-:W-:Y:S01]  /*6cb0*/  MUFU.EX2 R164, R9 ;  /* 0x0000000900a47308 */ /* 0x000fe20000000800 */
[----:B------:R-:W-:Y:S02]  /*6cc0*/  LOP3.LUT R14, R103, UR6, R6, 0x96, !PT ;  /* 0x00000006670e7c12 */ /* 0x000fe4000f8e9606 */
[----:B------:R-:W-:Y:S01]  /*6cd0*/  LOP3.LUT R6, R7, UR22, R10, 0x96, !PT ;  /* 0x0000001607067c12 */ /* 0x000fe2000f8e960a */
[----:B------:R-:W-:Y:S01]  /*6ce0*/  FFMA.FTZ R7, R28, UR8, -R12 ;  /* 0x000000081c077c23 */ /* 0x000fe2000801080c */
[----:B-1----:R-:W-:Y:S01]  /*6cf0*/  FMNMX.FTZ R100, R100, R11, !PT ;  /* 0x0000000b64647209 */ /* 0x002fe20007810000 */
[----:B------:R-:W-:Y:S02]  /*6d00*/  IMAD.WIDE.U32 R14, R14, -0x326172a9, RZ ;  /* 0xcd9e8d570e0e7825 */ /* 0x000fe400078e00ff */
[----:B------:R1:W-:Y:S01]  /*6d10*/  MUFU.EX2 R128, R0 ;  /* 0x0000000000807308 */ /* 0x0003e20000000800 */
[----:B------:R-:W-:Y:S01]  /*6d20*/  FSETP.NEU.FTZ.AND P1, PT, R100, -INF , PT ;  /* 0xff8000006400780b */ /* 0x000fe20003f3d000 */
[----:B------:R-:W-:-:S04]  /*6d30*/  IMAD.WIDE.U32 R70, R6, -0x326172a9, RZ ;  /* 0xcd9e8d5706467825 */ /* 0x000fc800078e00ff */
[----:B------:R-:W-:Y:S01]  /*6d40*/  FMUL.FTZ R13, R100, UR8 ;  /* 0x00000008640d7c20 */ /* 0x000fe20008410000 */
[----:B------:R-:W-:Y:S01]  /*6d50*/  SHF.R.U32.HI R17, RZ, 0x18, R14 ;  /* 0x00000018ff117819 */ /* 0x000fe2000001160e */
[----:B------:R2:W-:Y:S01]  /*6d60*/  MUFU.EX2 R155, R7 ;  /* 0x00000007009b7308 */ /* 0x0005e20000000800 */
[----:B------:R-:W-:Y:S02]  /*6d70*/  LOP3.LUT R8, R71, UR7, R8, 0x96, !PT ;  /* 0x0000000747087c12 */ /* 0x000fe4000f8e9608 */
[----:B------:R-:W-:-:S03]  /*6d80*/  FSEL R13, R13, RZ, P1 ;  /* 0x000000ff0d0d7208 */ /* 0x000fc60000800000 */
[----:B------:R-:W-:Y:S01]  /*6d90*/  IMAD.WIDE.U32 R48, R8, -0x2daee0ad, RZ ;  /* 0xd2511f5308307825 */ /* 0x000fe200078e00ff */
[----:B------:R-:W-:-:S03]  /*6da0*/  SHF.R.U32.HI R8, RZ, 0x10, R14 ;  /* 0x00000010ff087819 */ /* 0x000fc6000001160e */
[--C-:B------:R-:W-:Y:S01]  /*6db0*/  FFMA.FTZ R5, R36, UR8, -R13.reuse ;  /* 0x0000000824057c23 */ /* 0x100fe2000801080d */
[----:B-1----:R-:W-:Y:S01]  /*6dc0*/  LOP3.LUT R0, R14, 0xffff, RZ, 0xc0, !PT ;  /* 0x0000ffff0e007812 */ /* 0x002fe200078ec0ff */
[--C-:B------:R-:W-:Y:S01]  /*6dd0*/  FFMA.FTZ R4, R37, UR8, -R13.reuse ;  /* 0x0000000825047c23 */ /* 0x100fe2000801080d */
[----:B------:R-:W-:Y:S01]  /*6de0*/  LOP3.LUT R10, R8, 0xff, RZ, 0xc0, !PT ;  /* 0x000000ff080a7812 */ /* 0x000fe200078ec0ff */
[----:B------:R-:W-:Y:S01]  /*6df0*/  FFMA.FTZ R8, R46, UR8, -R13 ;  /* 0x000000082e087c23 */ /* 0x000fe2000801080d */
[----:B------:R-:W-:Y:S01]  /*6e00*/  SHF.R.U32.HI R6, RZ, 0x8, R0 ;  /* 0x00000008ff067819 */ /* 0x000fe20000011600 */
[----:B------:R-:W-:Y:S01]  /*6e10*/  FFMA.FTZ R0, R29, UR8, -R12 ;  /* 0x000000081d007c23 */ /* 0x000fe2000801080c */
[----:B------:R-:W-:Y:S01]  /*6e20*/  LOP3.LUT R9, R48, 0xff, RZ, 0xc0, !PT ;  /* 0x000000ff30097812 */ /* 0x000fe200078ec0ff */
[----:B------:R1:W-:Y:S01]  /*6e30*/  MUFU.EX2 R181, R8 ;  /* 0x0000000800b57308 */ /* 0x0003e20000000800 */
[----:B--2---:R-:W-:Y:S02]  /*6e40*/  LOP3.LUT R7, R14, 0xff, RZ, 0xc0, !PT ;  /* 0x000000ff0e077812 */ /* 0x004fe400078ec0ff */
[----:B------:R-:W-:-:S02]  /*6e50*/  PRMT R19, R10, 0x5410, R17 ;  /* 0x000054100a137816 */ /* 0x000fc40000000011 */
[----:B------:R-:W-:Y:S01]  /*6e60*/  PRMT R24, R7, 0x5410, R6 ;  /* 0x0000541007187816 */ /* 0x000fe20000000006 */
[----:B------:R-:W-:Y:S02]  /*6e70*/  FFMA.FTZ R6, R30, UR8, -R12 ;  /* 0x000000081e067c23 */ /* 0x000fe4000801080c */
[----:B------:R2:W-:Y:S01]  /*6e80*/  MUFU.EX2 R130, R0 ;  /* 0x0000000000827308 */ /* 0x0005e20000000800 */
[----:B------:R-:W3:Y:S07]  /*6e90*/  LDSM.16.MT88.4 R28, [R177+0xc800] ;  /* 0x00c80000b11c783b */ /* 0x000eee0000004200 */
[----:B------:R4:W-:Y:S01]  /*6ea0*/  MUFU.EX2 R131, R6 ;  /* 0x0000000600837308 */ /* 0x0009e20000000800 */
[----:B-1----:R-:W-:-:S07]  /*6eb0*/  FFMA.FTZ R8, R39, UR8, -R13 ;  /* 0x0000000827087c23 */ /* 0x002fce000801080d */
[----:B------:R-:W-:Y:S01]  /*6ec0*/  MUFU.EX2 R156, R8 ;  /* 0x00000008009c7308 */ /* 0x000fe20000000800 */
[----:B--2---:R-:W-:-:S04]  /*6ed0*/  LOP3.LUT R0, R15, UR9, R70, 0x96, !PT ;  /* 0x000000090f007c12 */ /* 0x004fc8000f8e9646 */
[C---:B------:R-:W-:Y:S02]  /*6ee0*/  LOP3.LUT R7, R0.reuse, 0xffff, RZ, 0xc0, !PT ;  /* 0x0000ffff00077812 */ /* 0x040fe400078ec0ff */
[----:B------:R-:W-:Y:S01]  /*6ef0*/  LOP3.LUT R18, R0, 0xff, RZ, 0xc0, !PT ;  /* 0x000000ff00127812 */ /* 0x000fe200078ec0ff */
[----:B------:R-:W-:Y:S01]  /*6f00*/  MUFU.EX2 R183, R5 ;  /* 0x0000000500b77308 */ /* 0x000fe20000000800 */
[----:B----4-:R-:W-:Y:S01]  /*6f10*/  FFMA.FTZ R6, R45, UR8, -R13 ;  /* 0x000000082d067c23 */ /* 0x010fe2000801080d */
[--C-:B------:R-:W-:Y:S02]  /*6f20*/  SHF.R.U32.HI R11, RZ, 0x10, R0.reuse ;  /* 0x00000010ff0b7819 */ /* 0x100fe40000011600 */
[----:B------:R-:W-:Y:S02]  /*6f30*/  SHF.R.U32.HI R16, RZ, 0x18, R0 ;  /* 0x00000018ff107819 */ /* 0x000fe40000011600 */
[----:B------:R-:W-:Y:S02]  /*6f40*/  LOP3.LUT R0, R48, 0xffff, RZ, 0xc0, !PT ;  /* 0x0000ffff30007812 */ /* 0x000fe400078ec0ff */
[----:B------:R1:W2:Y:S01]  /*6f50*/  MUFU.EX2 R182, R6 ;  /* 0x0000000600b67308 */ /* 0x0002a20000000800 */
[----:B------:R-:W-:-:S02]  /*6f60*/  SHF.R.U32.HI R7, RZ, 0x8, R7 ;  /* 0x00000008ff077819 */ /* 0x000fc40000011607 */
[----:B------:R-:W-:Y:S02]  /*6f70*/  SHF.R.U32.HI R0, RZ, 0x8, R0 ;  /* 0x00000008ff007819 */ /* 0x000fe40000011600 */
[----:B------:R-:W-:Y:S01]  /*6f80*/  PRMT R18, R18, 0x5410, R7 ;  /* 0x0000541012127816 */ /* 0x000fe20000000007 */
[----:B------:R-:W-:Y:S01]  /*6f90*/  FFMA.FTZ R7, R47, UR8, -R13 ;  /* 0x000000082f077c23 */ /* 0x000fe2000801080d */
[----:B------:R-:W-:Y:S01]  /*6fa0*/  PRMT R33, R9, 0x5410, R0 ;  /* 0x0000541009217816 */ /* 0x000fe20000000000 */
[----:B------:R-:W-:Y:S01]  /*6fb0*/  MUFU.EX2 R167, R4 ;  /* 0x0000000400a77308 */ /* 0x000fe20000000800 */
[----:B------:R-:W-:-:S04]  /*6fc0*/  LOP3.LUT R0, R49, UR21, R102, 0x96, !PT ;  /* 0x0000001531007c12 */ /* 0x000fc8000f8e9666 */
[----:B------:R-:W-:-:S03]  /*6fd0*/  LOP3.LUT R10, R0, 0xff, RZ, 0xc0, !PT ;  /* 0x000000ff000a7812 */ /* 0x000fc600078ec0ff */
[----:B------:R4:W3:Y:S01]  /*6fe0*/  MUFU.EX2 R129, R7 ;  /* 0x0000000700817308 */ /* 0x0008e20000000800 */
[----:B-1----:R-:W-:Y:S02]  /*6ff0*/  LOP3.LUT R6, R11, 0xff, RZ, 0xc0, !PT ;  /* 0x000000ff0b067812 */ /* 0x002fe400078ec0ff */
[----:B------:R-:W-:Y:S02]  /*7000*/  SHF.R.U32.HI R11, RZ, 0x18, R0 ;  /* 0x00000018ff0b7819 */ /* 0x000fe40000011600 */
[----:B------:R-:W-:Y:S02]  /*7010*/  PRMT R17, R6, 0x5410, R16 ;  /* 0x0000541006117816 */ /* 0x000fe40000000010 */
[--C-:B------:R-:W-:Y:S02]  /*7020*/  SHF.R.U32.HI R6, RZ, 0x10, R48.reuse ;  /* 0x00000010ff067819 */ /* 0x100fe40000011630 */
[----:B------:R-:W-:Y:S02]  /*7030*/  SHF.R.U32.HI R16, RZ, 0x18, R48 ;  /* 0x00000018ff107819 */ /* 0x000fe40000011630 */
[----:B------:R-:W-:-:S02]  /*7040*/  LOP3.LUT R9, R6, 0xff, RZ, 0xc0, !PT ;  /* 0x000000ff06097812 */ /* 0x000fc400078ec0ff */
[----:B------:R-:W-:Y:S02]  /*7050*/  LOP3.LUT R6, R0, 0xffff, RZ, 0xc0, !PT ;  /* 0x0000ffff00067812 */ /* 0x000fe400078ec0ff */
[----:B------:R-:W-:Y:S01]  /*7060*/  PRMT R32, R9, 0x5410, R16 ;  /* 0x0000541009207816 */ /* 0x000fe20000000010 */
[----:B------:R-:W-:Y:S01]  /*7070*/  FFMA.FTZ R9, R35, UR8, -R12 ;  /* 0x0000000823097c23 */ /* 0x000fe2000801080c */
[----:B------:R-:W-:Y:S02]  /*7080*/  SHF.R.U32.HI R6, RZ, 0x8, R6 ;  /* 0x00000008ff067819 */ /* 0x000fe40000011606 */
[----:B----4-:R-:W-:Y:S01]  /*7090*/  SHF.R.U32.HI R7, RZ, 0x10, R0 ;  /* 0x00000010ff077819 */ /* 0x010fe20000011600 */
[----:B------:R-:W-:Y:S01]  /*70a0*/  MUFU.EX2 R166, R9 ;  /* 0x0000000900a67308 */ /* 0x000fe20000000800 */
[----:B------:R-:W-:Y:S02]  /*70b0*/  PRMT R10, R10, 0x5410, R6 ;  /* 0x000054100a0a7816 */ /* 0x000fe40000000006 */
[----:B------:R-:W-:Y:S01]  /*70c0*/  LOP3.LUT R0, R7, 0xff, RZ, 0xc0, !PT ;  /* 0x000000ff07007812 */ /* 0x000fe200078ec0ff */
[----:B------:R-:W-:Y:S01]  /*70d0*/  FFMA.FTZ R7, R44, UR8, -R13 ;  /* 0x000000082c077c23 */ /* 0x000fe2000801080d */
[----:B--2---:R-:W-:Y:S01]  /*70e0*/  F2FP.BF16.F32.PACK_AB R6, R181, R182 ;  /* 0x000000b6b506723e */ /* 0x004fe200000010ff */
[----:B------:R-:W-:Y:S01]  /*70f0*/  LDSM.16.MT88.4 R44, [R178+0xe000] ;  /* 0x00e00000b22c783b */ /* 0x000fe20000004200 */
[----:B------:R-:W-:Y:S01]  /*7100*/  PRMT R11, R0, 0x5410, R11 ;  /* 0x00005410000b7816 */ /* 0x000fe2000000000b */
[----:B------:R1:W2:Y:S01]  /*7110*/  MUFU.EX2 R157, R7 ;  /* 0x00000007009d7308 */ /* 0x0002a20000000800 */
[----:B------:R-:W-:-:S02]  /*7120*/  PRMT R151, R6, 0x7610, R151 ;  /* 0x0000761006977816 */ /* 0x000fc40000000097 */
[----:B------:R-:W-:Y:S01]  /*7130*/  PRMT R149, R6, 0x7632, R149 ;  /* 0x0000763206957816 */ /* 0x000fe20000000095 */
[----:B------:R-:W-:Y:S01]  /*7140*/  IMAD.U32 R6, RZ, RZ, UR12 ;  /* 0x0000000cff067e24 */ /* 0x000fe2000f8e00ff */
[----:B------:R-:W-:Y:S02]  /*7150*/  F2FP.BF16.F32.PACK_AB R0, R165, R159 ;  /* 0x0000009fa500723e */ /* 0x000fe400000010ff */
[----:B---3--:R-:W-:Y:S02]  /*7160*/  F2FP.BF16.F32.PACK_AB R5, R156, R129 ;  /* 0x000000819c05723e */ /* 0x008fe400000010ff */
[C---:B------:R-:W-:Y:S02]  /*7170*/  PRMT R148, R0.reuse, 0x7610, R148 ;  /* 0x0000761000947816 */ /* 0x040fe40000000094 */
[----:B------:R-:W-:Y:S02]  /*7180*/  PRMT R153, R0, 0x7632, R153 ;  /* 0x0000763200997816 */ /* 0x000fe40000000099 */
[----:B------:R-:W-:-:S02]  /*7190*/  LEA R0, R6, UR12, 0x10 ;  /* 0x0000000c06007c11 */ /* 0x000fc4000f8e80ff */
[C---:B------:R-:W-:Y:S01]  /*71a0*/  PRMT R147, R5.reuse, 0x7610, R147 ;  /* 0x0000761005937816 */ /* 0x040fe20000000093 */
[----:B-1----:R-:W-:Y:S01]  /*71b0*/  FFMA.FTZ R7, R38, UR8, -R13 ;  /* 0x0000000826077c23 */ /* 0x002fe2000801080d */
[----:B------:R-:W-:Y:S01]  /*71c0*/  PRMT R146, R5, 0x7632, R146 ;  /* 0x0000763205927816 */ /* 0x000fe20000000092 */
[----:B------:R-:W1:Y:S01]  /*71d0*/  LDSM.16.MT88.4 R36, [R179+0xc800] ;  /* 0x00c80000b324783b */ /* 0x000e620000004200 */
[----:B------:R-:W-:Y:S01]  /*71e0*/  F2FP.BF16.F32.PACK_AB R5, R128, R164 ;  /* 0x000000a48005723e */ /* 0x000fe200000010ff */
[----:B------:R3:W4:Y:S01]  /*71f0*/  MUFU.EX2 R158, R7 ;  /* 0x00000007009e7308 */ /* 0x0007220000000800 */
[----:B------:R-:W-:Y:S02]  /*7200*/  HSET2.LE.AND R4, R18, R0, PT ;  /* 0x0000000012047233 */ /* 0x000fe40003803000 */
[----:B------:R-:W-:Y:S02]  /*7210*/  PRMT R6, R151, 0x5410, R149 ;  /* 0x0000541097067816 */ /* 0x000fe40000000095 */
[----:B------:R-:W-:-:S02]  /*7220*/  PRMT R152, R5, 0x7610, R152 ;  /* 0x0000761005987816 */ /* 0x000fc40000000098 */
[----:B------:R-:W-:Y:S02]  /*7230*/  PRMT R150, R5, 0x7632, R150 ;  /* 0x0000763205967816 */ /* 0x000fe40000000096 */
[--C-:B------:R-:W-:Y:S02]  /*7240*/  HSET2.LE.AND R5, R17, R0.reuse, PT ;  /* 0x0000000011057233 */ /* 0x100fe40003803000 */
[----:B------:R-:W-:Y:S02]  /*7250*/  LOP3.LUT R4, R4, R6, RZ, 0xc0, !PT ;  /* 0x0000000604047212 */ /* 0x000fe400078ec0ff */
[----:B------:R-:W-:Y:S02]  /*7260*/  HSET2.LE.AND R6, R24, R0, PT ;  /* 0x0000000018067233 */ /* 0x000fe40003803000 */
[----:B------:R-:W-:Y:S02]  /*7270*/  PRMT R8, R147, 0x5410, R146 ;  /* 0x0000541093087816 */ /* 0x000fe40000000092 */
[----:B---3--:R-:W-:-:S02]  /*7280*/  PRMT R7, R148, 0x5410, R153 ;  /* 0x0000541094077816 */ /* 0x008fc40000000099 */
[----:B------:R-:W-:Y:S02]  /*7290*/  LOP3.LUT R6, R6, R8, RZ, 0xc0, !PT ;  /* 0x0000000806067212 */ /* 0x000fe400078ec0ff */
[----:B------:R-:W-:Y:S02]  /*72a0*/  LOP3.LUT R5, R5, R7, RZ, 0xc0, !PT ;  /* 0x0000000705057212 */ /* 0x000fe400078ec0ff */
[----:B------:R-:W-:Y:S02]  /*72b0*/  HSET2.LE.AND R7, R19, R0, PT ;  /* 0x0000000013077233 */ /* 0x000fe40003803000 */
[----:B------:R-:W-:Y:S02]  /*72c0*/  PRMT R8, R152, 0x5410, R150 ;  /* 0x0000541098087816 */ /* 0x000fe40000000096 */
[----:B--2---:R-:W-:Y:S02]  /*72d0*/  F2FP.BF16.F32.PACK_AB R9, R183, R157 ;  /* 0x0000009db709723e */ /* 0x004fe400000010ff */
[----:B------:R-:W-:-:S02]  /*72e0*/  LOP3.LUT R7, R7, R8, RZ, 0xc0, !PT ;  /* 0x0000000807077212 */ /* 0x000fc400078ec0ff */
[----:B----4-:R-:W-:Y:S02]  /*72f0*/  F2FP.BF16.F32.PACK_AB R8, R158, R167 ;  /* 0x000000a79e08723e */ /* 0x010fe400000010ff */
[C---:B------:R-:W-:Y:S02]  /*7300*/  PRMT R144, R9.reuse, 0x7610, R144 ;  /* 0x0000761009907816 */ /* 0x040fe40000000090 */
[----:B------:R-:W-:Y:S01]  /*7310*/  PRMT R143, R9, 0x7632, R143 ;  /* 0x00007632098f7816 */ /* 0x000fe2000000008f */
[C---:B------:R-:W-:Y:S01]  /*7320*/  HMMA.16816.F32.BF16 R24, R4.reuse, R20, RZ ;  /* 0x000000140418723c */ /* 0x040fe200000418ff */
[----:B------:R-:W-:Y:S02]  /*7330*/  F2FP.BF16.F32.PACK_AB R9, R130, R155 ;  /* 0x0000009b8209723e */ /* 0x000fe400000010ff */
[C---:B------:R-:W-:Y:S02]  /*7340*/  PRMT R142, R8.reuse, 0x7610, R142 ;  /* 0x00007610088e7816 */ /* 0x040fe4000000008e */
[----:B------:R-:W-:Y:S01]  /*7350*/  PRMT R140, R8, 0x7632, R140 ;  /* 0x00007632088c7816 */ /* 0x000fe2000000008c */
[----:B------:R-:W-:Y:S01]  /*7360*/  HMMA.16816.F32.BF16 R16, R4, R40, RZ ;  /* 0x000000280410723c */ /* 0x000fe200000418ff */
[----:B------:R-:W-:-:S02]  /*7370*/  HSET2.LE.AND R8, R10, R0, PT ;  /* 0x000000000a087233 */ /* 0x000fc40003803000 */
[C---:B------:R-:W-:Y:S02]  /*7380*/  PRMT R145, R9.reuse, 0x7610, R145 ;  /* 0x0000761009917816 */ /* 0x040fe40000000091 */
[----:B------:R-:W-:Y:S01]  /*7390*/  PRMT R141, R9, 0x7632, R141 ;  /* 0x00007632098d7816 */ /* 0x000fe2000000008d */
[C---:B------:R-:W-:Y:S01]  /*73a0*/  HMMA.16816.F32.BF16 R20, R4.reuse, R22, RZ ;  /* 0x000000160414723c */ /* 0x040fe200000418ff */
[----:B------:R-:W-:Y:S02]  /*73b0*/  PRMT R2, R144, 0x5410, R143 ;  /* 0x0000541090027816 */ /* 0x000fe4000000008f */
[----:B------:R-:W-:Y:S02]  /*73c0*/  F2FP.BF16.F32.PACK_AB R9, R166, R131 ;  /* 0x00000083a609723e */ /* 0x000fe400000010ff */
[----:B------:R-:W-:Y:S01]  /*73d0*/  LOP3.LUT R8, R8, R2, RZ, 0xc0, !PT ;  /* 0x0000000208087212 */ /* 0x000fe200078ec0ff */
[----:B------:R-:W-:Y:S01]  /*73e0*/  HMMA.16816.F32.BF16 R40, R4, R42, RZ ;  /* 0x0000002a0428723c */ /* 0x000fe200000418ff */
[----:B------:R-:W-:-:S02]  /*73f0*/  PRMT R139, R9, 0x7610, R139 ;  /* 0x00007610098b7816 */ /* 0x000fc4000000008b */
[----:B------:R-:W-:Y:S02]  /*7400*/  PRMT R138, R9, 0x7632, R138 ;  /* 0x00007632098a7816 */ /* 0x000fe4000000008a */
[--C-:B------:R-:W-:Y:S02]  /*7410*/  HSET2.LE.AND R2, R11, R0.reuse, PT ;  /* 0x000000000b027233 */ /* 0x100fe40003803000 */
[----:B------:R-:W-:Y:S02]  /*7420*/  PRMT R9, R145, 0x5410, R141 ;  /* 0x0000541091097816 */ /* 0x000fe4000000008d */
[----:B------:R-:W-:Y:S02]  /*7430*/  HSET2.LE.AND R10, R33, R0, PT ;  /* 0x00000000210a7233 */ /* 0x000fe40003803000 */
[----:B------:R-:W-:Y:S02]  /*7440*/  LOP3.LUT R9, R2, R9, RZ, 0xc0, !PT ;  /* 0x0000000902097212 */ /* 0x000fe400078ec0ff */
[----:B------:R-:W-:-:S02]  /*7450*/  PRMT R2, R142, 0x5410, R140 ;  /* 0x000054108e027816 */ /* 0x000fc4000000008c */
[----:B------:R-:W-:Y:S02]  /*7460*/  HSET2.LE.AND R11, R32, R0, PT ;  /* 0x00000000200b7233 */ /* 0x000fe40003803000 */
[----:B------:R-:W-:Y:S01]  /*7470*/  LOP3.LUT R10, R10, R2, RZ, 0xc0, !PT ;  /* 0x000000020a0a7212 */ /* 0x000fe200078ec0ff */
[----:B------:R-:W-:Y:S01]  /*7480*/  HMMA.16816.F32.BF16 R32, R4, R64, RZ ;  /* 0x000000400420723c */ /* 0x000fe200000418ff */
[----:B------:R-:W-:-:S04]  /*7490*/  PRMT R2, R139, 0x5410, R138 ;  /* 0x000054108b027816 */ /* 0x000fc8000000008a */
[----:B------:R-:W-:-:S07]  /*74a0*/  LOP3.LUT R11, R11, R2, RZ, 0xc0, !PT ;  /* 0x000000020b0b7212 */ /* 0x000fce00078ec0ff */
[C---:B------:R-:W-:Y:S06]  /*74b0*/  HMMA.16816.F32.BF16 R56, R8.reuse, R28, R24 ;  /* 0x0000001c0838723c */ /* 0x040fec0000041818 */
[C---:B------:R-:W-:Y:S06]  /*74c0*/  HMMA.16816.F32.BF16 R16, R8.reuse, R76, R16 ;  /* 0x0000004c0810723c */ /* 0x040fec0000041810 */
[----:B------:R-:W-:Y:S06]  /*74d0*/  HMMA.16816.F32.BF16 R248, R8, R30, R20 ;  /* 0x0000001e08f8723c */ /* 0x000fec0000041814 */
[C---:B------:R-:W-:Y:S01]  /*74e0*/  HMMA.16816.F32.BF16 R28, R4.reuse, R66, RZ ;  /* 0x00000042041c723c */ /* 0x040fe200000418ff */
[----:B------:R-:W-:Y:S05]  /*74f0*/  LDSM.16.MT88.4 R64, [R178+0x10000] ;  /* 0x01000000b240783b */ /* 0x000fea0000004200 */
[----:B------:R-:W-:Y:S01]  /*7500*/  IMAD.MOV.U32 R170, RZ, RZ, R57 ;  /* 0x000000ffffaa7224 */ /* 0x000fe200078e0039 */
[----:B------:R-:W-:Y:S01]  /*7510*/  HMMA.16816.F32.BF16 R24, R4, R52, RZ ;  /* 0x000000340418723c */ /* 0x000fe200000418ff */
[----:B------:R-:W-:-:S02]  /*7520*/  IMAD.MOV.U32 R169, RZ, RZ, R58 ;  /* 0x000000ffffa97224 */ /* 0x000fc400078e003a */
[----:B------:R-:W-:Y:S02]  /*7530*/  IMAD.MOV.U32 R168, RZ, RZ, R56 ;  /* 0x000000ffffa87224 */ /* 0x000fe400078e0038 */
[----:B------:R-:W-:Y:S01]  /*7540*/  IMAD.MOV.U32 R176, RZ, RZ, R59 ;  /* 0x000000ffffb07224 */ /* 0x000fe200078e003b */
[----:B------:R-:W-:Y:S01]  /*7550*/  HMMA.16816.F32.BF16 R20, R4, R54, RZ ;  /* 0x000000360414723c */ /* 0x000fe200000418ff */
[----:B------:R-:W2:Y:S01]  /*7560*/  LDSM.16.MT88.4 R56, [R180+0xe000] ;  /* 0x00e00000b438783b */ /* 0x000ea20000004200 */
[----:B------:R-:W-:Y:S02]  /*7570*/  IMAD.MOV.U32 R162, RZ, RZ, R19 ;  /* 0x000000ffffa27224 */ /* 0x000fe400078e0013 */
[----:B------:R-:W-:Y:S02]  /*7580*/  IMAD.MOV.U32 R161, RZ, RZ, R17 ;  /* 0x000000ffffa17224 */ /* 0x000fe400078e0011 */
[----:B------:R-:W-:Y:S01]  /*7590*/  IMAD.MOV.U32 R160, RZ, RZ, R18 ;  /* 0x000000ffffa07224 */ /* 0x000fe200078e0012 */
[----:B------:R-:W-:Y:S01]  /*75a0*/  HMMA.16816.F32.BF16 R232, R8, R60, R32 ;  /* 0x0000003c08e8723c */ /* 0x000fe20000041820 */
[----:B------:R-:W-:-:S05]  /*75b0*/  IMAD.MOV.U32 R2, RZ, RZ, R16 ;  /* 0x000000ffff027224 */ /* 0x000fca00078e0010 */
[----:B------:R-:W-:Y:S06]  /*75c0*/  HMMA.16816.F32.BF16 R16, R4, R80, RZ ;  /* 0x000000500410723c */ /* 0x000fec00000418ff */
[C---:B------:R-:W-:Y:S06]  /*75d0*/  HMMA.16816.F32.BF16 R224, R8.reuse, R62, R28 ;  /* 0x0000003e08e0723c */ /* 0x040fec000004181c */
[C---:B------:R-:W-:Y:S01]  /*75e0*/  HMMA.16816.F32.BF16 R240, R8.reuse, R78, R40 ;  /* 0x0000004e08f0723c */ /* 0x040fe20000041828 */
[----:B------:R-:W-:Y:S05]  /*75f0*/  LDSM.16.MT88.4 R76, [R177+0x10800] ;  /* 0x01080000b14c783b */ /* 0x000fea0000004200 */
[C---:B-1----:R-:W-:Y:S06]  /*7600*/  HMMA.16816.F32.BF16 R244, R8.reuse, R36, R24 ;  /* 0x0000002408f4723c */ /* 0x042fec0000041818 */
[----:B------:R-:W-:Y:S06]  /*7610*/  HMMA.16816.F32.BF16 R236, R8, R38, R20 ;  /* 0x0000002608ec723c */ /* 0x000fec0000041814 */
[C---:B------:R-:W-:Y:S06]  /*7620*/  HMMA.16816.F32.BF16 R52, R4.reuse, R82, RZ ;  /* 0x000000520434723c */ /* 0x040fec00000418ff */
[C---:B--2---:R-:W-:Y:S06]  /*7630*/  HMMA.16816.F32.BF16 R32, R4.reuse, R56, RZ ;  /* 0x000000380420723c */ /* 0x044fec00000418ff */
        /* <DEDUP_REMOVED lines=13> */
[----:B------:R-:W-:-:S02]  /*7710*/  IMAD.MOV.U32 R109, RZ, RZ, R170 ;  /* 0x000000ffff6d7224 */ /* 0x000fc400078e00aa */
[----:B------:R-:W-:-:S03]  /*7720*/  IMAD.MOV.U32 R108, RZ, RZ, R168 ;  /* 0x000000ffff6c7224 */ /* 0x000fc600078e00a8 */
[----:B------:R-:W-:Y:S01]  /*7730*/  HMMA.16816.F32.BF16 R112, R4, R114, RZ ;  /* 0x000000720470723c */ /* 0x000fe200000418ff */
[----:B------:R-:W1:Y:S01]  /*7740*/  LDSM.16.MT88.4 R4, [R178+0x10800] ;  /* 0x01080000b204783b */ /* 0x000e620000004200 */
[----:B------:R-:W-:Y:S02]  /*7750*/  IMAD.MOV.U32 R111, RZ, RZ, R169 ;  /* 0x000000ffff6f7224 */ /* 0x000fe400078e00a9 */
[----:B------:R-:W-:Y:S02]  /*7760*/  IMAD.MOV.U32 R110, RZ, RZ, R131 ;  /* 0x000000ffff6e7224 */ /* 0x000fe400078e0083 */
[C---:B------:R-:W-:Y:S06]  /*7770*/  HMMA.16816.F32.BF16 R88, R8.reuse, R86, R52 ;  /* 0x000000560858723c */ /* 0x040fec0000041834 */
        /* <DEDUP_REMOVED lines=8> */
[C---:B------:R-:W-:Y:S01]  /*7800*/  HMMA.16816.F32.BF16 R84, R8.reuse, R98, R28 ;  /* 0x000000620854723c */ /* 0x040fe2000004181c */
[----:B------:R-:W-:Y:S01]  /*7810*/  IMAD.MOV.U32 R93, RZ, RZ, R2 ;  /* 0x000000ffff5d7224 */ /* 0x000fe200078e0002 */
[----:B------:R-:W-:Y:S01]  /*7820*/  LOP3.LUT R2, R101, UR4, RZ, 0x3c, !PT ;  /* 0x0000000465027c12 */ /* 0x000fe2000f8e3cff */
[----:B------:R-:W-:Y:S01]  /*7830*/  IMAD.MOV.U32 R40, RZ, RZ, R128 ;  /* 0x000000ffff287224 */ /* 0x000fe200078e0080 */
[----:B------:R-:W-:Y:S01]  /*7840*/  LOP3.LUT R25, R49, UR21, R102, 0x96, !PT ;  /* 0x0000001531197c12 */ /* 0x000fe2000f8e9666 */
[----:B------:R-:W-:Y:S01]  /*7850*/  IMAD.MOV.U32 R55, RZ, RZ, R155 ;  /* 0x000000ffff377224 */ /* 0x000fe200078e009b */
[----:B------:R-:W-:Y:S01]  /*7860*/  HMMA.16816.F32.BF16 R156, R8, R94, R20 ;  /* 0x0000005e089c723c */ /* 0x000fe20000041814 */
[----:B------:R-:W2:Y:S01]  /*7870*/  LDSM.16.MT88.4 R20, [R180+0x10800] ;  /* 0x01080000b414783b */ /* 0x000ea20000004200 */
[----:B------:R-:W-:Y:S01]  /*7880*/  IMAD.MOV.U32 R98, RZ, RZ, R161 ;  /* 0x000000ffff627224 */ /* 0x000fe200078e00a1 */
[----:B------:R-:W-:Y:S01]  /*7890*/  LOP3.LUT R155, R14, 0xffff, RZ, 0xc0, !PT ;  /* 0x0000ffff0e9b7812 */ /* 0x000fe200078ec0ff */
[----:B------:R-:W-:-:S02]  /*78a0*/  IMAD.MOV.U32 R99, RZ, RZ, R160 ;  /* 0x000000ffff637224 */ /* 0x000fc400078e00a0 */
[----:B------:R-:W-:Y:S01]  /*78b0*/  HMMA.16816.F32.BF16 R128, R8, R106, R36 ;  /* 0x0000006a0880723c */ /* 0x000fe20000041824 */
[----:B------:R-:W-:Y:S01]  /*78c0*/  IMAD.MOV.U32 R92, RZ, RZ, R154 ;  /* 0x000000ffff5c7224 */ /* 0x000fe200078e009a */
[----:B------:R-:W-:-:S04]  /*78d0*/  SHF.R.U32.HI R154, RZ, 0x10, R14 ;  /* 0x00000010ff9a7819 */ /* 0x000fc8000001160e */
[C---:B-1----:R-:W-:Y:S01]  /*78e0*/  HMMA.16816.F32.BF16 R168, R8.reuse, R4, R56 ;  /* 0x0000000408a8723c */ /* 0x042fe20000041838 */
[----:B------:R-:W-:Y:S02]  /*78f0*/  IMAD.MOV.U32 R39, RZ, RZ, R167 ;  /* 0x000000ffff277224 */ /* 0x000fe400078e00a7 */
[----:B------:R-:W-:Y:S02]  /*7900*/  IMAD.MOV.U32 R38, RZ, RZ, R166 ;  /* 0x000000ffff267224 */ /* 0x000fe400078e00a6 */
[----:B------:R-:W-:Y:S01]  /*7910*/  IMAD.MOV.U32 R37, RZ, RZ, R165 ;  /* 0x000000ffff257224 */ /* 0x000fe200078e00a5 */
[----:B------:R-:W-:Y:S01]  /*7920*/  HMMA.16816.F32.BF16 R172, R8, R6, R60 ;  /* 0x0000000608ac723c */ /* 0x000fe2000004183c */
[----:B------:R-:W-:-:S04]  /*7930*/  IMAD.WIDE.U32 R4, R2, -0x326172a9, RZ ;  /* 0xcd9e8d5702047825 */ /* 0x000fc800078e00ff */
[----:B------:R-:W-:Y:S01]  /*7940*/  IMAD.MOV.U32 R36, RZ, RZ, R164 ;  /* 0x000000ffff247224 */ /* 0x000fe200078e00a4 */
[----:B------:R-:W-:Y:S01]  /*7950*/  LOP3.LUT R5, R5, UR37, R136, 0x96, !PT ;  /* 0x0000002505057c12 */ /* 0x000fe2000f8e9688 */
[C---:B------:R-:W-:Y:S01]  /*7960*/  HMMA.16816.F32.BF16 R104, R8.reuse, R96, R32 ;  /* 0x000000600868723c */ /* 0x040fe20000041820 */
[----:B------:R-:W-:Y:S01]  /*7970*/  LOP3.LUT R2, R51, UR36, R4, 0x96, !PT ;  /* 0x0000002433027c12 */ /* 0x000fe2000f8e9604 */
[----:B------:R-:W-:Y:S02]  /*7980*/  IMAD.MOV.U32 R56, RZ, RZ, R93 ;  /* 0x000000ffff387224 */ /* 0x000fe400078e005d */
[----:B------:R-:W-:Y:S02]  /*7990*/  IMAD.WIDE.U32 R4, R5, -0x2daee0ad, RZ ;  /* 0xd2511f5305047825 */ /* 0x000fe400078e00ff */
[----:B------:R-:W-:Y:S02]  /*79a0*/  HMMA.16816.F32.BF16 R164, R8, R78, R44 ;  /* 0x0000004e08a4723c */ /* 0x000fe4000004182c */
[----:B------:R-:W-:Y:S01]  /*79b0*/  IMAD.WIDE.U32 R6, R2, -0x2daee0ad, RZ ;  /* 0xd2511f5302067825 */ /* 0x000fe200078e00ff */
[----:B------:R-:W-:-:S03]  /*79c0*/  LOP3.LUT R2, R5, UR29, R68, 0x96, !PT ;  /* 0x0000001d05027c12 */ /* 0x000fc6000f8e9644 */
[----:B------:R-:W-:Y:S01]  /*79d0*/  IMAD.MOV.U32 R97, RZ, RZ, R163 ;  /* 0x000000ffff617224 */ /* 0x000fe200078e00a3 */
[----:B------:R-:W-:Y:S01]  /*79e0*/  LOP3.LUT R44, R15, UR9, R70, 0x96, !PT ;  /* 0x000000090f2c7c12 */ /* 0x000fe2000f8e9646 */
[----:B------:R-:W-:Y:S02]  /*79f0*/  IMAD.MOV.U32 R96, RZ, RZ, R162 ;  /* 0x000000ffff607224 */ /* 0x000fe400078e00a2 */
[C---:B------:R-:W-:Y:S01]  /*7a00*/  HMMA.16816.F32.BF16 R160, R8.reuse, R76, R16 ;  /* 0x0000004c08a0723c */ /* 0x040fe20000041810 */
[----:B------:R-:W-:Y:S02]  /*7a10*/  IMAD.MOV.U32 R79, RZ, RZ, R97 ;  /* 0x000000ffff4f7224 */ /* 0x000fe400078e0061 */
[----:B------:R-:W-:Y:S02]  /*7a20*/  IMAD.MOV.U32 R59, RZ, RZ, R96 ;  /* 0x000000ffff3b7224 */ /* 0x000fe400078e0060 */
[----:B------:R-:W-:Y:S01]  /*7a30*/  IMAD.MOV.U32 R62, RZ, RZ, R36 ;  /* 0x000000ffff3e7224 */ /* 0x000fe200078e0024 */
[----:B--2---:R-:W-:Y:S01]  /*7a40*/  HMMA.16816.F32.BF16 R208, R8, R20, R64 ;  /* 0x0000001408d0723c */ /* 0x004fe20000041840 */
[C-C-:B------:R-:W-:Y:S01]  /*7a50*/  LOP3.LUT R18, R7.reuse, UR25, R4.reuse, 0x96, !PT ;  /* 0x0000001907127c12 */ /* 0x140fe2000f8e9604 */
[----:B------:R-:W-:Y:S01]  /*7a60*/  IMAD.WIDE.U32 R16, R2, -0x326172a9, RZ ;  /* 0xcd9e8d5702107825 */ /* 0x000fe200078e00ff */
[----:B------:R-:W-:-:S03]  /*7a70*/  LOP3.LUT R2, R7, UR25, R4, 0x96, !PT ;  /* 0x0000001907027c12 */ /* 0x000fc6000f8e9604 */
[----:B------:R-:W-:Y:S01]  /*7a80*/  IMAD.WIDE.U32 R18, R18, -0x326172a9, RZ ;  /* 0xcd9e8d5712127825 */ /* 0x000fe200078e00ff */
[----:B------:R-:W-:Y:S01]  /*7a90*/  LOP3.LUT R20, R17, UR28, R50, 0x96, !PT ;  /* 0x0000001c11147c12 */ /* 0x000fe2000f8e9632 */
[----:B------:R-:W-:Y:S02]  /*7aa0*/  HMMA.16816.F32.BF16 R212, R8, R22, R72 ;  /* 0x0000001608d4723c */ /* 0x000fe40000041848 */
[----:B------:R-:W-:Y:S01]  /*7ab0*/  IMAD.MOV.U32 R65, RZ, RZ, R52 ;  /* 0x000000ffff417224 */ /* 0x000fe200078e0034 */
[----:B------:R-:W-:Y:S01]  /*7ac0*/  LOP3.LUT R17, R19, UR24, R16, 0x96, !PT ;  /* 0x0000001813117c12 */ /* 0x000fe2000f8e9610 */
[----:B------:R-:W-:Y:S01]  /*7ad0*/  IMAD.MOV.U32 R66, RZ, RZ, R40 ;  /* 0x000000ffff427224 */ /* 0x000fe200078e0028 */
[----:B------:R-:W-:Y:S01]  /*7ae0*/  LOP3.LUT R16, R5, UR29, R68, 0x96, !PT ;  /* 0x0000001d05107c12 */ /* 0x000fe2000f8e9644 */
[----:B------:R-:W-:-:S04]  /*7af0*/  IMAD.WIDE.U32 R4, R20, -0x2daee0ad, RZ ;  /* 0xd2511f5314047825 */ /* 0x000fc800078e00ff */
        /* <DEDUP_REMOVED lines=10> */
[----:B------:R-:W-:Y:S01]  /*7ba0*/  LOP3.LUT R21, R14, 0xff, RZ, 0xc0, !PT ;  /* 0x000000ff0e157812 */ /* 0x000fe200078ec0ff */
        /* <DEDUP_REMOVED lines=17> */
[----:B------:R-:W-:Y:S01]  /*7cc0*/  ISETP.LE.U32.AND P1, PT, R21, UR12, PT ;  /* 0x0000000c15007c0c */ /* 0x000fe2000bf23070 */
[----:B------:R-:W-:Y:S01]  /*7cd0*/  IMAD.WIDE.U32 R14, R6, -0x326172a9, RZ ;  /* 0xcd9e8d57060e7825 */ /* 0x000fe200078e00ff */
[----:B------:R-:W-:-:S02]  /*7ce0*/  ISETP.LE.U32.AND P4, PT, R23, UR12, PT ;  /* 0x0000000c17007c0c */ /* 0x000fc4000bf83070 */
[----:B------:R-:W-:Y:S01]  /*7cf0*/  ISETP.LE.U32.AND P2, PT, R18, UR12, PT ;  /* 0x0000000c12007c0c */ /* 0x000fe2000bf43070 */
        /* <DEDUP_REMOVED lines=14> */
[----:B------:R-:W-:Y:S01]  /*7de0*/  IMAD.MOV.U32 R68, RZ, RZ, R74 ;  /* 0x000000ffff447224 */ /* 0x000fe200078e004a */
[----:B------:R-:W-:Y:S01]  /*7df0*/  SHF.R.U32.HI R4, RZ, 0x8, R5 ;  /* 0x00000008ff047819 */ /* 0x000fe20000011605 */
[----:B------:R-:W-:Y:S01]  /*7e00*/  FFMA.FTZ R5, R126, UR8, -R13 ;  /* 0x000000087e057c23 */ /* 0x000fe2000801080d */
[----:B------:R-:W-:-:S02]  /*7e10*/  IMAD.MOV.U32 R69, RZ, RZ, R65 ;  /* 0x000000ffff457224 */ /* 0x000fc400078e0041 */
[----:B------:R-:W-:Y:S01]  /*7e20*/  PRMT R22, R17, 0x5410, R4 ;  /* 0x0000541011167816 */ /* 0x000fe20000000004 */
[----:B------:R2:W3:Y:S01]  /*7e30*/  MUFU.EX2 R77, R5 ;  /* 0x00000005004d7308 */ /* 0x0004e20000000800 */
[----:B------:R-:W-:Y:S01]  /*7e40*/  IMAD.MOV.U32 R72, RZ, RZ, R66 ;  /* 0x000000ffff487224 */ /* 0x000fe200078e0042 */
[----:B-1----:R-:W-:Y:S01]  /*7e50*/  LOP3.LUT R2, R15, 0xff, RZ, 0xc0, !PT ;  /* 0x000000ff0f027812 */ /* 0x002fe200078ec0ff */
[----:B------:R-:W-:Y:S01]  /*7e60*/  IMAD.MOV.U32 R73, RZ, RZ, R67 ;  /* 0x000000ffff497224 */ /* 0x000fe200078e0043 */
[C---:B------:R-:W-:Y:S01]  /*7e70*/  LOP3.LUT R15, R7.reuse, 0xff, RZ, 0xc0, !PT ;  /* 0x000000ff070f7812 */ /* 0x040fe200078ec0ff */
[----:B------:R-:W-:Y:S01]  /*7e80*/  IMAD.MOV.U32 R74, RZ, RZ, R61 ;  /* 0x000000ffff4a7224 */ /* 0x000fe200078e003d */
[----:B------:R-:W-:Y:S01]  /*7e90*/  PRMT R21, R2, 0x5410, R14 ;  /* 0x0000541002157816 */ /* 0x000fe2000000000e */
[----:B------:R-:W-:Y:S01]  /*7ea0*/  IMAD.MOV.U32 R65, RZ, RZ, R41 ;  /* 0x000000ffff417224 */ /* 0x000fe200078e0029 */
[----:B------:R-:W-:Y:S01]  /*7eb0*/  LOP3.LUT R2, R7, 0xffff, RZ, 0xc0, !PT ;  /* 0x0000ffff07027812 */ /* 0x000fe200078ec0ff */
[----:B------:R-:W-:Y:S01]  /*7ec0*/  IMAD.MOV.U32 R66, RZ, RZ, R42 ;  /* 0x000000ffff427224 */ /* 0x000fe200078e002a */
[----:B------:R-:W-:Y:S01]  /*7ed0*/  ISETP.LE.U32.AND P5, PT, R15, UR12, PT ;  /* 0x0000000c0f007c0c */ /* 0x000fe2000bfa3070 */
[----:B------:R-:W-:Y:S01]  /*7ee0*/  IMAD.MOV.U32 R67, RZ, RZ, R43 ;  /* 0x000000ffff437224 */ /* 0x000fe200078e002b */
[----:B------:R-:W-:Y:S01]  /*7ef0*/  SHF.R.U32.HI R14, RZ, 0x8, R2 ;  /* 0x00000008ff0e7819 */ /* 0x000fe20000011602 */
[----:B------:R-:W-:-:S02]  /*7f00*/  IMAD.MOV.U32 R61, RZ, RZ, R79 ;  /* 0x000000ffff3d7224 */ /* 0x000fc400078e004f */
[----:B------:R-:W-:Y:S01]  /*7f10*/  IMAD.MOV.U32 R51, RZ, RZ, R54 ;  /* 0x000000ffff337224 */ /* 0x000fe200078e0036 */
[----:B------:R-:W-:Y:S01]  /*7f20*/  LOP3.LUT R14, R14, 0xffff, RZ, 0xc0, !PT ;  /* 0x0000ffff0e0e7812 */ /* 0x000fe200078ec0ff */
[----:B--2---:R-:W-:-:S03]  /*7f30*/  IMAD.WIDE.U32 R4, R19, -0x2daee0ad, RZ ;  /* 0xd2511f5313047825 */ /* 0x004fc600078e00ff */
[----:B------:R-:W-:Y:S01]  /*7f40*/  ISETP.LE.U32.AND P6, PT, R14, UR12, PT ;  /* 0x0000000c0e007c0c */ /* 0x000fe2000bfc3070 */
[----:B------:R-:W-:Y:S01]  /*7f50*/  IMAD.MOV.U32 R79, RZ, RZ, R55 ;  /* 0x000000ffff4f7224 */ /* 0x000fe200078e0037 */
[----:B------:R-:W-:Y:S02]  /*7f60*/  LOP3.LUT R2, R5, UR21, R16, 0x96, !PT ;  /* 0x0000001505027c12 */ /* 0x000fe4000f8e9610 */
[C---:B------:R-:W-:Y:S01]  /*7f70*/  LOP3.LUT R15, R4.reuse, 0xffff, RZ, 0xc0, !PT ;  /* 0x0000ffff040f7812 */ /* 0x040fe200078ec0ff */
[----:B------:R-:W-:Y:S01]  /*7f80*/  FFMA.FTZ R5, R135, UR8, -R12 ;  /* 0x0000000887057c23 */ /* 0x000fe2000801080c */
[----:B------:R-:W-:Y:S02]  /*7f90*/  LOP3.LUT R19, R4, 0xff, RZ, 0xc0, !PT ;  /* 0x000000ff04137812 */ /* 0x000fe400078ec0ff */
[--C-:B------:R-:W-:Y:S01]  /*7fa0*/  SHF.R.U32.HI R16, RZ, 0x10, R4.reuse ;  /* 0x00000010ff107819 */ /* 0x100fe20000011604 */
[----:B------:R1:W-:Y:S01]  /*7fb0*/  MUFU.EX2 R70, R5 ;  /* 0x0000000500467308 */ /* 0x0003e20000000800 */
[----:B------:R-:W-:-:S02]  /*7fc0*/  SHF.R.U32.HI R17, RZ, 0x18, R4 ;  /* 0x00000018ff117819 */ /* 0x000fc40000011604 */
[----:B---3--:R-:W-:-:S04]  /*7fd0*/  F2FP.BF16.F32.PACK_AB R4, R77, R78 ;  /* 0x0000004e4d04723e */ /* 0x008fc800000010ff */
[C---:B------:R-:W-:Y:S02]  /*7fe0*/  PRMT R137, R4.reuse, 0x7610, R137 ;  /* 0x0000761004897816 */ /* 0x040fe40000000089 */
[----:B------:R-:W-:Y:S02]  /*7ff0*/  PRMT R136, R4, 0x7632, R136 ;  /* 0x0000763204887816 */ /* 0x000fe40000000088 */
[----:B------:R-:W-:Y:S01]  /*8000*/  SHF.R.U32.HI R4, RZ, 0x18, R7 ;  /* 0x00000018ff047819 */ /* 0x000fe20000011607 */
[----:B------:R-:W-:Y:S01]  /*8010*/  @!P5 HFMA2.BF16_V2 R126, -RZ.H0_H0, RZ.H0_H0, -R137.H0_H0 ;  /* 0x200000ffff7ed231 */ /* 0x000fe20000340989 */
[----:B------:R-:W-:Y:S01]  /*8020*/  PRMT R23, R137, 0x5410, R136 ;  /* 0x0000541089177816 */ /* 0x000fe20000000088 */
[----:B------:R-:W-:-:S03]  /*8030*/  @!P6 HFMA2.BF16_V2 R127, -RZ.H0_H0, RZ.H0_H0, -R136.H0_H0 ;  /* 0x200000ffff7fe231 */ /* 0x000fc60000340988 */
[----:B------:R-:W-:Y:S02]  /*8040*/  @!P5 PRMT R137, R126, 0x5410, RZ ;  /* 0x000054107e89d816 */ /* 0x000fe400000000ff */
[----:B------:R-:W-:Y:S02]  /*8050*/  ISETP.LE.U32.AND P5, PT, R4, UR12, PT ;  /* 0x0000000c04007c0c */ /* 0x000fe4000bfa3070 */
[----:B------:R-:W-:Y:S01]  /*8060*/  SHF.R.U32.HI R4, RZ, 0x10, R7 ;  /* 0x00000010ff047819 */ /* 0x000fe20000011607 */
[----:B------:R-:W-:Y:S01]  /*8070*/  FFMA.FTZ R7, R121, UR8, -R12 ;  /* 0x0000000879077c23 */ /* 0x000fe2000801080c */
[----:B------:R-:W-:Y:S02]  /*8080*/  @!P6 PRMT R136, R127, 0x5410, RZ ;  /* 0x000054107f88e816 */ /* 0x000fe400000000ff */
[----:B------:R-:W-:Y:S01]  /*8090*/  LOP3.LUT R4, R4, 0xff, RZ, 0xc0, !PT ;  /* 0x000000ff04047812 */ /* 0x000fe200078ec0ff */
[----:B------:R2:W3:Y:S03]  /*80a0*/  MUFU.EX2 R121, R7 ;  /* 0x0000000700797308 */ /* 0x0004e60000000800 */
[----:B------:R-:W-:-:S02]  /*80b0*/  ISETP.LE.U32.AND P6, PT, R4, UR12, PT ;  /* 0x0000000c04007c0c */ /* 0x000fc4000bfc3070 */
[----:B------:R-:W-:-:S04]  /*80c0*/  LOP3.LUT R4, R6, 0xffff, RZ, 0xc0, !PT ;  /* 0x0000ffff06047812 */ /* 0x000fc800078ec0ff */
[----:B-1----:R-:W-:Y:S02]  /*80d0*/  SHF.R.U32.HI R5, RZ, 0x8, R4 ;  /* 0x00000008ff057819 */ /* 0x002fe40000011604 */
[----:B------:R-:W-:-:S04]  /*80e0*/  LOP3.LUT R4, R6, 0xff, RZ, 0xc0, !PT ;  /* 0x000000ff06047812 */ /* 0x000fc800078ec0ff */
[----:B------:R-:W-:Y:S01]  /*80f0*/  PRMT R20, R4, 0x5410, R5 ;  /* 0x0000541004147816 */ /* 0x000fe20000000005 */
[----:B------:R-:W-:Y:S01]  /*8100*/  FFMA.FTZ R4, R123, UR8, -R12 ;  /* 0x000000087b047c23 */ /* 0x000fe2000801080c */
[----:B------:R-:W-:Y:S01]  /*8110*/  SHF.R.U32.HI R5, RZ, 0x10, R6 ;  /* 0x00000010ff057819 */ /* 0x000fe20000011606 */
[----:B------:R-:W-:Y:S01]  /*8120*/  IMAD.MOV.U32 R123, RZ, RZ, R92 ;  /* 0x000000ffff7b7224 */ /* 0x000fe200078e005c */
[----:B------:R-:W-:Y:S01]  /*8130*/  SHF.R.U32.HI R6, RZ, 0x18, R6 ;  /* 0x00000018ff067819 */ /* 0x000fe20000011606 */
[----:B------:R1:W-:Y:S01]  /*8140*/  MUFU.EX2 R92, R4 ;  /* 0x00000004005c7308 */ /* 0x0003e20000000800 */
[----:B--2---:R-:W-:Y:S02]  /*8150*/  HSET2.LE.AND R7, R21, R0, PT ;  /* 0x0000000015077233 */ /* 0x004fe40003803000 */
[----:B-1----:R-:W-:Y:S01]  /*8160*/  LOP3.LUT R4, R5, 0xff, RZ, 0xc0, !PT ;  /* 0x000000ff05047812 */ /* 0x002fe200078ec0ff */
[----:B------:R-:W-:-:S03]  /*8170*/  FFMA.FTZ R5, R120, UR8, -R12 ;  /* 0x0000000878057c23 */ /* 0x000fc6000801080c */
[----:B------:R-:W-:Y:S01]  /*8180*/  PRMT R18, R4, 0x5410, R6 ;  /* 0x0000541004127816 */ /* 0x000fe20000000006 */
[----:B------:R1:W2:Y:S01]  /*8190*/  MUFU.EX2 R52, R5 ;  /* 0x0000000500347308 */ /* 0x0002a20000000800 */
[----:B------:R-:W-:Y:S01]  /*81a0*/  LOP3.LUT R4, R16, 0xff, RZ, 0xc0, !PT ;  /* 0x000000ff10047812 */ /* 0x000fe200078ec0ff */
[----:B------:R-:W-:-:S03]  /*81b0*/  FFMA.FTZ R6, R116, UR8, -R12 ;  /* 0x0000000874067c23 */ /* 0x000fc6000801080c */
[----:B------:R-:W-:Y:S02]  /*81c0*/  PRMT R17, R4, 0x5410, R17 ;  /* 0x0000541004117816 */ /* 0x000fe40000000011 */
[----:B------:R-:W-:Y:S01]  /*81d0*/  LOP3.LUT R4, R2, 0xffff, RZ, 0xc0, !PT ;  /* 0x0000ffff02047812 */ /* 0x000fe200078ec0ff */
[----:B------:R4:W-:Y:S02]  /*81e0*/  MUFU.EX2 R94, R6 ;  /* 0x00000006005e7308 */ /* 0x0009e40000000800 */
[----:B------:R-:W-:Y:S02]  /*81f0*/  HSET2.LE.AND R17, R17, R0, PT ;  /* 0x0000000011117233 */ /* 0x000fe40003803000 */
[----:B-1----:R-:W-:-:S04]  /*8200*/  SHF.R.U32.HI R5, RZ, 0x8, R15 ;  /* 0x00000008ff057819 */ /* 0x002fc8000001160f */
[----:B------:R-:W-:Y:S01]  /*8210*/  PRMT R16, R19, 0x5410, R5 ;  /* 0x0000541013107816 */ /* 0x000fe20000000005 */
[--C-:B------:R-:W-:Y:S01]  /*8220*/  FFMA.FTZ R5, R117, UR8, -R12.reuse ;  /* 0x0000000875057c23 */ /* 0x100fe2000801080c */
[----:B----4-:R-:W-:-:S03]  /*8230*/  FFMA.FTZ R6, R118, UR8, -R12 ;  /* 0x0000000876067c23 */ /* 0x010fc6000801080c */
[----:B------:R1:W-:Y:S01]  /*8240*/  MUFU.EX2 R93, R5 ;  /* 0x00000005005d7308 */ /* 0x0003e20000000800 */
[----:B------:R-:W-:-:S07]  /*8250*/  HSET2.LE.AND R16, R16, R0, PT ;  /* 0x0000000010107233 */ /* 0x000fce0003803000 */
[----:B------:R4:W-:Y:S01]  /*8260*/  MUFU.EX2 R64, R6 ;  /* 0x0000000600407308 */ /* 0x0009e20000000800 */
[----:B-1----:R-:W-:Y:S02]  /*8270*/  SHF.R.U32.HI R5, RZ, 0x8, R4 ;  /* 0x00000008ff057819 */ /* 0x002fe40000011604 */
[----:B------:R-:W-:-:S04]  /*8280*/  LOP3.LUT R4, R2, 0xff, RZ, 0xc0, !PT ;  /* 0x000000ff02047812 */ /* 0x000fc800078ec0ff */
[----:B------:R-:W-:Y:S01]  /*8290*/  PRMT R14, R4, 0x5410, R5 ;  /* 0x00005410040e7816 */ /* 0x000fe20000000005 */
[--C-:B------:R-:W-:Y:S01]  /*82a0*/  FFMA.FTZ R4, R132, UR8, -R13.reuse ;  /* 0x0000000884047c23 */ /* 0x100fe2000801080d */
[--C-:B------:R-:W-:Y:S02]  /*82b0*/  SHF.R.U32.HI R5, RZ, 0x10, R2.reuse ;  /* 0x00000010ff057819 */ /* 0x100fe40000011602 */
[--C-:B----4-:R-:W-:Y:S01]  /*82c0*/  HSET2.LE.AND R6, R22, R0.reuse, PT ;  /* 0x0000000016067233 */ /* 0x110fe20003803000 */
[----:B------:R1:W-:Y:S01]  /*82d0*/  MUFU.EX2 R95, R4 ;  /* 0x00000004005f7308 */ /* 0x0003e20000000800 */
[----:B------:R-:W-:Y:S02]  /*82e0*/  HSET2.LE.AND R14, R14, R0, PT ;  /* 0x000000000e0e7233 */ /* 0x000fe40003803000 */
[----:B-1----:R-:W-:Y:S02]  /*82f0*/  SHF.R.U32.HI R4, RZ, 0x18, R2 ;  /* 0x00000018ff047819 */ /* 0x002fe40000011602 */
[----:B------:R-:W-:Y:S01]  /*8300*/  LOP3.LUT R2, R5, 0xff, RZ, 0xc0, !PT ;  /* 0x000000ff05027812 */ /* 0x000fe200078ec0ff */
[----:B------:R-:W-:-:S03]  /*8310*/  FFMA.FTZ R5, R134, UR8, -R13 ;  /* 0x0000000886057c23 */ /* 0x000fc6000801080d */
[----:B------:R-:W-:Y:S01]  /*8320*/  PRMT R15, R2, 0x5410, R4 ;  /* 0x00005410020f7816 */ /* 0x000fe20000000004 */
[----:B------:R-:W-:Y:S01]  /*8330*/  FFMA.FTZ R4, R133, UR8, -R13 ;  /* 0x0000000885047c23 */ /* 0x000fe2000801080d */
[----:B------:R1:W4:Y:S01]  /*8340*/  MUFU.EX2 R76, R5 ;  /* 0x00000005004c7308 */ /* 0x0003220000000800 */
[----:B------:R-:W-:-:S07]  /*8350*/  HSET2.LE.AND R2, R20, R0, PT ;  /* 0x0000000014027233 */ /* 0x000fce0003803000 */
[----:B------:R3:W-:Y:S01]  /*8360*/  MUFU.EX2 R53, R4 ;  /* 0x0000000400357308 */ /* 0x0007e20000000800 */
[--C-:B-1----:R-:W-:Y:S02]  /*8370*/  HSET2.LE.AND R5, R18, R0.reuse, PT ;  /* 0x0000000012057233 */ /* 0x102fe40003803000 */
[----:B------:R-:W-:Y:S01]  /*8380*/  HSET2.LE.AND R0, R15, R0, PT ;  /* 0x000000000f007233 */ /* 0x000fe20003803000 */
[----:B------:R-:W-:Y:S01]  /*8390*/  FFMA.FTZ R15, R119, UR8, -R12 ;  /* 0x00000008770f7c23 */ /* 0x000fe2000801080c */
[----:B------:R-:W-:-:S03]  /*83a0*/  FFMA.FTZ R12, R125, UR8, -R13 ;  /* 0x000000087d0c7c23 */ /* 0x000fc6000801080d */
[----:B------:R-:W-:Y:S01]  /*83b0*/  MUFU.EX2 R60, R15 ;  /* 0x0000000f003c7308 */ /* 0x000fe20000000800 */
[--C-:B---3--:R-:W-:Y:S01]  /*83c0*/  FFMA.FTZ R4, R122, UR8, -R13.reuse ;  /* 0x000000087a047c23 */ /* 0x108fe2000801080d */
[----:B------:R-:W-:-:S06]  /*83d0*/  FFMA.FTZ R13, R124, UR8, -R13 ;  /* 0x000000087c0d7c23 */ /* 0x000fcc000801080d */
[----:B------:R1:W3:Y:S08]  /*83e0*/  MUFU.EX2 R40, R4 ;  /* 0x0000000400287308 */ /* 0x0002f00000000800 */
[----:B------:R2:W-:Y:S08]  /*83f0*/  MUFU.EX2 R75, R12 ;  /* 0x0000000c004b7308 */ /* 0x0005f00000000800 */
[----:B------:R-:W3:Y:S01]  /*8400*/  MUFU.EX2 R176, R13 ;  /* 0x0000000d00b07308 */ /* 0x000ee20000000800 */
[----:B-1----:R-:W-:-:S04]  /*8410*/  F2FP.BF16.F32.PACK_AB R4, R121, R70 ;  /* 0x000000467904723e */ /* 0x002fc800000010ff */
[C---:B------:R-:W-:Y:S02]  /*8420*/  PRMT R103, R4.reuse, 0x7632, R103 ;  /* 0x0000763204677816 */ /* 0x040fe40000000067 */
[----:B------:R-:W-:Y:S02]  /*8430*/  PRMT R102, R4, 0x7610, R102 ;  /* 0x0000761004667816 */ /* 0x000fe40000000066 */
[----:B------:R-:W-:Y:S02]  /*8440*/  LOP3.LUT R4, R2, R23, RZ, 0xc0, !PT ;  /* 0x0000001702047212 */ /* 0x000fe400078ec0ff */
[----:B------:R-:W-:Y:S02]  /*8450*/  PRMT R2, R102, 0x5410, R103 ;  /* 0x0000541066027816 */ /* 0x000fe40000000067 */
[----:B--2---:R-:W-:Y:S02]  /*8460*/  F2FP.BF16.F32.PACK_AB R12, R52, R92 ;  /* 0x0000005c340c723e */ /* 0x004fe400000010ff */
[----:B------:R-:W-:-:S02]  /*8470*/  LOP3.LUT R5, R5, R2, RZ, 0xc0, !PT ;  /* 0x0000000205057212 */ /* 0x000fc400078ec0ff */
[----:B----4-:R-:W-:Y:S02]  /*8480*/  F2FP.BF16.F32.PACK_AB R2, R76, R95 ;  /* 0x0000005f4c02723e */ /* 0x010fe400000010ff */
[----:B------:R-:W-:Y:S02]  /*8490*/  PRMT R34, R12, 0x7632, R34 ;  /* 0x000076320c227816 */ /* 0x000fe40000000022 */
[C---:B------:R-:W-:Y:S02]  /*84a0*/  PRMT R101, R2.reuse, 0x7610, R101 ;  /* 0x0000761002657816 */ /* 0x040fe40000000065 */
[----:B------:R-:W-:Y:S02]  /*84b0*/  PRMT R35, R2, 0x7632, R35 ;  /* 0x0000763202237816 */ /* 0x000fe40000000023 */
[----:B---3--:R-:W-:Y:S02]  /*84c0*/  F2FP.BF16.F32.PACK_AB R2, R40, R53 ;  /* 0x000000352802723e */ /* 0x008fe400000010ff */
[----:B------:R-:W-:-:S02]  /*84d0*/  PRMT R33, R12, 0x7610, R33 ;  /* 0x000076100c217816 */ /* 0x000fc40000000021 */
[C---:B------:R-:W-:Y:S02]  /*84e0*/  PRMT R32, R2.reuse, 0x7610, R32 ;  /* 0x0000761002207816 */ /* 0x040fe40000000020 */
[----:B------:R-:W-:Y:S02]  /*84f0*/  PRMT R31, R2, 0x7632, R31 ;  /* 0x00007632021f7816 */ /* 0x000fe4000000001f */
[----:B------:R-:W-:Y:S02]  /*8500*/  PRMT R2, R101, 0x5410, R35 ;  /* 0x0000541065027816 */ /* 0x000fe40000000023 */
[----:B------:R-:W-:Y:S02]  /*8510*/  F2FP.BF16.F32.PACK_AB R12, R176, R75 ;  /* 0x0000004bb00c723e */ /* 0x000fe400000010ff */
[----:B------:R-:W-:Y:S02]  /*8520*/  LOP3.LUT R6, R6, R2, RZ, 0xc0, !PT ;  /* 0x0000000206067212 */ /* 0x000fe400078ec0ff */
[----:B------:R-:W-:-:S02]  /*8530*/  PRMT R2, R33, 0x5410, R34 ;  /* 0x0000541021027816 */ /* 0x000fc40000000022 */
[----:B------:R-:W-:Y:S02]  /*8540*/  PRMT R28, R12, 0x7610, R28 ;  /* 0x000076100c1c7816 */ /* 0x000fe4000000001c */
[----:B------:R-:W-:Y:S02]  /*8550*/  LOP3.LUT R7, R7, R2, RZ, 0xc0, !PT ;  /* 0x0000000207077212 */ /* 0x000fe400078ec0ff */
[----:B------:R-:W-:Y:S02]  /*8560*/  PRMT R2, R32, 0x5410, R31 ;  /* 0x0000541020027816 */ /* 0x000fe4000000001f */
[----:B------:R-:W-:Y:S02]  /*8570*/  PRMT R27, R12, 0x7632, R27 ;  /* 0x000076320c1b7816 */ /* 0x000fe4000000001b */
[----:B------:R-:W-:Y:S02]  /*8580*/  LOP3.LUT R96, R14, R2, RZ, 0xc0, !PT ;  /* 0x000000020e607212 */ /* 0x000fe400078ec0ff */
[----:B------:R-:W1:Y:S01]  /*8590*/  LDSM.16.MT88.4 R12, [R179+0x10800] ;  /* 0x01080000b30c783b */ /* 0x000e620000004200 */
[----:B------:R-:W-:-:S04]  /*85a0*/  F2FP.BF16.F32.PACK_AB R2, R93, R94 ;  /* 0x0000005e5d02723e */ /* 0x000fc800000010ff */
[C---:B------:R-:W-:Y:S02]  /*85b0*/  PRMT R30, R2.reuse, 0x7632, R30 ;  /* 0x00007632021e7816 */ /* 0x040fe4000000001e */
[----:B------:R-:W-:Y:S02]  /*85c0*/  PRMT R29, R2, 0x7610, R29 ;  /* 0x00007610021d7816 */ /* 0x000fe4000000001d */
[----:B------:R-:W-:-:S04]  /*85d0*/  F2FP.BF16.F32.PACK_AB R2, R60, R64 ;  /* 0x000000403c02723e */ /* 0x000fc800000010ff */
[C---:B------:R-:W-:Y:S02]  /*85e0*/  PRMT R26, R2.reuse, 0x7610, R26 ;  /* 0x00007610021a7816 */ /* 0x040fe4000000001a */
[----:B------:R-:W-:Y:S02]  /*85f0*/  PRMT R24, R2, 0x7632, R24 ;  /* 0x0000763202187816 */ /* 0x000fe40000000018 */
[----:B------:R-:W-:-:S04]  /*8600*/  PRMT R2, R29, 0x5410, R30 ;  /* 0x000054101d027816 */ /* 0x000fc8000000001e */
[----:B------:R-:W-:Y:S02]  /*8610*/  LOP3.LUT R97, R0, R2, RZ, 0xc0, !PT ;  /* 0x0000000200617212 */ /* 0x000fe400078ec0ff */
[----:B------:R2:W3:Y:S01]  /*8620*/  LDL.LU.S16 R2, [R1+0x20] ;  /* 0x0000200001027983 */ /* 0x0004e20000300600 */
[----:B------:R-:W-:-:S04]  /*8630*/  PRMT R0, R28, 0x5410, R27 ;  /* 0x000054101c007816 */ /* 0x000fc8000000001b */
[----:B------:R-:W-:Y:S02]  /*8640*/  LOP3.LUT R98, R16, R0, RZ, 0xc0, !PT ;  /* 0x0000000010627212 */ /* 0x000fe400078ec0ff */
[----:B------:R-:W-:-:S04]  /*8650*/  PRMT R0, R26, 0x5410, R24 ;  /* 0x000054101a007816 */ /* 0x000fc80000000018 */
[----:B------:R-:W-:Y:S01]  /*8660*/  LOP3.LUT R99, R17, R0, RZ, 0xc0, !PT ;  /* 0x0000000011637212 */ /* 0x000fe200078ec0ff */
[C---:B-1----:R-:W-:Y:S06]  /*8670*/  HMMA.16816.F32.BF16 R36, R8.reuse, R12, R80 ;  /* 0x0000000c0824723c */ /* 0x042fec0000041850 */
[----:B------:R-:W-:Y:S01]  /*8680*/  HMMA.16816.F32.BF16 R20, R8, R14, R112 ;  /* 0x0000000e0814723c */ /* 0x000fe20000041870 */
[----:B------:R-:W1:Y:S01]  /*8690*/  LDSM.16.MT88.4 R8, [R177+0xd000] ;  /* 0x00d00000b108783b */ /* 0x000e620000004200 */
[----:B------:R-:W-:Y:S02]  /*86a0*/  IMAD.MOV.U32 R80, RZ, RZ, R70 ;  /* 0x000000ffff507224 */ /* 0x000fe400078e0046 */
[----:B------:R-:W-:Y:S01]  /*86b0*/  IMAD.MOV.U32 R81, RZ, RZ, R71 ;  /* 0x000000ffff517224 */ /* 0x000fe200078e0047 */
[----:B------:R-:W4:Y:S01]  /*86c0*/  LDSM.16.MT88.4 R12, [R178+0xd000] ;  /* 0x00d00000b20c783b */ /* 0x000f220000004200 */
[----:B------:R-:W-:-:S02]  /*86d0*/  IMAD.MOV.U32 R82, RZ, RZ, R68 ;  /* 0x000000ffff527224 */ /* 0x000fc400078e0044 */
[----:B---3--:R-:W-:Y:S01]  /*86e0*/  @!P6 HFMA2.BF16_V2 R2, -RZ.H0_H0, RZ.H0_H0, -R102.H0_H0 ;  /* 0x200000ffff02e231 */ /* 0x008fe20000340966 */
[C---:B-1----:R-:W-:Y:S01]  /*86f0*/  HMMA.16816.F32.BF16 R108, R4.reuse, R8, R108 ;  /* 0x00000008046c723c */ /* 0x042fe2000004186c */
[----:B------:R-:W-:Y:S01]  /*8700*/  SHF.R.U32.HI R0, RZ, 0x8, R45 ;  /* 0x00000008ff007819 */ /* 0x000fe2000001162d */
[----:B------:R-:W-:Y:S01]  /*8710*/  @!P5 HFMA2.BF16_V2 R252, -RZ.H0_H0, RZ.H0_H0, -R103.H0_H0 ;  /* 0x200000fffffcd231 */ /* 0x000fe20000340967 */
[----:B------:R-:W-:Y:S01]  /*8720*/  LDSM.16.MT88.4 R112, [R178+0xd800] ;  /* 0x00d80000b270783b */ /* 0x000fe20000004200 */
[----:B------:R-:W-:Y:S01]  /*8730*/  USHF.L.U32 UR4, UR20, 0x3, URZ ;  /* 0x0000000314047899 */ /* 0x000fe2000800063f */
[----:B------:R-:W-:Y:S01]  /*8740*/  IMAD.MOV.U32 R83, RZ, RZ, R121 ;  /* 0x000000ffff537224 */ /* 0x000fe200078e0079 */
[C---:B------:R-:W-:Y:S01]  /*8750*/  HMMA.16816.F32.BF16 R16, R4.reuse, R10, R248 ;  /* 0x0000000a0410723c */ /* 0x040fe200000418f8 */
[----:B------:R-:W1:Y:S05]  /*8760*/  LDSM.16.MT88.4 R8, [R180+0xd000] ;  /* 0x00d00000b408783b */ /* 0x000e6a0000004200 */
[----:B----4-:R-:W-:Y:S01]  /*8770*/  HMMA.16816.F32.BF16 R116, R4, R12, R56 ;  /* 0x0000000c0474723c */ /* 0x010fe20000041838 */
[----:B------:R-:W-:-:S02]  /*8780*/  IMAD.MOV.U32 R248, RZ, RZ, R40 ;  /* 0x000000fffff87224 */ /* 0x000fc400078e0028 */
[----:B------:R-:W-:Y:S02]  /*8790*/  IMAD.MOV.U32 R251, RZ, RZ, R60 ;  /* 0x000000fffffb7224 */ /* 0x000fe400078e003c */
[----:B------:R-:W-:Y:S01]  /*87a0*/  IMAD.MOV.U32 R249, RZ, RZ, R64 ;  /* 0x000000fffff97224 */ /* 0x000fe200078e0040 */
[----:B------:R-:W-:Y:S01]  /*87b0*/  HMMA.16816.F32.BF16 R40, R4, R14, R240 ;  /* 0x0000000e0428723c */ /* 0x000fe200000418f0 */
[----:B------:R-:W3:Y:S01]  /*87c0*/  LDSM.16.MT88.4 R12, [R179+0xd000] ;  /* 0x00d00000b30c783b */ /* 0x000ee20000004200 */
[----:B------:R-:W-:-:S05]  /*87d0*/  IMAD.MOV.U32 R250, RZ, RZ, R75 ;  /* 0x000000fffffa7224 */ /* 0x000fca00078e004b */
[----:B------:R-:W-:Y:S02]  /*87e0*/  IMAD.MOV.U32 R242, RZ, RZ, R53 ;  /* 0x000000fffff27224 */ /* 0x000fe400078e0035 */
[----:B------:R-:W-:Y:S02]  /*87f0*/  IMAD.MOV.U32 R240, RZ, RZ, R76 ;  /* 0x000000fffff07224 */ /* 0x000fe400078e004c */
[----:B------:R-:W-:Y:S02]  /*8800*/  IMAD.MOV.U32 R241, RZ, RZ, R94 ;  /* 0x000000fffff17224 */ /* 0x000fe400078e005e */
[----:B------:R-:W-:Y:S01]  /*8810*/  IMAD.MOV.U32 R243, RZ, RZ, R93 ;  /* 0x000000fffff37224 */ /* 0x000fe200078e005d */
[----:B-1----:R-:W-:Y:S07]  /*8820*/  HMMA.16816.F32.BF16 R124, R4, R8, R232 ;  /* 0x00000008047c723c */ /* 0x002fee00000418e8 */
[----:B------:R-:W-:-:S02]  /*8830*/  IMAD.MOV.U32 R235, RZ, RZ, R52 ;  /* 0x000000ffffeb7224 */ /* 0x000fc400078e0034 */
[C---:B------:R-:W-:Y:S01]  /*8840*/  HMMA.16816.F32.BF16 R52, R4.reuse, R10, R224 ;  /* 0x0000000a0434723c */ /* 0x040fe200000418e0 */
[----:B------:R-:W1:Y:S01]  /*8850*/  LDSM.16.MT88.4 R8, [R177+0xf000] ;  /* 0x00f00000b108783b */ /* 0x000e620000004200 */
[----:B------:R-:W-:Y:S02]  /*8860*/  IMAD.MOV.U32 R232, RZ, RZ, R77 ;  /* 0x000000ffffe87224 */ /* 0x000fe400078e004d */
[----:B------:R-:W-:Y:S02]  /*8870*/  IMAD.MOV.U32 R234, RZ, RZ, R95 ;  /* 0x000000ffffea7224 */ /* 0x000fe400078e005f */
[C---:B---3--:R-:W-:Y:S01]  /*8880*/  HMMA.16816.F32.BF16 R132, R4.reuse, R12, R244 ;  /* 0x0000000c0484723c */ /* 0x048fe200000418f4 */
[----:B------:R-:W-:Y:S02]  /*8890*/  IMAD.MOV.U32 R224, RZ, RZ, R66 ;  /* 0x000000ffffe07224 */ /* 0x000fe400078e0042 */
[----:B------:R-:W-:Y:S02]  /*88a0*/  IMAD.MOV.U32 R227, RZ, RZ, R78 ;  /* 0x000000ffffe37224 */ /* 0x000fe400078e004e */
[----:B------:R-:W-:Y:S01]  /*88b0*/  IMAD.MOV.U32 R226, RZ, RZ, R73 ;  /* 0x000000ffffe27224 */ /* 0x000fe200078e0049 */
[----:B------:R-:W-:Y:S01]  /*88c0*/  HMMA.16816.F32.BF16 R56, R4, R14, R236 ;  /* 0x0000000e0438723c */ /* 0x000fe200000418ec */
[----:B------:R-:W-:Y:S01]  /*88d0*/  IMAD.MOV.U32 R244, RZ, RZ, R62 ;  /* 0x000000fffff47224 */ /* 0x000fe200078e003e */
[----:B------:R-:W3:Y:S01]  /*88e0*/  LDSM.16.MT88.4 R12, [R178+0xf000] ;  /* 0x00f00000b20c783b */ /* 0x000ee20000004200 */
        /* <DEDUP_REMOVED lines=8> */
[----:B------:R-:W-:Y:S02]  /*8970*/  LOP3.LUT R0, R0, 0xffff, RZ, 0xc0, !PT ;  /* 0x0000ffff00007812 */ /* 0x000fe400078ec0ff */
[----:B------:R-:W-:Y:S01]  /*8980*/  @!P5 PRMT R103, R252, 0x5410, RZ ;  /* 0x00005410fc67d816 */ /* 0x000fe200000000ff */
[----:B------:R-:W-:Y:S01]  /*8990*/  HMMA.16816.F32.BF16 R116, R96, R112, R116 ;  /* 0x000000706074723c */ /* 0x000fe20000041874 */
[----:B------:R-:W-:-:S05]  /*89a0*/  IMAD.MOV.U32 R236, RZ, RZ, R123 ;  /* 0x000000ffffec7224 */ /* 0x000fca00078e007b */
[C---:B-1----:R-:W-:Y:S06]  /*89b0*/  HMMA.16816.F32.BF16 R60, R4.reuse, R8, R228 ;  /* 0x00000008043c723c */ /* 0x042fec00000418e4 */
[----:B---3--:R-:W-:Y:S01]  /*89c0*/  HMMA.16816.F32.BF16 R68, R4, R12, R220 ;  /* 0x0000000c0444723c */ /* 0x008fe200000418dc */
[----:B------:R-:W-:-:S05]  /*89d0*/  IMAD.MOV.U32 R231, RZ, RZ, R65 ;  /* 0x000000ffffe77224 */ /* 0x000fca00078e0041 */
[----:B------:R-:W-:Y:S01]  /*89e0*/  HMMA.16816.F32.BF16 R72, R4, R14, R128 ;  /* 0x0000000e0448723c */ /* 0x000fe20000041880 */
[----:B------:R-:W-:Y:S01]  /*89f0*/  LDSM.16.MT88.4 R12, [R179+0xf000] ;  /* 0x00f00000b30c783b */ /* 0x000fe20000004200 */
[----:B------:R-:W-:-:S03]  /*8a00*/  ISETP.LE.U32.AND P5, PT, R0, UR12, PT ;  /* 0x0000000c00007c0c */ /* 0x000fc6000bfa3070 */
[----:B------:R-:W-:Y:S01]  /*8a10*/  LDSM.16.MT88.4 R120, [R180+0xd800] ;  /* 0x00d80000b478783b */ /* 0x000fe20000004200 */
[----:B------:R-:W-:Y:S03]  /*8a20*/  HMMA.16816.F32.BF16 R64, R4, R10, R88 ;  /* 0x0000000a0440723c */ /* 0x000fe60000041858 */
[----:B------:R-:W1:Y:S03]  /*8a30*/  LDSM.16.MT88.4 R8, [R180+0xf000] ;  /* 0x00f00000b408783b */ /* 0x000e660000004200 */
[----:B------:R-:W-:Y:S01]  /*8a40*/  HMMA.16816.F32.BF16 R112, R96, R114, R40 ;  /* 0x000000726070723c */ /* 0x000fe20000041828 */
[----:B------:R-:W-:Y:S01]  /*8a50*/  IMAD.MOV.U32 R230, RZ, RZ, R231 ;  /* 0x000000ffffe67224 */ /* 0x000fe200078e00e7 */
[----:B------:R-:W-:Y:S04]  /*8a60*/  LDSM.16.MT88.4 R128, [R179+0xd800] ;  /* 0x00d80000b380783b */ /* 0x000fe80000004200 */
[C---:B-1----:R-:W-:Y:S01]  /*8a70*/  HMMA.16816.F32.BF16 R76, R4.reuse, R8, R104 ;  /* 0x00000008044c723c */ /* 0x042fe20000041868 */
[----:B------:R-:W-:Y:S05]  /*8a80*/  LDSM.16.MT88.4 R104, [R177+0xd800] ;  /* 0x00d80000b168783b */ /* 0x000fea0000004200 */
[C---:B------:R-:W-:Y:S01]  /*8a90*/  HMMA.16816.F32.BF16 R84, R4.reuse, R10, R84 ;  /* 0x0000000a0454723c */ /* 0x040fe20000041854 */
[----:B------:R-:W1:Y:S05]  /*8aa0*/  LDSM.16.MT88.4 R8, [R177+0x11000] ;  /* 0x01100000b108783b */ /* 0x000e6a0000004200 */
[C---:B-1----:R-:W-:Y:S06]  /*8ab0*/  HMMA.16816.F32.BF16 R160, R4.reuse, R8, R160 ;  /* 0x0000000804a0723c */ /* 0x042fec00000418a0 */
[C---:B------:R-:W-:Y:S01]  /*8ac0*/  HMMA.16816.F32.BF16 R164, R4.reuse, R10, R164 ;  /* 0x0000000a04a4723c */ /* 0x040fe200000418a4 */
[----:B------:R-:W1:Y:S05]  /*8ad0*/  LDSM.16.MT88.4 R8, [R180+0x11000] ;  /* 0x01100000b408783b */ /* 0x000e6a0000004200 */
[C---:B-1----:R-:W-:Y:S06]  /*8ae0*/  HMMA.16816.F32.BF16 R208, R4.reuse, R8, R208 ;  /* 0x0000000804d0723c */ /* 0x042fec00000418d0 */
[C---:B------:R-:W-:Y:S01]  /*8af0*/  HMMA.16816.F32.BF16 R212, R4.reuse, R10, R212 ;  /* 0x0000000a04d4723c */ /* 0x040fe200000418d4 */
[----:B------:R-:W1:Y:S05]  /*8b00*/  LDSM.16.MT88.4 R8, [R179+0x11000] ;  /* 0x01100000b308783b */ /* 0x000e6a0000004200 */
[C---:B------:R-:W-:Y:S06]  /*8b10*/  HMMA.16816.F32.BF16 R92, R4.reuse, R12, R216 ;  /* 0x0000000c045c723c */ /* 0x040fec00000418d8 */
[----:B-1----:R-:W-:Y:S07]  /*8b20*/  HMMA.16816.F32.BF16 R216, R4, R8, R36 ;  /* 0x0000000804d8723c */ /* 0x002fee0000041824 */
[----:B------:R-:W-:-:S04]  /*8b30*/  PRMT R8, R2, 0x7610, R8 ;  /* 0x0000761002087816 */ /* 0x000fc80000000008 */
[----:B------:R-:W-:Y:S02]  /*8b40*/  @!P6 PRMT R102, R8, 0x5410, RZ ;  /* 0x000054100866e816 */ /* 0x000fe400000000ff */
[----:B------:R2:W3:Y:S01]  /*8b50*/  LDL.LU.S16 R8, [R1+0x24] ;  /* 0x0000240001087983 */ /* 0x0004e20000300600 */
[C---:B------:R-:W-:Y:S03]  /*8b60*/  HMMA.16816.F32.BF16 R156, R4.reuse, R14, R156 ;  /* 0x0000000e049c723c */ /* 0x040fe6000004189c */
[----:B------:R-:W1:Y:S03]  /*8b70*/  LDSM.16.MT88.4 R12, [R178+0x11000] ;  /* 0x01100000b20c783b */ /* 0x000e660000004200 */
[C---:B------:R-:W-:Y:S06]  /*8b80*/  HMMA.16816.F32.BF16 R20, R4.reuse, R10, R20 ;  /* 0x0000000a0414723c */ /* 0x040fec0000041814 */
[C---:B-1----:R-:W-:Y:S06]  /*8b90*/  HMMA.16816.F32.BF16 R168, R4.reuse, R12, R168 ;  /* 0x0000000c04a8723c */ /* 0x042fec00000418a8 */
[----:B------:R-:W-:Y:S01]  /*8ba0*/  HMMA.16816.F32.BF16 R172, R4, R14, R172 ;  /* 0x0000000e04ac723c */ /* 0x000fe200000418ac */
[----:B---3--:R-:W-:-:S06]  /*8bb0*/  @!P4 HFMA2.BF16_V2 R8, -RZ.H0_H0, RZ.H0_H0, -R101.H0_H0 ;  /* 0x200000ffff08c231 */ /* 0x008fcc0000340965 */
[----:B------:R-:W-:Y:S02]  /*8bc0*/  PRMT R7, R8, 0x7610, R7 ;  /* 0x0000761008077816 */ /* 0x000fe40000000007 */
[----:B------:R2:W3:Y:S02]  /*8bd0*/  LDL.LU.S16 R8, [R1+0x28] ;  /* 0x0000280001087983 */ /* 0x0004e40000300600 */
[----:B---3--:R-:W-:-:S05]  /*8be0*/  @!P5 HFMA2.BF16_V2 R8, -RZ.H0_H0, RZ.H0_H0, -R35.H0_H0 ;  /* 0x200000ffff08d231 */ /* 0x008fca0000340923 */
[----:B------:R-:W-:-:S04]  /*8bf0*/  PRMT R6, R8, 0x7610, R6 ;  /* 0x0000761008067816 */ /* 0x000fc80000000006 */
[----:B------:R-:W-:Y:S02]  /*8c00*/  @!P5 PRMT R35, R6, 0x5410, RZ ;  /* 0x000054100623d816 */ /* 0x000fe400000000ff */
[----:B------:R2:W3:Y:S01]  /*8c10*/  LDL.LU.S16 R6, [R1+0x2c] ;  /* 0x00002c0001067983 */ /* 0x0004e20000300600 */
[----:B------:R-:W-:Y:S01]  /*8c20*/  LOP3.LUT R2, R47, 0xff, RZ, 0xc0, !PT ;  /* 0x000000ff2f027812 */ /* 0x000fe200078ec0ff */
[----:B---3--:R-:W-:-:S05]  /*8c30*/  @!P3 HFMA2.BF16_V2 R6, -RZ.H0_H0, RZ.H0_H0, -R34.H0_H0 ;  /* 0x200000ffff06b231 */ /* 0x008fca0000340922 */
[----:B------:R-:W-:-:S04]  /*8c40*/  PRMT R41, R6, 0x7610, R41 ;  /* 0x0000761006297816 */ /* 0x000fc80000000029 */
[----:B------:R-:W-:Y:S02]  /*8c50*/  @!P3 PRMT R34, R41, 0x5410, RZ ;  /* 0x000054102922b816 */ /* 0x000fe400000000ff */
[----:B------:R2:W3:Y:S01]  /*8c60*/  LDL.LU.S16 R41, [R1+0x30] ;  /* 0x0000300001297983 */ /* 0x0004e20000300600 */
[----:B------:R-:W-:Y:S01]  /*8c70*/  ISETP.LE.U32.AND P6, PT, R2, UR12, PT ;  /* 0x0000000c02007c0c */ /* 0x000fe2000bfc3070 */
[----:B------:R-:W-:-:S05]  /*8c80*/  IMAD.WIDE.U32 R4, R50, -0x2daee0ad, RZ ;  /* 0xd2511f5332047825 */ /* 0x000fca00078e00ff */
[----:B------:R-:W-:-:S04]  /*8c90*/  LOP3.LUT R0, R5, UR21, R46, 0x96, !PT ;  /* 0x0000001505007c12 */ /* 0x000fc8000f8e962e */
[----:B------:R-:W-:-:S04]  /*8ca0*/  LOP3.LUT R2, R0, 0xffff, RZ, 0xc0, !PT ;  /* 0x0000ffff00027812 */ /* 0x000fc800078ec0ff */
[----:B------:R-:W-:Y:S01]  /*8cb0*/  SHF.R.U32.HI R2, RZ, 0x8, R2 ;  /* 0x00000008ff027819 */ /* 0x000fe20000011602 */
[----:B---3--:R-:W-:-:S05]  /*8cc0*/  @!P6 HFMA2.BF16_V2 R41, -RZ.H0_H0, RZ.H0_H0, -R33.H0_H0 ;  /* 0x200000ffff29e231 */ /* 0x008fca0000340921 */
[----:B------:R-:W-:Y:S02]  /*8cd0*/  PRMT R40, R41, 0x7610, R40 ;  /* 0x0000761029287816 */ /* 0x000fe40000000028 */
[----:B------:R2:W3:Y:S01]  /*8ce0*/  LDL.LU.S16 R41, [R1+0x38] ;  /* 0x0000380001297983 */ /* 0x0004e20000300600 */
[----:B------:R-:W-:Y:S02]  /*8cf0*/  LOP3.LUT R2, R2, 0xffff, RZ, 0xc0, !PT ;  /* 0x0000ffff02027812 */ /* 0x000fe400078ec0ff */
[----:B------:R-:W-:Y:S02]  /*8d00*/  @!P4 PRMT R101, R7, 0x5410, RZ ;  /* 0x000054100765c816 */ /* 0x000fe400000000ff */
[----:B------:R-:W-:Y:S02]  /*8d10*/  ISETP.LE.U32.AND P4, PT, R2, UR12, PT ;  /* 0x0000000c02007c0c */ /* 0x000fe4000bf83070 */
[----:B------:R-:W-:-:S04]  /*8d20*/  LOP3.LUT R2, R0, 0xff, RZ, 0xc0, !PT ;  /* 0x000000ff00027812 */ /* 0x000fc800078ec0ff */
[----:B------:R-:W-:-:S13]  /*8d30*/  ISETP.LE.U32.AND P5, PT, R2, UR12, PT ;  /* 0x0000000c02007c0c */ /* 0x000fda000bfa3070 */
[----:B---3--:R-:W-:-:S05]  /*8d40*/  @!P5 HFMA2.BF16_V2 R41, -RZ.H0_H0, RZ.H0_H0, -R32.H0_H0 ;  /* 0x200000ffff29d231 */ /* 0x008fca0000340920 */
[----:B------:R-:W-:Y:S02]  /*8d50*/  PRMT R39, R41, 0x7610, R39 ;  /* 0x0000761029277816 */ /* 0x000fe40000000027 */
[----:B------:R2:W3:Y:S01]  /*8d60*/  LDL.LU.S16 R41, [R1+0x34] ;  /* 0x0000340001297983 */ /* 0x0004e20000300600 */
[----:B------:R-:W-:-:S04]  /*8d70*/  SHF.R.U32.HI R2, RZ, 0x18, R0 ;  /* 0x00000018ff027819 */ /* 0x000fc80000011600 */
[----:B------:R-:W-:Y:S01]  /*8d80*/  ISETP.LE.U32.AND P3, PT, R2, UR12, PT ;  /* 0x0000000c02007c0c */ /* 0x000fe2000bf63070 */
[----:B---3--:R-:W-:-:S05]  /*8d90*/  @!P4 HFMA2.BF16_V2 R41, -RZ.H0_H0, RZ.H0_H0, -R31.H0_H0 ;  /* 0x200000ffff29c231 */ /* 0x008fca000034091f */
[----:B------:R-:W-:-:S04]  /*8da0*/  PRMT R2, R41, 0x7610, R2 ;  /* 0x0000761029027816 */ /* 0x000fc80000000002 */
[----:B------:R-:W-:Y:S02]  /*8db0*/  @!P4 PRMT R31, R2, 0x5410, RZ ;  /* 0x00005410021fc816 */ /* 0x000fe400000000ff */
[----:B------:R2:W3:Y:S01]  /*8dc0*/  LDL.LU.S16 R2, [R1+0x3c] ;  /* 0x00003c0001027983 */ /* 0x0004e20000300600 */
[----:B------:R-:W-:-:S04]  /*8dd0*/  SHF.R.U32.HI R0, RZ, 0x10, R0 ;  /* 0x00000010ff007819 */ /* 0x000fc80000011600 */
[----:B------:R-:W-:Y:S01]  /*8de0*/  LOP3.LUT R0, R0, 0xff, RZ, 0xc0, !PT ;  /* 0x000000ff00007812 */ /* 0x000fe200078ec0ff */
[----:B---3--:R-:W-:-:S05]  /*8df0*/  @!P3 HFMA2.BF16_V2 R2, -RZ.H0_H0, RZ.H0_H0, -R30.H0_H0 ;  /* 0x200000ffff02b231 */ /* 0x008fca000034091e */
[----:B------:R-:W-:-:S04]  /*8e00*/  PRMT R38, R2, 0x7610, R38 ;  /* 0x0000761002267816 */ /* 0x000fc80000000026 */
[----:B------:R-:W-:Y:S02]  /*8e10*/  @!P3 PRMT R30, R38, 0x5410, RZ ;  /* 0x00005410261eb816 */ /* 0x000fe400000000ff */
[----:B------:R2:W3:Y:S01]  /*8e20*/  LDL.LU.S16 R38, [R1+0x40] ;  /* 0x0000400001267983 */ /* 0x0004e20000300600 */
[----:B------:R-:W-:Y:S02]  /*8e30*/  @!P6 PRMT R33, R40, 0x5410, RZ ;  /* 0x000054102821e816 */ /* 0x000fe400000000ff */
[----:B------:R-:W-:Y:S01]  /*8e40*/  ISETP.LE.U32.AND P6, PT, R0, UR12, PT ;  /* 0x0000000c00007c0c */ /* 0x000fe2000bfc3070 */
[----:B------:R-:W-:Y:S01]  /*8e50*/  HMMA.16816.F32.BF16 R108, R96, R104, R108 ;  /* 0x00000068606c723c */ /* 0x000fe2000004186c */
[C---:B------:R-:W-:Y:S01]  /*8e60*/  LOP3.LUT R0, R25.reuse, 0xffff, RZ, 0xc0, !PT ;  /* 0x0000ffff19007812 */ /* 0x040fe200078ec0ff */
[----:B------:R-:W-:Y:S01]  /*8e70*/  IMAD.MOV.U32 R231, RZ, RZ, R237 ;  /* 0x000000ffffe77224 */ /* 0x000fe200078e00ed */
[----:B------:R-:W-:Y:S01]  /*8e80*/  LOP3.LUT R2, R25, 0xff, RZ, 0xc0, !PT ;  /* 0x000000ff19027812 */ /* 0x000fe200078ec0ff */
[----:B------:R-:W-:Y:S01]  /*8e90*/  IMAD.MOV.U32 R229, RZ, RZ, R230 ;  /* 0x000000ffffe57224 */ /* 0x000fe200078e00e6 */
[----:B------:R-:W-:Y:S01]  /*8ea0*/  SHF.R.U32.HI R0, RZ, 0x8, R0 ;  /* 0x00000008ff007819 */ /* 0x000fe20000011600 */
[----:B------:R-:W1:Y:S06]  /*8eb0*/  LDSM.16.MT88.4 R40, [R177+0xf800] ;  /* 0x00f80000b128783b */ /* 0x000e6c0000004200 */
[----:B---3--:R-:W-:-:S05]  /*8ec0*/  @!P6 HFMA2.BF16_V2 R38, -RZ.H0_H0, RZ.H0_H0, -R29.H0_H0 ;  /* 0x200000ffff26e231 */ /* 0x008fca000034091d */
[----:B------:R-:W-:-:S04]  /*8ed0*/  PRMT R37, R38, 0x7610, R37 ;  /* 0x0000761026257816 */ /* 0x000fc80000000025 */
[----:B------:R-:W-:Y:S02]  /*8ee0*/  @!P6 PRMT R29, R37, 0x5410, RZ ;  /* 0x00005410251de816 */ /* 0x000fe400000000ff */
[----:B------:R2:W3:Y:S01]  /*8ef0*/  LDL.LU.S16 R37, [R1+0x44] ;  /* 0x0000440001257983 */ /* 0x0004e20000300600 */
[----:B------:R-:W-:-:S04]  /*8f00*/  LOP3.LUT R0, R0, 0xffff, RZ, 0xc0, !PT ;  /* 0x0000ffff00007812 */ /* 0x000fc800078ec0ff */
[----:B------:R-:W-:Y:S02]  /*8f10*/  ISETP.LE.U32.AND P4, PT, R0, UR12, PT ;  /* 0x0000000c00007c0c */ /* 0x000fe4000bf83070 */
[--C-:B------:R-:W-:Y:S02]  /*8f20*/  SHF.R.U32.HI R0, RZ, 0x18, R25.reuse ;  /* 0x00000018ff007819 */ /* 0x100fe40000011619 */
[----:B------:R-:W-:Y:S02]  /*8f30*/  @!P5 PRMT R32, R39, 0x5410, RZ ;  /* 0x000054102720d816 */ /* 0x000fe400000000ff */
[----:B------:R-:W-:Y:S02]  /*8f40*/  ISETP.LE.U32.AND P5, PT, R2, UR12, PT ;  /* 0x0000000c02007c0c */ /* 0x000fe4000bfa3070 */
[----:B------:R-:W-:Y:S02]  /*8f50*/  ISETP.LE.U32.AND P3, PT, R0, UR12, PT ;  /* 0x0000000c00007c0c */ /* 0x000fe4000bf63070 */
[----:B------:R-:W-:-:S04]  /*8f60*/  SHF.R.U32.HI R0, RZ, 0x10, R25 ;  /* 0x00000010ff007819 */ /* 0x000fc80000011619 */
[----:B------:R-:W-:-:S04]  /*8f70*/  LOP3.LUT R0, R0, 0xff, RZ, 0xc0, !PT ;  /* 0x000000ff00007812 */ /* 0x000fc800078ec0ff */
[----:B------:R-:W-:Y:S02]  /*8f80*/  ISETP.LE.U32.AND P6, PT, R0, UR12, PT ;  /* 0x0000000c00007c0c */ /* 0x000fe4000bfc3070 */
[----:B------:R-:W-:-:S04]  /*8f90*/  LOP3.LUT R0, R44, 0xffff, RZ, 0xc0, !PT ;  /* 0x0000ffff2c007812 */ /* 0x000fc800078ec0ff */
[----:B------:R-:W-:-:S04]  /*8fa0*/  SHF.R.U32.HI R0, RZ, 0x8, R0 ;  /* 0x00000008ff007819 */ /* 0x000fc80000011600 */
[----:B------:R-:W-:Y:S01]  /*8fb0*/  LOP3.LUT R0, R0, 0xffff, RZ, 0xc0, !PT ;  /* 0x0000ffff00007812 */ /* 0x000fe200078ec0ff */
[----:B---3--:R-:W-:-:S05]  /*8fc0*/  @!P5 HFMA2.BF16_V2 R37, -RZ.H0_H0, RZ.H0_H0, -R144.H0_H0 ;  /* 0x200000ffff25d231 */ /* 0x008fca0000340990 */
[----:B------:R-:W-:Y:S02]  /*8fd0*/  PRMT R36, R37, 0x7610, R36 ;  /* 0x0000761025247816 */ /* 0x000fe40000000024 */
[----:B------:R2:W3:Y:S02]  /*8fe0*/  LDL.LU.S16 R37, [R1+0x4c] ;  /* 0x00004c0001257983 */ /* 0x0004e40000300600 */
[----:B------:R-:W-:Y:S02]  /*8ff0*/  @!P5 PRMT R144, R36, 0x5410, RZ ;  /* 0x000054102490d816 */ /* 0x000fe400000000ff */
[----:B------:R-:W-:Y:S02]  /*9000*/  ISETP.LE.U32.AND P5, PT, R0, UR12, PT ;  /* 0x0000000c00007c0c */ /* 0x000fe4000bfa3070 */
[----:B------:R2:W4:Y:S01]  /*9010*/  LDL.LU.S16 R0, [R1+0x48] ;  /* 0x0000480001007983 */ /* 0x0005220000300600 */
[----:B------:R-:W-:Y:S01]  /*9020*/  HMMA.16816.F32.BF16 R104, R96, R106, R16 ;  /* 0x0000006a6068723c */ /* 0x000fe20000041810 */
[----:B----4-:R-:W-:-:S06]  /*9030*/  @!P6 HFMA2.BF16_V2 R0, -RZ.H0_H0, RZ.H0_H0, -R145.H0_H0 ;  /* 0x200000ffff00e231 */ /* 0x010fcc0000340991 */
[----:B------:R-:W-:-:S04]  /*9040*/  PRMT R19, R0, 0x7610, R19 ;  /* 0x0000761000137816 */ /* 0x000fc80000000013 */
[----:B------:R-:W-:Y:S02]  /*9050*/  @!P6 PRMT R145, R19, 0x5410, RZ ;  /* 0x000054101391e816 */ /* 0x000fe400000000ff */
[----:B------:R2:W4:Y:S01]  /*9060*/  LDL.LU.S16 R19, [R1+0x50] ;  /* 0x0000500001137983 */ /* 0x0005220000300600 */
[----:B---3--:R-:W-:Y:S01]  /*9070*/  @!P4 HFMA2.BF16_V2 R37, -RZ.H0_H0, RZ.H0_H0, -R143.H0_H0 ;  /* 0x200000ffff25c231 */ /* 0x008fe2000034098f */
[----:B------:R-:W-:-:S04]  /*9080*/  LOP3.LUT R0, R44, 0xff, RZ, 0xc0, !PT ;  /* 0x000000ff2c007812 */ /* 0x000fc800078ec0ff */
[----:B------:R-:W-:Y:S01]  /*9090*/  PRMT R25, R37, 0x7610, R25 ;  /* 0x0000761025197816 */ /* 0x000fe20000000019 */
[----:B----4-:R-:W-:-:S05]  /*90a0*/  @!P3 HFMA2.BF16_V2 R19, -RZ.H0_H0, RZ.H0_H0, -R141.H0_H0 ;  /* 0x200000ffff13b231 */ /* 0x010fca000034098d */
[----:B------:R-:W-:-:S04]  /*90b0*/  PRMT R17, R19, 0x7610, R17 ;  /* 0x0000761013117816 */ /* 0x000fc80000000011 */
[----:B------:R-:W-:Y:S02]  /*90c0*/  @!P3 PRMT R141, R17, 0x5410, RZ ;  /* 0x00005410118db816 */ /* 0x000fe400000000ff */
[----:B------:R2:W3:Y:S01]  /*90d0*/  LDL.LU.S16 R17, [R1+0x5c] ;  /* 0x00005c0001117983 */ /* 0x0004e20000300600 */
[----:B------:R-:W-:Y:S02]  /*90e0*/  @!P4 PRMT R143, R25, 0x5410, RZ ;  /* 0x00005410198fc816 */ /* 0x000fe400000000ff */
[----:B------:R-:W-:-:S13]  /*90f0*/  ISETP.LE.U32.AND P4, PT, R0, UR12, PT ;  /* 0x0000000c00007c0c */ /* 0x000fda000bf83070 */
[----:B---3--:R-:W-:-:S05]  /*9100*/  @!P4 HFMA2.BF16_V2 R17, -RZ.H0_H0, RZ.H0_H0, -R151.H0_H0 ;  /* 0x200000ffff11c231 */ /* 0x008fca0000340997 */
[----:B------:R-:W-:-:S04]  /*9110*/  PRMT R16, R17, 0x7610, R16 ;  /* 0x0000761011107816 */ /* 0x000fc80000000010 */
[----:B------:R-:W-:Y:S02]  /*9120*/  @!P4 PRMT R151, R16, 0x5410, RZ ;  /* 0x000054101097c816 */ /* 0x000fe400000000ff */
[----:B------:R2:W3:Y:S01]  /*9130*/  LDL.LU.S16 R16, [R1+0x68] ;  /* 0x0000680001107983 */ /* 0x0004e20000300600 */
[----:B------:R-:W-:-:S04]  /*9140*/  SHF.R.U32.HI R0, RZ, 0x18, R44 ;  /* 0x00000018ff007819 */ /* 0x000fc8000001162c */
[----:B------:R-:W-:Y:S02]  /*9150*/  ISETP.LE.U32.AND P6, PT, R0, UR12, PT ;  /* 0x0000000c00007c0c */ /* 0x000fe4000bfc3070 */
[----:B------:R-:W-:-:S04]  /*9160*/  SHF.R.U32.HI R0, RZ, 0x10, R44 ;  /* 0x00000010ff007819 */ /* 0x000fc8000001162c */
[----:B------:R-:W-:Y:S01]  /*9170*/  LOP3.LUT R0, R0, 0xff, RZ, 0xc0, !PT ;  /* 0x000000ff00007812 */ /* 0x000fe200078ec0ff */
[----:B---3--:R-:W-:-:S05]  /*9180*/  @!P5 HFMA2.BF16_V2 R16, -RZ.H0_H0, RZ.H0_H0, -R149.H0_H0 ;  /* 0x200000ffff10d231 */ /* 0x008fca0000340995 */
[----:B------:R-:W-:Y:S02]  /*9190*/  PRMT R15, R16, 0x7610, R15 ;  /* 0x00007610100f7816 */ /* 0x000fe4000000000f */
[----:B------:R2:W3:Y:S01]  /*91a0*/  LDL.LU.S16 R16, [R1+0x64] ;  /* 0x0000640001107983 */ /* 0x0004e20000300600 */
[----:B------:R-:W-:Y:S02]  /*91b0*/  ISETP.LE.U32.AND P3, PT, R0, UR12, PT ;  /* 0x0000000c00007c0c */ /* 0x000fe4000bf63070 */
[----:B------:R-:W-:-:S04]  /*91c0*/  LOP3.LUT R0, R154, 0xff, RZ, 0xc0, !PT ;  /* 0x000000ff9a007812 */ /* 0x000fc800078ec0ff */
[----:B------:R-:W-:Y:S02]  /*91d0*/  ISETP.LE.U32.AND P4, PT, R0, UR12, PT ;  /* 0x0000000c00007c0c */ /* 0x000fe4000bf83070 */
[----:B------:R-:W-:-:S04]  /*91e0*/  SHF.R.U32.HI R0, RZ, 0x8, R155 ;  /* 0x00000008ff007819 */ /* 0x000fc8000001169b */
[----:B------:R-:W-:Y:S02]  /*91f0*/  LOP3.LUT R0, R0, 0xffff, RZ, 0xc0, !PT ;  /* 0x0000ffff00007812 */ /* 0x000fe400078ec0ff */
[----:B------:R-:W-:Y:S02]  /*9200*/  @!P5 PRMT R149, R15, 0x5410, RZ ;  /* 0x000054100f95d816 */ /* 0x000fe400000000ff */
[----:B------:R-:W-:Y:S01]  /*9210*/  ISETP.LE.U32.AND P5, PT, R0, UR12, PT ;  /* 0x0000000c00007c0c */ /* 0x000fe2000bfa3070 */
[----:B---3--:R-:W-:-:S05]  /*9220*/  @!P3 HFMA2.BF16_V2 R16, -RZ.H0_H0, RZ.H0_H0, -R148.H0_H0 ;  /* 0x200000ffff10b231 */ /* 0x008fca0000340994 */
[----:B------:R-:W-:Y:S02]  /*9230*/  PRMT R14, R16, 0x7610, R14 ;  /* 0x00007610100e7816 */ /* 0x000fe4000000000e */
[----:B------:R2:W3:Y:S04]  /*9240*/  LDL.LU.S16 R16, [R1+0x60] ;  /* 0x0000600001107983 */ /* 0x0004e80000300600 */
[----:B------:R2:W4:Y:S01]  /*9250*/  LDL.LU.S16 R0, [R1+0x70] ;  /* 0x0000700001007983 */ /* 0x0005220000300600 */
[----:B------:R-:W-:Y:S02]  /*9260*/  IMAD.MOV.U32 R237, RZ, RZ, R238 ;  /* 0x000000ffffed7224 */ /* 0x000fe400078e00ee */
[----:B----4-:R-:W-:-:S05]  /*9270*/  @!P1 HFMA2.BF16_V2 R0, -RZ.H0_H0, RZ.H0_H0, -R147.H0_H0 ;  /* 0x200000ffff009231 */ /* 0x010fca0000340993 */
[----:B------:R-:W-:Y:S02]  /*9280*/  PRMT R13, R0, 0x7610, R13 ;  /* 0x00007610000d7816 */ /* 0x000fe4000000000d */
[----:B------:R2:W4:Y:S01]  /*9290*/  LDL.LU.S16 R0, [R1+0x6c] ;  /* 0x00006c0001007983 */ /* 0x0005220000300600 */
[----:B------:R-:W-:Y:S02]  /*92a0*/  IMAD.MOV.U32 R238, RZ, RZ, R51 ;  /* 0x000000ffffee7224 */ /* 0x000fe400078e0033 */
[----:B------:R-:W-:Y:S02]  /*92b0*/  IMAD.MOV.U32 R230, RZ, RZ, R231 ;  /* 0x000000ffffe67224 */ /* 0x000fe400078e00e7 */
[----:B------:R-:W-:Y:S02]  /*92c0*/  IMAD.MOV.U32 R231, RZ, RZ, R238 ;  /* 0x000000ffffe77224 */ /* 0x000fe400078e00ee */
[----:B------:R-:W-:Y:S02]  /*92d0*/  IMAD.MOV.U32 R238, RZ, RZ, R239 ;  /* 0x000000ffffee7224 */ /* 0x000fe400078e00ef */
[----:B------:R-:W-:Y:S01]  /*92e0*/  IMAD.MOV.U32 R239, RZ, RZ, R244 ;  /* 0x000000ffffef7224 */ /* 0x000fe200078e00f4 */
[----:B------:R-:W-:Y:S01]  /*92f0*/  SHF.R.U32.HI R8, RZ, 0x10, R48 ;  /* 0x00000010ff087819 */ /* 0x000fe20000011630 */
        /* <DEDUP_REMOVED lines=10> */
[----:B------:R-:W-:Y:S02]  /*93a0*/  IMAD.MOV.U32 R82, RZ, RZ, R183 ;  /* 0x000000ffff527224 */ /* 0x000fe400078e00b7 */
[----:B------:R2:W5:Y:S01]  /*93b0*/  LDL.LU R183, [R1+0xd8] ;  /* 0x0000d80001b77983 */ /* 0x0005620000300800 */
[----:B----4-:R-:W-:-:S05]  /*93c0*/  @!P5 HFMA2.BF16_V2 R0, -RZ.H0_H0, RZ.H0_H0, -R146.H0_H0 ;  /* 0x200000ffff00d231 */ /* 0x010fca0000340992 */
[----:B------:R-:W-:Y:S02]  /*93d0*/  PRMT R12, R0, 0x7610, R12 ;  /* 0x00007610000c7816 */ /* 0x000fe4000000000c */
[----:B------:R-:W-:-:S04]  /*93e0*/  LOP3.LUT R0, R8, 0xff, RZ, 0xc0, !PT ;  /* 0x000000ff08007812 */ /* 0x000fc800078ec0ff */
[----:B------:R-:W-:Y:S02]  /*93f0*/  ISETP.LE.U32.AND P1, PT, R0, UR12, PT ;  /* 0x0000000c00007c0c */ /* 0x000fe4000bf23070 */
[----:B------:R2:W4:Y:S02]  /*9400*/  LDL.LU.S16 R0, [R1+0x78] ;  /* 0x0000780001007983 */ /* 0x0005240000300600 */
[----:B----4-:R-:W-:-:S05]  /*9410*/  @!P4 HFMA2.BF16_V2 R0, -RZ.H0_H0, RZ.H0_H0, -R152.H0_H0 ;  /* 0x200000ffff00c231 */ /* 0x010fca0000340998 */
[----:B------:R-:W-:Y:S02]  /*9420*/  PRMT R11, R0, 0x7610, R11 ;  /* 0x00007610000b7816 */ /* 0x000fe4000000000b */
[----:B------:R2:W4:Y:S01]  /*9430*/  LDL.LU.S16 R0, [R1+0x74] ;  /* 0x0000740001007983 */ /* 0x0005220000300600 */
[----:B------:R-:W-:Y:S02]  /*9440*/  LOP3.LUT R9, R48, 0xffff, RZ, 0xc0, !PT ;  /* 0x0000ffff30097812 */ /* 0x000fe400078ec0ff */
[----:B------:R-:W-:Y:S01]  /*9450*/  @!P4 PRMT R152, R11, 0x5410, RZ ;  /* 0x000054100b98c816 */ /* 0x000fe200000000ff */
[----:B----4-:R-:W-:-:S05]  /*9460*/  @!P2 HFMA2.BF16_V2 R0, -RZ.H0_H0, RZ.H0_H0, -R150.H0_H0 ;  /* 0x200000ffff00a231 */ /* 0x010fca0000340996 */
[----:B------:R-:W-:Y:S02]  /*9470*/  PRMT R10, R0, 0x7610, R10 ;  /* 0x00007610000a7816 */ /* 0x000fe4000000000a */
[----:B------:R-:W-:-:S04]  /*9480*/  SHF.R.U32.HI R0, RZ, 0x8, R9 ;  /* 0x00000008ff007819 */ /* 0x000fc80000011609 */
[----:B------:R-:W-:-:S04]  /*9490*/  LOP3.LUT R0, R0, 0xffff, RZ, 0xc0, !PT ;  /* 0x0000ffff00007812 */ /* 0x000fc800078ec0ff */
[----:B------:R-:W-:Y:S02]  /*94a0*/  ISETP.LE.U32.AND P4, PT, R0, UR12, PT ;  /* 0x0000000c00007c0c */ /* 0x000fe4000bf83070 */
[----:B------:R2:W4:Y:S01]  /*94b0*/  LDL.LU.S16 R0, [R1+0x7c] ;  /* 0x00007c0001007983 */ /* 0x0005220000300600 */
[----:B------:R-:W-:Y:S02]  /*94c0*/  LOP3.LUT R6, R48, 0xff, RZ, 0xc0, !PT ;  /* 0x000000ff30067812 */ /* 0x000fe400078ec0ff */
[----:B------:R-:W-:Y:S02]  /*94d0*/  @!P3 PRMT R148, R14, 0x5410, RZ ;  /* 0x000054100e94b816 */ /* 0x000fe400000000ff */
[----:B------:R-:W-:Y:S01]  /*94e0*/  ISETP.LE.U32.AND P3, PT, R6, UR12, PT ;  /* 0x0000000c06007c0c */ /* 0x000fe2000bf63070 */
[----:B---3--:R-:W-:-:S05]  /*94f0*/  @!P6 HFMA2.BF16_V2 R16, -RZ.H0_H0, RZ.H0_H0, -R153.H0_H0 ;  /* 0x200000ffff10e231 */ /* 0x008fca0000340999 */
[----:B------:R-:W-:Y:S01]  /*9500*/  PRMT R2, R16, 0x7610, R2 ;  /* 0x0000761010027816 */ /* 0x000fe20000000002 */
[----:B------:R-:W-:Y:S01]  /*9510*/  IMAD.MOV.U32 R90, RZ, RZ, R230 ;  /* 0x000000ffff5a7224 */ /* 0x000fe200078e00e6 */
[----:B------:R-:W-:Y:S02]  /*9520*/  LOP3.LUT R6, R4, 0xffff, RZ, 0xc0, !PT ;  /* 0x0000ffff04067812 */ /* 0x000fe400078ec0ff */
[----:B------:R-:W-:Y:S01]  /*9530*/  @!P6 PRMT R153, R2, 0x5410, RZ ;  /* 0x000054100299e816 */ /* 0x000fe200000000ff */
[----:B------:R-:W-:Y:S01]  /*9540*/  IMAD.MOV.U32 R89, RZ, RZ, R229 ;  /* 0x000000ffff597224 */ /* 0x000fe200078e00e5 */
[----:B------:R-:W-:Y:S02]  /*9550*/  LOP3.LUT R2, R4, 0xff, RZ, 0xc0, !PT ;  /* 0x000000ff04027812 */ /* 0x000fe400078ec0ff */
[----:B------:R-:W-:Y:S01]  /*9560*/  SHF.R.U32.HI R5, RZ, 0x10, R4 ;  /* 0x00000010ff057819 */ /* 0x000fe20000011604 */
[----:B------:R-:W-:Y:S01]  /*9570*/  IMAD.MOV.U32 R222, RZ, RZ, R90 ;  /* 0x000000ffffde7224 */ /* 0x000fe200078e005a */
[----:B------:R-:W-:Y:S01]  /*9580*/  @!P5 PRMT R146, R12, 0x5410, RZ ;  /* 0x000054100c92d816 */ /* 0x000fe200000000ff */
[----:B------:R-:W-:Y:S01]  /*9590*/  IMAD.MOV.U32 R221, RZ, RZ, R89 ;  /* 0x000000ffffdd7224 */ /* 0x000fe200078e0059 */
[----:B------:R-:W-:Y:S01]  /*95a0*/  ISETP.LE.U32.AND P5, PT, R2, UR12, PT ;  /* 0x0000000c02007c0c */ /* 0x000fe2000bfa3070 */
[----:B------:R-:W-:-:S02]  /*95b0*/  IMAD.MOV.U32 R13, RZ, RZ, R222 ;  /* 0x000000ffff0d7224 */ /* 0x000fc400078e00de */
[----:B------:R-:W-:Y:S02]  /*95c0*/  IMAD.MOV.U32 R220, RZ, RZ, R221 ;  /* 0x000000ffffdc7224 */ /* 0x000fe400078e00dd */
[----:B------:R-:W-:Y:S02]  /*95d0*/  IMAD.MOV.U32 R222, RZ, RZ, R182 ;  /* 0x000000ffffde7224 */ /* 0x000fe400078e00b6 */
[----:B------:R2:W5:Y:S01]  /*95e0*/  LDL.LU R182, [R1+0xd4] ;  /* 0x0000d40001b67983 */ /* 0x0005620000300800 */
[----:B------:R-:W-:-:S03]  /*95f0*/  IMAD.MOV.U32 R221, RZ, RZ, R181 ;  /* 0x000000ffffdd7224 */ /* 0x000fc600078e00b5 */
[----:B------:R2:W5:Y:S01]  /*9600*/  LDL.LU R181, [R1+0xd0] ;  /* 0x0000d00001b57983 */ /* 0x0005620000300800 */
[----:B------:R-:W-:Y:S01]  /*9610*/  @!P2 PRMT R150, R10, 0x5410, RZ ;  /* 0x000054100a96a816 */ /* 0x000fe200000000ff */
[----:B----4-:R-:W-:-:S05]  /*9620*/  @!P3 HFMA2.BF16_V2 R0, -RZ.H0_H0, RZ.H0_H0, -R142.H0_H0 ;  /* 0x200000ffff00b231 */ /* 0x010fca000034098e */
[----:B------:R-:W-:Y:S02]  /*9630*/  PRMT R2, R0, 0x7610, R2 ;  /* 0x0000761000027816 */ /* 0x000fe40000000002 */
[----:B------:R-:W-:Y:S02]  /*9640*/  LOP3.LUT R0, R5, 0xff, RZ, 0xc0, !PT ;  /* 0x000000ff05007812 */ /* 0x000fe400078ec0ff */
[----:B------:R-:W-:Y:S02]  /*9650*/  @!P3 PRMT R142, R2, 0x5410, RZ ;  /* 0x00005410028eb816 */ /* 0x000fe400000000ff */
[----:B------:R-:W-:Y:S02]  /*9660*/  ISETP.LE.U32.AND P3, PT, R0, UR12, PT ;  /* 0x0000000c00007c0c */ /* 0x000fe4000bf63070 */
[----:B------:R2:W3:Y:S04]  /*9670*/  LDL.LU.S16 R0, [R1+0x80] ;  /* 0x0000800001007983 */ /* 0x0004e80000300600 */
[----:B------:R2:W4:Y:S01]  /*9680*/  LDL.LU.S16 R10, [R1+0x84] ;  /* 0x00008400010a7983 */ /* 0x0005220000300600 */
[----:B------:R-:W-:Y:S01]  /*9690*/  SHF.R.U32.HI R4, RZ, 0x18, R4 ;  /* 0x00000018ff047819 */ /* 0x000fe20000011604 */
[----:B------:R-:W-:-:S03]  /*96a0*/  IMAD.MOV.U32 R228, RZ, RZ, R244 ;  /* 0x000000ffffe47224 */ /* 0x000fc600078e00f4 */
[----:B------:R-:W-:Y:S01]  /*96b0*/  ISETP.LE.U32.AND P2, PT, R4, UR12, PT ;  /* 0x0000000c04007c0c */ /* 0x000fe2000bf43070 */
[----:B------:R-:W-:Y:S01]  /*96c0*/  FADD.FTZ R4, R222, R221 ;  /* 0x000000ddde047221 */ /* 0x000fe20000010000 */
[----:B---3--:R-:W-:-:S05]  /*96d0*/  @!P4 HFMA2.BF16_V2 R0, -RZ.H0_H0, RZ.H0_H0, -R140.H0_H0 ;  /* 0x200000ffff00c231 */ /* 0x008fca000034098c */
[----:B------:R-:W-:Y:S02]  /*96e0*/  PRMT R9, R0, 0x7610, R9 ;  /* 0x0000761000097816 */ /* 0x000fe40000000009 */
[----:B------:R-:W-:-:S04]  /*96f0*/  SHF.R.U32.HI R0, RZ, 0x8, R6 ;  /* 0x00000008ff007819 */ /* 0x000fc80000011606 */
[----:B------:R-:W-:Y:S01]  /*9700*/  LOP3.LUT R0, R0, 0xffff, RZ, 0xc0, !PT ;  /* 0x0000ffff00007812 */ /* 0x000fe200078ec0ff */
[----:B----4-:R-:W-:Y:S01]  /*9710*/  @!P1 HFMA2.BF16_V2 R10, -RZ.H0_H0, RZ.H0_H0, -R139.H0_H0 ;  /* 0x200000ffff0a9231 */ /* 0x010fe2000034098b */
[----:B------:R-:W-:Y:S02]  /*9720*/  @!P4 PRMT R140, R9, 0x5410, RZ ;  /* 0x00005410098cc816 */ /* 0x000fe400000000ff */
[----:B------:R-:W-:Y:S01]  /*9730*/  ISETP.LE.U32.AND P4, PT, R0, UR12, PT ;  /* 0x0000000c00007c0c */ /* 0x000fe2000bf83070 */
[----:B------:R-:W-:Y:S02]  /*9740*/  FADD.FTZ R0, R228, R4 ;  /* 0x00000004e4007221 */ /* 0x000fe40000010000 */
[----:B------:R2:W3:Y:S01]  /*9750*/  LDL.LU.S16 R4, [R1+0x98] ;  /* 0x0000980001047983 */ /* 0x0004e20000300600 */
[----:B------:R-:W-:-:S03]  /*9760*/  PRMT R8, R10, 0x7610, R8 ;  /* 0x000076100a087816 */ /* 0x000fc60000000008 */
[----:B------:R2:W4:Y:S04]  /*9770*/  LDL.LU.S16 R17, [R1+0xa0] ;  /* 0x0000a00001117983 */ /* 0x0005280000300600 */
[----:B------:R2:W2:Y:S04]  /*9780*/  LDL.LU.S16 R16, [R1+0x9c] ;  /* 0x00009c0001107983 */ /* 0x0004a80000300600 */
[----:B------:R1:W4:Y:S04]  /*9790*/  LDL.LU.S16 R11, [R1+0xa8] ;  /* 0x0000a800010b7983 */ /* 0x0003280000300600 */
[----:B------:R1:W4:Y:S01]  /*97a0*/  LDL.LU.S16 R10, [R1+0xa4] ;  /* 0x0000a400010a7983 */ /* 0x0003220000300600 */
[----:B------:R-:W-:Y:S01]  /*97b0*/  SHF.R.U32.HI R7, RZ, 0x18, R48 ;  /* 0x00000018ff077819 */ /* 0x000fe20000011630 */
[----:B------:R-:W-:-:S02]  /*97c0*/  IMAD.MOV.U32 R91, RZ, RZ, R239 ;  /* 0x000000ffff5b7224 */ /* 0x000fc400078e00ef */
[----:B------:R-:W1:Y:S01]  /*97d0*/  LDSM.16.MT88.4 R48, [R178+0xf800] ;  /* 0x00f80000b230783b */ /* 0x000e620000004200 */
[----:B------:R-:W-:Y:S01]  /*97e0*/  ISETP.LE.U32.AND P6, PT, R7, UR12, PT ;  /* 0x0000000c07007c0c */ /* 0x000fe2000bfc3070 */
[----:B------:R-:W-:Y:S02]  /*97f0*/  IMAD.MOV.U32 R223, RZ, RZ, R91 ;  /* 0x000000ffffdf7224 */ /* 0x000fe400078e005b */
[----:B------:R-:W-:Y:S01]  /*9800*/  FADD.FTZ R2, R220, R13 ;  /* 0x0000000ddc027221 */ /* 0x000fe20000010000 */
[----:B------:R-:W-:Y:S02]  /*9810*/  IMAD.MOV.U32 R230, RZ, RZ, R231 ;  /* 0x000000ffffe67224 */ /* 0x000fe400078e00e7 */
[----:B------:R-:W-:Y:S02]  /*9820*/  IMAD.MOV.U32 R229, RZ, RZ, R245 ;  /* 0x000000ffffe57224 */ /* 0x000fe400078e00f5 */
[----:B------:R-:W-:Y:S01]  /*9830*/  FADD.FTZ R2, R223, R2 ;  /* 0x00000002df027221 */ /* 0x000fe20000010000 */
[----:B------:R-:W-:-:S02]  /*9840*/  IMAD.MOV.U32 R231, RZ, RZ, R238 ;  /* 0x000000ffffe77224 */ /* 0x000fc400078e00ee */
[----:B------:R-:W-:Y:S01]  /*9850*/  FADD.FTZ R0, R230, R0 ;  /* 0x00000000e6007221 */ /* 0x000fe20000010000 */
[----:B------:R-:W-:Y:S02]  /*9860*/  IMAD.MOV.U32 R238, RZ, RZ, R246 ;  /* 0x000000ffffee7224 */ /* 0x000fe400078e00f6 */
[----:B------:R-:W-:Y:S01]  /*9870*/  FADD.FTZ R2, R229, R2 ;  /* 0x00000002e5027221 */ /* 0x000fe20000010000 */
[----:B------:R-:W-:Y:S01]  /*9880*/  @!P1 PRMT R139, R8, 0x5410, RZ ;  /* 0x00005410088b9816 */ /* 0x000fe200000000ff */
[----:B------:R-:W-:Y:S01]  /*9890*/  IMAD.MOV.U32 R239, RZ, RZ, R81 ;  /* 0x000000ffffef7224 */ /* 0x000fe200078e0051 */
[C---:B------:R-:W-:Y:S01]  /*98a0*/  LEA R8, P1, R236.reuse, UR6, 0x1 ;  /* 0x00000006ec087c11 */ /* 0x040fe2000f8208ff */
[----:B------:R-:W-:Y:S01]  /*98b0*/  FADD.FTZ R2, R237, R2 ;  /* 0x00000002ed027221 */ /* 0x000fe20000010000 */
[----:B------:R-:W-:Y:S01]  /*98c0*/  IMAD.MOV.U32 R244, RZ, RZ, R82 ;  /* 0x000000fffff47224 */ /* 0x000fe200078e0052 */
[----:B------:R-:W-:Y:S01]  /*98d0*/  HMMA.16816.F32.BF16 R132, R96, R128, R132 ;  /* 0x000000806084723c */ /* 0x000fe20000041884 */
[----:B------:R-:W-:Y:S01]  /*98e0*/  LEA.HI.X R9, R236, UR7, R231, 0x1, P1 ;  /* 0x00000007ec097c11 */ /* 0x000fe200088f0ce7 */
[----:B------:R-:W-:Y:S01]  /*98f0*/  IMAD.MOV.U32 R245, RZ, RZ, R80 ;  /* 0x000000fffff57224 */ /* 0x000fe200078e0050 */
[----:B------:R-:W-:Y:S01]  /*9900*/  LDSM.16.MT88.4 R88, [R180+0x11800] ;  /* 0x01180000b458783b */ /* 0x000fe20000004200 */
[----:B------:R-:W-:-:S02]  /*9910*/  IMAD.MOV.U32 R246, RZ, RZ, R225 ;  /* 0x000000fffff67224 */ /* 0x000fc400078e00e1 */
[----:B------:R-:W-:Y:S01]  /*9920*/  IMAD.MOV.U32 R225, RZ, RZ, R227 ;  /* 0x000000ffffe17224 */ /* 0x000fe200078e00e3 */
[C---:B-1----:R-:W-:Y:S01]  /*9930*/  HMMA.16816.F32.BF16 R36, R96.reuse, R40, R60 ;  /* 0x000000286024723c */ /* 0x042fe2000004183c */
[----:B------:R-:W-:Y:S01]  /*9940*/  IMAD.MOV.U32 R227, RZ, RZ, R83 ;  /* 0x000000ffffe37224 */ /* 0x000fe200078e0053 */
[----:B------:R-:W-:Y:S04]  /*9950*/  LDSM.16.MT88.4 R12, [R179+0x11800] ;  /* 0x01180000b30c783b */ /* 0x000fe80000004200 */
[C---:B------:R-:W-:Y:S01]  /*9960*/  HMMA.16816.F32.BF16 R128, R96.reuse, R130, R56 ;  /* 0x000000826080723c */ /* 0x040fe20000041838 */
[----:B------:R-:W1:Y:S04]  /*9970*/  LDSM.16.MT88.4 R56, [R180+0xf800] ;  /* 0x00f80000b438783b */ /* 0x000e680000004200 */
[----:B------:R-:W-:Y:S01]  /*9980*/  LDSM.16.MT88.4 R80, [R178+0x11800] ;  /* 0x01180000b250783b */ /* 0x000fe20000004200 */
[C---:B------:R-:W-:Y:S03]  /*9990*/  HMMA.16816.F32.BF16 R40, R96.reuse, R42, R64 ;  /* 0x0000002a6028723c */ /* 0x040fe60000041840 */
[----:B------:R-:W1:Y:S03]  /*99a0*/  LDSM.16.MT88.4 R64, [R179+0xf800] ;  /* 0x00f80000b340783b */ /* 0x000e660000004200 */
[C---:B------:R-:W-:Y:S06]  /*99b0*/  HMMA.16816.F32.BF16 R44, R96.reuse, R48, R68 ;  /* 0x00000030602c723c */ /* 0x040fec0000041844 */
[C---:B------:R-:W-:Y:S01]  /*99c0*/  HMMA.16816.F32.BF16 R48, R96.reuse, R50, R72 ;  /* 0x000000326030723c */ /* 0x040fe20000041848 */
[----:B------:R-:W1:Y:S04]  /*99d0*/  LDSM.16.MT88.4 R72, [R177+0x11800] ;  /* 0x01180000b148783b */ /* 0x000e680000004200 */
[----:B------:R2:W-:Y:S04]  /*99e0*/  STG.E.U16 desc[UR26][R8.64], R151 ;  /* 0x0000009708007986 */ /* 0x0005e8000c10151a */
[----:B------:R2:W-:Y:S01]  /*99f0*/  STG.E.U16 desc[UR26][R8.64+0x2], R149 ;  /* 0x0000029508007986 */ /* 0x0005e2000c10151a */
[----:B------:R-:W-:Y:S01]  /*9a00*/  HMMA.16816.F32.BF16 R124, R96, R120, R124 ;  /* 0x00000078607c723c */ /* 0x000fe2000004187c */
[----:B------:R-:W-:-:S05]  /*9a10*/  IADD3 R220, P1, R8, -0x80, RZ ;  /* 0xffffff8008dc7810 */ /* 0x000fca0007f3e0ff */
        /* <DEDUP_REMOVED lines=12> */
[----:B------:R-:W-:Y:S01]  /*9ae0*/  HMMA.16816.F32.BF16 R96, R96, R14, R20 ;  /* 0x0000000e6060723c */ /* 0x000fe20000041814 */
[----:B------:R-:W-:Y:S01]  /*9af0*/  IADD3.X R219, R9, -0x1, RZ, P1, !PT ;  /* 0xffffffff09db7810 */ /* 0x000fe20000ffe4ff */
[----:B---3--:R-:W-:-:S05]  /*9b00*/  @!P6 HFMA2.BF16_V2 R4, -RZ.H0_H0, RZ.H0_H0, -R138.H0_H0 ;  /* 0x200000ffff04e231 */ /* 0x008fca000034098a */
[----:B------:R-:W-:Y:S01]  /*9b10*/  PRMT R18, R4, 0x7610, R18 ;  /* 0x0000761004127816 */ /* 0x000fe20000000012 */
[----:B--2---:R-:W-:Y:S02]  /*9b20*/  @!P4 HFMA2.BF16_V2 R16, -RZ.H0_H0, RZ.H0_H0, -R27.H0_H0 ;  /* 0x200000ffff10c231 */ /* 0x004fe4000034091b */
[----:B------:R-:W-:Y:S01]  /*9b30*/  FADD.FTZ R4, R238, R0 ;  /* 0x00000000ee047221 */ /* 0x000fe20000010000 */
[----:B----4-:R-:W-:Y:S02]  /*9b40*/  @!P3 HFMA2.BF16_V2 R11, -RZ.H0_H0, RZ.H0_H0, -R26.H0_H0 ;  /* 0x200000ffff0bb231 */ /* 0x010fe4000034091a */
        /* <DEDUP_REMOVED lines=66> */
[----:B------:R1:W-:Y:S01]  /*9f70*/  STL [R1+0x50], R222 ;  /* 0x000050de01007387 */ /* 0x0003e20000100800 */
[----:B------:R-:W-:Y:S05]  /*9f80*/  @!P0 BRA `(.L_x_1424) ;  /* 0x0000006400d48947 */ /* 0x000fea0003800000 */
[----:B------:R-:W2:Y:S01]  /*9f90*/  LDL R242, [R1+0x54] ;  /* 0x0000540001f27983 */ /* 0x000ea20000100800 */
[----:B------:R-:W-:Y:S01]  /*9fa0*/  ULDC UR6, c[0x0][0x2d0] ;  /* 0x0000b40000067ab9 */ /* 0x000fe20000000800 */
[----:B------:R-:W-:-:S04]  /*9fb0*/  DEPBAR.LE SB0, 0x0 ;  /* 0x000080000000791a */ /* 0x000fc80000000000 */
[----:B------:R-:W3:Y:S04]  /*9fc0*/  LDL R243, [R1+0x58] ;  /* 0x0000580001f37983 */ /* 0x000ee80000100800 */
[----:B------:R-:W4:Y:S04]  /*9fd0*/  LDL.64 R248, [R1+0xb0] ;  /* 0x0000b00001f87983 */ /* 0x000f280000100a00 */
[----:B------:R-:W4:Y:S01]  /*9fe0*/  LDL.64 R250, [R1+0xc0] ;  /* 0x0000c00001fa7983 */ /* 0x000f220000100a00 */
[----:B------:R-:W-:Y:S01]  /*9ff0*/  BAR.SYNC.DEFER_BLOCKING 0x0 ;  /* 0x0000000000007b1d */ /* 0x000fe20000010000 */
[----:B------:R-:W-:Y:S01]  /*a000*/  ISETP.GE.AND P3, PT, R206, UR6, PT ;  /* 0x00000006ce007c0c */ /* 0x000fe2000bf66270 */
[----:B------:R-:W-:-:S04]  /*a010*/  UIADD3 UR18, UR19, -0x2, URZ ;  /* 0xfffffffe13127890 */ /* 0x000fc8000fffe03f */
[----:B------:R-:W-:Y:S02]  /*a020*/  USHF.R.S32.HI UR7, URZ, 0x1f, UR18 ;  /* 0x0000001f3f077899 */ /* 0x000fe40008011412 */
[----:B------:R-:W-:Y:S01]  /*a030*/  IMAD.U32 R0, RZ, RZ, UR18 ;  /* 0x00000012ff007e24 */ /* 0x000fe2000f8e00ff */
[----:B------:R-:W-:-:S05]  /*a040*/  UISETP.GT.AND UP0, UPT, UR18, UR5, UPT ;  /* 0x000000051200728c */ /* 0x000fca000bf04270 */
[----:B------:R-:W4:Y:S08]  /*a050*/  @!P3 LDC.64 R10, c[0x0][0x220] ;  /* 0x00008800ff0abb82 */ /* 0x000f300000000a00 */
[----:B------:R-:W4:Y:S01]  /*a060*/  @!P3 LDC.64 R16, c[0x0][0x220] ;  /* 0x00008800ff10bb82 */ /* 0x000f220000000a00 */
[----:B------:R-:W-:Y:S07]  /*a070*/  @P3 STS.128 [R199+0xc000], RZ ;  /* 0x00c000ffc7003388 */ /* 0x000fee0000000c00 */
[----:B-1----:R-:W1:Y:S08]  /*a080*/  @!P3 LDC.64 R30, c[0x0][0x220] ;  /* 0x00008800ff1ebb82 */ /* 0x002e700000000a00 */
[----:B------:R-:W1:Y:S01]  /*a090*/  @!P3 LDC.64 R18, c[0x0][0x220] ;  /* 0x00008800ff12bb82 */ /* 0x000e620000000a00 */
[----:B--2---:R-:W-:-:S02]  /*a0a0*/  ISETP.GE.AND P2, PT, R242, UR6, PT ;  /* 0x00000006f2007c0c */ /* 0x004fc4000bf46270 */
[----:B---3--:R-:W-:Y:S01]  /*a0b0*/  ISETP.GE.AND P1, PT, R243, UR6, PT ;  /* 0x00000006f3007c0c */ /* 0x008fe2000bf26270 */
[----:B------:R-:W-:Y:S01]  /*a0c0*/  UIMAD UR6, UR10, UR18, URZ ;  /* 0x000000120a0672a4 */ /* 0x000fe2000f8e023f */
[----:B----4-:R-:W-:-:S03]  /*a0d0*/  IMAD.MOV.U32 R5, RZ, RZ, R249 ;  /* 0x000000ffff057224 */ /* 0x010fc600078e00f9 */
[----:B------:R-:W-:-:S06]  /*a0e0*/  UIMAD UR6, UR7, UR11, UR6 ;  /* 0x0000000b070672a4 */ /* 0x000fcc000f8e0206 */
[----:B------:R-:W2:Y:S01]  /*a0f0*/  @!P2 LDC.64 R6, c[0x0][0x220] ;  /* 0x00008800ff06ab82 */ /* 0x000ea20000000a00 */
[----:B------:R-:W-:Y:S01]  /*a100*/  IMAD.MOV.U32 R4, RZ, RZ, R250 ;  /* 0x000000ffff047224 */ /* 0x000fe200078e00fa */
[----:B------:R-:W3:Y:S03]  /*a110*/  S2R R251, SR_TID.X ;  /* 0x0000000000fb7919 */ /* 0x000ee60000002100 */
[----:B------:R-:W-:-:S03]  /*a120*/  IMAD.WIDE.U32 R4, R0, UR11, R4 ;  /* 0x0000000b00047c25 */ /* 0x000fc6000f8e0004 */
[----:B------:R-:W4:Y:S01]  /*a130*/  @!P1 LDC.64 R12, c[0x0][0x220] ;  /* 0x00008800ff0c9b82 */ /* 0x000f220000000a00 */
[----:B------:R-:W-:Y:S01]  /*a140*/  VIADD R0, R5, UR6 ;  /* 0x0000000605007c36 */ /* 0x000fe20008000000 */
[----:B------:R-:W-:-:S04]  /*a150*/  @!P3 LEA R10, P4, R4, R10, 0x1 ;  /* 0x0000000a040ab211 */ /* 0x000fc800078808ff */
        /* <DEDUP_REMOVED lines=9> */
[----:B--2---:R-:W-:-:S04]  /*a1f0*/  @!P2 LEA R6, P0, R4, R6, 0x1 ;  /* 0x000000060406a211 */ /* 0x004fc800078008ff */
[----:B------:R-:W-:-:S03]  /*a200*/  @!P2 LEA.HI.X R7, R4, R7, R0, 0x1, P0 ;  /* 0x000000070407a211 */ /* 0x000fc600000f0c00 */
[----:B------:R-:W2:Y:S02]  /*a210*/  @!P2 LDC.64 R22, c[0x0][0x220] ;  /* 0x00008800ff16ab82 */ /* 0x000ea40000000a00 */
[----:B------:R-:W-:Y:S01]  /*a220*/  @!PT LDS RZ, [RZ] ;  /* 0x00000000fffff984 */ /* 0x000fe20000000800 */
[----:B------:R-:W-:Y:S01]  /*a230*/  @!PT LDS RZ, [RZ] ;  /* 0x00000000fffff984 */ /* 0x000fe20000000800 */
[----:B------:R-:W-:Y:S01]  /*a240*/  @!PT LDS RZ, [RZ] ;  /* 0x00000000fffff984 */ /* 0x000fe20000000800 */
[----:B------:R1:W-:Y:S01]  /*a250*/  @!P2 LDGSTS.E.BYPASS.LTC128B.128 [R199+0xe000], desc[UR26][R6.64+0x80] ;  /* 0x0e00008006c7afae */ /* 0x0003e2000b901d5a */
[----:B---3--:R-:W-:-:S03]  /*a260*/  IMAD.SHL.U32 R251, R251, 0x2, RZ ;  /* 0x00000002fbfb7824 */ /* 0x008fc600078e00ff */
[----:B------:R-:W-:Y:S02]  /*a270*/  @P1 STS.128 [R199+0x10000], RZ ;  /* 0x010000ffc7001388 */ /* 0x000fe40000000c00 */
[----:B------:R-:W3:Y:S01]  /*a280*/  @!P1 LDC.64 R26, c[0x0][0x220] ;  /* 0x00008800ff1a9b82 */ /* 0x000ee20000000a00 */
[----:B------:R-:W-:Y:S02]  /*a290*/  LOP3.LUT R251, R251, 0x6, RZ, 0xc0, !PT ;  /* 0x00000006fbfb7812 */ /* 0x000fe400078ec0ff */
[----:B----4-:R-:W-:-:S05]  /*a2a0*/  @!P1 LEA R10, P0, R4, R12, 0x1 ;  /* 0x0000000c040a9211 */ /* 0x010fca00078008ff */
[----:B------:R-:W4:Y:S01]  /*a2b0*/  @!P2 LDC.64 R20, c[0x0][0x220] ;  /* 0x00008800ff14ab82 */ /* 0x000f220000000a00 */
[----:B------:R-:W-:Y:S02]  /*a2c0*/  @!P1 LEA.HI.X R11, R4, R13, R0, 0x1, P0 ;  /* 0x0000000d040b9211 */ /* 0x000fe400000f0c00 */
[----:B------:R-:W-:Y:S02]  /*a2d0*/  IADD3.X R4, R0, UR17, RZ, P4, !PT ;  /* 0x0000001100047c10 */ /* 0x000fe4000a7fe4ff */
[C---:B-1----:R-:W-:Y:S01]  /*a2e0*/  @!P2 LEA R12, P0, R2.reuse, R14, 0x1 ;  /* 0x0000000e020ca211 */ /* 0x042fe200078008ff */
[----:B------:R-:W-:Y:S01]  /*a2f0*/  @!PT LDS RZ, [RZ] ;  /* 0x00000000fffff984 */ /* 0x000fe20000000800 */
[----:B------:R-:W-:Y:S01]  /*a300*/  @!PT LDS RZ, [RZ] ;  /* 0x00000000fffff984 */ /* 0x000fe20000000800 */
[----:B------:R-:W-:Y:S01]  /*a310*/  @!PT LDS RZ, [RZ] ;  /* 0x00000000fffff984 */ /* 0x000fe20000000800 */
[----:B------:R1:W-:Y:S02]  /*a320*/  @!P1 LDGSTS.E.BYPASS.LTC128B.128 [R199+0x10000], desc[UR26][R10.64+0x100] ;  /* 0x100001000ac79fae */ /* 0x0003e4000b901d5a */
[----:B------:R-:W4:Y:S01]  /*a330*/  @!P1 LDC.64 R24, c[0x0][0x220] ;  /* 0x00008800ff189b82 */ /* 0x000f220000000a00 */
        /* <DEDUP_REMOVED lines=18> */
[C---:B--2---:R-:W-:Y:S01]  /*a460*/  @!P2 LEA R16, P4, R0.reuse, R22, 0x1 ;  /* 0x000000160010a211 */ /* 0x044fe200078808ff */
[----:B------:R-:W-:Y:S01]  /*a470*/  @!PT LDS RZ, [RZ] ;  /* 0x00000000fffff984 */ /* 0x000fe20000000800 */
[----:B------:R-:W-:Y:S01]  /*a480*/  @!PT LDS RZ, [RZ] ;  /* 0x00000000fffff984 */ /* 0x000fe20000000800 */
[----:B------:R-:W-:Y:S01]  /*a490*/  @!PT LDS RZ, [RZ] ;  /* 0x00000000fffff984 */ /* 0x000fe20000000800 */
[----:B------:R1:W-:Y:S01]  /*a4a0*/  @!P1 LDGSTS.E.BYPASS.LTC128B.128 [R199+0x10800], desc[UR26][R10.64+0x100] ;  /* 0x108001000ac79fae */ /* 0x0003e2000b901d5a */
[C---:B------:R-:W-:Y:S02]  /*a4b0*/  IADD3 R2, P5, R0.reuse, UR23, RZ ;  /* 0x0000001700027c10 */ /* 0x040fe4000ffbe0ff */
[C---:B------:R-:W-:Y:S01]  /*a4c0*/  @!P2 LEA.HI.X R17, R0.reuse, R23, R4, 0x1, P4 ;  /* 0x000000170011a211 */ /* 0x040fe200020f0c04 */
[----:B------:R-:W-:Y:S01]  /*a4d0*/  @P3 STS.128 [R199+0xd000], RZ ;  /* 0x00d000ffc7003388 */ /* 0x000fe20000000c00 */
[----:B---3--:R-:W-:-:S04]  /*a4e0*/  @!P3 LEA R6, P0, R0, R30, 0x1 ;  /* 0x0000001e0006b211 */ /* 0x008fc800078008ff */
        /* <DEDUP_REMOVED lines=10> */
[----:B----4-:R-:W-:Y:S01]  /*a590*/  @!P3 LEA R12, P5, R2, R18, 0x1 ;  /* 0x00000012020cb211 */ /* 0x010fe200078a08ff */
        /* <DEDUP_REMOVED lines=19> */
[----:B------:R1:W-:Y:S01]  /*a6d0*/  @!P3 LDGSTS.E.BYPASS.LTC128B.128 [R199+0xd800], desc[UR26][R12.64] ;  /* 0x0d8000000cc7bfae */ /* 0x0003e2000b901d5a */
[----:B--2---:R-:W-:-:S03]  /*a6e0*/  @!P1 LEA R6, P0, R2, R24, 0x1 ;  /* 0x0000001802069211 */ /* 0x004fc600078008ff */
[----:B------:R-:W-:Y:S01]  /*a6f0*/  @P2 STS.128 [R199+0xf800], RZ ;  /* 0x00f800ffc7002388 */ /* 0x000fe20000000c00 */
[----:B------:R-:W-:-:S03]  /*a700*/  @!P1 LEA.HI.X R7, R2, R25, R4, 0x1, P0 ;  /* 0x0000001902079211 */ /* 0x000fc600000f0c04 */
[----:B------:R-:W-:Y:S01]  /*a710*/  @!PT LDS RZ, [RZ] ;  /* 0x00000000fffff984 */ /* 0x000fe20000000800 */
[----:B------:R-:W-:Y:S01]  /*a720*/  @!PT LDS RZ, [RZ] ;  /* 0x00000000fffff984 */ /* 0x000fe20000000800 */
[----:B------:R-:W-:Y:S01]  /*a730*/  @!PT LDS RZ, [RZ] ;  /* 0x00000000fffff984 */ /* 0x000fe20000000800 */
[----:B------:R-:W-:Y:S01]  /*a740*/  @!P2 LDGSTS.E.BYPASS.LTC128B.128 [R199+0xf800], desc[UR26][R10.64+0x80] ;  /* 0x0f8000800ac7afae */ /* 0x000fe2000b901d5a */
[C---:B------:R-:W-:Y:S01]  /*a750*/  VIADD R2, R0.reuse, 0x1 ;  /* 0x0000000100027836 */ /* 0x040fe20000000000 */
[-C--:B------:R-:W-:Y:S02]  /*a760*/  ISETP.GE.AND P0, PT, R0, R205.reuse, PT ;  /* 0x000000cd0000720c */ /* 0x080fe40003f06270 */
        /* <DEDUP_REMOVED lines=8> */
[----:B---3-5:R-:W-:Y:S01]  /*a7f0*/  LDSM.16.M88.4 R16, [R176+0x6000] ;  /* 0x00600000b010783b */ /* 0x028fe20000000200 */
[----:B------:R-:W-:-:S02]  /*a800*/  ISETP.LT.OR P4, PT, R2, R200, P4 ;  /* 0x000000c80200720c */ /* 0x000fc40002781670 */
[----:B------:R-:W-:Y:S01]  /*a810*/  ISETP.LT.OR P0, PT, R0, R201, P0 ;  /* 0x000000c90000720c */ /* 0x000fe20000701670 */
[----:B------:R-:W-:Y:S04]  /*a820*/  LDSM.16.M88.4 R32, [R176+0x6800] ;  /* 0x00680000b020783b */ /* 0x000fe80000000200 */
[----:B------:R-:W-:Y:S04]  /*a830*/  LDSM.16.M88.4 R28, [R176+0x7000] ;  /* 0x00700000b01c783b */ /* 0x000fe80000000200 */
[----:B------:R-:W-:Y:S04]  /*a840*/  LDSM.16.M88.4 R24, [R176+0x7800] ;  /* 0x00780000b018783b */ /* 0x000fe80000000200 */
[----:B-1----:R-:W-:Y:S04]  /*a850*/  LDSM.16.M88.4 R12, [R184] ;  /* 0x00000000b80c783b */ /* 0x002fe80000000200 */
[----:B------:R-:W-:Y:S04]  /*a860*/  LDSM.16.M88.4 R144, [R187] ;  /* 0x00000000bb90783b */ /* 0x000fe80000000200 */
[----:B--2---:R-:W1:Y:S04]  /*a870*/  LDSM.16.M88.4 R4, [R183] ;  /* 0x00000000b704783b */ /* 0x004e680000000200 */
        /* <DEDUP_REMOVED lines=10> */
[----:B------:R-:W0:Y:S03]  /*a920*/  LDGDEPBAR ;  /* 0x00000000000079af */ /* 0x000e260000000000 */
[C---:B------:R-:W-:Y:S06]  /*a930*/  HMMA.16816.F32.BF16 R140, R4.reuse, R18, RZ ;  /* 0x00000012048c723c */ /* 0x040fec00000418ff */
[C---:B------:R-:W-:Y:S06]  /*a940*/  HMMA.16816.F32.BF16 R148, R4.reuse, R32, RZ ;  /* 0x000000200494723c */ /* 0x040fec00000418ff */
[C---:B------:R-:W-:Y:S06]  /*a950*/  HMMA.16816.F32.BF16 R152, R4.reuse, R34, RZ ;  /* 0x000000220498723c */ /* 0x040fec00000418ff */
[C---:B------:R-:W-:Y:S06]  /*a960*/  HMMA.16816.F32.BF16 R156, R4.reuse, R28, RZ ;  /* 0x0000001c049c723c */ /* 0x040fec00000418ff */
[C---:B------:R-:W-:Y:S06]  /*a970*/  HMMA.16816.F32.BF16 R160, R4.reuse, R30, RZ ;  /* 0x0000001e04a0723c */ /* 0x040fec00000418ff */
[C---:B------:R-:W-:Y:S06]  /*a980*/  HMMA.16816.F32.BF16 R164, R4.reuse, R24, RZ ;  /* 0x0000001804a4723c */ /* 0x040fec00000418ff */
[----:B------:R-:W-:Y:S01]  /*a990*/  HMMA.16816.F32.BF16 R16, R4, R26, RZ ;  /* 0x0000001a0410723c */ /* 0x000fe200000418ff */
        /* <DEDUP_REMOVED lines=10> */
[----:B------:R-:W2:Y:S04]  /*aa40*/  LDSM.16.M88.4 R160, [R181+0x1800] ;  /* 0x00180000b5a0783b */ /* 0x000ea80000000200 */
[----:B------:R-:W-:Y:S01]  /*aa50*/  LDSM.16.M88.4 R172, [R192] ;  /* 0x00000000c0ac783b */ /* 0x000fe20000000200 */
[C---:B----4-:R-:W-:Y:S03]  /*aa60*/  HMMA.16816.F32.BF16 R156, R12.reuse, R208, R164 ;  /* 0x000000d00c9c723c */ /* 0x050fe600000418a4 */
[----:B------:R-:W-:Y:S03]  /*aa70*/  LDSM.16.M88.4 R164, [R176+0x8800] ;  /* 0x00880000b0a4783b */ /* 0x000fe60000000200 */
[----:B------:R-:W-:Y:S01]  /*aa80*/  HMMA.16816.F32.BF16 R12, R12, R210, R16 ;  /* 0x000000d20c0c723c */ /* 0x000fe20000041810 */
[----:B------:R-:W-:Y:S04]  /*aa90*/  LDSM.16.M88.4 R16, [R183+0x2000] ;  /* 0x00200000b710783b */ /* 0x000fe80000000200 */
[----:B------:R-:W-:Y:S01]  /*aaa0*/  LDSM.16.M88.4 R208, [R176+0x9800] ;  /* 0x00980000b0d0783b */ /* 0x000fe20000000200 */
[C---:B------:R-:W-:Y:S06]  /*aab0*/  HMMA.16816.F32.BF16 R28, R20.reuse, R216, R28 ;  /* 0x000000d8141c723c */ /* 0x040fec000004181c */
[C---:B------:R-:W-:Y:S01]  /*aac0*/  HMMA.16816.F32.BF16 R32, R20.reuse, R218, R32 ;  /* 0x000000da1420723c */ /* 0x040fe20000041820 */
[----:B------:R-:W3:Y:S05]  /*aad0*/  LDSM.16.M88.4 R216, [R176+0x8000] ;  /* 0x00800000b0d8783b */ /* 0x000eea0000000200 */
[C---:B------:R-:W-:Y:S06]  /*aae0*/  HMMA.16816.F32.BF16 R136, R20.reuse, R212, R136 ;  /* 0x000000d41488723c */ /* 0x040fec0000041888 */
[C---:B------:R-:W-:Y:S01]  /*aaf0*/  HMMA.16816.F32.BF16 R144, R20.reuse, R214, R144 ;  /* 0x000000d61490723c */ /* 0x040fe20000041890 */
[----:B------:R-:W-:Y:S05]  /*ab00*/  LDSM.16.M88.4 R212, [R182+0x9800] ;  /* 0x00980000b6d4783b */ /* 0x000fea0000000200 */
[C---:B------:R-:W-:Y:S06]  /*ab10*/  HMMA.16816.F32.BF16 R148, R20.reuse, R224, R148 ;  /* 0x000000e01494723c */ /* 0x040fec0000041894 */
[C---:B------:R-:W-:Y:S01]  /*ab20*/  HMMA.16816.F32.BF16 R152, R20.reuse, R226, R152 ;  /* 0x000000e21498723c */ /* 0x040fe20000041898 */
[----:B------:R-:W-:Y:S05]  /*ab30*/  LDSM.16.M88.4 R224, [R195] ;  /* 0x00000000c3e0783b */ /* 0x000fea0000000200 */
[C---:B------:R-:W-:Y:S06]  /*ab40*/  HMMA.16816.F32.BF16 R156, R20.reuse, R228, R156 ;  /* 0x000000e4149c723c */ /* 0x040fec000004189c */
[----:B------:R-:W-:Y:S01]  /*ab50*/  HMMA.16816.F32.BF16 R12, R20, R230, R12 ;  /* 0x000000e6140c723c */ /* 0x000fe2000004180c */
[----:B------:R-:W4:Y:S04]  /*ab60*/  LDSM.16.M88.4 R20, [R184+0x2000] ;  /* 0x00200000b814783b */ /* 0x000f280000000200 */
[----:B------:R-:W-:Y:S01]  /*ab70*/  LDSM.16.M88.4 R228, [R176+0xa000] ;  /* 0x00a00000b0e4783b */ /* 0x000fe20000000200 */
[C---:B-1----:R-:W-:Y:S06]  /*ab80*/  HMMA.16816.F32.BF16 R28, R4.reuse, R232, R28 ;  /* 0x000000e8041c723c */ /* 0x042fec000004181c */
[C---:B------:R-:W-:Y:S01]  /*ab90*/  HMMA.16816.F32.BF16 R32, R4.reuse, R234, R32 ;  /* 0x000000ea0420723c */ /* 0x040fe20000041820 */
[----:B------:R-:W-:Y:S05]  /*aba0*/  LDSM.16.M88.4 R232, [R191] ;  /* 0x00000000bfe8783b */ /* 0x000fea0000000200 */
[C---:B------:R-:W-:Y:S06]  /*abb0*/  HMMA.16816.F32.BF16 R136, R4.reuse, R24, R136 ;  /* 0x000000180488723c */ /* 0x040fec0000041888 */
[C---:B------:R-:W-:Y:S01]  /*abc0*/  HMMA.16816.F32.BF16 R144, R4.reuse, R26, R144 ;  /* 0x0000001a0490723c */ /* 0x040fe20000041890 */
[----:B------:R-:W1:Y:S05]  /*abd0*/  LDSM.16.M88.4 R24, [R194] ;  /* 0x00000000c218783b */ /* 0x000e6a0000000200 */
[C---:B------:R-:W-:Y:S06]  /*abe0*/  HMMA.16816.F32.BF16 R148, R4.reuse, R140, R148 ;  /* 0x0000008c0494723c */ /* 0x040fec0000041894 */
[C---:B------:R-:W-:Y:S01]  /*abf0*/  HMMA.16816.F32.BF16 R152, R4.reuse, R142, R152 ;  /* 0x0000008e0498723c */ /* 0x040fe20000041898 */
[----:B------:R-:W-:Y:S05]  /*ac00*/  LDSM.16.M88.4 R140, [R182+0x8800] ;  /* 0x00880000b68c783b */ /* 0x000fea0000000200 */
        /* <DEDUP_REMOVED lines=17> */
[C---:B----4-:R-:W-:Y:S06]  /*ad20*/  HMMA.16816.F32.BF16 R28, R20.reuse, R224, R28 ;  /* 0x000000e0141c723c */ /* 0x050fec000004181c */
[C---:B------:R-:W-:Y:S01]  /*ad30*/  HMMA.16816.F32.BF16 R32, R20.reuse, R226, R32 ;  /* 0x000000e21420723c */ /* 0x040fe20000041820 */
[----:B------:R-:W4:Y:S05]  /*ad40*/  LDSM.16.M88.4 R224, [R181+0x2000] ;  /* 0x00200000b5e0783b */ /* 0x000f2a0000000200 */
[C---:B-1----:R-:W-:Y:S06]  /*ad50*/  HMMA.16816.F32.BF16 R136, R20.reuse, R24, R136 ;  /* 0x000000181488723c */ /* 0x042fec0000041888 */
[C---:B------:R-:W-:Y:S06]  /*ad60*/  HMMA.16816.F32.BF16 R144, R20.reuse, R26, R144 ;  /* 0x0000001a1490723c */ /* 0x040fec0000041890 */
[C---:B--2---:R-:W-:Y:S06]  /*ad70*/  HMMA.16816.F32.BF16 R148, R20.reuse, R160, R148 ;  /* 0x000000a01494723c */ /* 0x044fec0000041894 */
[C---:B------:R-:W-:Y:S01]  /*ad80*/  HMMA.16816.F32.BF16 R152, R20.reuse, R162, R152 ;  /* 0x000000a21498723c */ /* 0x040fe20000041898 */
[----:B------:R-:W-:Y:S05]  /*ad90*/  LDSM.16.M88.4 R160, [R176+0xa800] ;  /* 0x00a80000b0a0783b */ /* 0x000fea0000000200 */
[C---:B------:R-:W-:Y:S06]  /*ada0*/  HMMA.16816.F32.BF16 R156, R20.reuse, R172, R156 ;  /* 0x000000ac149c723c */ /* 0x040fec000004189c */
[----:B------:R-:W-:Y:S01]  /*adb0*/  HMMA.16816.F32.BF16 R24, R20, R174, R16 ;  /* 0x000000ae1418723c */ /* 0x000fe20000041810 */
[----:B------:R-:W1:Y:S04]  /*adc0*/  LDSM.16.M88.4 R172, [R181+0x3000] ;  /* 0x00300000b5ac783b */ /* 0x000e680000000200 */
[----:B------:R-:W2:Y:S01]  /*add0*/  LDSM.16.M88.4 R20, [R183+0x4000] ;  /* 0x00400000b714783b */ /* 0x000ea20000000200 */
[C---:B---3--:R-:W-:Y:S06]  /*ade0*/  HMMA.16816.F32.BF16 R16, R12.reuse, R216, R28 ;  /* 0x000000d80c10723c */ /* 0x048fec000004181c */
[C---:B------:R-:W-:Y:S01]  /*adf0*/  HMMA.16816.F32.BF16 R32, R12.reuse, R218, R32 ;  /* 0x000000da0c20723c */ /* 0x040fe20000041820 */
[----:B------:R-:W-:Y:S05]  /*ae00*/  LDSM.16.M88.4 R216, [R176+0xb800] ;  /* 0x00b80000b0d8783b */ /* 0x000fea0000000200 */
[C---:B------:R-:W-:Y:S06]  /*ae10*/  HMMA.16816.F32.BF16 R148, R12.reuse, R164, R148 ;  /* 0x000000a40c94723c */ /* 0x040fec0000041894 */
[C---:B------:R-:W-:Y:S06]  /*ae20*/  HMMA.16816.F32.BF16 R136, R12.reuse, R140, R136 ;  /* 0x0000008c0c88723c */ /* 0x040fec0000041888 */
[C---:B------:R-:W-:Y:S06]  /*ae30*/  HMMA.16816.F32.BF16 R144, R12.reuse, R142, R144 ;  /* 0x0000008e0c90723c */ /* 0x040fec0000041890 */
[C---:B------:R-:W-:Y:S01]  /*ae40*/  HMMA.16816.F32.BF16 R152, R12.reuse, R166, R152 ;  /* 0x000000a60c98723c */ /* 0x040fe20000041898 */
[----:B------:R-:W3:Y:S05]  /*ae50*/  LDSM.16.M88.4 R164, [R176+0xb000] ;  /* 0x00b00000b0a4783b */ /* 0x000eea0000000200 */
[C---:B------:R-:W-:Y:S06]  /*ae60*/  HMMA.16816.F32.BF16 R156, R12.reuse, R212, R156 ;  /* 0x000000d40c9c723c */ /* 0x040fec000004189c */
[----:B------:R-:W-:Y:S01]  /*ae70*/  HMMA.16816.F32.BF16 R28, R12, R214, R24 ;  /* 0x000000d60c1c723c */ /* 0x000fe20000041818 */
[----:B------:R-:W-:Y:S05]  /*ae80*/  LDSM.16.M88.4 R212, [R189] ;  /* 0x00000000bdd4783b */ /* 0x000fea0000000200 */
[C---:B----4-:R-:W-:Y:S01]  /*ae90*/  HMMA.16816.F32.BF16 R24, R4.reuse, R224, R16 ;  /* 0x000000e00418723c */ /* 0x050fe20000041810 */
[----:B------:R-:W4:Y:S05]  /*aea0*/  LDSM.16.M88.4 R16, [R184+0x4000] ;  /* 0x00400000b810783b */ /* 0x000f2a0000000200 */
[C---:B------:R-:W-:Y:S01]  /*aeb0*/  HMMA.16816.F32.BF16 R12, R4.reuse, R226, R32 ;  /* 0x000000e2040c723c */ /* 0x040fe20000041820 */
[----:B------:R-:W-:Y:S05]  /*aec0*/  LDSM.16.M88.4 R224, [R188] ;  /* 0x00000000bce0783b */ /* 0x000fea0000000200 */
[C---:B-1----:R-:W-:Y:S06]  /*aed0*/  HMMA.16816.F32.BF16 R148, R4.reuse, R172, R148 ;  /* 0x000000ac0494723c */ /* 0x042fec0000041894 */
[C---:B------:R-:W-:Y:S06]  /*aee0*/  HMMA.16816.F32.BF16 R32, R4.reuse, R168, R136 ;  /* 0x000000a80420723c */ /* 0x040fec0000041888 */
[C---:B------:R-:W-:Y:S01]  /*aef0*/  HMMA.16816.F32.BF16 R144, R4.reuse, R170, R144 ;  /* 0x000000aa0490723c */ /* 0x040fe20000041890 */
[----:B------:R-:W-:Y:S05]  /*af00*/  LDSM.16.M88.4 R168, [R182+0xb800] ;  /* 0x00b80000b6a8783b */ /* 0x000fea0000000200 */
[C---:B------:R-:W-:Y:S01]  /*af10*/  HMMA.16816.F32.BF16 R152, R4.reuse, R174, R152 ;  /* 0x000000ae0498723c */ /* 0x040fe20000041898 */
[----:B------:R-:W-:Y:S05]  /*af20*/  LDSM.16.M88.4 R172, [R181+0x4000] ;  /* 0x00400000b5ac783b */ /* 0x000fea0000000200 */
[C---:B------:R-:W-:Y:S06]  /*af30*/  HMMA.16816.F32.BF16 R156, R4.reuse, R208, R156 ;  /* 0x000000d0049c723c */ /* 0x040fec000004189c */
[----:B------:R-:W-:Y:S01]  /*af40*/  HMMA.16816.F32.BF16 R140, R4, R210, R28 ;  /* 0x000000d2048c723c */ /* 0x000fe2000004181c */
[----:B------:R-:W1:Y:S04]  /*af50*/  LDSM.16.M88.4 R208, [R190] ;  /* 0x00000000bed0783b */ /* 0x000e680000000200 */
[----:B------:R-:W-:Y:S01]  /*af60*/  LDSM.16.M88.4 R4, [R186+0x4000] ;  /* 0x00400000ba04783b */ /* 0x000fe20000000200 */
[C---:B--2---:R-:W-:Y:S06]  /*af70*/  HMMA.16816.F32.BF16 R136, R20.reuse, R228, R24 ;  /* 0x000000e41488723c */ /* 0x044fec0000041818 */
[C---:B------:R-:W-:Y:S01]  /*af80*/  HMMA.16816.F32.BF16 R12, R20.reuse, R230, R12 ;  /* 0x000000e6140c723c */ /* 0x040fe2000004180c */
[----:B------:R-:W2:Y:S05]  /*af90*/  LDSM.16.M88.4 R228, [R182+0xa000] ;  /* 0x00a00000b6e4783b */ /* 0x000eaa0000000200 */
[C---:B---3--:R-:W-:Y:S06]  /*afa0*/  HMMA.16816.F32.BF16 R24, R20.reuse, R164, R148 ;  /* 0x000000a41418723c */ /* 0x048fec0000041894 */
[C---:B------:R-:W-:Y:S06]  /*afb0*/  HMMA.16816.F32.BF16 R32, R20.reuse, R160, R32 ;  /* 0x000000a01420723c */ /* 0x040fec0000041820 */
[C---:B------:R-:W-:Y:S01]  /*afc0*/  HMMA.16816.F32.BF16 R28, R20.reuse, R162, R144 ;  /* 0x000000a2141c723c */ /* 0x040fe20000041890 */
[----:B------:R-:W-:Y:S05]  /*afd0*/  LDSM.16.M88.4 R160, [R182+0xa800] ;  /* 0x00a80000b6a0783b */ /* 0x000fea0000000200 */
[C---:B------:R-:W-:Y:S01]  /*afe0*/  HMMA.16816.F32.BF16 R152, R20.reuse, R166, R152 ;  /* 0x000000a61498723c */ /* 0x040fe20000041898 */
[----:B------:R-:W-:Y:S05]  /*aff0*/  LDSM.16.M88.4 R164, [R182+0xb000] ;  /* 0x00b00000b6a4783b */ /* 0x000fea0000000200 */
[C---:B------:R-:W-:Y:S06]  /*b000*/  HMMA.16816.F32.BF16 R156, R20.reuse, R216, R156 ;  /* 0x000000d8149c723c */ /* 0x040fec000004189c */
[----:B------:R-:W-:Y:S06]  /*b010*/  HMMA.16816.F32.BF16 R148, R20, R218, R140 ;  /* 0x000000da1494723c */ /* 0x000fec000004188c */
[C---:B----4-:R-:W-:Y:S06]  /*b020*/  HMMA.16816.F32.BF16 R20, R16.reuse, R232, R136 ;  /* 0x000000e81014723c */ /* 0x050fec0000041888 */
[C---:B------:R-:W-:Y:S01]  /*b030*/  HMMA.16816.F32.BF16 R136, R16.reuse, R234, R12 ;  /* 0x000000ea1088723c */ /* 0x040fe2000004180c */
[----:B------:R-:W3:Y:S05]  /*b040*/  LDSM.16.M88.4 R12, [R185+0x4000] ;  /* 0x00400000b90c783b */ /* 0x000eea0000000200 */
[C---:B-1----:R-:W-:Y:S06]  /*b050*/  HMMA.16816.F32.BF16 R144, R16.reuse, R208, R32 ;  /* 0x000000d01090723c */ /* 0x042fec0000041820 */
[----:B------:R-:W-:Y:S06]  /*b060*/  HMMA.16816.F32.BF16 R140, R16, R210, R28 ;  /* 0x000000d2108c723c */ /* 0x000fec000004181c */
[----:B--2---:R-:W-:Y:S06]  /*b070*/  HMMA.16816.F32.BF16 R20, R4, R228, R20 ;  /* 0x000000e40414723c */ /* 0x004fec0000041814 */
[C---:B------:R-:W-:Y:S06]  /*b080*/  HMMA.16816.F32.BF16 R32, R16.reuse, R212, R24 ;  /* 0x000000d41020723c */ /* 0x040fec0000041818 */
[C---:B------:R-:W-:Y:S06]  /*b090*/  HMMA.16816.F32.BF16 R28, R16.reuse, R214, R152 ;  /* 0x000000d6101c723c */ /* 0x040fec0000041898 */
[C---:B------:R-:W-:Y:S06]  /*b0a0*/  HMMA.16816.F32.BF16 R24, R16.reuse, R224, R156 ;  /* 0x000000e01018723c */ /* 0x040fec000004189c */
[----:B------:R-:W-:Y:S01]  /*b0b0*/  HMMA.16816.F32.BF16 R16, R16, R226, R148 ;  /* 0x000000e21010723c */ /* 0x000fe20000041894 */
[----:B------:R-:W1:Y:S05]  /*b0c0*/  LDSM.16.M88.4 R148, [R181+0x4800] ;  /* 0x00480000b594783b */ /* 0x000e6a0000000200 */
[----:B---3--:R-:W-:Y:S06]  /*b0d0*/  HMMA.16816.F32.BF16 R20, R12, R172, R20 ;  /* 0x000000ac0c14723c */ /* 0x008fec0000041814 */
[C---:B------:R-:W-:Y:S06]  /*b0e0*/  HMMA.16816.F32.BF16 R152, R4.reuse, R164, R32 ;  /* 0x000000a40498723c */ /* 0x040fec0000041820 */
[C---:B------:R-:W-:Y:S06]  /*b0f0*/  HMMA.16816.F32.BF16 R156, R4.reuse, R168, R24 ;  /* 0x000000a8049c723c */ /* 0x040fec0000041818 */
[C---:B------:R-:W-:Y:S06]  /*b100*/  HMMA.16816.F32.BF16 R136, R4.reuse, R230, R136 ;  /* 0x000000e60488723c */ /* 0x040fec0000041888 */
[C---:B------:R-:W-:Y:S06]  /*b110*/  HMMA.16816.F32.BF16 R144, R4.reuse, R160, R144 ;  /* 0x000000a00490723c */ /* 0x040fec0000041890 */
[C---:B------:R-:W-:Y:S06]  /*b120*/  HMMA.16816.F32.BF16 R140, R4.reuse, R162, R140 ;  /* 0x000000a2048c723c */ /* 0x040fec000004188c */
[C---:B------:R-:W-:Y:S06]  /*b130*/  HMMA.16816.F32.BF16 R164, R4.reuse, R166, R28 ;  /* 0x000000a604a4723c */ /* 0x040fec000004181c */
[----:B------:R-:W-:Y:S06]  /*b140*/  HMMA.16816.F32.BF16 R168, R4, R170, R16 ;  /* 0x000000aa04a8723c */ /* 0x000fec0000041810 */
[----:B-1----:R-:W-:Y:S01]  /*b150*/  HMMA.16816.F32.BF16 R28, R12, R148, R144 ;  /* 0x000000940c1c723c */ /* 0x002fe20000041890 */
[----:B------:R-:W-:-:S02]  /*b160*/  IMAD.IADD R5, R203, 0x1, -R0 ;  /* 0x00000001cb057824 */ /* 0x000fc400078e0a00 */
[C---:B------:R-:W-:Y:S02]  /*b170*/  IMAD.IADD R4, R202.reuse, 0x1, -R0 ;  /* 0x00000001ca047824 */ /* 0x040fe400078e0a00 */
[--C-:B------:R-:W-:Y:S01]  /*b180*/  IMAD.IADD R7, R202, 0x1, -R2.reuse ;  /* 0x00000001ca077824 */ /* 0x100fe200078e0a02 */
[----:B------:R-:W-:Y:S01]  /*b190*/  IABS R5, R5 ;  /* 0x0000000500057213 */ /* 0x000fe20000000000 */
[----:B------:R-:W-:Y:S01]  /*b1a0*/  IMAD.IADD R6, R203, 0x1, -R2 ;  /* 0x00000001cb067824 */ /* 0x000fe200078e0a02 */
[----:B------:R-:W-:Y:S01]  /*b1b0*/  IABS R4, R4 ;  /* 0x0000000400047213 */ /* 0x000fe20000000000 */
[C---:B------:R-:W-:Y:S01]  /*b1c0*/  HMMA.16816.F32.BF16 R16, R12.reuse, R174, R136 ;  /* 0x000000ae0c10723c */ /* 0x040fe20000041888 */
[----:B------:R-:W-:Y:S01]  /*b1d0*/  IABS R7, R7 ;  /* 0x0000000700077213 */ /* 0x000fe20000000000 */
[----:B------:R-:W-:Y:S01]  /*b1e0*/  IMAD.MOV.U32 R2, RZ, RZ, R5 ;  /* 0x000000ffff027224 */ /* 0x000fe200078e0005 */
[----:B------:R-:W-:Y:S02]  /*b1f0*/  IABS R5, R6 ;  /* 0x0000000600057213 */ /* 0x000fe40000000000 */
[----:B------:R-:W-:Y:S01]  /*b200*/  I2FP.F32.S32 R4, R4 ;  /* 0x0000000400047245 */ /* 0x000fe20000201400 */
[----:B------:R-:W-:Y:S01]  /*b210*/  HMMA.16816.F32.BF16 R32, R12, R150, R140 ;  /* 0x000000960c20723c */ /* 0x000fe2000004188c */
[----:B------:R-:W-:-:S02]  /*b220*/  I2FP.F32.S32 R2, R2 ;  /* 0x0000000200027245 */ /* 0x000fc40000201400 */
[----:B------:R-:W-:Y:S01]  /*b230*/  I2FP.F32.S32 R7, R7 ;  /* 0x0000000700077245 */ /* 0x000fe20000201400 */
[----:B------:R-:W-:Y:S01]  /*b240*/  FFMA.FTZ R10, R4, -UR16, R20 ;  /* 0x80000010040a7c23 */ /* 0x000fe20008010014 */
[----:B------:R-:W-:Y:S01]  /*b250*/  I2FP.F32.S32 R5, R5 ;  /* 0x0000000500057245 */ /* 0x000fe20000201400 */
[----:B------:R-:W-:Y:S01]  /*b260*/  FFMA.FTZ R6, R2, -UR16, R22 ;  /* 0x8000001002067c23 */ /* 0x000fe20008010016 */
[C---:B------:R-:W-:Y:S02]  /*b270*/  VIADD R4, R0.reuse, 0x8 ;  /* 0x0000000800047836 */ /* 0x040fe40000000000 */
[----:B------:R-:W-:Y:S01]  /*b280*/  FFMA.FTZ R7, R7, -UR16, R21 ;  /* 0x8000001007077c23 */ /* 0x000fe20008010015 */
[----:B------:R-:W-:Y:S02]  /*b290*/  VIADD R2, R0, 0x9 ;  /* 0x0000000900027836 */ /* 0x000fe40000000000 */
[----:B------:R-:W-:Y:S01]  /*b2a0*/  FFMA.FTZ R5, R5, -UR16, R23 ;  /* 0x8000001005057c23 */ /* 0x000fe20008010017 */
[----:B------:R-:W-:Y:S01]  /*b2b0*/  FSEL R103, R10, -INF , !P0 ;  /* 0xff8000000a677808 */ /* 0x000fe20004000000 */
[----:B------:R-:W1:Y:S01]  /*b2c0*/  LDSM.16.M88.4 R20, [R181+0x5000] ;  /* 0x00500000b514783b */ /* 0x000e620000000200 */
[----:B------:R-:W-:Y:S01]  /*b2d0*/  FSEL R144, R6, -INF , !P5 ;  /* 0xff80000006907808 */ /* 0x000fe20006800000 */
[----:B------:R-:W-:Y:S01]  /*b2e0*/  IMAD.IADD R6, R202, 0x1, -R4 ;  /* 0x00000001ca067824 */ /* 0x000fe200078e0a04 */
[----:B------:R-:W-:-:S02]  /*b2f0*/  ISETP.GE.AND P0, PT, R4, R205, PT ;  /* 0x000000cd0400720c */ /* 0x000fc40003f06270 */
[-C--:B------:R-:W-:Y:S02]  /*b300*/  ISETP.GE.AND P5, PT, R4, R204.reuse, PT ;  /* 0x000000cc0400720c */ /* 0x080fe40003fa6270 */
[----:B------:R-:W-:Y:S02]  /*b310*/  FSEL R138, R7, -INF , !P6 ;  /* 0xff800000078a7808 */ /* 0x000fe40007000000 */
[----:B------:R-:W-:Y:S01]  /*b320*/  FSEL R145, R5, -INF , !P4 ;  /* 0xff80000005917808 */ /* 0x000fe20006000000 */
[----:B------:R-:W-:Y:S01]  /*b330*/  IMAD.IADD R5, R202, 0x1, -R2 ;  /* 0x00000001ca057824 */ /* 0x000fe200078e0a02 */
[C---:B------:R-:W-:Y:S02]  /*b340*/  ISETP.GE.AND P6, PT, R2.reuse, R205, PT ;  /* 0x000000cd0200720c */ /* 0x040fe40003fc6270 */
[----:B------:R-:W-:Y:S02]  /*b350*/  ISETP.GE.AND P4, PT, R2, R204, PT ;  /* 0x000000cc0200720c */ /* 0x000fe40003f86270 */
[----:B------:R-:W-:-:S02]  /*b360*/  ISETP.LT.OR P0, PT, R4, R201, P0 ;  /* 0x000000c90400720c */ /* 0x000fc40000701670 */
[-C--:B------:R-:W-:Y:S01]  /*b370*/  ISETP.LT.OR P5, PT, R4, R200.reuse, P5 ;  /* 0x000000c80400720c */ /* 0x080fe20002fa1670 */
[C---:B------:R-:W-:Y:S01]  /*b380*/  IMAD.IADD R4, R203.reuse, 0x1, -R4 ;  /* 0x00000001cb047824 */ /* 0x040fe200078e0a04 */
[C---:B------:R-:W-:Y:S02]  /*b390*/  ISETP.LT.OR P6, PT, R2.reuse, R201, P6 ;  /* 0x000000c90200720c */ /* 0x040fe400037c1670 */
[----:B------:R-:W-:Y:S01]  /*b3a0*/  ISETP.LT.OR P4, PT, R2, R200, P4 ;  /* 0x000000c80200720c */ /* 0x000fe20002781670 */
[----:B------:R-:W-:Y:S01]  /*b3b0*/  IMAD.IADD R2, R203, 0x1, -R2 ;  /* 0x00000001cb027824 */ /* 0x000fe200078e0a02 */
[----:B------:R-:W-:Y:S02]  /*b3c0*/  IABS R6, R6 ;  /* 0x0000000600067213 */ /* 0x000fe40000000000 */
[----:B------:R-:W-:Y:S02]  /*b3d0*/  IABS R4, R4 ;  /* 0x0000000400047213 */ /* 0x000fe40000000000 */
[----:B------:R-:W-:-:S02]  /*b3e0*/  IABS R5, R5 ;  /* 0x0000000500057213 */ /* 0x000fc40000000000 */
[----:B------:R-:W-:Y:S01]  /*b3f0*/  IABS R10, R2 ;  /* 0x00000002000a7213 */ /* 0x000fe20000000000 */
[----:B------:R-:W-:Y:S02]  /*b400*/  IMAD.MOV.U32 R2, RZ, RZ, R6 ;  /* 0x000000ffff027224 */ /* 0x000fe400078e0006 */
[----:B------:R-:W-:Y:S02]  /*b410*/  IMAD.MOV.U32 R6, RZ, RZ, R4 ;  /* 0x000000ffff067224 */ /* 0x000fe400078e0004 */
        /* <DEDUP_REMOVED lines=12> */
[----:B------:R-:W-:Y:S01]  /*b4e0*/  VIADD R2, R0, 0x11 ;  /* 0x0000001100027836 */ /* 0x000fe20000000000 */
[----:B------:R-:W-:Y:S01]  /*b4f0*/  FSEL R140, R6, -INF , !P5 ;  /* 0xff800000068c7808 */ /* 0x000fe20006800000 */
[----:B------:R-:W-:Y:S01]  /*b500*/  IMAD.IADD R6, R202, 0x1, -R4 ;  /* 0x00000001ca067824 */ /* 0x000fe200078e0a04 */
[C---:B------:R-:W-:Y:S01]  /*b510*/  ISETP.GE.AND P0, PT, R4.reuse, R205, PT ;  /* 0x000000cd0400720c */ /* 0x040fe20003f06270 */
[----:B-1----:R-:W-:Y:S01]  /*b520*/  HMMA.16816.F32.BF16 R24, R12, R20, R152 ;  /* 0x000000140c18723c */ /* 0x002fe20000041898 */
[----:B------:R-:W-:Y:S01]  /*b530*/  ISETP.GE.AND P5, PT, R4, R204, PT ;  /* 0x000000cc0400720c */ /* 0x000fe20003fa6270 */
[----:B------:R-:W1:Y:S01]  /*b540*/  LDSM.16.M88.4 R16, [R181+0x5800] ;  /* 0x00580000b510783b */ /* 0x000e620000000200 */
[----:B------:R-:W-:Y:S01]  /*b550*/  FSEL R102, R7, -INF , !P6 ;  /* 0xff80000007667808 */ /* 0x000fe20007000000 */
[----:B------:R-:W-:-:S04]  /*b560*/  DEPBAR.LE SB0, 0x0 ;  /* 0x000080000000791a */ /* 0x000fc80000000000 */
[----:B------:R-:W-:Y:S01]  /*b570*/  FSEL R141, R5, -INF , !P4 ;  /* 0xff800000058d7808 */ /* 0x000fe20006000000 */
[----:B------:R-:W-:Y:S01]  /*b580*/  IMAD.IADD R5, R202, 0x1, -R2 ;  /* 0x00000001ca057824 */ /* 0x000fe200078e0a02 */
[----:B------:R-:W-:Y:S01]  /*b590*/  BAR.SYNC.DEFER_BLOCKING 0x0 ;  /* 0x0000000000007b1d */ /* 0x000fe20000010000 */
[C---:B------:R-:W-:Y:S01]  /*b5a0*/  ISETP.GE.AND P6, PT, R2.reuse, R205, PT ;  /* 0x000000cd0200720c */ /* 0x040fe20003fc6270 */
[----:B------:R-:W-:Y:S01]  /*b5b0*/  HMMA.16816.F32.BF16 R20, R12, R22, R164 ;  /* 0x000000160c14723c */ /* 0x000fe200000418a4 */
[----:B------:R-:W-:Y:S02]  /*b5c0*/  ISETP.GE.AND P4, PT, R2, R204, PT ;  /* 0x000000cc0200720c */ /* 0x000fe40003f86270 */
[CC--:B------:R-:W-:Y:S02]  /*b5d0*/  ISETP.LT.OR P0, PT, R4.reuse, R201.reuse, P0 ;  /* 0x000000c90400720c */ /* 0x0c0fe40000701670 */
[----:B------:R-:W-:Y:S01]  /*b5e0*/  ISETP.LT.OR P5, PT, R4, R200, P5 ;  /* 0x000000c80400720c */ /* 0x000fe20002fa1670 */
[----:B------:R-:W-:Y:S01]  /*b5f0*/  IMAD.IADD R4, R203, 0x1, -R4 ;  /* 0x00000001cb047824 */ /* 0x000fe200078e0a04 */
[----:B------:R-:W-:-:S02]  /*b600*/  ISETP.LT.OR P6, PT, R2, R201, P6 ;  /* 0x000000c90200720c */ /* 0x000fc400037c1670 */
[----:B------:R-:W-:Y:S01]  /*b610*/  ISETP.LT.OR P4, PT, R2, R200, P4 ;  /* 0x000000c80200720c */ /* 0x000fe20002781670 */
[----:B------:R-:W-:Y:S01]  /*b620*/  IMAD.IADD R2, R203, 0x1, -R2 ;  /* 0x00000001cb027824 */ /* 0x000fe200078e0a02 */
[----:B------:R-:W-:Y:S02]  /*b630*/  IABS R6, R6 ;  /* 0x0000000600067213 */ /* 0x000fe40000000000 */
[----:B------:R-:W-:Y:S02]  /*b640*/  IABS R4, R4 ;  /* 0x0000000400047213 */ /* 0x000fe40000000000 */
[----:B------:R-:W-:Y:S02]  /*b650*/  IABS R7, R5 ;  /* 0x0000000500077213 */ /* 0x000fe40000000000 */
[----:B------:R-:W-:Y:S01]  /*b660*/  IABS R5, R2 ;  /* 0x0000000200057213 */ /* 0x000fe20000000000 */
[----:B------:R-:W-:Y:S01]  /*b670*/  IMAD.MOV.U32 R2, RZ, RZ, R6 ;  /* 0x000000ffff027224 */ /* 0x000fe200078e0006 */
[----:B------:R-:W-:Y:S01]  /*b680*/  I2FP.F32.S32 R7, R7 ;  /* 0x0000000700077245 */ /* 0x000fe20000201400 */
[----:B------:R-:W-:-:S03]  /*b690*/  IMAD.MOV.U32 R6, RZ, RZ, R4 ;  /* 0x000000ffff067224 */ /* 0x000fc600078e0004 */
[----:B------:R-:W-:Y:S01]  /*b6a0*/  I2FP.F32.S32 R4, R2 ;  /* 0x0000000200047245 */ /* 0x000fe20000201400 */
[----:B------:R-:W-:Y:S01]  /*b6b0*/  FFMA.FTZ R7, R7, -UR16, R29 ;  /* 0x8000001007077c23 */ /* 0x000fe2000801001d */
[----:B------:R-:W-:Y:S02]  /*b6c0*/  I2FP.F32.S32 R6, R6 ;  /* 0x0000000600067245 */ /* 0x000fe40000201400 */
[----:B------:R-:W-:Y:S01]  /*b6d0*/  I2FP.F32.S32 R2, R5 ;  /* 0x0000000500027245 */ /* 0x000fe20000201400 */
[----:B------:R-:W-:Y:S01]  /*b6e0*/  FFMA.FTZ R10, R4, -UR16, R28 ;  /* 0x80000010040a7c23 */ /* 0x000fe2000801001c */
[----:B------:R-:W-:Y:S02]  /*b6f0*/  VIADD R4, R0, 0x18 ;  /* 0x0000001800047836 */ /* 0x000fe40000000000 */
[----:B------:R-:W-:Y:S01]  /*b700*/  FFMA.FTZ R6, R6, -UR16, R30 ;  /* 0x8000001006067c23 */ /* 0x000fe2000801001e */
[----:B------:R-:W-:Y:S01]  /*b710*/  FSEL R223, R7, -INF , !P6 ;  /* 0xff80000007df7808 */ /* 0x000fe20007000000 */
[----:B------:R-:W-:Y:S01]  /*b720*/  FFMA.FTZ R5, R2, -UR16, R31 ;  /* 0x8000001002057c23 */ /* 0x000fe2000801001f */
[----:B------:R-:W-:Y:S01]  /*b730*/  VIADD R2, R0, 0x19 ;  /* 0x0000001900027836 */ /* 0x000fe20000000000 */
[----:B------:R-:W-:Y:S01]  /*b740*/  FSEL R236, R10, -INF , !P0 ;  /* 0xff8000000aec7808 */ /* 0x000fe20004000000 */
[----:B-1----:R-:W-:Y:S01]  /*b750*/  HMMA.16816.F32.BF16 R28, R12, R16, R156 ;  /* 0x000000100c1c723c */ /* 0x002fe2000004189c */
[----:B------:R-:W-:Y:S01]  /*b760*/  FSEL R237, R6, -INF , !P5 ;  /* 0xff80000006ed7808 */ /* 0x000fe20006800000 */
[----:B------:R-:W-:Y:S01]  /*b770*/  IMAD.IADD R6, R202, 0x1, -R4 ;  /* 0x00000001ca067824 */ /* 0x000fe200078e0a04 */
[----:B------:R-:W-:-:S02]  /*b780*/  ISETP.GE.AND P0, PT, R4, R205, PT ;  /* 0x000000cd0400720c */ /* 0x000fc40003f06270 */
[-C--:B------:R-:W-:Y:S01]  /*b790*/  ISETP.GE.AND P5, PT, R4, R204.reuse, PT ;  /* 0x000000cc0400720c */ /* 0x080fe20003fa6270 */
[----:B------:R-:W-:Y:S01]  /*b7a0*/  HMMA.16816.F32.BF16 R12, R12, R18, R168 ;  /* 0x000000120c0c723c */ /* 0x000fe200000418a8 */
[----:B------:R-:W-:Y:S01]  /*b7b0*/  FSEL R238, R5, -INF , !P4 ;  /* 0xff80000005ee7808 */ /* 0x000fe20006000000 */
[----:B------:R-:W-:Y:S01]  /*b7c0*/  IMAD.IADD R5, R202, 0x1, -R2 ;  /* 0x00000001ca057824 */ /* 0x000fe200078e0a02 */
        /* <DEDUP_REMOVED lines=12> */
[----:B------:R-:W-:Y:S02]  /*b890*/  IMAD.MOV.U32 R2, RZ, RZ, R6 ;  /* 0x000000ffff027224 */ /* 0x000fe400078e0006 */
[----:B------:R-:W-:-:S02]  /*b8a0*/  IMAD.MOV.U32 R6, RZ, RZ, R4 ;  /* 0x000000ffff067224 */ /* 0x000fc400078e0004 */
[----:B------:R-:W-:Y:S01]  /*b8b0*/  IMAD.MOV.U32 R7, RZ, RZ, R5 ;  /* 0x000000ffff077224 */ /* 0x000fe200078e0005 */
[----:B------:R-:W-:Y:S01]  /*b8c0*/  I2FP.F32.S32 R2, R2 ;  /* 0x0000000200027245 */ /* 0x000fe20000201400 */
[----:B------:R-:W-:Y:S01]  /*b8d0*/  IMAD.MOV.U32 R5, RZ, RZ, R10 ;  /* 0x000000ffff057224 */ /* 0x000fe200078e000a */
[----:B------:R-:W-:Y:S01]  /*b8e0*/  I2FP.F32.S32 R6, R6 ;  /* 0x0000000600067245 */ /* 0x000fe20000201400 */
[----:B------:R-:W-:Y:S01]  /*b8f0*/  VIADD R4, R0, 0x20 ;  /* 0x0000002000047836 */ /* 0x000fe20000000000 */
[----:B------:R-:W-:Y:S01]  /*b900*/  I2FP.F32.S32 R7, R7 ;  /* 0x0000000700077245 */ /* 0x000fe20000201400 */
[----:B------:R-:W-:Y:S01]  /*b910*/  FFMA.FTZ R10, R2, -UR16, R32 ;  /* 0x80000010020a7c23 */ /* 0x000fe20008010020 */
[----:B------:R-:W-:Y:S01]  /*b920*/  I2FP.F32.S32 R5, R5 ;  /* 0x0000000500057245 */ /* 0x000fe20000201400 */
[----:B------:R-:W-:Y:S01]  /*b930*/  FFMA.FTZ R6, R6, -UR16, R34 ;  /* 0x8000001006067c23 */ /* 0x000fe20008010022 */
[----:B------:R-:W-:Y:S02]  /*b940*/  VIADD R2, R0, 0x21 ;  /* 0x0000002100027836 */ /* 0x000fe40000000000 */
[----:B------:R-:W-:Y:S01]  /*b950*/  FFMA.FTZ R7, R7, -UR16, R33 ;  /* 0x8000001007077c23 */ /* 0x000fe20008010021 */
[----:B------:R-:W-:Y:S01]  /*b960*/  FSEL R142, R10, -INF , !P0 ;  /* 0xff8000000a8e7808 */ /* 0x000fe20004000000 */
[----:B------:R-:W-:Y:S01]  /*b970*/  FFMA.FTZ R5, R5, -UR16, R35 ;  /* 0x8000001005057c23 */ /* 0x000fe20008010023 */
        /* <DEDUP_REMOVED lines=27> */
[----:B------:R-:W-:Y:S02]  /*bb30*/  FFMA.FTZ R5, R5, -UR16, R27 ;  /* 0x8000001005057c23 */ /* 0x000fe4000801001b */
[----:B------:R-:W-:Y:S01]  /*bb40*/  FFMA.FTZ R10, R2, -UR16, R24 ;  /* 0x80000010020a7c23 */ /* 0x000fe20008010018 */
[----:B------:R-:W-:-:S02]  /*bb50*/  VIADD R2, R0, 0x29 ;  /* 0x0000002900027836 */ /* 0x000fc40000000000 */
[----:B------:R-:W-:Y:S01]  /*bb60*/  FFMA.FTZ R6, R6, -UR16, R26 ;  /* 0x8000001006067c23 */ /* 0x000fe2000801001a */
[----:B------:R-:W-:Y:S02]  /*bb70*/  FSEL R249, R7, -INF , !P6 ;  /* 0xff80000007f97808 */ /* 0x000fe40007000000 */
[----:B------:R-:W-:Y:S02]  /*bb80*/  FSEL R245, R10, -INF , !P0 ;  /* 0xff8000000af57808 */ /* 0x000fe40004000000 */
[----:B------:R-:W-:Y:S01]  /*bb90*/  FSEL R250, R6, -INF , !P5 ;  /* 0xff80000006fa7808 */ /* 0x000fe20006800000 */
[----:B------:R-:W-:Y:S01]  /*bba0*/  IMAD.IADD R6, R202, 0x1, -R4 ;  /* 0x00000001ca067824 */ /* 0x000fe200078e0a04 */
[CC--:B------:R-:W-:Y:S02]  /*bbb0*/  ISETP.GE.AND P0, PT, R4.reuse, R205.reuse, PT ;  /* 0x000000cd0400720c */ /* 0x0c0fe40003f06270 */
[----:B------:R-:W-:Y:S02]  /*bbc0*/  ISETP.GE.AND P5, PT, R4, R204, PT ;  /* 0x000000cc0400720c */ /* 0x000fe40003fa6270 */
[----:B------:R-:W-:Y:S01]  /*bbd0*/  FSEL R251, R5, -INF , !P4 ;  /* 0xff80000005fb7808 */ /* 0x000fe20006000000 */
[----:B------:R-:W-:Y:S01]  /*bbe0*/  IMAD.IADD R5, R202, 0x1, -R2 ;  /* 0x00000001ca057824 */ /* 0x000fe200078e0a02 */
[----:B------:R-:W-:-:S02]  /*bbf0*/  ISETP.GE.AND P6, PT, R2, R205, PT ;  /* 0x000000cd0200720c */ /* 0x000fc40003fc6270 */
[----:B------:R-:W-:Y:S02]  /*bc00*/  ISETP.GE.AND P4, PT, R2, R204, PT ;  /* 0x000000cc0200720c */ /* 0x000fe40003f86270 */
[CC--:B------:R-:W-:Y:S02]  /*bc10*/  ISETP.LT.OR P0, PT, R4.reuse, R201.reuse, P0 ;  /* 0x000000c90400720c */ /* 0x0c0fe40000701670 */
[-C--:B------:R-:W-:Y:S01]  /*bc20*/  ISETP.LT.OR P5, PT, R4, R200.reuse, P5 ;  /* 0x000000c80400720c */ /* 0x080fe20002fa1670 */
[C---:B------:R-:W-:Y:S01]  /*bc30*/  IMAD.IADD R4, R203.reuse, 0x1, -R4 ;  /* 0x00000001cb047824 */ /* 0x040fe200078e0a04 */
[C---:B------:R-:W-:Y:S02]  /*bc40*/  ISETP.LT.OR P6, PT, R2.reuse, R201, P6 ;  /* 0x000000c90200720c */ /* 0x040fe400037c1670 */
[----:B------:R-:W-:Y:S01]  /*bc50*/  ISETP.LT.OR P4, PT, R2, R200, P4 ;  /* 0x000000c80200720c */ /* 0x000fe20002781670 */
[----:B------:R-:W-:Y:S01]  /*bc60*/  IMAD.IADD R2, R203, 0x1, -R2 ;  /* 0x00000001cb027824 */ /* 0x000fe200078e0a02 */
[----:B------:R-:W-:-:S02]  /*bc70*/  IABS R7, R6 ;  /* 0x0000000600077213 */ /* 0x000fc40000000000 */
[----:B------:R-:W-:Y:S02]  /*bc80*/  IABS R4, R4 ;  /* 0x0000000400047213 */ /* 0x000fe40000000000 */
[----:B------:R-:W-:Y:S02]  /*bc90*/  IABS R5, R5 ;  /* 0x0000000500057213 */ /* 0x000fe40000000000 */
[----:B------:R-:W-:Y:S01]  /*bca0*/  IABS R6, R2 ;  /* 0x0000000200067213 */ /* 0x000fe20000000000 */
[----:B------:R-:W-:Y:S02]  /*bcb0*/  IMAD.MOV.U32 R2, RZ, RZ, R7 ;  /* 0x000000ffff027224 */ /* 0x000fe400078e0007 */
        /* <DEDUP_REMOVED lines=14> */
[----:B------:R-:W-:Y:S01]  /*bda0*/  ISETP.GE.AND P4, PT, R2, R204, PT ;  /* 0x000000cc0200720c */ /* 0x000fe20003f86270 */
[----:B------:R-:W-:Y:S01]  /*bdb0*/  VIADD R0, R0, 0x39 ;  /* 0x0000003900007836 */ /* 0x000fe20000000000 */
[----:B------:R-:W-:Y:S01]  /*bdc0*/  FSEL R247, R7, -INF , !P5 ;  /* 0xff80000007f77808 */ /* 0x000fe20006800000 */
[--C-:B------:R-:W-:Y:S01]  /*bdd0*/  IMAD.IADD R6, R203, 0x1, -R4.reuse ;  /* 0x00000001cb067824 */ /* 0x100fe200078e0a04 */
[----:B------:R-:W-:Y:S01]  /*bde0*/  FSEL R246, R10, -INF , !P6 ;  /* 0xff8000000af67808 */ /* 0x000fe20007000000 */
[----:B------:R-:W-:Y:S01]  /*bdf0*/  IMAD.IADD R10, R202, 0x1, -R4 ;  /* 0x00000001ca0a7824 */ /* 0x000fe200078e0a04 */
[----:B------:R-:W-:Y:S01]  /*be00*/  ISETP.GE.AND P6, PT, R2, R205, PT ;  /* 0x000000cd0200720c */ /* 0x000fe20003fc6270 */
[----:B------:R-:W-:Y:S01]  /*be10*/  IMAD.IADD R7, R202, 0x1, -R2 ;  /* 0x00000001ca077824 */ /* 0x000fe200078e0a02 */
[----:B------:R-:W-:-:S02]  /*be20*/  ISETP.LT.OR P4, PT, R2, R200, P4 ;  /* 0x000000c80200720c */ /* 0x000fc40002781670 */
[----:B------:R-:W-:Y:S02]  /*be30*/  IABS R16, R10 ;  /* 0x0000000a00107213 */ /* 0x000fe40000000000 */
[----:B------:R-:W-:Y:S02]  /*be40*/  IABS R10, R6 ;  /* 0x00000006000a7213 */ /* 0x000fe40000000000 */
[----:B------:R-:W-:Y:S01]  /*be50*/  ISETP.LT.OR P6, PT, R2, R201, P6 ;  /* 0x000000c90200720c */ /* 0x000fe200037c1670 */
[----:B------:R-:W-:Y:S01]  /*be60*/  IMAD.IADD R2, R203, 0x1, -R2 ;  /* 0x00000001cb027824 */ /* 0x000fe200078e0a02 */
[----:B------:R-:W-:Y:S01]  /*be70*/  FSEL R244, R11, -INF , !P0 ;  /* 0xff8000000bf47808 */ /* 0x000fe20004000000 */
[----:B------:R-:W-:Y:S01]  /*be80*/  IMAD.MOV.U32 R6, RZ, RZ, R16 ;  /* 0x000000ffff067224 */ /* 0x000fe200078e0010 */
[C---:B------:R-:W-:Y:S02]  /*be90*/  ISETP.GE.AND P0, PT, R4.reuse, R205, PT ;  /* 0x000000cd0400720c */ /* 0x040fe40003f06270 */
[----:B------:R-:W-:-:S02]  /*bea0*/  ISETP.GE.AND P5, PT, R4, R204, PT ;  /* 0x000000cc0400720c */ /* 0x000fc40003fa6270 */
[----:B------:R-:W-:Y:S01]  /*beb0*/  IABS R11, R7 ;  /* 0x00000007000b7213 */ /* 0x000fe20000000000 */
[----:B------:R-:W-:Y:S01]  /*bec0*/  IMAD.MOV.U32 R7, RZ, RZ, R10 ;  /* 0x000000ffff077224 */ /* 0x000fe200078e000a */
[C---:B------:R-:W-:Y:S02]  /*bed0*/  ISETP.LT.OR P0, PT, R4.reuse, R201, P0 ;  /* 0x000000c90400720c */ /* 0x040fe40000701670 */
[----:B------:R-:W-:Y:S01]  /*bee0*/  ISETP.LT.OR P5, PT, R4, R200, P5 ;  /* 0x000000c80400720c */ /* 0x000fe20002fa1670 */
[----:B------:R-:W-:Y:S01]  /*bef0*/  IMAD.IADD R4, R202, 0x1, -R5 ;  /* 0x00000001ca047824 */ /* 0x000fe200078e0a05 */
[----:B------:R-:W-:Y:S01]  /*bf00*/  IABS R2, R2 ;  /* 0x0000000200027213 */ /* 0x000fe20000000000 */
[----:B------:R-:W-:Y:S01]  /*bf10*/  IMAD.MOV.U32 R10, RZ, RZ, R11 ;  /* 0x000000ffff0a7224 */ /* 0x000fe200078e000b */
[----:B------:R-:W-:Y:S02]  /*bf20*/  I2FP.F32.S32 R6, R6 ;  /* 0x0000000600067245 */ /* 0x000fe40000201400 */
[----:B------:R-:W-:Y:S01]  /*bf30*/  I2FP.F32.S32 R7, R7 ;  /* 0x0000000700077245 */ /* 0x000fe20000201400 */
[----:B------:R-:W-:Y:S01]  /*bf40*/  IMAD.MOV.U32 R11, RZ, RZ, R2 ;  /* 0x000000ffff0b7224 */ /* 0x000fe200078e0002 */
[----:B------:R-:W-:Y:S01]  /*bf50*/  IABS R2, R4 ;  /* 0x0000000400027213 */ /* 0x000fe20000000000 */
[----:B------:R-:W-:Y:S01]  /*bf60*/  FFMA.FTZ R6, R6, -UR16, R28 ;  /* 0x8000001006067c23 */ /* 0x000fe2000801001c */
[----:B------:R-:W-:Y:S01]  /*bf70*/  I2FP.F32.S32 R10, R10 ;  /* 0x0000000a000a7245 */ /* 0x000fe20000201400 */
[----:B------:R-:W-:Y:S01]  /*bf80*/  FFMA.FTZ R4, R7, -UR16, R30 ;  /* 0x8000001007047c23 */ /* 0x000fe2000801001e */
[----:B------:R-:W-:-:S02]  /*bf90*/  I2FP.F32.S32 R11, R11 ;  /* 0x0000000b000b7245 */ /* 0x000fc40000201400 */
[----:B------:R-:W-:Y:S01]  /*bfa0*/  I2FP.F32.S32 R2, R2 ;  /* 0x0000000200027245 */ /* 0x000fe20000201400 */
[----:B------:R-:W-:Y:S01]  /*bfb0*/  FFMA.FTZ R7, R10, -UR16, R29 ;  /* 0x800000100a077c23 */ /* 0x000fe2000801001d */
[----:B------:R-:W-:Y:S01]  /*bfc0*/  FSEL R172, R6, -INF , !P0 ;  /* 0xff80000006ac7808 */ /* 0x000fe20004000000 */
[----:B------:R-:W-:Y:S01]  /*bfd0*/  FFMA.FTZ R10, R11, -UR16, R31 ;  /* 0x800000100b0a7c23 */ /* 0x000fe2000801001f */
[----:B------:R-:W-:Y:S01]  /*bfe0*/  FSEL R173, R4, -INF , !P5 ;  /* 0xff80000004ad7808 */ /* 0x000fe20006800000 */
[----:B------:R-:W-:Y:S01]  /*bff0*/  FFMA.FTZ R6, R2, -UR16, R12 ;  /* 0x8000001002067c23 */ /* 0x000fe2000801000c */
[C---:B------:R-:W-:Y:S01]  /*c000*/  ISETP.GE.AND P0, PT, R5.reuse, R205, PT ;  /* 0x000000cd0500720c */ /* 0x040fe20003f06270 */
[--C-:B------:R-:W-:Y:S01]  /*c010*/  IMAD.IADD R4, R202, 0x1, -R0.reuse ;  /* 0x00000001ca047824 */ /* 0x100fe200078e0a00 */
        /* <DEDUP_REMOVED lines=21> */
[----:B------:R-:W-:Y:S01]  /*c170*/  FFMA.FTZ R0, R0, -UR16, R15 ;  /* 0x8000001000007c23 */ /* 0x000fe2000801000f */
[----:B------:R-:W-:-:S02]  /*c180*/  FSEL R174, R2, -INF , !P5 ;  /* 0xff80000002ae7808 */ /* 0x000fc40006800000 */
        /* <DEDUP_REMOVED lines=118> */
.L_x_1427:
[----:B------:R-:W-:Y:S05]  /*c8f0*/  BSYNC B0 ;  /* 0x0000000000007941 */ /* 0x000fea0003800000 */
.L_x_1426:
[----:B------:R-:W0:Y:S02]  /*c900*/  LDGDEPBAR ;  /* 0x00000000000079af */ /* 0x000e240000000000 */
.L_x_1425:
[----:B--2---:R-:W2:Y:S04]  /*c910*/  LDL R11, [R1+0xac] ;  /* 0x0000ac00010b7983 */ /* 0x004ea80000100800 */
[----:B------:R-:W3:Y:S04]  /*c920*/  LDL R10, [R1+0xb8] ;  /* 0x0000b800010a7983 */ /* 0x000ee80000100800 */
[----:B------:R-:W4:Y:S01]  /*c930*/  LDL R7, [R1+0xc8] ;  /* 0x0000c80001077983 */ /* 0x000f220000100800 */
[----:B------:R-:W-:Y:S01]  /*c940*/  FMNMX.FTZ R0, R100, R103, !PT ;  /* 0x0000006764007209 */ /* 0x000fe20007810000 */
[----:B------:R-:W-:Y:S01]  /*c950*/  USHF.L.U32 UR7, UR18, 0x1, URZ ;  /* 0x0000000112077899 */ /* 0x000fe2000800063f */
[----:B------:R-:W-:Y:S01]  /*c960*/  IMAD.MOV.U32 R25, RZ, RZ, R222 ;  /* 0x000000ffff197224 */ /* 0x000fe200078e00de */
[----:B------:R-:W-:Y:S01]  /*c970*/  UIADD3 UR6, UR31, -0x4498517b, URZ ;  /* 0xbb67ae851f067890 */ /* 0x000fe2000fffe03f */
[----:B------:R-:W-:Y:S01]  /*c980*/  FMNMX.FTZ R0, R138, R0, !PT ;  /* 0x000000008a007209 */ /* 0x000fe20007810000 */
[----:B------:R-:W-:-:S02]  /*c990*/  ULOP3.LUT UR9, UR7, UR31, URZ, 0x3c, !UPT ;  /* 0x0000001f07097292 */ /* 0x000fc4000f8e3c3f */
[----:B------:R-:W-:Y:S01]  /*c9a0*/  UIADD3 UR25, UR30, -0x61c88647, URZ ;  /* 0x9e3779b91e197890 */ /* 0x000fe2000fffe03f */
[----:B------:R-:W-:Y:S01]  /*c9b0*/  FMNMX.FTZ R0, R101, R0, !PT ;  /* 0x0000000065007209 */ /* 0x000fe20007810000 */
[----:B------:R-:W-:Y:S02]  /*c9c0*/  UIADD3 UR24, UR30, 0x3c6ef372, URZ ;  /* 0x3c6ef3721e187890 */ /* 0x000fe4000fffe03f */
[----:B------:R-:W-:Y:S01]  /*c9d0*/  UIADD3 UR22, UR31, 0x76cf5d0a, URZ ;  /* 0x76cf5d0a1f167890 */ /* 0x000fe2000fffe03f */
[----:B------:R-:W-:Y:S01]  /*c9e0*/  FMNMX.FTZ R0, R102, R0, !PT ;  /* 0x0000000066007209 */ /* 0x000fe20007810000 */
[----:B------:R-:W-:Y:S02]  /*c9f0*/  UIADD3 UR20, UR31, 0x32370b8f, URZ ;  /* 0x32370b8f1f147890 */ /* 0x000fe4000fffe03f */
[----:B------:R-:W-:Y:S01]  /*ca00*/  UIADD3 UR21, UR30, -0x255992d5, URZ ;  /* 0xdaa66d2b1e157890 */ /* 0x000fe2000fffe03f */
[----:B------:R-:W-:Y:S01]  /*ca10*/  FMNMX.FTZ R0, R236, R0, !PT ;  /* 0x00000000ec007209 */ /* 0x000fe20007810000 */
[----:B------:R-:W-:-:S02]  /*ca20*/  UIADD3 UR19, UR30, 0x78dde6e4, URZ ;  /* 0x78dde6e41e137890 */ /* 0x000fc4000fffe03f */
[----:B------:R-:W-:Y:S01]  /*ca30*/  UIADD3 UR28, UR30, -0x4ab325aa, URZ ;  /* 0xb54cda561e1c7890 */ /* 0x000fe2000fffe03f */
[----:B------:R-:W-:Y:S01]  /*ca40*/  FMNMX.FTZ R2, R223, R0, !PT ;  /* 0x00000000df027209 */ /* 0x000fe20007810000 */
[----:B------:R-:W-:Y:S01]  /*ca50*/  UIADD3 UR7, UR7, 0x1, URZ ;  /* 0x0000000107077890 */ /* 0x000fe2000fffe03f */
[----:B------:R-:W-:Y:S01]  /*ca60*/  FMNMX.FTZ R0, R3, R144, !PT ;  /* 0x0000009003007209 */ /* 0x000fe20007810000 */
[----:B------:R-:W-:Y:S01]  /*ca70*/  UIADD3 UR29, UR31, 0x646e171e, URZ ;  /* 0x646e171e1f1d7890 */ /* 0x000fe2000fffe03f */
[----:B------:R-:W-:Y:S01]  /*ca80*/  FMNMX.FTZ R2, R142, R2, !PT ;  /* 0x000000028e027209 */ /* 0x000fe20007810000 */
[----:B------:R-:W-:Y:S01]  /*ca90*/  ULOP3.LUT UR7, UR7, UR31, URZ, 0x3c, !UPT ;  /* 0x0000001f07077292 */ /* 0x000fe2000f8e3c3f */
[----:B------:R-:W-:Y:S02]  /*caa0*/  FMNMX.FTZ R0, R145, R0, !PT ;  /* 0x0000000091007209 */ /* 0x000fe40007810000 */
[----:B-1----:R-:W-:Y:S02]  /*cab0*/  FMNMX.FTZ R4, R143, R2, !PT ;  /* 0x000000028f047209 */ /* 0x002fe40007810000 */
        /* <DEDUP_REMOVED lines=22> */
[----:B------:R-:W-:-:S05]  /*cc20*/  FMNMX.FTZ R2, R160, R2, !PT ;  /* 0x00000002a0027209 */ /* 0x000fca0007810000 */
[----:B------:R-:W5:Y:S01]  /*cc30*/  SHFL.BFLY PT, R5, R2, 0x2, 0x1f ;  /* 0x0c401f0002057f89 */ /* 0x000f6200000e0000 */
[----:B-1----:R-:W-:-:S05]  /*cc40*/  FMNMX.FTZ R0, R0, R4, !PT ;  /* 0x0000000400007209 */ /* 0x002fca0007810000 */
[----:B------:R-:W1:Y:S01]  /*cc50*/  SHFL.BFLY PT, R6, R0, 0x1, 0x1f ;  /* 0x0c201f0000067f89 */ /* 0x000e6200000e0000 */
[----:B-----5:R-:W-:Y:S02]  /*cc60*/  FMNMX.FTZ R2, R2, R5, !PT ;  /* 0x0000000502027209 */ /* 0x020fe40007810000 */
[----:B-1----:R-:W-:-:S04]  /*cc70*/  FMNMX.FTZ R222, R0, R6, !PT ;  /* 0x0000000600de7209 */ /* 0x002fc80007810000 */
[C---:B------:R-:W-:Y:S01]  /*cc80*/  FSETP.NEU.FTZ.AND P1, PT, R222.reuse, -INF , PT ;  /* 0xff800000de00780b */ /* 0x040fe20003f3d000 */
[----:B------:R-:W-:-:S05]  /*cc90*/  FMUL.FTZ R12, R222, UR8 ;  /* 0x00000008de0c7c20 */ /* 0x000fca0008410000 */
[----:B------:R-:W-:-:S05]  /*cca0*/  FSEL R12, R12, RZ, P1 ;  /* 0x000000ff0c0c7208 */ /* 0x000fca0000800000 */
[----:B------:R-:W-:-:S04]  /*ccb0*/  FFMA.FTZ R0, R103, UR8, -R12 ;  /* 0x0000000867007c23 */ /* 0x000fc8000801080c */
[----:B------:R1:W-:Y:S02]  /*ccc0*/  MUFU.EX2 R29, R0 ;  /* 0x00000000001d7308 */ /* 0x0003e40000000800 */
[----:B-1----:R-:W-:-:S06]  /*ccd0*/  FFMA.FTZ R0, R138, UR8, -R12 ;  /* 0x000000088a007c23 */ /* 0x002fcc000801080c */
[----:B------:R1:W-:Y:S01]  /*cce0*/  MUFU.EX2 R19, R0 ;  /* 0x0000000000137308 */ /* 0x0003e20000000800 */
[----:B--2---:R-:W-:-:S05]  /*ccf0*/  IMAD.WIDE.U32 R148, R11, -0x326172a9, RZ ;  /* 0xcd9e8d570b947825 */ /* 0x004fca00078e00ff */
[----:B---3--:R-:W-:Y:S02]  /*cd00*/  LOP3.LUT R4, R149, R10, RZ, 0x3c, !PT ;  /* 0x0000000a95047212 */ /* 0x008fe400078e3cff */
[----:B------:R-:W2:Y:S01]  /*cd10*/  SHFL.BFLY PT, R10, R2, 0x1, 0x1f ;  /* 0x0c201f00020a7f89 */ /* 0x000ea200000e0000 */
[----:B----4-:R-:W-:-:S04]  /*cd20*/  IMAD.WIDE.U32 R14, R7, -0x2daee0ad, RZ ;  /* 0xd2511f53070e7825 */ /* 0x010fc800078e00ff */
        /* <DEDUP_REMOVED lines=10> */
[----:B--2---:R-:W-:-:S03]  /*cdd0*/  FMNMX.FTZ R215, R2, R10, !PT ;  /* 0x0000000a02d77209 */ /* 0x004fc60007810000 */
[----:B------:R-:W-:Y:S01]  /*cde0*/  IMAD.WIDE.U32 R6, R6, -0x2daee0ad, RZ ;  /* 0xd2511f5306067825 */ /* 0x000fe200078e00ff */
[----:B------:R-:W-:Y:S02]  /*cdf0*/  LOP3.LUT R16, R5, UR22, R136, 0x96, !PT ;  /* 0x0000001605107c12 */ /* 0x000fe4000f8e9688 */
[C---:B------:R-:W-:Y:S01]  /*ce00*/  FSETP.NEU.FTZ.AND P0, PT, R215.reuse, -INF , PT ;  /* 0xff800000d700780b */ /* 0x040fe20003f1d000 */
[----:B------:R-:W-:Y:S01]  /*ce10*/  FMUL.FTZ R11, R215, UR8 ;  /* 0x00000008d70b7c20 */ /* 0x000fe20008410000 */
[----:B------:R-:W-:Y:S01]  /*ce20*/  LOP3.LUT R20, R7, UR20, R4, 0x96, !PT ;  /* 0x0000001407147c12 */ /* 0x000fe2000f8e9604 */
[----:B------:R-:W-:-:S04]  /*ce30*/  IMAD.WIDE.U32 R16, R16, -0x326172a9, RZ ;  /* 0xcd9e8d5710107825 */ /* 0x000fc800078e00ff */
[----:B------:R-:W-:Y:S01]  /*ce40*/  FFMA.FTZ R4, R101, UR8, -R12 ;  /* 0x0000000865047c23 */ /* 0x000fe2000801080c */
[----:B------:R-:W-:Y:S01]  /*ce50*/  FSEL R11, R11, RZ, P0 ;  /* 0x000000ff0b0b7208 */ /* 0x000fe20000000000 */
[----:B------:R-:W-:Y:S01]  /*ce60*/  IMAD.WIDE.U32 R20, R20, -0x326172a9, RZ ;  /* 0xcd9e8d5714147825 */ /* 0x000fe200078e00ff */
[C-C-:B------:R-:W-:Y:S01]  /*ce70*/  LOP3.LUT R2, R17.reuse, UR21, R30.reuse, 0x96, !PT ;  /* 0x0000001511027c12 */ /* 0x140fe2000f8e961e */
[----:B------:R2:W-:Y:S01]  /*ce80*/  MUFU.EX2 R153, R4 ;  /* 0x0000000400997308 */ /* 0x0005e20000000800 */
[----:B------:R-:W-:Y:S01]  /*ce90*/  LOP3.LUT R5, R17, UR21, R30, 0x96, !PT ;  /* 0x0000001511057c12 */ /* 0x000fe2000f8e961e */
[----:B------:R-:W-:Y:S01]  /*cea0*/  IMAD.U32 R10, RZ, RZ, UR12 ;  /* 0x0000000cff0a7e24 */ /* 0x000fe2000f8e00ff */
[----:B-1----:R-:W-:Y:S01]  /*ceb0*/  LOP3.LUT R0, R21, UR19, R16, 0x96, !PT ;  /* 0x0000001315007c12 */ /* 0x002fe2000f8e9610 */
[----:B------:R-:W-:Y:S02]  /*cec0*/  IMAD R2, R2, -0x2daee0ad, RZ ;  /* 0xd2511f5302027824 */ /* 0x000fe400078e02ff */
[----:B------:R-:W-:-:S04]  /*ced0*/  IMAD.WIDE.U32 R34, R5, -0x2daee0ad, RZ ;  /* 0xd2511f5305227825 */ /* 0x000fc800078e00ff */
[----:B------:R-:W-:-:S04]  /*cee0*/  IMAD.WIDE.U32 R138, R0, -0x2daee0ad, RZ ;  /* 0xd2511f53008a7825 */ /* 0x000fc800078e00ff */
[----:B------:R-:W-:Y:S01]  /*cef0*/  FFMA.FTZ R0, R102, UR8, -R12 ;  /* 0x0000000866007c23 */ /* 0x000fe2000801080c */
[----:B------:R-:W-:Y:S01]  /*cf00*/  LOP3.LUT R22, R35, UR9, R6, 0x96, !PT ;  /* 0x0000000923167c12 */ /* 0x000fe2000f8e9606 */
[----:B------:R-:W-:Y:S01]  /*cf10*/  FFMA.FTZ R6, R145, UR8, -R11 ;  /* 0x0000000891067c23 */ /* 0x000fe2000801080b */
[----:B------:R-:W-:Y:S01]  /*cf20*/  IMAD.MOV.U32 R17, RZ, RZ, 0x7054 ;  /* 0x00007054ff117424 */ /* 0x000fe200078e00ff */
[----:B------:R1:W3:Y:S01]  /*cf30*/  MUFU.EX2 R28, R0 ;  /* 0x00000000001c7308 */ /* 0x0002e20000000800 */
[----:B--2---:R-:W-:Y:S01]  /*cf40*/  LOP3.LUT R4, R139, UR6, R2, 0x96, !PT ;  /* 0x000000068b047c12 */ /* 0x004fe2000f8e9602 */
[----:B------:R-:W-:Y:S02]  /*cf50*/  IMAD.WIDE.U32 R22, R22, -0x326172a9, RZ ;  /* 0xcd9e8d5716167825 */ /* 0x000fe400078e00ff */
[----:B------:R-:W-:Y:S02]  /*cf60*/  PRMT R10, R10, R17, UR12 ;  /* 0x0000000c0a0a7e16 */ /* 0x000fe40008000011 */
[----:B------:R-:W-:-:S02]  /*cf70*/  IMAD.WIDE.U32 R4, R4, -0x326172a9, RZ ;  /* 0xcd9e8d5704047825 */ /* 0x000fc400078e00ff */
[----:B------:R-:W-:Y:S01]  /*cf80*/  MUFU.EX2 R24, R6 ;  /* 0x0000000600187308 */ /* 0x000fe20000000800 */
[--C-:B------:R-:W-:Y:S02]  /*cf90*/  SHF.R.U32.HI R2, RZ, 0x10, R4.reuse ;  /* 0x00000010ff027819 */ /* 0x100fe40000011604 */
[----:B------:R-:W-:Y:S02]  /*cfa0*/  LOP3.LUT R13, R4, 0xff, RZ, 0xc0, !PT ;  /* 0x000000ff040d7812 */ /* 0x000fe400078ec0ff */
[----:B------:R-:W-:Y:S01]  /*cfb0*/  SHF.R.U32.HI R7, RZ, 0x18, R4 ;  /* 0x00000018ff077819 */ /* 0x000fe20000011604 */
[----:B-1----:R-:W-:Y:S01]  /*cfc0*/  FFMA.FTZ R0, R144, UR8, -R11 ;  /* 0x0000000890007c23 */ /* 0x002fe2000801080b */
[----:B------:R-:W-:-:S03]  /*cfd0*/  LOP3.LUT R2, R2, 0xff, RZ, 0xc0, !PT ;  /* 0x000000ff02027812 */ /* 0x000fc600078ec0ff */
[----:B------:R1:W2:Y:S02]  /*cfe0*/  MUFU.EX2 R152, R0 ;  /* 0x0000000000987308 */ /* 0x0002a40000000800 */
[----:B-1----:R-:W-:Y:S02]  /*cff0*/  LOP3.LUT R0, R4, 0xffff, RZ, 0xc0, !PT ;  /* 0x0000ffff04007812 */ /* 0x002fe400078ec0ff */
[----:B------:R-:W-:Y:S01]  /*d000*/  LOP3.LUT R4, R5, UR28, R22, 0x96, !PT ;  /* 0x0000001c05047c12 */ /* 0x000fe2000f8e9616 */
[--C-:B------:R-:W-:Y:S01]  /*d010*/  FFMA.FTZ R5, R141, UR8, -R11.reuse ;  /* 0x000000088d057c23 */ /* 0x100fe2000801080b */
[----:B------:R-:W-:Y:S01]  /*d020*/  SHF.R.U32.HI R6, RZ, 0x8, R0 ;  /* 0x00000008ff067819 */ /* 0x000fe20000011600 */
[----:B------:R-:W-:Y:S02]  /*d030*/  FFMA.FTZ R0, R140, UR8, -R11 ;  /* 0x000000088c007c23 */ /* 0x000fe4000801080b */
[----:B------:R1:W-:Y:S01]  /*d040*/  MUFU.EX2 R18, R5 ;  /* 0x0000000500127308 */ /* 0x0003e20000000800 */
[----:B------:R-:W-:-:S02]  /*d050*/  PRMT R14, R13, 0x5410, R6 ;  /* 0x000054100d0e7816 */ /* 0x000fc40000000006 */
[----:B------:R-:W-:Y:S02]  /*d060*/  PRMT R13, R2, 0x5410, R7 ;  /* 0x00005410020d7816 */ /* 0x000fe40000000007 */
[--C-:B------:R-:W-:Y:S02]  /*d070*/  SHF.R.U32.HI R2, RZ, 0x10, R4.reuse ;  /* 0x00000010ff027819 */ /* 0x100fe40000011604 */
[----:B------:R-:W-:Y:S01]  /*d080*/  LOP3.LUT R6, R4, 0xff, RZ, 0xc0, !PT ;  /* 0x000000ff04067812 */ /* 0x000fe200078ec0ff */
[----:B------:R4:W-:Y:S01]  /*d090*/  MUFU.EX2 R154, R0 ;  /* 0x00000000009a7308 */ /* 0x0009e20000000800 */
[----:B------:R-:W-:Y:S02]  /*d0a0*/  SHF.R.U32.HI R7, RZ, 0x18, R4 ;  /* 0x00000018ff077819 */ /* 0x000fe40000011604 */
[----:B------:R-:W-:-:S04]  /*d0b0*/  LOP3.LUT R2, R2, 0xff, RZ, 0xc0, !PT ;  /* 0x000000ff02027812 */ /* 0x000fc800078ec0ff */
[----:B------:R-:W-:Y:S02]  /*d0c0*/  PRMT R7, R2, 0x5410, R7 ;  /* 0x0000541002077816 */ /* 0x000fe40000000007 */
[----:B-1----:R-:W-:-:S05]  /*d0d0*/  FSEL R5, R215, RZ, P0 ;  /* 0x000000ffd7057208 */ /* 0x002fca0000000000 */
[----:B------:R-:W-:Y:S01]  /*d0e0*/  FADD.FTZ R5, R3, -R5 ;  /* 0x8000000503057221 */ /* 0x000fe20000010000 */
[----:B---3--:R-:W-:Y:S02]  /*d0f0*/  F2FP.BF16.F32.PACK_AB R3, R28, R153 ;  /* 0x000000991c03723e */ /* 0x008fe400000010ff */
[----:B----4-:R-:W-:Y:S01]  /*d100*/  LOP3.LUT R0, R4, 0xffff, RZ, 0xc0, !PT ;  /* 0x0000ffff04007812 */ /* 0x010fe200078ec0ff */
[----:B------:R-:W-:Y:S01]  /*d110*/  FMUL.FTZ R5, R5, UR8 ;  /* 0x0000000805057c20 */ /* 0x000fe20008410000 */
[----:B------:R-:W-:Y:S02]  /*d120*/  FSEL R4, R222, RZ, P1 ;  /* 0x000000ffde047208 */ /* 0x000fe40000800000 */
[----:B------:R-:W-:Y:S01]  /*d130*/  SHF.R.U32.HI R0, RZ, 0x8, R0 ;  /* 0x00000008ff007819 */ /* 0x000fe20000011600 */
[----:B------:R-:W1:Y:S01]  /*d140*/  MUFU.EX2 R32, R5 ;  /* 0x0000000500207308 */ /* 0x000e620000000800 */
[----:B------:R-:W-:Y:S01]  /*d150*/  PRMT R210, R3, 0x7610, R210 ;  /* 0x0000761003d27816 */ /* 0x000fe200000000d2 */
[----:B------:R-:W-:Y:S01]  /*d160*/  FADD.FTZ R2, R100, -R4 ;  /* 0x8000000464027221 */ /* 0x000fe20000010000 */
[----:B------:R-:W-:Y:S01]  /*d170*/  PRMT R6, R6, 0x5410, R0 ;  /* 0x0000541006067816 */ /* 0x000fe20000000000 */
[----:B------:R-:W3:Y:S01]  /*d180*/  LDSM.16.MT88.4 R100, [R177+0xc000] ;  /* 0x00c00000b164783b */ /* 0x000ee20000004200 */
[----:B------:R-:W-:Y:S01]  /*d190*/  F2FP.BF16.F32.PACK_AB R0, R19, R29 ;  /* 0x0000001d1300723e */ /* 0x000fe200000010ff */
[----:B------:R-:W-:Y:S01]  /*d1a0*/  FMUL.FTZ R2, R2, UR8 ;  /* 0x0000000802027c20 */ /* 0x000fe20008410000 */
[----:B------:R-:W-:-:S02]  /*d1b0*/  PRMT R209, R3, 0x7632, R209 ;  /* 0x0000763203d17816 */ /* 0x000fc400000000d1 */
[C---:B------:R-:W-:Y:S01]  /*d1c0*/  PRMT R214, R0.reuse, 0x7610, R214 ;  /* 0x0000761000d67816 */ /* 0x040fe200000000d6 */
[----:B------:R-:W4:Y:S01]  /*d1d0*/  MUFU.EX2 R33, R2 ;  /* 0x0000000200217308 */ /* 0x000f220000000800 */
[----:B------:R-:W-:Y:S02]  /*d1e0*/  PRMT R213, R0, 0x7632, R213 ;  /* 0x0000763200d57816 */ /* 0x000fe400000000d5 */
[----:B--2---:R-:W-:Y:S02]  /*d1f0*/  F2FP.BF16.F32.PACK_AB R0, R24, R152 ;  /* 0x000000981800723e */ /* 0x004fe400000010ff */
[----:B------:R-:W-:Y:S02]  /*d200*/  PRMT R3, R214, 0x5410, R213 ;  /* 0x00005410d6037816 */ /* 0x000fe400000000d5 */
[----:B------:R-:W-:Y:S01]  /*d210*/  PRMT R212, R0, 0x7610, R212 ;  /* 0x0000761000d47816 */ /* 0x000fe200000000d4 */
[-C--:B-1----:R-:W-:Y:S01]  /*d220*/  FMUL.FTZ R118, R118, R32.reuse ;  /* 0x0000002076767220 */ /* 0x082fe20000410000 */
[----:B------:R-:W-:Y:S01]  /*d230*/  PRMT R211, R0, 0x7632, R211 ;  /* 0x0000763200d37816 */ /* 0x000fe200000000d3 */
[-C--:B------:R-:W-:Y:S01]  /*d240*/  FMUL.FTZ R119, R119, R32.reuse ;  /* 0x0000002077777220 */ /* 0x080fe20000410000 */
[--C-:B------:R-:W-:Y:S01]  /*d250*/  HSET2.LE.AND R0, R6, R10.reuse, PT ;  /* 0x0000000a06007233 */ /* 0x100fe20003803000 */
[-C--:B------:R-:W-:Y:S01]  /*d260*/  FMUL.FTZ R114, R114, R32.reuse ;  /* 0x0000002072727220 */ /* 0x080fe20000410000 */
[----:B------:R-:W-:Y:S01]  /*d270*/  PRMT R5, R212, 0x5410, R211 ;  /* 0x00005410d4057816 */ /* 0x000fe200000000d3 */
[-C--:B------:R-:W-:Y:S01]  /*d280*/  FMUL.FTZ R115, R115, R32.reuse ;  /* 0x0000002073737220 */ /* 0x080fe20000410000 */
[----:B------:R-:W-:Y:S01]  /*d290*/  FMUL.FTZ R110, R110, R32 ;  /* 0x000000206e6e7220 */ /* 0x000fe20000410000 */
[----:B------:R-:W-:Y:S01]  /*d2a0*/  LOP3.LUT R4, R0, R3, RZ, 0xc0, !PT ;  /* 0x0000000300047212 */ /* 0x000fe200078ec0ff */
[-C--:B----4-:R-:W-:Y:S01]  /*d2b0*/  FMUL.FTZ R116, R116, R33.reuse ;  /* 0x0000002174747220 */ /* 0x090fe20000410000 */
[----:B------:R-:W-:Y:S01]  /*d2c0*/  F2FP.BF16.F32.PACK_AB R2, R18, R154 ;  /* 0x0000009a1202723e */ /* 0x000fe200000010ff */
[-C--:B------:R-:W-:Y:S01]  /*d2d0*/  FMUL.FTZ R117, R117, R33.reuse ;  /* 0x0000002175757220 */ /* 0x080fe20000410000 */
[--C-:B------:R-:W-:Y:S01]  /*d2e0*/  HSET2.LE.AND R0, R14, R10.reuse, PT ;  /* 0x0000000a0e007233 */ /* 0x100fe20003803000 */
[-C--:B------:R-:W-:Y:S01]  /*d2f0*/  FMUL.FTZ R112, R112, R33.reuse ;  /* 0x0000002170707220 */ /* 0x080fe20000410000 */
[C---:B------:R-:W-:Y:S01]  /*d300*/  PRMT R208, R2.reuse, 0x7610, R208 ;  /* 0x0000761002d07816 */ /* 0x040fe200000000d0 */
[-C--:B------:R-:W-:Y:S01]  /*d310*/  FMUL.FTZ R113, R113, R33.reuse ;  /* 0x0000002171717220 */ /* 0x080fe20000410000 */
[----:B------:R-:W-:Y:S01]  /*d320*/  PRMT R147, R2, 0x7632, R147 ;  /* 0x0000763202937816 */ /* 0x000fe20000000093 */
        /* <DEDUP_REMOVED lines=9> */
[-C--:B------:R-:W-:Y:S01]  /*d3c0*/  FMUL.FTZ R106, R106, R32.reuse ;  /* 0x000000206a6a7220 */ /* 0x080fe20000410000 */
[----:B------:R-:W-:Y:S01]  /*d3d0*/  FMUL.FTZ R107, R107, R32 ;  /* 0x000000206b6b7220 */ /* 0x000fe20000410000 */
[-C--:B------:R-:W-:Y:S01]  /*d3e0*/  FMUL.FTZ R132, R132, R33.reuse ;  /* 0x0000002184847220 */ /* 0x080fe20000410000 */
[----:B------:R-:W-:Y:S01]  /*d3f0*/  LOP3.LUT R6, R0, R2, RZ, 0xc0, !PT ;  /* 0x0000000200067212 */ /* 0x000fe200078ec0ff */
[-C--:B------:R-:W-:Y:S01]  /*d400*/  FMUL.FTZ R133, R133, R33.reuse ;  /* 0x0000002185857220 */ /* 0x080fe20000410000 */
[----:B------:R-:W-:Y:S01]  /*d410*/  PRMT R0, R208, 0x5410, R147 ;  /* 0x00005410d0007816 */ /* 0x000fe20000000093 */
[-C--:B------:R-:W-:Y:S01]  /*d420*/  FMUL.FTZ R134, R134, R32.reuse ;  /* 0x0000002086867220 */ /* 0x080fe20000410000 */
[----:B------:R-:W-:Y:S01]  /*d430*/  FMUL.FTZ R135, R135, R32 ;  /* 0x0000002087877220 */ /* 0x000fe20000410000 */
[----:B------:R-:W-:Y:S01]  /*d440*/  FMUL.FTZ R128, R128, R33 ;  /* 0x0000002180807220 */ /* 0x000fe20000410000 */
[----:B------:R-:W-:Y:S01]  /*d450*/  LOP3.LUT R7, R3, R0, RZ, 0xc0, !PT ;  /* 0x0000000003077212 */ /* 0x000fe200078ec0ff */
[----:B------:R-:W-:-:S02]  /*d460*/  IMAD.MOV.U32 R0, RZ, RZ, R25 ;  /* 0x000000ffff007224 */ /* 0x000fc400078e0019 */
[-C--:B------:R-:W-:Y:S01]  /*d470*/  FMUL.FTZ R129, R129, R33.reuse ;  /* 0x0000002181817220 */ /* 0x080fe20000410000 */
[----:B------:R-:W-:Y:S02]  /*d480*/  IMAD.MOV.U32 R3, RZ, RZ, R24 ;  /* 0x000000ffff037224 */ /* 0x000fe400078e0018 */
[-C--:B------:R-:W-:Y:S01]  /*d490*/  FMUL.FTZ R130, R130, R32.reuse ;  /* 0x0000002082827220 */ /* 0x080fe20000410000 */
[----:B------:R-:W1:Y:S01]  /*d4a0*/  LDSM.16.MT88.4 R24, [R178+0xc000] ;  /* 0x00c00000b218783b */ /* 0x000e620000004200 */
        /* <DEDUP_REMOVED lines=46> */
[----:B------:R-:W1:Y:S01]  /*d790*/  LDSM.16.MT88.4 R24, [R179+0xc000] ;  /* 0x00c00000b318783b */ /* 0x000e620000004200 */
[----:B------:R-:W-:-:S02]  /*d7a0*/  IMAD.MOV.U32 R13, RZ, RZ, R161 ;  /* 0x000000ffff0d7224 */ /* 0x000fc400078e00a1 */
[-C--:B------:R-:W-:Y:S01]  /*d7b0*/  FMUL.FTZ R76, R76, R33.reuse ;  /* 0x000000214c4c7220 */ /* 0x080fe20000410000 */
[----:B------:R-:W-:Y:S02]  /*d7c0*/  IMAD.MOV.U32 R2, RZ, RZ, R160 ;  /* 0x000000ffff027224 */ /* 0x000fe400078e00a0 */
[-C--:B------:R-:W-:Y:S01]  /*d7d0*/  FMUL.FTZ R77, R77, R33.reuse ;  /* 0x000000214d4d7220 */ /* 0x080fe20000410000 */
[C---:B--2---:R-:W-:Y:S01]  /*d7e0*/  HMMA.16816.F32.BF16 R124, R4.reuse, R100, R124 ;  /* 0x00000064047c723c */ /* 0x044fe2000004187c */
[----:B------:R-:W-:Y:S02]  /*d7f0*/  IMAD.MOV.U32 R114, RZ, RZ, R148 ;  /* 0x000000ffff727224 */ /* 0x000fe400078e0094 */
[-C--:B------:R-:W-:Y:S01]  /*d800*/  FMUL.FTZ R78, R78, R32.reuse ;  /* 0x000000204e4e7220 */ /* 0x080fe20000410000 */
[----:B------:R-:W-:Y:S02]  /*d810*/  IMAD.MOV.U32 R115, RZ, RZ, R149 ;  /* 0x000000ffff737224 */ /* 0x000fe400078e0095 */
        /* <DEDUP_REMOVED lines=31> */
[C---:B-1----:R-:W-:Y:S06]  /*da10*/  HMMA.16816.F32.BF16 R132, R4.reuse, R24, R132 ;  /* 0x000000180484723c */ /* 0x042fec0000041884 */
[C---:B------:R-:W-:Y:S01]  /*da20*/  HMMA.16816.F32.BF16 R216, R4.reuse, R26, R128 ;  /* 0x0000001a04d8723c */ /* 0x040fe20000041880 */
[----:B------:R-:W1:Y:S05]  /*da30*/  LDSM.16.MT88.4 R24, [R178+0xe000] ;  /* 0x00e00000b218783b */ /* 0x000e6a0000004200 */
[C---:B--2---:R-:W-:Y:S01]  /*da40*/  HMMA.16816.F32.BF16 R168, R4.reuse, R100, R36 ;  /* 0x0000006404a8723c */ /* 0x044fe20000041824 */
[----:B------:R-:W2:Y:S05]  /*da50*/  LDSM.16.MT88.4 R36, [R180+0xe000] ;  /* 0x00e00000b424783b */ /* 0x000eaa0000004200 */
[C---:B------:R-:W-:Y:S06]  /*da60*/  HMMA.16816.F32.BF16 R160, R4.reuse, R102, R40 ;  /* 0x0000006604a0723c */ /* 0x040fec0000041828 */
[C---:B-1----:R-:W-:Y:S06]  /*da70*/  HMMA.16816.F32.BF16 R128, R4.reuse, R24, R44 ;  /* 0x000000180480723c */ /* 0x042fec000004182c */
[C---:B------:R-:W-:Y:S01]  /*da80*/  HMMA.16816.F32.BF16 R148, R4.reuse, R26, R48 ;  /* 0x0000001a0494723c */ /* 0x040fe20000041830 */
[----:B------:R-:W1:Y:S01]  /*da90*/  LDSM.16.MT88.4 R24, [R179+0xe000] ;  /* 0x00e00000b318783b */ /* 0x000e620000004200 */
[----:B------:R-:W-:Y:S01]  /*daa0*/  IMAD.MOV.U32 R46, RZ, RZ, R0 ;  /* 0x000000ffff2e7224 */ /* 0x000fe200078e0000 */
[----:B------:R-:W-:Y:S01]  /*dab0*/  LOP3.LUT R0, R15, UR7, RZ, 0x3c, !PT ;  /* 0x000000070f007c12 */ /* 0x000fe2000f8e3cff */
[----:B------:R-:W-:Y:S01]  /*dac0*/  IMAD.MOV.U32 R45, RZ, RZ, R2 ;  /* 0x000000ffff2d7224 */ /* 0x000fe200078e0002 */
[----:B------:R-:W-:Y:S01]  /*dad0*/  UIADD3 UR7, UR30, 0x1715609d, URZ ;  /* 0x1715609d1e077890 */ /* 0x000fe2000fffe03f */
[----:B--2---:R-:W-:Y:S01]  /*dae0*/  HMMA.16816.F32.BF16 R156, R4, R36, R52 ;  /* 0x00000024049c723c */ /* 0x004fe20000041834 */
[----:B------:R-:W-:-:S02]  /*daf0*/  IMAD.MOV.U32 R47, RZ, RZ, R3 ;  /* 0x000000ffff2f7224 */ /* 0x000fc400078e0003 */
[----:B------:R-:W-:Y:S01]  /*db00*/  IMAD.MOV.U32 R44, RZ, RZ, R13 ;  /* 0x000000ffff2c7224 */ /* 0x000fe200078e000d */
[----:B------:R-:W-:Y:S02]  /*db10*/  LOP3.LUT R13, R21, UR19, R16, 0x96, !PT ;  /* 0x00000013150d7c12 */ /* 0x000fe4000f8e9610 */
[----:B------:R-:W-:Y:S01]  /*db20*/  HMMA.16816.F32.BF16 R164, R4, R38, R56 ;  /* 0x0000002604a4723c */ /* 0x000fe20000041838 */
[----:B------:R-:W2:Y:S06]  /*db30*/  LDSM.16.MT88.4 R36, [R177+0x10000] ;  /* 0x01000000b124783b */ /* 0x000eac0000004200 */
[----:B------:R-:W-:-:S02]  /*db40*/  IMAD.MOV.U32 R59, RZ, RZ, R174 ;  /* 0x000000ffff3b7224 */ /* 0x000fc400078e00ae */
[----:B------:R-:W-:Y:S02]  /*db50*/  IMAD.MOV.U32 R57, RZ, RZ, R175 ;  /* 0x000000ffff397224 */ /* 0x000fe400078e00af */
[----:B------:R-:W-:Y:S02]  /*db60*/  IMAD.MOV.U32 R56, RZ, RZ, R173 ;  /* 0x000000ffff387224 */ /* 0x000fe400078e00ad */
[----:B------:R-:W-:Y:S01]  /*db70*/  IMAD.MOV.U32 R58, RZ, RZ, R154 ;  /* 0x000000ffff3a7224 */ /* 0x000fe200078e009a */
[C---:B-1----:R-:W-:Y:S06]  /*db80*/  HMMA.16816.F32.BF16 R104, R4.reuse, R24, R60 ;  /* 0x000000180468723c */ /* 0x042fec000004183c */
[----:B------:R-:W-:Y:S01]  /*db90*/  HMMA.16816.F32.BF16 R100, R4, R26, R64 ;  /* 0x0000001a0464723c */ /* 0x000fe20000041840 */
[----:B------:R-:W1:Y:S01]  /*dba0*/  LDSM.16.MT88.4 R24, [R178+0x10000] ;  /* 0x01000000b218783b */ /* 0x000e620000004200 */
[----:B------:R-:W-:-:S02]  /*dbb0*/  IMAD.MOV.U32 R63, RZ, RZ, R29 ;  /* 0x000000ffff3f7224 */ /* 0x000fc400078e001d */
[----:B------:R-:W-:Y:S02]  /*dbc0*/  IMAD.MOV.U32 R62, RZ, RZ, R28 ;  /* 0x000000ffff3e7224 */ /* 0x000fe400078e001c */
[----:B--2---:R-:W-:Y:S01]  /*dbd0*/  HMMA.16816.F32.BF16 R68, R4, R36, R68 ;  /* 0x000000240444723c */ /* 0x004fe20000041844 */
[----:B------:R-:W-:-:S04]  /*dbe0*/  IMAD.WIDE.U32 R28, R0, -0x326172a9, RZ ;  /* 0xcd9e8d57001c7825 */ /* 0x000fc800078e00ff */
[----:B------:R-:W-:Y:S01]  /*dbf0*/  IMAD.MOV.U32 R61, RZ, RZ, R172 ;  /* 0x000000ffff3d7224 */ /* 0x000fe200078e00ac */
[----:B------:R-:W-:Y:S01]  /*dc00*/  HMMA.16816.F32.BF16 R40, R4, R38, R72 ;  /* 0x000000260428723c */ /* 0x000fe20000041848 */
[----:B------:R-:W2:Y:S01]  /*dc10*/  LDSM.16.MT88.4 R36, [R180+0x10000] ;  /* 0x01000000b424783b */ /* 0x000ea20000004200 */
[----:B------:R-:W-:Y:S01]  /*dc20*/  LOP3.LUT R0, R31, UR24, R28, 0x96, !PT ;  /* 0x000000181f007c12 */ /* 0x000fe2000f8e961c */
[----:B------:R-:W-:Y:S02]  /*dc30*/  IMAD.MOV.U32 R67, RZ, RZ, R63 ;  /* 0x000000ffff437224 */ /* 0x000fe400078e003f */
[----:B------:R-:W-:Y:S02]  /*dc40*/  IMAD.MOV.U32 R63, RZ, RZ, R57 ;  /* 0x000000ffff3f7224 */ /* 0x000fe400078e0039 */
[----:B------:R-:W-:Y:S02]  /*dc50*/  IMAD.MOV.U32 R74, RZ, RZ, R114 ;  /* 0x000000ffff4a7224 */ /* 0x000fe400078e0072 */
[----:B------:R-:W-:-:S03]  /*dc60*/  IMAD.WIDE.U32 R14, R0, -0x2daee0ad, RZ ;  /* 0xd2511f53000e7825 */ /* 0x000fc600078e00ff */
[----:B------:R-:W-:Y:S01]  /*dc70*/  LOP3.LUT R2, R29, UR25, R74, 0x96, !PT ;  /* 0x000000191d027c12 */ /* 0x000fe2000f8e964a */
[----:B------:R-:W-:Y:S02]  /*dc80*/  IMAD.MOV.U32 R75, RZ, RZ, R115 ;  /* 0x000000ffff4b7224 */ /* 0x000fe400078e0073 */
[----:B------:R-:W-:Y:S02]  /*dc90*/  IMAD.MOV.U32 R73, RZ, RZ, R58 ;  /* 0x000000ffff497224 */ /* 0x000fe400078e003a */
[----:B------:R-:W-:-:S04]  /*dca0*/  IMAD.WIDE.U32 R2, R2, -0x2daee0ad, RZ ;  /* 0xd2511f5302027825 */ /* 0x000fc800078e00ff */
[----:B------:R-:W-:Y:S01]  /*dcb0*/  IMAD.MOV.U32 R58, RZ, RZ, R44 ;  /* 0x000000ffff3a7224 */ /* 0x000fe200078e002c */
[----:B------:R-:W-:Y:S01]  /*dcc0*/  LOP3.LUT R3, R3, UR22, R136, 0x96, !PT ;  /* 0x0000001603037c12 */ /* 0x000fe2000f8e9688 */
[----:B------:R-:W-:Y:S01]  /*dcd0*/  IMAD.MOV.U32 R72, RZ, RZ, R47 ;  /* 0x000000ffff487224 */ /* 0x000fe200078e002f */
[----:B------:R-:W-:Y:S01]  /*dce0*/  LOP3.LUT R0, R15, UR20, R2, 0x96, !PT ;  /* 0x000000140f007c12 */ /* 0x000fe2000f8e9602 */
[----:B------:R-:W-:Y:S02]  /*dcf0*/  IMAD.MOV.U32 R66, RZ, RZ, R56 ;  /* 0x000000ffff427224 */ /* 0x000fe400078e0038 */
[----:B------:R-:W-:Y:S01]  /*dd00*/  IMAD.WIDE.U32 R2, R3, -0x326172a9, RZ ;  /* 0xcd9e8d5703027825 */ /* 0x000fe200078e00ff */
[----:B-1----:R-:W-:Y:S03]  /*dd10*/  HMMA.16816.F32.BF16 R48, R4, R24, R76 ;  /* 0x000000180430723c */ /* 0x002fe6000004184c */
[----:B------:R-:W-:Y:S01]  /*dd20*/  IMAD.WIDE.U32 R16, R0, -0x326172a9, RZ ;  /* 0xcd9e8d5700107825 */ /* 0x000fe200078e00ff */
[----:B------:R-:W-:-:S02]  /*dd30*/  LOP3.LUT R3, R3, UR21, R30, 0x96, !PT ;  /* 0x0000001503037c12 */ /* 0x000fc4000f8e961e */
[C---:B------:R-:W-:Y:S01]  /*dd40*/  HMMA.16816.F32.BF16 R120, R4.reuse, R26, R80 ;  /* 0x0000001a0478723c */ /* 0x040fe20000041850 */
[----:B------:R-:W1:Y:S01]  /*dd50*/  LDSM.16.MT88.4 R24, [R179+0x10000] ;  /* 0x01000000b318783b */ /* 0x000e620000004200 */
[----:B------:R-:W-:Y:S01]  /*dd60*/  IMAD.MOV.U32 R79, RZ, RZ, R19 ;  /* 0x000000ffff4f7224 */ /* 0x000fe200078e0013 */
[----:B------:R-:W-:Y:S01]  /*dd70*/  LOP3.LUT R0, R17, UR19, R2, 0x96, !PT ;  /* 0x0000001311007c12 */ /* 0x000fe2000f8e9602 */
[----:B------:R-:W-:Y:S01]  /*dd80*/  IMAD.MOV.U32 R78, RZ, RZ, R18 ;  /* 0x000000ffff4e7224 */ /* 0x000fe200078e0012 */
[--C-:B------:R-:W-:Y:S01]  /*dd90*/  LOP3.LUT R17, R23, UR7, R20.reuse, 0x96, !PT ;  /* 0x0000000717117c12 */ /* 0x100fe2000f8e9614 */
[----:B------:R-:W-:Y:S01]  /*dda0*/  IMAD.WIDE.U32 R18, R13, -0x2daee0ad, RZ ;  /* 0xd2511f530d127825 */ /* 0x000fe200078e00ff */
[----:B--2---:R-:W-:Y:S01]  /*ddb0*/  HMMA.16816.F32.BF16 R112, R4, R36, R84 ;  /* 0x000000240470723c */ /* 0x004fe20000041854 */
[----:B------:R-:W-:Y:S02]  /*ddc0*/  LOP3.LUT R13, R23, UR7, R20, 0x96, !PT ;  /* 0x00000007170d7c12 */ /* 0x000fe4000f8e9614 */
[----:B------:R-:W-:-:S03]  /*ddd0*/  IMAD.WIDE.U32 R2, R3, -0x2daee0ad, RZ ;  /* 0xd2511f5303027825 */ /* 0x000fc600078e00ff */
[----:B------:R-:W-:Y:S01]  /*dde0*/  HMMA.16816.F32.BF16 R52, R4, R38, R88 ;  /* 0x000000260434723c */ /* 0x000fe20000041858 */
[----:B------:R-:W-:Y:S02]  /*ddf0*/  IMAD.MOV.U32 R57, RZ, RZ, R45 ;  /* 0x000000ffff397224 */ /* 0x000fe400078e002d */
[----:B------:R-:W-:-:S04]  /*de00*/  IMAD.MOV.U32 R56, RZ, RZ, R46 ;  /* 0x000000ffff387224 */ /* 0x000fc800078e002e */
[----:B------:R-:W-:Y:S02]  /*de10*/  IMAD.MOV.U32 R90, RZ, RZ, R56 ;  /* 0x000000ffff5a7224 */ /* 0x000fe400078e0038 */
[----:B------:R-:W-:Y:S02]  /*de20*/  IMAD.MOV.U32 R91, RZ, RZ, R57 ;  /* 0x000000ffff5b7224 */ /* 0x000fe400078e0039 */
[----:B------:R-:W-:Y:S02]  /*de30*/  IMAD.MOV.U32 R89, RZ, RZ, R72 ;  /* 0x000000ffff597224 */ /* 0x000fe400078e0048 */
[----:B------:R-:W-:Y:S01]  /*de40*/  IMAD.MOV.U32 R88, RZ, RZ, R79 ;  /* 0x000000ffff587224 */ /* 0x000fe200078e004f */
[----:B-1----:R-:W-:Y:S07]  /*de50*/  HMMA.16816.F32.BF16 R172, R4, R24, R92 ;  /* 0x0000001804ac723c */ /* 0x002fee000004185c */
[----:B------:R-:W-:-:S02]  /*de60*/  IMAD.MOV.U32 R95, RZ, RZ, R153 ;  /* 0x000000ffff5f7224 */ /* 0x000fc400078e0099 */
[----:B------:R-:W-:Y:S02]  /*de70*/  IMAD.MOV.U32 R94, RZ, RZ, R152 ;  /* 0x000000ffff5e7224 */ /* 0x000fe400078e0098 */
[----:B------:R-:W-:Y:S02]  /*de80*/  IMAD.MOV.U32 R93, RZ, RZ, R155 ;  /* 0x000000ffff5d7224 */ /* 0x000fe400078e009b */
[----:B------:R-:W-:Y:S07]  /*de90*/  HMMA.16816.F32.BF16 R152, R4, R26, R96 ;  /* 0x0000001a0498723c */ /* 0x000fee0000041860 */
[----:B------:R-:W-:Y:S01]  /*dea0*/  LOP3.LUT R4, R19, UR6, R34, 0x96, !PT ;  /* 0x0000000613047c12 */ /* 0x000fe2000f8e9622 */
[----:B------:R-:W-:Y:S01]  /*deb0*/  IMAD.WIDE.U32 R34, R0, -0x2daee0ad, RZ ;  /* 0xd2511f5300227825 */ /* 0x000fe200078e00ff */
[----:B------:R-:W-:-:S03]  /*dec0*/  LOP3.LUT R0, R3, UR9, R14, 0x96, !PT ;  /* 0x0000000903007c12 */ /* 0x000fc6000f8e960e */
[----:B------:R-:W-:Y:S01]  /*ded0*/  IMAD.WIDE.U32 R4, R4, -0x326172a9, RZ ;  /* 0xcd9e8d5704047825 */ /* 0x000fe200078e00ff */
[----:B------:R-:W-:-:S03]  /*dee0*/  LOP3.LUT R2, R35, UR6, R2, 0x96, !PT ;  /* 0x0000000623027c12 */ /* 0x000fc6000f8e9602 */
[----:B------:R-:W-:Y:S01]  /*def0*/  IMAD.WIDE.U32 R14, R0, -0x326172a9, RZ ;  /* 0xcd9e8d57000e7825 */ /* 0x000fe200078e00ff */
[----:B------:R-:W-:Y:S02]  /*df00*/  LOP3.LUT R6, R5, UR28, R22, 0x96, !PT ;  /* 0x0000001c05067c12 */ /* 0x000fe4000f8e9616 */
[----:B------:R-:W-:Y:S01]  /*df10*/  LOP3.LUT R19, R4, 0xffff, RZ, 0xc0, !PT ;  /* 0x0000ffff04137812 */ /* 0x000fe200078ec0ff */
[----:B------:R-:W-:Y:S01]  /*df20*/  IMAD.WIDE.U32 R2, R2, -0x326172a9, RZ ;  /* 0xcd9e8d5702027825 */ /* 0x000fe200078e00ff */
[----:B------:R-:W-:Y:S01]  /*df30*/  LOP3.LUT R7, R4, 0xff, RZ, 0xc0, !PT ;  /* 0x000000ff04077812 */ /* 0x000fe200078ec0ff */
[----:B------:R-:W-:Y:S01]  /*df40*/  LDSM.16.MT88.4 R20, [R178+0xc800] ;  /* 0x00c80000b214783b */ /* 0x000fe20000004200 */
[--C-:B------:R-:W-:Y:S01]  /*df50*/  SHF.R.U32.HI R38, RZ, 0x10, R4.reuse ;  /* 0x00000010ff267819 */ /* 0x100fe20000011604 */
[----:B------:R-:W-:Y:S01]  /*df60*/  IMAD.MOV.U32 R99, RZ, RZ, R61 ;  /* 0x000000ffff637224 */ /* 0x000fe200078e003d */
[----:B------:R-:W-:Y:S01]  /*df70*/  SHF.R.U32.HI R5, RZ, 0x18, R4 ;  /* 0x00000018ff057819 */ /* 0x000fe20000011604 */
[----:B------:R-:W-:Y:S01]  /*df80*/  IMAD.MOV.U32 R98, RZ, RZ, R62 ;  /* 0x000000ffff627224 */ /* 0x000fe200078e003e */
[----:B------:R-:W-:Y:S01]  /*df90*/  LOP3.LUT R44, R3, UR28, R14, 0x96, !PT ;  /* 0x0000001c032c7c12 */ /* 0x000fe2000f8e960e */
[----:B------:R-:W-:Y:S01]  /*dfa0*/  IMAD.MOV.U32 R97, RZ, RZ, R63 ;  /* 0x000000ffff617224 */ /* 0x000fe200078e003f */
[----:B------:R-:W-:-:S02]  /*dfb0*/  LOP3.LUT R4, R2, 0xff, RZ, 0xc0, !PT ;  /* 0x000000ff02047812 */ /* 0x000fc400078ec0ff */
[----:B------:R-:W-:Y:S02]  /*dfc0*/  LOP3.LUT R47, R2, 0xffff, RZ, 0xc0, !PT ;  /* 0x0000ffff022f7812 */ /* 0x000fe400078ec0ff */
[--C-:B------:R-:W-:Y:S02]  /*dfd0*/  SHF.R.U32.HI R37, RZ, 0x10, R2.reuse ;  /* 0x00000010ff257819 */ /* 0x100fe40000011602 */
[----:B------:R-:W-:Y:S01]  /*dfe0*/  SHF.R.U32.HI R0, RZ, 0x18, R2 ;  /* 0x00000018ff007819 */ /* 0x000fe20000011602 */
[----:B------:R-:W-:Y:S01]  /*dff0*/  IMAD.WIDE.U32 R2, R13, -0x2daee0ad, RZ ;  /* 0xd2511f530d027825 */ /* 0x000fe200078e00ff */
[----:B------:R-:W-:Y:S02]  /*e000*/  LOP3.LUT R45, R15, UR7, R16, 0x96, !PT ;  /* 0x000000070f2d7c12 */ /* 0x000fe4000f8e9610 */
[----:B------:R-:W-:Y:S02]  /*e010*/  ISETP.LE.U32.AND P6, PT, R7, UR12, PT ;  /* 0x0000000c07007c0c */ /* 0x000fe4000bfc3070 */
[----:B------:R-:W-:-:S02]  /*e020*/  LOP3.LUT R15, R3, UR29, R18, 0x96, !PT ;  /* 0x0000001d030f7c12 */ /* 0x000fc4000f8e9612 */
[C---:B------:R-:W-:Y:S02]  /*e030*/  LOP3.LUT R35, R2.reuse, 0xff, RZ, 0xc0, !PT ;  /* 0x000000ff02237812 */ /* 0x040fe400078ec0ff */
[----:B------:R-:W-:Y:S02]  /*e040*/  LOP3.LUT R39, R2, 0xffff, RZ, 0xc0, !PT ;  /* 0x0000ffff02277812 */ /* 0x000fe400078ec0ff */
[--C-:B------:R-:W-:Y:S02]  /*e050*/  SHF.R.U32.HI R46, RZ, 0x10, R2.reuse ;  /* 0x00000010ff2e7819 */ /* 0x100fe40000011602 */
[----:B------:R-:W-:Y:S01]  /*e060*/  SHF.R.U32.HI R36, RZ, 0x18, R2 ;  /* 0x00000018ff247819 */ /* 0x000fe20000011602 */
[----:B------:R-:W-:Y:S01]  /*e070*/  IMAD.WIDE.U32 R2, R17, -0x2daee0ad, RZ ;  /* 0xd2511f5311027825 */ /* 0x000fe200078e00ff */
[----:B------:R-:W-:Y:S02]  /*e080*/  ISETP.LE.U32.AND P5, PT, R0, UR12, PT ;  /* 0x0000000c00007c0c */ /* 0x000fe4000bfa3070 */
[----:B------:R-:W-:Y:S01]  /*e090*/  ISETP.LE.U32.AND P4, PT, R4, UR12, PT ;  /* 0x0000000c04007c0c */ /* 0x000fe2000bf83070 */
[----:B------:R-:W-:Y:S01]  /*e0a0*/  FFMA.FTZ R4, R237, UR8, -R11 ;  /* 0x00000008ed047c23 */ /* 0x000fe2000801080b */
[C---:B------:R-:W-:Y:S01]  /*e0b0*/  LOP3.LUT R7, R2.reuse, 0xffff, RZ, 0xc0, !PT ;  /* 0x0000ffff02077812 */ /* 0x040fe200078ec0ff */
[----:B------:R-:W-:Y:S01]  /*e0c0*/  @!P6 HFMA2.BF16_V2 R237, -RZ.H0_H0, RZ.H0_H0, -R210.H0_H0 ;  /* 0x200000ffffede231 */ /* 0x000fe200003409d2 */
[----:B------:R-:W-:Y:S01]  /*e0d0*/  LOP3.LUT R14, R2, 0xff, RZ, 0xc0, !PT ;  /* 0x000000ff020e7812 */ /* 0x000fe200078ec0ff */
[----:B------:R1:W-:Y:S01]  /*e0e0*/  MUFU.EX2 R62, R4 ;  /* 0x00000004003e7308 */ /* 0x0003e20000000800 */
[----:B------:R-:W-:-:S02]  /*e0f0*/  SHF.R.U32.HI R13, RZ, 0x10, R2 ;  /* 0x00000010ff0d7819 */ /* 0x000fc40000011602 */
[----:B------:R-:W-:Y:S02]  /*e100*/  SHF.R.U32.HI R16, RZ, 0x18, R2 ;  /* 0x00000018ff107819 */ /* 0x000fe40000011602 */
[----:B------:R-:W-:Y:S02]  /*e110*/  LOP3.LUT R2, R6, 0xff, RZ, 0xc0, !PT ;  /* 0x000000ff06027812 */ /* 0x000fe400078ec0ff */
[----:B------:R-:W-:Y:S01]  /*e120*/  LOP3.LUT R0, R3, UR29, R138, 0x96, !PT ;  /* 0x0000001d03007c12 */ /* 0x000fe2000f8e968a */
[----:B------:R-:W-:Y:S01]  /*e130*/  FFMA.FTZ R3, R236, UR8, -R12 ;  /* 0x00000008ec037c23 */ /* 0x000fe2000801080c */
[----:B------:R-:W-:Y:S02]  /*e140*/  ISETP.LE.U32.AND P2, PT, R2, UR12, PT ;  /* 0x0000000c02007c0c */ /* 0x000fe4000bf43070 */
[----:B------:R-:W-:Y:S01]  /*e150*/  LOP3.LUT R2, R6, 0xffff, RZ, 0xc0, !PT ;  /* 0x0000ffff06027812 */ /* 0x000fe200078ec0ff */
[----:B------:R2:W-:Y:S01]  /*e160*/  MUFU.EX2 R65, R3 ;  /* 0x0000000300417308 */ /* 0x0005e20000000800 */
[----:B------:R-:W-:-:S02]  /*e170*/  ISETP.LE.U32.AND P0, PT, R5, UR12, PT ;  /* 0x0000000c05007c0c */ /* 0x000fc4000bf03070 */
[----:B------:R-:W-:Y:S01]  /*e180*/  SHF.R.U32.HI R2, RZ, 0x8, R2 ;  /* 0x00000008ff027819 */ /* 0x000fe20000011602 */
[----:B-1----:R-:W-:Y:S01]  /*e190*/  FFMA.FTZ R4, R238, UR8, -R11 ;  /* 0x00000008ee047c23 */ /* 0x002fe2000801080b */
[----:B------:R-:W-:Y:S02]  /*e1a0*/  @!P6 PRMT R210, R237, 0x5410, RZ ;  /* 0x00005410edd2e816 */ /* 0x000fe400000000ff */
[----:B------:R-:W-:Y:S01]  /*e1b0*/  LOP3.LUT R2, R2, 0xffff, RZ, 0xc0, !PT ;  /* 0x0000ffff02027812 */ /* 0x000fe200078ec0ff */
[----:B------:R1:W3:Y:S02]  /*e1c0*/  MUFU.EX2 R64, R4 ;  /* 0x0000000400407308 */ /* 0x0002e40000000800 */
[----:B------:R-:W-:Y:S01]  /*e1d0*/  @!P2 HFMA2.BF16_V2 R140, -RZ.H0_H0, RZ.H0_H0, -R214.H0_H0 ;  /* 0x200000ffff8ca231 */ /* 0x000fe200003409d6 */
[----:B------:R-:W-:Y:S02]  /*e1e0*/  ISETP.LE.U32.AND P6, PT, R36, UR12, PT ;  /* 0x0000000c24007c0c */ /* 0x000fe4000bfc3070 */
[----:B------:R-:W-:Y:S01]  /*e1f0*/  ISETP.LE.U32.AND P1, PT, R2, UR12, PT ;  /* 0x0000000c02007c0c */ /* 0x000fe2000bf23070 */
[----:B------:R-:W-:Y:S01]  /*e200*/  @!P0 HFMA2.BF16_V2 R239, -RZ.H0_H0, RZ.H0_H0, -R147.H0_H0 ;  /* 0x200000ffffef8231 */ /* 0x000fe20000340993 */
[----:B------:R-:W-:Y:S01]  /*e210*/  SHF.R.U32.HI R2, RZ, 0x18, R6 ;  /* 0x00000018ff027819 */ /* 0x000fe20000011606 */
[----:B--2---:R-:W-:Y:S01]  /*e220*/  FFMA.FTZ R3, R223, UR8, -R12 ;  /* 0x00000008df037c23 */ /* 0x004fe2000801080c */
[----:B------:R-:W-:-:S02]  /*e230*/  @!P2 PRMT R214, R140, 0x5410, RZ ;  /* 0x000054108cd6a816 */ /* 0x000fc400000000ff */
[----:B------:R-:W-:Y:S01]  /*e240*/  ISETP.LE.U32.AND P3, PT, R2, UR12, PT ;  /* 0x0000000c02007c0c */ /* 0x000fe2000bf63070 */
[----:B------:R2:W4:Y:S01]  /*e250*/  MUFU.EX2 R60, R3 ;  /* 0x00000003003c7308 */ /* 0x0005220000000800 */
[----:B------:R-:W-:Y:S02]  /*e260*/  SHF.R.U32.HI R2, RZ, 0x8, R19 ;  /* 0x00000008ff027819 */ /* 0x000fe40000011613 */
[----:B------:R-:W-:-:S03]  /*e270*/  @!P0 PRMT R147, R239, 0x5410, RZ ;  /* 0x00005410ef938816 */ /* 0x000fc600000000ff */
[----:B------:R-:W-:Y:S01]  /*e280*/  @!P1 HFMA2.BF16_V2 R141, -RZ.H0_H0, RZ.H0_H0, -R213.H0_H0 ;  /* 0x200000ffff8d9231 */ /* 0x000fe200003409d5 */
[----:B------:R-:W-:Y:S01]  /*e290*/  LOP3.LUT R2, R2, 0xffff, RZ, 0xc0, !PT ;  /* 0x0000ffff02027812 */ /* 0x000fe200078ec0ff */
[----:B-1----:R-:W-:-:S03]  /*e2a0*/  FFMA.FTZ R4, R146, UR8, -R11 ;  /* 0x0000000892047c23 */ /* 0x002fc6000801080b */
[----:B------:R-:W-:Y:S01]  /*e2b0*/  @!P1 PRMT R213, R141, 0x5410, RZ ;  /* 0x000054108dd59816 */ /* 0x000fe200000000ff */
[----:B------:R1:W-:Y:S01]  /*e2c0*/  MUFU.EX2 R96, R4 ;  /* 0x0000000400607308 */ /* 0x0003e20000000800 */
[----:B------:R-:W-:Y:S02]  /*e2d0*/  ISETP.LE.U32.AND P1, PT, R2, UR12, PT ;  /* 0x0000000c02007c0c */ /* 0x000fe4000bf23070 */
[----:B------:R-:W-:Y:S01]  /*e2e0*/  LOP3.LUT R2, R0, 0xffff, RZ, 0xc0, !PT ;  /* 0x0000ffff00027812 */ /* 0x000fe200078ec0ff */
[----:B--2---:R-:W-:-:S04]  /*e2f0*/  FFMA.FTZ R3, R142, UR8, -R12 ;  /* 0x000000088e037c23 */ /* 0x004fc8000801080c */
[----:B------:R2:W-:Y:S06]  /*e300*/  MUFU.EX2 R61, R3 ;  /* 0x00000003003d7308 */ /* 0x0005ec0000000800 */
[----:B------:R-:W-:Y:S01]  /*e310*/  @!P1 HFMA2.BF16_V2 R223, -RZ.H0_H0, RZ.H0_H0, -R209.H0_H0 ;  /* 0x200000ffffdf9231 */ /* 0x000fe200003409d1 */
[----:B-1----:R-:W-:Y:S01]  /*e320*/  SHF.R.U32.HI R4, RZ, 0x8, R2 ;  /* 0x00000008ff047819 */ /* 0x002fe20000011602 */
[----:B------:R-:W-:-:S03]  /*e330*/  FFMA.FTZ R2, R220, UR8, -R11 ;  /* 0x00000008dc027c23 */ /* 0x000fc6000801080b */
[----:B------:R-:W-:Y:S01]  /*e340*/  @!P1 PRMT R209, R223, 0x5410, RZ ;  /* 0x00005410dfd19816 */ /* 0x000fe200000000ff */
[----:B------:R-:W-:Y:S01]  /*e350*/  @!P3 HFMA2.BF16_V2 R220, -RZ.H0_H0, RZ.H0_H0, -R211.H0_H0 ;  /* 0x200000ffffdcb231 */ /* 0x000fe200003409d3 */
[----:B------:R3:W-:Y:S04]  /*e360*/  MUFU.EX2 R24, R2 ;  /* 0x0000000200187308 */ /* 0x0007e80000000800 */
[----:B------:R-:W-:Y:S01]  /*e370*/  @!P3 PRMT R211, R220, 0x5410, RZ ;  /* 0x00005410dcd3b816 */ /* 0x000fe200000000ff */
[----:B--2---:R-:W-:Y:S01]  /*e380*/  FFMA.FTZ R3, R143, UR8, -R12 ;  /* 0x000000088f037c23 */ /* 0x004fe2000801080c */
[----:B------:R-:W-:-:S03]  /*e390*/  ISETP.LE.U32.AND P3, PT, R35, UR12, PT ;  /* 0x0000000c23007c0c */ /* 0x000fc6000bf63070 */
[----:B------:R1:W2:Y:S01]  /*e3a0*/  MUFU.EX2 R92, R3 ;  /* 0x00000003005c7308 */ /* 0x0002a20000000800 */
[----:B---3--:R-:W-:-:S04]  /*e3b0*/  F2FP.BF16.F32.PACK_AB R2, R64, R62 ;  /* 0x0000003e4002723e */ /* 0x008fc800000010ff */
[C---:B------:R-:W-:Y:S02]  /*e3c0*/  PRMT R145, R2.reuse, 0x7610, R145 ;  /* 0x0000761002917816 */ /* 0x040fe40000000091 */
[----:B------:R-:W-:Y:S02]  /*e3d0*/  PRMT R143, R2, 0x7632, R143 ;  /* 0x00007632028f7816 */ /* 0x000fe4000000008f */
[----:B-1----:R-:W-:Y:S02]  /*e3e0*/  SHF.R.U32.HI R3, RZ, 0x10, R6 ;  /* 0x00000010ff037819 */ /* 0x002fe40000011606 */
[----:B------:R-:W-:Y:S02]  /*e3f0*/  SHF.R.U32.HI R6, RZ, 0x18, R0 ;  /* 0x00000018ff067819 */ /* 0x000fe40000011600 */
[----:B------:R-:W-:Y:S02]  /*e400*/  LOP3.LUT R5, R3, 0xff, RZ, 0xc0, !PT ;  /* 0x000000ff03057812 */ /* 0x000fe400078ec0ff */
[----:B------:R-:W-:-:S02]  /*e410*/  SHF.R.U32.HI R3, RZ, 0x8, R7 ;  /* 0x00000008ff037819 */ /* 0x000fc40000011607 */
[----:B------:R-:W-:Y:S02]  /*e420*/  ISETP.LE.U32.AND P2, PT, R5, UR12, PT ;  /* 0x0000000c05007c0c */ /* 0x000fe4000bf43070 */
[----:B------:R-:W-:Y:S02]  /*e430*/  PRMT R14, R14, 0x5410, R3 ;  /* 0x000054100e0e7816 */ /* 0x000fe40000000003 */
[----:B------:R-:W-:Y:S02]  /*e440*/  LOP3.LUT R5, R13, 0xff, RZ, 0xc0, !PT ;  /* 0x000000ff0d057812 */ /* 0x000fe400078ec0ff */
[----:B------:R-:W-:Y:S02]  /*e450*/  SHF.R.U32.HI R3, RZ, 0x10, R0 ;  /* 0x00000010ff037819 */ /* 0x000fe40000011600 */
[----:B------:R-:W-:Y:S02]  /*e460*/  LOP3.LUT R7, R0, 0xff, RZ, 0xc0, !PT ;  /* 0x000000ff00077812 */ /* 0x000fe400078ec0ff */
[----:B------:R-:W-:-:S02]  /*e470*/  LOP3.LUT R0, R3, 0xff, RZ, 0xc0, !PT ;  /* 0x000000ff03007812 */ /* 0x000fc400078ec0ff */
[----:B------:R-:W-:Y:S01]  /*e480*/  PRMT R13, R5, 0x5410, R16 ;  /* 0x00005410050d7816 */ /* 0x000fe20000000010 */
[----:B------:R-:W-:Y:S01]  /*e490*/  @!P2 HFMA2.BF16_V2 R236, -RZ.H0_H0, RZ.H0_H0, -R212.H0_H0 ;  /* 0x200000ffffeca231 */ /* 0x000fe200003409d4 */
[----:B------:R-:W-:Y:S01]  /*e4a0*/  PRMT R5, R7, 0x5410, R4 ;  /* 0x0000541007057816 */ /* 0x000fe20000000004 */
[----:B------:R-:W1:Y:S01]  /*e4b0*/  LDSM.16.MT88.4 R16, [R180+0xc800] ;  /* 0x00c80000b410783b */ /* 0x000e620000004200 */
[----:B----4-:R-:W-:Y:S02]  /*e4c0*/  F2FP.BF16.F32.PACK_AB R4, R60, R65 ;  /* 0x000000413c04723e */ /* 0x010fe400000010ff */
[----:B------:R-:W-:Y:S02]  /*e4d0*/  PRMT R3, R0, 0x5410, R6 ;  /* 0x0000541000037816 */ /* 0x000fe40000000006 */
[C---:B------:R-:W-:Y:S02]  /*e4e0*/  PRMT R146, R4.reuse, 0x7610, R146 ;  /* 0x0000761004927816 */ /* 0x040fe40000000092 */
[----:B------:R-:W-:-:S02]  /*e4f0*/  PRMT R144, R4, 0x7632, R144 ;  /* 0x0000763204907816 */ /* 0x000fc40000000090 */
[--C-:B------:R-:W-:Y:S02]  /*e500*/  HSET2.LE.AND R0, R5, R10.reuse, PT ;  /* 0x0000000a05007233 */ /* 0x100fe40003803000 */
[----:B------:R-:W-:Y:S02]  /*e510*/  HSET2.LE.AND R2, R3, R10, PT ;  /* 0x0000000a03027233 */ /* 0x000fe40003803000 */
[----:B------:R-:W-:Y:S02]  /*e520*/  PRMT R3, R146, 0x5410, R144 ;  /* 0x0000541092037816 */ /* 0x000fe40000000090 */
[----:B------:R-:W-:Y:S02]  /*e530*/  @!P2 PRMT R212, R236, 0x5410, RZ ;  /* 0x00005410ecd4a816 */ /* 0x000fe400000000ff */
[----:B------:R-:W-:Y:S02]  /*e540*/  LOP3.LUT R4, R0, R3, RZ, 0xc0, !PT ;  /* 0x0000000300047212 */ /* 0x000fe400078ec0ff */
[----:B------:R-:W-:-:S04]  /*e550*/  PRMT R0, R145, 0x5410, R143 ;  /* 0x0000541091007816 */ /* 0x000fc8000000008f */
[----:B------:R-:W-:Y:S02]  /*e560*/  LOP3.LUT R5, R2, R0, RZ, 0xc0, !PT ;  /* 0x0000000002057212 */ /* 0x000fe400078ec0ff */
[----:B--2---:R-:W-:Y:S02]  /*e570*/  F2FP.BF16.F32.PACK_AB R0, R92, R61 ;  /* 0x0000003d5c00723e */ /* 0x004fe400000010ff */
[----:B------:R-:W-:Y:S02]  /*e580*/  F2FP.BF16.F32.PACK_AB R2, R24, R96 ;  /* 0x000000601802723e */ /* 0x000fe400000010ff */
[C---:B------:R-:W-:Y:S02]  /*e590*/  PRMT R142, R0.reuse, 0x7610, R142 ;  /* 0x00007610008e7816 */ /* 0x040fe4000000008e */
[----:B------:R-:W-:Y:S02]  /*e5a0*/  PRMT R140, R0, 0x7632, R140 ;  /* 0x00007632008c7816 */ /* 0x000fe4000000008c */
[----:B------:R-:W-:Y:S01]  /*e5b0*/  HSET2.LE.AND R0, R14, R10, PT ;  /* 0x0000000a0e007233 */ /* 0x000fe20003803000 */
[----:B------:R-:W-:Y:S01]  /*e5c0*/  IMAD.MOV.U32 R14, RZ, RZ, R78 ;  /* 0x000000ffff0e7224 */ /* 0x000fe200078e004e */
[----:B------:R-:W-:-:S02]  /*e5d0*/  PRMT R3, R142, 0x5410, R140 ;  /* 0x000054108e037816 */ /* 0x000fc4000000008c */
[C---:B------:R-:W-:Y:S02]  /*e5e0*/  PRMT R141, R2.reuse, 0x7610, R141 ;  /* 0x00007610028d7816 */ /* 0x040fe4000000008d */
[----:B------:R-:W-:Y:S02]  /*e5f0*/  PRMT R139, R2, 0x7632, R139 ;  /* 0x00007632028b7816 */ /* 0x000fe4000000008b */
[----:B------:R-:W-:Y:S01]  /*e600*/  HSET2.LE.AND R2, R13, R10, PT ;  /* 0x0000000a0d027233 */ /* 0x000fe20003803000 */
[----:B------:R-:W-:Y:S01]  /*e610*/  IMAD.MOV.U32 R13, RZ, RZ, R58 ;  /* 0x000000ffff0d7224 */ /* 0x000fe200078e003a */
[----:B------:R-:W-:Y:S02]  /*e620*/  LOP3.LUT R6, R0, R3, RZ, 0xc0, !PT ;  /* 0x0000000300067212 */ /* 0x000fe400078ec0ff */
[----:B------:R-:W-:-:S04]  /*e630*/  PRMT R0, R141, 0x5410, R139 ;  /* 0x000054108d007816 */ /* 0x000fc8000000008b */
[----:B------:R-:W-:Y:S01]  /*e640*/  LOP3.LUT R7, R2, R0, RZ, 0xc0, !PT ;  /* 0x0000000002077212 */ /* 0x000fe200078ec0ff */
[----:B------:R-:W-:Y:S02]  /*e650*/  IMAD.MOV.U32 R2, RZ, RZ, R24 ;  /* 0x000000ffff027224 */ /* 0x000fe400078e0018 */
[----:B------:R-:W2:Y:S01]  /*e660*/  LDSM.16.MT88.4 R24, [R177+0xc800] ;  /* 0x00c80000b118783b */ /* 0x000ea20000004200 */
[----:B------:R-:W-:-:S03]  /*e670*/  IMAD.MOV.U32 R0, RZ, RZ, R59 ;  /* 0x000000ffff007224 */ /* 0x000fc600078e003b */
[C---:B-1----:R-:W-:Y:S06]  /*e680*/  HMMA.16816.F32.BF16 R124, R4.reuse, R16, R124 ;  /* 0x00000010047c723c */ /* 0x042fec000004187c */
[C---:B------:R-:W-:Y:S06]  /*e690*/  HMMA.16816.F32.BF16 R116, R4.reuse, R20, R116 ;  /* 0x000000140474723c */ /* 0x040fec0000041874 */
[C---:B--2---:R-:W-:Y:S06]  /*e6a0*/  HMMA.16816.F32.BF16 R56, R4.reuse, R26, R232 ;  /* 0x0000001a0438723c */ /* 0x044fec00000418e8 */
[----:B------:R-:W-:Y:S01]  /*e6b0*/  HMMA.16816.F32.BF16 R108, R4, R24, R108 ;  /* 0x00000018046c723c */ /* 0x000fe2000004186c */
[----:B------:R-:W-:Y:S01]  /*e6c0*/  IMAD.MOV.U32 R232, RZ, RZ, R62 ;  /* 0x000000ffffe87224 */ /* 0x000fe200078e003e */
[----:B------:R-:W1:Y:S01]  /*e6d0*/  LDSM.16.MT88.4 R24, [R179+0xc800] ;  /* 0x00c80000b318783b */ /* 0x000e620000004200 */
[----:B------:R-:W-:-:S02]  /*e6e0*/  IMAD.MOV.U32 R235, RZ, RZ, R61 ;  /* 0x000000ffffeb7224 */ /* 0x000fc400078e003d */
[----:B------:R-:W-:Y:S02]  /*e6f0*/  IMAD.MOV.U32 R234, RZ, RZ, R60 ;  /* 0x000000ffffea7224 */ /* 0x000fe400078e003c */
[----:B------:R-:W-:Y:S01]  /*e700*/  HMMA.16816.F32.BF16 R60, R4, R22, R228 ;  /* 0x00000016043c723c */ /* 0x000fe200000418e4 */
[----:B------:R-:W2:Y:S01]  /*e710*/  LDSM.16.MT88.4 R20, [R177+0xe800] ;  /* 0x00e80000b114783b */ /* 0x000ea20000004200 */
[----:B------:R-:W-:-:S05]  /*e720*/  IMAD.MOV.U32 R233, RZ, RZ, R73 ;  /* 0x000000ffffe97224 */ /* 0x000fca00078e0049 */
[----:B------:R-:W-:Y:S02]  /*e730*/  IMAD.MOV.U32 R228, RZ, RZ, R65 ;  /* 0x000000ffffe47224 */ /* 0x000fe400078e0041 */
[----:B------:R-:W-:Y:S02]  /*e740*/  IMAD.MOV.U32 R231, RZ, RZ, R66 ;  /* 0x000000ffffe77224 */ /* 0x000fe400078e0042 */
[----:B------:R-:W-:Y:S02]  /*e750*/  IMAD.MOV.U32 R230, RZ, RZ, R64 ;  /* 0x000000ffffe67224 */ /* 0x000fe400078e0040 */
[----:B------:R-:W-:Y:S02]  /*e760*/  IMAD.MOV.U32 R229, RZ, RZ, R67 ;  /* 0x000000ffffe57224 */ /* 0x000fe400078e0043 */
[----:B------:R-:W-:Y:S01]  /*e770*/  HMMA.16816.F32.BF16 R64, R4, R18, R224 ;  /* 0x000000120440723c */ /* 0x000fe200000418e0 */
[----:B------:R-:W3:Y:S01]  /*e780*/  LDSM.16.MT88.4 R16, [R178+0xe800] ;  /* 0x00e80000b210783b */ /* 0x000ee20000004200 */
[----:B------:R-:W-:-:S02]  /*e790*/  IMAD.MOV.U32 R223, RZ, RZ, R229 ;  /* 0x000000ffffdf7224 */ /* 0x000fc400078e00e5 */
[----:B------:R-:W-:Y:S02]  /*e7a0*/  IMAD.MOV.U32 R220, RZ, RZ, R230 ;  /* 0x000000ffffdc7224 */ /* 0x000fe400078e00e6 */
[----:B------:R-:W-:Y:S02]  /*e7b0*/  IMAD.MOV.U32 R229, RZ, RZ, R96 ;  /* 0x000000ffffe57224 */ /* 0x000fe400078e0060 */
[----:B------:R-:W-:Y:S02]  /*e7c0*/  IMAD.MOV.U32 R226, RZ, RZ, R74 ;  /* 0x000000ffffe27224 */ /* 0x000fe400078e004a */
[----:B------:R-:W-:Y:S02]  /*e7d0*/  IMAD.MOV.U32 R227, RZ, RZ, R75 ;  /* 0x000000ffffe37224 */ /* 0x000fe400078e004b */
[----:B------:R-:W-:Y:S01]  /*e7e0*/  IMAD.MOV.U32 R230, RZ, RZ, R97 ;  /* 0x000000ffffe67224 */ /* 0x000fe200078e0061 */
[C---:B-1----:R-:W-:Y:S06]  /*e7f0*/  HMMA.16816.F32.BF16 R132, R4.reuse, R24, R132 ;  /* 0x000000180484723c */ /* 0x042fec0000041884 */
[C---:B------:R-:W-:Y:S01]  /*e800*/  HMMA.16816.F32.BF16 R72, R4.reuse, R26, R216 ;  /* 0x0000001a0448723c */ /* 0x040fe200000418d8 */
[----:B------:R-:W1:Y:S05]  /*e810*/  LDSM.16.MT88.4 R24, [R180+0xe800] ;  /* 0x00e80000b418783b */ /* 0x000e6a0000004200 */
[C---:B--2---:R-:W-:Y:S06]  /*e820*/  HMMA.16816.F32.BF16 R76, R4.reuse, R20, R168 ;  /* 0x00000014044c723c */ /* 0x044fec00000418a8 */
[C---:B------:R-:W-:Y:S01]  /*e830*/  HMMA.16816.F32.BF16 R80, R4.reuse, R22, R160 ;  /* 0x000000160450723c */ /* 0x040fe200000418a0 */
[----:B------:R-:W2:Y:S05]  /*e840*/  LDSM.16.MT88.4 R20, [R179+0xe800] ;  /* 0x00e80000b314783b */ /* 0x000eaa0000004200 */
[C---:B---3--:R-:W-:Y:S06]  /*e850*/  HMMA.16816.F32.BF16 R84, R4.reuse, R16, R128 ;  /* 0x000000100454723c */ /* 0x048fec0000041880 */
[----:B------:R-:W-:Y:S01]  /*e860*/  HMMA.16816.F32.BF16 R148, R4, R18, R148 ;  /* 0x000000120494723c */ /* 0x000fe20000041894 */
[----:B------:R-:W3:Y:S01]  /*e870*/  LDSM.16.MT88.4 R16, [R177+0x10800] ;  /* 0x01080000b110783b */ /* 0x000ee20000004200 */
[----:B------:R-:W-:-:S02]  /*e880*/  IMAD.MOV.U32 R130, RZ, RZ, R226 ;  /* 0x000000ffff827224 */ /* 0x000fc400078e00e2 */
[----:B------:R-:W-:Y:S02]  /*e890*/  IMAD.MOV.U32 R131, RZ, RZ, R227 ;  /* 0x000000ffff837224 */ /* 0x000fe400078e00e3 */
[----:B------:R-:W-:Y:S01]  /*e8a0*/  IMAD.MOV.U32 R131, RZ, RZ, R14 ;  /* 0x000000ffff837224 */ /* 0x000fe200078e000e */
[----:B------:R-:W-:Y:S01]  /*e8b0*/  LOP3.LUT R3, R29, UR25, R130, 0x96, !PT ;  /* 0x000000191d037c12 */ /* 0x000fe2000f8e9682 */
[----:B------:R-:W-:Y:S02]  /*e8c0*/  IMAD.MOV.U32 R128, RZ, RZ, R92 ;  /* 0x000000ffff807224 */ /* 0x000fe400078e005c */
[----:B------:R-:W-:Y:S02]  /*e8d0*/  IMAD.MOV.U32 R130, RZ, RZ, R98 ;  /* 0x000000ffff827224 */ /* 0x000fe400078e0062 */
[----:B------:R-:W-:Y:S02]  /*e8e0*/  IMAD.MOV.U32 R129, RZ, RZ, R94 ;  /* 0x000000ffff817224 */ /* 0x000fe400078e005e */
[----:B------:R-:W-:Y:S01]  /*e8f0*/  IMAD.MOV.U32 R98, RZ, RZ, R93 ;  /* 0x000000ffff627224 */ /* 0x000fe200078e005d */
[C---:B-1----:R-:W-:Y:S06]  /*e900*/  HMMA.16816.F32.BF16 R164, R4.reuse, R26, R164 ;  /* 0x0000001a04a4723c */ /* 0x042fec00000418a4 */
[----:B------:R-:W-:Y:S01]  /*e910*/  HMMA.16816.F32.BF16 R156, R4, R24, R156 ;  /* 0x00000018049c723c */ /* 0x000fe2000004189c */
[----:B------:R-:W-:Y:S01]  /*e920*/  IMAD.MOV.U32 R27, RZ, RZ, R0 ;  /* 0x000000ffff1b7224 */ /* 0x000fe200078e0000 */
[----:B------:R-:W-:Y:S01]  /*e930*/  LOP3.LUT R0, R38, 0xff, RZ, 0xc0, !PT ;  /* 0x000000ff26007812 */ /* 0x000fe200078ec0ff */
[----:B------:R-:W-:Y:S01]  /*e940*/  IMAD.MOV.U32 R26, RZ, RZ, R13 ;  /* 0x000000ffff1a7224 */ /* 0x000fe200078e000d */
[----:B------:R-:W-:-:S02]  /*e950*/  LOP3.LUT R13, R31, UR24, R28, 0x96, !PT ;  /* 0x000000181f0d7c12 */ /* 0x000fc4000f8e961c */
[----:B------:R-:W-:Y:S01]  /*e960*/  ISETP.LE.U32.AND P2, PT, R0, UR12, PT ;  /* 0x0000000c00007c0c */ /* 0x000fe2000bf43070 */
[----:B------:R-:W-:Y:S01]  /*e970*/  IMAD.MOV.U32 R25, RZ, RZ, R2 ;  /* 0x000000ffff197224 */ /* 0x000fe200078e0002 */
[----:B------:R-:W-:Y:S01]  /*e980*/  LOP3.LUT R0, R15, 0xff, RZ, 0xc0, !PT ;  /* 0x000000ff0f007812 */ /* 0x000fe200078ec0ff */
[C---:B--2---:R-:W-:Y:S03]  /*e990*/  HMMA.16816.F32.BF16 R160, R4.reuse, R20, R104 ;  /* 0x0000001404a0723c */ /* 0x044fe60000041868 */
[----:B------:R-:W-:Y:S02]  /*e9a0*/  ISETP.LE.U32.AND P1, PT, R0, UR12, PT ;  /* 0x0000000c00007c0c */ /* 0x000fe4000bf23070 */
[----:B------:R-:W-:Y:S01]  /*e9b0*/  LOP3.LUT R0, R37, 0xff, RZ, 0xc0, !PT ;  /* 0x000000ff25007812 */ /* 0x000fe200078ec0ff */
[----:B------:R-:W-:Y:S01]  /*e9c0*/  HMMA.16816.F32.BF16 R168, R4, R22, R100 ;  /* 0x0000001604a8723c */ /* 0x000fe20000041864 */
[----:B------:R-:W-:Y:S03]  /*e9d0*/  LDSM.16.MT88.4 R20, [R180+0x10800] ;  /* 0x01080000b414783b */ /* 0x000fe60000004200 */
[----:B------:R-:W-:-:S02]  /*e9e0*/  @!P2 HFMA2.BF16_V2 R238, -RZ.H0_H0, RZ.H0_H0, -R208.H0_H0 ;  /* 0x200000ffffeea231 */ /* 0x000fc400003409d0 */
[C---:B---3--:R-:W-:Y:S03]  /*e9f0*/  HMMA.16816.F32.BF16 R216, R4.reuse, R16, R68 ;  /* 0x0000001004d8723c */ /* 0x048fe60000041844 */
[----:B------:R-:W-:Y:S01]  /*ea00*/  @!P2 PRMT R208, R238, 0x5410, RZ ;  /* 0x00005410eed0a816 */ /* 0x000fe200000000ff */
[----:B------:R-:W-:Y:S01]  /*ea10*/  @!P1 HFMA2.BF16_V2 R240, -RZ.H0_H0, RZ.H0_H0, -R146.H0_H0 ;  /* 0x200000fffff09231 */ /* 0x000fe20000340992 */
[----:B------:R-:W-:Y:S01]  /*ea20*/  ISETP.LE.U32.AND P2, PT, R0, UR12, PT ;  /* 0x0000000c00007c0c */ /* 0x000fe2000bf43070 */
[----:B------:R-:W-:Y:S01]  /*ea30*/  HMMA.16816.F32.BF16 R224, R4, R18, R40 ;  /* 0x0000001204e0723c */ /* 0x000fe20000041828 */
[----:B------:R-:W1:Y:S01]  /*ea40*/  LDSM.16.MT88.4 R16, [R178+0x10800] ;  /* 0x01080000b210783b */ /* 0x000e620000004200 */
[----:B------:R-:W-:Y:S01]  /*ea50*/  SHF.R.U32.HI R0, RZ, 0x10, R15 ;  /* 0x00000010ff007819 */ /* 0x000fe2000001160f */
[----:B------:R-:W-:Y:S01]  /*ea60*/  IMAD.MOV.U32 R71, RZ, RZ, R95 ;  /* 0x000000ffff477224 */ /* 0x000fe200078e005f */
[----:B------:R-:W-:Y:S01]  /*ea70*/  @!P1 PRMT R146, R240, 0x5410, RZ ;  /* 0x00005410f0929816 */ /* 0x000fe200000000ff */
[----:B------:R-:W-:Y:S01]  /*ea80*/  IMAD.MOV.U32 R70, RZ, RZ, R130 ;  /* 0x000000ffff467224 */ /* 0x000fe200078e0082 */
[----:B------:R-:W-:Y:S01]  /*ea90*/  LOP3.LUT R2, R0, 0xff, RZ, 0xc0, !PT ;  /* 0x000000ff00027812 */ /* 0x000fe200078ec0ff */
[----:B------:R-:W-:Y:S01]  /*eaa0*/  IMAD.MOV.U32 R130, RZ, RZ, R89 ;  /* 0x000000ffff827224 */ /* 0x000fe200078e0059 */
[----:B------:R-:W-:-:S02]  /*eab0*/  LOP3.LUT R0, R15, 0xffff, RZ, 0xc0, !PT ;  /* 0x0000ffff0f007812 */ /* 0x000fc400078ec0ff */
[----:B------:R-:W-:Y:S01]  /*eac0*/  ISETP.LE.U32.AND P0, PT, R2, UR12, PT ;  /* 0x0000000c02007c0c */ /* 0x000fe2000bf03070 */
[----:B------:R-:W-:Y:S01]  /*ead0*/  IMAD.WIDE.U32 R2, R3, -0x2daee0ad, RZ ;  /* 0xd2511f5303027825 */ /* 0x000fe200078e00ff */
[----:B------:R-:W-:-:S04]  /*eae0*/  SHF.R.U32.HI R0, RZ, 0x8, R0 ;  /* 0x00000008ff007819 */ /* 0x000fc80000011600 */
[----:B------:R-:W-:Y:S02]  /*eaf0*/  LOP3.LUT R0, R0, 0xffff, RZ, 0xc0, !PT ;  /* 0x0000ffff00007812 */ /* 0x000fe400078ec0ff */
[----:B------:R-:W-:Y:S02]  /*eb00*/  LOP3.LUT R3, R3, UR22, R136, 0x96, !PT ;  /* 0x0000001603037c12 */ /* 0x000fe4000f8e9688 */
[----:B------:R-:W-:-:S03]  /*eb10*/  ISETP.LE.U32.AND P1, PT, R0, UR12, PT ;  /* 0x0000000c00007c0c */ /* 0x000fc6000bf23070 */
[----:B------:R-:W-:-:S05]  /*eb20*/  @!P0 HFMA2.BF16_V2 R242, -RZ.H0_H0, RZ.H0_H0, -R145.H0_H0 ;  /* 0x200000fffff28231 */ /* 0x000fca0000340991 */
[----:B------:R-:W-:Y:S01]  /*eb30*/  @!P0 PRMT R145, R242, 0x5410, RZ ;  /* 0x00005410f2918816 */ /* 0x000fe200000000ff */
[----:B------:R-:W-:Y:S02]  /*eb40*/  IMAD.MOV.U32 R242, RZ, RZ, R231 ;  /* 0x000000fffff27224 */ /* 0x000fe400078e00e7 */
[----:B------:R-:W-:Y:S02]  /*eb50*/  IMAD.MOV.U32 R231, RZ, RZ, R99 ;  /* 0x000000ffffe77224 */ /* 0x000fe400078e0063 */
[----:B------:R-:W-:-:S05]  /*eb60*/  @!P1 HFMA2.BF16_V2 R241, -RZ.H0_H0, RZ.H0_H0, -R144.H0_H0 ;  /* 0x200000fffff19231 */ /* 0x000fca0000340990 */
[----:B------:R-:W-:Y:S01]  /*eb70*/  @!P1 PRMT R144, R241, 0x5410, RZ ;  /* 0x00005410f1909816 */ /* 0x000fe200000000ff */
[----:B------:R-:W-:Y:S01]  /*eb80*/  IMAD.MOV.U32 R241, RZ, RZ, R25 ;  /* 0x000000fffff17224 */ /* 0x000fe200078e0019 */
[C---:B-1----:R-:W-:Y:S06]  /*eb90*/  HMMA.16816.F32.BF16 R104, R4.reuse, R16, R48 ;  /* 0x000000100468723c */ /* 0x042fec0000041830 */
[----:B------:R-:W-:Y:S01]  /*eba0*/  HMMA.16816.F32.BF16 R92, R4, R18, R120 ;  /* 0x00000012045c723c */ /* 0x000fe20000041878 */
[----:B------:R-:W-:-:S04]  /*ebb0*/  IMAD.WIDE.U32 R16, R13, -0x2daee0ad, RZ ;  /* 0xd2511f530d107825 */ /* 0x000fc800078e00ff */
[----:B------:R-:W-:Y:S01]  /*ebc0*/  FFMA.FTZ R13, R245, UR8, -R12 ;  /* 0x00000008f50d7c23 */ /* 0x000fe2000801080c */
[----:B------:R-:W-:Y:S01]  /*ebd0*/  LOP3.LUT R0, R17, UR20, R2, 0x96, !PT ;  /* 0x0000001411007c12 */ /* 0x000fe2000f8e9602 */
[----:B------:R-:W-:Y:S02]  /*ebe0*/  IMAD.WIDE.U32 R2, R3, -0x326172a9, RZ ;  /* 0xcd9e8d5703027825 */ /* 0x000fe400078e00ff */
[----:B------:R1:W-:Y:S02]  /*ebf0*/  MUFU.EX2 R240, R13 ;  /* 0x0000000d00f07308 */ /* 0x0003e40000000800 */
[----:B------:R-:W-:Y:S01]  /*ec00*/  IMAD.WIDE.U32 R42, R0, -0x326172a9, RZ ;  /* 0xcd9e8d57002a7825 */ /* 0x000fe200078e00ff */
[----:B------:R-:W-:Y:S02]  /*ec10*/  LOP3.LUT R3, R3, UR21, R30, 0x96, !PT ;  /* 0x0000001503037c12 */ /* 0x000fe4000f8e961e */
[----:B------:R-:W-:Y:S01]  /*ec20*/  SHF.R.U32.HI R0, RZ, 0x18, R15 ;  /* 0x00000018ff007819 */ /* 0x000fe2000001160f */
[----:B------:R-:W-:Y:S01]  /*ec30*/  IMAD.MOV.U32 R123, RZ, RZ, R71 ;  /* 0x000000ffff7b7224 */ /* 0x000fe200078e0047 */
[----:B------:R-:W-:Y:S01]  /*ec40*/  LOP3.LUT R2, R43, UR19, R2, 0x96, !PT ;  /* 0x000000132b027c12 */ /* 0x000fe2000f8e9602 */
[----:B------:R-:W-:Y:S01]  /*ec50*/  IMAD.WIDE.U32 R14, R3, -0x2daee0ad, RZ ;  /* 0xd2511f53030e7825 */ /* 0x000fe200078e00ff */
[----:B------:R-:W-:Y:S01]  /*ec60*/  ISETP.LE.U32.AND P1, PT, R0, UR12, PT ;  /* 0x0000000c00007c0c */ /* 0x000fe2000bf23070 */
[----:B------:R-:W-:Y:S01]  /*ec70*/  LDSM.16.MT88.4 R28, [R177+0xf000] ;  /* 0x00f00000b11c783b */ /* 0x000fe20000004200 */
[----:B------:R-:W-:Y:S01]  /*ec80*/  SHF.R.U32.HI R0, RZ, 0x8, R39 ;  /* 0x00000008ff007819 */ /* 0x000fe20000011627 */
[----:B------:R-:W-:Y:S01]  /*ec90*/  IMAD.WIDE.U32 R40, R2, -0x2daee0ad, RZ ;  /* 0xd2511f5302287825 */ /* 0x000fe200078e00ff */
[----:B------:R-:W-:Y:S01]  /*eca0*/  LOP3.LUT R24, R15, UR9, R16, 0x96, !PT ;  /* 0x000000090f187c12 */ /* 0x000fe2000f8e9610 */
[----:B------:R-:W-:Y:S01]  /*ecb0*/  LDSM.16.MT88.4 R36, [R177+0xd000] ;  /* 0x00d00000b124783b */ /* 0x000fe20000004200 */
[----:B------:R-:W-:Y:S01]  /*ecc0*/  LOP3.LUT R0, R0, 0xffff, RZ, 0xc0, !PT ;  /* 0x0000ffff00007812 */ /* 0x000fe200078ec0ff */
[----:B------:R-:W-:Y:S01]  /*ecd0*/  IMAD.WIDE.U32 R2, R45, -0x2daee0ad, RZ ;  /* 0xd2511f532d027825 */ /* 0x000fe200078e00ff */
[----:B------:R-:W-:Y:S01]  /*ece0*/  LOP3.LUT R14, R41, UR6, R14, 0x96, !PT ;  /* 0x00000006290e7c12 */ /* 0x000fe2000f8e960e */
[----:B------:R-:W2:Y:S01]  /*ecf0*/  LDSM.16.MT88.4 R16, [R179+0x10800] ;  /* 0x01080000b310783b */ /* 0x000ea20000004200 */
[----:B------:R-:W-:Y:S01]  /*ed00*/  ISETP.LE.U32.AND P0, PT, R0, UR12, PT ;  /* 0x0000000c00007c0c */ /* 0x000fe2000bf03070 */
[----:B------:R-:W-:Y:S01]  /*ed10*/  IMAD.MOV.U32 R122, RZ, RZ, R128 ;  /* 0x000000ffff7a7224 */ /* 0x000fe200078e0080 */
[----:B------:R-:W-:Y:S01]  /*ed20*/  LOP3.LUT R68, R3, UR29, R34, 0x96, !PT ;  /* 0x0000001d03447c12 */ /* 0x000fe2000f8e9622 */
[----:B------:R-:W-:Y:S01]  /*ed30*/  IMAD.MOV.U32 R71, RZ, RZ, R129 ;  /* 0x000000ffff477224 */ /* 0x000fe200078e0081 */
[C---:B------:R-:W-:Y:S01]  /*ed40*/  LOP3.LUT R41, R2.reuse, 0xff, RZ, 0xc0, !PT ;  /* 0x000000ff02297812 */ /* 0x040fe200078ec0ff */
[----:B------:R-:W-:Y:S01]  /*ed50*/  IMAD.MOV.U32 R128, RZ, RZ, R131 ;  /* 0x000000ffff807224 */ /* 0x000fe200078e0083 */
[----:B------:R-:W-:Y:S01]  /*ed60*/  LOP3.LUT R69, R2, 0xffff, RZ, 0xc0, !PT ;  /* 0x0000ffff02457812 */ /* 0x000fe200078ec0ff */
[----:B------:R-:W-:Y:S01]  /*ed70*/  IMAD.MOV.U32 R129, RZ, RZ, R88 ;  /* 0x000000ffff817224 */ /* 0x000fe200078e0058 */
[----:B------:R-:W-:Y:S01]  /*ed80*/  SHF.R.U32.HI R45, RZ, 0x10, R2 ;  /* 0x00000010ff2d7819 */ /* 0x000fe20000011602 */
[----:B------:R-:W-:Y:S01]  /*ed90*/  IMAD.MOV.U32 R131, RZ, RZ, R90 ;  /* 0x000000ffff837224 */ /* 0x000fe200078e005a */
[----:B------:R-:W-:Y:S01]  /*eda0*/  SHF.R.U32.HI R43, RZ, 0x18, R2 ;  /* 0x00000018ff2b7819 */ /* 0x000fe20000011602 */
[----:B------:R-:W-:-:S04]  /*edb0*/  IMAD.WIDE.U32 R2, R14, -0x326172a9, RZ ;  /* 0xcd9e8d570e027825 */ /* 0x000fc800078e00ff */
[----:B------:R-:W-:Y:S02]  /*edc0*/  @!P1 HFMA2.BF16_V2 R243, -RZ.H0_H0, RZ.H0_H0, -R143.H0_H0 ;  /* 0x200000fffff39231 */ /* 0x000fe4000034098f */
[----:B------:R-:W-:Y:S01]  /*edd0*/  FFMA.FTZ R14, R249, UR8, -R12 ;  /* 0x00000008f90e7c23 */ /* 0x000fe2000801080c */
[----:B------:R-:W-:Y:S02]  /*ede0*/  @!P0 HFMA2.BF16_V2 R245, -RZ.H0_H0, RZ.H0_H0, -R140.H0_H0 ;  /* 0x200000fffff58231 */ /* 0x000fe4000034098c */
[----:B------:R-:W-:Y:S01]  /*edf0*/  IMAD.MOV.U32 R121, RZ, RZ, R91 ;  /* 0x000000ffff797224 */ /* 0x000fe200078e005b */
[C---:B------:R-:W-:Y:S01]  /*ee00*/  LOP3.LUT R0, R2.reuse, 0xffff, RZ, 0xc0, !PT ;  /* 0x0000ffff02007812 */ /* 0x040fe200078ec0ff */
[C---:B------:R-:W-:Y:S01]  /*ee10*/  HMMA.16816.F32.BF16 R88, R4.reuse, R20, R112 ;  /* 0x000000140458723c */ /* 0x040fe20000041870 */
[----:B------:R-:W-:Y:S01]  /*ee20*/  LOP3.LUT R15, R2, 0xff, RZ, 0xc0, !PT ;  /* 0x000000ff020f7812 */ /* 0x000fe200078ec0ff */
[----:B------:R-:W-:Y:S01]  /*ee30*/  IMAD.WIDE.U32 R34, R24, -0x326172a9, RZ ;  /* 0xcd9e8d5718227825 */ /* 0x000fe200078e00ff */
[----:B-1----:R-:W-:Y:S01]  /*ee40*/  SHF.R.U32.HI R13, RZ, 0x8, R0 ;  /* 0x00000008ff0d7819 */ /* 0x002fe20000011600 */
[----:B------:R-:W-:Y:S01]  /*ee50*/  MUFU.EX2 R239, R14 ;  /* 0x0000000e00ef7308 */ /* 0x000fe20000000800 */
[----:B------:R-:W-:Y:S01]  /*ee60*/  SHF.R.U32.HI R0, RZ, 0x10, R2 ;  /* 0x00000010ff007819 */ /* 0x000fe20000011602 */
[----:B------:R-:W-:Y:S01]  /*ee70*/  IMAD.MOV.U32 R120, RZ, RZ, R233 ;  /* 0x000000ffff787224 */ /* 0x000fe200078e00e9 */
[----:B------:R-:W-:Y:S01]  /*ee80*/  PRMT R21, R15, 0x5410, R13 ;  /* 0x000054100f157816 */ /* 0x000fe2000000000d */
[----:B------:R-:W-:Y:S01]  /*ee90*/  FFMA.FTZ R13, R244, UR8, -R12 ;  /* 0x00000008f40d7c23 */ /* 0x000fe2000801080c */
[----:B------:R-:W-:Y:S01]  /*eea0*/  LOP3.LUT R0, R0, 0xff, RZ, 0xc0, !PT ;  /* 0x000000ff00007812 */ /* 0x000fe200078ec0ff */
[----:B------:R-:W-:Y:S01]  /*eeb0*/  @!P3 HFMA2.BF16_V2 R244, -RZ.H0_H0, RZ.H0_H0, -R142.H0_H0 ;  /* 0x200000fffff4b231 */ /* 0x000fe2000034098e */
[----:B------:R-:W-:Y:S01]  /*eec0*/  SHF.R.U32.HI R2, RZ, 0x18, R2 ;  /* 0x00000018ff027819 */ /* 0x000fe20000011602 */
[----:B------:R1:W-:Y:S01]  /*eed0*/  MUFU.EX2 R238, R13 ;  /* 0x0000000d00ee7308 */ /* 0x0003e20000000800 */
[----:B------:R-:W-:Y:S01]  /*eee0*/  @!P1 PRMT R143, R243, 0x5410, RZ ;  /* 0x00005410f38f9816 */ /* 0x000fe200000000ff */
[----:B------:R-:W-:Y:S01]  /*eef0*/  IMAD.MOV.U32 R113, RZ, RZ, R235 ;  /* 0x000000ffff717224 */ /* 0x000fe200078e00eb */
[----:B------:R-:W-:Y:S01]  /*ef00*/  PRMT R20, R0, 0x5410, R2 ;  /* 0x0000541000147816 */ /* 0x000fe20000000002 */
[----:B------:R-:W-:Y:S01]  /*ef10*/  IMAD.MOV.U32 R243, RZ, RZ, R98 ;  /* 0x000000fffff37224 */ /* 0x000fe200078e0062 */
[----:B------:R-:W-:Y:S01]  /*ef20*/  LOP3.LUT R2, R3, UR28, R34, 0x96, !PT ;  /* 0x0000001c03027c12 */ /* 0x000fe2000f8e9622 */
[C---:B------:R-:W-:Y:S01]  /*ef30*/  HMMA.16816.F32.BF16 R96, R4.reuse, R22, R52 ;  /* 0x000000160460723c */ /* 0x040fe20000041834 */
[----:B------:R-:W-:Y:S01]  /*ef40*/  LOP3.LUT R3, R46, 0xff, RZ, 0xc0, !PT ;  /* 0x000000ff2e037812 */ /* 0x000fe200078ec0ff */
[----:B------:R-:W-:Y:S01]  /*ef50*/  IMAD.MOV.U32 R115, RZ, RZ, R234 ;  /* 0x000000ffff737224 */ /* 0x000fe200078e00ea */
[----:B------:R-:W-:Y:S01]  /*ef60*/  LOP3.LUT R0, R44, 0xff, RZ, 0xc0, !PT ;  /* 0x000000ff2c007812 */ /* 0x000fe200078ec0ff */
[----:B------:R-:W-:Y:S01]  /*ef70*/  IMAD.MOV.U32 R112, RZ, RZ, R27 ;  /* 0x000000ffff707224 */ /* 0x000fe200078e001b */
[----:B------:R-:W-:Y:S01]  /*ef80*/  @!P3 PRMT R142, R244, 0x5410, RZ ;  /* 0x00005410f48eb816 */ /* 0x000fe200000000ff */
[----:B--2---:R-:W-:Y:S01]  /*ef90*/  HMMA.16816.F32.BF16 R48, R4, R16, R172 ;  /* 0x000000100430723c */ /* 0x004fe200000418ac */
[----:B------:R-:W-:Y:S01]  /*efa0*/  ISETP.LE.U32.AND P3, PT, R3, UR12, PT ;  /* 0x0000000c03007c0c */ /* 0x000fe2000bf63070 */
[----:B------:R-:W-:Y:S01]  /*efb0*/  FFMA.FTZ R3, R247, UR8, -R11 ;  /* 0x00000008f7037c23 */ /* 0x000fe2000801080b */
[----:B------:R-:W-:Y:S01]  /*efc0*/  ISETP.LE.U32.AND P1, PT, R0, UR12, PT ;  /* 0x0000000c00007c0c */ /* 0x000fe2000bf23070 */
[----:B------:R-:W-:-:S02]  /*efd0*/  IMAD.MOV.U32 R114, RZ, RZ, R26 ;  /* 0x000000ffff727224 */ /* 0x000fc400078e001a */
[----:B-1----:R-:W-:Y:S01]  /*efe0*/  FFMA.FTZ R13, R246, UR8, -R12 ;  /* 0x00000008f60d7c23 */ /* 0x002fe2000801080c */
[----:B------:R-:W-:Y:S01]  /*eff0*/  LOP3.LUT R0, R2, 0xffff, RZ, 0xc0, !PT ;  /* 0x0000ffff02007812 */ /* 0x000fe200078ec0ff */
[----:B------:R1:W-:Y:S01]  /*f000*/  MUFU.EX2 R236, R3 ;  /* 0x0000000300ec7308 */ /* 0x0003e20000000800 */
[----:B------:R-:W-:Y:S01]  /*f010*/  SHF.R.U32.HI R14, RZ, 0x18, R44 ;  /* 0x00000018ff0e7819 */ /* 0x000fe2000001162c */
[----:B------:R-:W-:Y:S01]  /*f020*/  HMMA.16816.F32.BF16 R52, R4, R18, R152 ;  /* 0x000000120434723c */ /* 0x000fe20000041898 */
[----:B------:R-:W-:Y:S01]  /*f030*/  @!P0 PRMT R140, R245, 0x5410, RZ ;  /* 0x00005410f58c8816 */ /* 0x000fe200000000ff */
[----:B------:R-:W2:Y:S01]  /*f040*/  LDSM.16.MT88.4 R16, [R179+0xd000] ;  /* 0x00d00000b310783b */ /* 0x000ea20000004200 */
[----:B------:R-:W-:Y:S01]  /*f050*/  ISETP.LE.U32.AND P0, PT, R14, UR12, PT ;  /* 0x0000000c0e007c0c */ /* 0x000fe2000bf03070 */
[----:B------:R-:W-:Y:S01]  /*f060*/  @!P6 HFMA2.BF16_V2 R246, -RZ.H0_H0, RZ.H0_H0, -R139.H0_H0 ;  /* 0x200000fffff6e231 */ /* 0x000fe2000034098b */
[----:B------:R-:W-:Y:S01]  /*f070*/  SHF.R.U32.HI R14, RZ, 0x18, R2 ;  /* 0x00000018ff0e7819 */ /* 0x000fe20000011602 */
[----:B------:R3:W4:Y:S01]  /*f080*/  MUFU.EX2 R237, R13 ;  /* 0x0000000d00ed7308 */ /* 0x0007220000000800 */
[----:B------:R-:W-:-:S02]  /*f090*/  @!P3 HFMA2.BF16_V2 R247, -RZ.H0_H0, RZ.H0_H0, -R141.H0_H0 ;  /* 0x200000fffff7b231 */ /* 0x000fc4000034098d */
[----:B------:R-:W-:Y:S01]  /*f0a0*/  IMAD.MOV.U32 R46, RZ, RZ, R242 ;  /* 0x000000ffff2e7224 */ /* 0x000fe200078e00f2 */
[----:B------:R-:W-:Y:S01]  /*f0b0*/  @!P6 PRMT R139, R246, 0x5410, RZ ;  /* 0x00005410f68be816 */ /* 0x000fe200000000ff */
[----:B------:R-:W-:Y:S01]  /*f0c0*/  LDSM.16.MT88.4 R24, [R178+0xd000] ;  /* 0x00d00000b218783b */ /* 0x000fe20000004200 */
[----:B------:R-:W-:Y:S02]  /*f0d0*/  @!P3 PRMT R141, R247, 0x5410, RZ ;  /* 0x00005410f78db816 */ /* 0x000fe400000000ff */
[----:B-1----:R-:W-:Y:S02]  /*f0e0*/  SHF.R.U32.HI R3, RZ, 0x8, R0 ;  /* 0x00000008ff037819 */ /* 0x002fe40000011600 */
[----:B------:R-:W-:-:S04]  /*f0f0*/  LOP3.LUT R0, R2, 0xff, RZ, 0xc0, !PT ;  /* 0x000000ff02007812 */ /* 0x000fc800078ec0ff */
[----:B------:R-:W-:Y:S01]  /*f100*/  PRMT R15, R0, 0x5410, R3 ;  /* 0x00005410000f7816 */ /* 0x000fe20000000003 */
[--C-:B---3--:R-:W-:Y:S01]  /*f110*/  FFMA.FTZ R13, R248, UR8, -R11.reuse ;  /* 0x00000008f80d7c23 */ /* 0x108fe2000801080b */
[----:B------:R-:W-:Y:S02]  /*f120*/  LOP3.LUT R0, R44, 0xffff, RZ, 0xc0, !PT ;  /* 0x0000ffff2c007812 */ /* 0x000fe400078ec0ff */
[----:B------:R-:W-:Y:S01]  /*f130*/  SHF.R.U32.HI R3, RZ, 0x10, R2 ;  /* 0x00000010ff037819 */ /* 0x000fe20000011602 */
[----:B------:R1:W3:Y:S01]  /*f140*/  MUFU.EX2 R235, R13 ;  /* 0x0000000d00eb7308 */ /* 0x0002e20000000800 */
[----:B------:R-:W-:Y:S01]  /*f150*/  FFMA.FTZ R2, R251, UR8, -R11 ;  /* 0x00000008fb027c23 */ /* 0x000fe2000801080b */
[----:B------:R-:W-:Y:S02]  /*f160*/  SHF.R.U32.HI R0, RZ, 0x8, R0 ;  /* 0x00000008ff007819 */ /* 0x000fe40000011600 */
[----:B------:R-:W-:Y:S02]  /*f170*/  LOP3.LUT R3, R3, 0xff, RZ, 0xc0, !PT ;  /* 0x000000ff03037812 */ /* 0x000fe400078ec0ff */
[----:B------:R-:W-:-:S02]  /*f180*/  LOP3.LUT R0, R0, 0xffff, RZ, 0xc0, !PT ;  /* 0x0000ffff00007812 */ /* 0x000fc400078ec0ff */
[----:B------:R3:W-:Y:S01]  /*f190*/  MUFU.EX2 R233, R2 ;  /* 0x0000000200e97308 */ /* 0x0007e20000000800 */
[----:B------:R-:W-:Y:S02]  /*f1a0*/  PRMT R4, R3, 0x5410, R14 ;  /* 0x0000541003047816 */ /* 0x000fe4000000000e */
[----:B------:R-:W-:Y:S02]  /*f1b0*/  ISETP.LE.U32.AND P3, PT, R0, UR12, PT ;  /* 0x0000000c00007c0c */ /* 0x000fe4000bf63070 */
[----:B------:R-:W-:Y:S02]  /*f1c0*/  HSET2.LE.AND R0, R21, R10, PT ;  /* 0x0000000a15007233 */ /* 0x000fe40003803000 */
[----:B----4-:R-:W-:Y:S01]  /*f1d0*/  F2FP.BF16.F32.PACK_AB R3, R237, R238 ;  /* 0x000000eeed03723e */ /* 0x010fe200000010ff */
[----:B-1----:R-:W-:-:S03]  /*f1e0*/  FFMA.FTZ R13, R250, UR8, -R11 ;  /* 0x00000008fa0d7c23 */ /* 0x002fc6000801080b */
[C---:B------:R-:W-:Y:S01]  /*f1f0*/  PRMT R138, R3.reuse, 0x7610, R138 ;  /* 0x00007610038a7816 */ /* 0x040fe2000000008a */
[----:B------:R-:W1:Y:S01]  /*f200*/  MUFU.EX2 R234, R13 ;  /* 0x0000000d00ea7308 */ /* 0x000e620000000800 */
[----:B------:R-:W-:Y:S02]  /*f210*/  PRMT R137, R3, 0x7632, R137 ;  /* 0x0000763203897816 */ /* 0x000fe40000000089 */
[----:B---3--:R-:W-:Y:S02]  /*f220*/  F2FP.BF16.F32.PACK_AB R2, R235, R236 ;  /* 0x000000eceb02723e */ /* 0x008fe400000010ff */
[----:B------:R-:W-:Y:S02]  /*f230*/  PRMT R3, R138, 0x5410, R137 ;  /* 0x000054108a037816 */ /* 0x000fe40000000089 */
[C---:B------:R-:W-:Y:S02]  /*f240*/  PRMT R136, R2.reuse, 0x7632, R136 ;  /* 0x0000763202887816 */ /* 0x040fe40000000088 */
[----:B------:R-:W-:-:S02]  /*f250*/  PRMT R103, R2, 0x7610, R103 ;  /* 0x0000761002677816 */ /* 0x000fc40000000067 */
[----:B------:R-:W-:Y:S02]  /*f260*/  HSET2.LE.AND R2, R20, R10, PT ;  /* 0x0000000a14027233 */ /* 0x000fe40003803000 */
[----:B------:R-:W3:Y:S01]  /*f270*/  LDSM.16.MT88.4 R20, [R180+0xd000] ;  /* 0x00d00000b414783b */ /* 0x000ee20000004200 */
[----:B------:R-:W-:Y:S02]  /*f280*/  LOP3.LUT R6, R0, R3, RZ, 0xc0, !PT ;  /* 0x0000000300067212 */ /* 0x000fe400078ec0ff */
[----:B------:R-:W-:Y:S02]  /*f290*/  F2FP.BF16.F32.PACK_AB R3, R239, R240 ;  /* 0x000000f0ef03723e */ /* 0x000fe400000010ff */
[----:B------:R-:W-:Y:S02]  /*f2a0*/  PRMT R0, R103, 0x5410, R136 ;  /* 0x0000541067007816 */ /* 0x000fe40000000088 */
[----:B------:R-:W-:Y:S02]  /*f2b0*/  PRMT R102, R3, 0x7610, R102 ;  /* 0x0000761003667816 */ /* 0x000fe40000000066 */
[----:B------:R-:W-:-:S02]  /*f2c0*/  LOP3.LUT R7, R2, R0, RZ, 0xc0, !PT ;  /* 0x0000000002077212 */ /* 0x000fc400078ec0ff */
[----:B------:R-:W-:Y:S01]  /*f2d0*/  PRMT R101, R3, 0x7632, R101 ;  /* 0x0000763203657816 */ /* 0x000fe20000000065 */
[----:B------:R-:W-:Y:S01]  /*f2e0*/  @!P1 HFMA2.BF16_V2 R249, -RZ.H0_H0, RZ.H0_H0, -R102.H0_H0 ;  /* 0x200000fffff99231 */ /* 0x000fe20000340966 */
[----:B-1----:R-:W-:Y:S02]  /*f2f0*/  F2FP.BF16.F32.PACK_AB R2, R233, R234 ;  /* 0x000000eae902723e */ /* 0x002fe400000010ff */
[----:B------:R-:W-:Y:S01]  /*f300*/  HSET2.LE.AND R0, R15, R10, PT ;  /* 0x0000000a0f007233 */ /* 0x000fe20003803000 */
[----:B------:R-:W-:Y:S01]  /*f310*/  IMAD.MOV.U32 R242, RZ, RZ, R114 ;  /* 0x000000fffff27224 */ /* 0x000fe200078e0072 */
[----:B------:R-:W-:Y:S01]  /*f320*/  PRMT R3, R102, 0x5410, R101 ;  /* 0x0000541066037816 */ /* 0x000fe20000000065 */
[----:B------:R-:W-:Y:S01]  /*f330*/  @!P3 HFMA2.BF16_V2 R248, -RZ.H0_H0, RZ.H0_H0, -R101.H0_H0 ;  /* 0x200000fffff8b231 */ /* 0x000fe20000340965 */
[C---:B------:R-:W-:Y:S02]  /*f340*/  PRMT R100, R2.reuse, 0x7632, R100 ;  /* 0x0000763202647816 */ /* 0x040fe40000000064 */
[----:B------:R-:W-:-:S02]  /*f350*/  PRMT R34, R2, 0x7610, R34 ;  /* 0x0000761002227816 */ /* 0x000fc40000000022 */
[----:B------:R-:W-:Y:S02]  /*f360*/  HSET2.LE.AND R2, R4, R10, PT ;  /* 0x0000000a04027233 */ /* 0x000fe40003803000 */
[----:B------:R-:W-:Y:S02]  /*f370*/  LOP3.LUT R4, R0, R3, RZ, 0xc0, !PT ;  /* 0x0000000300047212 */ /* 0x000fe400078ec0ff */
[----:B------:R-:W-:Y:S02]  /*f380*/  PRMT R0, R34, 0x5410, R100 ;  /* 0x0000541022007816 */ /* 0x000fe40000000064 */
[----:B------:R-:W-:Y:S02]  /*f390*/  SHF.R.U32.HI R13, RZ, 0x10, R44 ;  /* 0x00000010ff0d7819 */ /* 0x000fe4000001162c */
[----:B------:R-:W-:Y:S02]  /*f3a0*/  LOP3.LUT R5, R2, R0, RZ, 0xc0, !PT ;  /* 0x0000000002057212 */ /* 0x000fe400078ec0ff */
[----:B------:R-:W-:-:S02]  /*f3b0*/  LOP3.LUT R2, R35, UR7, R42, 0x96, !PT ;  /* 0x0000000723027c12 */ /* 0x000fc4000f8e962a */
[----:B------:R-:W-:Y:S01]  /*f3c0*/  @!P1 PRMT R102, R249, 0x5410, RZ ;  /* 0x00005410f9669816 */ /* 0x000fe200000000ff */
[----:B------:R-:W-:Y:S01]  /*f3d0*/  IMAD.MOV.U32 R114, RZ, RZ, R122 ;  /* 0x000000ffff727224 */ /* 0x000fe200078e007a */
[----:B------:R-:W-:Y:S01]  /*f3e0*/  @!P3 PRMT R101, R248, 0x5410, RZ ;  /* 0x00005410f865b816 */ /* 0x000fe200000000ff */
[----:B--2---:R-:W-:Y:S01]  /*f3f0*/  HMMA.16816.F32.BF16 R132, R4, R16, R132 ;  /* 0x000000100484723c */ /* 0x004fe20000041884 */
[----:B------:R-:W-:-:S04]  /*f400*/  IMAD.WIDE.U32 R2, R2, -0x2daee0ad, RZ ;  /* 0xd2511f5302027825 */ /* 0x000fc800078e00ff */
[----:B------:R-:W-:Y:S01]  /*f410*/  @!P0 HFMA2.BF16_V2 R250, -RZ.H0_H0, RZ.H0_H0, -R100.H0_H0 ;  /* 0x200000fffffa8231 */ /* 0x000fe20000340964 */
[----:B------:R-:W-:Y:S01]  /*f420*/  ISETP.LE.U32.AND P3, PT, R41, UR12, PT ;  /* 0x0000000c29007c0c */ /* 0x000fe2000bf63070 */
[----:B---3--:R-:W-:Y:S01]  /*f430*/  HMMA.16816.F32.BF16 R124, R4, R20, R124 ;  /* 0x00000014047c723c */ /* 0x008fe2000004187c */
[----:B------:R-:W-:-:S05]  /*f440*/  LOP3.LUT R15, R2, 0xffff, RZ, 0xc0, !PT ;  /* 0x0000ffff020f7812 */ /* 0x000fca00078ec0ff */
[C---:B------:R-:W-:Y:S01]  /*f450*/  HMMA.16816.F32.BF16 R64, R4.reuse, R22, R64 ;  /* 0x000000160440723c */ /* 0x040fe20000041840 */
[----:B------:R-:W1:Y:S05]  /*f460*/  LDSM.16.MT88.4 R20, [R178+0xf000] ;  /* 0x00f00000b214783b */ /* 0x000e6a0000004200 */
[----:B------:R-:W-:Y:S01]  /*f470*/  HMMA.16816.F32.BF16 R72, R4, R18, R72 ;  /* 0x000000120448723c */ /* 0x000fe20000041848 */
[----:B------:R-:W2:Y:S01]  /*f480*/  LDSM.16.MT88.4 R16, [R180+0xf000] ;  /* 0x00f00000b410783b */ /* 0x000ea20000004200 */
[----:B------:R-:W-:Y:S01]  /*f490*/  IMAD.MOV.U32 R122, RZ, RZ, R228 ;  /* 0x000000ffff7a7224 */ /* 0x000fe200078e00e4 */
[----:B------:R-:W-:-:S03]  /*f4a0*/  LOP3.LUT R0, R3, UR29, R40, 0x96, !PT ;  /* 0x0000001d03007c12 */ /* 0x000fc6000f8e9628 */
[C---:B------:R-:W-:Y:S06]  /*f4b0*/  HMMA.16816.F32.BF16 R116, R4.reuse, R24, R116 ;  /* 0x000000180474723c */ /* 0x040fec0000041874 */
[C---:B------:R-:W-:Y:S06]  /*f4c0*/  HMMA.16816.F32.BF16 R60, R4.reuse, R26, R60 ;  /* 0x0000001a043c723c */ /* 0x040fec000004183c */
[C---:B------:R-:W-:Y:S06]  /*f4d0*/  HMMA.16816.F32.BF16 R76, R4.reuse, R28, R76 ;  /* 0x0000001c044c723c */ /* 0x040fec000004184c */
[C---:B------:R-:W-:Y:S06]  /*f4e0*/  HMMA.16816.F32.BF16 R80, R4.reuse, R30, R80 ;  /* 0x0000001e0450723c */ /* 0x040fec0000041850 */
[C---:B------:R-:W-:Y:S06]  /*f4f0*/  HMMA.16816.F32.BF16 R108, R4.reuse, R36, R108 ;  /* 0x00000024046c723c */ /* 0x040fec000004186c */
[C---:B-1----:R-:W-:Y:S01]  /*f500*/  HMMA.16816.F32.BF16 R148, R4.reuse, R22, R148 ;  /* 0x000000160494723c */ /* 0x042fe20000041894 */
[----:B------:R3:W4:Y:S04]  /*f510*/  LDL.LU.S16 R23, [R1+0x4] ;  /* 0x0000040001177983 */ /* 0x0007280000300600 */
[----:B------:R3:W5:Y:S01]  /*f520*/  LDL.LU.S16 R14, [R1] ;  /* 0x00000000010e7983 */ /* 0x0007620000300600 */
[----:B------:R-:W-:Y:S01]  /*f530*/  HMMA.16816.F32.BF16 R84, R4, R20, R84 ;  /* 0x000000140454723c */ /* 0x000fe20000041854 */
[----:B------:R-:W-:-:S05]  /*f540*/  LOP3.LUT R22, R2, 0xff, RZ, 0xc0, !PT ;  /* 0x000000ff02167812 */ /* 0x000fca00078ec0ff */
[----:B--2---:R-:W-:Y:S01]  /*f550*/  HMMA.16816.F32.BF16 R156, R4, R16, R156 ;  /* 0x00000010049c723c */ /* 0x004fe2000004189c */
[----:B------:R-:W-:-:S05]  /*f560*/  SHF.R.U32.HI R21, RZ, 0x10, R2 ;  /* 0x00000010ff157819 */ /* 0x000fca0000011602 */
[C---:B------:R-:W-:Y:S01]  /*f570*/  HMMA.16816.F32.BF16 R164, R4.reuse, R18, R164 ;  /* 0x0000001204a4723c */ /* 0x040fe200000418a4 */
[----:B------:R-:W-:Y:S01]  /*f580*/  SHF.R.U32.HI R20, RZ, 0x18, R2 ;  /* 0x00000018ff147819 */ /* 0x000fe20000011602 */
[----:B------:R-:W1:Y:S01]  /*f590*/  LDSM.16.MT88.4 R16, [R178+0x11000] ;  /* 0x01100000b210783b */ /* 0x000e620000004200 */
[----:B------:R-:W-:Y:S01]  /*f5a0*/  LOP3.LUT R2, R13, 0xff, RZ, 0xc0, !PT ;  /* 0x000000ff0d027812 */ /* 0x000fe200078ec0ff */
[----:B------:R-:W-:Y:S02]  /*f5b0*/  IMAD.MOV.U32 R228, RZ, RZ, R230 ;  /* 0x000000ffffe47224 */ /* 0x000fe400078e00e6 */
[----:B------:R-:W2:Y:S01]  /*f5c0*/  LDSM.16.MT88.4 R24, [R179+0xf000] ;  /* 0x00f00000b318783b */ /* 0x000ea20000004200 */
[----:B------:R-:W-:Y:S01]  /*f5d0*/  ISETP.LE.U32.AND P6, PT, R2, UR12, PT ;  /* 0x0000000c02007c0c */ /* 0x000fe2000bfc3070 */
[----:B------:R-:W-:Y:S01]  /*f5e0*/  HMMA.16816.F32.BF16 R56, R4, R38, R56 ;  /* 0x000000260438723c */ /* 0x000fe20000041838 */
[----:B------:R-:W-:Y:S01]  /*f5f0*/  SHF.R.U32.HI R2, RZ, 0x8, R47 ;  /* 0x00000008ff027819 */ /* 0x000fe2000001162f */
[----:B------:R-:W-:Y:S03]  /*f600*/  LDSM.16.MT88.4 R28, [R179+0x11000] ;  /* 0x01100000b31c783b */ /* 0x000fe60000004200 */
[----:B------:R-:W-:Y:S01]  /*f610*/  LOP3.LUT R2, R2, 0xffff, RZ, 0xc0, !PT ;  /* 0x0000ffff02027812 */ /* 0x000fe200078ec0ff */
[----:B------:R-:W3:Y:S03]  /*f620*/  LDSM.16.MT88.4 R36, [R177+0x11000] ;  /* 0x01100000b124783b */ /* 0x000ee60000004200 */
[----:B------:R-:W-:Y:S01]  /*f630*/  ISETP.LE.U32.AND P1, PT, R2, UR12, PT ;  /* 0x0000000c02007c0c */ /* 0x000fe2000bf23070 */
[----:B------:R-:W-:-:S04]  /*f640*/  FFMA.FTZ R2, R231, UR8, -R12 ;  /* 0x00000008e7027c23 */ /* 0x000fc8000801080c */
[----:B------:R1:W-:Y:S01]  /*f650*/  MUFU.EX2 R231, R2 ;  /* 0x0000000200e77308 */ /* 0x0003e20000000800 */
[----:B------:R-:W-:Y:S02]  /*f660*/  @!P6 HFMA2.BF16_V2 R251, -RZ.H0_H0, RZ.H0_H0, -R34.H0_H0 ;  /* 0x200000fffffbe231 */ /* 0x000fe40000340922 */
[----:B-1----:R-:W-:Y:S01]  /*f670*/  FFMA.FTZ R2, R243, UR8, -R12 ;  /* 0x00000008f3027c23 */ /* 0x002fe2000801080c */
[----:B------:R-:W-:Y:S02]  /*f680*/  IMAD.MOV.U32 R243, RZ, RZ, R112 ;  /* 0x000000fffff37224 */ /* 0x000fe400078e0070 */
[----:B------:R-:W-:Y:S02]  /*f690*/  IMAD.MOV.U32 R112, RZ, RZ, R121 ;  /* 0x000000ffff707224 */ /* 0x000fe400078e0079 */
[----:B------:R-:W-:Y:S02]  /*f6a0*/  IMAD.MOV.U32 R121, RZ, RZ, R232 ;  /* 0x000000ffff797224 */ /* 0x000fe400078e00e8 */
[----:B------:R1:W-:Y:S01]  /*f6b0*/  MUFU.EX2 R232, R2 ;  /* 0x0000000200e87308 */ /* 0x0003e20000000800 */
[----:B------:R-:W-:Y:S01]  /*f6c0*/  @!P6 PRMT R34, R251, 0x5410, RZ ;  /* 0x00005410fb22e816 */ /* 0x000fe200000000ff */
[C---:B------:R-:W-:Y:S06]  /*f6d0*/  HMMA.16816.F32.BF16 R172, R4.reuse, R16, R104 ;  /* 0x0000001004ac723c */ /* 0x040fec0000041868 */
[C---:B------:R-:W-:Y:S01]  /*f6e0*/  HMMA.16816.F32.BF16 R152, R4.reuse, R18, R92 ;  /* 0x000000120498723c */ /* 0x040fe2000004185c */
[----:B------:R4:W5:Y:S05]  /*f6f0*/  LDL.LU.S16 R19, [R1+0x8] ;  /* 0x0000080001137983 */ /* 0x00096a0000300600 */
[----:B--2---:R-:W-:Y:S01]  /*f700*/  HMMA.16816.F32.BF16 R160, R4, R24, R160 ;  /* 0x0000001804a0723c */ /* 0x004fe200000418a0 */
[----:B-1----:R-:W-:-:S05]  /*f710*/  FFMA.FTZ R2, R252, UR8, -R12 ;  /* 0x00000008fc027c23 */ /* 0x002fca000801080c */
[C---:B------:R-:W-:Y:S01]  /*f720*/  HMMA.16816.F32.BF16 R168, R4.reuse, R26, R168 ;  /* 0x0000001a04a8723c */ /* 0x040fe200000418a8 */
[----:B------:R1:W-:Y:S01]  /*f730*/  MUFU.EX2 R230, R2 ;  /* 0x0000000200e67308 */ /* 0x0003e20000000800 */
[----:B------:R-:W-:Y:S01]  /*f740*/  @!P5 HFMA2.BF16_V2 R252, -RZ.H0_H0, RZ.H0_H0, -R136.H0_H0 ;  /* 0x200000fffffcd231 */ /* 0x000fe20000340988 */
[----:B------:R-:W2:Y:S03]  /*f750*/  LDSM.16.MT88.4 R24, [R180+0x11000] ;  /* 0x01100000b418783b */ /* 0x000ea60000004200 */
[----:B---3--:R-:W-:Y:S01]  /*f760*/  HMMA.16816.F32.BF16 R216, R4, R36, R216 ;  /* 0x0000002404d8723c */ /* 0x008fe200000418d8 */
[----:B----4-:R-:W-:Y:S01]  /*f770*/  @!P4 HFMA2.BF16_V2 R23, -RZ.H0_H0, RZ.H0_H0, -R138.H0_H0 ;  /* 0x200000ffff17c231 */ /* 0x010fe2000034098a */
[----:B-1----:R-:W-:Y:S01]  /*f780*/  LOP3.LUT R2, R68, 0xff, RZ, 0xc0, !PT ;  /* 0x000000ff44027812 */ /* 0x002fe200078ec0ff */
[----:B-----5:R-:W-:-:S03]  /*f790*/  @!P1 HFMA2.BF16_V2 R14, -RZ.H0_H0, RZ.H0_H0, -R137.H0_H0 ;  /* 0x200000ffff0e9231 */ /* 0x020fc60000340989 */
[----:B------:R-:W-:Y:S01]  /*f7a0*/  PRMT R13, R23, 0x7610, R13 ;  /* 0x00007610170d7816 */ /* 0x000fe2000000000d */
[----:B------:R-:W-:Y:S01]  /*f7b0*/  HMMA.16816.F32.BF16 R224, R4, R38, R224 ;  /* 0x0000002604e0723c */ /* 0x000fe200000418e0 */
[----:B------:R-:W-:Y:S02]  /*f7c0*/  ISETP.LE.U32.AND P6, PT, R2, UR12, PT ;  /* 0x0000000c02007c0c */ /* 0x000fe4000bfc3070 */
[----:B------:R-:W-:Y:S01]  /*f7d0*/  @!P0 PRMT R100, R250, 0x5410, RZ ;  /* 0x00005410fa648816 */ /* 0x000fe200000000ff */
[----:B------:R-:W-:Y:S01]  /*f7e0*/  IMAD.MOV.U32 R248, RZ, RZ, R131 ;  /* 0x000000fffff87224 */ /* 0x000fe200078e0083 */
[----:B------:R-:W-:Y:S01]  /*f7f0*/  PRMT R3, R14, 0x7610, R3 ;  /* 0x000076100e037816 */ /* 0x000fe20000000003 */
[----:B------:R-:W-:Y:S01]  /*f800*/  IMAD.MOV.U32 R44, RZ, RZ, R129 ;  /* 0x000000ffff2c7224 */ /* 0x000fe200078e0081 */
[----:B------:R-:W-:Y:S01]  /*f810*/  SHF.R.U32.HI R2, RZ, 0x18, R68 ;  /* 0x00000018ff027819 */ /* 0x000fe20000011644 */
[----:B------:R-:W-:Y:S01]  /*f820*/  IMAD.MOV.U32 R47, RZ, RZ, R130 ;  /* 0x000000ffff2f7224 */ /* 0x000fe200078e0082 */
[----:B------:R-:W-:Y:S01]  /*f830*/  @!P1 PRMT R137, R3, 0x5410, RZ ;  /* 0x0000541003899816 */ /* 0x000fe200000000ff */
[----:B------:R-:W-:Y:S01]  /*f840*/  FFMA.FTZ R3, R46, UR8, -R11 ;  /* 0x000000082e037c23 */ /* 0x000fe2000801080b */
[----:B------:R-:W-:Y:S01]  /*f850*/  @!P4 PRMT R138, R13, 0x5410, RZ ;  /* 0x000054100d8ac816 */ /* 0x000fe200000000ff */
[----:B------:R-:W-:Y:S01]  /*f860*/  IMAD.MOV.U32 R46, RZ, RZ, R243 ;  /* 0x000000ffff2e7224 */ /* 0x000fe200078e00f3 */
[----:B------:R-:W-:Y:S01]  /*f870*/  ISETP.LE.U32.AND P4, PT, R2, UR12, PT ;  /* 0x0000000c02007c0c */ /* 0x000fe2000bf83070 */
[----:B------:R-:W-:Y:S01]  /*f880*/  IMAD.MOV.U32 R243, RZ, RZ, R242 ;  /* 0x000000fffff37224 */ /* 0x000fe200078e00f2 */
[----:B------:R-:W-:Y:S01]  /*f890*/  LOP3.LUT R2, R21, 0xff, RZ, 0xc0, !PT ;  /* 0x000000ff15027812 */ /* 0x000fe200078ec0ff */
[----:B------:R-:W-:Y:S01]  /*f8a0*/  IMAD.MOV.U32 R242, RZ, RZ, R112 ;  /* 0x000000fffff27224 */ /* 0x000fe200078e0070 */
[----:B------:R-:W-:Y:S01]  /*f8b0*/  LDSM.16.MT88.4 R104, [R177+0xd800] ;  /* 0x00d80000b168783b */ /* 0x000fe20000004200 */
[----:B------:R-:W-:-:S02]  /*f8c0*/  IMAD.MOV.U32 R112, RZ, RZ, R113 ;  /* 0x000000ffff707224 */ /* 0x000fc400078e0071 */
[----:B------:R-:W-:Y:S01]  /*f8d0*/  IMAD.MOV.U32 R113, RZ, RZ, R229 ;  /* 0x000000ffff717224 */ /* 0x000fe200078e00e5 */
[----:B------:R-:W-:Y:S01]  /*f8e0*/  SHF.R.U32.HI R13, RZ, 0x8, R15 ;  /* 0x00000008ff0d7819 */ /* 0x000fe2000001160f */
[----:B------:R1:W-:Y:S01]  /*f8f0*/  MUFU.EX2 R229, R3 ;  /* 0x0000000300e57308 */ /* 0x0003e20000000800 */
[----:B------:R-:W-:Y:S01]  /*f900*/  PRMT R16, R2, 0x5410, R20 ;  /* 0x0000541002107816 */ /* 0x000fe20000000014 */
[----:B------:R-:W-:Y:S01]  /*f910*/  FFMA.FTZ R2, R46, UR8, -R11 ;  /* 0x000000082e027c23 */ /* 0x000fe2000801080b */
[----:B------:R-:W-:Y:S01]  /*f920*/  FFMA.FTZ R15, R243, UR8, -R12 ;  /* 0x00000008f30f7c23 */ /* 0x000fe2000801080c */
[----:B------:R-:W-:Y:S02]  /*f930*/  IMAD.MOV.U32 R243, RZ, RZ, R112 ;  /* 0x000000fffff37224 */ /* 0x000fe400078e0070 */
[----:B------:R-:W-:Y:S01]  /*f940*/  IMAD.MOV.U32 R112, RZ, RZ, R114 ;  /* 0x000000ffff707224 */ /* 0x000fe200078e0072 */
[----:B------:R-:W-:Y:S01]  /*f950*/  LOP3.LUT R14, R45, 0xff, RZ, 0xc0, !PT ;  /* 0x000000ff2d0e7812 */ /* 0x000fe200078ec0ff */
[----:B------:R-:W-:-:S02]  /*f960*/  IMAD.MOV.U32 R114, RZ, RZ, R220 ;  /* 0x000000ffff727224 */ /* 0x000fc400078e00dc */
[--C-:B------:R-:W-:Y:S01]  /*f970*/  FFMA.FTZ R12, R242, UR8, -R11.reuse ;  /* 0x00000008f20c7c23 */ /* 0x100fe2000801080b */
[----:B------:R3:W-:Y:S01]  /*f980*/  MUFU.EX2 R220, R2 ;  /* 0x0000000200dc7308 */ /* 0x0007e20000000800 */
[----:B-1----:R-:W-:Y:S01]  /*f990*/  FFMA.FTZ R3, R228, UR8, -R11 ;  /* 0x00000008e4037c23 */ /* 0x002fe2000801080b */
[----:B------:R-:W-:-:S06]  /*f9a0*/  SHF.R.U32.HI R11, RZ, 0x10, R0 ;  /* 0x00000010ff0b7819 */ /* 0x000fcc0000011600 */
[----:B------:R1:W-:Y:S01]  /*f9b0*/  MUFU.EX2 R228, R3 ;  /* 0x0000000300e47308 */ /* 0x0003e20000000800 */
[----:B------:R-:W-:Y:S02]  /*f9c0*/  ISETP.LE.U32.AND P1, PT, R14, UR12, PT ;  /* 0x0000000c0e007c0c */ /* 0x000fe4000bf23070 */
[----:B------:R-:W-:Y:S02]  /*f9d0*/  PRMT R17, R22, 0x5410, R13 ;  /* 0x0000541016117816 */ /* 0x000fe4000000000d */
[C---:B---3--:R-:W-:Y:S02]  /*f9e0*/  LOP3.LUT R2, R0.reuse, 0xffff, RZ, 0xc0, !PT ;  /* 0x0000ffff00027812 */ /* 0x048fe400078ec0ff */
[----:B------:R-:W-:Y:S02]  /*f9f0*/  LOP3.LUT R14, R0, 0xff, RZ, 0xc0, !PT ;  /* 0x000000ff000e7812 */ /* 0x000fe400078ec0ff */
[----:B------:R-:W-:Y:S02]  /*fa00*/  SHF.R.U32.HI R13, RZ, 0x18, R0 ;  /* 0x00000018ff0d7819 */ /* 0x000fe40000011600 */
[----:B------:R-:W-:-:S02]  /*fa10*/  SHF.R.U32.HI R2, RZ, 0x8, R2 ;  /* 0x00000008ff027819 */ /* 0x000fc40000011602 */
[----:B-1----:R-:W-:Y:S02]  /*fa20*/  SHF.R.U32.HI R3, RZ, 0x10, R68 ;  /* 0x00000010ff037819 */ /* 0x002fe40000011644 */
[----:B------:R-:W-:Y:S02]  /*fa30*/  LOP3.LUT R0, R11, 0xff, RZ, 0xc0, !PT ;  /* 0x000000ff0b007812 */ /* 0x000fe400078ec0ff */
[----:B------:R-:W-:Y:S02]  /*fa40*/  LOP3.LUT R3, R3, 0xff, RZ, 0xc0, !PT ;  /* 0x000000ff03037812 */ /* 0x000fe400078ec0ff */
[----:B------:R-:W-:Y:S02]  /*fa50*/  @!P5 PRMT R136, R252, 0x5410, RZ ;  /* 0x00005410fc88d816 */ /* 0x000fe400000000ff */
[----:B------:R-:W-:Y:S02]  /*fa60*/  ISETP.LE.U32.AND P5, PT, R3, UR12, PT ;  /* 0x0000000c03007c0c */ /* 0x000fe4000bfa3070 */
[----:B------:R-:W-:-:S02]  /*fa70*/  PRMT R3, R14, 0x5410, R2 ;  /* 0x000054100e037816 */ /* 0x000fc40000000002 */
[----:B------:R-:W-:Y:S02]  /*fa80*/  PRMT R2, R0, 0x5410, R13 ;  /* 0x0000541000027816 */ /* 0x000fe4000000000d */
[--C-:B------:R-:W-:Y:S02]  /*fa90*/  HSET2.LE.AND R0, R16, R10.reuse, PT ;  /* 0x0000000a10007233 */ /* 0x100fe40003803000 */
[----:B------:R3:W4:Y:S01]  /*faa0*/  LDL.LU.S16 R16, [R1+0xc] ;  /* 0x00000c0001107983 */ /* 0x0007220000300600 */
[----:B------:R-:W-:Y:S02]  /*fab0*/  IMAD.MOV.U32 R242, RZ, RZ, R113 ;  /* 0x000000fffff27224 */ /* 0x000fe400078e0071 */
[----:B------:R-:W-:Y:S02]  /*fac0*/  IMAD.MOV.U32 R113, RZ, RZ, R223 ;  /* 0x000000ffff717224 */ /* 0x000fe400078e00df */
[----:B------:R-:W1:Y:S08]  /*fad0*/  MUFU.EX2 R223, R12 ;  /* 0x0000000c00df7308 */ /* 0x000e700000000800 */
[----:B------:R-:W5:Y:S01]  /*fae0*/  MUFU.EX2 R35, R15 ;  /* 0x0000000f00237308 */ /* 0x000f620000000800 */
[C---:B--2---:R-:W-:Y:S06]  /*faf0*/  HMMA.16816.F32.BF16 R20, R4.reuse, R24, R88 ;  /* 0x000000180414723c */ /* 0x044fec0000041858 */
[----:B------:R-:W-:Y:S01]  /*fb00*/  HMMA.16816.F32.BF16 R92, R4, R28, R48 ;  /* 0x0000001c045c723c */ /* 0x000fe20000041830 */
[----:B------:R-:W-:-:S02]  /*fb10*/  HSET2.LE.AND R11, R17, R10, PT ;  /* 0x0000000a110b7233 */ /* 0x000fc40003803000 */
[--C-:B------:R-:W-:Y:S02]  /*fb20*/  HSET2.LE.AND R3, R3, R10.reuse, PT ;  /* 0x0000000a03037233 */ /* 0x100fe40003803000 */
[----:B------:R-:W-:Y:S02]  /*fb30*/  HSET2.LE.AND R2, R2, R10, PT ;  /* 0x0000000a02027233 */ /* 0x000fe40003803000 */
[----:B-1----:R-:W-:Y:S01]  /*fb40*/  F2FP.BF16.F32.PACK_AB R13, R223, R220 ;  /* 0x000000dcdf0d723e */ /* 0x002fe200000010ff */
[C---:B------:R-:W-:Y:S01]  /*fb50*/  HMMA.16816.F32.BF16 R24, R4.reuse, R26, R96 ;  /* 0x0000001a0418723c */ /* 0x040fe20000041860 */
[----:B------:R-:W-:Y:S01]  /*fb60*/  IMAD.MOV.U32 R42, RZ, RZ, R113 ;  /* 0x000000ffff2a7224 */ /* 0x000fe200078e0071 */
[----:B------:R-:W-:Y:S01]  /*fb70*/  ISETP.LE.U32.AND P0, PT, R43, UR12, PT ;  /* 0x0000000c2b007c0c */ /* 0x000fe2000bf03070 */
[----:B------:R-:W-:Y:S03]  /*fb80*/  LDSM.16.MT88.4 R48, [R178+0xf800] ;  /* 0x00f80000b230783b */ /* 0x000fe60000004200 */
[----:B------:R-:W-:Y:S01]  /*fb90*/  HMMA.16816.F32.BF16 R28, R4, R30, R52 ;  /* 0x0000001e041c723c */ /* 0x000fe20000041834 */
[----:B------:R-:W-:-:S02]  /*fba0*/  @!P2 HFMA2.BF16_V2 R19, -RZ.H0_H0, RZ.H0_H0, -R103.H0_H0 ;  /* 0x200000ffff13a231 */ /* 0x000fc40000340967 */
[----:B------:R-:W-:Y:S01]  /*fbb0*/  IMAD.MOV.U32 R46, RZ, RZ, R128 ;  /* 0x000000ffff2e7224 */ /* 0x000fe200078e0080 */
[----:B------:R-:W-:Y:S03]  /*fbc0*/  LDSM.16.MT88.4 R88, [R180+0x11800] ;  /* 0x01180000b458783b */ /* 0x000fe60000004200 */
[----:B------:R-:W-:Y:S01]  /*fbd0*/  IMAD.MOV.U32 R4, RZ, RZ, R13 ;  /* 0x000000ffff047224 */ /* 0x000fe200078e000d */
[----:B------:R-:W-:Y:S01]  /*fbe0*/  F2FP.BF16.F32.PACK_AB R5, R232, R231 ;  /* 0x000000e7e805723e */ /* 0x000fe200000010ff */
[----:B------:R-:W-:Y:S01]  /*fbf0*/  IMAD.MOV.U32 R251, RZ, RZ, R120 ;  /* 0x000000fffffb7224 */ /* 0x000fe200078e0078 */
[----:B------:R-:W-:Y:S01]  /*fc00*/  PRMT R18, R19, 0x7610, R18 ;  /* 0x0000761013127816 */ /* 0x000fe20000000012 */
[----:B------:R-:W-:Y:S01]  /*fc10*/  IMAD.MOV.U32 R246, RZ, RZ, R121 ;  /* 0x000000fffff67224 */ /* 0x000fe200078e0079 */
[----:B------:R-:W-:Y:S01]  /*fc20*/  LOP3.LUT R99, R0, R4, RZ, 0xc0, !PT ;  /* 0x0000000400637212 */ /* 0x000fe200078ec0ff */
[----:B------:R-:W-:Y:S01]  /*fc30*/  IMAD.MOV.U32 R249, RZ, RZ, R122 ;  /* 0x000000fffff97224 */ /* 0x000fe200078e007a */
[----:B------:R-:W-:Y:S01]  /*fc40*/  F2FP.BF16.F32.PACK_AB R4, R228, R229 ;  /* 0x000000e5e404723e */ /* 0x000fe200000010ff */
[----:B------:R-:W-:Y:S01]  /*fc50*/  IMAD.MOV.U32 R252, RZ, RZ, R123 ;  /* 0x000000fffffc7224 */ /* 0x000fe200078e007b */
[----:B-----5:R-:W-:Y:S01]  /*fc60*/  F2FP.BF16.F32.PACK_AB R0, R35, R230 ;  /* 0x000000e62300723e */ /* 0x020fe200000010ff */
[----:B------:R-:W-:Y:S01]  /*fc70*/  LDSM.16.MT88.4 R120, [R180+0xd800] ;  /* 0x00d80000b478783b */ /* 0x000fe20000004200 */
[----:B------:R-:W-:-:S02]  /*fc80*/  PRMT R12, R5, 0x7610, R12 ;  /* 0x00007610050c7816 */ /* 0x000fc4000000000c */
[----:B------:R-:W-:Y:S01]  /*fc90*/  PRMT R10, R5, 0x7632, R10 ;  /* 0x00007632050a7816 */ /* 0x000fe2000000000a */
[----:B------:R-:W-:Y:S01]  /*fca0*/  LDSM.16.MT88.4 R128, [R179+0xd800] ;  /* 0x00d80000b380783b */ /* 0x000fe20000004200 */
[C---:B------:R-:W-:Y:S02]  /*fcb0*/  PRMT R7, R4.reuse, 0x7610, R7 ;  /* 0x0000761004077816 */ /* 0x040fe40000000007 */
[----:B------:R-:W-:Y:S02]  /*fcc0*/  PRMT R6, R4, 0x7632, R6 ;  /* 0x0000763204067816 */ /* 0x000fe40000000006 */
[C---:B------:R-:W-:Y:S02]  /*fcd0*/  PRMT R5, R0.reuse, 0x7610, R5 ;  /* 0x0000761000057816 */ /* 0x040fe40000000005 */
[----:B------:R-:W-:Y:S02]  /*fce0*/  PRMT R4, R0, 0x7632, R4 ;  /* 0x0000763200047816 */ /* 0x000fe40000000004 */
[----:B------:R-:W-:-:S04]  /*fcf0*/  PRMT R0, R12, 0x5410, R10 ;  /* 0x000054100c007816 */ /* 0x000fc8000000000a */
[----:B------:R-:W-:Y:S01]  /*fd00*/  LOP3.LUT R96, R3, R0, RZ, 0xc0, !PT ;  /* 0x0000000003607212 */ /* 0x000fe200078ec0ff */
[----:B------:R-:W-:Y:S02]  /*fd10*/  IMAD.MOV.U32 R3, RZ, RZ, R42 ;  /* 0x000000ffff037224 */ /* 0x000fe400078e002a */
[----:B------:R-:W1:Y:S01]  /*fd20*/  LDSM.16.MT88.4 R40, [R177+0xf800] ;  /* 0x00f80000b128783b */ /* 0x000e620000004200 */
[----:B------:R-:W-:-:S04]  /*fd30*/  PRMT R0, R7, 0x5410, R6 ;  /* 0x0000541007007816 */ /* 0x000fc80000000006 */
[----:B------:R-:W-:Y:S02]  /*fd40*/  LOP3.LUT R97, R2, R0, RZ, 0xc0, !PT ;  /* 0x0000000002617212 */ /* 0x000fe400078ec0ff */
[----:B------:R-:W-:-:S04]  /*fd50*/  PRMT R0, R5, 0x5410, R4 ;  /* 0x0000541005007816 */ /* 0x000fc80000000004 */
[----:B------:R-:W-:Y:S02]  /*fd60*/  LOP3.LUT R98, R11, R0, RZ, 0xc0, !PT ;  /* 0x000000000b627212 */ /* 0x000fe400078ec0ff */
[----:B------:R-:W-:Y:S02]  /*fd70*/  SHF.R.U32.HI R0, RZ, 0x8, R69 ;  /* 0x00000008ff007819 */ /* 0x000fe40000011645 */
[----:B------:R-:W-:Y:S02]  /*fd80*/  LOP3.LUT R2, R68, 0xffff, RZ, 0xc0, !PT ;  /* 0x0000ffff44027812 */ /* 0x000fe400078ec0ff */
[----:B------:R-:W-:Y:S02]  /*fd90*/  LOP3.LUT R0, R0, 0xffff, RZ, 0xc0, !PT ;  /* 0x0000ffff00007812 */ /* 0x000fe400078ec0ff */
[----:B------:R-:W-:Y:S02]  /*fda0*/  @!P2 PRMT R103, R18, 0x5410, RZ ;  /* 0x000054101267a816 */ /* 0x000fe400000000ff */
[----:B------:R-:W-:-:S02]  /*fdb0*/  ISETP.LE.U32.AND P2, PT, R0, UR12, PT ;  /* 0x0000000c00007c0c */ /* 0x000fc4000bf43070 */
[----:B------:R-:W-:Y:S02]  /*fdc0*/  SHF.R.U32.HI R0, RZ, 0x8, R2 ;  /* 0x00000008ff007819 */ /* 0x000fe40000011602 */
[----:B------:R-:W-:Y:S01]  /*fdd0*/  @P1 PRMT R11, R13, 0x7610, R11 ;  /* 0x000076100d0b1816 */ /* 0x000fe2000000000b */
[----:B-1----:R-:W-:Y:S01]  /*fde0*/  HMMA.16816.F32.BF16 R36, R96, R40, R76 ;  /* 0x000000286024723c */ /* 0x002fe2000004184c */
[----:B------:R3:W2:Y:S06]  /*fdf0*/  LDL.LU.S16 R76, [R1+0x10] ;  /* 0x00001000014c7983 */ /* 0x0006ac0000300600 */
[----:B------:R-:W-:-:S02]  /*fe00*/  IMAD.MOV.U32 R77, RZ, RZ, R248 ;  /* 0x000000ffff4d7224 */ /* 0x000fc400078e00f8 */
[----:B------:R-:W-:Y:S02]  /*fe10*/  IMAD.MOV.U32 R79, RZ, RZ, R47 ;  /* 0x000000ffff4f7224 */ /* 0x000fe400078e002f */
[----:B------:R-:W-:Y:S02]  /*fe20*/  IMAD.MOV.U32 R78, RZ, RZ, R44 ;  /* 0x000000ffff4e7224 */ /* 0x000fe400078e002c */
[----:B------:R-:W-:Y:S02]  /*fe30*/  IMAD.MOV.U32 R248, RZ, RZ, R46 ;  /* 0x000000fffff87224 */ /* 0x000fe400078e002e */
[C---:B------:R-:W-:Y:S07]  /*fe40*/  HMMA.16816.F32.BF16 R44, R96.reuse, R48, R84 ;  /* 0x00000030602c723c */ /* 0x040fee0000041854 */
[----:B------:R-:W-:Y:S01]  /*fe50*/  IMAD.MOV.U32 R87, RZ, RZ, R71 ;  /* 0x000000ffff577224 */ /* 0x000fe200078e0047 */
[----:B------:R-:W-:Y:S01]  /*fe60*/  HMMA.16816.F32.BF16 R48, R96, R50, R148 ;  /* 0x000000326030723c */ /* 0x000fe20000041894 */
[----:B------:R3:W5:Y:S01]  /*fe70*/  LDL.LU.S16 R148, [R1+0x1c] ;  /* 0x00001c0001947983 */ /* 0x0007620000300600 */
[----:B----4-:R-:W-:-:S05]  /*fe80*/  @!P1 HFMA2.BF16_V2 R16, -RZ.H0_H0, RZ.H0_H0, -R13.H0_H0 ;  /* 0x200000ffff109231 */ /* 0x010fca000034090d */
[----:B------:R-:W-:Y:S02]  /*fe90*/  PRMT R2, R16, 0x7610, R2 ;  /* 0x0000761010027816 */ /* 0x000fe40000000002 */
[----:B------:R-:W-:Y:S01]  /*fea0*/  LOP3.LUT R0, R0, 0xffff, RZ, 0xc0, !PT ;  /* 0x0000ffff00007812 */ /* 0x000fe200078ec0ff */
[----:B------:R-:W-:Y:S01]  /*feb0*/  FFMA.FTZ R3, R221, R33, R3 ;  /* 0x00000021dd037223 */ /* 0x000fe20000010003 */
[----:B------:R-:W-:Y:S01]  /*fec0*/  @!P1 PRMT R11, R2, 0x5410, RZ ;  /* 0x00005410020b9816 */ /* 0x000fe200000000ff */
[----:B------:R-:W-:Y:S01]  /*fed0*/  FFMA.FTZ R2, R77, R32, R87 ;  /* 0x000000204d027223 */ /* 0x000fe20000010057 */
[----:B------:R-:W-:Y:S01]  /*fee0*/  IMAD.MOV.U32 R245, RZ, RZ, R114 ;  /* 0x000000fffff57224 */ /* 0x000fe200078e0072 */
[----:B------:R3:W4:Y:S04]  /*fef0*/  LDL.LU.S16 R87, [R1+0x18] ;  /* 0x0000180001577983 */ /* 0x0007280000300600 */
[----:B------:R3:W3:Y:S04]  /*ff00*/  LDL.LU.S16 R86, [R1+0x14] ;  /* 0x0000140001567983 */ /* 0x0006e80000300600 */
[----:B------:R1:W4:Y:S04]  /*ff10*/  LDL.LU.S16 R85, [R1+0x24] ;  /* 0x0000240001557983 */ /* 0x0003280000300600 */
[----:B------:R1:W3:Y:S01]  /*ff20*/  LDL.LU.S16 R84, [R1+0x20] ;  /* 0x0000200001547983 */ /* 0x0002e20000300600 */
[----:B------:R-:W-:Y:S01]  /*ff30*/  FADD.FTZ R2, R79, R2 ;  /* 0x000000024f027221 */ /* 0x000fe20000010000 */
[----:B------:R-:W-:Y:S01]  /*ff40*/  ISETP.LE.U32.AND P1, PT, R0, UR12, PT ;  /* 0x0000000c00007c0c */ /* 0x000fe2000bf23070 */
[----:B------:R-:W-:Y:S01]  /*ff50*/  @!P0 HFMA2.BF16_V2 R221, -RZ.H0_H0, RZ.H0_H0, -R13.H1_H1 ;  /* 0x200000ffffdd8231 */ /* 0x000fe2000036090d */
[----:B------:R-:W-:Y:S01]  /*ff60*/  @P0 PRMT R0, R13, 0x7632, R0 ;  /* 0x000076320d000816 */ /* 0x000fe20000000000 */
[----:B------:R-:W-:Y:S01]  /*ff70*/  FADD.FTZ R2, R251, R2 ;  /* 0x00000002fb027221 */ /* 0x000fe20000010000 */
[----:B------:R-:W-:-:S02]  /*ff80*/  IMAD.MOV.U32 R244, RZ, RZ, R243 ;  /* 0x000000fffff47224 */ /* 0x000fc400078e00f3 */
[----:B------:R-:W-:Y:S01]  /*ff90*/  FADD.FTZ R3, R78, R3 ;  /* 0x000000034e037221 */ /* 0x000fe20000010000 */
[----:B------:R-:W-:Y:S01]  /*ffa0*/  IMAD.MOV.U32 R243, RZ, RZ, R242 ;  /* 0x000000fffff37224 */ /* 0x000fe200078e00f2 */
[C---:B------:R-:W-:Y:S01]  /*ffb0*/  HMMA.16816.F32.BF16 R108, R96.reuse, R104, R108 ;  /* 0x00000068606c723c */ /* 0x040fe2000004186c */
[----:B------:R-:W-:Y:S02]  /*ffc0*/  IMAD.MOV.U32 R242, RZ, RZ, R112 ;  /* 0x000000fffff27224 */ /* 0x000fe400078e0070 */
[----:B------:R-:W-:Y:S01]  /*ffd0*/  FADD.FTZ R3, R252, R3 ;  /* 0x00000003fc037221 */ /* 0x000fe20000010000 */
[----:B------:R-:W-:Y:S01]  /*ffe0*/  IMAD.MOV.U32 R247, RZ, RZ, R115 ;  /* 0x000000fffff77224 */ /* 0x000fe200078e0073 */
[----:B------:R-:W-:Y:S01]  /*fff0*/  LDSM.16.MT88.4 R16, [R179+0x11800] ;  /* 0x01180000b310783b */ /* 0x000fe20000004200 */
[----:B------:R-:W-:Y:S01]  /*10000*/  IMAD.MOV.U32 R250, RZ, RZ, R70 ;  /* 0x000000fffffa7224 */ /* 0x000fe200078e0046 */
[C---:B------:R-:W-:Y:S02]  /*10010*/  HMMA.16816.F32.BF16 R124, R96.reuse, R120, R124 ;  /* 0x00000078607c723c */ /* 0x040fe4000004187c */
[----:B------:R-:W1:Y:S04]  /*10020*/  LDSM.16.MT88.4 R112, [R178+0xd800] ;  /* 0x00d80000b270783b */ /* 0x000e680000004200 */
[C---:B------:R-:W-:Y:S06]  /*10030*/  HMMA.16816.F32.BF16 R132, R96.reuse, R128, R132 ;  /* 0x000000806084723c */ /* 0x040fec0000041884 */
[C---:B------:R-:W-:Y:S01]  /*10040*/  HMMA.16816.F32.BF16 R104, R96.reuse, R106, R56 ;  /* 0x0000006a6068723c */ /* 0x040fe20000041838 */
[----:B------:R-:W1:Y:S05]  /*10050*/  LDSM.16.MT88.4 R56, [R180+0xf800] ;  /* 0x00f80000b438783b */ /* 0x000e6a0000004200 */
[C---:B------:R-:W-:Y:S01]  /*10060*/  HMMA.16816.F32.BF16 R120, R96.reuse, R122, R64 ;  /* 0x0000007a6078723c */ /* 0x040fe20000041840 */
[----:B------:R-:W1:Y:S05]  /*10070*/  LDSM.16.MT88.4 R64, [R179+0xf800] ;  /* 0x00f80000b340783b */ /* 0x000e6a0000004200 */
[C---:B------:R-:W-:Y:S01]  /*10080*/  HMMA.16816.F32.BF16 R128, R96.reuse, R130, R72 ;  /* 0x000000826080723c */ /* 0x040fe20000041848 */
[----:B------:R-:W1:Y:S05]  /*10090*/  LDSM.16.MT88.4 R72, [R177+0x11800] ;  /* 0x01180000b148783b */ /* 0x000e6a0000004200 */
[----:B------:R-:W-:Y:S01]  /*100a0*/  HMMA.16816.F32.BF16 R40, R96, R42, R80 ;  /* 0x0000002a6028723c */ /* 0x000fe20000041850 */
[----:B------:R-:W1:Y:S04]  /*100b0*/  LDSM.16.MT88.4 R80, [R178+0x11800] ;  /* 0x01180000b250783b */ /* 0x000e680000004200 */
[----:B------:R-:W-:Y:S04]  /*100c0*/  STG.E.U16 desc[UR26][R8.64+-0x80], R214 ;  /* 0xffff80d608007986 */ /* 0x000fe8000c10151a */
[----:B------:R-:W-:Y:S01]  /*100d0*/  STG.E.U16 desc[UR26][R8.64+-0x7e], R213 ;  /* 0xffff82d508007986 */ /* 0x000fe2000c10151a */
[----:B------:R-:W-:Y:S01]  /*100e0*/  @!P0 PRMT R0, R221, 0x5410, RZ ;  /* 0x00005410dd008816 */ /* 0x000fe200000000ff */
[----:B--2---:R-:W-:-:S05]  /*100f0*/  @!P6 HFMA2.BF16_V2 R76, -RZ.H0_H0, RZ.H0_H0, -R12.H0_H0 ;  /* 0x200000ffff4ce231 */ /* 0x004fca000034090c */
[----:B------:R-:W-:-:S04]  /*10100*/  PRMT R149, R76, 0x7610, R149 ;  /* 0x000076104c957816 */ /* 0x000fc80000000095 */
[----:B------:R-:W-:Y:S01]  /*10110*/  @!P6 PRMT R12, R149, 0x5410, RZ ;  /* 0x00005410950ce816 */ /* 0x000fe200000000ff */
[----:B-----5:R-:W-:-:S05]  /*10120*/  @!P1 HFMA2.BF16_V2 R148, -RZ.H0_H0, RZ.H0_H0, -R10.H0_H0 ;  /* 0x200000ffff949231 */ /* 0x020fca000034090a */
[----:B------:R-:W-:-:S04]  /*10130*/  PRMT R33, R148, 0x7610, R33 ;  /* 0x0000761094217816 */ /* 0x000fc80000000021 */
[----:B------:R-:W-:Y:S01]  /*10140*/  @!P1 PRMT R10, R33, 0x5410, RZ ;  /* 0x00005410210a9816 */ /* 0x000fe200000000ff */
        /* <DEDUP_REMOVED lines=11> */
[----:B---3--:R-:W-:-:S05]  /*10200*/  @!P2 HFMA2.BF16_V2 R84, -RZ.H0_H0, RZ.H0_H0, -R4.H0_H0 ;  /* 0x200000ffff54a231 */ /* 0x008fca0000340904 */
[----:B------:R-:W-:Y:S01]  /*10210*/  PRMT R13, R84, 0x7610, R13 ;  /* 0x00007610540d7816 */ /* 0x000fe2000000000d */
[----:B------:R-:W-:-:S03]  /*10220*/  @!P4 HFMA2.BF16_V2 R86, -RZ.H0_H0, RZ.H0_H0, -R6.H0_H0 ;  /* 0x200000ffff56c231 */ /* 0x000fc60000340906 */
[----:B------:R-:W-:Y:S01]  /*10230*/  @!P2 PRMT R4, R13, 0x5410, RZ ;  /* 0x000054100d04a816 */ /* 0x000fe200000000ff */
[----:B------:R-:W-:Y:S01]  /*10240*/  FADD.FTZ R13, R248, R2 ;  /* 0x00000002f80d7221 */ /* 0x000fe20000010000 */
[----:B----4-:R-:W-:-:S03]  /*10250*/  @!P3 HFMA2.BF16_V2 R85, -RZ.H0_H0, RZ.H0_H0, -R5.H0_H0 ;  /* 0x200000ffff55b231 */ /* 0x010fc60000340905 */
[----:B------:R-:W-:Y:S01]  /*10260*/  FADD.FTZ R13, R246, R13 ;  /* 0x0000000df60d7221 */ /* 0x000fe20000010000 */
[----:B------:R-:W-:-:S03]  /*10270*/  PRMT R15, R86, 0x7610, R15 ;  /* 0x00007610560f7816 */ /* 0x000fc6000000000f */
[----:B------:R-:W-:Y:S01]  /*10280*/  FADD.FTZ R13, R245, R13 ;  /* 0x0000000df50d7221 */ /* 0x000fe20000010000 */
[----:B------:R-:W-:Y:S02]  /*10290*/  PRMT R14, R85, 0x7610, R14 ;  /* 0x00007610550e7816 */ /* 0x000fe4000000000e */
[----:B------:R-:W-:Y:S01]  /*102a0*/  @!P4 PRMT R6, R15, 0x5410, RZ ;  /* 0x000054100f06c816 */ /* 0x000fe200000000ff */
[----:B------:R-:W-:Y:S02]  /*102b0*/  IMAD.U32 R15, RZ, RZ, UR4 ;  /* 0x00000004ff0f7e24 */ /* 0x000fe4000f8e00ff */
[----:B------:R-:W-:Y:S01]  /*102c0*/  FADD.FTZ R13, R243, R13 ;  /* 0x0000000df30d7221 */ /* 0x000fe20000010000 */
[----:B------:R-:W-:Y:S01]  /*102d0*/  @!P3 PRMT R5, R14, 0x5410, RZ ;  /* 0x000054100e05b816 */ /* 0x000fe200000000ff */
[----:B------:R-:W-:Y:S01]  /*102e0*/  FADD.FTZ R14, R250, R3 ;  /* 0x00000003fa0e7221 */ /* 0x000fe20000010000 */
[----:B------:R-:W-:-:S04]  /*102f0*/  IMAD.WIDE R2, R15, 0x2, R8 ;  /* 0x000000020f027825 */ /* 0x000fc800078e0208 */
[----:B------:R-:W-:Y:S01]  /*10300*/  FADD.FTZ R13, R241, R13 ;  /* 0x0000000df10d7221 */ /* 0x000fe20000010000 */
[----:B------:R-:W-:-:S03]  /*10310*/  @!P5 HFMA2.BF16_V2 R87, -RZ.H0_H0, RZ.H0_H0, -R7.H0_H0 ;  /* 0x200000ffff57d231 */ /* 0x000fc60000340907 */
[----:B------:R-:W-:Y:S01]  /*10320*/  FADD.FTZ R13, R234, R13 ;  /* 0x0000000dea0d7221 */ /* 0x000fe20000010000 */
[----:B------:R-:W-:Y:S01]  /*10330*/  STG.E.U16 desc[UR26][R2.64+-0x80], R212 ;  /* 0xffff80d402007986 */ /* 0x000fe2000c10151a */
[----:B------:R-:W-:-:S03]  /*10340*/  PRMT R32, R87, 0x7610, R32 ;  /* 0x0000761057207816 */ /* 0x000fc60000000020 */
        /* <DEDUP_REMOVED lines=34> */
[----:B------:R1:W-:Y:S01]  /*10570*/  STG.E.U16 desc[UR26][R2.64+-0xe], R0 ;  /* 0xfffff20002007986 */ /* 0x0003e2000c10151a */
[----:B------:R-:W-:-:S04]  /*10580*/  FADD.FTZ R14, R242, R14 ;  /* 0x0000000ef20e7221 */ /* 0x000fc80000010000 */
[----:B------:R-:W-:-:S04]  /*10590*/  FADD.FTZ R14, R240, R14 ;  /* 0x0000000ef00e7221 */ /* 0x000fc80000010000 */
[----:B------:R-:W-:Y:S01]  /*105a0*/  FADD.FTZ R14, R239, R14 ;  /* 0x0000000eef0e7221 */ /* 0x000fe20000010000 */
[----:B------:R-:W-:Y:S01]  /*105b0*/  HMMA.16816.F32.BF16 R84, R96, R88, R20 ;  /* 0x000000586054723c */ /* 0x000fe20000041814 */
[----:B-1----:R-:W-:-:S04]  /*105c0*/  FADD.FTZ R0, R229, R13 ;  /* 0x0000000de5007221 */ /* 0x002fc80000010000 */
[----:B------:R-:W-:-:S04]  /*105d0*/  FADD.FTZ R0, R228, R0 ;  /* 0x00000000e4007221 */ /* 0x000fc80000010000 */
[----:B------:R-:W-:-:S04]  /*105e0*/  FADD.FTZ R0, R220, R0 ;  /* 0x00000000dc007221 */ /* 0x000fc80000010000 */
[----:B------:R-:W-:Y:S01]  /*105f0*/  FADD.FTZ R0, R223, R0 ;  /* 0x00000000df007221 */ /* 0x000fe20000010000 */
[----:B------:R-:W-:Y:S01]  /*10600*/  FADD.FTZ R14, R238, R14 ;  /* 0x0000000eee0e7221 */ /* 0x000fe20000010000 */
[C---:B------:R-:W-:Y:S03]  /*10610*/  HMMA.16816.F32.BF16 R88, R96.reuse, R90, R24 ;  /* 0x0000005a6058723c */ /* 0x040fe60000041818 */
[----:B------:R-:W-:Y:S01]  /*10620*/  STL [R1+0x50], R0 ;  /* 0x0000500001007387 */ /* 0x000fe20000100800 */
[----:B------:R-:W-:Y:S02]  /*10630*/  FADD.FTZ R14, R237, R14 ;  /* 0x0000000eed0e7221 */ /* 0x000fe40000010000 */
        /* <DEDUP_REMOVED lines=10> */
.L_x_1424:
[----:B------:R-:W-:-:S06]  /*106e0*/  UISETP.GT.AND UP0, UPT, UR18, UR5, UPT ;  /* 0x000000051200728c */ /* 0x000fcc000bf04270 */
[----:B------:R-:W-:-:S13]  /*106f0*/  PLOP3.LUT P0, PT, PT, PT, UP0, 0x80, 0x0 ;  /* 0x000000000000781c */ /* 0x000fda0003f0f008 */
[----:B------:R-:W-:Y:S05]  /*10700*/  @!P0 BRA `(.L_x_1428) ;  /* 0x00000060001c8947 */ /* 0x000fea0003800000 */
[----:B------:R-:W2:Y:S01]  /*10710*/  LDL.LU R2, [R1+0xac] ;  /* 0x0000ac0001027983 */ /* 0x000ea20000300800 */
[----:B------:R-:W-:Y:S01]  /*10720*/  ULDC UR6, c[0x0][0x2d0] ;  /* 0x0000b40000067ab9 */ /* 0x000fe20000000800 */
[----:B-1----:R-:W-:Y:S01]  /*10730*/  MOV R102, R3 ;  /* 0x0000000300667202 */ /* 0x002fe20000000f00 */
[----:B------:R-:W-:Y:S01]  /*10740*/  USHF.R.S32.HI UR19, URZ, 0x1f, UR4 ;  /* 0x0000001f3f137899 */ /* 0x000fe20008011404 */
[----:B------:R-:W3:Y:S01]  /*10750*/  LDL.LU R0, [R1+0xb8] ;  /* 0x0000b80001007983 */ /* 0x000ee20000300800 */
[----:B------:R-:W-:Y:S01]  /*10760*/  ISETP.GE.AND P2, PT, R206, UR6, PT ;  /* 0x00000006ce007c0c */ /* 0x000fe2000bf46270 */
[----:B------:R-:W-:Y:S01]  /*10770*/  USHF.L.U32 UR20, UR4, 0x1, URZ ;  /* 0x0000000104147899 */ /* 0x000fe2000800063f */
[----:B------:R-:W-:Y:S01]  /*10780*/  MOV R101, R100 ;  /* 0x0000006400657202 */ /* 0x000fe20000000f00 */
[----:B------:R-:W-:Y:S01]  /*10790*/  USHF.L.U64.HI UR19, UR4, 0x1, UR19 ;  /* 0x0000000104137899 */ /* 0x000fe20008010213 */
[----:B------:R-:W-:Y:S02]  /*107a0*/  ULDC UR8, c[0x0][0x2d0] ;  /* 0x0000b40000087ab9 */ /* 0x000fe40000000800 */
[----:B------:R-:W-:Y:S01]  /*107b0*/  ULDC UR4, c[0x0][0x2ec] ;  /* 0x0000bb0000047ab9 */ /* 0x000fe20000000800 */
[----:B------:R-:W-:-:S06]  /*107c0*/  ULDC.64 UR6, c[0x0][0x248] ;  /* 0x0000920000067ab9 */ /* 0x000fcc0000000a00 */
        /* <DEDUP_REMOVED lines=8> */
[----:B--2---:R-:W-:-:S05]  /*10850*/  IMAD.WIDE.U32 R4, R2, -0x326172a9, RZ ;  /* 0xcd9e8d5702047825 */ /* 0x004fca00078e00ff */
[----:B------:R2:W-:Y:S01]  /*10860*/  STL.64 [R1+0x48], R4 ;  /* 0x0000480401007387 */ /* 0x0005e20000100a00 */
[----:B---3--:R-:W-:-:S03]  /*10870*/  LOP3.LUT R234, R5, R0, RZ, 0x3c, !PT ;  /* 0x0000000005ea7212 */ /* 0x008fc600078e3cff */
[----:B-1----:R-:W3:Y:S04]  /*10880*/  LDL.LU.64 R6, [R1+0xb0] ;  /* 0x0000b00001067983 */ /* 0x002ee80000300a00 */
[----:B--2---:R-:W2:Y:S04]  /*10890*/  LDL.LU.64 R4, [R1+0xc0] ;  /* 0x0000c00001047983 */ /* 0x004ea80000300a00 */
[----:B------:R-:W4:Y:S01]  /*108a0*/  LDL.LU R0, [R1+0xc8] ;  /* 0x0000c80001007983 */ /* 0x000f220000300800 */
[----:B------:R-:W-:Y:S01]  /*108b0*/  IMAD.WIDE.U32 R234, R234, -0x2daee0ad, RZ ;  /* 0xd2511f53eaea7825 */ /* 0x000fe200078e00ff */
[----:B---3--:R-:W-:-:S02]  /*108c0*/  MOV R3, R7 ;  /* 0x0000000700037202 */ /* 0x008fc40000000f00 */
[----:B--2---:R-:W-:Y:S01]  /*108d0*/  MOV R2, R4 ;  /* 0x0000000400027202 */ /* 0x004fe20000000f00 */
[----:B----4-:R-:W-:-:S04]  /*108e0*/  IMAD.WIDE.U32 R236, R0, -0x2daee0ad, RZ ;  /* 0xd2511f5300ec7825 */ /* 0x010fc800078e00ff */
[----:B------:R1:W-:Y:S01]  /*108f0*/  STL.64 [R1+0x60], R2 ;  /* 0x0000600201007387 */ /* 0x0003e20000100a00 */
[----:B------:R-:W-:Y:S05]  /*10900*/  BRA `(.L_x_1429) ;  /* 0x0000000400d47947 */ /* 0x000fea0003800000 */
.L_x_1431:
        /* <DEDUP_REMOVED lines=117> */
.L_x_1429:
[----:B-12---:R-:W2:Y:S01]  /*11060*/  LDL R2, [R1+0x54] ;  /* 0x0000540001027983 */ /* 0x006ea20000100800 */
[----:B------:R-:W-:Y:S04]  /*11070*/  DEPBAR.LE SB0, 0x0 ;  /* 0x000080000000791a */ /* 0x000fe80000000000 */
[----:B------:R-:W3:Y:S01]  /*11080*/  LDL.64 R10, [R1+0x60] ;  /* 0x00006000010a7983 */ /* 0x000ee20000100a00 */
[----:B------:R-:W-:Y:S04]  /*11090*/  UIADD3 UR9, UR18, -0x1, URZ ;  /* 0xffffffff12097890 */ /* 0x000fe8000fffe03f */
[----:B------:R-:W4:Y:S01]  /*110a0*/  LDL R0, [R1+0x58] ;  /* 0x0000580001007983 */ /* 0x000f220000100800 */
[----:B------:R-:W-:Y:S02]  /*110b0*/  USHF.R.S32.HI UR22, URZ, 0x1f, UR9 ;  /* 0x0000001f3f167899 */ /* 0x000fe40008011409 */
[----:B------:R-:W-:Y:S02]  /*110c0*/  UIMAD UR21, UR10, UR9, URZ ;  /* 0x000000090a1572a4 */ /* 0x000fe4000f8e023f */
[----:B------:R-:W4:Y:S01]  /*110d0*/  LDL R6, [R1+0x80] ;  /* 0x0000800001067983 */ /* 0x000f220000100800 */
[----:B------:R-:W-:Y:S02]  /*110e0*/  UISETP.GT.AND UP0, UPT, UR9, UR5, UPT ;  /* 0x000000050900728c */ /* 0x000fe4000bf04270 */
[----:B------:R-:W-:Y:S02]  /*110f0*/  UIMAD UR21, UR22, UR11, UR21 ;  /* 0x0000000b161572a4 */ /* 0x000fe4000f8e0215 */
[----:B------:R-:W4:Y:S05]  /*11100*/  LDL R12, [R1+0x84] ;  /* 0x00008400010c7983 */ /* 0x000f2a0000100800 */
[----:B------:R-:W4:Y:S05]  /*11110*/  LDL R19, [R1+0x78] ;  /* 0x0000780001137983 */ /* 0x000f2a0000100800 */
[----:B------:R-:W4:Y:S05]  /*11120*/  LDL R18, [R1+0x7c] ;  /* 0x00007c0001127983 */ /* 0x000f2a0000100800 */
[----:B------:R-:W4:Y:S05]  /*11130*/  LDL R25, [R1+0x70] ;  /* 0x0000700001197983 */ /* 0x000f2a0000100800 */
[----:B------:R-:W4:Y:S05]  /*11140*/  LDL R24, [R1+0x74] ;  /* 0x0000740001187983 */ /* 0x000f2a0000100800 */
[----:B------:R-:W4:Y:S05]  /*11150*/  LDL R23, [R1+0x68] ;  /* 0x0000680001177983 */ /* 0x000f2a0000100800 */
[----:B------:R-:W4:Y:S01]  /*11160*/  LDL R22, [R1+0x6c] ;  /* 0x00006c0001167983 */ /* 0x000f220000100800 */
        /* <DEDUP_REMOVED lines=11> */
[C---:B------:R-:W-:Y:S04]  /*11220*/  @!P2 LEA R6, P1, R2.reuse, R6, 0x1 ;  /* 0x000000060206a211 */ /* 0x040fe800078208ff */
[C-C-:B------:R-:W-:Y:S02]  /*11230*/  @!P2 LEA.HI.X R7, R2.reuse, R12, R0.reuse, 0x1, P1 ;  /* 0x0000000c0207a211 */ /* 0x140fe400008f0c00 */
[C---:B------:R-:W-:Y:S01]  /*11240*/  IADD3 R3, P1, R2.reuse, UR23, RZ ;  /* 0x0000001702037c10 */ /* 0x040fe2000ff3e0ff */
[----:B------:R-:W2:Y:S02]  /*11250*/  @!P4 LDC.64 R10, c[0x0][0x220] ;  /* 0x00008800ff0acb82 */ /* 0x000ea40000000a00 */
[----:B------:R-:W-:Y:S01]  /*11260*/  @!PT LDS RZ, [RZ] ;  /* 0x00000000fffff984 */ /* 0x000fe20000000800 */
[----:B------:R-:W-:Y:S01]  /*11270*/  @!PT LDS RZ, [RZ] ;  /* 0x00000000fffff984 */ /* 0x000fe20000000800 */
[----:B------:R-:W-:Y:S01]  /*11280*/  @!PT LDS RZ, [RZ] ;  /* 0x00000000fffff984 */ /* 0x000fe20000000800 */
[----:B------:R3:W-:Y:S05]  /*11290*/  @!P2 LDGSTS.E.BYPASS.LTC128B.128 [R199+0xc000], desc[UR26][R6.64] ;  /* 0x0c00000006c7afae */ /* 0x0007ea000b901d5a */
[----:B------:R-:W-:Y:S01]  /*112a0*/  @P4 STS.128 [R199+0xe000], RZ ;  /* 0x00e000ffc7004388 */ /* 0x000fe20000000c00 */
        /* <DEDUP_REMOVED lines=8> */
[----:B------:R-:W1:Y:S03]  /*11330*/  @!P4 LDC.64 R12, c[0x0][0x220] ;  /* 0x00008800ff0ccb82 */ /* 0x000e660000000a00 */
[----:B------:R-:W-:Y:S01]  /*11340*/  @P3 STS.128 [R199+0x10000], RZ ;  /* 0x010000ffc7003388 */ /* 0x000fe20000000c00 */
[C---:B---3--:R-:W-:Y:S04]  /*11350*/  @!P3 LEA R6, P0, R2.reuse, R8, 0x1 ;  /* 0x000000080206b211 */ /* 0x048fe800078008ff */
        /* <DEDUP_REMOVED lines=9> */
[C-C-:B------:R-:W-:Y:S02]  /*113f0*/  @!P4 LEA.HI.X R9, R3.reuse, R11, R2.reuse, 0x1, P0 ;  /* 0x0000000b0309c211 */ /* 0x140fe400000f0c02 */
        /* <DEDUP_REMOVED lines=8> */
[----:B------:R3:W-:Y:S05]  /*11480*/  @!P2 LDGSTS.E.BYPASS.LTC128B.128 [R199+0xc800], desc[UR26][R4.64] ;  /* 0x0c80000004c7afae */ /* 0x0007ea000b901d5a */
[----:B------:R-:W-:Y:S01]  /*11490*/  @P4 STS.128 [R199+0xe800], RZ ;  /* 0x00e800ffc7004388 */ /* 0x000fe20000000c00 */
[C---:B-1----:R-:W-:Y:S04]  /*114a0*/  @!P3 LEA R6, P0, R3.reuse, R16, 0x1 ;  /* 0x000000100306b211 */ /* 0x042fe800078008ff */
[----:B------:R-:W-:Y:S01]  /*114b0*/  @!PT LDS RZ, [RZ] ;  /* 0x00000000fffff984 */ /* 0x000fe20000000800 */
[----:B------:R-:W-:Y:S01]  /*114c0*/  @!PT LDS RZ, [RZ] ;  /* 0x00000000fffff984 */ /* 0x000fe20000000800 */
[----:B------:R-:W-:Y:S01]  /*114d0*/  @!PT LDS RZ, [RZ] ;  /* 0x00000000fffff984 */ /* 0x000fe20000000800 */
[----:B------:R1:W-:Y:S01]  /*114e0*/  @!P4 LDGSTS.E.BYPASS.LTC128B.128 [R199+0xe800], desc[UR26][R8.64+0x80] ;  /* 0x0e80008008c7cfae */ /* 0x0003e2000b901d5a */
        /* <DEDUP_REMOVED lines=8> */
[C---:B------:R-:W-:Y:S02]  /*11570*/  IADD3 R2, P5, R0.reuse, UR23, RZ ;  /* 0x0000001700027c10 */ /* 0x040fe4000ffbe0ff */
[C-C-:B------:R-:W-:Y:S02]  /*11580*/  @!P4 LEA.HI.X R13, R0.reuse, R13, R3.reuse, 0x1, P1 ;  /* 0x0000000d000dc211 */ /* 0x140fe400008f0c03 */
        /* <DEDUP_REMOVED lines=10> */
[----:B------:R-:W-:Y:S02]  /*11630*/  IADD3.X R3, R3, UR17, RZ, P5, !PT ;  /* 0x0000001103037c10 */ /* 0x000fe4000affe4ff */
[----:B------:R-:W-:Y:S01]  /*11640*/  @P4 STS.128 [R199+0xf000], RZ ;  /* 0x00f000ffc7004388 */ /* 0x000fe20000000c00 */
[----:B-1----:R-:W-:Y:S01]  /*11650*/  @!P2 LEA R8, P5, R2, R23, 0x1 ;  /* 0x000000170208a211 */ /* 0x002fe200078a08ff */
[----:B------:R-:W-:Y:S01]  /*11660*/  IMAD R0, R0, 0x40, R100 ;  /* 0x0000004000007824 */ /* 0x000fe200078e0264 */
[C---:B----4-:R-:W-:Y:S02]  /*11670*/  @!P4 LEA R6, P1, R2.reuse, R18, 0x1 ;  /* 0x000000120206c211 */ /* 0x050fe400078208ff */
[----:B------:R-:W-:Y:S01]  /*11680*/  @!PT LDS RZ, [RZ] ;  /* 0x00000000fffff984 */ /* 0x000fe20000000800 */
[----:B------:R-:W-:Y:S01]  /*11690*/  @!PT LDS RZ, [RZ] ;  /* 0x00000000fffff984 */ /* 0x000fe20000000800 */
[----:B------:R-:W-:Y:S01]  /*116a0*/  @!PT LDS RZ, [RZ] ;  /* 0x00000000fffff984 */ /* 0x000fe20000000800 */
[----:B------:R-:W-:Y:S01]  /*116b0*/  @!P4 LDGSTS.E.BYPASS.LTC128B.128 [R199+0xf000], desc[UR26][R12.64+0x80] ;  /* 0x0f0000800cc7cfae */ /* 0x000fe2000b901d5a */
[C-C-:B------:R-:W-:Y:S01]  /*116c0*/  @!P2 LEA.HI.X R9, R2.reuse, R22, R3.reuse, 0x1, P5 ;  /* 0x000000160209a211 */ /* 0x140fe200028f0c03 */
[C-C-:B------:R-:W-:Y:S01]  /*116d0*/  IMAD.IADD R103, R203.reuse, 0x1, -R0.reuse ;  /* 0x00000001cb677824 */ /* 0x140fe200078e0a00 */
[--C-:B------:R-:W-:Y:S02]  /*116e0*/  @!P4 LEA.HI.X R7, R2, R19, R3.reuse, 0x1, P1 ;  /* 0x000000130207c211 */ /* 0x100fe400008f0c03 */
[----:B------:R-:W-:Y:S01]  /*116f0*/  @P3 STS.128 [R199+0x11000], RZ ;  /* 0x011000ffc7003388 */ /* 0x000fe20000000c00 */
[C---:B------:R-:W-:Y:S04]  /*11700*/  ISETP.GE.AND P6, PT, R0.reuse, R201, PT ;  /* 0x000000c90000720c */ /* 0x040fe80003fc6270 */
        /* <DEDUP_REMOVED lines=9> */
[----:B------:R1:W-:Y:S01]  /*117a0*/  @!P2 LDGSTS.E.BYPASS.LTC128B.128 [R199+0xd800], desc[UR26][R8.64] ;  /* 0x0d80000008c7afae */ /* 0x0003e2000b901d5a */
[C---:B--2---:R-:W-:Y:S04]  /*117b0*/  @!P3 LEA R4, P0, R2.reuse, R20, 0x1 ;  /* 0x000000140204b211 */ /* 0x044fe800078008ff */
[----:B------:R-:W-:Y:S01]  /*117c0*/  @P4 STS.128 [R199+0xf800], RZ ;  /* 0x00f800ffc7004388 */ /* 0x000fe20000000c00 */
[----:B------:R-:W-:Y:S04]  /*117d0*/  @!P3 LEA.HI.X R5, R2, R21, R3, 0x1, P0 ;  /* 0x000000150205b211 */ /* 0x000fe800000f0c03 */
[----:B------:R-:W-:Y:S01]  /*117e0*/  @!PT LDS RZ, [RZ] ;  /* 0x00000000fffff984 */ /* 0x000fe20000000800 */
[----:B------:R-:W-:Y:S01]  /*117f0*/  @!PT LDS RZ, [RZ] ;  /* 0x00000000fffff984 */ /* 0x000fe20000000800 */
[----:B------:R-:W-:Y:S01]  /*11800*/  @!PT LDS RZ, [RZ] ;  /* 0x00000000fffff984 */ /* 0x000fe20000000800 */
[----:B------:R-:W-:Y:S01]  /*11810*/  @!P4 LDGSTS.E.BYPASS.LTC128B.128 [R199+0xf800], desc[UR26][R6.64+0x80] ;  /* 0x0f80008006c7cfae */ /* 0x000fe2000b901d5a */
[C---:B------:R-:W-:Y:S01]  /*11820*/  VIADD R2, R0.reuse, 0x1 ;  /* 0x0000000100027836 */ /* 0x040fe20000000000 */
[----:B------:R-:W-:Y:S01]  /*11830*/  ISETP.GE.AND P0, PT, R0, R200, PT ;  /* 0x000000c80000720c */ /* 0x000fe20003f06270 */
[----:B------:R-:W-:Y:S02]  /*11840*/  IMAD.IADD R3, R202, 0x1, -R0 ;  /* 0x00000001ca037824 */ /* 0x000fe400078e0a00 */
[----:B------:R-:W-:Y:S01]  /*11850*/  @P3 STS.128 [R199+0x11800], RZ ;  /* 0x011800ffc7003388 */ /* 0x000fe20000000c00 */
[--C-:B------:R-:W-:Y:S01]  /*11860*/  IMAD.IADD R100, R203, 0x1, -R2.reuse ;  /* 0x00000001cb647824 */ /* 0x100fe200078e0a02 */
[----:B------:R-:W-:Y:S03]  /*11870*/  ISETP.GE.OR P0, PT, R0, R204, !P0 ;  /* 0x000000cc0000720c */ /* 0x000fe60004706670 */
[----:B------:R-:W-:Y:S01]  /*11880*/  @!PT LDS RZ, [RZ] ;  /* 0x00000000fffff984 */ /* 0x000fe20000000800 */
[----:B------:R-:W-:Y:S01]  /*11890*/  @!PT LDS RZ, [RZ] ;  /* 0x00000000fffff984 */ /* 0x000fe20000000800 */
[----:B------:R-:W-:Y:S01]  /*118a0*/  @!PT LDS RZ, [RZ] ;  /* 0x00000000fffff984 */ /* 0x000fe20000000800 */
[----:B------:R2:W-:Y:S01]  /*118b0*/  @!P3 LDGSTS.E.BYPASS.LTC128B.128 [R199+0x11800], desc[UR26][R4.64+0x100] ;  /* 0x1180010004c7bfae */ /* 0x0005e2000b901d5a */
[C---:B------:R-:W-:Y:S02]  /*118c0*/  ISETP.GE.AND P1, PT, R2.reuse, R201, PT ;  /* 0x000000c90200720c */ /* 0x040fe40003f26270 */
[C---:B------:R-:W-:Y:S02]  /*118d0*/  ISETP.GE.AND P5, PT, R2.reuse, R200, PT ;  /* 0x000000c80200720c */ /* 0x040fe40003fa6270 */
[----:B-----5:R-:W-:Y:S01]  /*118e0*/  LDSM.16.M88.4 R32, [R183] ;  /* 0x00000000b720783b */ /* 0x020fe20000000200 */
[C---:B------:R-:W-:Y:S02]  /*118f0*/  ISETP.GE.OR P1, PT, R2.reuse, R205, !P1 ;  /* 0x000000cd0200720c */ /* 0x040fe40004f26670 */
[----:B------:R-:W-:Y:S02]  /*11900*/  ISETP.GE.OR P5, PT, R2, R204, !P5 ;  /* 0x000000cc0200720c */ /* 0x000fe40006fa6670 */
[----:B------:R-:W-:Y:S01]  /*11910*/  LDSM.16.M88.4 R16, [R176+0x6800] ;  /* 0x00680000b010783b */ /* 0x000fe20000000200 */
[----:B------:R-:W-:Y:S02]  /*11920*/  IABS R100, R100 ;  /* 0x0000006400647213 */ /* 0x000fe40000000000 */
[----:B------:R-:W-:Y:S02]  /*11930*/  IABS R3, R3 ;  /* 0x0000000300037213 */ /* 0x000fe40000000000 */
[----:B-1----:R-:W2:Y:S01]  /*11940*/  LDSM.16.M88.4 R8, [R176+0x6000] ;  /* 0x00600000b008783b */ /* 0x002ea20000000200 */
[----:B------:R-:W-:Y:S02]  /*11950*/  I2FP.F32.S32 R100, R100 ;  /* 0x0000006400647245 */ /* 0x000fe40000201400 */
[----:B------:R-:W-:Y:S02]  /*11960*/  I2FP.F32.S32 R3, R3 ;  /* 0x0000000300037245 */ /* 0x000fe40000201400 */
[----:B------:R-:W1:Y:S05]  /*11970*/  LDSM.16.M88.4 R24, [R176+0x7000] ;  /* 0x00700000b018783b */ /* 0x000e6a0000000200 */
[----:B------:R-:W3:Y:S05]  /*11980*/  LDSM.16.M88.4 R136, [R176+0x7800] ;  /* 0x00780000b088783b */ /* 0x000eea0000000200 */
[----:B------:R-:W0:Y:S05]  /*11990*/  LDGDEPBAR ;  /* 0x00000000000079af */ /* 0x000e2a0000000000 */
[----:B------:R-:W-:Y:S05]  /*119a0*/  LDSM.16.M88.4 R140, [R184] ;  /* 0x00000000b88c783b */ /* 0x000fea0000000200 */
[----:B------:R-:W4:Y:S05]  /*119b0*/  LDSM.16.M88.4 R144, [R187] ;  /* 0x00000000bb90783b */ /* 0x000f2a0000000200 */
[----:B------:R-:W4:Y:S05]  /*119c0*/  LDSM.16.M88.4 R148, [R198] ;  /* 0x00000000c694783b */ /* 0x000f2a0000000200 */
[----:B------:R-:W4:Y:S05]  /*119d0*/  LDSM.16.M88.4 R152, [R197] ;  /* 0x00000000c598783b */ /* 0x000f2a0000000200 */
[----:B------:R-:W4:Y:S01]  /*119e0*/  LDSM.16.M88.4 R156, [R196] ;  /* 0x00000000c49c783b */ /* 0x000f220000000200 */
[C---:B--2---:R-:W-:Y:S04]  /*119f0*/  HMMA.16816.F32.BF16 R4, R32.reuse, R8, RZ ;  /* 0x000000082004723c */ /* 0x044fe800000418ff */
[----:B------:R-:W-:Y:S02]  /*11a00*/  LDSM.16.M88.4 R160, [R186] ;  /* 0x00000000baa0783b */ /* 0x000fe40000000200 */
[C---:B------:R-:W-:Y:S03]  /*11a10*/  HMMA.16816.F32.BF16 R8, R32.reuse, R10, RZ ;  /* 0x0000000a2008723c */ /* 0x040fe600000418ff */
[----:B------:R-:W2:Y:S03]  /*11a20*/  LDSM.16.M88.4 R164, [R182+0x6000] ;  /* 0x00600000b6a4783b */ /* 0x000ea60000000200 */
[C---:B------:R-:W-:Y:S02]  /*11a30*/  HMMA.16816.F32.BF16 R12, R32.reuse, R16, RZ ;  /* 0x00000010200c723c */ /* 0x040fe400000418ff */
[----:B------:R-:W2:Y:S04]  /*11a40*/  LDSM.16.M88.4 R168, [R182+0x6800] ;  /* 0x00680000b6a8783b */ /* 0x000ea80000000200 */
[C---:B------:R-:W-:Y:S01]  /*11a50*/  HMMA.16816.F32.BF16 R16, R32.reuse, R18, RZ ;  /* 0x000000122010723c */ /* 0x040fe200000418ff */
[----:B------:R-:W-:Y:S05]  /*11a60*/  LDSM.16.M88.4 R172, [R182+0x8800] ;  /* 0x00880000b6ac783b */ /* 0x000fea0000000200 */
[C---:B-1----:R-:W-:Y:S06]  /*11a70*/  HMMA.16816.F32.BF16 R20, R32.reuse, R24, RZ ;  /* 0x000000182014723c */ /* 0x042fec00000418ff */
[C---:B------:R-:W-:Y:S06]  /*11a80*/  HMMA.16816.F32.BF16 R24, R32.reuse, R26, RZ ;  /* 0x0000001a2018723c */ /* 0x040fec00000418ff */
[C---:B---3--:R-:W-:Y:S06]  /*11a90*/  HMMA.16816.F32.BF16 R28, R32.reuse, R136, RZ ;  /* 0x00000088201c723c */ /* 0x048fec00000418ff */
[----:B------:R-:W-:Y:S01]  /*11aa0*/  HMMA.16816.F32.BF16 R32, R32, R138, RZ ;  /* 0x0000008a2020723c */ /* 0x000fe200000418ff */
[----:B------:R-:W1:Y:S05]  /*11ab0*/  LDSM.16.M88.4 R136, [R182+0x7000] ;  /* 0x00700000b688783b */ /* 0x000e6a0000000200 */
[C---:B----4-:R-:W-:Y:S06]  /*11ac0*/  HMMA.16816.F32.BF16 R4, R140.reuse, R144, R4 ;  /* 0x000000908c04723c */ /* 0x050fec0000041804 */
[C---:B------:R-:W-:Y:S01]  /*11ad0*/  HMMA.16816.F32.BF16 R8, R140.reuse, R146, R8 ;  /* 0x000000928c08723c */ /* 0x040fe20000041808 */
[----:B------:R-:W3:Y:S05]  /*11ae0*/  LDSM.16.M88.4 R144, [R182+0x7800] ;  /* 0x00780000b690783b */ /* 0x000eea0000000200 */
        /* <DEDUP_REMOVED lines=8> */
[----:B------:R-:W4:Y:S05]  /*11b70*/  LDSM.16.M88.4 R140, [R185] ;  /* 0x00000000b98c783b */ /* 0x000f2a0000000200 */
[C---:B--2---:R-:W-:Y:S01]  /*11b80*/  HMMA.16816.F32.BF16 R4, R160.reuse, R164, R4 ;  /* 0x000000a4a004723c */ /* 0x044fe20000041804 */
[----:B------:R-:W2:Y:S05]  /*11b90*/  LDSM.16.M88.4 R156, [R181+0x1000] ;  /* 0x00100000b59c783b */ /* 0x000eaa0000000200 */
[C---:B------:R-:W-:Y:S01]  /*11ba0*/  HMMA.16816.F32.BF16 R8, R160.reuse, R166, R8 ;  /* 0x000000a6a008723c */ /* 0x040fe20000041808 */
[----:B------:R-:W2:Y:S05]  /*11bb0*/  LDSM.16.M88.4 R164, [R181+0x1800] ;  /* 0x00180000b5a4783b */ /* 0x000eaa0000000200 */
        /* <DEDUP_REMOVED lines=9> */
[C---:B----4-:R-:W-:Y:S01]  /*11c50*/  HMMA.16816.F32.BF16 R4, R140.reuse, R148, R4 ;  /* 0x000000948c04723c */ /* 0x050fe20000041804 */
[----:B------:R-:W-:Y:S05]  /*11c60*/  LDSM.16.M88.4 R160, [R195] ;  /* 0x00000000c3a0783b */ /* 0x000fea0000000200 */
[C---:B------:R-:W-:Y:S01]  /*11c70*/  HMMA.16816.F32.BF16 R8, R140.reuse, R150, R8 ;  /* 0x000000968c08723c */ /* 0x040fe20000041808 */
[----:B------:R-:W4:Y:S05]  /*11c80*/  LDSM.16.M88.4 R148, [R176+0x9000] ;  /* 0x00900000b094783b */ /* 0x000f2a0000000200 */
        /* <DEDUP_REMOVED lines=8> */
[----:B------:R-:W2:Y:S05]  /*11d10*/  LDSM.16.M88.4 R140, [R194] ;  /* 0x00000000c28c783b */ /* 0x000eaa0000000200 */
[C---:B-1----:R-:W-:Y:S01]  /*11d20*/  HMMA.16816.F32.BF16 R4, R136.reuse, R168, R4 ;  /* 0x000000a88804723c */ /* 0x042fe20000041804 */
[----:B------:R-:W1:Y:S05]  /*11d30*/  LDSM.16.M88.4 R164, [R193] ;  /* 0x00000000c1a4783b */ /* 0x000e6a0000000200 */
[C---:B------:R-:W-:Y:S01]  /*11d40*/  HMMA.16816.F32.BF16 R8, R136.reuse, R170, R8 ;  /* 0x000000aa8808723c */ /* 0x040fe20000041808 */
[----:B------:R-:W1:Y:S05]  /*11d50*/  LDSM.16.M88.4 R168, [R192] ;  /* 0x00000000c0a8783b */ /* 0x000e6a0000000200 */
        /* <DEDUP_REMOVED lines=8> */
[----:B------:R-:W4:Y:S05]  /*11de0*/  LDSM.16.M88.4 R136, [R182+0x9000] ;  /* 0x00900000b688783b */ /* 0x000f2a0000000200 */
[C---:B--2---:R-:W-:Y:S01]  /*11df0*/  HMMA.16816.F32.BF16 R4, R156.reuse, R160, R4 ;  /* 0x000000a09c04723c */ /* 0x044fe20000041804 */
[----:B------:R-:W-:Y:S05]  /*11e00*/  LDSM.16.M88.4 R152, [R185+0x2000] ;  /* 0x00200000b998783b */ /* 0x000fea0000000200 */
[C---:B------:R-:W-:Y:S01]  /*11e10*/  HMMA.16816.F32.BF16 R8, R156.reuse, R162, R8 ;  /* 0x000000a29c08723c */ /* 0x040fe20000041808 */
[----:B------:R-:W-:Y:S05]  /*11e20*/  LDSM.16.M88.4 R160, [R181+0x2000] ;  /* 0x00200000b5a0783b */ /* 0x000fea0000000200 */
[C---:B------:R-:W-:Y:S06]  /*11e30*/  HMMA.16816.F32.BF16 R12, R156.reuse, R140, R12 ;  /* 0x0000008c9c0c723c */ /* 0x040fec000004180c */
[C---:B------:R-:W-:Y:S01]  /*11e40*/  HMMA.16816.F32.BF16 R16, R156.reuse, R142, R16 ;  /* 0x0000008e9c10723c */ /* 0x040fe20000041810 */
[----:B------:R-:W2:Y:S05]  /*11e50*/  LDSM.16.M88.4 R140, [R182+0x9800] ;  /* 0x00980000b68c783b */ /* 0x000eaa0000000200 */
[C---:B-1----:R-:W-:Y:S06]  /*11e60*/  HMMA.16816.F32.BF16 R20, R156.reuse, R164, R20 ;  /* 0x000000a49c14723c */ /* 0x042fec0000041814 */
[C---:B------:R-:W-:Y:S01]  /*11e70*/  HMMA.16816.F32.BF16 R24, R156.reuse, R166, R24 ;  /* 0x000000a69c18723c */ /* 0x040fe20000041818 */
[----:B------:R-:W-:Y:S05]  /*11e80*/  LDSM.16.M88.4 R164, [R181+0x3800] ;  /* 0x00380000b5a4783b */ /* 0x000fea0000000200 */
[C---:B------:R-:W-:Y:S06]  /*11e90*/  HMMA.16816.F32.BF16 R28, R156.reuse, R168, R28 ;  /* 0x000000a89c1c723c */ /* 0x040fec000004181c */
[----:B------:R-:W-:Y:S01]  /*11ea0*/  HMMA.16816.F32.BF16 R32, R156, R170, R32 ;  /* 0x000000aa9c20723c */ /* 0x000fe20000041820 */
[----:B------:R-:W1:Y:S05]  /*11eb0*/  LDSM.16.M88.4 R156, [R181+0x2800] ;  /* 0x00280000b59c783b */ /* 0x000e6a0000000200 */
[C---:B---3--:R-:W-:Y:S01]  /*11ec0*/  HMMA.16816.F32.BF16 R4, R144.reuse, R148, R4 ;  /* 0x000000949004723c */ /* 0x048fe20000041804 */
[----:B------:R-:W-:Y:S05]  /*11ed0*/  LDSM.16.M88.4 R168, [R176+0xa000] ;  /* 0x00a00000b0a8783b */ /* 0x000fea0000000200 */
[C---:B------:R-:W-:Y:S01]  /*11ee0*/  HMMA.16816.F32.BF16 R8, R144.reuse, R150, R8 ;  /* 0x000000969008723c */ /* 0x040fe20000041808 */
[----:B------:R-:W3:Y:S05]  /*11ef0*/  LDSM.16.M88.4 R148, [R181+0x3000] ;  /* 0x00300000b594783b */ /* 0x000eea0000000200 */
[C---:B------:R-:W-:Y:S06]  /*11f00*/  HMMA.16816.F32.BF16 R12, R144.reuse, R172, R12 ;  /* 0x000000ac900c723c */ /* 0x040fec000004180c */
[C---:B------:R-:W-:Y:S01]  /*11f10*/  HMMA.16816.F32.BF16 R16, R144.reuse, R174, R16 ;  /* 0x000000ae9010723c */ /* 0x040fe20000041810 */
[----:B------:R-:W-:Y:S05]  /*11f20*/  LDSM.16.M88.4 R172, [R190] ;  /* 0x00000000beac783b */ /* 0x000fea0000000200 */
[C---:B----4-:R-:W-:Y:S06]  /*11f30*/  HMMA.16816.F32.BF16 R20, R144.reuse, R136, R20 ;  /* 0x000000889014723c */ /* 0x050fec0000041814 */
[C---:B------:R-:W-:Y:S01]  /*11f40*/  HMMA.16816.F32.BF16 R24, R144.reuse, R138, R24 ;  /* 0x0000008a9018723c */ /* 0x040fe20000041818 */
[----:B------:R-:W4:Y:S05]  /*11f50*/  LDSM.16.M88.4 R136, [R183+0x4000] ;  /* 0x00400000b788783b */ /* 0x000f2a0000000200 */
[C---:B--2---:R-:W-:Y:S06]  /*11f60*/  HMMA.16816.F32.BF16 R28, R144.reuse, R140, R28 ;  /* 0x0000008c901c723c */ /* 0x044fec000004181c */
[----:B------:R-:W-:Y:S01]  /*11f70*/  HMMA.16816.F32.BF16 R32, R144, R142, R32 ;  /* 0x0000008e9020723c */ /* 0x000fe20000041820 */
[----:B------:R-:W2:Y:S05]  /*11f80*/  LDSM.16.M88.4 R140, [R176+0xa800] ;  /* 0x00a80000b08c783b */ /* 0x000eaa0000000200 */
[C---:B------:R-:W-:Y:S01]  /*11f90*/  HMMA.16816.F32.BF16 R4, R152.reuse, R160, R4 ;  /* 0x000000a09804723c */ /* 0x040fe20000041804 */
[----:B------:R-:W2:Y:S05]  /*11fa0*/  LDSM.16.M88.4 R144, [R176+0xb000] ;  /* 0x00b00000b090783b */ /* 0x000eaa0000000200 */
[C---:B------:R-:W-:Y:S01]  /*11fb0*/  HMMA.16816.F32.BF16 R8, R152.reuse, R162, R8 ;  /* 0x000000a29808723c */ /* 0x040fe20000041808 */
[----:B------:R-:W-:Y:S05]  /*11fc0*/  LDSM.16.M88.4 R160, [R191] ;  /* 0x00000000bfa0783b */ /* 0x000fea0000000200 */
[C---:B-1----:R-:W-:Y:S06]  /*11fd0*/  HMMA.16816.F32.BF16 R12, R152.reuse, R156, R12 ;  /* 0x0000009c980c723c */ /* 0x042fec000004180c */
[C---:B------:R-:W-:Y:S01]  /*11fe0*/  HMMA.16816.F32.BF16 R16, R152.reuse, R158, R16 ;  /* 0x0000009e9810723c */ /* 0x040fe20000041810 */
[----:B------:R-:W-:Y:S05]  /*11ff0*/  LDSM.16.M88.4 R156, [R184+0x4000] ;  /* 0x00400000b89c783b */ /* 0x000fea0000000200 */
[C---:B---3--:R-:W-:Y:S06]  /*12000*/  HMMA.16816.F32.BF16 R20, R152.reuse, R148, R20 ;  /* 0x000000949814723c */ /* 0x048fec0000041814 */
[C---:B------:R-:W-:Y:S01]  /*12010*/  HMMA.16816.F32.BF16 R24, R152.reuse, R150, R24 ;  /* 0x000000969818723c */ /* 0x040fe20000041818 */
[----:B------:R-:W1:Y:S05]  /*12020*/  LDSM.16.M88.4 R148, [R176+0xb800] ;  /* 0x00b80000b094783b */ /* 0x000e6a0000000200 */
[C---:B------:R-:W-:Y:S06]  /*12030*/  HMMA.16816.F32.BF16 R28, R152.reuse, R164, R28 ;  /* 0x000000a4981c723c */ /* 0x040fec000004181c */
[----:B------:R-:W-:Y:S01]  /*12040*/  HMMA.16816.F32.BF16 R32, R152, R166, R32 ;  /* 0x000000a69820723c */ /* 0x000fe20000041820 */
[----:B------:R-:W3:Y:S05]  /*12050*/  LDSM.16.M88.4 R152, [R189] ;  /* 0x00000000bd98783b */ /* 0x000eea0000000200 */
[C---:B----4-:R-:W-:Y:S01]  /*12060*/  HMMA.16816.F32.BF16 R4, R136.reuse, R168, R4 ;  /* 0x000000a88804723c */ /* 0x050fe20000041804 */
[----:B------:R-:W4:Y:S05]  /*12070*/  LDSM.16.M88.4 R164, [R188] ;  /* 0x00000000bca4783b */ /* 0x000f2a0000000200 */
[C---:B------:R-:W-:Y:S01]  /*12080*/  HMMA.16816.F32.BF16 R8, R136.reuse, R170, R8 ;  /* 0x000000aa8808723c */ /* 0x040fe20000041808 */
[----:B------:R-:W-:Y:S05]  /*12090*/  LDSM.16.M88.4 R168, [R181+0x4000] ;  /* 0x00400000b5a8783b */ /* 0x000fea0000000200 */
[C---:B--2---:R-:W-:Y:S06]  /*120a0*/  HMMA.16816.F32.BF16 R12, R136.reuse, R140, R12 ;  /* 0x0000008c880c723c */ /* 0x044fec000004180c */
[C---:B------:R-:W-:Y:S01]  /*120b0*/  HMMA.16816.F32.BF16 R16, R136.reuse, R142, R16 ;  /* 0x0000008e8810723c */ /* 0x040fe20000041810 */
[----:B------:R-:W-:Y:S05]  /*120c0*/  LDSM.16.M88.4 R140, [R186+0x4000] ;  /* 0x00400000ba8c783b */ /* 0x000fea0000000200 */
[C---:B------:R-:W-:Y:S06]  /*120d0*/  HMMA.16816.F32.BF16 R20, R136.reuse, R144, R20 ;  /* 0x000000908814723c */ /* 0x040fec0000041814 */
[C---:B------:R-:W-:Y:S01]  /*120e0*/  HMMA.16816.F32.BF16 R24, R136.reuse, R146, R24 ;  /* 0x000000928818723c */ /* 0x040fe20000041818 */
[----:B------:R-:W2:Y:S05]  /*120f0*/  LDSM.16.M88.4 R144, [R182+0xa000] ;  /* 0x00a00000b690783b */ /* 0x000eaa0000000200 */
[C---:B-1----:R-:W-:Y:S06]  /*12100*/  HMMA.16816.F32.BF16 R28, R136.reuse, R148, R28 ;  /* 0x00000094881c723c */ /* 0x042fec000004181c */
[----:B------:R-:W-:Y:S01]  /*12110*/  HMMA.16816.F32.BF16 R32, R136, R150, R32 ;  /* 0x000000968820723c */ /* 0x000fe20000041820 */
[----:B------:R-:W1:Y:S05]  /*12120*/  LDSM.16.M88.4 R136, [R182+0xa800] ;  /* 0x00a80000b688783b */ /* 0x000e6a0000000200 */
[----:B------:R-:W1:Y:S01]  /*12130*/  LDSM.16.M88.4 R148, [R182+0xb000] ;  /* 0x00b00000b694783b */ /* 0x000e620000000200 */
[C---:B------:R-:W-:Y:S06]  /*12140*/  HMMA.16816.F32.BF16 R4, R156.reuse, R160, R4 ;  /* 0x000000a09c04723c */ /* 0x040fec0000041804 */
[C---:B------:R-:W-:Y:S01]  /*12150*/  HMMA.16816.F32.BF16 R8, R156.reuse, R162, R8 ;  /* 0x000000a29c08723c */ /* 0x040fe20000041808 */
[----:B------:R-:W1:Y:S05]  /*12160*/  LDSM.16.M88.4 R160, [R182+0xb800] ;  /* 0x00b80000b6a0783b */ /* 0x000e6a0000000200 */
[C---:B------:R-:W-:Y:S06]  /*12170*/  HMMA.16816.F32.BF16 R12, R156.reuse, R172, R12 ;  /* 0x000000ac9c0c723c */ /* 0x040fec000004180c */
[C---:B------:R-:W-:Y:S06]  /*12180*/  HMMA.16816.F32.BF16 R16, R156.reuse, R174, R16 ;  /* 0x000000ae9c10723c */ /* 0x040fec0000041810 */
[C---:B---3--:R-:W-:Y:S06]  /*12190*/  HMMA.16816.F32.BF16 R20, R156.reuse, R152, R20 ;  /* 0x000000989c14723c */ /* 0x048fec0000041814 */
[C---:B------:R-:W-:Y:S01]  /*121a0*/  HMMA.16816.F32.BF16 R24, R156.reuse, R154, R24 ;  /* 0x0000009a9c18723c */ /* 0x040fe20000041818 */
[----:B------:R-:W3:Y:S05]  /*121b0*/  LDSM.16.M88.4 R152, [R185+0x4000] ;  /* 0x00400000b998783b */ /* 0x000eea0000000200 */
[C---:B----4-:R-:W-:Y:S06]  /*121c0*/  HMMA.16816.F32.BF16 R28, R156.reuse, R164, R28 ;  /* 0x000000a49c1c723c */ /* 0x050fec000004181c */
[----:B------:R-:W-:Y:S06]  /*121d0*/  HMMA.16816.F32.BF16 R32, R156, R166, R32 ;  /* 0x000000a69c20723c */ /* 0x000fec0000041820 */
[C---:B--2---:R-:W-:Y:S06]  /*121e0*/  HMMA.16816.F32.BF16 R4, R140.reuse, R144, R4 ;  /* 0x000000908c04723c */ /* 0x044fec0000041804 */
[C---:B------:R-:W-:Y:S06]  /*121f0*/  HMMA.16816.F32.BF16 R8, R140.reuse, R146, R8 ;  /* 0x000000928c08723c */ /* 0x040fec0000041808 */
[C---:B-1----:R-:W-:Y:S06]  /*12200*/  HMMA.16816.F32.BF16 R12, R140.reuse, R136, R12 ;  /* 0x000000888c0c723c */ /* 0x042fec000004180c */
[C---:B------:R-:W-:Y:S05]  /*12210*/  HMMA.16816.F32.BF16 R16, R140.reuse, R138, R16 ;  /* 0x0000008a8c10723c */ /* 0x040fea0000041810 */
[----:B------:R-:W-:Y:S01]  /*12220*/  IMAD.IADD R136, R202, 0x1, -R2 ;  /* 0x00000001ca887824 */ /* 0x000fe200078e0a02 */
[----:B------:R-:W-:Y:S01]  /*12230*/  IABS R2, R103 ;  /* 0x0000006700027213 */ /* 0x000fe20000000000 */
[C---:B------:R-:W-:Y:S04]  /*12240*/  HMMA.16816.F32.BF16 R20, R140.reuse, R148, R20 ;  /* 0x000000948c14723c */ /* 0x040fe80000041814 */
[----:B------:R-:W-:Y:S02]  /*12250*/  IABS R103, R136 ;  /* 0x0000008800677213 */ /* 0x000fe40000000000 */
[----:B------:R-:W-:Y:S01]  /*12260*/  I2FP.F32.S32 R2, R2 ;  /* 0x0000000200027245 */ /* 0x000fe20000201400 */
[----:B------:R-:W1:Y:S01]  /*12270*/  LDSM.16.M88.4 R136, [R181+0x4800] ;  /* 0x00480000b588783b */ /* 0x000e620000000200 */
[----:B------:R-:W-:Y:S01]  /*12280*/  I2FP.F32.S32 R103, R103 ;  /* 0x0000006700677245 */ /* 0x000fe20000201400 */
[C---:B------:R-:W-:Y:S06]  /*12290*/  HMMA.16816.F32.BF16 R24, R140.reuse, R150, R24 ;  /* 0x000000968c18723c */ /* 0x040fec0000041818 */
[C---:B------:R-:W-:Y:S06]  /*122a0*/  HMMA.16816.F32.BF16 R28, R140.reuse, R160, R28 ;  /* 0x000000a08c1c723c */ /* 0x040fec000004181c */
[----:B------:R-:W-:Y:S06]  /*122b0*/  HMMA.16816.F32.BF16 R32, R140, R162, R32 ;  /* 0x000000a28c20723c */ /* 0x000fec0000041820 */
[C---:B---3--:R-:W-:Y:S06]  /*122c0*/  HMMA.16816.F32.BF16 R4, R152.reuse, R168, R4 ;  /* 0x000000a89804723c */ /* 0x048fec0000041804 */
[C---:B------:R-:W-:Y:S06]  /*122d0*/  HMMA.16816.F32.BF16 R8, R152.reuse, R170, R8 ;  /* 0x000000aa9808723c */ /* 0x040fec0000041808 */
[C---:B-1----:R-:W-:Y:S11]  /*122e0*/  HMMA.16816.F32.BF16 R12, R152.reuse, R136, R12 ;  /* 0x00000088980c723c */ /* 0x042ff6000004180c */
[----:B------:R-:W-:Y:S01]  /*122f0*/  @!UPT UIADD3 URZ, URZ, URZ, URZ ;  /* 0x0000003f3f3ff290 */ /* 0x000fe2000fffe03f */
[----:B------:R-:W-:Y:S01]  /*12300*/  FFMA.FTZ R6, R2, -UR16, R6 ;  /* 0x8000001002067c23 */ /* 0x000fe20008010006 */
[----:B------:R-:W-:Y:S01]  /*12310*/  FFMA.FTZ R7, R100, -UR16, R7 ;  /* 0x8000001064077c23 */ /* 0x000fe20008010007 */
[C---:B------:R-:W-:Y:S03]  /*12320*/  HMMA.16816.F32.BF16 R16, R152.reuse, R138, R16 ;  /* 0x0000008a9810723c */ /* 0x040fe60000041810 */
[----:B------:R-:W-:Y:S01]  /*12330*/  FSEL R141, R6, -INF , !P0 ;  /* 0xff800000068d7808 */ /* 0x000fe20004000000 */
[----:B------:R-:W-:Y:S01]  /*12340*/  FFMA.FTZ R4, R3, -UR16, R4 ;  /* 0x8000001003047c23 */ /* 0x000fe20008010004 */
[----:B------:R-:W-:Y:S01]  /*12350*/  FSEL R143, R7, -INF , !P5 ;  /* 0xff800000078f7808 */ /* 0x000fe20006800000 */
[----:B------:R-:W-:Y:S05]  /*12360*/  FFMA.FTZ R5, R103, -UR16, R5 ;  /* 0x8000001067057c23 */ /* 0x000fea0008010005 */
[----:B------:R-:W-:Y:S01]  /*12370*/  FSEL R140, R4, -INF , !P6 ;  /* 0xff800000048c7808 */ /* 0x000fe20007000000 */
[C---:B------:R-:W-:Y:S01]  /*12380*/  VIADD R3, R0.reuse, 0x8 ;  /* 0x0000000800037836 */ /* 0x040fe20000000000 */
[----:B------:R-:W-:Y:S01]  /*12390*/  FSEL R142, R5, -INF , !P1 ;  /* 0xff800000058e7808 */ /* 0x000fe20004800000 */
[----:B------:R-:W-:Y:S02]  /*123a0*/  VIADD R2, R0, 0x9 ;  /* 0x0000000900027836 */ /* 0x000fe40000000000 */
[C-C-:B------:R-:W-:Y:S01]  /*123b0*/  IMAD.IADD R5, R202.reuse, 0x1, -R3.reuse ;  /* 0x00000001ca057824 */ /* 0x140fe200078e0a03 */
[CC--:B------:R-:W-:Y:S01]  /*123c0*/  ISETP.GE.AND P6, PT, R3.reuse, R201.reuse, PT ;  /* 0x000000c90300720c */ /* 0x0c0fe20003fc6270 */
[--C-:B------:R-:W-:Y:S01]  /*123d0*/  IMAD.IADD R4, R202, 0x1, -R2.reuse ;  /* 0x00000001ca047824 */ /* 0x100fe200078e0a02 */
[CC--:B------:R-:W-:Y:S02]  /*123e0*/  ISETP.GE.AND P1, PT, R3.reuse, R200.reuse, PT ;  /* 0x000000c80300720c */ /* 0x0c0fe40003f26270 */
[C---:B------:R-:W-:Y:S02]  /*123f0*/  ISETP.GE.AND P0, PT, R2.reuse, R201, PT ;  /* 0x000000c90200720c */ /* 0x040fe40003f06270 */
[C---:B------:R-:W-:Y:S02]  /*12400*/  ISETP.GE.AND P5, PT, R2.reuse, R200, PT ;  /* 0x000000c80200720c */ /* 0x040fe40003fa6270 */
[CC--:B------:R-:W-:Y:S02]  /*12410*/  ISETP.GE.OR P6, PT, R3.reuse, R205.reuse, !P6 ;  /* 0x000000cd0300720c */ /* 0x0c0fe400077c6670 */
[-C--:B------:R-:W-:Y:S01]  /*12420*/  ISETP.GE.OR P1, PT, R3, R204.reuse, !P1 ;  /* 0x000000cc0300720c */ /* 0x080fe20004f26670 */
[C---:B------:R-:W-:Y:S01]  /*12430*/  IMAD.IADD R3, R203.reuse, 0x1, -R3 ;  /* 0x00000001cb037824 */ /* 0x040fe200078e0a03 */
[C---:B------:R-:W-:Y:S02]  /*12440*/  ISETP.GE.OR P0, PT, R2.reuse, R205, !P0 ;  /* 0x000000cd0200720c */ /* 0x040fe40004706670 */
[----:B------:R-:W-:Y:S01]  /*12450*/  ISETP.GE.OR P5, PT, R2, R204, !P5 ;  /* 0x000000cc0200720c */ /* 0x000fe20006fa6670 */
[----:B------:R-:W-:Y:S01]  /*12460*/  IMAD.IADD R2, R203, 0x1, -R2 ;  /* 0x00000001cb027824 */ /* 0x000fe200078e0a02 */
[----:B------:R-:W-:Y:S02]  /*12470*/  IABS R5, R5 ;  /* 0x0000000500057213 */ /* 0x000fe40000000000 */
[----:B------:R-:W-:Y:S02]  /*12480*/  IABS R4, R4 ;  /* 0x0000000400047213 */ /* 0x000fe40000000000 */
[----:B------:R-:W-:Y:S01]  /*12490*/  IABS R103, R3 ;  /* 0x0000000300677213 */ /* 0x000fe20000000000 */
[----:B------:R-:W-:Y:S01]  /*124a0*/  IMAD.MOV.U32 R3, RZ, RZ, R5 ;  /* 0x000000ffff037224 */ /* 0x000fe200078e0005 */
[----:B------:R-:W-:Y:S01]  /*124b0*/  IABS R100, R2 ;  /* 0x0000000200647213 */ /* 0x000fe20000000000 */
[----:B------:R-:W-:Y:S01]  /*124c0*/  IMAD.MOV.U32 R2, RZ, RZ, R4 ;  /* 0x000000ffff027224 */ /* 0x000fe200078e0004 */
[----:B------:R-:W-:Y:S01]  /*124d0*/  I2FP.F32.S32 R103, R103 ;  /* 0x0000006700677245 */ /* 0x000fe20000201400 */
[----:B------:R-:W1:Y:S01]  /*124e0*/  LDSM.16.M88.4 R4, [R181+0x5000] ;  /* 0x00500000b504783b */ /* 0x000e620000000200 */
[----:B------:R-:W-:Y:S02]  /*124f0*/  I2FP.F32.S32 R3, R3 ;  /* 0x0000000300037245 */ /* 0x000fe40000201400 */
[----:B------:R-:W-:Y:S01]  /*12500*/  I2FP.F32.S32 R2, R2 ;  /* 0x0000000200027245 */ /* 0x000fe20000201400 */
[----:B------:R-:W-:Y:S01]  /*12510*/  FFMA.FTZ R10, R103, -UR16, R10 ;  /* 0x80000010670a7c23 */ /* 0x000fe2000801000a */
[----:B------:R-:W-:Y:S01]  /*12520*/  I2FP.F32.S32 R100, R100 ;  /* 0x0000006400647245 */ /* 0x000fe20000201400 */
[----:B------:R-:W-:Y:S01]  /*12530*/  FFMA.FTZ R8, R3, -UR16, R8 ;  /* 0x8000001003087c23 */ /* 0x000fe20008010008 */
[----:B------:R-:W-:Y:S02]  /*12540*/  VIADD R3, R0, 0x10 ;  /* 0x0000001000037836 */ /* 0x000fe40000000000 */
[----:B------:R-:W-:Y:S01]  /*12550*/  FFMA.FTZ R9, R2, -UR16, R9 ;  /* 0x8000001002097c23 */ /* 0x000fe20008010009 */
[----:B------:R-:W-:Y:S01]  /*12560*/  FSEL R137, R10, -INF , !P1 ;  /* 0xff8000000a897808 */ /* 0x000fe20004800000 */
[----:B------:R-:W-:Y:S01]  /*12570*/  VIADD R2, R0, 0x11 ;  /* 0x0000001100027836 */ /* 0x000fe20000000000 */
[----:B------:R-:W-:Y:S01]  /*12580*/  FSEL R103, R8, -INF , !P6 ;  /* 0xff80000008677808 */ /* 0x000fe20007000000 */
[----:B------:R-:W-:Y:S01]  /*12590*/  FFMA.FTZ R11, R100, -UR16, R11 ;  /* 0x80000010640b7c23 */ /* 0x000fe2000801000b */
[----:B------:R-:W-:Y:S01]  /*125a0*/  FSEL R136, R9, -INF , !P0 ;  /* 0xff80000009887808 */ /* 0x000fe20004000000 */
[C-C-:B------:R-:W-:Y:S01]  /*125b0*/  IMAD.IADD R9, R202.reuse, 0x1, -R3.reuse ;  /* 0x00000001ca097824 */ /* 0x140fe200078e0a03 */
[C---:B------:R-:W-:Y:S01]  /*125c0*/  ISETP.GE.AND P6, PT, R3.reuse, R201, PT ;  /* 0x000000c90300720c */ /* 0x040fe20003fc6270 */
[----:B------:R-:W-:Y:S01]  /*125d0*/  IMAD.IADD R8, R202, 0x1, -R2 ;  /* 0x00000001ca087824 */ /* 0x000fe200078e0a02 */
[C---:B------:R-:W-:Y:S02]  /*125e0*/  ISETP.GE.AND P0, PT, R3.reuse, R200, PT ;  /* 0x000000c80300720c */ /* 0x040fe40003f06270 */
[C---:B------:R-:W-:Y:S02]  /*125f0*/  ISETP.GE.OR P6, PT, R3.reuse, R205, !P6 ;  /* 0x000000cd0300720c */ /* 0x040fe400077c6670 */
[----:B------:R-:W-:Y:S01]  /*12600*/  ISETP.GE.OR P0, PT, R3, R204, !P0 ;  /* 0x000000cc0300720c */ /* 0x000fe20004706670 */
[----:B------:R-:W-:Y:S01]  /*12610*/  IMAD.IADD R3, R203, 0x1, -R3 ;  /* 0x00000001cb037824 */ /* 0x000fe200078e0a03 */
[----:B------:R-:W-:Y:S02]  /*12620*/  IABS R10, R9 ;  /* 0x00000009000a7213 */ /* 0x000fe40000000000 */
[----:B------:R-:W-:Y:S02]  /*12630*/  FSEL R146, R11, -INF , !P5 ;  /* 0xff8000000b927808 */ /* 0x000fe40006800000 */
[C---:B------:R-:W-:Y:S02]  /*12640*/  ISETP.GE.AND P1, PT, R2.reuse, R201, PT ;  /* 0x000000c90200720c */ /* 0x040fe40003f26270 */
[C---:B------:R-:W-:Y:S02]  /*12650*/  ISETP.GE.AND P5, PT, R2.reuse, R200, PT ;  /* 0x000000c80200720c */ /* 0x040fe40003fa6270 */
[----:B------:R-:W-:Y:S01]  /*12660*/  IABS R9, R3 ;  /* 0x0000000300097213 */ /* 0x000fe20000000000 */
[----:B------:R-:W-:Y:S01]  /*12670*/  IMAD.MOV.U32 R3, RZ, RZ, R10 ;  /* 0x000000ffff037224 */ /* 0x000fe200078e000a */
[C---:B------:R-:W-:Y:S02]  /*12680*/  ISETP.GE.OR P1, PT, R2.reuse, R205, !P1 ;  /* 0x000000cd0200720c */ /* 0x040fe40004f26670 */
[----:B------:R-:W-:Y:S01]  /*12690*/  ISETP.GE.OR P5, PT, R2, R204, !P5 ;  /* 0x000000cc0200720c */ /* 0x000fe20006fa6670 */
[----:B------:R-:W-:Y:S01]  /*126a0*/  IMAD.IADD R2, R203, 0x1, -R2 ;  /* 0x00000001cb027824 */ /* 0x000fe200078e0a02 */
[----:B------:R-:W-:Y:S02]  /*126b0*/  IABS R8, R8 ;  /* 0x0000000800087213 */ /* 0x000fe40000000000 */
[----:B------:R-:W-:Y:S01]  /*126c0*/  I2FP.F32.S32 R3, R3 ;  /* 0x0000000300037245 */ /* 0x000fe20000201400 */
[C---:B-1----:R-:W-:Y:S03]  /*126d0*/  HMMA.16816.F32.BF16 R20, R152.reuse, R4, R20 ;  /* 0x000000049814723c */ /* 0x042fe60000041814 */
[----:B------:R-:W-:Y:S01]  /*126e0*/  I2FP.F32.S32 R8, R8 ;  /* 0x0000000800087245 */ /* 0x000fe20000201400 */
[----:B------:R-:W-:Y:S01]  /*126f0*/  FFMA.FTZ R12, R3, -UR16, R12 ;  /* 0x80000010030c7c23 */ /* 0x000fe2000801000c */
[----:B------:R-:W-:Y:S01]  /*12700*/  IABS R2, R2 ;  /* 0x0000000200027213 */ /* 0x000fe20000000000 */
[C---:B------:R-:W-:Y:S05]  /*12710*/  HMMA.16816.F32.BF16 R24, R152.reuse, R6, R24 ;  /* 0x000000069818723c */ /* 0x040fea0000041818 */
[----:B------:R-:W-:Y:S01]  /*12720*/  I2FP.F32.S32 R2, R2 ;  /* 0x0000000200027245 */ /* 0x000fe20000201400 */
[----:B------:R-:W-:Y:S01]  /*12730*/  VIADD R3, R0, 0x18 ;  /* 0x0000001800037836 */ /* 0x000fe20000000000 */
[----:B------:R-:W-:Y:S01]  /*12740*/  FSEL R156, R12, -INF , !P6 ;  /* 0xff8000000c9c7808 */ /* 0x000fe20007000000 */
[----:B------:R-:W-:Y:S03]  /*12750*/  FFMA.FTZ R13, R8, -UR16, R13 ;  /* 0x80000010080d7c23 */ /* 0x000fe6000801000d */
[----:B------:R-:W-:Y:S01]  /*12760*/  ISETP.GE.AND P6, PT, R3, R201, PT ;  /* 0x000000c90300720c */ /* 0x000fe20003fc6270 */
[--C-:B------:R-:W-:Y:S01]  /*12770*/  IMAD.IADD R4, R202, 0x1, -R3.reuse ;  /* 0x00000001ca047824 */ /* 0x100fe200078e0a03 */
[----:B------:R-:W-:Y:S01]  /*12780*/  FSEL R157, R13, -INF , !P1 ;  /* 0xff8000000d9d7808 */ /* 0x000fe20004800000 */
[----:B------:R-:W-:Y:S01]  /*12790*/  IMAD.IADD R8, R203, 0x1, -R3 ;  /* 0x00000001cb087824 */ /* 0x000fe200078e0a03 */
[C---:B------:R-:W-:Y:S01]  /*127a0*/  ISETP.GE.AND P1, PT, R3.reuse, R200, PT ;  /* 0x000000c80300720c */ /* 0x040fe20003f26270 */
[----:B------:R-:W-:Y:S01]  /*127b0*/  FFMA.FTZ R15, R2, -UR16, R15 ;  /* 0x80000010020f7c23 */ /* 0x000fe2000801000f */
[----:B------:R-:W-:Y:S01]  /*127c0*/  I2FP.F32.S32 R9, R9 ;  /* 0x0000000900097245 */ /* 0x000fe20000201400 */
[----:B------:R-:W-:Y:S01]  /*127d0*/  VIADD R2, R0, 0x19 ;  /* 0x0000001900027836 */ /* 0x000fe20000000000 */
[C---:B------:R-:W-:Y:S02]  /*127e0*/  ISETP.GE.OR P6, PT, R3.reuse, R205, !P6 ;  /* 0x000000cd0300720c */ /* 0x040fe400077c6670 */
[----:B------:R-:W-:Y:S01]  /*127f0*/  ISETP.GE.OR P1, PT, R3, R204, !P1 ;  /* 0x000000cc0300720c */ /* 0x000fe20004f26670 */
[--C-:B------:R-:W-:Y:S01]  /*12800*/  IMAD.IADD R3, R202, 0x1, -R2.reuse ;  /* 0x00000001ca037824 */ /* 0x100fe200078e0a02 */
[----:B------:R-:W-:Y:S01]  /*12810*/  IABS R8, R8 ;  /* 0x0000000800087213 */ /* 0x000fe20000000000 */
[----:B------:R-:W-:Y:S01]  /*12820*/  IMAD.IADD R5, R203, 0x1, -R2 ;  /* 0x00000001cb057824 */ /* 0x000fe200078e0a02 */
[----:B------:R-:W-:Y:S01]  /*12830*/  FSEL R161, R15, -INF , !P5 ;  /* 0xff8000000fa17808 */ /* 0x000fe20006800000 */
[----:B------:R-:W-:Y:S01]  /*12840*/  FFMA.FTZ R14, R9, -UR16, R14 ;  /* 0x80000010090e7c23 */ /* 0x000fe2000801000e */
[----:B------:R-:W-:Y:S02]  /*12850*/  IABS R9, R4 ;  /* 0x0000000400097213 */ /* 0x000fe40000000000 */
[----:B------:R-:W-:Y:S02]  /*12860*/  IABS R4, R3 ;  /* 0x0000000300047213 */ /* 0x000fe40000000000 */
[----:B------:R-:W-:Y:S01]  /*12870*/  IABS R3, R5 ;  /* 0x0000000500037213 */ /* 0x000fe20000000000 */
[----:B------:R-:W-:Y:S01]  /*12880*/  IMAD.MOV.U32 R5, RZ, RZ, R9 ;  /* 0x000000ffff057224 */ /* 0x000fe200078e0009 */
[----:B------:R-:W-:Y:S02]  /*12890*/  I2FP.F32.S32 R4, R4 ;  /* 0x0000000400047245 */ /* 0x000fe40000201400 */
[----:B------:R-:W-:Y:S02]  /*128a0*/  FSEL R158, R14, -INF , !P0 ;  /* 0xff8000000e9e7808 */ /* 0x000fe40004000000 */
[----:B------:R-:W-:Y:S01]  /*128b0*/  I2FP.F32.S32 R5, R5 ;  /* 0x0000000500057245 */ /* 0x000fe20000201400 */
[----:B------:R-:W-:Y:S01]  /*128c0*/  FFMA.FTZ R17, R4, -UR16, R17 ;  /* 0x8000001004117c23 */ /* 0x000fe20008010011 */
[----:B------:R-:W-:Y:S02]  /*128d0*/  I2FP.F32.S32 R8, R8 ;  /* 0x0000000800087245 */ /* 0x000fe40000201400 */
[----:B------:R-:W-:Y:S01]  /*128e0*/  I2FP.F32.S32 R3, R3 ;  /* 0x0000000300037245 */ /* 0x000fe20000201400 */
[----:B------:R-:W-:Y:S01]  /*128f0*/  FFMA.FTZ R16, R5, -UR16, R16 ;  /* 0x8000001005107c23 */ /* 0x000fe20008010010 */
[C---:B------:R-:W-:Y:S01]  /*12900*/  ISETP.GE.AND P0, PT, R2.reuse, R201, PT ;  /* 0x000000c90200720c */ /* 0x040fe20003f06270 */
[----:B------:R-:W1:Y:S01]  /*12910*/  LDSM.16.M88.4 R4, [R181+0x5800] ;  /* 0x00580000b504783b */ /* 0x000e620000000200 */
[C---:B------:R-:W-:Y:S01]  /*12920*/  ISETP.GE.AND P5, PT, R2.reuse, R200, PT ;  /* 0x000000c80200720c */ /* 0x040fe20003fa6270 */
[----:B------:R-:W-:Y:S04]  /*12930*/  DEPBAR.LE SB0, 0x0 ;  /* 0x000080000000791a */ /* 0x000fe80000000000 */
[----:B------:R-:W-:Y:S01]  /*12940*/  BAR.SYNC.DEFER_BLOCKING 0x0 ;  /* 0x0000000000007b1d */ /* 0x000fe20000010000 */
[----:B------:R-:W-:Y:S01]  /*12950*/  ISETP.GE.OR P0, PT, R2, R205, !P0 ;  /* 0x000000cd0200720c */ /* 0x000fe20004706670 */
[----:B------:R-:W-:Y:S01]  /*12960*/  FFMA.FTZ R18, R8, -UR16, R18 ;  /* 0x8000001008127c23 */ /* 0x000fe20008010012 */
[----:B------:R-:W-:Y:S01]  /*12970*/  ISETP.GE.OR P5, PT, R2, R204, !P5 ;  /* 0x000000cc0200720c */ /* 0x000fe20006fa6670 */
[----:B------:R-:W-:Y:S01]  /*12980*/  VIADD R2, R0, 0x21 ;  /* 0x0000002100027836 */ /* 0x000fe20000000000 */
[----:B------:R-:W-:Y:S01]  /*12990*/  FSEL R147, R16, -INF , !P6 ;  /* 0xff80000010937808 */ /* 0x000fe20007000000 */
[----:B------:R-:W-:Y:S01]  /*129a0*/  FFMA.FTZ R19, R3, -UR16, R19 ;  /* 0x8000001003137c23 */ /* 0x000fe20008010013 */
[----:B------:R-:W-:Y:S01]  /*129b0*/  FSEL R160, R18, -INF , !P1 ;  /* 0xff80000012a07808 */ /* 0x000fe20004800000 */
[C---:B------:R-:W-:Y:S01]  /*129c0*/  VIADD R3, R0.reuse, 0x20 ;  /* 0x0000002000037836 */ /* 0x040fe20000000000 */
[----:B------:R-:W-:Y:S01]  /*129d0*/  FSEL R159, R17, -INF , !P0 ;  /* 0xff800000119f7808 */ /* 0x000fe20004000000 */
[----:B------:R-:W-:Y:S01]  /*129e0*/  VIADD R8, R0, 0x28 ;  /* 0x0000002800087836 */ /* 0x000fe20000000000 */
[----:B------:R-:W-:Y:S01]  /*129f0*/  FSEL R162, R19, -INF , !P5 ;  /* 0xff80000013a27808 */ /* 0x000fe20006800000 */
[--C-:B------:R-:W-:Y:S01]  /*12a00*/  IMAD.IADD R11, R202, 0x1, -R3.reuse ;  /* 0x00000001ca0b7824 */ /* 0x100fe200078e0a03 */
[-C--:B------:R-:W-:Y:S01]  /*12a10*/  ISETP.GE.AND P1, PT, R2, R201.reuse, PT ;  /* 0x000000c90200720c */ /* 0x080fe20003f26270 */
[--C-:B------:R-:W-:Y:S01]  /*12a20*/  IMAD.IADD R10, R202, 0x1, -R2.reuse ;  /* 0x00000001ca0a7824 */ /* 0x100fe200078e0a02 */
[CC--:B------:R-:W-:Y:S01]  /*12a30*/  ISETP.GE.AND P5, PT, R2.reuse, R200.reuse, PT ;  /* 0x000000c80200720c */ /* 0x0c0fe20003fa6270 */
[----:B------:R-:W-:Y:S01]  /*12a40*/  IMAD.IADD R9, R203, 0x1, -R3 ;  /* 0x00000001cb097824 */ /* 0x000fe200078e0a03 */
        /* <DEDUP_REMOVED lines=10> */
[----:B------:R-:W-:Y:S01]  /*12af0*/  IABS R11, R2 ;  /* 0x00000002000b7213 */ /* 0x000fe20000000000 */
[C---:B-1----:R-:W-:Y:S05]  /*12b00*/  HMMA.16816.F32.BF16 R28, R152.reuse, R4, R28 ;  /* 0x00000004981c723c */ /* 0x042fea000004181c */
[----:B------:R-:W-:Y:S01]  /*12b10*/  IABS R10, R9 ;  /* 0x00000009000a7213 */ /* 0x000fe20000000000 */
[----:B------:R-:W-:Y:S01]  /*12b20*/  IMAD.MOV.U32 R9, RZ, RZ, R12 ;  /* 0x000000ffff097224 */ /* 0x000fe200078e000c */
[----:B------:R-:W-:Y:S01]  /*12b30*/  IABS R2, R3 ;  /* 0x0000000300027213 */ /* 0x000fe20000000000 */
[----:B------:R-:W-:Y:S01]  /*12b40*/  IMAD.MOV.U32 R3, RZ, RZ, R13 ;  /* 0x000000ffff037224 */ /* 0x000fe200078e000d */
[----:B------:R-:W-:Y:S03]  /*12b50*/  HMMA.16816.F32.BF16 R32, R152, R6, R32 ;  /* 0x000000069820723c */ /* 0x000fe60000041820 */
[----:B------:R-:W-:Y:S01]  /*12b60*/  I2FP.F32.S32 R9, R9 ;  /* 0x0000000900097245 */ /* 0x000fe20000201400 */
[----:B------:R-:W-:Y:S01]  /*12b70*/  VIADD R4, R0, 0x30 ;  /* 0x0000003000047836 */ /* 0x000fe20000000000 */
[----:B------:R-:W-:Y:S02]  /*12b80*/  I2FP.F32.S32 R3, R3 ;  /* 0x0000000300037245 */ /* 0x000fe40000201400 */
[----:B------:R-:W-:Y:S01]  /*12b90*/  I2FP.F32.S32 R10, R10 ;  /* 0x0000000a000a7245 */ /* 0x000fe20000201400 */
[----:B------:R-:W-:Y:S03]  /*12ba0*/  FFMA.FTZ R21, R9, -UR16, R21 ;  /* 0x8000001009157c23 */ /* 0x000fe60008010015 */
        /* <DEDUP_REMOVED lines=8> */
[-C--:B------:R-:W-:Y:S01]  /*12c30*/  ISETP.GE.AND P6, PT, R8, R201.reuse, PT ;  /* 0x000000c90800720c */ /* 0x080fe20003fc6270 */
[----:B------:R-:W-:Y:S01]  /*12c40*/  VIADD R2, R0, 0x29 ;  /* 0x0000002900027836 */ /* 0x000fe20000000000 */
[-C--:B------:R-:W-:Y:S01]  /*12c50*/  ISETP.GE.AND P1, PT, R8, R200.reuse, PT ;  /* 0x000000c80800720c */ /* 0x080fe20003f26270 */
[----:B------:R-:W-:Y:S01]  /*12c60*/  VIADD R3, R0, 0x31 ;  /* 0x0000003100037836 */ /* 0x000fe20000000000 */
[----:B------:R-:W-:Y:S01]  /*12c70*/  FSEL R216, R22, -INF , !P0 ;  /* 0xff80000016d87808 */ /* 0x000fe20004000000 */
[C---:B------:R-:W-:Y:S01]  /*12c80*/  IMAD.IADD R10, R202.reuse, 0x1, -R2 ;  /* 0x00000001ca0a7824 */ /* 0x040fe200078e0a02 */
[----:B------:R-:W-:Y:S01]  /*12c90*/  FSEL R217, R23, -INF , !P5 ;  /* 0xff80000017d97808 */ /* 0x000fe20006800000 */
[----:B------:R-:W-:Y:S01]  /*12ca0*/  IMAD.IADD R9, R202, 0x1, -R3 ;  /* 0x00000001ca097824 */ /* 0x000fe200078e0a03 */
[----:B------:R-:W-:Y:S01]  /*12cb0*/  ISETP.GE.AND P0, PT, R2, R201, PT ;  /* 0x000000c90200720c */ /* 0x000fe20003f06270 */
[----:B------:R-:W-:Y:S01]  /*12cc0*/  IMAD.IADD R5, R202, 0x1, -R4 ;  /* 0x00000001ca057824 */ /* 0x000fe200078e0a04 */
[----:B------:R-:W-:Y:S02]  /*12cd0*/  ISETP.GE.AND P5, PT, R2, R200, PT ;  /* 0x000000c80200720c */ /* 0x000fe40003fa6270 */
        /* <DEDUP_REMOVED lines=12> */
[----:B------:R-:W-:Y:S02]  /*12da0*/  I2FP.F32.S32 R10, R10 ;  /* 0x0000000a000a7245 */ /* 0x000fe40000201400 */
[----:B------:R-:W-:Y:S02]  /*12db0*/  I2FP.F32.S32 R8, R8 ;  /* 0x0000000800087245 */ /* 0x000fe40000201400 */
[----:B------:R-:W-:Y:S01]  /*12dc0*/  I2FP.F32.S32 R9, R9 ;  /* 0x0000000900097245 */ /* 0x000fe20000201400 */
[----:B------:R-:W-:Y:S01]  /*12dd0*/  FFMA.FTZ R27, R10, -UR16, R27 ;  /* 0x800000100a1b7c23 */ /* 0x000fe2000801001b */
[----:B------:R-:W-:Y:S01]  /*12de0*/  IABS R5, R5 ;  /* 0x0000000500057213 */ /* 0x000fe20000000000 */
[----:B------:R-:W-:Y:S01]  /*12df0*/  FFMA.FTZ R25, R8, -UR16, R25 ;  /* 0x8000001008197c23 */ /* 0x000fe20008010019 */
[----:B------:R-:W-:Y:S01]  /*12e00*/  I2FP.F32.S32 R2, R2 ;  /* 0x0000000200027245 */ /* 0x000fe20000201400 */
[----:B------:R-:W-:Y:S01]  /*12e10*/  FFMA.FTZ R26, R9, -UR16, R26 ;  /* 0x80000010091a7c23 */ /* 0x000fe2000801001a */
[----:B------:R-:W-:Y:S02]  /*12e20*/  I2FP.F32.S32 R5, R5 ;  /* 0x0000000500057245 */ /* 0x000fe40000201400 */
[----:B------:R-:W-:Y:S01]  /*12e30*/  FSEL R209, R24, -INF , !P6 ;  /* 0xff80000018d17808 */ /* 0x000fe20007000000 */
[----:B------:R-:W-:Y:S01]  /*12e40*/  FFMA.FTZ R29, R2, -UR16, R29 ;  /* 0x80000010021d7c23 */ /* 0x000fe2000801001d */
[----:B------:R-:W-:Y:S01]  /*12e50*/  FSEL R212, R25, -INF , !P0 ;  /* 0xff80000019d47808 */ /* 0x000fe20004000000 */
[----:B------:R-:W-:Y:S01]  /*12e60*/  VIADD R2, R0, 0x38 ;  /* 0x0000003800027836 */ /* 0x000fe20000000000 */
[CC--:B------:R-:W-:Y:S01]  /*12e70*/  ISETP.GE.AND P6, PT, R4.reuse, R201.reuse, PT ;  /* 0x000000c90400720c */ /* 0x0c0fe20003fc6270 */
[----:B------:R-:W-:Y:S01]  /*12e80*/  FFMA.FTZ R28, R5, -UR16, R28 ;  /* 0x80000010051c7c23 */ /* 0x000fe2000801001c */
[-C--:B------:R-:W-:Y:S01]  /*12e90*/  ISETP.GE.AND P0, PT, R4, R200.reuse, PT ;  /* 0x000000c80400720c */ /* 0x080fe20003f06270 */
[----:B------:R-:W-:Y:S01]  /*12ea0*/  VIADD R0, R0, 0x39 ;  /* 0x0000003900007836 */ /* 0x000fe20000000000 */
[----:B------:R-:W-:Y:S01]  /*12eb0*/  FSEL R213, R26, -INF , !P1 ;  /* 0xff8000001ad57808 */ /* 0x000fe20004800000 */
[----:B------:R-:W-:Y:S01]  /*12ec0*/  IMAD.IADD R5, R203, 0x1, -R4 ;  /* 0x00000001cb057824 */ /* 0x000fe200078e0a04 */
[----:B------:R-:W-:Y:S01]  /*12ed0*/  FSEL R215, R27, -INF , !P5 ;  /* 0xff8000001bd77808 */ /* 0x000fe20006800000 */
[----:B------:R-:W-:Y:S01]  /*12ee0*/  IMAD.IADD R6, R202, 0x1, -R0 ;  /* 0x00000001ca067824 */ /* 0x000fe200078e0a00 */
[C---:B------:R-:W-:Y:S02]  /*12ef0*/  ISETP.GE.AND P1, PT, R3.reuse, R201, PT ;  /* 0x000000c90300720c */ /* 0x040fe40003f26270 */
[C---:B------:R-:W-:Y:S02]  /*12f00*/  ISETP.GE.AND P5, PT, R3.reuse, R200, PT ;  /* 0x000000c80300720c */ /* 0x040fe40003fa6270 */
        /* <DEDUP_REMOVED lines=9> */
[----:B------:R-:W-:Y:S01]  /*12fa0*/  IABS R3, R6 ;  /* 0x0000000600037213 */ /* 0x000fe20000000000 */
[----:B------:R-:W-:Y:S01]  /*12fb0*/  IMAD.MOV.U32 R6, RZ, RZ, R5 ;  /* 0x000000ffff067224 */ /* 0x000fe200078e0005 */
[----:B------:R-:W-:Y:S02]  /*12fc0*/  I2FP.F32.S32 R5, R4 ;  /* 0x0000000400057245 */ /* 0x000fe40000201400 */
[----:B------:R-:W-:Y:S02]  /*12fd0*/  FMNMX.FTZ R4, R140, R101, !PT ;  /* 0x000000658c047209 */ /* 0x000fe40007810000 */
[----:B------:R-:W-:Y:S01]  /*12fe0*/  I2FP.F32.S32 R3, R3 ;  /* 0x0000000300037245 */ /* 0x000fe20000201400 */
[----:B------:R-:W-:Y:S01]  /*12ff0*/  FFMA.FTZ R32, R5, -UR16, R32 ;  /* 0x8000001005207c23 */ /* 0x000fe20008010020 */
[----:B------:R-:W-:Y:S02]  /*13000*/  FMNMX.FTZ R4, R142, R4, !PT ;  /* 0x000000048e047209 */ /* 0x000fe40007810000 */
[----:B------:R-:W-:Y:S01]  /*13010*/  I2FP.F32.S32 R6, R6 ;  /* 0x0000000600067245 */ /* 0x000fe20000201400 */
[----:B------:R-:W-:Y:S01]  /*13020*/  FFMA.FTZ R33, R3, -UR16, R33 ;  /* 0x8000001003217c23 */ /* 0x000fe20008010021 */
[----:B------:R-:W-:Y:S02]  /*13030*/  FMNMX.FTZ R4, R103, R4, !PT ;  /* 0x0000000467047209 */ /* 0x000fe40007810000 */
[----:B------:R-:W-:Y:S01]  /*13040*/  FMNMX.FTZ R3, R141, R102, !PT ;  /* 0x000000668d037209 */ /* 0x000fe20007810000 */
[----:B------:R-:W-:Y:S01]  /*13050*/  FFMA.FTZ R30, R6, -UR16, R30 ;  /* 0x80000010061e7c23 */ /* 0x000fe2000801001e */
[----:B------:R-:W-:Y:S02]  /*13060*/  FMNMX.FTZ R4, R136, R4, !PT ;  /* 0x0000000488047209 */ /* 0x000fe40007810000 */
[----:B------:R-:W-:Y:S02]  /*13070*/  FSEL R208, R28, -INF , !P6 ;  /* 0xff8000001cd07808 */ /* 0x000fe40007000000 */
[----:B------:R-:W-:Y:S02]  /*13080*/  ISETP.GE.AND P6, PT, R2, R201, PT ;  /* 0x000000c90200720c */ /* 0x000fe40003fc6270 */
[----:B------:R-:W-:Y:S02]  /*13090*/  FMNMX.FTZ R3, R143, R3, !PT ;  /* 0x000000038f037209 */ /* 0x000fe40007810000 */
[----:B------:R-:W-:Y:S01]  /*130a0*/  FMNMX.FTZ R100, R156, R4, !PT ;  /* 0x000000049c647209 */ /* 0x000fe20007810000 */
[----:B------:R-:W-:Y:S01]  /*130b0*/  IMAD.IADD R4, R203, 0x1, -R2 ;  /* 0x00000001cb047824 */ /* 0x000fe200078e0a02 */
[----:B------:R-:W-:Y:S02]  /*130c0*/  FSEL R207, R29, -INF , !P1 ;  /* 0xff8000001dcf7808 */ /* 0x000fe40004800000 */
[C---:B------:R-:W-:Y:S02]  /*130d0*/  ISETP.GE.OR P6, PT, R2.reuse, R205, !P6 ;  /* 0x000000cd0200720c */ /* 0x040fe400077c6670 */
[----:B------:R-:W-:Y:S02]  /*130e0*/  ISETP.GE.AND P1, PT, R2, R200, PT ;  /* 0x000000c80200720c */ /* 0x000fe40003f26270 */
[----:B------:R-:W-:Y:S02]  /*130f0*/  FMNMX.FTZ R3, R137, R3, !PT ;  /* 0x0000000389037209 */ /* 0x000fe40007810000 */
[----:B------:R-:W-:Y:S02]  /*13100*/  FMNMX.FTZ R100, R157, R100, !PT ;  /* 0x000000649d647209 */ /* 0x000fe40007810000 */
[----:B------:R-:W-:Y:S02]  /*13110*/  FSEL R210, R30, -INF , !P0 ;  /* 0xff8000001ed27808 */ /* 0x000fe40004000000 */
[----:B------:R-:W-:Y:S02]  /*13120*/  FSEL R206, R32, -INF , !P6 ;  /* 0xff80000020ce7808 */ /* 0x000fe40007000000 */
[C---:B------:R-:W-:Y:S02]  /*13130*/  ISETP.GE.AND P0, PT, R0.reuse, R201, PT ;  /* 0x000000c90000720c */ /* 0x040fe40003f06270 */
[----:B------:R-:W-:Y:S02]  /*13140*/  ISETP.GE.AND P6, PT, R0, R200, PT ;  /* 0x000000c80000720c */ /* 0x000fe40003fc6270 */
[----:B------:R-:W-:Y:S02]  /*13150*/  ISETP.GE.OR P1, PT, R2, R204, !P1 ;  /* 0x000000cc0200720c */ /* 0x000fe40004f26670 */
[----:B------:R-:W-:Y:S01]  /*13160*/  FMNMX.FTZ R2, R146, R3, !PT ;  /* 0x0000000392027209 */ /* 0x000fe20007810000 */
[----:B------:R-:W-:Y:S01]  /*13170*/  IMAD.IADD R3, R203, 0x1, -R0 ;  /* 0x00000001cb037824 */ /* 0x000fe200078e0a00 */
        /* <DEDUP_REMOVED lines=9> */
[----:B------:R-:W-:Y:S02]  /*13210*/  IABS R4, R4 ;  /* 0x0000000400047213 */ /* 0x000fe40000000000 */
[----:B------:R-:W-:Y:S02]  /*13220*/  FMNMX.FTZ R0, R162, R0, !PT ;  /* 0x00000000a2007209 */ /* 0x000fe40007810000 */
[----:B------:R-:W-:Y:S02]  /*13230*/  FMNMX.FTZ R100, R209, R100, !PT ;  /* 0x00000064d1647209 */ /* 0x000fe40007810000 */
[----:B------:R-:W-:Y:S01]  /*13240*/  IABS R2, R3 ;  /* 0x0000000300027213 */ /* 0x000fe20000000000 */
[----:B------:R-:W-:Y:S01]  /*13250*/  IMAD.MOV.U32 R3, RZ, RZ, R4 ;  /* 0x000000ffff037224 */ /* 0x000fe200078e0004 */
[----:B------:R-:W-:Y:S02]  /*13260*/  FMNMX.FTZ R0, R216, R0, !PT ;  /* 0x00000000d8007209 */ /* 0x000fe40007810000 */
[----:B------:R-:W-:Y:S02]  /*13270*/  FMNMX.FTZ R100, R212, R100, !PT ;  /* 0x00000064d4647209 */ /* 0x000fe40007810000 */
[----:B------:R-:W-:Y:S02]  /*13280*/  FSEL R169, R33, -INF , !P0 ;  /* 0xff80000021a97808 */ /* 0x000fe40004000000 */
[----:B------:R-:W-:Y:S02]  /*13290*/  PLOP3.LUT P0, PT, PT, PT, UP0, 0x80, 0x0 ;  /* 0x000000000000781c */ /* 0x000fe40003f0f008 */
[----:B------:R-:W-:Y:S02]  /*132a0*/  FMNMX.FTZ R0, R217, R0, !PT ;  /* 0x00000000d9007209 */ /* 0x000fe40007810000 */
[----:B------:R-:W-:Y:S02]  /*132b0*/  FMNMX.FTZ R100, R208, R100, !PT ;  /* 0x00000064d0647209 */ /* 0x000fe40007810000 */
[----:B------:R-:W-:Y:S02]  /*132c0*/  I2FP.F32.S32 R7, R7 ;  /* 0x0000000700077245 */ /* 0x000fe40000201400 */
[----:B------:R-:W-:Y:S02]  /*132d0*/  I2FP.F32.S32 R3, R3 ;  /* 0x0000000300037245 */ /* 0x000fe40000201400 */
[----:B------:R-:W-:Y:S01]  /*132e0*/  FMNMX.FTZ R0, R213, R0, !PT ;  /* 0x00000000d5007209 */ /* 0x000fe20007810000 */
[----:B------:R-:W-:Y:S01]  /*132f0*/  FFMA.FTZ R31, R7, -UR16, R31 ;  /* 0x80000010071f7c23 */ /* 0x000fe2000801001f */
[----:B------:R-:W-:Y:S01]  /*13300*/  FMNMX.FTZ R100, R207, R100, !PT ;  /* 0x00000064cf647209 */ /* 0x000fe20007810000 */
[----:B------:R-:W-:Y:S01]  /*13310*/  FFMA.FTZ R34, R3, -UR16, R34 ;  /* 0x8000001003227c23 */ /* 0x000fe20008010022 */
[----:B------:R-:W-:Y:S02]  /*13320*/  I2FP.F32.S32 R2, R2 ;  /* 0x0000000200027245 */ /* 0x000fe40000201400 */
[----:B------:R-:W-:Y:S02]  /*13330*/  FMNMX.FTZ R0, R215, R0, !PT ;  /* 0x00000000d7007209 */ /* 0x000fe40007810000 */
[----:B------:R-:W-:Y:S01]  /*13340*/  FMNMX.FTZ R100, R206, R100, !PT ;  /* 0x00000064ce647209 */ /* 0x000fe20007810000 */
[----:B------:R-:W-:Y:S01]  /*13350*/  FFMA.FTZ R35, R2, -UR16, R35 ;  /* 0x8000001002237c23 */ /* 0x000fe20008010023 */
[----:B------:R-:W-:Y:S02]  /*13360*/  FSEL R175, R31, -INF , !P5 ;  /* 0xff8000001faf7808 */ /* 0x000fe40006800000 */
[----:B------:R-:W-:Y:S02]  /*13370*/  FSEL R174, R34, -INF , !P1 ;  /* 0xff80000022ae7808 */ /* 0x000fe40004800000 */
[----:B------:R-:W-:Y:S02]  /*13380*/  FMNMX.FTZ R28, R210, R0, !PT ;  /* 0x00000000d21c7209 */ /* 0x000fe40007810000 */
[----:B------:R-:W-:Y:S01]  /*13390*/  FMNMX.FTZ R100, R169, R100, !PT ;  /* 0x00000064a9647209 */ /* 0x000fe20007810000 */
[----:B------:R-:W-:Y:S06]  /*133a0*/  @P0 BRA `(.L_x_1431) ;  /* 0xffffffd400580947 */ /* 0x000fec000383ffff */
.L_x_1430:
[----:B------:R-:W2:Y:S01]  /*133b0*/  LDL.64 R170, [R1+0x48] ;  /* 0x0000480001aa7983 */ /* 0x000ea20000100a00 */
[----:B------:R-:W-:Y:S01]  /*133c0*/  FMNMX.FTZ R0, R175, R28, !PT ;  /* 0x0000001caf007209 */ /* 0x000fe20007810000 */
[----:B------:R-:W-:Y:S01]  /*133d0*/  UIADD3 UR29, UR31, 0x32370b8f, URZ ;  /* 0x32370b8f1f1d7890 */ /* 0x000fe2000fffe03f */
[----:B-1----:R-:W-:Y:S01]  /*133e0*/  IMAD.MOV.U32 R11, RZ, RZ, 0x7054 ;  /* 0x00007054ff0b7424 */ /* 0x002fe200078e00ff */
[----:B------:R-:W-:Y:S01]  /*133f0*/  UIADD3 UR25, UR31, -0x126145ec, URZ ;  /* 0xed9eba141f197890 */ /* 0x000fe2000fffe03f */
[----:B------:R-:W-:Y:S01]  /*13400*/  FSEL R167, R35, -INF , !P6 ;  /* 0xff80000023a77808 */ /* 0x000fe20007000000 */
[----:B------:R-:W1:Y:S01]  /*13410*/  SHFL.BFLY PT, R2, R100, 0x2, 0x1f ;  /* 0x0c401f0064027f89 */ /* 0x000e6200000e0000 */
[----:B------:R-:W-:Y:S01]  /*13420*/  FMNMX.FTZ R0, R174, R0, !PT ;  /* 0x00000000ae007209 */ /* 0x000fe20007810000 */
[----:B------:R-:W-:Y:S06]  /*13430*/  USHF.L.U32 UR36, UR9, 0x1, URZ ;  /* 0x0000000109247899 */ /* 0x000fec000800063f */
[----:B------:R-:W-:Y:S01]  /*13440*/  LDSM.16.MT88.4 R12, [R177+0xc000] ;  /* 0x00c00000b10c783b */ /* 0x000fe20000004200 */
[----:B------:R-:W-:Y:S01]  /*13450*/  FMNMX.FTZ R9, R167, R0, !PT ;  /* 0x00000000a7097209 */ /* 0x000fe20007810000 */
[----:B------:R-:W-:Y:S02]  /*13460*/  UIADD3 UR22, UR30, -0x4ab325aa, URZ ;  /* 0xb54cda561e167890 */ /* 0x000fe4000fffe03f */
[----:B------:R-:W-:Y:S02]  /*13470*/  ULOP3.LUT UR21, UR36, UR31, URZ, 0x3c, !UPT ;  /* 0x0000001f24157292 */ /* 0x000fe4000f8e3c3f */
[----:B------:R-:W-:Y:S02]  /*13480*/  UIADD3 UR18, UR31, -0x4498517b, URZ ;  /* 0xbb67ae851f127890 */ /* 0x000fe4000fffe03f */
[----:B------:R-:W3:Y:S01]  /*13490*/  SHFL.BFLY PT, R0, R9, 0x2, 0x1f ;  /* 0x0c401f0009007f89 */ /* 0x000ee200000e0000 */
[----:B------:R-:W-:Y:S02]  /*134a0*/  UIADD3 UR32, UR30, -0x61c88647, URZ ;  /* 0x9e3779b91e207890 */ /* 0x000fe4000fffe03f */
[----:B------:R-:W-:Y:S05]  /*134b0*/  UIADD3 UR24, UR30, 0x3c6ef372, URZ ;  /* 0x3c6ef3721e187890 */ /* 0x000fea000fffe03f */
[----:B------:R-:W-:Y:S01]  /*134c0*/  LDSM.16.MT88.4 R20, [R178+0xc000] ;  /* 0x00c00000b214783b */ /* 0x000fe20000004200 */
[----:B------:R-:W-:Y:S02]  /*134d0*/  UIADD3 UR28, UR30, 0x78dde6e4, URZ ;  /* 0x78dde6e41e1c7890 */ /* 0x000fe4000fffe03f */
[----:B------:R-:W-:Y:S02]  /*134e0*/  UIADD3 UR33, UR30, -0x255992d5, URZ ;  /* 0xdaa66d2b1e217890 */ /* 0x000fe4000fffe03f */
[----:B------:R-:W-:Y:S02]  /*134f0*/  UIADD3 UR36, UR36, 0x1, URZ ;  /* 0x0000000124247890 */ /* 0x000fe4000fffe03f */
[----:B------:R-:W-:Y:S01]  /*13500*/  UISETP.GT.AND UP0, UPT, UR9, UR5, UPT ;  /* 0x000000050900728c */ /* 0x000fe2000bf04270 */
[----:B------:R-:W-:Y:S01]  /*13510*/  LDSM.16.MT88.4 R28, [R180+0xc000] ;  /* 0x00c00000b41c783b */ /* 0x000fe20000004200 */
[----:B-1----:R-:W-:Y:S01]  /*13520*/  FMNMX.FTZ R100, R100, R2, !PT ;  /* 0x0000000264647209 */ /* 0x002fe20007810000 */
[----:B------:R-:W-:Y:S01]  /*13530*/  ULOP3.LUT UR36, UR36, UR31, URZ, 0x3c, !UPT ;  /* 0x0000001f24247292 */ /* 0x000fe2000f8e3c3f */
[----:B------:R-:W-:Y:S01]  /*13540*/  LOP3.LUT R2, R235, UR18, R236, 0x96, !PT ;  /* 0x00000012eb027c12 */ /* 0x000fe2000f8e96ec */
[----:B------:R-:W-:Y:S04]  /*13550*/  UIADD3 UR18, UR31, 0x76cf5d0a, URZ ;  /* 0x76cf5d0a1f127890 */ /* 0x000fe8000fffe03f */
[----:B------:R-:W1:Y:S01]  /*13560*/  SHFL.BFLY PT, R3, R100, 0x1, 0x1f ;  /* 0x0c201f0064037f89 */ /* 0x000e6200000e0000 */
[----:B------:R-:W-:Y:S01]  /*13570*/  IMAD.WIDE.U32 R154, R2, -0x326172a9, RZ ;  /* 0xcd9e8d57029a7825 */ /* 0x000fe200078e00ff */
[----:B---3--:R-:W-:Y:S02]  /*13580*/  FMNMX.FTZ R9, R9, R0, !PT ;  /* 0x0000000009097209 */ /* 0x008fe40007810000 */
[----:B------:R-:W-:Y:S01]  /*13590*/  LOP3.LUT R0, R237, UR21, RZ, 0x3c, !PT ;  /* 0x00000015ed007c12 */ /* 0x000fe2000f8e3cff */
[----:B------:R-:W-:Y:S03]  /*135a0*/  UIADD3 UR21, UR31, -0x56f99767, URZ ;  /* 0xa90668991f157890 */ /* 0x000fe6000fffe03f */
[----:B------:R-:W3:Y:S01]  /*135b0*/  SHFL.BFLY PT, R8, R9, 0x1, 0x1f ;  /* 0x0c201f0009087f89 */ /* 0x000ee200000e0000 */
[----:B------:R-:W-:Y:S03]  /*135c0*/  IMAD.WIDE.U32 R6, R0, -0x326172a9, RZ ;  /* 0xcd9e8d5700067825 */ /* 0x000fe600078e00ff */
[----:B------:R-:W-:Y:S02]  /*135d0*/  LOP3.LUT R6, R155, UR24, R6, 0x96, !PT ;  /* 0x000000189b067c12 */ /* 0x000fe4000f8e9606 */
[----:B-1----:R-:W-:Y:S04]  /*135e0*/  FMNMX.FTZ R100, R100, R3, !PT ;  /* 0x0000000364647209 */ /* 0x002fe80007810000 */
[C---:B------:R-:W-:Y:S01]  /*135f0*/  FSETP.NEU.FTZ.AND P1, PT, R100.reuse, -INF , PT ;  /* 0xff8000006400780b */ /* 0x040fe20003f3d000 */
[----:B------:R-:W-:Y:S01]  /*13600*/  FMUL.FTZ R144, R100, UR4 ;  /* 0x0000000464907c20 */ /* 0x000fe20008410000 */
[----:B---3--:R-:W-:Y:S04]  /*13610*/  FMNMX.FTZ R3, R9, R8, !PT ;  /* 0x0000000809037209 */ /* 0x008fe80007810000 */
[----:B------:R-:W-:Y:S02]  /*13620*/  FSEL R144, R144, RZ, P1 ;  /* 0x000000ff90907208 */ /* 0x000fe40000800000 */
[C---:B------:R-:W-:Y:S01]  /*13630*/  FSETP.NEU.FTZ.AND P0, PT, R3.reuse, -INF , PT ;  /* 0xff8000000300780b */ /* 0x040fe20003f1d000 */
[----:B------:R-:W-:Y:S02]  /*13640*/  FMUL.FTZ R145, R3, UR4 ;  /* 0x0000000403917c20 */ /* 0x000fe40008410000 */
[--C-:B------:R-:W-:Y:S03]  /*13650*/  FFMA.FTZ R0, R140, UR4, -R144.reuse ;  /* 0x000000048c007c23 */ /* 0x100fe60008010890 */
[----:B------:R-:W-:Y:S01]  /*13660*/  FSEL R145, R145, RZ, P0 ;  /* 0x000000ff91917208 */ /* 0x000fe20000000000 */
[----:B------:R1:W-:Y:S02]  /*13670*/  MUFU.EX2 R218, R0 ;  /* 0x0000000000da7308 */ /* 0x0003e40000000800 */
[----:B-1----:R-:W-:Y:S08]  /*13680*/  FFMA.FTZ R0, R142, UR4, -R144 ;  /* 0x000000048e007c23 */ /* 0x002ff00008010890 */
[----:B------:R1:W-:Y:S01]  /*13690*/  MUFU.EX2 R228, R0 ;  /* 0x0000000000e47308 */ /* 0x0003e20000000800 */
[----:B--2---:R-:W-:Y:S01]  /*136a0*/  LOP3.LUT R4, R7, UR32, R170, 0x96, !PT ;  /* 0x0000002007047c12 */ /* 0x004fe2000f8e96aa */
[----:B------:R-:W-:Y:S04]  /*136b0*/  IMAD.WIDE.U32 R6, R6, -0x2daee0ad, RZ ;  /* 0xd2511f5306067825 */ /* 0x000fe800078e00ff */
[----:B------:R-:W-:Y:S04]  /*136c0*/  IMAD.WIDE.U32 R4, R4, -0x2daee0ad, RZ ;  /* 0xd2511f5304047825 */ /* 0x000fe800078e00ff */
[----:B------:R-:W-:Y:S01]  /*136d0*/  IMAD.MOV.U32 R171, RZ, RZ, R219 ;  /* 0x000000ffffab7224 */ /* 0x000fe200078e00db */
[----:B------:R-:W-:Y:S01]  /*136e0*/  LOP3.LUT R5, R5, UR18, R234, 0x96, !PT ;  /* 0x0000001205057c12 */ /* 0x000fe2000f8e96ea */
[----:B------:R2:W3:Y:S01]  /*136f0*/  LDL.S16 R219, [R1+0x18] ;  /* 0x0000180001db7983 */ /* 0x0004e20000100600 */
[----:B------:R-:W-:Y:S03]  /*13700*/  LOP3.LUT R2, R7, UR29, R4, 0x96, !PT ;  /* 0x0000001d07027c12 */ /* 0x000fe6000f8e9604 */
[----:B------:R-:W-:Y:S04]  /*13710*/  IMAD.WIDE.U32 R4, R5, -0x326172a9, RZ ;  /* 0xcd9e8d5705047825 */ /* 0x000fe800078e00ff */
[----:B------:R-:W-:Y:S01]  /*13720*/  IMAD.WIDE.U32 R150, R2, -0x326172a9, RZ ;  /* 0xcd9e8d5702967825 */ /* 0x000fe200078e00ff */
[----:B------:R-:W-:Y:S03]  /*13730*/  LOP3.LUT R5, R5, UR33, R154, 0x96, !PT ;  /* 0x0000002105057c12 */ /* 0x000fe6000f8e969a */
[--C-:B------:R-:W-:Y:S01]  /*13740*/  FFMA.FTZ R2, R141, UR4, -R145.reuse ;  /* 0x000000048d027c23 */ /* 0x100fe20008010891 */
[----:B-1----:R-:W-:Y:S01]  /*13750*/  LOP3.LUT R0, R151, UR28, R4, 0x96, !PT ;  /* 0x0000001c97007c12 */ /* 0x002fe2000f8e9604 */
[----:B------:R-:W-:Y:S02]  /*13760*/  IMAD.WIDE.U32 R4, R5, -0x2daee0ad, RZ ;  /* 0xd2511f5305047825 */ /* 0x000fe400078e00ff */
[----:B------:R1:W-:Y:S02]  /*13770*/  MUFU.EX2 R151, R2 ;  /* 0x0000000200977308 */ /* 0x0003e40000000800 */
[----:B------:R-:W-:Y:S04]  /*13780*/  IMAD.WIDE.U32 R152, R0, -0x2daee0ad, RZ ;  /* 0xd2511f5300987825 */ /* 0x000fe800078e00ff */
[--C-:B------:R-:W-:Y:S04]  /*13790*/  FFMA.FTZ R0, R143, UR4, -R145.reuse ;  /* 0x000000048f007c23 */ /* 0x100fe80008010891 */
[----:B------:R4:W5:Y:S01]  /*137a0*/  MUFU.EX2 R225, R0 ;  /* 0x0000000000e17308 */ /* 0x0009620000000800 */
[----:B------:R-:W-:Y:S02]  /*137b0*/  LOP3.LUT R142, R153, UR21, R4, 0x96, !PT ;  /* 0x00000015998e7c12 */ /* 0x000fe4000f8e9604 */
[----:B------:R-:W-:Y:S01]  /*137c0*/  LOP3.LUT R4, R5, UR25, R6, 0x96, !PT ;  /* 0x0000001905047c12 */ /* 0x000fe2000f8e9606 */
[--C-:B------:R-:W-:Y:S02]  /*137d0*/  FFMA.FTZ R6, R137, UR4, -R145.reuse ;  /* 0x0000000489067c23 */ /* 0x100fe40008010891 */
[----:B------:R-:W-:Y:S04]  /*137e0*/  IMAD.WIDE.U32 R142, R142, -0x326172a9, RZ ;  /* 0xcd9e8d578e8e7825 */ /* 0x000fe800078e00ff */
[----:B------:R2:W-:Y:S01]  /*137f0*/  MUFU.EX2 R226, R6 ;  /* 0x0000000600e27308 */ /* 0x0005e20000000800 */
[----:B------:R-:W-:Y:S04]  /*13800*/  IMAD.WIDE.U32 R148, R4, -0x326172a9, RZ ;  /* 0xcd9e8d5704947825 */ /* 0x000fe800078e00ff */
[----:B------:R-:W-:Y:S01]  /*13810*/  FFMA.FTZ R4, R136, UR4, -R144 ;  /* 0x0000000488047c23 */ /* 0x000fe20008010890 */
[----:B-1----:R-:W-:Y:S02]  /*13820*/  LOP3.LUT R2, R142, 0xffff, RZ, 0xc0, !PT ;  /* 0x0000ffff8e027812 */ /* 0x002fe400078ec0ff */
[----:B------:R-:W-:Y:S02]  /*13830*/  SHF.R.U32.HI R5, RZ, 0x10, R142 ;  /* 0x00000010ff057819 */ /* 0x000fe4000001168e */
[----:B------:R1:W-:Y:S01]  /*13840*/  MUFU.EX2 R231, R4 ;  /* 0x0000000400e77308 */ /* 0x0003e20000000800 */
[----:B----4-:R-:W-:Y:S01]  /*13850*/  FFMA.FTZ R0, R103, UR4, -R144 ;  /* 0x0000000467007c23 */ /* 0x010fe20008010890 */
[----:B------:R-:W-:Y:S02]  /*13860*/  SHF.R.U32.HI R8, RZ, 0x8, R2 ;  /* 0x00000008ff087819 */ /* 0x000fe40000011602 */
[----:B------:R-:W-:Y:S02]  /*13870*/  SHF.R.U32.HI R9, RZ, 0x18, R142 ;  /* 0x00000018ff097819 */ /* 0x000fe4000001168e */
[----:B-----5:R-:W-:Y:S04]  /*13880*/  F2FP.BF16.F32.PACK_AB R140, R225, R151 ;  /* 0x00000097e18c723e */ /* 0x020fe800000010ff */
[----:B------:R4:W5:Y:S01]  /*13890*/  MUFU.EX2 R227, R0 ;  /* 0x0000000000e37308 */ /* 0x0009620000000800 */
[----:B--2---:R-:W-:Y:S01]  /*138a0*/  FFMA.FTZ R6, R146, UR4, -R145 ;  /* 0x0000000492067c23 */ /* 0x004fe20008010891 */
[----:B------:R-:W-:Y:S01]  /*138b0*/  IMAD.U32 R146, RZ, RZ, UR12 ;  /* 0x0000000cff927e24 */ /* 0x000fe2000f8e00ff */
[----:B------:R-:W-:Y:S02]  /*138c0*/  LOP3.LUT R10, R142, 0xff, RZ, 0xc0, !PT ;  /* 0x000000ff8e0a7812 */ /* 0x000fe400078ec0ff */
[----:B------:R-:W-:Y:S02]  /*138d0*/  PRMT R141, R140, 0x7632, R141 ;  /* 0x000076328c8d7816 */ /* 0x000fe4000000008d */
[----:B------:R-:W-:Y:S03]  /*138e0*/  PRMT R146, R146, R11, UR12 ;  /* 0x0000000c92927e16 */ /* 0x000fe6000800000b */
[----:B------:R2:W2:Y:S01]  /*138f0*/  MUFU.EX2 R238, R6 ;  /* 0x0000000600ee7308 */ /* 0x0004a20000000800 */
[----:B-1----:R-:W-:Y:S02]  /*13900*/  LOP3.LUT R4, R5, 0xff, RZ, 0xc0, !PT ;  /* 0x000000ff05047812 */ /* 0x002fe400078ec0ff */
[----:B------:R-:W-:Y:S02]  /*13910*/  PRMT R8, R10, 0x5410, R8 ;  /* 0x000054100a087816 */ /* 0x000fe40000000008 */
[----:B------:R-:W-:Y:S03]  /*13920*/  PRMT R9, R4, 0x5410, R9 ;  /* 0x0000541004097816 */ /* 0x000fe60000000009 */
[--C-:B------:R-:W-:Y:S02]  /*13930*/  HSET2.LE.AND R138, R8, R146.reuse, PT ;  /* 0x00000092088a7233 */ /* 0x100fe40003803000 */
[----:B----4-:R-:W-:Y:S02]  /*13940*/  LOP3.LUT R0, R143, UR22, R148, 0x96, !PT ;  /* 0x000000168f007c12 */ /* 0x010fe4000f8e9694 */
[----:B-----5:R-:W-:Y:S02]  /*13950*/  F2FP.BF16.F32.PACK_AB R166, R231, R227 ;  /* 0x000000e3e7a6723e */ /* 0x020fe400000010ff */
[C---:B------:R-:W-:Y:S02]  /*13960*/  LOP3.LUT R2, R0.reuse, 0xffff, RZ, 0xc0, !PT ;  /* 0x0000ffff00027812 */ /* 0x040fe400078ec0ff */
[----:B------:R-:W-:Y:S02]  /*13970*/  LOP3.LUT R7, R0, 0xff, RZ, 0xc0, !PT ;  /* 0x000000ff00077812 */ /* 0x000fe400078ec0ff */
[----:B------:R-:W-:Y:S02]  /*13980*/  SHF.R.U32.HI R5, RZ, 0x8, R2 ;  /* 0x00000008ff057819 */ /* 0x000fe40000011602 */
[--C-:B------:R-:W-:Y:S02]  /*13990*/  SHF.R.U32.HI R2, RZ, 0x10, R0.reuse ;  /* 0x00000010ff027819 */ /* 0x100fe40000011600 */
[----:B------:R-:W-:Y:S02]  /*139a0*/  PRMT R7, R7, 0x5410, R5 ;  /* 0x0000541007077816 */ /* 0x000fe40000000005 */
[----:B------:R-:W-:Y:S02]  /*139b0*/  SHF.R.U32.HI R5, RZ, 0x18, R0 ;  /* 0x00000018ff057819 */ /* 0x000fe40000011600 */
[----:B------:R-:W-:Y:S02]  /*139c0*/  LOP3.LUT R4, R2, 0xff, RZ, 0xc0, !PT ;  /* 0x000000ff02047812 */ /* 0x000fe400078ec0ff */
[----:B------:R-:W-:Y:S02]  /*139d0*/  FSEL R2, R100, RZ, P1 ;  /* 0x000000ff64027208 */ /* 0x000fe40000800000 */
[----:B------:R-:W-:Y:S02]  /*139e0*/  FSEL R0, R3, RZ, P0 ;  /* 0x000000ff03007208 */ /* 0x000fe40000000000 */
[----:B--2---:R-:W-:Y:S01]  /*139f0*/  F2FP.BF16.F32.PACK_AB R6, R228, R218 ;  /* 0x000000dae406723e */ /* 0x004fe200000010ff */
[----:B------:R-:W-:Y:S01]  /*13a00*/  FADD.FTZ R2, -R2, R101 ;  /* 0x0000006502027221 */ /* 0x000fe20000010100 */
[----:B------:R-:W-:Y:S01]  /*13a10*/  PRMT R4, R4, 0x5410, R5 ;  /* 0x0000541004047816 */ /* 0x000fe20000000005 */
[--C-:B------:R-:W-:Y:S01]  /*13a20*/  FADD.FTZ R0, -R0, R102.reuse ;  /* 0x0000006600007221 */ /* 0x100fe20000010100 */
[----:B------:R-:W-:Y:S01]  /*13a30*/  PRMT R102, R6, 0x7610, R102 ;  /* 0x0000761006667816 */ /* 0x000fe20000000066 */
[----:B------:R-:W-:Y:S01]  /*13a40*/  FMUL.FTZ R2, R2, UR4 ;  /* 0x0000000402027c20 */ /* 0x000fe20008410000 */
[----:B------:R-:W-:Y:S01]  /*13a50*/  PRMT R103, R6, 0x7632, R103 ;  /* 0x0000763206677816 */ /* 0x000fe20000000067 */
[----:B------:R-:W-:Y:S01]  /*13a60*/  FMUL.FTZ R0, R0, UR4 ;  /* 0x0000000400007c20 */ /* 0x000fe20008410000 */
[--C-:B------:R-:W-:Y:S02]  /*13a70*/  HSET2.LE.AND R136, R7, R146.reuse, PT ;  /* 0x0000009207887233 */ /* 0x100fe40003803000 */
[--C-:B------:R-:W-:Y:S01]  /*13a80*/  HSET2.LE.AND R137, R4, R146.reuse, PT ;  /* 0x0000009204897233 */ /* 0x100fe20003803000 */
[----:B------:R-:W1:Y:S01]  /*13a90*/  MUFU.EX2 R2, R2 ;  /* 0x0000000200027308 */ /* 0x000e620000000800 */
[----:B------:R-:W-:Y:S02]  /*13aa0*/  PRMT R4, R102, 0x5410, R103 ;  /* 0x0000541066047816 */ /* 0x000fe40000000067 */
[----:B------:R-:W-:Y:S02]  /*13ab0*/  PRMT R165, R166, 0x7632, R165 ;  /* 0x00007632a6a57816 */ /* 0x000fe400000000a5 */
[----:B------:R-:W-:Y:S02]  /*13ac0*/  LOP3.LUT R136, R136, R4, RZ, 0xc0, !PT ;  /* 0x0000000488887212 */ /* 0x000fe400078ec0ff */
[----:B------:R-:W-:Y:S03]  /*13ad0*/  PRMT R4, R140, 0x5410, R141 ;  /* 0x000054108c047816 */ /* 0x000fe6000000008d */
[----:B------:R-:W2:Y:S01]  /*13ae0*/  MUFU.EX2 R0, R0 ;  /* 0x0000000000007308 */ /* 0x000ea20000000800 */
[----:B------:R-:W-:Y:S02]  /*13af0*/  F2FP.BF16.F32.PACK_AB R164, R238, R226 ;  /* 0x000000e2eea4723e */ /* 0x000fe400000010ff */
[----:B------:R-:W-:Y:S02]  /*13b00*/  LOP3.LUT R137, R137, R4, RZ, 0xc0, !PT ;  /* 0x0000000489897212 */ /* 0x000fe400078ec0ff */
[----:B------:R-:W-:Y:S02]  /*13b10*/  PRMT R4, R166, 0x5410, R165 ;  /* 0x00005410a6047816 */ /* 0x000fe400000000a5 */
[----:B------:R-:W-:Y:S02]  /*13b20*/  PRMT R163, R164, 0x7632, R163 ;  /* 0x00007632a4a37816 */ /* 0x000fe400000000a3 */
[----:B------:R-:W-:Y:S01]  /*13b30*/  HSET2.LE.AND R139, R9, R146, PT ;  /* 0x00000092098b7233 */ /* 0x000fe20003803000 */
[----:B-1----:R-:W-:Y:S01]  /*13b40*/  FMUL.FTZ R5, R2, R109 ;  /* 0x0000006d02057220 */ /* 0x002fe20000410000 */
[----:B------:R-:W-:Y:S01]  /*13b50*/  LOP3.LUT R138, R138, R4, RZ, 0xc0, !PT ;  /* 0x000000048a8a7212 */ /* 0x000fe200078ec0ff */
[----:B------:R-:W-:Y:S01]  /*13b60*/  FMUL.FTZ R8, R2, R104 ;  /* 0x0000006802087220 */ /* 0x000fe20000410000 */
        /* <DEDUP_REMOVED lines=9> */
[----:B------:R-:W-:Y:S01]  /*13c00*/  LDSM.16.MT88.4 R108, [R177+0xe000] ;  /* 0x00e00000b16c783b */ /* 0x000fe20000004200 */
[C---:B------:R-:W-:Y:S01]  /*13c10*/  FMUL.FTZ R11, R0.reuse, R107 ;  /* 0x0000006b000b7220 */ /* 0x040fe20000410000 */
[C---:B------:R-:W-:Y:S01]  /*13c20*/  FMUL.FTZ R18, R0.reuse, R114 ;  /* 0x0000007200127220 */ /* 0x040fe20000410000 */
[----:B------:R-:W-:Y:S01]  /*13c30*/  FMUL.FTZ R19, R0, R115 ;  /* 0x0000007300137220 */ /* 0x000fe20000410000 */
[C---:B------:R-:W-:Y:S01]  /*13c40*/  FMUL.FTZ R33, R2.reuse, R129 ;  /* 0x0000008102217220 */ /* 0x040fe20000410000 */
[C---:B------:R-:W-:Y:S03]  /*13c50*/  HMMA.16816.F32.BF16 R4, R136.reuse, R12, R4 ;  /* 0x0000000c8804723c */ /* 0x040fe60000041804 */
[----:B------:R-:W1:Y:S02]  /*13c60*/  LDSM.16.MT88.4 R104, [R179+0xc000] ;  /* 0x00c00000b368783b */ /* 0x000e640000004200 */
[C---:B------:R-:W-:Y:S01]  /*13c70*/  FMUL.FTZ R24, R2.reuse, R120 ;  /* 0x0000007802187220 */ /* 0x040fe20000410000 */
[C---:B------:R-:W-:Y:S05]  /*13c80*/  HMMA.16816.F32.BF16 R8, R136.reuse, R14, R8 ;  /* 0x0000000e8808723c */ /* 0x040fea0000041808 */
[----:B------:R-:W2:Y:S01]  /*13c90*/  LDSM.16.MT88.4 R112, [R178+0xe000] ;  /* 0x00e00000b270783b */ /* 0x000ea20000004200 */
[----:B------:R-:W-:Y:S01]  /*13ca0*/  FMUL.FTZ R12, R2, R116 ;  /* 0x00000074020c7220 */ /* 0x000fe20000410000 */
[----:B------:R-:W-:Y:S01]  /*13cb0*/  FMUL.FTZ R15, R0, R119 ;  /* 0x00000077000f7220 */ /* 0x000fe20000410000 */
[----:B------:R-:W-:Y:S03]  /*13cc0*/  FMUL.FTZ R13, R2, R117 ;  /* 0x00000075020d7220 */ /* 0x000fe60000410000 */
[----:B------:R-:W-:Y:S01]  /*13cd0*/  FMUL.FTZ R14, R0, R118 ;  /* 0x00000076000e7220 */ /* 0x000fe20000410000 */
[----:B------:R-:W-:Y:S01]  /*13ce0*/  FMUL.FTZ R25, R2, R121 ;  /* 0x0000007902197220 */ /* 0x000fe20000410000 */
[----:B------:R4:W5:Y:S01]  /*13cf0*/  LDL.S16 R129, [R1+0x1c] ;  /* 0x00001c0001817983 */ /* 0x0009620000100600 */
[C---:B------:R-:W-:Y:S01]  /*13d00*/  FMUL.FTZ R26, R0.reuse, R122 ;  /* 0x0000007a001a7220 */ /* 0x040fe20000410000 */
[----:B------:R-:W-:Y:S01]  /*13d10*/  FMUL.FTZ R27, R0, R123 ;  /* 0x0000007b001b7220 */ /* 0x000fe20000410000 */
[----:B------:R-:W-:Y:S01]  /*13d20*/  FMUL.FTZ R32, R2, R128 ;  /* 0x0000008002207220 */ /* 0x000fe20000410000 */
[C---:B------:R-:W-:Y:S01]  /*13d30*/  FMUL.FTZ R34, R0.reuse, R130 ;  /* 0x0000008200227220 */ /* 0x040fe20000410000 */
[C---:B------:R-:W-:Y:S03]  /*13d40*/  HMMA.16816.F32.BF16 R12, R136.reuse, R20, R12 ;  /* 0x00000014880c723c */ /* 0x040fe6000004180c */
[----:B------:R-:W-:Y:S01]  /*13d50*/  FMUL.FTZ R35, R0, R131 ;  /* 0x0000008300237220 */ /* 0x000fe20000410000 */
[C---:B------:R-:W-:Y:S01]  /*13d60*/  FMUL.FTZ R36, R2.reuse, R36 ;  /* 0x0000002402247220 */ /* 0x040fe20000410000 */
[C---:B------:R-:W-:Y:S01]  /*13d70*/  FMUL.FTZ R37, R2.reuse, R37 ;  /* 0x0000002502257220 */ /* 0x040fe20000410000 */
[C---:B------:R-:W-:Y:S05]  /*13d80*/  HMMA.16816.F32.BF16 R16, R136.reuse, R22, R16 ;  /* 0x000000168810723c */ /* 0x040fea0000041810 */
[C---:B------:R-:W-:Y:S01]  /*13d90*/  FMUL.FTZ R20, R2.reuse, R124 ;  /* 0x0000007c02147220 */ /* 0x040fe20000410000 */
[----:B------:R-:W-:Y:S01]  /*13da0*/  FMUL.FTZ R21, R2, R125 ;  /* 0x0000007d02157220 */ /* 0x000fe20000410000 */
[C---:B------:R-:W-:Y:S01]  /*13db0*/  FMUL.FTZ R22, R0.reuse, R126 ;  /* 0x0000007e00167220 */ /* 0x040fe20000410000 */
[C---:B------:R-:W-:Y:S03]  /*13dc0*/  FMUL.FTZ R23, R0.reuse, R127 ;  /* 0x0000007f00177220 */ /* 0x040fe60000410000 */
[C---:B------:R-:W-:Y:S01]  /*13dd0*/  FMUL.FTZ R38, R0.reuse, R38 ;  /* 0x0000002600267220 */ /* 0x040fe20000410000 */
[----:B------:R-:W-:Y:S01]  /*13de0*/  FMUL.FTZ R39, R0, R39 ;  /* 0x0000002700277220 */ /* 0x000fe20000410000 */
[C---:B------:R-:W-:Y:S01]  /*13df0*/  FMUL.FTZ R40, R2.reuse, R40 ;  /* 0x0000002802287220 */ /* 0x040fe20000410000 */
[----:B------:R-:W-:Y:S01]  /*13e00*/  FMUL.FTZ R41, R2, R41 ;  /* 0x0000002902297220 */ /* 0x000fe20000410000 */
[C---:B------:R-:W-:Y:S03]  /*13e10*/  HMMA.16816.F32.BF16 R20, R136.reuse, R28, R20 ;  /* 0x0000001c8814723c */ /* 0x040fe60000041814 */
[C---:B------:R-:W-:Y:S01]  /*13e20*/  FMUL.FTZ R42, R0.reuse, R42 ;  /* 0x0000002a002a7220 */ /* 0x040fe20000410000 */
[----:B------:R-:W-:Y:S01]  /*13e30*/  FMUL.FTZ R43, R0, R43 ;  /* 0x0000002b002b7220 */ /* 0x000fe20000410000 */
[C---:B------:R-:W-:Y:S01]  /*13e40*/  FMUL.FTZ R44, R2.reuse, R44 ;  /* 0x0000002c022c7220 */ /* 0x040fe20000410000 */
[C---:B------:R-:W-:Y:S05]  /*13e50*/  HMMA.16816.F32.BF16 R24, R136.reuse, R30, R24 ;  /* 0x0000001e8818723c */ /* 0x040fea0000041818 */
[C---:B------:R-:W-:Y:S01]  /*13e60*/  FMUL.FTZ R28, R2.reuse, R132 ;  /* 0x00000084021c7220 */ /* 0x040fe20000410000 */
[----:B------:R-:W-:Y:S01]  /*13e70*/  FMUL.FTZ R29, R2, R133 ;  /* 0x00000085021d7220 */ /* 0x000fe20000410000 */
[----:B------:R4:W4:Y:S01]  /*13e80*/  LDL.S16 R132, [R1+0x38] ;  /* 0x0000380001847983 */ /* 0x0009220000100600 */
[C---:B------:R-:W-:Y:S03]  /*13e90*/  FMUL.FTZ R30, R0.reuse, R134 ;  /* 0x00000086001e7220 */ /* 0x040fe60000410000 */
[----:B------:R-:W-:Y:S01]  /*13ea0*/  FMUL.FTZ R31, R0, R135 ;  /* 0x00000087001f7220 */ /* 0x000fe20000410000 */
[----:B------:R-:W-:Y:S01]  /*13eb0*/  FMUL.FTZ R45, R2, R45 ;  /* 0x0000002d022d7220 */ /* 0x000fe20000410000 */
[C---:B------:R-:W-:Y:S01]  /*13ec0*/  FMUL.FTZ R46, R0.reuse, R46 ;  /* 0x0000002e002e7220 */ /* 0x040fe20000410000 */
[----:B------:R-:W-:Y:S01]  /*13ed0*/  FMUL.FTZ R47, R0, R47 ;  /* 0x0000002f002f7220 */ /* 0x000fe20000410000 */
[----:B------:R-:W-:Y:S01]  /*13ee0*/  LOP3.LUT R101, R237, UR36, RZ, 0x3c, !PT ;  /* 0x00000024ed657c12 */ /* 0x000fe2000f8e3cff */
[C---:B------:R-:W-:Y:S01]  /*13ef0*/  FMUL.FTZ R48, R2.reuse, R48 ;  /* 0x0000003002307220 */ /* 0x040fe20000410000 */
[----:B------:R-:W-:Y:S01]  /*13f00*/  FMUL.FTZ R49, R2, R49 ;  /* 0x0000003102317220 */ /* 0x000fe20000410000 */
[C---:B-1----:R-:W-:Y:S03]  /*13f10*/  HMMA.16816.F32.BF16 R28, R136.reuse, R104, R28 ;  /* 0x00000068881c723c */ /* 0x042fe6000004181c */
[C---:B------:R-:W-:Y:S01]  /*13f20*/  FMUL.FTZ R50, R0.reuse, R50 ;  /* 0x0000003200327220 */ /* 0x040fe20000410000 */
[----:B------:R-:W-:Y:S01]  /*13f30*/  FMUL.FTZ R51, R0, R51 ;  /* 0x0000003300337220 */ /* 0x000fe20000410000 */
[----:B------:R-:W-:Y:S01]  /*13f40*/  IMAD.WIDE.U32 R116, R101, -0x326172a9, RZ ;  /* 0xcd9e8d5765747825 */ /* 0x000fe200078e00ff */
[C---:B------:R-:W-:Y:S01]  /*13f50*/  HMMA.16816.F32.BF16 R32, R136.reuse, R106, R32 ;  /* 0x0000006a8820723c */ /* 0x040fe20000041820 */
[----:B------:R-:W1:Y:S04]  /*13f60*/  LDSM.16.MT88.4 R104, [R180+0xe000] ;  /* 0x00e00000b468783b */ /* 0x000e680000004200 */
[C---:B------:R-:W-:Y:S01]  /*13f70*/  FMUL.FTZ R52, R2.reuse, R52 ;  /* 0x0000003402347220 */ /* 0x040fe20000410000 */
[C---:B------:R-:W-:Y:S05]  /*13f80*/  HMMA.16816.F32.BF16 R36, R136.reuse, R108, R36 ;  /* 0x0000006c8824723c */ /* 0x040fea0000041824 */
[----:B------:R-:W-:Y:S01]  /*13f90*/  FMUL.FTZ R53, R2, R53 ;  /* 0x0000003502357220 */ /* 0x000fe20000410000 */
[C---:B------:R-:W-:Y:S01]  /*13fa0*/  HMMA.16816.F32.BF16 R40, R136.reuse, R110, R40 ;  /* 0x0000006e8828723c */ /* 0x040fe20000041828 */
[----:B------:R-:W1:Y:S04]  /*13fb0*/  LDSM.16.MT88.4 R108, [R179+0xe000] ;  /* 0x00e00000b36c783b */ /* 0x000e680000004200 */
[C---:B------:R-:W-:Y:S01]  /*13fc0*/  FMUL.FTZ R54, R0.reuse, R54 ;  /* 0x0000003600367220 */ /* 0x040fe20000410000 */
[C---:B--2---:R-:W-:Y:S05]  /*13fd0*/  HMMA.16816.F32.BF16 R44, R136.reuse, R112, R44 ;  /* 0x00000070882c723c */ /* 0x044fea000004182c */
[----:B------:R-:W-:Y:S01]  /*13fe0*/  FMUL.FTZ R55, R0, R55 ;  /* 0x0000003700377220 */ /* 0x000fe20000410000 */
[C---:B------:R-:W-:Y:S05]  /*13ff0*/  HMMA.16816.F32.BF16 R48, R136.reuse, R114, R48 ;  /* 0x000000728830723c */ /* 0x040fea0000041830 */
[----:B------:R-:W-:Y:S01]  /*14000*/  LOP3.LUT R112, R117, UR32, R170, 0x96, !PT ;  /* 0x0000002075707c12 */ /* 0x000fe2000f8e96aa */
[C---:B------:R-:W-:Y:S01]  /*14010*/  FMUL.FTZ R56, R2.reuse, R56 ;  /* 0x0000003802387220 */ /* 0x040fe20000410000 */
[----:B------:R-:W-:Y:S01]  /*14020*/  LOP3.LUT R116, R155, UR24, R116, 0x96, !PT ;  /* 0x000000189b747c12 */ /* 0x000fe2000f8e9674 */
[----:B------:R-:W-:Y:S03]  /*14030*/  FMUL.FTZ R57, R2, R57 ;  /* 0x0000003902397220 */ /* 0x000fe60000410000 */
[C---:B------:R-:W-:Y:S01]  /*14040*/  FMUL.FTZ R58, R0.reuse, R58 ;  /* 0x0000003a003a7220 */ /* 0x040fe20000410000 */
[----:B------:R-:W-:Y:S01]  /*14050*/  FMUL.FTZ R59, R0, R59 ;  /* 0x0000003b003b7220 */ /* 0x000fe20000410000 */
[----:B------:R-:W-:Y:S04]  /*14060*/  IMAD.WIDE.U32 R112, R112, -0x2daee0ad, RZ ;  /* 0xd2511f5370707825 */ /* 0x000fe800078e00ff */
[C---:B------:R-:W-:Y:S01]  /*14070*/  FMUL.FTZ R60, R2.reuse, R60 ;  /* 0x0000003c023c7220 */ /* 0x040fe20000410000 */
[----:B------:R-:W-:Y:S01]  /*14080*/  FMUL.FTZ R61, R2, R61 ;  /* 0x0000003d023d7220 */ /* 0x000fe20000410000 */
[C---:B-1----:R-:W-:Y:S03]  /*14090*/  HMMA.16816.F32.BF16 R52, R136.reuse, R104, R52 ;  /* 0x000000688834723c */ /* 0x042fe60000041834 */
[----:B------:R-:W-:Y:S01]  /*140a0*/  IMAD.WIDE.U32 R116, R116, -0x2daee0ad, RZ ;  /* 0xd2511f5374747825 */ /* 0x000fe200078e00ff */
[----:B------:R-:W-:Y:S01]  /*140b0*/  LOP3.LUT R101, R113, UR18, R234, 0x96, !PT ;  /* 0x0000001271657c12 */ /* 0x000fe2000f8e96ea */
[----:B------:R-:W-:Y:S02]  /*140c0*/  UIADD3 UR18, UR30, 0x1715609d, URZ ;  /* 0x1715609d1e127890 */ /* 0x000fe4000fffe03f */
[C---:B------:R-:W-:Y:S01]  /*140d0*/  FMUL.FTZ R62, R0.reuse, R62 ;  /* 0x0000003e003e7220 */ /* 0x040fe20000410000 */
[----:B------:R-:W-:Y:S03]  /*140e0*/  FMUL.FTZ R63, R0, R63 ;  /* 0x0000003f003f7220 */ /* 0x000fe60000410000 */
[----:B------:R-:W-:Y:S01]  /*140f0*/  LOP3.LUT R117, R117, UR29, R112, 0x96, !PT ;  /* 0x0000001d75757c12 */ /* 0x000fe2000f8e9670 */
[C---:B------:R-:W-:Y:S01]  /*14100*/  HMMA.16816.F32.BF16 R56, R136.reuse, R106, R56 ;  /* 0x0000006a8838723c */ /* 0x040fe20000041838 */
[----:B------:R-:W1:Y:S02]  /*14110*/  LDSM.16.MT88.4 R112, [R177+0x10000] ;  /* 0x01000000b170783b */ /* 0x000e640000004200 */
[----:B------:R-:W-:Y:S04]  /*14120*/  IMAD.WIDE.U32 R104, R101, -0x326172a9, RZ ;  /* 0xcd9e8d5765687825 */ /* 0x000fe800078e00ff */
[C---:B------:R-:W-:Y:S01]  /*14130*/  FMUL.FTZ R64, R2.reuse, R64 ;  /* 0x0000004002407220 */ /* 0x040fe20000410000 */
[----:B------:R-:W-:Y:S03]  /*14140*/  FMUL.FTZ R65, R2, R65 ;  /* 0x0000004102417220 */ /* 0x000fe60000410000 */
[C---:B------:R-:W-:Y:S01]  /*14150*/  FMUL.FTZ R66, R0.reuse, R66 ;  /* 0x0000004200427220 */ /* 0x040fe20000410000 */
[----:B------:R-:W-:Y:S01]  /*14160*/  FMUL.FTZ R67, R0, R67 ;  /* 0x0000004300437220 */ /* 0x000fe20000410000 */
[C---:B------:R-:W-:Y:S03]  /*14170*/  HMMA.16816.F32.BF16 R60, R136.reuse, R108, R60 ;  /* 0x0000006c883c723c */ /* 0x040fe6000004183c */
[----:B------:R-:W-:Y:S01]  /*14180*/  IMAD.WIDE.U32 R124, R117, -0x326172a9, RZ ;  /* 0xcd9e8d57757c7825 */ /* 0x000fe200078e00ff */
[----:B------:R-:W-:Y:S02]  /*14190*/  LOP3.LUT R105, R105, UR33, R154, 0x96, !PT ;  /* 0x0000002169697c12 */ /* 0x000fe4000f8e969a */
[C---:B------:R-:W-:Y:S05]  /*141a0*/  HMMA.16816.F32.BF16 R64, R136.reuse, R110, R64 ;  /* 0x0000006e8840723c */ /* 0x040fea0000041840 */
[----:B------:R-:W-:Y:S01]  /*141b0*/  LOP3.LUT R101, R125, UR28, R104, 0x96, !PT ;  /* 0x0000001c7d657c12 */ /* 0x000fe2000f8e9668 */
[----:B------:R-:W-:Y:S01]  /*141c0*/  IMAD.MOV.U32 R170, RZ, RZ, R220 ;  /* 0x000000ffffaa7224 */ /* 0x000fe200078e00dc */
[----:B------:R-:W-:Y:S01]  /*141d0*/  LOP3.LUT R109, R142, 0xff, RZ, 0xc0, !PT ;  /* 0x000000ff8e6d7812 */ /* 0x000fe200078ec0ff */
[----:B------:R2:W2:Y:S03]  /*141e0*/  LDL.S16 R220, [R1+0x40] ;  /* 0x0000400001dc7983 */ /* 0x0004a60000100600 */
[----:B------:R-:W-:Y:S01]  /*141f0*/  IMAD.WIDE.U32 R134, R101, -0x2daee0ad, RZ ;  /* 0xd2511f5365867825 */ /* 0x000fe200078e00ff */
[----:B------:R-:W-:Y:S02]  /*14200*/  LOP3.LUT R101, R143, UR22, R148, 0x96, !PT ;  /* 0x000000168f657c12 */ /* 0x000fe4000f8e9694 */
[----:B------:R-:W-:Y:S01]  /*14210*/  ISETP.LE.U32.AND P4, PT, R109, UR12, PT ;  /* 0x0000000c6d007c0c */ /* 0x000fe2000bf83070 */
[----:B------:R-:W-:Y:S01]  /*14220*/  IMAD.WIDE.U32 R104, R105, -0x2daee0ad, RZ ;  /* 0xd2511f5369687825 */ /* 0x000fe200078e00ff */
[C---:B------:R-:W-:Y:S02]  /*14230*/  LOP3.LUT R110, R101.reuse, 0xff, RZ, 0xc0, !PT ;  /* 0x000000ff656e7812 */ /* 0x040fe400078ec0ff */
[--C-:B------:R-:W-:Y:S01]  /*14240*/  SHF.R.U32.HI R109, RZ, 0x18, R101.reuse ;  /* 0x00000018ff6d7819 */ /* 0x100fe20000011665 */
[----:B------:R-:W-:Y:S01]  /*14250*/  FMUL.FTZ R68, R2, R68 ;  /* 0x0000004402447220 */ /* 0x000fe20000410000 */
[----:B------:R-:W-:Y:S01]  /*14260*/  ISETP.LE.U32.AND P6, PT, R110, UR12, PT ;  /* 0x0000000c6e007c0c */ /* 0x000fe2000bfc3070 */
[----:B------:R-:W-:Y:S01]  /*14270*/  FMUL.FTZ R69, R2, R69 ;  /* 0x0000004502457220 */ /* 0x000fe20000410000 */
[----:B------:R-:W-:Y:S01]  /*14280*/  LOP3.LUT R110, R101, 0xffff, RZ, 0xc0, !PT ;  /* 0x0000ffff656e7812 */ /* 0x000fe200078ec0ff */
[C---:B------:R-:W-:Y:S01]  /*14290*/  FMUL.FTZ R70, R0.reuse, R70 ;  /* 0x0000004600467220 */ /* 0x040fe20000410000 */
[----:B------:R-:W-:Y:S01]  /*142a0*/  SHF.R.U32.HI R101, RZ, 0x10, R101 ;  /* 0x00000010ff657819 */ /* 0x000fe20000011665 */
[----:B------:R-:W-:Y:S01]  /*142b0*/  FMUL.FTZ R71, R0, R71 ;  /* 0x0000004700477220 */ /* 0x000fe20000410000 */
[--C-:B------:R-:W-:Y:S01]  /*142c0*/  SHF.R.U32.HI R111, RZ, 0x10, R142.reuse ;  /* 0x00000010ff6f7819 */ /* 0x100fe2000001168e */
[C---:B------:R-:W-:Y:S01]  /*142d0*/  FMUL.FTZ R72, R2.reuse, R72 ;  /* 0x0000004802487220 */ /* 0x040fe20000410000 */
[----:B------:R-:W-:Y:S01]  /*142e0*/  SHF.R.U32.HI R108, RZ, 0x18, R142 ;  /* 0x00000018ff6c7819 */ /* 0x000fe2000001168e */
[----:B------:R-:W-:Y:S01]  /*142f0*/  FMUL.FTZ R73, R2, R73 ;  /* 0x0000004902497220 */ /* 0x000fe20000410000 */
[----:B------:R-:W-:Y:S01]  /*14300*/  LOP3.LUT R101, R101, 0xff, RZ, 0xc0, !PT ;  /* 0x000000ff65657812 */ /* 0x000fe200078ec0ff */
[----:B------:R-:W-:Y:S01]  /*14310*/  FMUL.FTZ R74, R0, R74 ;  /* 0x0000004a004a7220 */ /* 0x000fe20000410000 */
[----:B------:R-:W-:Y:S01]  /*14320*/  LOP3.LUT R142, R142, 0xffff, RZ, 0xc0, !PT ;  /* 0x0000ffff8e8e7812 */ /* 0x000fe200078ec0ff */
[----:B------:R-:W-:Y:S01]  /*14330*/  @!P6 HFMA2.BF16_V2 R245, -RZ.H0_H0, RZ.H0_H0, -R102.H0_H0 ;  /* 0x200000fffff5e231 */ /* 0x000fe20000340966 */
[----:B------:R-:W-:Y:S01]  /*14340*/  LOP3.LUT R125, R135, UR21, R104, 0x96, !PT ;  /* 0x00000015877d7c12 */ /* 0x000fe2000f8e9668 */
[C---:B-1----:R-:W-:Y:S01]  /*14350*/  HMMA.16816.F32.BF16 R68, R136.reuse, R112, R68 ;  /* 0x000000708844723c */ /* 0x042fe20000041844 */
[----:B------:R1:W4:Y:S01]  /*14360*/  LDL.S16 R135, [R1+0x3c] ;  /* 0x00003c0001877983 */ /* 0x0003220000100600 */
[----:B------:R-:W-:Y:S01]  /*14370*/  UIADD3 UR21, UR31, 0x646e171e, URZ ;  /* 0x646e171e1f157890 */ /* 0x000fe2000fffe03f */
[----:B------:R-:W-:Y:S01]  /*14380*/  @!P6 PRMT R102, R245, 0x5410, RZ ;  /* 0x00005410f566e816 */ /* 0x000fe200000000ff */
[----:B------:R-:W-:Y:S01]  /*14390*/  FMUL.FTZ R75, R0, R75 ;  /* 0x0000004b004b7220 */ /* 0x000fe20000410000 */
[----:B------:R-:W-:Y:S01]  /*143a0*/  ISETP.LE.U32.AND P6, PT, R101, UR12, PT ;  /* 0x0000000c65007c0c */ /* 0x000fe2000bfc3070 */
[----:B------:R-:W-:Y:S01]  /*143b0*/  FMUL.FTZ R76, R2, R76 ;  /* 0x0000004c024c7220 */ /* 0x000fe20000410000 */
[----:B------:R-:W-:Y:S01]  /*143c0*/  SHF.R.U32.HI R101, RZ, 0x8, R142 ;  /* 0x00000008ff657819 */ /* 0x000fe2000001168e */
[----:B------:R-:W-:Y:S01]  /*143d0*/  STG.E.U16 desc[UR26][R170.64], R102 ;  /* 0x00000066aa007986 */ /* 0x000fe2000c10151a */
[----:B------:R-:W-:Y:S02]  /*143e0*/  ISETP.LE.U32.AND P5, PT, R109, UR12, PT ;  /* 0x0000000c6d007c0c */ /* 0x000fe4000bfa3070 */
[----:B------:R-:W-:Y:S01]  /*143f0*/  LOP3.LUT R122, R105, UR25, R116, 0x96, !PT ;  /* 0x00000019697a7c12 */ /* 0x000fe2000f8e9674 */
[----:B------:R1:W4:Y:S01]  /*14400*/  LDL.S16 R142, [R1+0xc] ;  /* 0x00000c00018e7983 */ /* 0x0003220000100600 */
[C---:B------:R-:W-:Y:S03]  /*14410*/  HMMA.16816.F32.BF16 R72, R136.reuse, R114, R72 ;  /* 0x000000728848723c */ /* 0x040fe60000041848 */
[----:B------:R-:W1:Y:S01]  /*14420*/  LDSM.16.MT88.4 R104, [R178+0x10000] ;  /* 0x01000000b268783b */ /* 0x000e620000004200 */
[----:B------:R-:W-:Y:S04]  /*14430*/  IMAD.WIDE.U32 R122, R122, -0x326172a9, RZ ;  /* 0xcd9e8d577a7a7825 */ /* 0x000fe800078e00ff */
[----:B------:R-:W-:Y:S01]  /*14440*/  FMUL.FTZ R77, R2, R77 ;  /* 0x0000004d024d7220 */ /* 0x000fe20000410000 */
[----:B------:R-:W-:Y:S02]  /*14450*/  ISETP.LE.U32.AND P1, PT, R108, UR12, PT ;  /* 0x0000000c6c007c0c */ /* 0x000fe4000bf23070 */
[C---:B------:R-:W-:Y:S01]  /*14460*/  FMUL.FTZ R78, R0.reuse, R78 ;  /* 0x0000004e004e7220 */ /* 0x040fe20000410000 */
[----:B------:R-:W-:Y:S01]  /*14470*/  FMUL.FTZ R79, R0, R79 ;  /* 0x0000004f004f7220 */ /* 0x000fe20000410000 */
[----:B------:R-:W-:Y:S01]  /*14480*/  LOP3.LUT R168, R123, UR18, R124, 0x96, !PT ;  /* 0x000000127ba87c12 */ /* 0x000fe2000f8e967c */
[C---:B------:R-:W-:Y:S01]  /*14490*/  FMUL.FTZ R80, R2.reuse, R80 ;  /* 0x0000005002507220 */ /* 0x040fe20000410000 */
[----:B------:R-:W-:Y:S01]  /*144a0*/  SHF.R.U32.HI R112, RZ, 0x8, R110 ;  /* 0x00000008ff707819 */ /* 0x000fe2000001166e */
[----:B------:R-:W-:Y:S01]  /*144b0*/  FMUL.FTZ R81, R2, R81 ;  /* 0x0000005102517220 */ /* 0x000fe20000410000 */
[----:B------:R-:W-:Y:S01]  /*144c0*/  IADD3 R172, P0, R170, UR20, RZ ;  /* 0x00000014aaac7c10 */ /* 0x000fe2000ff1e0ff */
[----:B------:R-:W-:Y:S01]  /*144d0*/  FMUL.FTZ R82, R0, R82 ;  /* 0x0000005200527220 */ /* 0x000fe20000410000 */
[----:B------:R-:W-:Y:S01]  /*144e0*/  LOP3.LUT R113, R112, 0xffff, RZ, 0xc0, !PT ;  /* 0x0000ffff70717812 */ /* 0x000fe200078ec0ff */
[----:B------:R-:W-:Y:S01]  /*144f0*/  FFMA.FTZ R112, R156, UR4, -R144 ;  /* 0x000000049c707c23 */ /* 0x000fe20008010890 */
[----:B------:R-:W-:Y:S01]  /*14500*/  IADD3.X R173, R171, UR19, RZ, P0, !PT ;  /* 0x00000013abad7c10 */ /* 0x000fe200087fe4ff */
[----:B------:R-:W-:Y:S01]  /*14510*/  FMUL.FTZ R83, R0, R83 ;  /* 0x0000005300537220 */ /* 0x000fe20000410000 */
[----:B------:R-:W-:Y:S01]  /*14520*/  ISETP.LE.U32.AND P0, PT, R113, UR12, PT ;  /* 0x0000000c71007c0c */ /* 0x000fe2000bf03070 */
[----:B------:R3:W-:Y:S01]  /*14530*/  MUFU.EX2 R222, R112 ;  /* 0x0000007000de7308 */ /* 0x0007e20000000800 */
[----:B------:R-:W-:Y:S01]  /*14540*/  LOP3.LUT R108, R111, 0xff, RZ, 0xc0, !PT ;  /* 0x000000ff6f6c7812 */ /* 0x000fe200078ec0ff */
[C---:B------:R-:W-:Y:S01]  /*14550*/  FMUL.FTZ R84, R2.reuse, R84 ;  /* 0x0000005402547220 */ /* 0x040fe20000410000 */
[----:B------:R-:W-:Y:S01]  /*14560*/  FMUL.FTZ R85, R2, R85 ;  /* 0x0000005502557220 */ /* 0x000fe20000410000 */
[----:B------:R-:W-:Y:S01]  /*14570*/  FMUL.FTZ R86, R0, R86 ;  /* 0x0000005600567220 */ /* 0x000fe20000410000 */
[----:B------:R-:W-:Y:S01]  /*14580*/  ISETP.LE.U32.AND P3, PT, R108, UR12, PT ;  /* 0x0000000c6c007c0c */ /* 0x000fe2000bf63070 */
[----:B------:R-:W-:Y:S01]  /*14590*/  FFMA.FTZ R131, R2, R221, R218 ;  /* 0x000000dd02837223 */ /* 0x000fe200000100da */
[----:B------:R-:W1:Y:S01]  /*145a0*/  LDSM.16.MT88.4 R108, [R180+0x10000] ;  /* 0x01000000b46c783b */ /* 0x000e620000004200 */
[----:B------:R-:W-:Y:S01]  /*145b0*/  FMUL.FTZ R87, R0, R87 ;  /* 0x0000005700577220 */ /* 0x000fe20000410000 */
[----:B------:R-:W-:Y:S01]  /*145c0*/  LOP3.LUT R120, R149, UR18, R150, 0x96, !PT ;  /* 0x0000001295787c12 */ /* 0x000fe2000f8e9696 */
[----:B------:R-:W-:Y:S02]  /*145d0*/  @!P6 HFMA2.BF16_V2 R239, -RZ.H0_H0, RZ.H0_H0, -R140.H0_H0 ;  /* 0x200000ffffefe231 */ /* 0x000fe4000034098c */
[C---:B------:R-:W-:Y:S01]  /*145e0*/  FMUL.FTZ R88, R2.reuse, R88 ;  /* 0x0000005802587220 */ /* 0x040fe20000410000 */
[----:B------:R-:W-:Y:S02]  /*145f0*/  @!P0 HFMA2.BF16_V2 R240, -RZ.H0_H0, RZ.H0_H0, -R103.H0_H0 ;  /* 0x200000fffff08231 */ /* 0x000fe40000340967 */
[----:B------:R-:W-:Y:S01]  /*14600*/  FMUL.FTZ R89, R2, R89 ;  /* 0x0000005902597220 */ /* 0x000fe20000410000 */
[----:B------:R-:W-:Y:S04]  /*14610*/  IMAD.WIDE.U32 R120, R120, -0x2daee0ad, RZ ;  /* 0xd2511f5378787825 */ /* 0x000fe800078e00ff */
[----:B------:R-:W-:Y:S01]  /*14620*/  FMUL.FTZ R90, R0, R90 ;  /* 0x0000005a005a7220 */ /* 0x000fe20000410000 */
[----:B------:R-:W-:Y:S01]  /*14630*/  UMOV UR18, UR9 ;  /* 0x0000000900127c82 */ /* 0x000fe20008000000 */
[----:B------:R-:W-:Y:S01]  /*14640*/  @!P0 PRMT R103, R240, 0x5410, RZ ;  /* 0x00005410f0678816 */ /* 0x000fe200000000ff */
[----:B---3--:R-:W-:Y:S01]  /*14650*/  @!P3 HFMA2.BF16_V2 R219, -RZ.H0_H0, RZ.H0_H0, -R164.H0_H0 ;  /* 0x200000ffffdbb231 */ /* 0x008fe200003409a4 */
[----:B------:R-:W-:Y:S01]  /*14660*/  LOP3.LUT R112, R120, 0xff, RZ, 0xc0, !PT ;  /* 0x000000ff78707812 */ /* 0x000fe200078ec0ff */
[----:B------:R-:W-:Y:S01]  /*14670*/  FMUL.FTZ R91, R0, R91 ;  /* 0x0000005b005b7220 */ /* 0x000fe20000410000 */
[C---:B-1----:R-:W-:Y:S01]  /*14680*/  HMMA.16816.F32.BF16 R76, R136.reuse, R104, R76 ;  /* 0x00000068884c723c */ /* 0x042fe2000004184c */
[----:B------:R-:W-:Y:S02]  /*14690*/  STG.E.U16 desc[UR26][R170.64+0x2], R103 ;  /* 0x00000267aa007986 */ /* 0x000fe4000c10151a */
[----:B------:R-:W-:Y:S01]  /*146a0*/  LOP3.LUT R113, R120, 0xff, RZ, 0xc0, !PT ;  /* 0x000000ff78717812 */ /* 0x000fe200078ec0ff */
[----:B------:R-:W-:Y:S01]  /*146b0*/  FMUL.FTZ R92, R2, R92 ;  /* 0x0000005c025c7220 */ /* 0x000fe20000410000 */
[----:B------:R-:W-:Y:S01]  /*146c0*/  @!P6 PRMT R140, R239, 0x5410, RZ ;  /* 0x00005410ef8ce816 */ /* 0x000fe200000000ff */
[C---:B------:R-:W-:Y:S03]  /*146d0*/  HMMA.16816.F32.BF16 R80, R136.reuse, R106, R80 ;  /* 0x0000006a8850723c */ /* 0x040fe60000041850 */
[----:B------:R-:W-:Y:S01]  /*146e0*/  ISETP.LE.U32.AND P6, PT, R113, UR12, PT ;  /* 0x0000000c71007c0c */ /* 0x000fe2000bfc3070 */
[----:B------:R-:W-:Y:S01]  /*146f0*/  STG.E.U16 desc[UR26][R172.64], R140 ;  /* 0x0000008cac007986 */ /* 0x000fe2000c10151a */
[----:B------:R-:W-:Y:S01]  /*14700*/  FFMA.FTZ R104, R157, UR4, -R144 ;  /* 0x000000049d687c23 */ /* 0x000fe20008010890 */
[----:B------:R-:W-:Y:S01]  /*14710*/  FFMA.FTZ R105, R158, UR4, -R145 ;  /* 0x000000049e697c23 */ /* 0x000fe20008010891 */
[----:B------:R-:W-:Y:S01]  /*14720*/  FMUL.FTZ R93, R2, R93 ;  /* 0x0000005d025d7220 */ /* 0x000fe20000410000 */
[C---:B------:R-:W-:Y:S01]  /*14730*/  FMUL.FTZ R94, R0.reuse, R94 ;  /* 0x0000005e005e7220 */ /* 0x040fe20000410000 */
[----:B------:R1:W-:Y:S02]  /*14740*/  MUFU.EX2 R224, R104 ;  /* 0x0000006800e07308 */ /* 0x0003e40000000800 */
[----:B------:R-:W-:Y:S01]  /*14750*/  FMUL.FTZ R95, R0, R95 ;  /* 0x0000005f005f7220 */ /* 0x000fe20000410000 */
[C---:B------:R-:W-:Y:S01]  /*14760*/  FMUL.FTZ R96, R2.reuse, R96 ;  /* 0x0000006002607220 */ /* 0x040fe20000410000 */
[----:B------:R-:W-:Y:S01]  /*14770*/  FMUL.FTZ R97, R2, R97 ;  /* 0x0000006102617220 */ /* 0x000fe20000410000 */
[C---:B------:R-:W-:Y:S01]  /*14780*/  FMUL.FTZ R98, R0.reuse, R98 ;  /* 0x0000006200627220 */ /* 0x040fe20000410000 */
[----:B------:R-:W-:Y:S01]  /*14790*/  FMUL.FTZ R99, R0, R99 ;  /* 0x0000006300637220 */ /* 0x000fe20000410000 */
[----:B------:R-:W-:Y:S03]  /*147a0*/  SHF.R.U32.HI R117, RZ, 0x18, R120 ;  /* 0x00000018ff757819 */ /* 0x000fe60000011678 */
[----:B------:R3:W-:Y:S01]  /*147b0*/  MUFU.EX2 R143, R105 ;  /* 0x00000069008f7308 */ /* 0x0007e20000000800 */
[----:B------:R-:W-:Y:S01]  /*147c0*/  PRMT R133, R219, 0x7610, R133 ;  /* 0x00007610db857816 */ /* 0x000fe20000000085 */
[C---:B------:R-:W-:Y:S03]  /*147d0*/  HMMA.16816.F32.BF16 R84, R136.reuse, R108, R84 ;  /* 0x0000006c8854723c */ /* 0x040fe60000041854 */
[----:B------:R-:W-:Y:S01]  /*147e0*/  @!P3 PRMT R164, R133, 0x5410, RZ ;  /* 0x0000541085a4b816 */ /* 0x000fe200000000ff */
[--C-:B------:R-:W-:Y:S01]  /*147f0*/  FFMA.FTZ R133, R210, UR4, -R145.reuse ;  /* 0x00000004d2857c23 */ /* 0x100fe20008010891 */
[----:B-1----:R-:W-:Y:S01]  /*14800*/  LOP3.LUT R104, R101, 0xffff, RZ, 0xc0, !PT ;  /* 0x0000ffff65687812 */ /* 0x002fe200078ec0ff */
[----:B------:R-:W-:Y:S01]  /*14810*/  FFMA.FTZ R101, R161, UR4, -R145 ;  /* 0x00000004a1657c23 */ /* 0x000fe20008010891 */
[--C-:B------:R-:W-:Y:S01]  /*14820*/  FFMA.FTZ R108, R147, UR4, -R144.reuse ;  /* 0x00000004936c7c23 */ /* 0x100fe20008010890 */
[C---:B------:R-:W-:Y:S01]  /*14830*/  HMMA.16816.F32.BF16 R88, R136.reuse, R110, R88 ;  /* 0x0000006e8858723c */ /* 0x040fe20000041858 */
[----:B------:R-:W-:Y:S02]  /*14840*/  MUFU.EX2 R210, R133 ;  /* 0x0000008500d27308 */ /* 0x000fe40000000800 */
[----:B------:R-:W-:Y:S02]  /*14850*/  ISETP.LE.U32.AND P0, PT, R104, UR12, PT ;  /* 0x0000000c68007c0c */ /* 0x000fe4000bf03070 */
[----:B---3--:R-:W1:Y:S06]  /*14860*/  LDSM.16.MT88.4 R104, [R179+0x10000] ;  /* 0x01000000b368783b */ /* 0x008e6c0000004200 */
[----:B------:R3:W3:Y:S10]  /*14870*/  MUFU.EX2 R223, R101 ;  /* 0x0000006500df7308 */ /* 0x0006f40000000800 */
[----:B------:R5:W-:Y:S01]  /*14880*/  MUFU.EX2 R233, R108 ;  /* 0x0000006c00e97308 */ /* 0x000be20000000800 */
[----:B---3--:R-:W-:Y:S02]  /*14890*/  LOP3.LUT R101, R120, 0xffff, RZ, 0xc0, !PT ;  /* 0x0000ffff78657812 */ /* 0x008fe400078ec0ff */
[----:B------:R-:W-:Y:S02]  /*148a0*/  F2FP.BF16.F32.PACK_AB R158, R223, R143 ;  /* 0x0000008fdf9e723e */ /* 0x000fe400000010ff */
[----:B------:R-:W-:Y:S01]  /*148b0*/  SHF.R.U32.HI R109, RZ, 0x8, R101 ;  /* 0x00000008ff6d7819 */ /* 0x000fe20000011665 */
[----:B------:R-:W-:Y:S01]  /*148c0*/  FFMA.FTZ R101, R159, UR4, -R144 ;  /* 0x000000049f657c23 */ /* 0x000fe20008010890 */
[----:B------:R-:W-:Y:S02]  /*148d0*/  PRMT R157, R158, 0x7632, R157 ;  /* 0x000076329e9d7816 */ /* 0x000fe4000000009d */
[----:B------:R-:W-:Y:S01]  /*148e0*/  PRMT R118, R112, 0x5410, R109 ;  /* 0x0000541070767816 */ /* 0x000fe2000000006d */
[----:B------:R3:W3:Y:S01]  /*148f0*/  MUFU.EX2 R232, R101 ;  /* 0x0000006500e87308 */ /* 0x0006e20000000800 */
[----:B------:R-:W-:Y:S01]  /*14900*/  FFMA.FTZ R109, R160, UR4, -R145 ;  /* 0x00000004a06d7c23 */ /* 0x000fe20008010891 */
[----:B-----5:R-:W-:Y:S04]  /*14910*/  SHF.R.U32.HI R108, RZ, 0x10, R120 ;  /* 0x00000010ff6c7819 */ /* 0x020fe80000011678 */
[----:B------:R-:W-:Y:S04]  /*14920*/  LOP3.LUT R116, R108, 0xff, RZ, 0xc0, !PT ;  /* 0x000000ff6c747812 */ /* 0x000fe800078ec0ff */
[----:B------:R5:W-:Y:S01]  /*14930*/  MUFU.EX2 R229, R109 ;  /* 0x0000006d00e57308 */ /* 0x000be20000000800 */
[C---:B-1----:R-:W-:Y:S03]  /*14940*/  HMMA.16816.F32.BF16 R92, R136.reuse, R104, R92 ;  /* 0x00000068885c723c */ /* 0x042fe6000004185c */
[----:B------:R-:W-:Y:S03]  /*14950*/  PRMT R116, R116, 0x5410, R117 ;  /* 0x0000541074747816 */ /* 0x000fe60000000075 */
[----:B------:R-:W-:Y:S05]  /*14960*/  HMMA.16816.F32.BF16 R96, R136, R106, R96 ;  /* 0x0000006a8860723c */ /* 0x000fea0000041860 */
[----:B------:R-:W-:Y:S01]  /*14970*/  @!P4 HFMA2.BF16_V2 R129, -RZ.H0_H0, RZ.H0_H0, -R166.H0_H0 ;  /* 0x200000ffff81c231 */ /* 0x000fe200003409a6 */
[----:B---3--:R-:W-:Y:S01]  /*14980*/  LOP3.LUT R101, R121, UR21, R152, 0x96, !PT ;  /* 0x0000001579657c12 */ /* 0x008fe2000f8e9698 */
[----:B------:R-:W-:Y:S01]  /*14990*/  FFMA.FTZ R136, R206, UR4, -R144 ;  /* 0x00000004ce887c23 */ /* 0x000fe20008010890 */
[----:B------:R-:W-:Y:S03]  /*149a0*/  F2FP.BF16.F32.PACK_AB R160, R232, R233 ;  /* 0x000000e9e8a0723e */ /* 0x000fe600000010ff */
[----:B------:R-:W-:Y:S02]  /*149b0*/  PRMT R124, R129, 0x7610, R124 ;  /* 0x00007610817c7816 */ /* 0x000fe4000000007c */
[C---:B------:R-:W-:Y:S02]  /*149c0*/  LOP3.LUT R108, R101.reuse, 0xffff, RZ, 0xc0, !PT ;  /* 0x0000ffff656c7812 */ /* 0x040fe400078ec0ff */
[--C-:B-----5:R-:W-:Y:S02]  /*149d0*/  SHF.R.U32.HI R109, RZ, 0x10, R101.reuse ;  /* 0x00000010ff6d7819 */ /* 0x120fe40000011665 */
[----:B------:R-:W-:Y:S02]  /*149e0*/  LOP3.LUT R115, R101, 0xff, RZ, 0xc0, !PT ;  /* 0x000000ff65737812 */ /* 0x000fe400078ec0ff */
[----:B------:R-:W-:Y:S01]  /*149f0*/  SHF.R.U32.HI R114, RZ, 0x18, R101 ;  /* 0x00000018ff727819 */ /* 0x000fe20000011665 */
[----:B------:R-:W-:Y:S01]  /*14a00*/  FFMA.FTZ R101, R162, UR4, -R145 ;  /* 0x00000004a2657c23 */ /* 0x000fe20008010891 */
[----:B------:R-:W-:Y:S02]  /*14a10*/  SHF.R.U32.HI R113, RZ, 0x8, R108 ;  /* 0x00000008ff717819 */ /* 0x000fe4000001166c */
[----:B------:R-:W-:Y:S01]  /*14a20*/  LOP3.LUT R112, R109, 0xff, RZ, 0xc0, !PT ;  /* 0x000000ff6d707812 */ /* 0x000fe200078ec0ff */
[----:B------:R1:W3:Y:S01]  /*14a30*/  MUFU.EX2 R230, R101 ;  /* 0x0000006500e67308 */ /* 0x0002e20000000800 */
[----:B------:R-:W5:Y:S01]  /*14a40*/  LDSM.16.MT88.4 R108, [R177+0xc800] ;  /* 0x00c80000b16c783b */ /* 0x000f620000004200 */
[----:B------:R-:W-:Y:S02]  /*14a50*/  F2FP.BF16.F32.PACK_AB R162, R224, R222 ;  /* 0x000000dee0a2723e */ /* 0x000fe400000010ff */
[----:B------:R-:W-:Y:S02]  /*14a60*/  PRMT R113, R115, 0x5410, R113 ;  /* 0x0000541073717816 */ /* 0x000fe40000000071 */
[----:B------:R-:W-:Y:S02]  /*14a70*/  PRMT R161, R162, 0x7632, R161 ;  /* 0x00007632a2a17816 */ /* 0x000fe400000000a1 */
[----:B------:R-:W-:Y:S02]  /*14a80*/  PRMT R159, R160, 0x7632, R159 ;  /* 0x00007632a09f7816 */ /* 0x000fe4000000009f */
[--C-:B------:R-:W-:Y:S02]  /*14a90*/  HSET2.LE.AND R104, R113, R146.reuse, PT ;  /* 0x0000009271687233 */ /* 0x100fe40003803000 */
[--C-:B------:R-:W-:Y:S02]  /*14aa0*/  HSET2.LE.AND R106, R118, R146.reuse, PT ;  /* 0x00000092766a7233 */ /* 0x100fe40003803000 */
[--C-:B------:R-:W-:Y:S02]  /*14ab0*/  HSET2.LE.AND R107, R116, R146.reuse, PT ;  /* 0x00000092746b7233 */ /* 0x100fe40003803000 */
[----:B------:R-:W-:Y:S01]  /*14ac0*/  LDSM.16.MT88.4 R116, [R178+0xe800] ;  /* 0x00e80000b274783b */ /* 0x000fe20000004200 */
[----:B-1----:R-:W-:Y:S02]  /*14ad0*/  PRMT R101, R112, 0x5410, R114 ;  /* 0x0000541070657816 */ /* 0x002fe40000000072 */
[----:B---3--:R-:W-:Y:S02]  /*14ae0*/  F2FP.BF16.F32.PACK_AB R156, R230, R229 ;  /* 0x000000e5e69c723e */ /* 0x008fe400000010ff */
[----:B------:R-:W-:Y:S01]  /*14af0*/  @!P4 PRMT R166, R124, 0x5410, RZ ;  /* 0x000054107ca6c816 */ /* 0x000fe200000000ff */
[----:B------:R-:W-:Y:S01]  /*14b00*/  IMAD.WIDE.U32 R124, R125, -0x326172a9, RZ ;  /* 0xcd9e8d577d7c7825 */ /* 0x000fe200078e00ff */
[----:B------:R-:W-:Y:S01]  /*14b10*/  HSET2.LE.AND R105, R101, R146, PT ;  /* 0x0000009265697233 */ /* 0x000fe20003803000 */
[----:B------:R-:W1:Y:S01]  /*14b20*/  LDSM.16.MT88.4 R112, [R178+0xc800] ;  /* 0x00c80000b270783b */ /* 0x000e620000004200 */
[----:B------:R-:W-:Y:S02]  /*14b30*/  PRMT R101, R162, 0x5410, R161 ;  /* 0x00005410a2657816 */ /* 0x000fe400000000a1 */
[----:B------:R-:W-:Y:S02]  /*14b40*/  PRMT R155, R156, 0x7632, R155 ;  /* 0x000076329c9b7816 */ /* 0x000fe4000000009b */
[----:B------:R-:W-:Y:S02]  /*14b50*/  LOP3.LUT R104, R104, R101, RZ, 0xc0, !PT ;  /* 0x0000006568687212 */ /* 0x000fe400078ec0ff */
[----:B------:R-:W-:Y:S02]  /*14b60*/  PRMT R101, R158, 0x5410, R157 ;  /* 0x000054109e657816 */ /* 0x000fe4000000009d */
[----:B------:R-:W-:Y:S02]  /*14b70*/  LOP3.LUT R123, R125, UR22, R122, 0x96, !PT ;  /* 0x000000167d7b7c12 */ /* 0x000fe4000f8e967a */
[----:B------:R-:W-:Y:S02]  /*14b80*/  LOP3.LUT R105, R105, R101, RZ, 0xc0, !PT ;  /* 0x0000006569697212 */ /* 0x000fe400078ec0ff */
[----:B------:R-:W-:Y:S04]  /*14b90*/  PRMT R101, R160, 0x5410, R159 ;  /* 0x00005410a0657816 */ /* 0x000fe8000000009f */
[----:B------:R-:W-:Y:S02]  /*14ba0*/  LOP3.LUT R106, R106, R101, RZ, 0xc0, !PT ;  /* 0x000000656a6a7212 */ /* 0x000fe400078ec0ff */
[----:B------:R-:W-:Y:S04]  /*14bb0*/  PRMT R101, R156, 0x5410, R155 ;  /* 0x000054109c657816 */ /* 0x000fe8000000009b */
[----:B------:R-:W-:Y:S02]  /*14bc0*/  LOP3.LUT R107, R107, R101, RZ, 0xc0, !PT ;  /* 0x000000656b6b7212 */ /* 0x000fe400078ec0ff */
[----:B------:R-:W-:Y:S04]  /*14bd0*/  LOP3.LUT R101, R121, UR21, R152, 0x96, !PT ;  /* 0x0000001579657c12 */ /* 0x000fe8000f8e9698 */
[----:B------:R-:W-:Y:S01]  /*14be0*/  SHF.R.U32.HI R2, RZ, 0x10, R101 ;  /* 0x00000010ff027819 */ /* 0x000fe20000011665 */
[C---:B-----5:R-:W-:Y:S05]  /*14bf0*/  HMMA.16816.F32.BF16 R4, R104.reuse, R108, R4 ;  /* 0x0000006c6804723c */ /* 0x060fea0000041804 */
[----:B------:R-:W-:Y:S01]  /*14c00*/  LOP3.LUT R2, R2, 0xff, RZ, 0xc0, !PT ;  /* 0x000000ff02027812 */ /* 0x000fe200078ec0ff */
[C---:B------:R-:W-:Y:S01]  /*14c10*/  HMMA.16816.F32.BF16 R8, R104.reuse, R110, R8 ;  /* 0x0000006e6808723c */ /* 0x040fe20000041808 */
[----:B------:R-:W3:Y:S05]  /*14c20*/  LDSM.16.MT88.4 R108, [R180+0xc800] ;  /* 0x00c80000b46c783b */ /* 0x000eea0000004200 */
[C---:B-1----:R-:W-:Y:S06]  /*14c30*/  HMMA.16816.F32.BF16 R12, R104.reuse, R112, R12 ;  /* 0x00000070680c723c */ /* 0x042fec000004180c */
[C---:B------:R-:W-:Y:S01]  /*14c40*/  HMMA.16816.F32.BF16 R16, R104.reuse, R114, R16 ;  /* 0x000000726810723c */ /* 0x040fe20000041810 */
[----:B------:R-:W1:Y:S05]  /*14c50*/  LDSM.16.MT88.4 R112, [R179+0xc800] ;  /* 0x00c80000b370783b */ /* 0x000e6a0000004200 */
[C---:B---3--:R-:W-:Y:S05]  /*14c60*/  HMMA.16816.F32.BF16 R20, R104.reuse, R108, R20 ;  /* 0x0000006c6814723c */ /* 0x048fea0000041814 */
[----:B--2---:R-:W-:Y:S01]  /*14c70*/  @!P0 HFMA2.BF16_V2 R220, -RZ.H0_H0, RZ.H0_H0, -R165.H0_H0 ;  /* 0x200000ffffdc8231 */ /* 0x004fe200003409a5 */
[C---:B------:R-:W-:Y:S01]  /*14c80*/  HMMA.16816.F32.BF16 R24, R104.reuse, R110, R24 ;  /* 0x0000006e6818723c */ /* 0x040fe20000041818 */
[----:B------:R-:W2:Y:S05]  /*14c90*/  LDSM.16.MT88.4 R108, [R177+0xe800] ;  /* 0x00e80000b16c783b */ /* 0x000eaa0000004200 */
[C---:B-1----:R-:W-:Y:S06]  /*14ca0*/  HMMA.16816.F32.BF16 R28, R104.reuse, R112, R28 ;  /* 0x00000070681c723c */ /* 0x042fec000004181c */
[C---:B------:R-:W-:Y:S01]  /*14cb0*/  HMMA.16816.F32.BF16 R32, R104.reuse, R114, R32 ;  /* 0x000000726820723c */ /* 0x040fe20000041820 */
[----:B------:R-:W1:Y:S04]  /*14cc0*/  LDSM.16.MT88.4 R112, [R180+0xe800] ;  /* 0x00e80000b470783b */ /* 0x000e680000004200 */
[----:B----4-:R-:W-:Y:S06]  /*14cd0*/  @!P1 HFMA2.BF16_V2 R135, -RZ.H0_H0, RZ.H0_H0, -R163.H0_H0 ;  /* 0x200000ffff879231 */ /* 0x010fec00003409a3 */
[----:B------:R-:W-:Y:S04]  /*14ce0*/  PRMT R128, R135, 0x7610, R128 ;  /* 0x0000761087807816 */ /* 0x000fe80000000080 */
[----:B------:R-:W-:Y:S01]  /*14cf0*/  @!P1 PRMT R163, R128, 0x5410, RZ ;  /* 0x0000541080a39816 */ /* 0x000fe200000000ff */
[----:B------:R-:W-:Y:S01]  /*14d00*/  @!P5 HFMA2.BF16_V2 R142, -RZ.H0_H0, RZ.H0_H0, -R141.H0_H0 ;  /* 0x200000ffff8ed231 */ /* 0x000fe2000034098d */
[C---:B--2---:R-:W-:Y:S04]  /*14d10*/  HMMA.16816.F32.BF16 R36, R104.reuse, R108, R36 ;  /* 0x0000006c6824723c */ /* 0x044fe80000041824 */
[----:B------:R2:W-:Y:S01]  /*14d20*/  @!P5 STL.S16 [R1+0xc], R142 ;  /* 0x00000c8e0100d387 */ /* 0x0005e20000100600 */
[----:B------:R-:W-:Y:S03]  /*14d30*/  PRMT R127, R142, 0x7610, R127 ;  /* 0x000076108e7f7816 */ /* 0x000fe6000000007f */
[----:B------:R3:W-:Y:S03]  /*14d40*/  @!P4 STL.S16 [R1+0x1c], R129 ;  /* 0x00001c810100c387 */ /* 0x0007e60000100600 */
[----:B------:R-:W-:Y:S01]  /*14d50*/  @!P5 PRMT R141, R127, 0x5410, RZ ;  /* 0x000054107f8dd816 */ /* 0x000fe200000000ff */
[C---:B------:R-:W-:Y:S01]  /*14d60*/  HMMA.16816.F32.BF16 R40, R104.reuse, R110, R40 ;  /* 0x0000006e6828723c */ /* 0x040fe20000041828 */
[----:B------:R4:W5:Y:S02]  /*14d70*/  LDL.S16 R127, [R1+0x14] ;  /* 0x00001400017f7983 */ /* 0x0009640000100600 */
[----:B------:R-:W-:Y:S02]  /*14d80*/  PRMT R109, R220, 0x7610, R109 ;  /* 0x00007610dc6d7816 */ /* 0x000fe4000000006d */
[----:B------:R-:W-:Y:S01]  /*14d90*/  ISETP.LE.U32.AND P4, PT, R2, UR12, PT ;  /* 0x0000000c02007c0c */ /* 0x000fe2000bf83070 */
[----:B------:R-:W-:Y:S01]  /*14da0*/  STG.E.U16 desc[UR26][R172.64+0x2], R141 ;  /* 0x0000028dac007986 */ /* 0x000fe2000c10151a */
[----:B------:R-:W-:Y:S01]  /*14db0*/  @!P0 PRMT R165, R109, 0x5410, RZ ;  /* 0x000054106da58816 */ /* 0x000fe200000000ff */
[C---:B------:R-:W-:Y:S02]  /*14dc0*/  HMMA.16816.F32.BF16 R44, R104.reuse, R116, R44 ;  /* 0x00000074682c723c */ /* 0x040fe4000004182c */
[----:B------:R-:W-:Y:S01]  /*14dd0*/  STG.E.U16 desc[UR26][R170.64+0x10], R166 ;  /* 0x000010a6aa007986 */ /* 0x000fe2000c10151a */
[----:B------:R-:W-:Y:S02]  /*14de0*/  LOP3.LUT R2, R125, UR22, R122, 0x96, !PT ;  /* 0x000000167d027c12 */ /* 0x000fe4000f8e967a */
[C---:B------:R-:W-:Y:S01]  /*14df0*/  LOP3.LUT R108, R101.reuse, 0xff, RZ, 0xc0, !PT ;  /* 0x000000ff656c7812 */ /* 0x040fe200078ec0ff */
[----:B------:R-:W-:Y:S01]  /*14e00*/  STG.E.U16 desc[UR26][R170.64+0x12], R165 ;  /* 0x000012a5aa007986 */ /* 0x000fe2000c10151a */
[C---:B------:R-:W-:Y:S03]  /*14e10*/  HMMA.16816.F32.BF16 R48, R104.reuse, R118, R48 ;  /* 0x000000766830723c */ /* 0x040fe60000041830 */
[----:B------:R-:W-:Y:S01]  /*14e20*/  STG.E.U16 desc[UR26][R172.64+0x10], R164 ;  /* 0x000010a4ac007986 */ /* 0x000fe2000c10151a */
[----:B------:R-:W-:Y:S01]  /*14e30*/  ISETP.LE.U32.AND P5, PT, R108, UR12, PT ;  /* 0x0000000c6c007c0c */ /* 0x000fe2000bfa3070 */
[----:B--2---:R-:W-:Y:S01]  /*14e40*/  FFMA.FTZ R142, R174, UR4, -R145 ;  /* 0x00000004ae8e7c23 */ /* 0x004fe20008010891 */
[C---:B-1----:R-:W-:Y:S01]  /*14e50*/  HMMA.16816.F32.BF16 R52, R104.reuse, R112, R52 ;  /* 0x000000706834723c */ /* 0x042fe20000041834 */
[----:B------:R-:W-:Y:S02]  /*14e60*/  STG.E.U16 desc[UR26][R172.64+0x12], R163 ;  /* 0x000012a3ac007986 */ /* 0x000fe4000c10151a */
[----:B------:R-:W-:Y:S02]  /*14e70*/  MUFU.EX2 R206, R142 ;  /* 0x0000008e00ce7308 */ /* 0x000fe40000000800 */
[----:B---3--:R4:W2:Y:S01]  /*14e80*/  LDL.S16 R129, [R1+0x34] ;  /* 0x0000340001817983 */ /* 0x0088a20000100600 */
[C---:B------:R-:W-:Y:S03]  /*14e90*/  HMMA.16816.F32.BF16 R56, R104.reuse, R114, R56 ;  /* 0x000000726838723c */ /* 0x040fe60000041838 */
[----:B------:R-:W-:Y:S02]  /*14ea0*/  @!P0 STL.S16 [R1+0x40], R220 ;  /* 0x000040dc01008387 */ /* 0x000fe40000100600 */
[----:B------:R-:W-:Y:S01]  /*14eb0*/  @!P5 HFMA2.BF16_V2 R132, -RZ.H0_H0, RZ.H0_H0, -R162.H0_H0 ;  /* 0x200000ffff84d231 */ /* 0x000fe200003409a2 */
[----:B------:R-:W-:Y:S01]  /*14ec0*/  LOP3.LUT R113, R124, 0xff, RZ, 0xc0, !PT ;  /* 0x000000ff7c717812 */ /* 0x000fe200078ec0ff */
[----:B------:R-:W-:Y:S01]  /*14ed0*/  @!P3 STL.S16 [R1+0x18], R219 ;  /* 0x000018db0100b387 */ /* 0x000fe20000100600 */
[----:B------:R-:W-:Y:S03]  /*14ee0*/  SHF.R.U32.HI R112, RZ, 0x10, R124 ;  /* 0x00000010ff707819 */ /* 0x000fe6000001167c */
[----:B------:R1:W-:Y:S01]  /*14ef0*/  @!P1 STL.S16 [R1+0x3c], R135 ;  /* 0x00003c8701009387 */ /* 0x0003e20000100600 */
[----:B------:R-:W-:Y:S02]  /*14f00*/  PRMT R122, R132, 0x7610, R122 ;  /* 0x00007610847a7816 */ /* 0x000fe4000000007a */
[----:B------:R-:W-:Y:S01]  /*14f10*/  LOP3.LUT R114, R124, 0xff, RZ, 0xc0, !PT ;  /* 0x000000ff7c727812 */ /* 0x000fe200078ec0ff */
[----:B------:R4:W3:Y:S01]  /*14f20*/  LDL.S16 R128, [R1+0x28] ;  /* 0x0000280001807983 */ /* 0x0008e20000100600 */
[----:B------:R-:W-:Y:S02]  /*14f30*/  LOP3.LUT R108, R101, 0xffff, RZ, 0xc0, !PT ;  /* 0x0000ffff656c7812 */ /* 0x000fe400078ec0ff */
[----:B------:R-:W-:Y:S01]  /*14f40*/  @!P5 PRMT R162, R122, 0x5410, RZ ;  /* 0x000054107aa2d816 */ /* 0x000fe200000000ff */
[----:B------:R-:W-:Y:S01]  /*14f50*/  @!P5 STL.S16 [R1+0x38], R132 ;  /* 0x000038840100d387 */ /* 0x000fe20000100600 */
[----:B------:R-:W-:Y:S02]  /*14f60*/  SHF.R.U32.HI R108, RZ, 0x8, R108 ;  /* 0x00000008ff6c7819 */ /* 0x000fe4000001166c */
[--C-:B------:R-:W-:Y:S01]  /*14f70*/  SHF.R.U32.HI R116, RZ, 0x18, R120.reuse ;  /* 0x00000018ff747819 */ /* 0x100fe20000011678 */
[----:B------:R-:W-:Y:S01]  /*14f80*/  STG.E.U16 desc[UR26][R170.64+0x20], R162 ;  /* 0x000020a2aa007986 */ /* 0x000fe2000c10151a */
[----:B------:R-:W-:Y:S02]  /*14f90*/  LOP3.LUT R108, R108, 0xffff, RZ, 0xc0, !PT ;  /* 0x0000ffff6c6c7812 */ /* 0x000fe400078ec0ff */
[----:B------:R-:W-:Y:S02]  /*14fa0*/  ISETP.LE.U32.AND P3, PT, R116, UR12, PT ;  /* 0x0000000c74007c0c */ /* 0x000fe4000bf63070 */
[----:B------:R-:W-:Y:S02]  /*14fb0*/  ISETP.LE.U32.AND P0, PT, R108, UR12, PT ;  /* 0x0000000c6c007c0c */ /* 0x000fe4000bf03070 */
[----:B------:R-:W4:Y:S01]  /*14fc0*/  LDSM.16.MT88.4 R108, [R179+0xe800] ;  /* 0x00e80000b36c783b */ /* 0x000f220000004200 */
[----:B------:R-:W-:Y:S02]  /*14fd0*/  LOP3.LUT R116, R123, 0xff, RZ, 0xc0, !PT ;  /* 0x000000ff7b747812 */ /* 0x000fe400078ec0ff */
[----:B------:R-:W-:Y:S02]  /*14fe0*/  SHF.R.U32.HI R117, RZ, 0x18, R101 ;  /* 0x00000018ff757819 */ /* 0x000fe40000011665 */
[----:B------:R-:W-:Y:S01]  /*14ff0*/  ISETP.LE.U32.AND P5, PT, R116, UR12, PT ;  /* 0x0000000c74007c0c */ /* 0x000fe2000bfa3070 */
[----:B-1----:R-:W-:Y:S01]  /*15000*/  FFMA.FTZ R135, R175, UR4, -R145 ;  /* 0x00000004af877c23 */ /* 0x002fe20008010891 */
[----:B------:R-:W-:Y:S02]  /*15010*/  LOP3.LUT R101, R120, 0xffff, RZ, 0xc0, !PT ;  /* 0x0000ffff78657812 */ /* 0x000fe400078ec0ff */
[----:B------:R-:W-:Y:S02]  /*15020*/  ISETP.LE.U32.AND P1, PT, R117, UR12, PT ;  /* 0x0000000c75007c0c */ /* 0x000fe4000bf23070 */
[----:B------:R-:W-:Y:S02]  /*15030*/  SHF.R.U32.HI R101, RZ, 0x8, R101 ;  /* 0x00000008ff657819 */ /* 0x000fe40000011665 */
[----:B------:R-:W-:Y:S02]  /*15040*/  SHF.R.U32.HI R122, RZ, 0x10, R120 ;  /* 0x00000010ff7a7819 */ /* 0x000fe40000011678 */
[----:B------:R-:W-:Y:S02]  /*15050*/  LOP3.LUT R101, R101, 0xffff, RZ, 0xc0, !PT ;  /* 0x0000ffff65657812 */ /* 0x000fe400078ec0ff */
[----:B------:R-:W-:Y:S02]  /*15060*/  SHF.R.U32.HI R121, RZ, 0x18, R124 ;  /* 0x00000018ff797819 */ /* 0x000fe4000001167c */
[----:B------:R-:W-:Y:S03]  /*15070*/  LOP3.LUT R120, R112, 0xff, RZ, 0xc0, !PT ;  /* 0x000000ff70787812 */ /* 0x000fe600078ec0ff */
[----:B------:R-:W-:Y:S05]  /*15080*/  @!P1 HFMA2.BF16_V2 R251, -RZ.H0_H0, RZ.H0_H0, -R157.H0_H0 ;  /* 0x200000fffffb9231 */ /* 0x000fea000034099d */
[----:B------:R-:W-:Y:S02]  /*15090*/  @!P1 PRMT R157, R251, 0x5410, RZ ;  /* 0x00005410fb9d9816 */ /* 0x000fe400000000ff */
[----:B------:R-:W-:Y:S01]  /*150a0*/  ISETP.LE.U32.AND P1, PT, R114, UR12, PT ;  /* 0x0000000c72007c0c */ /* 0x000fe2000bf23070 */
[C---:B----4-:R-:W-:Y:S06]  /*150b0*/  HMMA.16816.F32.BF16 R60, R104.reuse, R108, R60 ;  /* 0x0000006c683c723c */ /* 0x050fec000004183c */
[C---:B------:R-:W-:Y:S05]  /*150c0*/  HMMA.16816.F32.BF16 R64, R104.reuse, R110, R64 ;  /* 0x0000006e6840723c */ /* 0x040fea0000041840 */
[----:B------:R-:W-:Y:S01]  /*150d0*/  FFMA.FTZ R108, R211, UR4, -R144 ;  /* 0x00000004d36c7c23 */ /* 0x000fe20008010890 */
[--C-:B------:R-:W-:Y:S02]  /*150e0*/  SHF.R.U32.HI R109, RZ, 0x10, R2.reuse ;  /* 0x00000010ff6d7819 */ /* 0x100fe40000011602 */
[----:B------:R-:W-:Y:S01]  /*150f0*/  LOP3.LUT R110, R2, 0xff, RZ, 0xc0, !PT ;  /* 0x000000ff026e7812 */ /* 0x000fe200078ec0ff */
[----:B------:R1:W-:Y:S02]  /*15100*/  MUFU.EX2 R221, R108 ;  /* 0x0000006c00dd7308 */ /* 0x0003e40000000800 */
[----:B-1----:R-:W-:Y:S01]  /*15110*/  SHF.R.U32.HI R108, RZ, 0x18, R2 ;  /* 0x00000018ff6c7819 */ /* 0x002fe20000011602 */
[----:B-----5:R-:W-:Y:S05]  /*15120*/  @!P4 HFMA2.BF16_V2 R127, -RZ.H0_H0, RZ.H0_H0, -R158.H0_H0 ;  /* 0x200000ffff7fc231 */ /* 0x020fea000034099e */
[----:B------:R-:W-:Y:S04]  /*15130*/  PRMT R116, R127, 0x7610, R116 ;  /* 0x000076107f747816 */ /* 0x000fe80000000074 */
[----:B------:R-:W-:Y:S01]  /*15140*/  @!P4 PRMT R158, R116, 0x5410, RZ ;  /* 0x00005410749ec816 */ /* 0x000fe200000000ff */
[----:B--2---:R-:W-:Y:S05]  /*15150*/  @!P0 HFMA2.BF16_V2 R129, -RZ.H0_H0, RZ.H0_H0, -R161.H0_H0 ;  /* 0x200000ffff818231 */ /* 0x004fea00003409a1 */
[----:B------:R1:W-:Y:S01]  /*15160*/  @!P0 STL.S16 [R1+0x34], R129 ;  /* 0x0000348101008387 */ /* 0x0003e20000100600 */
[----:B------:R-:W-:Y:S03]  /*15170*/  PRMT R117, R129, 0x7610, R117 ;  /* 0x0000761081757816 */ /* 0x000fe60000000075 */
[----:B------:R2:W-:Y:S01]  /*15180*/  @!P4 STL.S16 [R1+0x14], R127 ;  /* 0x0000147f0100c387 */ /* 0x0005e20000100600 */
[----:B------:R-:W-:Y:S02]  /*15190*/  @!P0 PRMT R161, R117, 0x5410, RZ ;  /* 0x0000541075a18816 */ /* 0x000fe400000000ff */
[----:B------:R-:W-:Y:S01]  /*151a0*/  ISETP.LE.U32.AND P0, PT, R101, UR12, PT ;  /* 0x0000000c65007c0c */ /* 0x000fe2000bf03070 */
[----:B------:R4:W5:Y:S01]  /*151b0*/  LDL.S16 R132, [R1+0x10] ;  /* 0x0000100001847983 */ /* 0x0009620000100600 */
[----:B------:R-:W-:Y:S01]  /*151c0*/  SHF.R.U32.HI R101, RZ, 0x18, R123 ;  /* 0x00000018ff657819 */ /* 0x000fe2000001167b */
[----:B---3--:R-:W-:Y:S02]  /*151d0*/  @!P6 HFMA2.BF16_V2 R128, -RZ.H0_H0, RZ.H0_H0, -R160.H0_H0 ;  /* 0x200000ffff80e231 */ /* 0x008fe400003409a0 */
[----:B------:R-:W3:Y:S01]  /*151e0*/  LDSM.16.MT88.4 R116, [R177+0x10800] ;  /* 0x01080000b174783b */ /* 0x000ee20000004200 */
[----:B------:R-:W-:Y:S02]  /*151f0*/  ISETP.LE.U32.AND P4, PT, R101, UR12, PT ;  /* 0x0000000c65007c0c */ /* 0x000fe4000bf83070 */
[----:B------:R-:W-:Y:S02]  /*15200*/  LOP3.LUT R101, R124, 0xffff, RZ, 0xc0, !PT ;  /* 0x0000ffff7c657812 */ /* 0x000fe400078ec0ff */
[----:B------:R-:W-:Y:S02]  /*15210*/  PRMT R130, R128, 0x7610, R130 ;  /* 0x0000761080827816 */ /* 0x000fe40000000082 */
[----:B------:R-:W-:Y:S01]  /*15220*/  SHF.R.U32.HI R101, RZ, 0x8, R101 ;  /* 0x00000008ff657819 */ /* 0x000fe20000011665 */
[----:B------:R-:W-:Y:S01]  /*15230*/  STG.E.U16 desc[UR26][R170.64+0x22], R161 ;  /* 0x000022a1aa007986 */ /* 0x000fe2000c10151a */
[----:B------:R-:W-:Y:S03]  /*15240*/  @!P6 PRMT R160, R130, 0x5410, RZ ;  /* 0x0000541082a0e816 */ /* 0x000fe600000000ff */
[----:B------:R-:W-:Y:S01]  /*15250*/  STG.E.U16 desc[UR26][R172.64+0x20], R158 ;  /* 0x0000209eac007986 */ /* 0x000fe2000c10151a */
[----:B-1----:R-:W-:Y:S02]  /*15260*/  PRMT R129, R113, 0x5410, R101 ;  /* 0x0000541071817816 */ /* 0x002fe40000000065 */
[----:B------:R-:W-:Y:S01]  /*15270*/  LOP3.LUT R101, R122, 0xff, RZ, 0xc0, !PT ;  /* 0x000000ff7a657812 */ /* 0x000fe200078ec0ff */
[----:B------:R-:W1:Y:S08]  /*15280*/  LDSM.16.MT88.4 R112, [R178+0x10800] ;  /* 0x01080000b270783b */ /* 0x000e700000004200 */
[----:B--2---:R4:W2:Y:S04]  /*15290*/  LDL.S16 R127, [R1+0x30] ;  /* 0x00003000017f7983 */ /* 0x0048a80000100600 */
[----:B------:R-:W-:Y:S04]  /*152a0*/  STG.E.U16 desc[UR26][R172.64+0x22], R157 ;  /* 0x0000229dac007986 */ /* 0x000fe8000c10151a */
[----:B------:R4:W-:Y:S01]  /*152b0*/  @!P6 STL.S16 [R1+0x28], R128 ;  /* 0x000028800100e387 */ /* 0x0009e20000100600 */
[----:B------:R-:W-:Y:S02]  /*152c0*/  ISETP.LE.U32.AND P6, PT, R101, UR12, PT ;  /* 0x0000000c65007c0c */ /* 0x000fe4000bfc3070 */
[----:B------:R-:W-:Y:S01]  /*152d0*/  SHF.R.U32.HI R101, RZ, 0x10, R124 ;  /* 0x00000010ff657819 */ /* 0x000fe2000001167c */
[----:B------:R-:W2:Y:S03]  /*152e0*/  LDL.LU R130, [R1+0x50] ;  /* 0x0000500001827983 */ /* 0x000ea60000300800 */
[----:B------:R-:W-:Y:S01]  /*152f0*/  LOP3.LUT R111, R101, 0xff, RZ, 0xc0, !PT ;  /* 0x000000ff656f7812 */ /* 0x000fe200078ec0ff */
[----:B------:R2:W2:Y:S01]  /*15300*/  LDL.S16 R122, [R1+0x24] ;  /* 0x00002400017a7983 */ /* 0x0004a20000100600 */
[----:B------:R-:W-:Y:S01]  /*15310*/  LOP3.LUT R101, R2, 0xffff, RZ, 0xc0, !PT ;  /* 0x0000ffff02657812 */ /* 0x000fe200078ec0ff */
[C---:B---3--:R-:W-:Y:S02]  /*15320*/  HMMA.16816.F32.BF16 R68, R104.reuse, R116, R68 ;  /* 0x000000746844723c */ /* 0x048fe40000041844 */
[----:B------:R-:W-:Y:S01]  /*15330*/  STG.E.U16 desc[UR26][R170.64+0x30], R160 ;  /* 0x000030a0aa007986 */ /* 0x000fe2000c10151a */
[----:B------:R-:W-:Y:S02]  /*15340*/  SHF.R.U32.HI R101, RZ, 0x8, R101 ;  /* 0x00000008ff657819 */ /* 0x000fe40000011665 */
[----:B------:R-:W-:Y:S01]  /*15350*/  LOP3.LUT R2, R109, 0xff, RZ, 0xc0, !PT ;  /* 0x000000ff6d027812 */ /* 0x000fe200078ec0ff */
[C---:B------:R-:W-:Y:S01]  /*15360*/  HMMA.16816.F32.BF16 R72, R104.reuse, R118, R72 ;  /* 0x000000766848723c */ /* 0x040fe20000041848 */
[----:B------:R-:W-:Y:S05]  /*15370*/  LDSM.16.MT88.4 R116, [R179+0x10800] ;  /* 0x01080000b374783b */ /* 0x000fea0000004200 */
[C---:B-1----:R-:W-:Y:S05]  /*15380*/  HMMA.16816.F32.BF16 R76, R104.reuse, R112, R76 ;  /* 0x00000070684c723c */ /* 0x042fea000004184c */
[----:B----4-:R-:W-:Y:S01]  /*15390*/  PRMT R128, R120, 0x5410, R121 ;  /* 0x0000541078807816 */ /* 0x010fe20000000079 */
[----:B------:R-:W-:Y:S01]  /*153a0*/  FFMA.FTZ R120, R214, UR4, -R144 ;  /* 0x00000004d6787c23 */ /* 0x000fe20008010890 */
[----:B------:R3:W4:Y:S01]  /*153b0*/  LDL.S16 R121, [R1+0x44] ;  /* 0x0000440001797983 */ /* 0x0007220000100600 */
[C---:B------:R-:W-:Y:S02]  /*153c0*/  HMMA.16816.F32.BF16 R80, R104.reuse, R114, R80 ;  /* 0x000000726850723c */ /* 0x040fe40000041850 */
[----:B------:R-:W1:Y:S02]  /*153d0*/  MUFU.EX2 R220, R120 ;  /* 0x0000007800dc7308 */ /* 0x000e640000000800 */
[----:B-1----:R-:W-:Y:S04]  /*153e0*/  F2FP.BF16.F32.PACK_AB R154, R220, R221 ;  /* 0x000000dddc9a723e */ /* 0x002fe800000010ff */
[----:B------:R-:W-:Y:S03]  /*153f0*/  PRMT R153, R154, 0x7632, R153 ;  /* 0x000076329a997816 */ /* 0x000fe60000000099 */
[----:B-----5:R-:W-:Y:S05]  /*15400*/  @!P6 HFMA2.BF16_V2 R132, -RZ.H0_H0, RZ.H0_H0, -R156.H0_H0 ;  /* 0x200000ffff84e231 */ /* 0x020fea000034099c */
[----:B------:R-:W-:Y:S04]  /*15410*/  PRMT R120, R132, 0x7610, R120 ;  /* 0x0000761084787816 */ /* 0x000fe80000000078 */
[----:B------:R-:W-:Y:S01]  /*15420*/  @!P6 PRMT R156, R120, 0x5410, RZ ;  /* 0x00005410789ce816 */ /* 0x000fe200000000ff */
[----:B--2---:R-:W-:Y:S05]  /*15430*/  @!P0 HFMA2.BF16_V2 R127, -RZ.H0_H0, RZ.H0_H0, -R159.H0_H0 ;  /* 0x200000ffff7f8231 */ /* 0x004fea000034099f */
[----:B------:R1:W-:Y:S01]  /*15440*/  @!P0 STL.S16 [R1+0x30], R127 ;  /* 0x0000307f01008387 */ /* 0x0003e20000100600 */
[----:B------:R-:W-:Y:S03]  /*15450*/  PRMT R126, R127, 0x7610, R126 ;  /* 0x000076107f7e7816 */ /* 0x000fe6000000007e */
[----:B------:R2:W-:Y:S01]  /*15460*/  @!P6 STL.S16 [R1+0x10], R132 ;  /* 0x000010840100e387 */ /* 0x0005e20000100600 */
[----:B------:R-:W-:Y:S01]  /*15470*/  @!P0 PRMT R159, R126, 0x5410, RZ ;  /* 0x000054107e9f8816 */ /* 0x000fe200000000ff */
[----:B------:R-:W-:Y:S01]  /*15480*/  FFMA.FTZ R120, R0, R130, R151 ;  /* 0x0000008200787223 */ /* 0x000fe20000010097 */
[----:B------:R-:W-:Y:S01]  /*15490*/  FFMA.FTZ R0, R209, UR4, -R144 ;  /* 0x00000004d1007c23 */ /* 0x000fe20008010890 */
[----:B------:R-:W-:Y:S02]  /*154a0*/  ISETP.LE.U32.AND P0, PT, R111, UR12, PT ;  /* 0x0000000c6f007c0c */ /* 0x000fe4000bf03070 */
[----:B------:R-:W-:Y:S01]  /*154b0*/  STG.E.U16 desc[UR26][R170.64+0x32], R159 ;  /* 0x0000329faa007986 */ /* 0x000fe2000c10151a */
[----:B------:R-:W-:Y:S01]  /*154c0*/  @!P3 HFMA2.BF16_V2 R122, -RZ.H0_H0, RZ.H0_H0, -R155.H0_H0 ;  /* 0x200000ffff7ab231 */ /* 0x000fe2000034099b */
[----:B------:R-:W-:Y:S01]  /*154d0*/  PRMT R126, R2, 0x5410, R108 ;  /* 0x00005410027e7816 */ /* 0x000fe2000000006c */
[--C-:B------:R-:W-:Y:S01]  /*154e0*/  FFMA.FTZ R130, R208, UR4, -R144.reuse ;  /* 0x00000004d0827c23 */ /* 0x100fe20008010890 */
[----:B------:R-:W-:Y:S01]  /*154f0*/  STG.E.U16 desc[UR26][R172.64+0x30], R156 ;  /* 0x0000309cac007986 */ /* 0x000fe2000c10151a */
[----:B------:R-:W-:Y:S01]  /*15500*/  SHF.R.U32.HI R2, RZ, 0x10, R123 ;  /* 0x00000010ff027819 */ /* 0x000fe2000001167b */
[----:B------:R-:W-:Y:S01]  /*15510*/  MUFU.EX2 R208, R136 ;  /* 0x0000008800d07308 */ /* 0x000fe20000000800 */
[----:B------:R-:W-:Y:S01]  /*15520*/  LOP3.LUT R123, R123, 0xffff, RZ, 0xc0, !PT ;  /* 0x0000ffff7b7b7812 */ /* 0x000fe200078ec0ff */
[----:B------:R-:W-:Y:S01]  /*15530*/  @!P3 STL.S16 [R1+0x24], R122 ;  /* 0x0000247a0100b387 */ /* 0x000fe20000100600 */
[----:B------:R-:W-:Y:S02]  /*15540*/  LOP3.LUT R2, R2, 0xff, RZ, 0xc0, !PT ;  /* 0x000000ff02027812 */ /* 0x000fe400078ec0ff */
[----:B------:R-:W-:Y:S02]  /*15550*/  SHF.R.U32.HI R123, RZ, 0x8, R123 ;  /* 0x00000008ff7b7819 */ /* 0x000fe4000001167b */
[----:B------:R-:W-:Y:S01]  /*15560*/  ISETP.LE.U32.AND P6, PT, R2, UR12, PT ;  /* 0x0000000c02007c0c */ /* 0x000fe2000bfc3070 */
[--C-:B------:R-:W-:Y:S01]  /*15570*/  FFMA.FTZ R2, R212, UR4, -R144.reuse ;  /* 0x00000004d4027c23 */ /* 0x100fe20008010890 */
[----:B-1----:R-:W-:Y:S01]  /*15580*/  PRMT R127, R110, 0x5410, R101 ;  /* 0x000054106e7f7816 */ /* 0x002fe20000000065 */
[--C-:B------:R-:W-:Y:S01]  /*15590*/  FFMA.FTZ R101, R216, UR4, -R145.reuse ;  /* 0x00000004d8657c23 */ /* 0x100fe20008010891 */
[----:B------:R-:W1:Y:S01]  /*155a0*/  LDSM.16.MT88.4 R108, [R180+0x10800] ;  /* 0x01080000b46c783b */ /* 0x000e620000004200 */
[----:B------:R-:W-:Y:S01]  /*155b0*/  MUFU.EX2 R216, R2 ;  /* 0x0000000200d87308 */ /* 0x000fe20000000800 */
[----:B------:R-:W-:Y:S01]  /*155c0*/  LOP3.LUT R123, R123, 0xffff, RZ, 0xc0, !PT ;  /* 0x0000ffff7b7b7812 */ /* 0x000fe200078ec0ff */
[--C-:B--2---:R-:W-:Y:S01]  /*155d0*/  FFMA.FTZ R132, R207, UR4, -R144.reuse ;  /* 0x00000004cf847c23 */ /* 0x104fe20008010890 */
[----:B------:R-:W-:Y:S01]  /*155e0*/  FFMA.FTZ R144, R169, UR4, -R144 ;  /* 0x00000004a9907c23 */ /* 0x000fe20008010890 */
[----:B----4-:R-:W-:Y:S02]  /*155f0*/  @!P5 HFMA2.BF16_V2 R121, -RZ.H0_H0, RZ.H0_H0, -R154.H0_H0 ;  /* 0x200000ffff79d231 */ /* 0x010fe4000034099a */
[----:B------:R-:W-:Y:S04]  /*15600*/  IMAD.WIDE.U32 R168, R168, -0x2daee0ad, RZ ;  /* 0xd2511f53a8a87825 */ /* 0x000fe800078e00ff */
[----:B------:R2:W-:Y:S01]  /*15610*/  MUFU.EX2 R219, R101 ;  /* 0x0000006500db7308 */ /* 0x0005e20000000800 */
[----:B------:R-:W-:Y:S01]  /*15620*/  @!P5 STL.S16 [R1+0x44], R121 ;  /* 0x000044790100d387 */ /* 0x000fe20000100600 */
[----:B------:R-:W-:Y:S02]  /*15630*/  PRMT R112, R121, 0x7610, R112 ;  /* 0x0000761079707816 */ /* 0x000fe40000000070 */
[----:B------:R-:W-:Y:S01]  /*15640*/  SHF.R.U32.HI R102, RZ, 0x10, R168 ;  /* 0x00000010ff667819 */ /* 0x000fe200000116a8 */
[----:B------:R3:W4:Y:S05]  /*15650*/  LDL.S16 R137, [R1+0x8] ;  /* 0x0000080001897983 */ /* 0x00072a0000100600 */
[----:B------:R-:W-:Y:S01]  /*15660*/  MUFU.EX2 R211, R130 ;  /* 0x0000008200d37308 */ /* 0x000fe20000000800 */
[----:B------:R-:W-:Y:S09]  /*15670*/  LOP3.LUT R102, R102, 0xff, RZ, 0xc0, !PT ;  /* 0x000000ff66667812 */ /* 0x000ff200078ec0ff */
[----:B------:R-:W-:Y:S01]  /*15680*/  MUFU.EX2 R209, R135 ;  /* 0x0000008700d17308 */ /* 0x000fe20000000800 */
[----:B--2---:R-:W-:Y:S09]  /*15690*/  FFMA.FTZ R101, R217, UR4, -R145 ;  /* 0x00000004d9657c23 */ /* 0x004ff20008010891 */
[----:B------:R2:W-:Y:S01]  /*156a0*/  MUFU.EX2 R217, R0 ;  /* 0x0000000000d97308 */ /* 0x0005e20000000800 */
[C---:B-1----:R-:W-:Y:S09]  /*156b0*/  HMMA.16816.F32.BF16 R84, R104.reuse, R108, R84 ;  /* 0x0000006c6854723c */ /* 0x042ff20000041854 */
[----:B------:R1:W5:Y:S01]  /*156c0*/  MUFU.EX2 R218, R101 ;  /* 0x0000006500da7308 */ /* 0x0003620000000800 */
[C---:B------:R-:W-:Y:S09]  /*156d0*/  HMMA.16816.F32.BF16 R88, R104.reuse, R110, R88 ;  /* 0x0000006e6858723c */ /* 0x040ff20000041858 */
[----:B------:R-:W-:Y:S02]  /*156e0*/  MUFU.EX2 R212, R132 ;  /* 0x0000008400d47308 */ /* 0x000fe40000000800 */
[----:B--2---:R-:W-:Y:S01]  /*156f0*/  LOP3.LUT R0, R124, 0xffff, RZ, 0xc0, !PT ;  /* 0x0000ffff7c007812 */ /* 0x004fe200078ec0ff */
[C---:B------:R-:W-:Y:S01]  /*15700*/  HMMA.16816.F32.BF16 R92, R104.reuse, R116, R92 ;  /* 0x00000074685c723c */ /* 0x040fe2000004185c */
[----:B------:R3:W2:Y:S02]  /*15710*/  LDL.S16 R125, [R1+0x20] ;  /* 0x00002000017d7983 */ /* 0x0006a40000100600 */
[----:B------:R-:W-:Y:S03]  /*15720*/  SHF.R.U32.HI R0, RZ, 0x8, R0 ;  /* 0x00000008ff007819 */ /* 0x000fe60000011600 */
[----:B------:R-:W-:Y:S01]  /*15730*/  HMMA.16816.F32.BF16 R96, R104, R118, R96 ;  /* 0x000000766860723c */ /* 0x000fe20000041860 */
[----:B------:R-:W-:Y:S01]  /*15740*/  LDSM.16.MT88.4 R104, [R180+0xd000] ;  /* 0x00d00000b468783b */ /* 0x000fe20000004200 */
[----:B------:R-:W-:Y:S03]  /*15750*/  MUFU.EX2 R207, R144 ;  /* 0x0000009000cf7308 */ /* 0x000fe60000000800 */
[----:B-1----:R-:W-:Y:S02]  /*15760*/  PRMT R101, R122, 0x7610, R101 ;  /* 0x000076107a657816 */ /* 0x002fe40000000065 */
[----:B------:R-:W-:Y:S02]  /*15770*/  LOP3.LUT R2, R0, 0xffff, RZ, 0xc0, !PT ;  /* 0x0000ffff00027812 */ /* 0x000fe400078ec0ff */
[----:B------:R-:W-:Y:S02]  /*15780*/  LDSM.16.MT88.4 R116, [R179+0xd000] ;  /* 0x00d00000b374783b */ /* 0x000fe40000004200 */
[----:B------:R-:W-:Y:S02]  /*15790*/  PRMT R0, R154, 0x5410, R153 ;  /* 0x000054109a007816 */ /* 0x000fe40000000099 */
[----:B------:R-:W-:Y:S02]  /*157a0*/  @!P5 PRMT R154, R112, 0x5410, RZ ;  /* 0x00005410709ad816 */ /* 0x000fe400000000ff */
[----:B------:R-:W-:Y:S01]  /*157b0*/  @!P3 PRMT R155, R101, 0x5410, RZ ;  /* 0x00005410659bb816 */ /* 0x000fe200000000ff */
[--C-:B------:R-:W-:Y:S01]  /*157c0*/  FFMA.FTZ R101, R213, UR4, -R145.reuse ;  /* 0x00000004d5657c23 */ /* 0x100fe20008010891 */
[----:B------:R-:W-:Y:S01]  /*157d0*/  ISETP.LE.U32.AND P5, PT, R2, UR12, PT ;  /* 0x0000000c02007c0c */ /* 0x000fe2000bfa3070 */
[--C-:B------:R-:W-:Y:S01]  /*157e0*/  FFMA.FTZ R2, R215, UR4, -R145.reuse ;  /* 0x00000004d7027c23 */ /* 0x100fe20008010891 */
[----:B-----5:R-:W-:Y:S01]  /*157f0*/  F2FP.BF16.F32.PACK_AB R151, R218, R219 ;  /* 0x000000dbda97723e */ /* 0x020fe200000010ff */
[----:B------:R1:W-:Y:S01]  /*15800*/  MUFU.EX2 R214, R101 ;  /* 0x0000006500d67308 */ /* 0x0003e20000000800 */
[--C-:B------:R-:W-:Y:S01]  /*15810*/  HSET2.LE.AND R108, R127, R146.reuse, PT ;  /* 0x000000927f6c7233 */ /* 0x100fe20003803000 */
[----:B------:R-:W5:Y:S01]  /*15820*/  LDSM.16.MT88.4 R112, [R177+0xd000] ;  /* 0x00d00000b170783b */ /* 0x000f620000004200 */
[----:B------:R-:W-:Y:S01]  /*15830*/  ISETP.LE.U32.AND P3, PT, R123, UR12, PT ;  /* 0x0000000c7b007c0c */ /* 0x000fe2000bf63070 */
[----:B------:R-:W-:Y:S01]  /*15840*/  FFMA.FTZ R145, R167, UR4, -R145 ;  /* 0x00000004a7917c23 */ /* 0x000fe20008010891 */
[C---:B------:R-:W-:Y:S02]  /*15850*/  PRMT R150, R151.reuse, 0x7632, R150 ;  /* 0x0000763297967816 */ /* 0x040fe40000000096 */
[----:B------:R-:W-:Y:S03]  /*15860*/  F2FP.BF16.F32.PACK_AB R149, R216, R217 ;  /* 0x000000d9d895723e */ /* 0x000fe600000010ff */
[----:B------:R-:W3:Y:S01]  /*15870*/  MUFU.EX2 R213, R2 ;  /* 0x0000000200d57308 */ /* 0x000ee20000000800 */
[----:B------:R-:W-:Y:S01]  /*15880*/  LOP3.LUT R108, R108, R0, RZ, 0xc0, !PT ;  /* 0x000000006c6c7212 */ /* 0x000fe200078ec0ff */
[----:B------:R-:W-:Y:S01]  /*15890*/  STG.E.U16 desc[UR26][R172.64+0x32], R155 ;  /* 0x0000329bac007986 */ /* 0x000fe2000c10151a */
[----:B------:R-:W-:Y:S01]  /*158a0*/  HSET2.LE.AND R109, R126, R146, PT ;  /* 0x000000927e6d7233 */ /* 0x000fe20003803000 */
[----:B------:R-:W-:Y:S01]  /*158b0*/  @!P4 HFMA2.BF16_V2 R248, -RZ.H0_H0, RZ.H0_H0, -R150.H0_H0 ;  /* 0x200000fffff8c231 */ /* 0x000fe20000340996 */
[----:B------:R-:W-:Y:S01]  /*158c0*/  PRMT R0, R151, 0x5410, R150 ;  /* 0x0000541097007816 */ /* 0x000fe20000000096 */
[----:B------:R-:W-:Y:S01]  /*158d0*/  STG.E.U16 desc[UR26][R170.64+0x40], R154 ;  /* 0x0000409aaa007986 */ /* 0x000fe2000c10151a */
[----:B------:R-:W-:Y:S01]  /*158e0*/  PRMT R152, R149, 0x7632, R152 ;  /* 0x0000763295987816 */ /* 0x000fe20000000098 */
[----:B------:R-:W-:Y:S01]  /*158f0*/  @!P1 HFMA2.BF16_V2 R247, -RZ.H0_H0, RZ.H0_H0, -R149.H0_H0 ;  /* 0x200000fffff79231 */ /* 0x000fe20000340995 */
[--C-:B------:R-:W-:Y:S01]  /*15900*/  HSET2.LE.AND R110, R129, R146.reuse, PT ;  /* 0x00000092816e7233 */ /* 0x100fe20003803000 */
[----:B-1----:R-:W-:Y:S01]  /*15910*/  FADD.FTZ R101, R225, R120 ;  /* 0x00000078e1657221 */ /* 0x002fe20000010000 */
[----:B------:R-:W-:Y:S01]  /*15920*/  LOP3.LUT R109, R109, R0, RZ, 0xc0, !PT ;  /* 0x000000006d6d7212 */ /* 0x000fe200078ec0ff */
[----:B------:R-:W1:Y:S01]  /*15930*/  LDSM.16.MT88.4 R120, [R178+0xd000] ;  /* 0x00d00000b278783b */ /* 0x000e620000004200 */
[----:B------:R-:W-:Y:S01]  /*15940*/  PRMT R0, R149, 0x5410, R152 ;  /* 0x0000541095007816 */ /* 0x000fe20000000098 */
[----:B------:R-:W2:Y:S01]  /*15950*/  MUFU.EX2 R167, R145 ;  /* 0x0000009100a77308 */ /* 0x000ea20000000800 */
[--C-:B------:R-:W-:Y:S01]  /*15960*/  HSET2.LE.AND R111, R128, R146.reuse, PT ;  /* 0x00000092806f7233 */ /* 0x100fe20003803000 */
[----:B------:R-:W-:Y:S01]  /*15970*/  FADD.FTZ R101, R226, R101 ;  /* 0x00000065e2657221 */ /* 0x000fe20000010000 */
[----:B---3--:R-:W-:Y:S01]  /*15980*/  F2FP.BF16.F32.PACK_AB R148, R213, R214 ;  /* 0x000000d6d594723e */ /* 0x008fe200000010ff */
[----:B------:R-:W-:Y:S01]  /*15990*/  FADD.FTZ R2, R228, R131 ;  /* 0x00000083e4027221 */ /* 0x000fe20000010000 */
[----:B------:R-:W-:Y:S01]  /*159a0*/  LOP3.LUT R110, R110, R0, RZ, 0xc0, !PT ;  /* 0x000000006e6e7212 */ /* 0x000fe200078ec0ff */
[----:B------:R-:W-:Y:S01]  /*159b0*/  LDSM.16.MT88.4 R128, [R179+0xd800] ;  /* 0x00d80000b380783b */ /* 0x000fe20000004200 */
[C---:B------:R-:W-:Y:S01]  /*159c0*/  PRMT R147, R148.reuse, 0x7632, R147 ;  /* 0x0000763294937816 */ /* 0x040fe20000000093 */
[----:B------:R-:W-:Y:S01]  /*159d0*/  FADD.FTZ R2, R227, R2 ;  /* 0x00000002e3027221 */ /* 0x000fe20000010000 */
[----:B------:R-:W-:Y:S02]  /*159e0*/  SHF.R.U32.HI R124, RZ, 0x18, R124 ;  /* 0x00000018ff7c7819 */ /* 0x000fe4000001167c */
[----:B------:R-:W-:Y:S01]  /*159f0*/  PRMT R0, R148, 0x5410, R147 ;  /* 0x0000541094007816 */ /* 0x000fe20000000093 */
[----:B------:R-:W-:Y:S01]  /*15a00*/  FADD.FTZ R126, R231, R2 ;  /* 0x00000002e77e7221 */ /* 0x000fe20000010000 */
[----:B------:R-:W-:Y:S02]  /*15a10*/  @!P4 PRMT R150, R248, 0x5410, RZ ;  /* 0x00005410f896c816 */ /* 0x000fe400000000ff */
[----:B------:R-:W-:Y:S02]  /*15a20*/  LOP3.LUT R111, R111, R0, RZ, 0xc0, !PT ;  /* 0x000000006f6f7212 */ /* 0x000fe400078ec0ff */
[----:B------:R-:W-:Y:S02]  /*15a30*/  @!P1 PRMT R149, R247, 0x5410, RZ ;  /* 0x00005410f7959816 */ /* 0x000fe400000000ff */
[----:B------:R-:W-:Y:S03]  /*15a40*/  LOP3.LUT R2, R169, UR21, R134, 0x96, !PT ;  /* 0x00000015a9027c12 */ /* 0x000fe6000f8e9686 */
[C---:B-----5:R-:W-:Y:S06]  /*15a50*/  HMMA.16816.F32.BF16 R4, R108.reuse, R112, R4 ;  /* 0x000000706c04723c */ /* 0x060fec0000041804 */
        /* <DEDUP_REMOVED lines=16> */
[----:B------:R-:W-:Y:S05]  /*15b60*/  LDSM.16.MT88.4 R120, [R180+0x11000] ;  /* 0x01100000b478783b */ /* 0x000fea0000004200 */
[C---:B-----5:R-:W-:Y:S06]  /*15b70*/  HMMA.16816.F32.BF16 R52, R108.reuse, R104, R52 ;  /* 0x000000686c34723c */ /* 0x060fec0000041834 */
[C---:B------:R-:W-:Y:S01]  /*15b80*/  HMMA.16816.F32.BF16 R56, R108.reuse, R106, R56 ;  /* 0x0000006a6c38723c */ /* 0x040fe20000041838 */
[----:B------:R-:W1:Y:S05]  /*15b90*/  LDSM.16.MT88.4 R104, [R178+0x11000] ;  /* 0x01100000b268783b */ /* 0x000e6a0000004200 */
[C---:B------:R-:W-:Y:S06]  /*15ba0*/  HMMA.16816.F32.BF16 R60, R108.reuse, R116, R60 ;  /* 0x000000746c3c723c */ /* 0x040fec000004183c */
[C---:B------:R-:W-:Y:S05]  /*15bb0*/  HMMA.16816.F32.BF16 R64, R108.reuse, R118, R64 ;  /* 0x000000766c40723c */ /* 0x040fea0000041840 */
[----:B------:R-:W-:Y:S01]  /*15bc0*/  LOP3.LUT R117, R168, 0xff, RZ, 0xc0, !PT ;  /* 0x000000ffa8757812 */ /* 0x000fe200078ec0ff */
[C---:B---3--:R-:W-:Y:S05]  /*15bd0*/  HMMA.16816.F32.BF16 R68, R108.reuse, R112, R68 ;  /* 0x000000706c44723c */ /* 0x048fea0000041844 */
[----:B------:R-:W-:Y:S01]  /*15be0*/  SHF.R.U32.HI R116, RZ, 0x18, R168 ;  /* 0x00000018ff747819 */ /* 0x000fe200000116a8 */
[C---:B------:R-:W-:Y:S05]  /*15bf0*/  HMMA.16816.F32.BF16 R72, R108.reuse, R114, R72 ;  /* 0x000000726c48723c */ /* 0x040fea0000041848 */
[----:B------:R-:W-:Y:S06]  /*15c00*/  PRMT R139, R102, 0x5410, R116 ;  /* 0x00005410668b7816 */ /* 0x000fec0000000074 */
[--C-:B------:R-:W-:Y:S01]  /*15c10*/  HSET2.LE.AND R139, R139, R146.reuse, PT ;  /* 0x000000928b8b7233 */ /* 0x100fe20003803000 */
[C---:B-1----:R-:W-:Y:S06]  /*15c20*/  HMMA.16816.F32.BF16 R76, R108.reuse, R104, R76 ;  /* 0x000000686c4c723c */ /* 0x042fec000004184c */
[C---:B------:R-:W-:Y:S01]  /*15c30*/  HMMA.16816.F32.BF16 R80, R108.reuse, R106, R80 ;  /* 0x0000006a6c50723c */ /* 0x040fe20000041850 */
[----:B------:R-:W-:Y:S05]  /*15c40*/  LDSM.16.MT88.4 R104, [R177+0xd800] ;  /* 0x00d80000b168783b */ /* 0x000fea0000004200 */
[C---:B------:R-:W-:Y:S06]  /*15c50*/  HMMA.16816.F32.BF16 R84, R108.reuse, R120, R84 ;  /* 0x000000786c54723c */ /* 0x040fec0000041854 */
[C---:B------:R-:W-:Y:S01]  /*15c60*/  HMMA.16816.F32.BF16 R88, R108.reuse, R122, R88 ;  /* 0x0000007a6c58723c */ /* 0x040fe20000041858 */
[----:B------:R-:W-:Y:S04]  /*15c70*/  LDSM.16.MT88.4 R120, [R180+0xd800] ;  /* 0x00d80000b478783b */ /* 0x000fe80000004200 */
[----:B----4-:R-:W-:Y:S02]  /*15c80*/  @!P6 HFMA2.BF16_V2 R137, -RZ.H0_H0, RZ.H0_H0, -R151.H0_H0 ;  /* 0x200000ffff89e231 */ /* 0x010fe40000340997 */
[----:B--2---:R-:W-:Y:S05]  /*15c90*/  @!P3 HFMA2.BF16_V2 R125, -RZ.H0_H0, RZ.H0_H0, -R153.H0_H0 ;  /* 0x200000ffff7db231 */ /* 0x004fea0000340999 */
[----:B------:R1:W-:Y:S01]  /*15ca0*/  @!P3 STL.S16 [R1+0x20], R125 ;  /* 0x0000207d0100b387 */ /* 0x0003e20000100600 */
[----:B------:R-:W-:Y:S03]  /*15cb0*/  PRMT R0, R125, 0x7610, R0 ;  /* 0x000076107d007816 */ /* 0x000fe60000000000 */
[----:B------:R2:W-:Y:S01]  /*15cc0*/  @!P6 STL.S16 [R1+0x8], R137 ;  /* 0x000008890100e387 */ /* 0x0005e20000100600 */
[----:B------:R-:W-:Y:S02]  /*15cd0*/  @!P3 PRMT R153, R0, 0x5410, RZ ;  /* 0x000054100099b816 */ /* 0x000fe400000000ff */
[----:B------:R-:W-:Y:S02]  /*15ce0*/  ISETP.LE.U32.AND P3, PT, R124, UR12, PT ;  /* 0x0000000c7c007c0c */ /* 0x000fe4000bf63070 */
[----:B------:R3:W4:Y:S01]  /*15cf0*/  LDL.S16 R124, [R1+0x2c] ;  /* 0x00002c00017c7983 */ /* 0x0007220000100600 */
[----:B------:R-:W-:Y:S03]  /*15d00*/  LOP3.LUT R0, R2, 0xff, RZ, 0xc0, !PT ;  /* 0x000000ff02007812 */ /* 0x000fe600078ec0ff */
[----:B------:R-:W-:Y:S04]  /*15d10*/  STG.E.U16 desc[UR26][R170.64+0x42], R153 ;  /* 0x00004299aa007986 */ /* 0x000fe8000c10151a */
[----:B------:R-:W-:Y:S03]  /*15d20*/  STG.E.U16 desc[UR26][R172.64+0x42], R150 ;  /* 0x00004296ac007986 */ /* 0x000fe6000c10151a */
[----:B------:R-:W-:Y:S02]  /*15d30*/  @!P3 HFMA2.BF16_V2 R252, -RZ.H0_H0, RZ.H0_H0, -R147.H0_H0 ;  /* 0x200000fffffcb231 */ /* 0x000fe40000340993 */
[--C-:B-1----:R-:W-:Y:S01]  /*15d40*/  FADD.FTZ R125, R238, R101.reuse ;  /* 0x00000065ee7d7221 */ /* 0x102fe20000010000 */
[----:B------:R-:W-:Y:S02]  /*15d50*/  PRMT R101, R137, 0x7610, R101 ;  /* 0x0000761089657816 */ /* 0x000fe40000000065 */
[----:B------:R-:W-:Y:S02]  /*15d60*/  @!P3 PRMT R147, R252, 0x5410, RZ ;  /* 0x00005410fc93b816 */ /* 0x000fe400000000ff */
[----:B------:R-:W-:Y:S02]  /*15d70*/  @!P6 PRMT R151, R101, 0x5410, RZ ;  /* 0x000054106597e816 */ /* 0x000fe400000000ff */
[----:B------:R-:W-:Y:S02]  /*15d80*/  LOP3.LUT R101, R2, 0xffff, RZ, 0xc0, !PT ;  /* 0x0000ffff02657812 */ /* 0x000fe400078ec0ff */
[----:B------:R-:W-:Y:S01]  /*15d90*/  ISETP.LE.U32.AND P6, PT, R0, UR12, PT ;  /* 0x0000000c00007c0c */ /* 0x000fe2000bfc3070 */
[----:B------:R-:W-:Y:S01]  /*15da0*/  STG.E.U16 desc[UR26][R172.64+0x40], R151 ;  /* 0x00004097ac007986 */ /* 0x000fe2000c10151a */
[----:B------:R-:W-:Y:S02]  /*15db0*/  SHF.R.U32.HI R101, RZ, 0x8, R101 ;  /* 0x00000008ff657819 */ /* 0x000fe40000011665 */
[----:B------:R-:W-:Y:S01]  /*15dc0*/  LOP3.LUT R0, R169, UR21, R134, 0x96, !PT ;  /* 0x00000015a9007c12 */ /* 0x000fe2000f8e9686 */
[----:B------:R-:W-:Y:S01]  /*15dd0*/  STG.E.U16 desc[UR26][R170.64+0x50], R149 ;  /* 0x00005095aa007986 */ /* 0x000fe2000c10151a */
[----:B------:R-:W-:Y:S02]  /*15de0*/  LOP3.LUT R101, R101, 0xffff, RZ, 0xc0, !PT ;  /* 0x0000ffff65657812 */ /* 0x000fe400078ec0ff */
[----:B------:R-:W-:Y:S02]  /*15df0*/  LOP3.LUT R102, R0, 0xff, RZ, 0xc0, !PT ;  /* 0x000000ff00667812 */ /* 0x000fe400078ec0ff */
[----:B------:R-:W-:Y:S02]  /*15e00*/  ISETP.LE.U32.AND P4, PT, R101, UR12, PT ;  /* 0x0000000c65007c0c */ /* 0x000fe4000bf83070 */
[----:B------:R-:W-:Y:S02]  /*15e10*/  LOP3.LUT R101, R168, 0xffff, RZ, 0xc0, !PT ;  /* 0x0000ffffa8657812 */ /* 0x000fe400078ec0ff */
[----:B--2---:R-:W-:Y:S02]  /*15e20*/  SHF.R.U32.HI R137, RZ, 0x18, R0 ;  /* 0x00000018ff897819 */ /* 0x004fe40000011600 */
[----:B------:R-:W-:Y:S02]  /*15e30*/  SHF.R.U32.HI R103, RZ, 0x8, R101 ;  /* 0x00000008ff677819 */ /* 0x000fe40000011665 */
[--C-:B------:R-:W-:Y:S02]  /*15e40*/  SHF.R.U32.HI R101, RZ, 0x18, R2.reuse ;  /* 0x00000018ff657819 */ /* 0x100fe40000011602 */
[----:B------:R-:W-:Y:S02]  /*15e50*/  PRMT R138, R117, 0x5410, R103 ;  /* 0x00005410758a7816 */ /* 0x000fe40000000067 */
[----:B------:R-:W1:Y:S01]  /*15e60*/  LDSM.16.MT88.4 R116, [R179+0x11000] ;  /* 0x01100000b374783b */ /* 0x000e620000004200 */
[----:B------:R-:W-:Y:S02]  /*15e70*/  ISETP.LE.U32.AND P1, PT, R101, UR12, PT ;  /* 0x0000000c65007c0c */ /* 0x000fe4000bf23070 */
[----:B------:R-:W-:Y:S02]  /*15e80*/  SHF.R.U32.HI R103, RZ, 0x10, R2 ;  /* 0x00000010ff677819 */ /* 0x000fe40000011602 */
[----:B------:R-:W-:Y:S02]  /*15e90*/  LOP3.LUT R101, R0, 0xffff, RZ, 0xc0, !PT ;  /* 0x0000ffff00657812 */ /* 0x000fe400078ec0ff */
[----:B------:R-:W-:Y:S02]  /*15ea0*/  SHF.R.U32.HI R2, RZ, 0x10, R0 ;  /* 0x00000010ff027819 */ /* 0x000fe40000011600 */
[----:B------:R-:W-:Y:S02]  /*15eb0*/  SHF.R.U32.HI R101, RZ, 0x8, R101 ;  /* 0x00000008ff657819 */ /* 0x000fe40000011665 */
[----:B------:R-:W-:Y:S02]  /*15ec0*/  LOP3.LUT R2, R2, 0xff, RZ, 0xc0, !PT ;  /* 0x000000ff02027812 */ /* 0x000fe400078ec0ff */
[----:B------:R-:W-:Y:S02]  /*15ed0*/  PRMT R101, R102, 0x5410, R101 ;  /* 0x0000541066657816 */ /* 0x000fe40000000065 */
[----:B------:R-:W-:Y:S01]  /*15ee0*/  PRMT R137, R2, 0x5410, R137 ;  /* 0x0000541002897816 */ /* 0x000fe20000000089 */
[----:B------:R-:W-:Y:S01]  /*15ef0*/  FADD.FTZ R2, R222, R126 ;  /* 0x0000007ede027221 */ /* 0x000fe20000010000 */
[----:B------:R-:W-:Y:S02]  /*15f00*/  LOP3.LUT R0, R103, 0xff, RZ, 0xc0, !PT ;  /* 0x000000ff67007812 */ /* 0x000fe400078ec0ff */
[----:B------:R-:W-:Y:S01]  /*15f10*/  F2FP.BF16.F32.PACK_AB R103, R212, R211 ;  /* 0x000000d3d467723e */ /* 0x000fe200000010ff */
[----:B------:R-:W-:Y:S01]  /*15f20*/  FADD.FTZ R175, R224, R2 ;  /* 0x00000002e0af7221 */ /* 0x000fe20000010000 */
[----:B------:R-:W-:Y:S02]  /*15f30*/  F2FP.BF16.F32.PACK_AB R2, R167, R206 ;  /* 0x000000cea702723e */ /* 0x000fe400000010ff */
[----:B------:R-:W-:Y:S01]  /*15f40*/  PRMT R102, R103, 0x7632, R102 ;  /* 0x0000763267667816 */ /* 0x000fe20000000066 */
[----:B------:R-:W-:Y:S01]  /*15f50*/  @!P6 HFMA2.BF16_V2 R246, -RZ.H0_H0, RZ.H0_H0, -R103.H0_H0 ;  /* 0x200000fffff6e231 */ /* 0x000fe20000340967 */
[--C-:B------:R-:W-:Y:S02]  /*15f60*/  HSET2.LE.AND R138, R138, R146.reuse, PT ;  /* 0x000000928a8a7233 */ /* 0x100fe40003803000 */
[--C-:B------:R-:W-:Y:S02]  /*15f70*/  HSET2.LE.AND R136, R101, R146.reuse, PT ;  /* 0x0000009265887233 */ /* 0x100fe40003803000 */
[----:B------:R-:W-:Y:S02]  /*15f80*/  F2FP.BF16.F32.PACK_AB R101, R207, R208 ;  /* 0x000000d0cf65723e */ /* 0x000fe400000010ff */
[----:B------:R-:W-:Y:S02]  /*15f90*/  HSET2.LE.AND R137, R137, R146, PT ;  /* 0x0000009289897233 */ /* 0x000fe40003803000 */
[----:B------:R-:W-:Y:S02]  /*15fa0*/  F2FP.BF16.F32.PACK_AB R146, R209, R210 ;  /* 0x000000d2d192723e */ /* 0x000fe400000010ff */
[----:B------:R-:W-:Y:S02]  /*15fb0*/  PRMT R144, R101, 0x7632, R144 ;  /* 0x0000763265907816 */ /* 0x000fe40000000090 */
[C---:B------:R-:W-:Y:S01]  /*15fc0*/  PRMT R145, R146.reuse, 0x7632, R145 ;  /* 0x0000763292917816 */ /* 0x040fe20000000091 */
[C---:B-1----:R-:W-:Y:S04]  /*15fd0*/  HMMA.16816.F32.BF16 R92, R108.reuse, R116, R92 ;  /* 0x000000746c5c723c */ /* 0x042fe8000004185c */
[----:B------:R-:W-:Y:S02]  /*15fe0*/  @!P1 HFMA2.BF16_V2 R243, -RZ.H0_H0, RZ.H0_H0, -R145.H0_H0 ;  /* 0x200000fffff39231 */ /* 0x000fe40000340991 */
[----:B------:R-:W-:Y:S07]  /*15ff0*/  HMMA.16816.F32.BF16 R96, R108, R118, R96 ;  /* 0x000000766c60723c */ /* 0x000fee0000041860 */
[----:B------:R-:W-:Y:S04]  /*16000*/  PRMT R108, R146, 0x5410, R145 ;  /* 0x00005410926c7816 */ /* 0x000fe80000000091 */
[----:B------:R-:W-:Y:S02]  /*16010*/  LOP3.LUT R137, R137, R108, RZ, 0xc0, !PT ;  /* 0x0000006c89897212 */ /* 0x000fe400078ec0ff */
[----:B------:R-:W-:Y:S02]  /*16020*/  PRMT R108, R101, 0x5410, R144 ;  /* 0x00005410656c7816 */ /* 0x000fe40000000090 */
[----:B------:R-:W-:Y:S02]  /*16030*/  @!P1 PRMT R145, R243, 0x5410, RZ ;  /* 0x00005410f3919816 */ /* 0x000fe400000000ff */
[----:B------:R-:W-:Y:S01]  /*16040*/  LOP3.LUT R138, R138, R108, RZ, 0xc0, !PT ;  /* 0x0000006c8a8a7212 */ /* 0x000fe200078ec0ff */
[----:B----4-:R-:W-:Y:S05]  /*16050*/  @!P5 HFMA2.BF16_V2 R124, -RZ.H0_H0, RZ.H0_H0, -R152.H0_H0 ;  /* 0x200000ffff7cd231 */ /* 0x010fea0000340998 */
[----:B------:R-:W-:Y:S01]  /*16060*/  @!P5 STL.S16 [R1+0x2c], R124 ;  /* 0x00002c7c0100d387 */ /* 0x000fe20000100600 */
[----:B------:R-:W-:Y:S03]  /*16070*/  PRMT R112, R124, 0x7610, R112 ;  /* 0x000076107c707816 */ /* 0x000fe60000000070 */
[----:B------:R3:W2:Y:S01]  /*16080*/  LDL.S16 R225, [R1] ;  /* 0x0000000001e17983 */ /* 0x0006a20000100600 */
[----:B------:R-:W-:Y:S02]  /*16090*/  @!P5 PRMT R152, R112, 0x5410, RZ ;  /* 0x000054107098d816 */ /* 0x000fe400000000ff */
[----:B------:R-:W-:Y:S01]  /*160a0*/  ISETP.LE.U32.AND P5, PT, R0, UR12, PT ;  /* 0x0000000c00007c0c */ /* 0x000fe2000bfa3070 */
[----:B------:R3:W4:Y:S01]  /*160b0*/  LDL.S16 R215, [R1+0x4] ;  /* 0x0000040001d77983 */ /* 0x0007220000100600 */
[----:B------:R-:W-:Y:S03]  /*160c0*/  FADD.FTZ R0, R143, R125 ;  /* 0x0000007d8f007221 */ /* 0x000fe60000010000 */
[----:B------:R-:W1:Y:S01]  /*160d0*/  LDSM.16.MT88.4 R112, [R178+0xd800] ;  /* 0x00d80000b270783b */ /* 0x000e620000004200 */
[----:B------:R-:W-:Y:S01]  /*160e0*/  FADD.FTZ R174, R223, R0 ;  /* 0x00000000dfae7221 */ /* 0x000fe20000010000 */
[----:B------:R-:W-:Y:S02]  /*160f0*/  PRMT R0, R103, 0x5410, R102 ;  /* 0x0000541067007816 */ /* 0x000fe40000000066 */
[----:B------:R-:W-:Y:S02]  /*16100*/  @!P6 PRMT R103, R246, 0x5410, RZ ;  /* 0x00005410f667e816 */ /* 0x000fe400000000ff */
[----:B------:R-:W-:Y:S02]  /*16110*/  LOP3.LUT R136, R136, R0, RZ, 0xc0, !PT ;  /* 0x0000000088887212 */ /* 0x000fe400078ec0ff */
[C---:B------:R-:W-:Y:S01]  /*16120*/  PRMT R0, R2.reuse, 0x7632, R0 ;  /* 0x0000763202007816 */ /* 0x040fe20000000000 */
[----:B------:R-:W5:Y:S01]  /*16130*/  LDSM.16.MT88.4 R140, [R177+0xf800] ;  /* 0x00f80000b18c783b */ /* 0x000f620000004200 */
[----:B------:R-:W-:Y:S02]  /*16140*/  @!P5 HFMA2.BF16_V2 R244, -RZ.H0_H0, RZ.H0_H0, -R146.H0_H0 ;  /* 0x200000fffff4d231 */ /* 0x000fe40000340992 */
[----:B------:R-:W-:Y:S03]  /*16150*/  PRMT R108, R2, 0x5410, R0 ;  /* 0x00005410026c7816 */ /* 0x000fe60000000000 */
[----:B------:R-:W-:Y:S02]  /*16160*/  @!P5 PRMT R146, R244, 0x5410, RZ ;  /* 0x00005410f492d816 */ /* 0x000fe400000000ff */
[----:B------:R-:W-:Y:S01]  /*16170*/  LOP3.LUT R139, R139, R108, RZ, 0xc0, !PT ;  /* 0x0000006c8b8b7212 */ /* 0x000fe200078ec0ff */
[----:B------:R-:W-:Y:S04]  /*16180*/  STG.E.U16 desc[UR26][R170.64+0x52], R152 ;  /* 0x00005298aa007986 */ /* 0x000fe8000c10151a */
[----:B------:R-:W-:Y:S02]  /*16190*/  STG.E.U16 desc[UR26][R172.64+0x52], R147 ;  /* 0x00005293ac007986 */ /* 0x000fe4000c10151a */
[C---:B------:R-:W-:Y:S02]  /*161a0*/  HMMA.16816.F32.BF16 R108, R136.reuse, R104, R4 ;  /* 0x00000068886c723c */ /* 0x040fe40000041804 */
[----:B------:R-:W3:Y:S04]  /*161b0*/  LDSM.16.MT88.4 R4, [R178+0xf800] ;  /* 0x00f80000b204783b */ /* 0x000ee80000004200 */
[C---:B------:R-:W-:Y:S04]  /*161c0*/  HMMA.16816.F32.BF16 R104, R136.reuse, R106, R8 ;  /* 0x0000006a8868723c */ /* 0x040fe80000041808 */
[----:B------:R-:W3:Y:S02]  /*161d0*/  LDSM.16.MT88.4 R8, [R180+0xf800] ;  /* 0x00f80000b408783b */ /* 0x000ee40000004200 */
[C---:B-1----:R-:W-:Y:S06]  /*161e0*/  HMMA.16816.F32.BF16 R116, R136.reuse, R112, R12 ;  /* 0x000000708874723c */ /* 0x042fec000004180c */
[----:B------:R-:W1:Y:S01]  /*161f0*/  LDSM.16.MT88.4 R12, [R179+0xf800] ;  /* 0x00f80000b30c783b */ /* 0x000e620000004200 */
[C---:B------:R-:W-:Y:S06]  /*16200*/  HMMA.16816.F32.BF16 R112, R136.reuse, R114, R16 ;  /* 0x000000728870723c */ /* 0x040fec0000041810 */
[C---:B------:R-:W-:Y:S05]  /*16210*/  HMMA.16816.F32.BF16 R124, R136.reuse, R120, R20 ;  /* 0x00000078887c723c */ /* 0x040fea0000041814 */
[C---:B------:R-:W-:Y:S01]  /*16220*/  LOP3.LUT R16, R168.reuse, 0xff, RZ, 0xc0, !PT ;  /* 0x000000ffa8107812 */ /* 0x040fe200078ec0ff */
[C---:B------:R-:W-:Y:S05]  /*16230*/  HMMA.16816.F32.BF16 R120, R136.reuse, R122, R24 ;  /* 0x0000007a8878723c */ /* 0x040fea0000041818 */
[----:B------:R-:W-:Y:S01]  /*16240*/  LOP3.LUT R20, R168, 0xffff, RZ, 0xc0, !PT ;  /* 0x0000ffffa8147812 */ /* 0x000fe200078ec0ff */
[C---:B------:R-:W-:Y:S05]  /*16250*/  HMMA.16816.F32.BF16 R132, R136.reuse, R128, R28 ;  /* 0x000000808884723c */ /* 0x040fea000004181c */
[----:B------:R-:W-:Y:S01]  /*16260*/  SHF.R.U32.HI R20, RZ, 0x8, R20 ;  /* 0x00000008ff147819 */ /* 0x000fe20000011614 */
[C---:B------:R-:W-:Y:S05]  /*16270*/  HMMA.16816.F32.BF16 R128, R136.reuse, R130, R32 ;  /* 0x000000828880723c */ /* 0x040fea0000041820 */
[--C-:B------:R-:W-:Y:S01]  /*16280*/  SHF.R.U32.HI R21, RZ, 0x10, R168.reuse ;  /* 0x00000010ff157819 */ /* 0x100fe200000116a8 */
[C---:B-----5:R-:W-:Y:S05]  /*16290*/  HMMA.16816.F32.BF16 R36, R136.reuse, R140, R36 ;  /* 0x0000008c8824723c */ /* 0x060fea0000041824 */
[----:B------:R-:W-:Y:S01]  /*162a0*/  LOP3.LUT R21, R21, 0xff, RZ, 0xc0, !PT ;  /* 0x000000ff15157812 */ /* 0x000fe200078ec0ff */
[C---:B------:R-:W-:Y:S03]  /*162b0*/  HMMA.16816.F32.BF16 R40, R136.reuse, R142, R40 ;  /* 0x0000008e8828723c */ /* 0x040fe60000041828 */
[----:B------:R-:W-:Y:S02]  /*162c0*/  ISETP.LE.U32.AND P3, PT, R21, UR12, PT ;  /* 0x0000000c15007c0c */ /* 0x000fe4000bf63070 */
[----:B------:R-:W-:Y:S01]  /*162d0*/  SHF.R.U32.HI R168, RZ, 0x18, R168 ;  /* 0x00000018ffa87819 */ /* 0x000fe200000116a8 */
[C---:B---3--:R-:W-:Y:S06]  /*162e0*/  HMMA.16816.F32.BF16 R44, R136.reuse, R4, R44 ;  /* 0x00000004882c723c */ /* 0x048fec000004182c */
[C---:B------:R-:W-:Y:S05]  /*162f0*/  HMMA.16816.F32.BF16 R48, R136.reuse, R6, R48 ;  /* 0x000000068830723c */ /* 0x040fea0000041830 */
[----:B------:R-:W-:Y:S01]  /*16300*/  LOP3.LUT R4, R20, 0xffff, RZ, 0xc0, !PT ;  /* 0x0000ffff14047812 */ /* 0x000fe200078ec0ff */
[C---:B------:R-:W-:Y:S03]  /*16310*/  HMMA.16816.F32.BF16 R52, R136.reuse, R8, R52 ;  /* 0x000000088834723c */ /* 0x040fe60000041834 */
[----:B------:R-:W-:Y:S02]  /*16320*/  ISETP.LE.U32.AND P6, PT, R4, UR12, PT ;  /* 0x0000000c04007c0c */ /* 0x000fe4000bfc3070 */
[----:B------:R-:W-:Y:S01]  /*16330*/  LDSM.16.MT88.4 R4, [R178+0x11800] ;  /* 0x01180000b204783b */ /* 0x000fe20000004200 */
[C---:B------:R-:W-:Y:S05]  /*16340*/  HMMA.16816.F32.BF16 R56, R136.reuse, R10, R56 ;  /* 0x0000000a8838723c */ /* 0x040fea0000041838 */
[----:B------:R-:W-:Y:S01]  /*16350*/  @!P3 HFMA2.BF16_V2 R250, -RZ.H0_H0, RZ.H0_H0, -R2.H0_H0 ;  /* 0x200000fffffab231 */ /* 0x000fe20000340902 */
[C---:B-1----:R-:W-:Y:S01]  /*16360*/  HMMA.16816.F32.BF16 R60, R136.reuse, R12, R60 ;  /* 0x0000000c883c723c */ /* 0x042fe2000004183c */
[----:B------:R-:W-:Y:S04]  /*16370*/  LDSM.16.MT88.4 R8, [R180+0x11800] ;  /* 0x01180000b408783b */ /* 0x000fe80000004200 */
[----:B------:R-:W-:Y:S01]  /*16380*/  @!P6 HFMA2.BF16_V2 R241, -RZ.H0_H0, RZ.H0_H0, -R144.H0_H0 ;  /* 0x200000fffff1e231 */ /* 0x000fe20000340990 */
[C---:B------:R-:W-:Y:S05]  /*16390*/  HMMA.16816.F32.BF16 R64, R136.reuse, R14, R64 ;  /* 0x0000000e8840723c */ /* 0x040fea0000041840 */
[----:B------:R-:W-:Y:S01]  /*163a0*/  @!P6 PRMT R144, R241, 0x5410, RZ ;  /* 0x00005410f190e816 */ /* 0x000fe200000000ff */
[----:B------:R-:W-:Y:S01]  /*163b0*/  FADD.FTZ R13, R233, R175 ;  /* 0x000000afe90d7221 */ /* 0x000fe20000010000 */
[----:B------:R-:W-:Y:S01]  /*163c0*/  FADD.FTZ R12, R229, R174 ;  /* 0x000000aee50c7221 */ /* 0x000fe20000010000 */
[----:B------:R-:W-:Y:S03]  /*163d0*/  @!P3 PRMT R2, R250, 0x5410, RZ ;  /* 0x00005410fa02b816 */ /* 0x000fe600000000ff */
[----:B------:R-:W-:Y:S01]  /*163e0*/  FADD.FTZ R21, R232, R13 ;  /* 0x0000000de8157221 */ /* 0x000fe20000010000 */
[----:B------:R-:W-:Y:S02]  /*163f0*/  FADD.FTZ R20, R230, R12 ;  /* 0x0000000ce6147221 */ /* 0x000fe40000010000 */
[----:B------:R-:W-:Y:S02]  /*16400*/  LDSM.16.MT88.4 R12, [R179+0x11800] ;  /* 0x01180000b30c783b */ /* 0x000fe40000004200 */
[----:B------:R-:W-:Y:S01]  /*16410*/  FADD.FTZ R20, R219, R20 ;  /* 0x00000014db147221 */ /* 0x000fe20000010000 */
[----:B--2---:R-:W-:Y:S02]  /*16420*/  @!P0 HFMA2.BF16_V2 R225, -RZ.H0_H0, RZ.H0_H0, -R148.H0_H0 ;  /* 0x200000ffffe18231 */ /* 0x004fe40000340994 */
[----:B----4-:R-:W-:Y:S03]  /*16430*/  @!P4 HFMA2.BF16_V2 R215, -RZ.H0_H0, RZ.H0_H0, -R102.H0_H0 ;  /* 0x200000ffffd7c231 */ /* 0x010fe60000340966 */
[----:B------:R-:W-:Y:S01]  /*16440*/  @!P0 STL.S16 [R1], R225 ;  /* 0x000000e101008387 */ /* 0x000fe20000100600 */
[----:B------:R-:W-:Y:S03]  /*16450*/  PRMT R17, R225, 0x7610, R17 ;  /* 0x00007610e1117816 */ /* 0x000fe60000000011 */
[----:B------:R-:W-:Y:S01]  /*16460*/  @!P4 STL.S16 [R1+0x4], R215 ;  /* 0x000004d70100c387 */ /* 0x000fe20000100600 */
[----:B------:R-:W-:Y:S02]  /*16470*/  @!P0 PRMT R148, R17, 0x5410, RZ ;  /* 0x0000541011948816 */ /* 0x000fe400000000ff */
[----:B------:R-:W-:Y:S02]  /*16480*/  ISETP.LE.U32.AND P0, PT, R16, UR12, PT ;  /* 0x0000000c10007c0c */ /* 0x000fe4000bf03070 */
[----:B------:R-:W1:Y:S01]  /*16490*/  LDSM.16.MT88.4 R16, [R177+0x11800] ;  /* 0x01180000b110783b */ /* 0x000e620000004200 */
[----:B------:R-:W-:Y:S04]  /*164a0*/  PRMT R22, R215, 0x7610, R22 ;  /* 0x00007610d7167816 */ /* 0x000fe80000000016 */
[----:B------:R-:W-:Y:S02]  /*164b0*/  @!P4 PRMT R102, R22, 0x5410, RZ ;  /* 0x000054101666c816 */ /* 0x000fe400000000ff */
[----:B------:R-:W-:Y:S01]  /*164c0*/  ISETP.LE.U32.AND P4, PT, R168, UR12, PT ;  /* 0x0000000ca8007c0c */ /* 0x000fe2000bf83070 */
[----:B------:R-:W-:Y:S03]  /*164d0*/  STG.E.U16 desc[UR26][R172.64+0x50], R148 ;  /* 0x00005094ac007986 */ /* 0x000fe6000c10151a */
[----:B------:R-:W-:Y:S01]  /*164e0*/  @!P0 HFMA2.BF16_V2 R242, -RZ.H0_H0, RZ.H0_H0, -R101.H0_H0 ;  /* 0x200000fffff28231 */ /* 0x000fe20000340965 */
[----:B------:R-:W-:Y:S04]  /*164f0*/  STG.E.U16 desc[UR26][R170.64+0x60], R103 ;  /* 0x00006067aa007986 */ /* 0x000fe8000c10151a */
[----:B------:R2:W-:Y:S01]  /*16500*/  STG.E.U16 desc[UR26][R170.64+0x62], R102 ;  /* 0x00006266aa007986 */ /* 0x0005e2000c10151a */
[----:B------:R-:W-:Y:S02]  /*16510*/  @!P0 PRMT R101, R242, 0x5410, RZ ;  /* 0x00005410f2658816 */ /* 0x000fe400000000ff */
[----:B------:R-:W-:Y:S01]  /*16520*/  PLOP3.LUT P0, PT, PT, PT, UP0, 0x80, 0x0 ;  /* 0x000000000000781c */ /* 0x000fe20003f0f008 */
[----:B------:R-:W-:Y:S01]  /*16530*/  @!P4 HFMA2.BF16_V2 R249, -RZ.H0_H0, RZ.H0_H0, -R0.H0_H0 ;  /* 0x200000fffff9c231 */ /* 0x000fe20000340900 */
[----:B------:R-:W-:Y:S04]  /*16540*/  STG.E.U16 desc[UR26][R172.64+0x60], R146 ;  /* 0x00006092ac007986 */ /* 0x000fe8000c10151a */
[----:B------:R-:W-:Y:S01]  /*16550*/  STG.E.U16 desc[UR26][R172.64+0x62], R145 ;  /* 0x00006291ac007986 */ /* 0x000fe2000c10151a */
[----:B------:R-:W-:Y:S03]  /*16560*/  @!P4 PRMT R0, R249, 0x5410, RZ ;  /* 0x00005410f900c816 */ /* 0x000fe600000000ff */
[----:B------:R-:W-:Y:S04]  /*16570*/  STG.E.U16 desc[UR26][R170.64+0x70], R101 ;  /* 0x00007065aa007986 */ /* 0x000fe8000c10151a */
[----:B------:R-:W-:Y:S04]  /*16580*/  STG.E.U16 desc[UR26][R170.64+0x72], R144 ;  /* 0x00007290aa007986 */ /* 0x000fe8000c10151a */
[----:B------:R3:W-:Y:S01]  /*16590*/  STG.E.U16 desc[UR26][R172.64+0x72], R0 ;  /* 0x00007200ac007986 */ /* 0x0007e2000c10151a */
[C---:B-1----:R-:W-:Y:S03]  /*165a0*/  HMMA.16816.F32.BF16 R68, R136.reuse, R16, R68 ;  /* 0x000000108844723c */ /* 0x042fe60000041844 */
[----:B------:R1:W-:Y:S01]  /*165b0*/  STG.E.U16 desc[UR26][R172.64+0x70], R2 ;  /* 0x00007002ac007986 */ /* 0x0003e2000c10151a */
[----:B--2---:R-:W-:Y:S02]  /*165c0*/  IMAD.MOV.U32 R102, RZ, RZ, R3 ;  /* 0x000000ffff667224 */ /* 0x004fe400078e0003 */
        /* <DEDUP_REMOVED lines=11> */
[----:B---3--:R-:W-:Y:S01]  /*16680*/  FADD.FTZ R0, R210, R16 ;  /* 0x00000010d2007221 */ /* 0x008fe20000010000 */
[----:B------:R-:W-:Y:S01]  /*16690*/  FADD.FTZ R17, R217, R17 ;  /* 0x00000011d9117221 */ /* 0x000fe20000010000 */
[----:B------:R-:W-:Y:S04]  /*166a0*/  HMMA.16816.F32.BF16 R96, R136, R14, R96 ;  /* 0x0000000e8860723c */ /* 0x000fe80000041860 */
[----:B------:R-:W-:Y:S01]  /*166b0*/  FADD.FTZ R0, R209, R0 ;  /* 0x00000000d1007221 */ /* 0x000fe20000010000 */
[----:B------:R-:W-:Y:S01]  /*166c0*/  FADD.FTZ R4, R216, R17 ;  /* 0x00000011d8047221 */ /* 0x000fe20000010000 */
[----:B------:R-:W-:Y:S01]  /*166d0*/  IADD3 R220, P1, R170, -0x80, RZ ;  /* 0xffffff80aadc7810 */ /* 0x000fe20007f3e0ff */
[----:B------:R-:W-:Y:S04]  /*166e0*/  IMAD.MOV.U32 R101, RZ, RZ, R100 ;  /* 0x000000ffff657224 */ /* 0x000fe800078e0064 */
[----:B------:R-:W-:Y:S01]  /*166f0*/  FADD.FTZ R0, R206, R0 ;  /* 0x00000000ce007221 */ /* 0x000fe20000010000 */
[----:B------:R-:W-:Y:S03]  /*16700*/  FADD.FTZ R4, R211, R4 ;  /* 0x00000004d3047221 */ /* 0x000fe60000010000 */
[----:B------:R-:W-:Y:S01]  /*16710*/  FADD.FTZ R0, R167, R0 ;  /* 0x00000000a7007221 */ /* 0x000fe20000010000 */
[----:B------:R-:W-:Y:S01]  /*16720*/  IADD3.X R219, R171, -0x1, RZ, P1, !PT ;  /* 0xffffffffabdb7810 */ /* 0x000fe20000ffe4ff */
[----:B-1----:R-:W-:Y:S03]  /*16730*/  FADD.FTZ R2, R212, R4 ;  /* 0x00000004d4027221 */ /* 0x002fe60000010000 */
[----:B------:R2:W-:Y:S01]  /*16740*/  STL [R1+0x50], R0 ;  /* 0x0000500001007387 */ /* 0x0005e20000100800 */
[----:B------:R-:W-:Y:S04]  /*16750*/  FADD.FTZ R2, R208, R2 ;  /* 0x00000002d0027221 */ /* 0x000fe80000010000 */
[----:B------:R-:W-:Y:S01]  /*16760*/  FADD.FTZ R221, R207, R2 ;  /* 0x00000002cfdd7221 */ /* 0x000fe20000010000 */
[----:B------:R-:W-:Y:S06]  /*16770*/  @P0 BRA `(.L_x_1429) ;  /* 0xffffffa800380947 */ /* 0x000fec000383ffff */
.L_x_1428:
[----:B-1----:R-:W2:Y:S01]  /*16780*/  LDL.LU R4, [R1+0x50] ;  /* 0x0000500001047983 */ /* 0x002ea20000300800 */
[----:B------:R-:W-:Y:S01]  /*16790*/  ULDC UR4, c[0x0][0x38c] ;  /* 0x0000e30000047ab9 */ /* 0x000fe20000000800 */
[----:B------:R-:W-:Y:S01]  /*167a0*/  UMOV UR5, 0x400 ;  /* 0x0000040000057882 */ /* 0x000fe20000000000 */
[----:B------:R-:W-:Y:S01]  /*167b0*/  UISETP.NE.AND UP0, UPT, UR13, -0x1, UPT ;  /* 0xffffffff0d00788c */ /* 0x000fe2000bf05270 */
[----:B------:R-:W1:Y:S01]  /*167c0*/  SHFL.BFLY PT, R2, R221, 0x2, 0x1f ;  /* 0x0c401f00dd027f89 */ /* 0x000e6200000e0000 */
[----:B------:R-:W3:Y:S01]  /*167d0*/  S2R R137, SR_TID.X ;  /* 0x0000000000897919 */ /* 0x000ee20000002100 */
[----:B-1----:R-:W-:-:S05]  /*167e0*/  FADD.FTZ R2, R2, R221 ;  /* 0x000000dd02027221 */ /* 0x002fca0000010000 */
[----:B------:R-:W1:Y:S01]  /*167f0*/  SHFL.BFLY PT, R5, R2, 0x1, 0x1f ;  /* 0x0c201f0002057f89 */ /* 0x000e6200000e0000 */
[----:B---3--:R-:W-:-:S04]  /*16800*/  SHF.R.S32.HI R138, RZ, 0x1f, R137 ;  /* 0x0000001fff8a7819 */ /* 0x008fc80000011489 */
        /* <DEDUP_REMOVED lines=67> */
[----:B--2---:R-:W1:Y:S02]  /*16c40*/  SHFL.BFLY PT, R0, R4, 0x2, 0x1f ;  /* 0x0c401f0004007f89 */ /* 0x004e6400000e0000 */
        /* <DEDUP_REMOVED lines=141> */
.L_x_1432:
        /* <DEDUP_REMOVED lines=23> */
.L_x_1433:
        /* <DEDUP_REMOVED lines=121> */
.L_x_1435:
[----:B------:R-:W-:Y:S05]  /*17e20*/  BSYNC B0 ;  /* 0x0000000000007941 */ /* 0x000fea0003800000 */
.L_x_1434:
        /* <DEDUP_REMOVED lines=38> */
.L_x_1437:
[----:B------:R-:W-:Y:S05]  /*18090*/  BSYNC B0 ;  /* 0x0000000000007941 */ /* 0x000fea0003800000 */
.L_x_1436:
        /* <DEDUP_REMOVED lines=24> */
.L_x_1439:
[----:B------:R-:W-:Y:S05]  /*18220*/  BSYNC B0 ;  /* 0x0000000000007941 */ /* 0x000fea0003800000 */
.L_x_1438:
        /* <DEDUP_REMOVED lines=24> */
.L_x_1441:
[----:B------:R-:W-:Y:S05]  /*183b0*/  BSYNC B0 ;  /* 0x0000000000007941 */ /* 0x000fea0003800000 */
.L_x_1440:
        /* <DEDUP_REMOVED lines=23> */
.L_x_1442:
        /* <DEDUP_REMOVED lines=13> */
.L_x_1534:


//--------------------- .text._ZN5flash16flash_fwd_kernelI23Flash_fwd_kernel_traitsILi192ELi64ELi64ELi4ELb0ELb0EN7cutlass10bfloat16_tE19Flash_kernel_traitsILi192ELi64ELi64ELi4ES3_EELb0ELb0ELb1ELb1ELb0ELb0ELb1ELb0EEEvNS_16Flash_fwd_paramsE --------------------------
	.section	.text._ZN5flash16flash_fwd_kernelI23Flash_fwd_kernel_traitsILi192ELi64ELi64ELi4ELb0ELb0EN7cutlass10bfloat16_tE19Flash_kernel_traitsILi192ELi64ELi64ELi4ES3_EELb0ELb0ELb1ELb1ELb0ELb0ELb1ELb0EEEvNS_16Flash_fwd_paramsE,"ax",@progbits
	.align	128
        .global         _ZN5flash16flash_fwd_kernelI23Flash_fwd_kernel_traitsILi192ELi64ELi64ELi4ELb0ELb0EN7cutlass10bfloat16_tE19Flash_kernel_traitsILi192ELi64ELi64ELi4ES3_EELb0ELb0ELb1ELb1ELb0ELb0ELb1ELb0EEEvNS_16Flash_fwd_paramsE
        .type           _ZN5flash16flash_fwd_kernelI23Flash_fwd_kernel_traitsILi192ELi64ELi64ELi4ELb0ELb0EN7cutlass10bfloat16_tE19Flash_kernel_traitsILi192ELi64ELi64ELi4ES3_EELb0ELb0ELb1ELb1ELb0ELb0ELb1ELb0EEEvNS_16Flash_fwd_paramsE,@function
        .size           _ZN5flash16flash_fwd_kernelI23Flash_fwd_kernel_traitsILi192ELi64ELi64ELi4ELb0ELb0EN7cutlass10bfloat16_tE19Flash_kernel_traitsILi192ELi64ELi64ELi4ES3_EELb0ELb0ELb1ELb1ELb0ELb0ELb1ELb0EEEvNS_16Flash_fwd_paramsE,(.L_x_1535 - _ZN5flash16flash_fwd_kernelI23Flash_fwd_kernel_traitsILi192ELi64ELi64ELi4ELb0ELb0EN7cutlass10bfloat16_tE19Flash_kernel_traitsILi192ELi64ELi64ELi4ES3_EELb0ELb0ELb1ELb1ELb0ELb0ELb1ELb0EEEvNS_16Flash_fwd_paramsE)
        .other          _ZN5flash16flash_fwd_kernelI23Flash_fwd_kernel_traitsILi192ELi64ELi64ELi4ELb0ELb0EN7cutlass10bfloat16_tE19Flash_kernel_traitsILi192ELi64ELi64ELi4ES3_EELb0ELb0ELb1ELb1ELb0ELb0ELb1ELb0EEEvNS_16Flash_fwd_paramsE,@"STO_CUDA_ENTRY STV_DEFAULT"
_ZN5flash16flash_fwd_kernelI23Flash_fwd_kernel_traitsILi192ELi64ELi64ELi4ELb0ELb0EN7cutlass10bfloat16_tE19Flash_kernel_traitsILi192ELi64ELi64ELi4ES3_EELb0ELb0ELb1ELb1ELb0ELb0ELb1ELb0EEEvNS_16Flash_fwd_paramsE:
.text._ZN5flash16flash_fwd_kernelI23Flash_fwd_kernel_traitsILi192ELi64ELi64ELi4ELb0ELb0EN7cutlass10bfloat16_tE19Flash_kernel_traitsILi192ELi64ELi64ELi4ES3_EELb0ELb0ELb1ELb1ELb0ELb0ELb1ELb0EEEvNS_16Flash_fwd_paramsE:
        /* <DEDUP_REMOVED lines=55> */
.L_x_1443:
[----:B------:R-:W-:-:S03]  /*0370*/  ULDC UR5, c[0x0][0x2c8] ;  /* 0x0000b20000057ab9 */ /* 0x000fc60000000800 */
.L_x_1444:
        /* <DEDUP_REMOVED lines=133> */
.L_x_1447:
[----:B------:R-:W-:Y:S05]  /*0bd0*/  BSYNC B0 ;  /* 0x0000000000007941 */ /* 0x000fea0003800000 */
.L_x_1446:
        /* <DEDUP_REMOVED lines=22> */
.L_x_1449:
[----:B------:R-:W-:Y:S05]  /*0d40*/  BSYNC B0 ;  /* 0x0000000000007941 */ /* 0x000fea0003800000 */
.L_x_1448:
        /* <DEDUP_REMOVED lines=22> */
.L_x_1451:
[----:B------:R-:W-:Y:S05]  /*0eb0*/  BSYNC B0 ;  /* 0x0000000000007941 */ /* 0x000fea0003800000 */
.L_x_1450:
        /* <DEDUP_REMOVED lines=23> */
.L_x_1453:
[----:B------:R-:W-:Y:S05]  /*1030*/  BSYNC B0 ;  /* 0x0000000000007941 */ /* 0x000fea0003800000 */
.L_x_1452:
        /* <DEDUP_REMOVED lines=10> */
.L_x_1455:
[----:B------:R-:W-:Y:S05]  /*10e0*/  BSYNC B0 ;  /* 0x0000000000007941 */ /* 0x000fea0003800000 */
.L_x_1454:
        /* <DEDUP_REMOVED lines=10> */
.L_x_1457:
[----:B------:R-:W-:Y:S05]  /*1190*/  BSYNC B0 ;  /* 0x0000000000007941 */ /* 0x000fea0003800000 */
.L_x_1456:
        /* <DEDUP_REMOVED lines=10> */
.L_x_1459:
[----:B------:R-:W-:Y:S05]  /*1240*/  BSYNC B0 ;  /* 0x0000000000007941 */ /* 0x000fea0003800000 */
.L_x_1458:
        /* <DEDUP_REMOVED lines=10> */
.L_x_1445:
[----:B------:R-:W1:Y:S01]  /*12f0*/  LDC R0, c[0x0][0x278] ;  /* 0x00009e00ff007b82 */ /* 0x000e620000000800 */
[----:B------:R-:W2:Y:S01]  /*1300*/  S2R R2, SR_CTAID.Z ;  /* 0x0000000000027919 */ /* 0x000ea20000002700 */
[----:B------:R-:W-:Y:S01]  /*1310*/  IMAD.MOV.U32 R6, RZ, RZ, RZ ;  /* 0x000000ffff067224 */ /* 0x000fe200078e00ff */
[----:B------:R-:W-:Y:S01]  /*1320*/  UISETP.NE.AND UP0, UPT, UR14, -0x1, UPT ;  /* 0xffffffff0e00788c */ /* 0x000fe2000bf05270 */
[----:B------:R-:W-:Y:S01]  /*1330*/  SHF.R.S32.HI R11, RZ, 0x1f, R4 ;  /* 0x0000001fff0b7819 */ /* 0x000fe20000011404 */
[----:B------:R-:W-:Y:S01]  /*1340*/  UISETP.NE.AND UP1, UPT, UR10, -0x1, UPT ;  /* 0xffffffff0a00788c */ /* 0x000fe2000bf25270 */
[----:B------:R-:W-:-:S05]  /*1350*/  IMAD.U32 R19, RZ, RZ, UR15 ;  /* 0x0000000fff137e24 */ /* 0x000fca000f8e00ff */
[----:B------:R-:W-:-:S03]  /*1360*/  PLOP3.LUT P0, PT, PT, PT, UP1, 0x80, 0x0 ;  /* 0x000000000000781c */ /* 0x000fc60003f0f018 */
[----:B------:R-:W-:Y:S01]  /*1370*/  @UP0 ULDC.64 UR6, c[0x0][0x240] ;  /* 0x0000900000060ab9 */ /* 0x000fe20000000a00 */
[----:B------:R-:W-:Y:S02]  /*1380*/  @!UP0 USHF.R.S32.HI UR11, URZ, 0x1f, UR23 ;  /* 0x0000001f3f0b8899 */ /* 0x000fe40008011417 */
[----:B------:R-:W-:Y:S02]  /*1390*/  @UP0 UIMAD.WIDE.U32 UR18, UR14, UR6, URZ ;  /* 0x000000060e1202a5 */ /* 0x000fe4000f8e003f */
[----:B------:R-:W-:Y:S02]  /*13a0*/  @UP1 UIADD3 UR9, UR4, UR10, URZ ;  /* 0x0000000a04091290 */ /* 0x000fe4000fffe03f */
[----:B------:R-:W-:Y:S01]  /*13b0*/  @UP0 UIMAD UR8, UR14, UR7, UR19 ;  /* 0x000000070e0802a4 */ /* 0x000fe2000f8e0213 */
[----:B------:R-:W-:Y:S01]  /*13c0*/  @UP1 ULDC.64 UR12, c[0x0][0x248] ;  /* 0x00009200000c1ab9 */ /* 0x000fe20000000a00 */
[----:B-1----:R-:W-:Y:S01]  /*13d0*/  IABS R3, R0 ;  /* 0x0000000000037213 */ /* 0x002fe20000000000 */
[----:B------:R-:W-:Y:S01]  /*13e0*/  @!UP0 ULDC.64 UR6, c[0x0][0x228] ;  /* 0x00008a0000068ab9 */ /* 0x000fe20000000a00 */
[----:B------:R-:W-:Y:S01]  /*13f0*/  @UP1 UIMAD.WIDE.U32 UR30, UR9, UR12, URZ ;  /* 0x0000000c091e12a5 */ /* 0x000fe2000f8e003f */
[----:B------:R-:W-:Y:S01]  /*1400*/  ISETP.NE.AND P3, PT, R0, RZ, PT ;  /* 0x000000ff0000720c */ /* 0x000fe20003f65270 */
[----:B------:R-:W1:Y:S01]  /*1410*/  I2F.RP R8, R3 ;  /* 0x0000000300087306 */ /* 0x000e620000209400 */
[----:B------:R-:W-:-:S02]  /*1420*/  @!UP0 UIMAD UR11, UR11, UR6, URZ ;  /* 0x000000060b0b82a4 */ /* 0x000fc4000f8e023f */
[----:B------:R-:W-:Y:S01]  /*1430*/  @!UP0 UIMAD.WIDE.U32 UR32, UR23, UR6, URZ ;  /* 0x00000006172082a5 */ /* 0x000fe2000f8e003f */
[----:B--2---:R-:W-:Y:S01]  /*1440*/  IABS R2, R2 ;  /* 0x0000000200027213 */ /* 0x004fe20000000000 */
[----:B------:R-:W-:Y:S02]  /*1450*/  @!UP0 UIMAD UR7, UR23, UR7, UR11 ;  /* 0x00000007170782a4 */ /* 0x000fe4000f8e020b */
        /* <DEDUP_REMOVED lines=9> */
[----:B------:R-:W-:-:S06]  /*14f0*/  IMAD.HI.U32 R5, R7, R5, R6 ;  /* 0x0000000507057227 */ /* 0x000fcc00078e0006 */
[----:B------:R-:W-:Y:S01]  /*1500*/  IMAD.HI.U32 R231, R5, R2, RZ ;  /* 0x0000000205e77227 */ /* 0x000fe200078e00ff */
[----:B------:R-:W-:-:S03]  /*1510*/  LOP3.LUT R5, R0, UR24, RZ, 0x3c, !PT ;  /* 0x0000001800057c12 */ /* 0x000fc6000f8e3cff */
[----:B------:R-:W-:Y:S01]  /*1520*/  IMAD.MOV R6, RZ, RZ, -R231 ;  /* 0x000000ffff067224 */ /* 0x000fe200078e0ae7 */
[----:B------:R-:W-:-:S03]  /*1530*/  ISETP.GE.AND P1, PT, R5, RZ, PT ;  /* 0x000000ff0500720c */ /* 0x000fc60003f26270 */
[----:B------:R-:W-:Y:S01]  /*1540*/  IMAD R6, R3, R6, R2 ;  /* 0x0000000603067224 */ /* 0x000fe200078e0202 */
[----:B------:R-:W-:-:S04]  /*1550*/  LEA.HI R2, R11, R4, RZ, 0x3 ;  /* 0x000000040b027211 */ /* 0x000fc800078f18ff */
[----:B------:R-:W-:Y:S02]  /*1560*/  ISETP.GT.U32.AND P2, PT, R3, R6, PT ;  /* 0x000000060300720c */ /* 0x000fe40003f44070 */
[----:B------:R-:W-:Y:S02]  /*1570*/  SHF.R.S32.HI R14, RZ, 0x3, R2 ;  /* 0x00000003ff0e7819 */ /* 0x000fe40000011402 */
[----:B------:R-:W-:Y:S02]  /*1580*/  LOP3.LUT R5, R2, 0xfffffff8, RZ, 0xc0, !PT ;  /* 0xfffffff802057812 */ /* 0x000fe400078ec0ff */
[--C-:B------:R-:W-:Y:S01]  /*1590*/  SHF.R.S32.HI R15, RZ, 0x1f, R14.reuse ;  /* 0x0000001fff0f7819 */ /* 0x100fe2000001140e */
[----:B------:R-:W-:Y:S02]  /*15a0*/  IMAD.SHL.U32 R213, R14, 0x40, RZ ;  /* 0x000000400ed57824 */ /* 0x000fe400078e00ff */
[----:B------:R-:W-:Y:S02]  /*15b0*/  IMAD.IADD R5, R4, 0x1, -R5 ;  /* 0x0000000104057824 */ /* 0x000fe400078e0a05 */
[----:B------:R-:W-:Y:S01]  /*15c0*/  IMAD.WIDE R18, R19, 0x40, R14 ;  /* 0x0000004013127825 */ /* 0x000fe200078e020e */
[----:B------:R-:W-:-:S03]  /*15d0*/  LOP3.LUT R213, R213, 0x1c0, RZ, 0xc0, !PT ;  /* 0x000001c0d5d57812 */ /* 0x000fc600078ec0ff */
        /* <DEDUP_REMOVED lines=17> */
.L_x_1460:
        /* <DEDUP_REMOVED lines=24> */
.L_x_1461:
        /* <DEDUP_REMOVED lines=8> */
[----:B------:R-:W-:Y:S01]  /*18f0*/  IMAD R2, R14, UR11, R7 ;  /* 0x0000000b0e027c24 */ /* 0x000fe2000f8e0207 */
[----:B------:R-:W-:Y:S01]  /*1900*/  BSSY B0, `(.L_x_1462) ;  /* 0x000004c000007945 */ /* 0x000fe20003800000 */
[----:B------:R-:W-:Y:S01]  /*1910*/  IMAD R3, R15, UR12, RZ ;  /* 0x0000000c0f037c24 */ /* 0x000fe2000f8e02ff */
[----:B------:R-:W-:Y:S01]  /*1920*/  IADD3 R203, R208, 0x80, RZ ;  /* 0x00000080d0cb7810 */ /* 0x000fe20007ffe0ff */
        /* <DEDUP_REMOVED lines=17> */
[C---:B------:R-:W-:Y:S01]  /*1a40*/  ISETP.GE.AND P0, PT, R14.reuse, UR8, PT ;  /* 0x000000080e007c0c */ /* 0x040fe2000bf06270 */
[----:B------:R-:W-:Y:S01]  /*1a50*/  UIMAD UR9, UR24, UR7, UR9 ;  /* 0x00000007180972a4 */ /* 0x000fe2000f8e0209 */
[----:B------:R-:W-:Y:S01]  /*1a60*/  IADD3 R12, R14, 0x10, RZ ;  /* 0x000000100e0c7810 */ /* 0x000fe20007ffe0ff */
[----:B-1----:R-:W-:Y:S01]  /*1a70*/  ULEA UR4, UR4, UR29, 0x18 ;  /* 0x0000001d04047291 */ /* 0x002fe2000f8ec03f */
[----:B------:R-:W-:Y:S01]  /*1a80*/  ISETP.GE.AND P6, PT, R10, UR8, PT ;  /* 0x000000080a007c0c */ /* 0x000fe2000bfc6270 */
[----:B------:R-:W-:Y:S01]  /*1a90*/  ULDC.64 UR6, c[0x0][0x260] ;  /* 0x0000980000067ab9 */ /* 0x000fe20000000a00 */
        /* <DEDUP_REMOVED lines=50> */
.L_x_1463:
[----:B------:R-:W-:Y:S05]  /*1dc0*/  BSYNC B0 ;  /* 0x0000000000007941 */ /* 0x000fea0003800000 */
.L_x_1462:
        /* <DEDUP_REMOVED lines=40> */
.L_x_1465:
[----:B------:R-:W-:Y:S05]  /*2050*/  BSYNC B0 ;  /* 0x0000000000007941 */ /* 0x000fea0003800000 */
.L_x_1464:
        /* <DEDUP_REMOVED lines=40> */
.L_x_1467:
[----:B------:R-:W-:Y:S05]  /*22e0*/  BSYNC B0 ;  /* 0x0000000000007941 */ /* 0x000fea0003800000 */
.L_x_1466:
        /* <DEDUP_REMOVED lines=41> */
.L_x_1469:
[----:B------:R-:W-:Y:S05]  /*2580*/  BSYNC B0 ;  /* 0x0000000000007941 */ /* 0x000fea0003800000 */
.L_x_1468:
        /* <DEDUP_REMOVED lines=44> */
.L_x_1471:
[----:B------:R-:W-:Y:S05]  /*2850*/  BSYNC B0 ;  /* 0x0000000000007941 */ /* 0x000fea0003800000 */
.L_x_1470:
        /* <DEDUP_REMOVED lines=35> */
.L_x_1473:
[----:B------:R-:W-:Y:S05]  /*2a90*/  BSYNC B0 ;  /* 0x0000000000007941 */ /* 0x000fea0003800000 */
.L_x_1472:
        /* <DEDUP_REMOVED lines=36> */
.L_x_1475:
[----:B------:R-:W-:Y:S05]  /*2ce0*/  BSYNC B0 ;  /* 0x0000000000007941 */ /* 0x000fea0003800000 */
.L_x_1474:
        /* <DEDUP_REMOVED lines=36> */
.L_x_1477:
[----:B------:R-:W-:Y:S05]  /*2f30*/  BSYNC B0 ;  /* 0x0000000000007941 */ /* 0x000fea0003800000 */
.L_x_1476:
        /* <DEDUP_REMOVED lines=30> */
[----:B------:R-:W-:Y:S01]  /*3120*/  ISETP.GE.AND P4, PT, R12, UR18, PT ;  /* 0x000000120c007c0c */ /* 0x000fe2000bf86270 */
[----:B------:R-:W-:Y:S01]  /*3130*/  IMAD.IADD R231, R227, 0x1, R231 ;  /* 0x00000001e3e77824 */ /* 0x000fe200078e02e7 */
[----:B------:R-:W-:Y:S01]  /*3140*/  SHF.R.S32.HI R2, RZ, 0x1f, R7 ;  /* 0x0000001fff027819 */ /* 0x000fe20000011407 */
[----:B------:R-:W-:Y:S01]  /*3150*/  IMAD.MOV.U32 R230, RZ, RZ, R226 ;  /* 0x000000ffffe67224 */ /* 0x000fe200078e00e2 */
[----:B------:R-:W-:Y:S01]  /*3160*/  LOP3.LUT R201, R201, 0xfffffffe, RZ, 0xc0, !PT ;  /* 0xfffffffec9c97812 */ /* 0x000fe200078ec0ff */
[----:B------:R-:W-:Y:S01]  /*3170*/  UIMAD UR33, UR33, UR9, UR7 ;  /* 0x00000009212172a4 */ /* 0x000fe2000f8e0207 */
[----:B------:R-:W-:Y:S01]  /*3180*/  LEA.HI R15, R2, R7, RZ, 0x3 ;  /* 0x00000007020f7211 */ /* 0x000fe200078f18ff */
[----:B------:R-:W-:Y:S01]  /*3190*/  UMOV UR17, URZ ;  /* 0x0000003f00117c82 */ /* 0x000fe20008000000 */
[----:B------:R-:W-:Y:S01]  /*31a0*/  ISETP.GE.AND P5, PT, R0, UR18, PT ;  /* 0x0000001200007c0c */ /* 0x000fe2000bfa6270 */
[----:B------:R-:W-:Y:S01]  /*31b0*/  IMAD.IADD R201, R6, 0x1, -R201 ;  /* 0x0000000106c97824 */ /* 0x000fe200078e0ac9 */
[----:B------:R-:W-:Y:S01]  /*31c0*/  LOP3.LUT R2, R15, 0xfffffff8, RZ, 0xc0, !PT ;  /* 0xfffffff80f027812 */ /* 0x000fe200078ec0ff */
[----:B------:R-:W-:Y:S01]  /*31d0*/  IMAD.SHL.U32 R6, R14, 0x8, RZ ;  /* 0x000000080e067824 */ /* 0x000fe200078e00ff */
[----:B------:R-:W-:Y:S01]  /*31e0*/  BSSY B0, `(.L_x_1478) ;  /* 0x000003d000007945 */ /* 0x000fe20003800000 */
[----:B------:R-:W-:Y:S01]  /*31f0*/  IMAD.SHL.U32 R13, R201, 0x8, RZ ;  /* 0x00000008c90d7824 */ /* 0x000fe200078e00ff */
[----:B------:R-:W-:Y:S01]  /*3200*/  ISETP.GE.AND P6, PT, R10, UR18, PT ;  /* 0x000000120a007c0c */ /* 0x000fe2000bfc6270 */
[----:B------:R-:W-:-:S02]  /*3210*/  IMAD.IADD R2, R7, 0x1, -R2 ;  /* 0x0000000107027824 */ /* 0x000fc400078e0a02 */
[----:B------:R-:W3:Y:S01]  /*3220*/  @P0 MUFU.RCP R7, UR6 ;  /* 0x0000000600070d08 */ /* 0x000ee20008001000 */
[----:B--2---:R-:W-:Y:S02]  /*3230*/  IMAD.SHL.U32 R9, R5, 0x40, RZ ;  /* 0x0000004005097824 */ /* 0x004fe400078e00ff */
[----:B------:R-:W-:Y:S01]  /*3240*/  IMAD.SHL.U32 R16, R2, 0x40, RZ ;  /* 0x0000004002107824 */ /* 0x000fe200078e00ff */
[----:B------:R1:W-:Y:S01]  /*3250*/  @P1 STS.128 [R213+0xc000], RZ ;  /* 0x00c000ffd5001388 */ /* 0x0003e20000000c00 */
[----:B------:R-:W-:Y:S01]  /*3260*/  IMAD.SHL.U32 R12, R15, 0x40, RZ ;  /* 0x000000400f0c7824 */ /* 0x000fe200078e00ff */
[----:B------:R-:W-:Y:S02]  /*3270*/  LOP3.LUT R9, R9, 0x1c0, RZ, 0xc0, !PT ;  /* 0x000001c009097812 */ /* 0x000fe400078ec0ff */
[----:B------:R-:W-:Y:S01]  /*3280*/  LOP3.LUT R16, R16, 0x1c0, RZ, 0xc0, !PT ;  /* 0x000001c010107812 */ /* 0x000fe200078ec0ff */
[----:B------:R1:W-:Y:S01]  /*3290*/  @P1 STS.128 [R213+0xe000], RZ ;  /* 0x00e000ffd5001388 */ /* 0x0003e20000000c00 */
[----:B------:R-:W-:-:S02]  /*32a0*/  LOP3.LUT R6, R9, 0x8, R6, 0xf8, !PT ;  /* 0x0000000809067812 */ /* 0x000fc400078ef806 */
[----:B------:R-:W-:Y:S01]  /*32b0*/  LOP3.LUT R13, R16, 0x8, R13, 0xf8, !PT ;  /* 0x00000008100d7812 */ /* 0x000fe200078ef80d */
[----:B------:R1:W-:Y:S01]  /*32c0*/  @P1 STS.128 [R213+0x10000], RZ ;  /* 0x010000ffd5001388 */ /* 0x0003e20000000c00 */
[----:B------:R-:W-:Y:S02]  /*32d0*/  SHF.R.U32.HI R16, RZ, 0x3, R16 ;  /* 0x00000003ff107819 */ /* 0x000fe40000011610 */
[----:B------:R-:W-:Y:S02]  /*32e0*/  SHF.R.U32.HI R9, RZ, 0x3, R9 ;  /* 0x00000003ff097819 */ /* 0x000fe40000011609 */
[----:B------:R-:W-:Y:S02]  /*32f0*/  LOP3.LUT R13, R13, R16, RZ, 0x3c, !PT ;  /* 0x000000100d0d7212 */ /* 0x000fe400078e3cff */
[----:B------:R-:W-:Y:S02]  /*3300*/  LOP3.LUT R6, R6, R9, RZ, 0x3c, !PT ;  /* 0x0000000906067212 */ /* 0x000fe400078e3cff */
[----:B------:R-:W-:Y:S01]  /*3310*/  LOP3.LUT R0, R13, 0xfffffe00, R12, 0xf8, !PT ;  /* 0xfffffe000d007812 */ /* 0x000fe200078ef80c */
[----:B------:R-:W-:-:S02]  /*3320*/  IMAD.U32 R13, RZ, RZ, UR19 ;  /* 0x00000013ff0d7e24 */ /* 0x000fc4000f8e00ff */
[----:B------:R-:W-:Y:S01]  /*3330*/  IMAD R201, R201, 0x200, R6 ;  /* 0x00000200c9c97824 */ /* 0x000fe200078e0206 */
[----:B------:R-:W-:Y:S01]  /*3340*/  LEA.HI R6, R11, R4, RZ, 0x5 ;  /* 0x000000040b067211 */ /* 0x000fe200078f28ff */
[----:B------:R-:W-:-:S03]  /*3350*/  IMAD.WIDE.U32 R12, R13, UR9, R230 ;  /* 0x000000090d0c7c25 */ /* 0x000fc6000f8e00e6 */
[----:B------:R-:W-:Y:S01]  /*3360*/  SHF.R.S32.HI R85, RZ, 0x5, R6 ;  /* 0x00000005ff557819 */ /* 0x000fe20000011406 */
[----:B------:R-:W-:Y:S01]  /*3370*/  VIADD R15, R13, UR33 ;  /* 0x000000210d0f7c36 */ /* 0x000fe20008000000 */
        /* <DEDUP_REMOVED lines=35> */
.L_x_1479:
[----:B------:R-:W-:Y:S05]  /*35b0*/  BSYNC B0 ;  /* 0x0000000000007941 */ /* 0x000fea0003800000 */
.L_x_1478:
        /* <DEDUP_REMOVED lines=39> */
.L_x_1481:
[----:B------:R-:W-:Y:S05]  /*3830*/  BSYNC B0 ;  /* 0x0000000000007941 */ /* 0x000fea0003800000 */
.L_x_1480:
        /* <DEDUP_REMOVED lines=38> */
.L_x_1483:
[----:B------:R-:W-:Y:S05]  /*3aa0*/  BSYNC B0 ;  /* 0x0000000000007941 */ /* 0x000fea0003800000 */
.L_x_1482:
        /* <DEDUP_REMOVED lines=39> */
.L_x_1485:
[----:B------:R-:W-:Y:S05]  /*3d20*/  BSYNC B0 ;  /* 0x0000000000007941 */ /* 0x000fea0003800000 */
.L_x_1484:
        /* <DEDUP_REMOVED lines=73> */
[----:B------:R-:W4:Y:S01]  /*41c0*/  LDSM.16.M88.4 R76, [R188+0x1800] ;  /* 0x00180000bc4c783b */ /* 0x000f220000000200 */
        /* <DEDUP_REMOVED lines=11> */
[----:B------:R-:W5:Y:S04]  /*4280*/  LDSM.16.M88.4 R60, [R201+0x9000] ;  /* 0x00900000c93c783b */ /* 0x000f680000000200 */
[----:B------:R-:W5:Y:S01]  /*4290*/  LDSM.16.M88.4 R68, [R201+0x9800] ;  /* 0x00980000c944783b */ /* 0x000f620000000200 */
[C---:B--2---:R-:W-:Y:S06]  /*42a0*/  HMMA.16816.F32.BF16 R48, R64.reuse, R20, R48 ;  /* 0x000000144030723c */ /* 0x044fec0000041830 */
[C---:B------:R-:W-:Y:S01]  /*42b0*/  HMMA.16816.F32.BF16 R44, R64.reuse, R22, R44 ;  /* 0x00000016402c723c */ /* 0x040fe2000004182c */
[----:B------:R-:W-:Y:S05]  /*42c0*/  LDSM.16.M88.4 R20, [R199+0x2000] ;  /* 0x00200000c714783b */ /* 0x000fea0000000200 */
[C---:B---3--:R-:W-:Y:S06]  /*42d0*/  HMMA.16816.F32.BF16 R32, R64.reuse, R8, R32 ;  /* 0x000000084020723c */ /* 0x048fec0000041820 */
[C---:B------:R-:W-:Y:S01]  /*42e0*/  HMMA.16816.F32.BF16 R28, R64.reuse, R10, R28 ;  /* 0x0000000a401c723c */ /* 0x040fe2000004181c */
[----:B------:R-:W2:Y:S05]  /*42f0*/  LDSM.16.M88.4 R8, [R200+0x2000] ;  /* 0x00200000c808783b */ /* 0x000eaa0000000200 */
[C---:B------:R-:W-:Y:S06]  /*4300*/  HMMA.16816.F32.BF16 R40, R64.reuse, R16, R40 ;  /* 0x000000104028723c */ /* 0x040fec0000041828 */
[C---:B------:R-:W-:Y:S01]  /*4310*/  HMMA.16816.F32.BF16 R36, R64.reuse, R18, R36 ;  /* 0x000000124024723c */ /* 0x040fe20000041824 */
[----:B------:R-:W3:Y:S05]  /*4320*/  LDSM.16.M88.4 R16, [R199+0x2800] ;  /* 0x00280000c710783b */ /* 0x000eea0000000200 */
[C---:B----4-:R-:W-:Y:S06]  /*4330*/  HMMA.16816.F32.BF16 R24, R64.reuse, R76, R24 ;  /* 0x0000004c4018723c */ /* 0x050fec0000041818 */
[----:B------:R-:W-:Y:S01]  /*4340*/  HMMA.16816.F32.BF16 R72, R64, R78, R72 ;  /* 0x0000004e4048723c */ /* 0x000fe20000041848 */
[----:B------:R-:W-:Y:S04]  /*4350*/  LDSM.16.M88.4 R76, [R199+0x3800] ;  /* 0x00380000c74c783b */ /* 0x000fe80000000200 */
[----:B------:R-:W-:Y:S01]  /*4360*/  LDSM.16.M88.4 R64, [R195+0x8000] ;  /* 0x00800000c340783b */ /* 0x000fe20000000200 */
[C---:B-1----:R-:W-:Y:S06]  /*4370*/  HMMA.16816.F32.BF16 R48, R56.reuse, R12, R48 ;  /* 0x0000000c3830723c */ /* 0x042fec0000041830 */
[C---:B------:R-:W-:Y:S01]  /*4380*/  HMMA.16816.F32.BF16 R44, R56.reuse, R14, R44 ;  /* 0x0000000e382c723c */ /* 0x040fe2000004182c */
[----:B------:R-:W1:Y:S05]  /*4390*/  LDSM.16.M88.4 R12, [R199+0x3000] ;  /* 0x00300000c70c783b */ /* 0x000e6a0000000200 */
[C---:B-----5:R-:W-:Y:S06]  /*43a0*/  HMMA.16816.F32.BF16 R40, R56.reuse, R52, R40 ;  /* 0x000000343828723c */ /* 0x060fec0000041828 */
[C---:B------:R-:W-:Y:S01]  /*43b0*/  HMMA.16816.F32.BF16 R36, R56.reuse, R54, R36 ;  /* 0x000000363824723c */ /* 0x040fe20000041824 */
[----:B------:R-:W-:Y:S05]  /*43c0*/  LDSM.16.M88.4 R52, [R198+0x2000] ;  /* 0x00200000c634783b */ /* 0x000fea0000000200 */
[C---:B------:R-:W-:Y:S06]  /*43d0*/  HMMA.16816.F32.BF16 R32, R56.reuse, R60, R32 ;  /* 0x0000003c3820723c */ /* 0x040fec0000041820 */
[C---:B------:R-:W-:Y:S01]  /*43e0*/  HMMA.16816.F32.BF16 R28, R56.reuse, R62, R28 ;  /* 0x0000003e381c723c */ /* 0x040fe2000004181c */
[----:B------:R-:W4:Y:S05]  /*43f0*/  LDSM.16.M88.4 R60, [R195+0x8800] ;  /* 0x00880000c33c783b */ /* 0x000f2a0000000200 */
[C---:B------:R-:W-:Y:S06]  /*4400*/  HMMA.16816.F32.BF16 R24, R56.reuse, R68, R24 ;  /* 0x000000443818723c */ /* 0x040fec0000041818 */
[----:B------:R-:W-:Y:S01]  /*4410*/  HMMA.16816.F32.BF16 R72, R56, R70, R72 ;  /* 0x000000463848723c */ /* 0x000fe20000041848 */
[----:B------:R-:W-:Y:S04]  /*4420*/  LDSM.16.M88.4 R56, [R195+0x9800] ;  /* 0x00980000c338783b */ /* 0x000fe80000000200 */
[----:B------:R-:W-:Y:S01]  /*4430*/  LDSM.16.M88.4 R68, [R197+0x2000] ;  /* 0x00200000c544783b */ /* 0x000fe20000000200 */
[C---:B--2---:R-:W-:Y:S06]  /*4440*/  HMMA.16816.F32.BF16 R48, R8.reuse, R20, R48 ;  /* 0x000000140830723c */ /* 0x044fec0000041830 */
[C---:B------:R-:W-:Y:S01]  /*4450*/  HMMA.16816.F32.BF16 R44, R8.reuse, R22, R44 ;  /* 0x00000016082c723c */ /* 0x040fe2000004182c */
[----:B------:R-:W2:Y:S05]  /*4460*/  LDSM.16.M88.4 R20, [R195+0x9000] ;  /* 0x00900000c314783b */ /* 0x000eaa0000000200 */
[C---:B---3--:R-:W-:Y:S06]  /*4470*/  HMMA.16816.F32.BF16 R40, R8.reuse, R16, R40 ;  /* 0x000000100828723c */ /* 0x048fec0000041828 */
        /* <DEDUP_REMOVED lines=10> */
[C---:B------:R-:W-:Y:S06]  /*4520*/  HMMA.16816.F32.BF16 R48, R52.reuse, R64, R48 ;  /* 0x000000403430723c */ /* 0x040fec0000041830 */
[C---:B------:R-:W-:Y:S01]  /*4530*/  HMMA.16816.F32.BF16 R36, R52.reuse, R62, R36 ;  /* 0x0000003e3424723c */ /* 0x040fe20000041824 */
[----:B------:R-:W-:Y:S05]  /*4540*/  LDSM.16.M88.4 R60, [R201+0xa800] ;  /* 0x00a80000c93c783b */ /* 0x000fea0000000200 */
[C---:B--2---:R-:W-:Y:S06]  /*4550*/  HMMA.16816.F32.BF16 R32, R52.reuse, R20, R32 ;  /* 0x000000143420723c */ /* 0x044fec0000041820 */
[C---:B------:R-:W-:Y:S01]  /*4560*/  HMMA.16816.F32.BF16 R28, R52.reuse, R22, R28 ;  /* 0x00000016341c723c */ /* 0x040fe2000004181c */
[----:B------:R-:W2:Y:S05]  /*4570*/  LDSM.16.M88.4 R20, [R202+0x4000] ;  /* 0x00400000ca14783b */ /* 0x000eaa0000000200 */
[C---:B------:R-:W-:Y:S01]  /*4580*/  HMMA.16816.F32.BF16 R44, R52.reuse, R66, R44 ;  /* 0x00000042342c723c */ /* 0x040fe2000004182c */
[----:B------:R-:W4:Y:S05]  /*4590*/  LDSM.16.M88.4 R64, [R201+0xa000] ;  /* 0x00a00000c940783b */ /* 0x000f2a0000000200 */
[C---:B------:R-:W-:Y:S06]  /*45a0*/  HMMA.16816.F32.BF16 R24, R52.reuse, R56, R24 ;  /* 0x000000383418723c */ /* 0x040fec0000041818 */
[----:B------:R-:W-:Y:S01]  /*45b0*/  HMMA.16816.F32.BF16 R72, R52, R58, R72 ;  /* 0x0000003a3448723c */ /* 0x000fe20000041848 */
[----:B------:R-:W5:Y:S04]  /*45c0*/  LDSM.16.M88.4 R56, [R201+0xb000] ;  /* 0x00b00000c938783b */ /* 0x000f680000000200 */
[----:B------:R-:W-:Y:S01]  /*45d0*/  LDSM.16.M88.4 R52, [R201+0xb800] ;  /* 0x00b80000c934783b */ /* 0x000fe20000000200 */
[C---:B-1----:R-:W-:Y:S06]  /*45e0*/  HMMA.16816.F32.BF16 R40, R68.reuse, R12, R40 ;  /* 0x0000000c4428723c */ /* 0x042fec0000041828 */
[C---:B------:R-:W-:Y:S06]  /*45f0*/  HMMA.16816.F32.BF16 R48, R68.reuse, R16, R48 ;  /* 0x000000104430723c */ /* 0x040fec0000041830 */
[C---:B------:R-:W-:Y:S01]  /*4600*/  HMMA.16816.F32.BF16 R36, R68.reuse, R14, R36 ;  /* 0x0000000e4424723c */ /* 0x040fe20000041824 */
[----:B------:R-:W1:Y:S05]  /*4610*/  LDSM.16.M88.4 R12, [R199+0x4800] ;  /* 0x00480000c70c783b */ /* 0x000e6a0000000200 */
[C---:B---3--:R-:W-:Y:S06]  /*4620*/  HMMA.16816.F32.BF16 R32, R68.reuse, R8, R32 ;  /* 0x000000084420723c */ /* 0x048fec0000041820 */
[C---:B------:R-:W-:Y:S01]  /*4630*/  HMMA.16816.F32.BF16 R44, R68.reuse, R18, R44 ;  /* 0x00000012442c723c */ /* 0x040fe2000004182c */
[----:B------:R-:W3:Y:S05]  /*4640*/  LDSM.16.M88.4 R16, [R199+0x4000] ;  /* 0x00400000c710783b */ /* 0x000eea0000000200 */
[----:B------:R-:W-:Y:S01]  /*4650*/  HMMA.16816.F32.BF16 R28, R68, R10, R28 ;  /* 0x0000000a441c723c */ /* 0x000fe2000004181c */
[----:B------:R-:W3:Y:S05]  /*4660*/  LDSM.16.M88.4 R8, [R199+0x5000] ;  /* 0x00500000c708783b */ /* 0x000eea0000000200 */
[C---:B--2---:R-:W-:Y:S06]  /*4670*/  HMMA.16816.F32.BF16 R40, R20.reuse, R60, R40 ;  /* 0x0000003c1428723c */ /* 0x044fec0000041828 */
[----:B----4-:R-:W-:Y:S06]  /*4680*/  HMMA.16816.F32.BF16 R48, R20, R64, R48 ;  /* 0x000000401430723c */ /* 0x010fec0000041830 */
[C---:B------:R-:W-:Y:S06]  /*4690*/  HMMA.16816.F32.BF16 R24, R68.reuse, R80, R24 ;  /* 0x000000504418723c */ /* 0x040fec0000041818 */
[----:B------:R-:W-:Y:S01]  /*46a0*/  HMMA.16816.F32.BF16 R72, R68, R82, R72 ;  /* 0x000000524448723c */ /* 0x000fe20000041848 */
[----:B------:R-:W-:Y:S04]  /*46b0*/  LDSM.16.M88.4 R68, [R198+0x4000] ;  /* 0x00400000c644783b */ /* 0x000fe80000000200 */
[----:B------:R-:W-:Y:S01]  /*46c0*/  LDSM.16.M88.4 R80, [R199+0x5800] ;  /* 0x00580000c750783b */ /* 0x000fe20000000200 */
[C---:B------:R-:W-:Y:S03]  /*46d0*/  HMMA.16816.F32.BF16 R36, R20.reuse, R62, R36 ;  /* 0x0000003e1424723c */ /* 0x040fe60000041824 */
[----:B------:R-:W2:Y:S03]  /*46e0*/  LDSM.16.M88.4 R60, [R195+0xa800] ;  /* 0x00a80000c33c783b */ /* 0x000ea60000000200 */
[C---:B-----5:R-:W-:Y:S06]  /*46f0*/  HMMA.16816.F32.BF16 R32, R20.reuse, R56, R32 ;  /* 0x000000381420723c */ /* 0x060fec0000041820 */
[C---:B------:R-:W-:Y:S01]  /*4700*/  HMMA.16816.F32.BF16 R44, R20.reuse, R66, R44 ;  /* 0x00000042142c723c */ /* 0x040fe2000004182c */
[----:B------:R-:W4:Y:S05]  /*4710*/  LDSM.16.M88.4 R64, [R195+0xa000] ;  /* 0x00a00000c340783b */ /* 0x000f2a0000000200 */
[----:B------:R-:W-:Y:S01]  /*4720*/  HMMA.16816.F32.BF16 R28, R20, R58, R28 ;  /* 0x0000003a141c723c */ /* 0x000fe2000004181c */
[----:B------:R-:W5:Y:S05]  /*4730*/  LDSM.16.M88.4 R56, [R195+0xb000] ;  /* 0x00b00000c338783b */ /* 0x000f6a0000000200 */
[C---:B-1----:R-:W-:Y:S06]  /*4740*/  HMMA.16816.F32.BF16 R40, R76.reuse, R12, R40 ;  /* 0x0000000c4c28723c */ /* 0x042fec0000041828 */
[----:B---3--:R-:W-:Y:S06]  /*4750*/  HMMA.16816.F32.BF16 R48, R76, R16, R48 ;  /* 0x000000104c30723c */ /* 0x008fec0000041830 */
[C---:B------:R-:W-:Y:S06]  /*4760*/  HMMA.16816.F32.BF16 R24, R20.reuse, R52, R24 ;  /* 0x000000341418723c */ /* 0x040fec0000041818 */
[----:B------:R-:W-:Y:S01]  /*4770*/  HMMA.16816.F32.BF16 R72, R20, R54, R72 ;  /* 0x000000361448723c */ /* 0x000fe20000041848 */
[----:B------:R-:W-:Y:S04]  /*4780*/  LDSM.16.M88.4 R20, [R197+0x4000] ;  /* 0x00400000c514783b */ /* 0x000fe80000000200 */
[----:B------:R-:W-:Y:S01]  /*4790*/  LDSM.16.M88.4 R52, [R195+0xb800] ;  /* 0x00b80000c334783b */ /* 0x000fe20000000200 */
[C---:B------:R-:W-:Y:S03]  /*47a0*/  HMMA.16816.F32.BF16 R36, R76.reuse, R14, R36 ;  /* 0x0000000e4c24723c */ /* 0x040fe60000041824 */
[----:B------:R-:W1:Y:S03]  /*47b0*/  LDSM.16.M88.4 R12, [R188+0x4800] ;  /* 0x00480000bc0c783b */ /* 0x000e660000000200 */
[C---:B------:R-:W-:Y:S06]  /*47c0*/  HMMA.16816.F32.BF16 R32, R76.reuse, R8, R32 ;  /* 0x000000084c20723c */ /* 0x040fec0000041820 */
[C---:B------:R-:W-:Y:S01]  /*47d0*/  HMMA.16816.F32.BF16 R44, R76.reuse, R18, R44 ;  /* 0x000000124c2c723c */ /* 0x040fe2000004182c */
[----:B------:R-:W3:Y:S05]  /*47e0*/  LDSM.16.M88.4 R16, [R188+0x4000] ;  /* 0x00400000bc10783b */ /* 0x000eea0000000200 */
[----:B------:R-:W-:Y:S01]  /*47f0*/  HMMA.16816.F32.BF16 R28, R76, R10, R28 ;  /* 0x0000000a4c1c723c */ /* 0x000fe2000004181c */
[----:B------:R-:W3:Y:S05]  /*4800*/  LDSM.16.M88.4 R8, [R188+0x5000] ;  /* 0x00500000bc08783b */ /* 0x000eea0000000200 */
[C---:B--2---:R-:W-:Y:S06]  /*4810*/  HMMA.16816.F32.BF16 R40, R68.reuse, R60, R40 ;  /* 0x0000003c4428723c */ /* 0x044fec0000041828 */
[C---:B----4-:R-:W-:Y:S06]  /*4820*/  HMMA.16816.F32.BF16 R48, R68.reuse, R64, R48 ;  /* 0x000000404430723c */ /* 0x050fec0000041830 */
[C---:B-----5:R-:W-:Y:S06]  /*4830*/  HMMA.16816.F32.BF16 R32, R68.reuse, R56, R32 ;  /* 0x000000384420723c */ /* 0x060fec0000041820 */
[----:B------:R-:W-:Y:S01]  /*4840*/  HMMA.16816.F32.BF16 R36, R68, R62, R36 ;  /* 0x0000003e4424723c */ /* 0x000fe20000041824 */
[----:B------:R-:W2:Y:S01]  /*4850*/  LDSM.16.M88.4 R60, [R188+0x5800] ;  /* 0x00580000bc3c783b */ /* 0x000ea20000000200 */
[----:B------:R-:W-:-:S04]  /*4860*/  DEPBAR.LE SB0, 0x0 ;  /* 0x000080000000791a */ /* 0x000fc80000000000 */
[C---:B-1----:R-:W-:Y:S06]  /*4870*/  HMMA.16816.F32.BF16 R40, R20.reuse, R12, R40 ;  /* 0x0000000c1428723c */ /* 0x042fec0000041828 */
[----:B---3--:R-:W-:Y:S01]  /*4880*/  HMMA.16816.F32.BF16 R48, R20, R16, R48 ;  /* 0x000000101430723c */ /* 0x008fe20000041830 */
[----:B------:R-:W-:-:S05]  /*4890*/  LOP3.LUT R13, R6, 0xffffffe0, RZ, 0xc0, !PT ;  /* 0xffffffe0060d7812 */ /* 0x000fca00078ec0ff */
[----:B------:R-:W-:Y:S01]  /*48a0*/  IMAD.IADD R13, R4, 0x1, -R13 ;  /* 0x00000001040d7824 */ /* 0x000fe200078e0a0d */
[----:B------:R-:W-:Y:S04]  /*48b0*/  HMMA.16816.F32.BF16 R32, R20, R8, R32 ;  /* 0x000000081420723c */ /* 0x000fe80000041820 */
[----:B------:R-:W-:Y:S02]  /*48c0*/  SHF.R.S32.HI R2, RZ, 0x1f, R13 ;  /* 0x0000001fff027819 */ /* 0x000fe4000001140d */
[----:B------:R-:W-:Y:S01]  /*48d0*/  HMMA.16816.F32.BF16 R28, R68, R58, R28 ;  /* 0x0000003a441c723c */ /* 0x000fe2000004181c */
[----:B------:R-:W-:Y:S01]  /*48e0*/  IMAD.U32 R9, RZ, RZ, UR19 ;  /* 0x00000013ff097e24 */ /* 0x000fe2000f8e00ff */
[----:B------:R-:W-:-:S03]  /*48f0*/  LEA.HI R13, R2, R13, RZ, 0x2 ;  /* 0x0000000d020d7211 */ /* 0x000fc600078f10ff */
[----:B------:R-:W-:Y:S01]  /*4900*/  IMAD R16, R9, 0x40, R224 ;  /* 0x0000004009107824 */ /* 0x000fe200078e02e0 */
[----:B------:R-:W-:Y:S01]  /*4910*/  HMMA.16816.F32.BF16 R44, R68, R66, R44 ;  /* 0x00000042442c723c */ /* 0x000fe2000004182c */
[----:B------:R-:W-:Y:S01]  /*4920*/  SHF.R.S32.HI R2, RZ, 0x2, R13 ;  /* 0x00000002ff027819 */ /* 0x000fe2000001140d */
[----:B------:R-:W-:Y:S02]  /*4930*/  IMAD.U32 R9, RZ, RZ, UR7 ;  /* 0x00000007ff097e24 */ /* 0x000fe4000f8e00ff */
[----:B------:R-:W-:Y:S01]  /*4940*/  FMUL.FTZ R40, R40, UR10 ;  /* 0x0000000a28287c20 */ /* 0x000fe20008410000 */
[----:B------:R-:W-:Y:S02]  /*4950*/  VIADD R8, R16, 0x1 ;  /* 0x0000000110087836 */ /* 0x000fe40000000000 */
[----:B------:R-:W-:Y:S01]  /*4960*/  FMUL.FTZ R49, R49, UR10 ;  /* 0x0000000a31317c20 */ /* 0x000fe20008410000 */
[----:B------:R-:W-:Y:S01]  /*4970*/  IMAD.IADD R223, R2, 0x1, R223 ;  /* 0x0000000102df7824 */ /* 0x000fe200078e02df */
[----:B------:R-:W-:Y:S01]  /*4980*/  HMMA.16816.F32.BF16 R24, R76, R80, R24 ;  /* 0x000000504c18723c */ /* 0x000fe20000041818 */
[----:B------:R-:W-:-:S02]  /*4990*/  IMAD.U32 R2, RZ, RZ, UR28 ;  /* 0x0000001cff027e24 */ /* 0x000fc4000f8e00ff */
[----:B------:R-:W-:Y:S01]  /*49a0*/  FMUL.FTZ R50, R50, UR10 ;  /* 0x0000000a32327c20 */ /* 0x000fe20008410000 */
[----:B------:R-:W-:Y:S02]  /*49b0*/  VIADD R220, R223, 0x8 ;  /* 0x00000008dfdc7836 */ /* 0x000fe40000000000 */
[----:B------:R-:W-:Y:S01]  /*49c0*/  FMUL.FTZ R48, R48, UR10 ;  /* 0x0000000a30307c20 */ /* 0x000fe20008410000 */
[----:B------:R-:W-:Y:S01]  /*49d0*/  FMUL.FTZ R4, R35, UR10 ;  /* 0x0000000a23047c20 */ /* 0x000fe20008410000 */
[----:B------:R-:W-:Y:S01]  /*49e0*/  HMMA.16816.F32.BF16 R72, R76, R82, R72 ;  /* 0x000000524c48723c */ /* 0x000fe20000041848 */
[C---:B------:R-:W-:Y:S01]  /*49f0*/  VIADDMNMX R221, R223.reuse, UR6, R2, PT ;  /* 0x00000006dfdd7c46 */ /* 0x040fe2000b800102 */
[----:B------:R-:W-:Y:S01]  /*4a00*/  VIADD R223, R223, UR11 ;  /* 0x0000000bdfdf7c36 */ /* 0x000fe20008000000 */
[----:B------:R-:W1:Y:S01]  /*4a10*/  MUFU.TANH R35, R49 ;  /* 0x0000003100237308 */ /* 0x000e620000002400 */
[C---:B------:R-:W-:Y:S01]  /*4a20*/  IADD3 R218, R220.reuse, UR21, R9 ;  /* 0x00000015dcda7c10 */ /* 0x040fe2000fffe009 */
[----:B------:R-:W-:Y:S01]  /*4a30*/  VIADD R220, R220, UR11 ;  /* 0x0000000bdcdc7c36 */ /* 0x000fe20008000000 */
[C---:B------:R-:W-:Y:S01]  /*4a40*/  HMMA.16816.F32.BF16 R36, R20.reuse, R14, R36 ;  /* 0x0000000e1424723c */ /* 0x040fe20000041824 */
[----:B------:R-:W-:Y:S01]  /*4a50*/  VIADDMNMX R222, R223, -UR22, RZ, !PT ;  /* 0x80000016dfde7c46 */ /* 0x000fe2000f8001ff */
[----:B------:R-:W-:Y:S01]  /*4a60*/  FMUL.FTZ R51, R51, UR10 ;  /* 0x0000000a33337c20 */ /* 0x000fe20008410000 */
[----:B------:R-:W-:Y:S01]  /*4a70*/  IMAD.IADD R9, R220, 0x1, -R16 ;  /* 0x00000001dc097824 */ /* 0x000fe200078e0a10 */
[----:B------:R-:W-:Y:S01]  /*4a80*/  VIMNMX R218, R218, UR28, PT ;  /* 0x0000001cdada7c48 */ /* 0x000fe2000bfe0100 */
[----:B------:R-:W3:Y:S01]  /*4a90*/  MUFU.TANH R50, R50 ;  /* 0x0000003200327308 */ /* 0x000ee20000002400 */
[C---:B------:R-:W-:Y:S01]  /*4aa0*/  HMMA.16816.F32.BF16 R28, R20.reuse, R10, R28 ;  /* 0x0000000a141c723c */ /* 0x040fe2000004181c */
[----:B------:R-:W-:Y:S01]  /*4ab0*/  VIADDMNMX R219, R220, -UR22, RZ, !PT ;  /* 0x80000016dcdb7c46 */ /* 0x000fe2000f8001ff */
[----:B------:R-:W-:Y:S01]  /*4ac0*/  FMUL.FTZ R2, R33, UR10 ;  /* 0x0000000a21027c20 */ /* 0x000fe20008410000 */
[----:B------:R-:W-:Y:S01]  /*4ad0*/  IABS R9, R9 ;  /* 0x0000000900097213 */ /* 0x000fe20000000000 */
[----:B------:R-:W-:Y:S01]  /*4ae0*/  FMUL.FTZ R42, R42, UR10 ;  /* 0x0000000a2a2a7c20 */ /* 0x000fe20008410000 */
[C---:B------:R-:W-:Y:S01]  /*4af0*/  ISETP.GE.AND P2, PT, R8.reuse, R221, PT ;  /* 0x000000dd0800720c */ /* 0x040fe20003f46270 */
[----:B------:R-:W-:Y:S01]  /*4b00*/  HMMA.16816.F32.BF16 R44, R20, R18, R44 ;  /* 0x00000012142c723c */ /* 0x000fe2000004182c */
[C---:B------:R-:W-:Y:S01]  /*4b10*/  IMAD.IADD R10, R223.reuse, 0x1, -R8 ;  /* 0x00000001df0a7824 */ /* 0x040fe200078e0a08 */
[----:B------:R-:W4:Y:S01]  /*4b20*/  MUFU.TANH R48, R48 ;  /* 0x0000003000307308 */ /* 0x000f220000002400 */
[----:B------:R-:W-:Y:S01]  /*4b30*/  IMAD.IADD R11, R223, 0x1, -R16 ;  /* 0x00000001df0b7824 */ /* 0x000fe200078e0a10 */
[----:B------:R-:W-:Y:S01]  /*4b40*/  I2FP.F32.S32 R9, R9 ;  /* 0x0000000900097245 */ /* 0x000fe20000201400 */
[----:B------:R-:W-:Y:S01]  /*4b50*/  FMUL.FTZ R41, R41, UR10 ;  /* 0x0000000a29297c20 */ /* 0x000fe20008410000 */
[----:B------:R-:W-:Y:S01]  /*4b60*/  IABS R10, R10 ;  /* 0x0000000a000a7213 */ /* 0x000fe20000000000 */
[C---:B------:R-:W-:Y:S01]  /*4b70*/  HMMA.16816.F32.BF16 R24, R68.reuse, R52, R24 ;  /* 0x000000344418723c */ /* 0x040fe20000041818 */
[----:B------:R-:W-:Y:S01]  /*4b80*/  ISETP.GE.AND P1, PT, R8, R218, PT ;  /* 0x000000da0800720c */ /* 0x000fe20003f26270 */
[----:B------:R-:W-:Y:S01]  /*4b90*/  FMUL.FTZ R43, R43, UR10 ;  /* 0x0000000a2b2b7c20 */ /* 0x000fe20008410000 */
[----:B------:R-:W-:Y:S01]  /*4ba0*/  I2FP.F32.S32 R10, R10 ;  /* 0x0000000a000a7245 */ /* 0x000fe20000201400 */
[----:B------:R-:W5:Y:S01]  /*4bb0*/  MUFU.TANH R14, R51 ;  /* 0x00000033000e7308 */ /* 0x000f620000002400 */
[----:B------:R-:W-:Y:S01]  /*4bc0*/  FMUL.FTZ R6, R37, UR10 ;  /* 0x0000000a25067c20 */ /* 0x000fe20008410000 */
[----:B------:R-:W-:Y:S01]  /*4bd0*/  HMMA.16816.F32.BF16 R72, R68, R54, R72 ;  /* 0x000000364448723c */ /* 0x000fe20000041848 */
[----:B------:R-:W-:Y:S01]  /*4be0*/  IABS R37, R11 ;  /* 0x0000000b00257213 */ /* 0x000fe20000000000 */
[----:B-1----:R-:W-:Y:S01]  /*4bf0*/  FFMA.FTZ R35, R10, -UR17, R35 ;  /* 0x800000110a237c23 */ /* 0x002fe20008010023 */
[C---:B------:R-:W-:Y:S01]  /*4c00*/  VIADD R10, R16.reuse, 0x8 ;  /* 0x00000008100a7836 */ /* 0x040fe20000000000 */
[----:B------:R-:W-:Y:S01]  /*4c10*/  ISETP.GE.AND P4, PT, R16, R221, PT ;  /* 0x000000dd1000720c */ /* 0x000fe20003f86270 */
[----:B------:R-:W-:Y:S01]  /*4c20*/  FMUL.FTZ R17, R30, UR10 ;  /* 0x0000000a1e117c20 */ /* 0x000fe20008410000 */
[----:B------:R-:W-:Y:S01]  /*4c30*/  I2FP.F32.S32 R37, R37 ;  /* 0x0000002500257245 */ /* 0x000fe20000201400 */
[----:B------:R-:W-:Y:S01]  /*4c40*/  IMAD.IADD R15, R223, 0x1, -R10 ;  /* 0x00000001df0f7824 */ /* 0x000fe200078e0a0a */
[C---:B------:R-:W-:Y:S01]  /*4c50*/  ISETP.GE.AND P0, PT, R10.reuse, R221, PT ;  /* 0x000000dd0a00720c */ /* 0x040fe20003f06270 */
[----:B---3--:R-:W-:Y:S01]  /*4c60*/  FFMA.FTZ R30, R9, -UR17, R50 ;  /* 0x80000011091e7c23 */ /* 0x008fe20008010032 */
[----:B------:R-:W-:Y:S01]  /*4c70*/  ISETP.GE.AND P6, PT, R10, R218, PT ;  /* 0x000000da0a00720c */ /* 0x000fe20003fc6270 */
[----:B------:R-:W-:Y:S01]  /*4c80*/  FMUL.FTZ R44, R44, UR10 ;  /* 0x0000000a2c2c7c20 */ /* 0x000fe20008410000 */
[C---:B------:R-:W-:Y:S01]  /*4c90*/  ISETP.LT.OR P0, PT, R10.reuse, R222, P0 ;  /* 0x000000de0a00720c */ /* 0x040fe20000701670 */
[----:B------:R-:W-:Y:S01]  /*4ca0*/  FMUL.FTZ R45, R45, UR10 ;  /* 0x0000000a2d2d7c20 */ /* 0x000fe20008410000 */
[----:B------:R-:W-:Y:S01]  /*4cb0*/  ISETP.LT.OR P6, PT, R10, R219, P6 ;  /* 0x000000db0a00720c */ /* 0x000fe200037c1670 */
[----:B------:R-:W-:-:S02]  /*4cc0*/  IMAD.IADD R10, R220, 0x1, -R10 ;  /* 0x00000001dc0a7824 */ /* 0x000fc400078e0a0a */
[----:B------:R-:W-:Y:S01]  /*4cd0*/  FMUL.FTZ R18, R31, UR10 ;  /* 0x0000000a1f127c20 */ /* 0x000fe20008410000 */
[----:B------:R-:W-:Y:S01]  /*4ce0*/  VIADD R9, R16, 0x9 ;  /* 0x0000000910097836 */ /* 0x000fe20000000000 */
[----:B------:R-:W1:Y:S01]  /*4cf0*/  MUFU.TANH R33, R44 ;  /* 0x0000002c00217308 */ /* 0x000e620000002400 */
[----:B----4-:R-:W-:Y:S01]  /*4d00*/  FFMA.FTZ R37, R37, -UR17, R48 ;  /* 0x8000001125257c23 */ /* 0x010fe20008010030 */
[----:B------:R-:W-:Y:S01]  /*4d10*/  IABS R10, R10 ;  /* 0x0000000a000a7213 */ /* 0x000fe20000000000 */
[----:B------:R-:W-:Y:S01]  /*4d20*/  FMUL.FTZ R46, R46, UR10 ;  /* 0x0000000a2e2e7c20 */ /* 0x000fe20008410000 */
[-C--:B------:R-:W-:Y:S01]  /*4d30*/  ISETP.LT.OR P2, PT, R8, R222.reuse, P2 ;  /* 0x000000de0800720c */ /* 0x080fe20001741670 */
[----:B------:R-:W-:Y:S01]  /*4d40*/  IMAD.IADD R11, R220, 0x1, -R8 ;  /* 0x00000001dc0b7824 */ /* 0x000fe200078e0a08 */
[----:B------:R-:W-:Y:S01]  /*4d50*/  ISETP.LT.OR P1, PT, R8, R219, P1 ;  /* 0x000000db0800720c */ /* 0x000fe20000f21670 */
[----:B------:R-:W-:Y:S01]  /*4d60*/  FMUL.FTZ R47, R47, UR10 ;  /* 0x0000000a2f2f7c20 */ /* 0x000fe20008410000 */
[----:B------:R-:W3:Y:S01]  /*4d70*/  MUFU.TANH R31, R45 ;  /* 0x0000002d001f7308 */ /* 0x000ee20000002400 */
[C---:B------:R-:W-:Y:S01]  /*4d80*/  ISETP.LT.OR P4, PT, R16.reuse, R222, P4 ;  /* 0x000000de1000720c */ /* 0x040fe20002781670 */
[--C-:B------:R-:W-:Y:S01]  /*4d90*/  IMAD.IADD R8, R223, 0x1, -R9.reuse ;  /* 0x00000001df087824 */ /* 0x100fe200078e0a09 */
[C---:B------:R-:W-:Y:S01]  /*4da0*/  ISETP.GE.AND P3, PT, R9.reuse, R221, PT ;  /* 0x000000dd0900720c */ /* 0x040fe20003f66270 */
[----:B------:R-:W-:Y:S01]  /*4db0*/  IMAD.MOV.U32 R13, RZ, RZ, R10 ;  /* 0x000000ffff0d7224 */ /* 0x000fe200078e000a */
[-C--:B------:R-:W-:Y:S01]  /*4dc0*/  ISETP.GE.AND P5, PT, R9, R218.reuse, PT ;  /* 0x000000da0900720c */ /* 0x080fe20003fa6270 */
[C---:B--2---:R-:W-:Y:S01]  /*4dd0*/  HMMA.16816.F32.BF16 R24, R20.reuse, R60, R24 ;  /* 0x0000003c1418723c */ /* 0x044fe20000041818 */
[----:B------:R-:W-:Y:S01]  /*4de0*/  FSEL R37, R37, -INF , !P4 ;  /* 0xff80000025257808 */ /* 0x000fe20006000000 */
[----:B------:R-:W2:Y:S01]  /*4df0*/  MUFU.TANH R12, R46 ;  /* 0x0000002e000c7308 */ /* 0x000ea20000002400 */
[C---:B------:R-:W-:Y:S01]  /*4e00*/  ISETP.GE.AND P4, PT, R16.reuse, R218, PT ;  /* 0x000000da1000720c */ /* 0x040fe20003f86270 */
[----:B------:R-:W-:Y:S01]  /*4e10*/  VIADD R19, R16, 0x18 ;  /* 0x0000001810137836 */ /* 0x000fe20000000000 */
[----:B------:R-:W-:Y:S01]  /*4e20*/  IABS R11, R11 ;  /* 0x0000000b000b7213 */ /* 0x000fe20000000000 */
[----:B------:R-:W-:Y:S01]  /*4e30*/  HMMA.16816.F32.BF16 R72, R20, R62, R72 ;  /* 0x0000003e1448723c */ /* 0x000fe20000041848 */
[----:B------:R-:W-:Y:S01]  /*4e40*/  IABS R15, R15 ;  /* 0x0000000f000f7213 */ /* 0x000fe20000000000 */
[----:B------:R-:W-:Y:S01]  /*4e50*/  FMUL.FTZ R36, R36, UR10 ;  /* 0x0000000a24247c20 */ /* 0x000fe20008410000 */
[----:B------:R-:W-:Y:S01]  /*4e60*/  IABS R8, R8 ;  /* 0x0000000800087213 */ /* 0x000fe20000000000 */
[----:B------:R-:W4:Y:S01]  /*4e70*/  MUFU.TANH R10, R47 ;  /* 0x0000002f000a7308 */ /* 0x000f220000002400 */
[C---:B------:R-:W-:Y:S01]  /*4e80*/  ISETP.LT.OR P3, PT, R9.reuse, R222, P3 ;  /* 0x000000de0900720c */ /* 0x040fe20001f61670 */
[----:B------:R-:W-:Y:S01]  /*4e90*/  FMUL.FTZ R38, R38, UR10 ;  /* 0x0000000a26267c20 */ /* 0x000fe20008410000 */
[-C--:B------:R-:W-:Y:S01]  /*4ea0*/  ISETP.LT.OR P5, PT, R9, R219.reuse, P5 ;  /* 0x000000db0900720c */ /* 0x080fe20002fa1670 */
[----:B------:R-:W-:Y:S01]  /*4eb0*/  IMAD.IADD R9, R220, 0x1, -R9 ;  /* 0x00000001dc097824 */ /* 0x000fe200078e0a09 */
[C---:B------:R-:W-:Y:S01]  /*4ec0*/  ISETP.LT.OR P4, PT, R16.reuse, R219, P4 ;  /* 0x000000db1000720c */ /* 0x040fe20002781670 */
[C---:B------:R-:W-:Y:S01]  /*4ed0*/  VIADD R21, R16.reuse, 0x10 ;  /* 0x0000001010157836 */ /* 0x040fe20000000000 */
[----:B------:R-:W-:Y:S01]  /*4ee0*/  I2FP.F32.S32 R11, R11 ;  /* 0x0000000b000b7245 */ /* 0x000fe20000201400 */
[----:B------:R-:W-:Y:S01]  /*4ef0*/  FMUL.FTZ R39, R39, UR10 ;  /* 0x0000000a27277c20 */ /* 0x000fe20008410000 */
[----:B------:R-:W-:Y:S01]  /*4f00*/  I2FP.F32.S32 R20, R15 ;  /* 0x0000000f00147245 */ /* 0x000fe20000201400 */
[----:B------:R-:W-:Y:S01]  /*4f10*/  VIADD R158, R16, 0x20 ;  /* 0x00000020109e7836 */ /* 0x000fe20000000000 */
[----:B------:R-:W-:Y:S01]  /*4f20*/  I2FP.F32.S32 R8, R8 ;  /* 0x0000000800087245 */ /* 0x000fe20000201400 */
[----:B-----5:R-:W-:Y:S01]  /*4f30*/  FFMA.FTZ R14, R11, -UR17, R14 ;  /* 0x800000110b0e7c23 */ /* 0x020fe2000801000e */
[----:B------:R-:W-:Y:S01]  /*4f40*/  IABS R9, R9 ;  /* 0x0000000900097213 */ /* 0x000fe20000000000 */
[----:B-1----:R-:W-:Y:S01]  /*4f50*/  FFMA.FTZ R33, R20, -UR17, R33 ;  /* 0x8000001114217c23 */ /* 0x002fe20008010021 */
[----:B------:R-:W-:Y:S01]  /*4f60*/  FSEL R30, R30, -INF , !P4 ;  /* 0xff8000001e1e7808 */ /* 0x000fe20006000000 */
[----:B---3--:R-:W-:Y:S01]  /*4f70*/  FFMA.FTZ R31, R8, -UR17, R31 ;  /* 0x80000011081f7c23 */ /* 0x008fe2000801001f */
[----:B------:R-:W-:Y:S01]  /*4f80*/  FSEL R35, R35, -INF , !P2 ;  /* 0xff80000023237808 */ /* 0x000fe20005000000 */
[----:B------:R1:W3:Y:S01]  /*4f90*/  MUFU.TANH R15, R40 ;  /* 0x00000028000f7308 */ /* 0x0002e20000002400 */
[C---:B------:R-:W-:Y:S01]  /*4fa0*/  ISETP.GE.AND P4, PT, R21.reuse, R221, PT ;  /* 0x000000dd1500720c */ /* 0x040fe20003f86270 */
[----:B------:R-:W-:Y:S01]  /*4fb0*/  VIADD R20, R16, 0x11 ;  /* 0x0000001110147836 */ /* 0x000fe20000000000 */
[----:B------:R-:W-:Y:S01]  /*4fc0*/  ISETP.GE.AND P2, PT, R21, R218, PT ;  /* 0x000000da1500720c */ /* 0x000fe20003f46270 */
[C---:B------:R-:W-:Y:S01]  /*4fd0*/  IMAD.IADD R11, R223.reuse, 0x1, -R19 ;  /* 0x00000001df0b7824 */ /* 0x040fe200078e0a13 */
[----:B------:R-:W-:Y:S01]  /*4fe0*/  I2FP.F32.S32 R13, R13 ;  /* 0x0000000d000d7245 */ /* 0x000fe20000201400 */
[----:B------:R-:W-:Y:S01]  /*4ff0*/  IMAD.IADD R22, R223, 0x1, -R20 ;  /* 0x00000001df167824 */ /* 0x000fe200078e0a14 */
[----:B------:R-:W-:Y:S01]  /*5000*/  I2FP.F32.S32 R9, R9 ;  /* 0x0000000900097245 */ /* 0x000fe20000201400 */
[----:B------:R-:W5:Y:S01]  /*5010*/  MUFU.TANH R8, R42 ;  /* 0x0000002a00087308 */ /* 0x000f620000002400 */
[----:B------:R-:W-:Y:S01]  /*5020*/  ISETP.LT.OR P4, PT, R21, R222, P4 ;  /* 0x000000de1500720c */ /* 0x000fe20002781670 */
[----:B--2---:R-:W-:Y:S01]  /*5030*/  FFMA.FTZ R12, R13, -UR17, R12 ;  /* 0x800000110d0c7c23 */ /* 0x004fe2000801000c */
[----:B------:R-:W-:Y:S01]  /*5040*/  ISETP.LT.OR P2, PT, R21, R219, P2 ;  /* 0x000000db1500720c */ /* 0x000fe20001741670 */
[----:B----4-:R-:W-:Y:S01]  /*5050*/  FFMA.FTZ R10, R9, -UR17, R10 ;  /* 0x80000011090a7c23 */ /* 0x010fe2000801000a */
[----:B------:R-:W-:Y:S01]  /*5060*/  FSEL R14, R14, -INF , !P1 ;  /* 0xff8000000e0e7808 */ /* 0x000fe20004800000 */
[----:B------:R-:W-:Y:S01]  /*5070*/  FMUL.FTZ R34, R34, UR10 ;  /* 0x0000000a22227c20 */ /* 0x000fe20008410000 */
[----:B------:R-:W-:Y:S01]  /*5080*/  FSEL R33, R33, -INF , !P0 ;  /* 0xff80000021217808 */ /* 0x000fe20004000000 */
[----:B------:R-:W2:Y:S01]  /*5090*/  MUFU.TANH R13, R41 ;  /* 0x00000029000d7308 */ /* 0x000ea20000002400 */
[--C-:B-1----:R-:W-:Y:S01]  /*50a0*/  IMAD.IADD R40, R223, 0x1, -R21.reuse ;  /* 0x00000001df287824 */ /* 0x102fe200078e0a15 */
[----:B------:R-:W-:Y:S01]  /*50b0*/  ISETP.GE.AND P1, PT, R20, R221, PT ;  /* 0x000000dd1400720c */ /* 0x000fe20003f26270 */
[----:B------:R-:W-:Y:S01]  /*50c0*/  IMAD.IADD R21, R220, 0x1, -R21 ;  /* 0x00000001dc157824 */ /* 0x000fe200078e0a15 */
[----:B------:R-:W-:Y:S01]  /*50d0*/  ISETP.GE.AND P0, PT, R20, R218, PT ;  /* 0x000000da1400720c */ /* 0x000fe20003f06270 */
[----:B------:R-:W-:Y:S01]  /*50e0*/  FMUL.FTZ R32, R32, UR10 ;  /* 0x0000000a20207c20 */ /* 0x000fe20008410000 */
[----:B------:R-:W-:Y:S01]  /*50f0*/  IABS R40, R40 ;  /* 0x0000002800287213 */ /* 0x000fe20000000000 */
[----:B------:R-:W-:Y:S01]  /*5100*/  VIADD R162, R16, 0x28 ;  /* 0x0000002810a27836 */ /* 0x000fe20000000000 */
[----:B------:R-:W1:Y:S01]  /*5110*/  MUFU.TANH R9, R43 ;  /* 0x0000002b00097308 */ /* 0x000e620000002400 */
[----:B------:R-:W-:Y:S01]  /*5120*/  IABS R21, R21 ;  /* 0x0000001500157213 */ /* 0x000fe20000000000 */
[----:B------:R-:W-:Y:S01]  /*5130*/  FMUL.FTZ R28, R28, UR10 ;  /* 0x0000000a1c1c7c20 */ /* 0x000fe20008410000 */
[C---:B------:R-:W-:Y:S01]  /*5140*/  ISETP.LT.OR P1, PT, R20.reuse, R222, P1 ;  /* 0x000000de1400720c */ /* 0x040fe20000f21670 */
[----:B------:R-:W-:Y:S01]  /*5150*/  FMUL.FTZ R29, R29, UR10 ;  /* 0x0000000a1d1d7c20 */ /* 0x000fe20008410000 */
[----:B------:R-:W-:Y:S01]  /*5160*/  ISETP.LT.OR P0, PT, R20, R219, P0 ;  /* 0x000000db1400720c */ /* 0x000fe20000701670 */
[----:B------:R-:W-:Y:S01]  /*5170*/  IMAD.IADD R20, R220, 0x1, -R20 ;  /* 0x00000001dc147824 */ /* 0x000fe200078e0a14 */
[----:B------:R-:W-:Y:S01]  /*5180*/  I2FP.F32.S32 R40, R40 ;  /* 0x0000002800287245 */ /* 0x000fe20000201400 */
[----:B------:R-:W4:Y:S01]  /*5190*/  MUFU.TANH R36, R36 ;  /* 0x0000002400247308 */ /* 0x000f220000002400 */
[----:B------:R-:W-:Y:S01]  /*51a0*/  I2FP.F32.S32 R21, R21 ;  /* 0x0000001500157245 */ /* 0x000fe20000201400 */
[----:B------:R-:W-:Y:S01]  /*51b0*/  IMAD.IADD R161, R223, 0x1, -R162 ;  /* 0x00000001dfa17824 */ /* 0x000fe200078e0aa2 */
[----:B------:R-:W-:Y:S01]  /*51c0*/  IABS R22, R22 ;  /* 0x0000001600167213 */ /* 0x000fe20000000000 */
[----:B---3--:R-:W-:Y:S01]  /*51d0*/  FFMA.FTZ R15, R40, -UR17, R15 ;  /* 0x80000011280f7c23 */ /* 0x008fe2000801000f */
[----:B------:R-:W-:Y:S01]  /*51e0*/  IABS R20, R20 ;  /* 0x0000001400147213 */ /* 0x000fe20000000000 */
[----:B-----5:R-:W-:Y:S01]  /*51f0*/  FFMA.FTZ R8, R21, -UR17, R8 ;  /* 0x8000001115087c23 */ /* 0x020fe20008010008 */
[----:B------:R-:W-:Y:S01]  /*5200*/  I2FP.F32.S32 R22, R22 ;  /* 0x0000001600167245 */ /* 0x000fe20000201400 */
[----:B------:R-:W-:Y:S01]  /*5210*/  VIADD R21, R16, 0x19 ;  /* 0x0000001910157836 */ /* 0x000fe20000000000 */
[----:B------:R-:W-:Y:S01]  /*5220*/  I2FP.F32.S32 R20, R20 ;  /* 0x0000001400147245 */ /* 0x000fe20000201400 */
[----:B------:R-:W-:Y:S01]  /*5230*/  MUFU.TANH R6, R6 ;  /* 0x0000000600067308 */ /* 0x000fe20000002400 */
[----:B------:R-:W-:Y:S01]  /*5240*/  FSEL R12, R12, -INF , !P6 ;  /* 0xff8000000c0c7808 */ /* 0x000fe20007000000 */
[----:B--2---:R-:W-:Y:S01]  /*5250*/  FFMA.FTZ R13, R22, -UR17, R13 ;  /* 0x80000011160d7c23 */ /* 0x004fe2000801000d */
[----:B------:R-:W-:Y:S01]  /*5260*/  FSEL R31, R31, -INF , !P3 ;  /* 0xff8000001f1f7808 */ /* 0x000fe20005800000 */
[----:B-1----:R-:W-:Y:S01]  /*5270*/  FFMA.FTZ R9, R20, -UR17, R9 ;  /* 0x8000001114097c23 */ /* 0x002fe20008010009 */
[-C--:B------:R-:W-:Y:S01]  /*5280*/  ISETP.GE.AND P6, PT, R19, R221.reuse, PT ;  /* 0x000000dd1300720c */ /* 0x080fe20003fc6270 */
[----:B------:R-:W-:Y:S01]  /*5290*/  IMAD.IADD R23, R223, 0x1, -R21 ;  /* 0x00000001df177824 */ /* 0x000fe200078e0a15 */
[-C--:B------:R-:W-:Y:S01]  /*52a0*/  ISETP.GE.AND P3, PT, R19, R218.reuse, PT ;  /* 0x000000da1300720c */ /* 0x080fe20003f66270 */
[----:B------:R-:W1:Y:S01]  /*52b0*/  MUFU.TANH R38, R38 ;  /* 0x0000002600267308 */ /* 0x000e620000002400 */
[----:B------:R-:W-:Y:S01]  /*52c0*/  FSEL R10, R10, -INF , !P5 ;  /* 0xff8000000a0a7808 */ /* 0x000fe20006800000 */
[----:B------:R-:W-:Y:S01]  /*52d0*/  IMAD.IADD R22, R223, 0x1, -R158 ;  /* 0x00000001df167824 */ /* 0x000fe200078e0a9e */
[----:B------:R-:W-:Y:S01]  /*52e0*/  FSEL R15, R15, -INF , !P4 ;  /* 0xff8000000f0f7808 */ /* 0x000fe20006000000 */
[----:B------:R-:W-:Y:S01]  /*52f0*/  FMUL.FTZ R24, R24, UR10 ;  /* 0x0000000a18187c20 */ /* 0x000fe20008410000 */
[C---:B------:R-:W-:Y:S01]  /*5300*/  ISETP.GE.AND P5, PT, R21.reuse, R221, PT ;  /* 0x000000dd1500720c */ /* 0x040fe20003fa6270 */
[----:B------:R-:W-:Y:S01]  /*5310*/  FMUL.FTZ R26, R26, UR10 ;  /* 0x0000000a1a1a7c20 */ /* 0x000fe20008410000 */
[----:B------:R-:W-:Y:S01]  /*5320*/  ISETP.GE.AND P4, PT, R21, R218, PT ;  /* 0x000000da1500720c */ /* 0x000fe20003f86270 */
[----:B------:R2:W3:Y:S01]  /*5330*/  MUFU.TANH R20, R39 ;  /* 0x0000002700147308 */ /* 0x0004e20000002400 */
[-C--:B------:R-:W-:Y:S01]  /*5340*/  ISETP.LT.OR P6, PT, R19, R222.reuse, P6 ;  /* 0x000000de1300720c */ /* 0x080fe200037c1670 */
[----:B------:R-:W-:Y:S01]  /*5350*/  FMUL.FTZ R25, R25, UR10 ;  /* 0x0000000a19197c20 */ /* 0x000fe20008410000 */
[-C--:B------:R-:W-:Y:S01]  /*5360*/  ISETP.LT.OR P3, PT, R19, R219.reuse, P3 ;  /* 0x000000db1300720c */ /* 0x080fe20001f61670 */
[C---:B------:R-:W-:Y:S01]  /*5370*/  IMAD.IADD R19, R220.reuse, 0x1, -R19 ;  /* 0x00000001dc137824 */ /* 0x040fe200078e0a13 */
[----:B------:R-:W-:Y:S01]  /*5380*/  ISETP.LT.OR P5, PT, R21, R222, P5 ;  /* 0x000000de1500720c */ /* 0x000fe20002fa1670 */
[----:B------:R-:W-:Y:S01]  /*5390*/  FMUL.FTZ R27, R27, UR10 ;  /* 0x0000000a1b1b7c20 */ /* 0x000fe20008410000 */
[----:B------:R-:W-:Y:S01]  /*53a0*/  ISETP.LT.OR P4, PT, R21, R219, P4 ;  /* 0x000000db1500720c */ /* 0x000fe20002781670 */
[----:B------:R-:W-:Y:S01]  /*53b0*/  IMAD.IADD R21, R220, 0x1, -R21 ;  /* 0x00000001dc157824 */ /* 0x000fe200078e0a15 */
[----:B------:R-:W-:Y:S01]  /*53c0*/  FSEL R8, R8, -INF , !P2 ;  /* 0xff80000008087808 */ /* 0x000fe20005000000 */
[----:B------:R1:W-:Y:S01]  /*53d0*/  MUFU.TANH R165, R32 ;  /* 0x0000002000a57308 */ /* 0x0003e20000002400 */
[----:B------:R-:W-:Y:S01]  /*53e0*/  FSEL R13, R13, -INF , !P1 ;  /* 0xff8000000d0d7808 */ /* 0x000fe20004800000 */
[----:B------:R-:W-:Y:S01]  /*53f0*/  FMUL.FTZ R72, R72, UR10 ;  /* 0x0000000a48487c20 */ /* 0x000fe20008410000 */
[C---:B------:R-:W-:Y:S01]  /*5400*/  ISETP.GE.AND P2, PT, R158.reuse, R221, PT ;  /* 0x000000dd9e00720c */ /* 0x040fe20003f46270 */
[----:B------:R-:W-:Y:S01]  /*5410*/  FMUL.FTZ R73, R73, UR10 ;  /* 0x0000000a49497c20 */ /* 0x000fe20008410000 */
[----:B------:R-:W-:Y:S01]  /*5420*/  ISETP.GE.AND P1, PT, R158, R218, PT ;  /* 0x000000da9e00720c */ /* 0x000fe20003f26270 */
[----:B------:R-:W-:Y:S01]  /*5430*/  FMUL.FTZ R74, R74, UR10 ;  /* 0x0000000a4a4a7c20 */ /* 0x000fe20008410000 */
[----:B--2---:R-:W-:Y:S01]  /*5440*/  IABS R39, R19 ;  /* 0x0000001300277213 */ /* 0x004fe20000000000 */
[----:B------:R-:W-:Y:S01]  /*5450*/  MUFU.TANH R174, R4 ;  /* 0x0000000400ae7308 */ /* 0x000fe20000002400 */
[----:B------:R-:W-:Y:S01]  /*5460*/  IABS R11, R11 ;  /* 0x0000000b000b7213 */ /* 0x000fe20000000000 */
[----:B------:R-:W-:Y:S01]  /*5470*/  FMUL.FTZ R75, R75, UR10 ;  /* 0x0000000a4b4b7c20 */ /* 0x000fe20008410000 */
[----:B------:R-:W-:-:S02]  /*5480*/  ISETP.LT.OR P2, PT, R158, R222, P2 ;  /* 0x000000de9e00720c */ /* 0x000fc40001741670 */
[----:B------:R-:W-:Y:S01]  /*5490*/  ISETP.LT.OR P1, PT, R158, R219, P1 ;  /* 0x000000db9e00720c */ /* 0x000fe20000f21670 */
[----:B------:R-:W-:Y:S01]  /*54a0*/  IMAD.IADD R158, R220, 0x1, -R158 ;  /* 0x00000001dc9e7824 */ /* 0x000fe200078e0a9e */
[----:B------:R-:W-:Y:S01]  /*54b0*/  IABS R23, R23 ;  /* 0x0000001700177213 */ /* 0x000fe20000000000 */
[----:B------:R-:W2:Y:S01]  /*54c0*/  MUFU.TANH R19, R34 ;  /* 0x0000002200137308 */ /* 0x000ea20000002400 */
[----:B------:R-:W-:Y:S02]  /*54d0*/  IABS R21, R21 ;  /* 0x0000001500157213 */ /* 0x000fe40000000000 */
[----:B------:R-:W-:Y:S02]  /*54e0*/  I2FP.F32.S32 R11, R11 ;  /* 0x0000000b000b7245 */ /* 0x000fe40000201400 */
[----:B------:R-:W-:Y:S02]  /*54f0*/  I2FP.F32.S32 R39, R39 ;  /* 0x0000002700277245 */ /* 0x000fe40000201400 */
[----:B------:R-:W-:Y:S01]  /*5500*/  I2FP.F32.S32 R23, R23 ;  /* 0x0000001700177245 */ /* 0x000fe20000201400 */
[----:B----4-:R-:W-:Y:S01]  /*5510*/  FFMA.FTZ R11, R11, -UR17, R36 ;  /* 0x800000110b0b7c23 */ /* 0x010fe20008010024 */
[----:B------:R-:W-:Y:S01]  /*5520*/  I2FP.F32.S32 R21, R21 ;  /* 0x0000001500157245 */ /* 0x000fe20000201400 */
[----:B-1----:R-:W-:Y:S01]  /*5530*/  FFMA.FTZ R32, R39, -UR17, R38 ;  /* 0x8000001127207c23 */ /* 0x002fe20008010026 */
[----:B------:R-:W-:Y:S01]  /*5540*/  IABS R158, R158 ;  /* 0x0000009e009e7213 */ /* 0x000fe20000000000 */
[----:B------:R-:W-:Y:S01]  /*5550*/  FFMA.FTZ R23, R23, -UR17, R6 ;  /* 0x8000001117177c23 */ /* 0x000fe20008010006 */
[----:B------:R-:W-:Y:S01]  /*5560*/  IABS R22, R22 ;  /* 0x0000001600167213 */ /* 0x000fe20000000000 */
[----:B---3--:R-:W-:Y:S01]  /*5570*/  FFMA.FTZ R20, R21, -UR17, R20 ;  /* 0x8000001115147c23 */ /* 0x008fe20008010014 */
[----:B------:R-:W-:Y:S01]  /*5580*/  I2FP.F32.S32 R158, R158 ;  /* 0x0000009e009e7245 */ /* 0x000fe20000201400 */
[----:B------:R-:W-:Y:S01]  /*5590*/  VIADD R21, R16, 0x21 ;  /* 0x0000002110157836 */ /* 0x000fe20000000000 */
[----:B------:R-:W-:Y:S01]  /*55a0*/  I2FP.F32.S32 R22, R22 ;  /* 0x0000001600167245 */ /* 0x000fe20000201400 */
[----:B------:R-:W-:Y:S01]  /*55b0*/  MUFU.TANH R157, R2 ;  /* 0x00000002009d7308 */ /* 0x000fe20000002400 */
[----:B------:R-:W-:Y:S01]  /*55c0*/  FSEL R6, R9, -INF , !P0 ;  /* 0xff80000009067808 */ /* 0x000fe20004000000 */
[----:B--2---:R-:W-:Y:S01]  /*55d0*/  FFMA.FTZ R158, R158, -UR17, R19 ;  /* 0x800000119e9e7c23 */ /* 0x004fe20008010013 */
[----:B------:R-:W-:Y:S01]  /*55e0*/  FSEL R11, R11, -INF , !P6 ;  /* 0xff8000000b0b7808 */ /* 0x000fe20007000000 */
[----:B------:R-:W-:Y:S01]  /*55f0*/  VIADD R19, R16, 0x29 ;  /* 0x0000002910137836 */ /* 0x000fe20000000000 */
[----:B------:R-:W-:Y:S01]  /*5600*/  FSEL R4, R32, -INF , !P3 ;  /* 0xff80000020047808 */ /* 0x000fe20005800000 */
[----:B------:R-:W-:Y:S01]  /*5610*/  FFMA.FTZ R165, R22, -UR17, R165 ;  /* 0x8000001116a57c23 */ /* 0x000fe200080100a5 */
[----:B------:R-:W-:Y:S01]  /*5620*/  FSEL R9, R23, -INF , !P5 ;  /* 0xff80000017097808 */ /* 0x000fe20006800000 */
[----:B------:R-:W1:Y:S01]  /*5630*/  MUFU.TANH R28, R28 ;  /* 0x0000001c001c7308 */ /* 0x000e620000002400 */
[-C--:B------:R-:W-:Y:S01]  /*5640*/  ISETP.GE.AND P0, PT, R21, R221.reuse, PT ;  /* 0x000000dd1500720c */ /* 0x080fe20003f06270 */
[----:B------:R-:W-:Y:S01]  /*5650*/  IMAD.IADD R22, R223, 0x1, -R21 ;  /* 0x00000001df167824 */ /* 0x000fe200078e0a15 */
[----:B------:R-:W-:Y:S01]  /*5660*/  ISETP.GE.AND P6, PT, R21, R218, PT ;  /* 0x000000da1500720c */ /* 0x000fe20003fc6270 */
[----:B------:R-:W-:Y:S01]  /*5670*/  IMAD.IADD R159, R223, 0x1, -R19 ;  /* 0x00000001df9f7824 */ /* 0x000fe200078e0a13 */
[----:B------:R-:W-:-:S02]  /*5680*/  ISETP.GE.AND P3, PT, R162, R221, PT ;  /* 0x000000dda200720c */ /* 0x000fc40003f66270 */
[----:B------:R-:W-:Y:S01]  /*5690*/  ISETP.GE.AND P5, PT, R162, R218, PT ;  /* 0x000000daa200720c */ /* 0x000fe20003fa6270 */
[----:B------:R-:W2:Y:S01]  /*56a0*/  MUFU.TANH R17, R17 ;  /* 0x0000001100117308 */ /* 0x000ea20000002400 */
[CC--:B------:R-:W-:Y:S02]  /*56b0*/  ISETP.LT.OR P0, PT, R21.reuse, R222.reuse, P0 ;  /* 0x000000de1500720c */ /* 0x0c0fe40000701670 */
[-C--:B------:R-:W-:Y:S01]  /*56c0*/  ISETP.LT.OR P6, PT, R21, R219.reuse, P6 ;  /* 0x000000db1500720c */ /* 0x080fe200037c1670 */
[----:B------:R-:W-:Y:S01]  /*56d0*/  IMAD.IADD R21, R220, 0x1, -R21 ;  /* 0x00000001dc157824 */ /* 0x000fe200078e0a15 */
[C---:B------:R-:W-:Y:S02]  /*56e0*/  ISETP.LT.OR P3, PT, R162.reuse, R222, P3 ;  /* 0x000000dea200720c */ /* 0x040fe40001f61670 */
[----:B------:R-:W-:Y:S01]  /*56f0*/  ISETP.LT.OR P5, PT, R162, R219, P5 ;  /* 0x000000dba200720c */ /* 0x000fe20002fa1670 */
[----:B------:R-:W3:Y:S01]  /*5700*/  MUFU.TANH R2, R29 ;  /* 0x0000001d00027308 */ /* 0x000ee20000002400 */
[----:B------:R-:W-:Y:S01]  /*5710*/  IMAD.IADD R162, R220, 0x1, -R162 ;  /* 0x00000001dca27824 */ /* 0x000fe200078e0aa2 */
[----:B------:R-:W-:-:S02]  /*5720*/  IABS R21, R21 ;  /* 0x0000001500157213 */ /* 0x000fc40000000000 */
[----:B------:R-:W-:Y:S02]  /*5730*/  IABS R161, R161 ;  /* 0x000000a100a17213 */ /* 0x000fe40000000000 */
[----:B------:R-:W-:Y:S02]  /*5740*/  IABS R162, R162 ;  /* 0x000000a200a27213 */ /* 0x000fe40000000000 */
[----:B------:R-:W-:Y:S01]  /*5750*/  IABS R159, R159 ;  /* 0x0000009f009f7213 */ /* 0x000fe20000000000 */
[----:B------:R-:W4:Y:S01]  /*5760*/  MUFU.TANH R18, R18 ;  /* 0x0000001200127308 */ /* 0x000f220000002400 */
[----:B------:R-:W-:Y:S02]  /*5770*/  I2FP.F32.S32 R21, R21 ;  /* 0x0000001500157245 */ /* 0x000fe40000201400 */
[----:B------:R-:W-:Y:S02]  /*5780*/  I2FP.F32.S32 R161, R161 ;  /* 0x000000a100a17245 */ /* 0x000fe40000201400 */
[----:B------:R-:W-:Y:S01]  /*5790*/  I2FP.F32.S32 R162, R162 ;  /* 0x000000a200a27245 */ /* 0x000fe20000201400 */
[----:B------:R-:W-:Y:S01]  /*57a0*/  FFMA.FTZ R174, R21, -UR17, R174 ;  /* 0x8000001115ae7c23 */ /* 0x000fe200080100ae */
[----:B------:R-:W-:Y:S01]  /*57b0*/  I2FP.F32.S32 R159, R159 ;  /* 0x0000009f009f7245 */ /* 0x000fe20000201400 */
[----:B-1----:R-:W-:Y:S01]  /*57c0*/  FFMA.FTZ R161, R161, -UR17, R28 ;  /* 0x80000011a1a17c23 */ /* 0x002fe2000801001c */
[----:B------:R-:W-:Y:S01]  /*57d0*/  IABS R22, R22 ;  /* 0x0000001600167213 */ /* 0x000fe20000000000 */
[----:B--2---:R-:W-:Y:S01]  /*57e0*/  FFMA.FTZ R162, R162, -UR17, R17 ;  /* 0x80000011a2a27c23 */ /* 0x004fe20008010011 */
[----:B------:R-:W-:Y:S01]  /*57f0*/  FSEL R165, R165, -INF , !P2 ;  /* 0xff800000a5a57808 */ /* 0x000fe20005000000 */
[----:B---3--:R-:W-:Y:S01]  /*5800*/  FFMA.FTZ R159, R159, -UR17, R2 ;  /* 0x800000119f9f7c23 */ /* 0x008fe20008010002 */
[----:B------:R-:W-:Y:S01]  /*5810*/  I2FP.F32.S32 R22, R22 ;  /* 0x0000001600167245 */ /* 0x000fe20000201400 */
[----:B------:R-:W-:Y:S01]  /*5820*/  VIADD R17, R16, 0x31 ;  /* 0x0000003110117836 */ /* 0x000fe20000000000 */
[----:B------:R-:W-:Y:S01]  /*5830*/  FSEL R2, R20, -INF , !P4 ;  /* 0xff80000014027808 */ /* 0x000fe20006000000 */
[----:B------:R-:W-:Y:S01]  /*5840*/  VIADD R20, R16, 0x30 ;  /* 0x0000003010147836 */ /* 0x000fe20000000000 */
[C---:B------:R-:W-:Y:S01]  /*5850*/  ISETP.GE.AND P4, PT, R19.reuse, R221, PT ;  /* 0x000000dd1300720c */ /* 0x040fe20003f86270 */
[----:B------:R-:W1:Y:S01]  /*5860*/  MUFU.TANH R24, R24 ;  /* 0x0000001800187308 */ /* 0x000e620000002400 */
[----:B------:R-:W-:Y:S01]  /*5870*/  ISETP.GE.AND P2, PT, R19, R218, PT ;  /* 0x000000da1300720c */ /* 0x000fe20003f46270 */
[----:B------:R-:W-:Y:S01]  /*5880*/  FFMA.FTZ R157, R22, -UR17, R157 ;  /* 0x80000011169d7c23 */ /* 0x000fe2000801009d */
[----:B------:R-:W-:Y:S01]  /*5890*/  FSEL R174, R174, -INF , !P6 ;  /* 0xff800000aeae7808 */ /* 0x000fe20007000000 */
[----:B------:R-:W-:Y:S01]  /*58a0*/  IMAD.IADD R21, R223, 0x1, -R20 ;  /* 0x00000001df157824 */ /* 0x000fe200078e0a14 */
[----:B------:R-:W-:Y:S01]  /*58b0*/  FSEL R161, R161, -INF , !P3 ;  /* 0xff800000a1a17808 */ /* 0x000fe20005800000 */
[----:B------:R-:W-:Y:S01]  /*58c0*/  IMAD.IADD R22, R223, 0x1, -R17 ;  /* 0x00000001df167824 */ /* 0x000fe200078e0a11 */
[C---:B------:R-:W-:Y:S01]  /*58d0*/  ISETP.LT.OR P4, PT, R19.reuse, R222, P4 ;  /* 0x000000de1300720c */ /* 0x040fe20002781670 */
[----:B------:R-:W-:Y:S01]  /*58e0*/  MUFU.TANH R26, R26 ;  /* 0x0000001a001a7308 */ /* 0x000fe20000002400 */
[----:B------:R-:W-:Y:S01]  /*58f0*/  ISETP.LT.OR P2, PT, R19, R219, P2 ;  /* 0x000000db1300720c */ /* 0x000fe20001741670 */
[----:B------:R-:W-:Y:S01]  /*5900*/  IMAD.IADD R19, R220, 0x1, -R19 ;  /* 0x00000001dc137824 */ /* 0x000fe200078e0a13 */
[----:B------:R-:W-:-:S02]  /*5910*/  ISETP.GE.AND P6, PT, R17, R221, PT ;  /* 0x000000dd1100720c */ /* 0x000fc40003fc6270 */
[----:B------:R-:W-:Y:S02]  /*5920*/  ISETP.GE.AND P3, PT, R17, R218, PT ;  /* 0x000000da1100720c */ /* 0x000fe40003f66270 */
[----:B------:R-:W-:Y:S01]  /*5930*/  FSEL R158, R158, -INF , !P1 ;  /* 0xff8000009e9e7808 */ /* 0x000fe20004800000 */
[----:B------:R-:W-:Y:S01]  /*5940*/  MUFU.TANH R25, R25 ;  /* 0x0000001900197308 */ /* 0x000fe20000002400 */
[----:B------:R-:W-:Y:S02]  /*5950*/  FSEL R157, R157, -INF , !P0 ;  /* 0xff8000009d9d7808 */ /* 0x000fe40004000000 */
[C---:B------:R-:W-:Y:S02]  /*5960*/  ISETP.LT.OR P6, PT, R17.reuse, R222, P6 ;  /* 0x000000de1100720c */ /* 0x040fe400037c1670 */
[----:B------:R-:W-:Y:S01]  /*5970*/  ISETP.LT.OR P3, PT, R17, R219, P3 ;  /* 0x000000db1100720c */ /* 0x000fe20001f61670 */
[----:B------:R-:W-:Y:S01]  /*5980*/  IMAD.IADD R17, R220, 0x1, -R17 ;  /* 0x00000001dc117824 */ /* 0x000fe200078e0a11 */
[C---:B------:R-:W-:Y:S01]  /*5990*/  ISETP.GE.AND P1, PT, R20.reuse, R221, PT ;  /* 0x000000dd1400720c */ /* 0x040fe20003f26270 */
[----:B------:R-:W2:Y:S01]  /*59a0*/  MUFU.TANH R27, R27 ;  /* 0x0000001b001b7308 */ /* 0x000ea20000002400 */
[----:B------:R-:W-:-:S02]  /*59b0*/  ISETP.GE.AND P0, PT, R20, R218, PT ;  /* 0x000000da1400720c */ /* 0x000fc40003f06270 */
[----:B------:R-:W-:Y:S02]  /*59c0*/  IABS R19, R19 ;  /* 0x0000001300137213 */ /* 0x000fe40000000000 */
[----:B------:R-:W-:Y:S02]  /*59d0*/  IABS R21, R21 ;  /* 0x0000001500157213 */ /* 0x000fe40000000000 */
[C---:B------:R-:W-:Y:S01]  /*59e0*/  ISETP.LT.OR P1, PT, R20.reuse, R222, P1 ;  /* 0x000000de1400720c */ /* 0x040fe20000f21670 */
[----:B------:R-:W3:Y:S01]  /*59f0*/  MUFU.TANH R72, R72 ;  /* 0x0000004800487308 */ /* 0x000ee20000002400 */
[----:B------:R-:W-:Y:S01]  /*5a00*/  ISETP.LT.OR P0, PT, R20, R219, P0 ;  /* 0x000000db1400720c */ /* 0x000fe20000701670 */
[----:B------:R-:W-:Y:S01]  /*5a10*/  IMAD.IADD R20, R220, 0x1, -R20 ;  /* 0x00000001dc147824 */ /* 0x000fe200078e0a14 */
[----:B------:R-:W-:Y:S02]  /*5a20*/  IABS R17, R17 ;  /* 0x0000001100117213 */ /* 0x000fe40000000000 */
[----:B------:R-:W-:-:S02]  /*5a30*/  I2FP.F32.S32 R19, R19 ;  /* 0x0000001300137245 */ /* 0x000fc40000201400 */
[----:B------:R-:W-:Y:S01]  /*5a40*/  I2FP.F32.S32 R21, R21 ;  /* 0x0000001500157245 */ /* 0x000fe20000201400 */
[----:B------:R-:W-:Y:S01]  /*5a50*/  MUFU.TANH R73, R73 ;  /* 0x0000004900497308 */ /* 0x000fe20000002400 */
[----:B------:R-:W-:Y:S01]  /*5a60*/  I2FP.F32.S32 R166, R17 ;  /* 0x0000001100a67245 */ /* 0x000fe20000201400 */
[----:B----4-:R-:W-:Y:S01]  /*5a70*/  FFMA.FTZ R18, R19, -UR17, R18 ;  /* 0x8000001113127c23 */ /* 0x010fe20008010012 */
[----:B------:R-:W-:Y:S01]  /*5a80*/  IABS R20, R20 ;  /* 0x0000001400147213 */ /* 0x000fe20000000000 */
[----:B-1----:R-:W-:Y:S01]  /*5a90*/  FFMA.FTZ R24, R21, -UR17, R24 ;  /* 0x8000001115187c23 */ /* 0x002fe20008010018 */
[----:B------:R-:W-:Y:S01]  /*5aa0*/  VIADD R17, R16, 0x38 ;  /* 0x0000003810117836 */ /* 0x000fe20000000000 */
[----:B------:R-:W-:Y:S01]  /*5ab0*/  FSEL R162, R162, -INF , !P5 ;  /* 0xff800000a2a27808 */ /* 0x000fe20006800000 */
[----:B------:R-:W-:Y:S01]  /*5ac0*/  VIADD R16, R16, 0x39 ;  /* 0x0000003910107836 */ /* 0x000fe20000000000 */
[----:B------:R-:W-:Y:S01]  /*5ad0*/  I2FP.F32.S32 R19, R20 ;  /* 0x0000001400137245 */ /* 0x000fe20000201400 */
[----:B------:R-:W1:Y:S01]  /*5ae0*/  MUFU.TANH R74, R74 ;  /* 0x0000004a004a7308 */ /* 0x000e620000002400 */
[----:B------:R-:W-:Y:S01]  /*5af0*/  FSEL R159, R159, -INF , !P4 ;  /* 0xff8000009f9f7808 */ /* 0x000fe20006000000 */
[----:B--2---:R-:W-:Y:S01]  /*5b00*/  FFMA.FTZ R166, R166, -UR17, R27 ;  /* 0x80000011a6a67c23 */ /* 0x004fe2000801001b */
[----:B------:R-:W-:Y:S01]  /*5b10*/  FSEL R172, R18, -INF , !P2 ;  /* 0xff80000012ac7808 */ /* 0x000fe20005000000 */
[----:B------:R-:W-:Y:S01]  /*5b20*/  FFMA.FTZ R168, R19, -UR17, R26 ;  /* 0x8000001113a87c23 */ /* 0x000fe2000801001a */
[----:B------:R-:W-:Y:S01]  /*5b30*/  FSEL R173, R24, -INF , !P1 ;  /* 0xff80000018ad7808 */ /* 0x000fe20004800000 */
[----:B------:R-:W-:Y:S01]  /*5b40*/  IMAD.IADD R19, R223, 0x1, -R17 ;  /* 0x00000001df137824 */ /* 0x000fe200078e0a11 */
[-C--:B------:R-:W-:Y:S01]  /*5b50*/  ISETP.GE.AND P5, PT, R17, R221.reuse, PT ;  /* 0x000000dd1100720c */ /* 0x080fe20003fa6270 */
[----:B------:R-:W2:Y:S01]  /*5b60*/  MUFU.TANH R75, R75 ;  /* 0x0000004b004b7308 */ /* 0x000ea20000002400 */
[----:B------:R-:W-:Y:S01]  /*5b70*/  ISETP.GE.AND P4, PT, R16, R221, PT ;  /* 0x000000dd1000720c */ /* 0x000fe20003f86270 */
[----:B------:R-:W-:Y:S01]  /*5b80*/  IMAD.IADD R18, R223, 0x1, -R16 ;  /* 0x00000001df127824 */ /* 0x000fe200078e0a10 */
[----:B------:R-:W-:-:S02]  /*5b90*/  ISETP.GE.AND P2, PT, R17, R218, PT ;  /* 0x000000da1100720c */ /* 0x000fc40003f46270 */
        /* <DEDUP_REMOVED lines=9> */
[----:B------:R-:W-:Y:S02]  /*5c30*/  PLOP3.LUT P0, PT, PT, PT, UP0, 0x80, 0x0 ;  /* 0x000000000000781c */ /* 0x000fe40003f0f008 */
        /* <DEDUP_REMOVED lines=10> */
[----:B---3--:R-:W-:Y:S01]  /*5ce0*/  FFMA.FTZ R169, R19, -UR17, R72 ;  /* 0x8000001113a97c23 */ /* 0x008fe20008010048 */
[----:B------:R-:W-:Y:S01]  /*5cf0*/  I2FP.F32.S32 R16, R16 ;  /* 0x0000001000107245 */ /* 0x000fe20000201400 */
[----:B-1----:R-:W-:Y:S01]  /*5d00*/  FFMA.FTZ R164, R17, -UR17, R74 ;  /* 0x8000001111a47c23 */ /* 0x002fe2000801004a */
[----:B------:R-:W-:Y:S01]  /*5d10*/  FSEL R171, R171, -INF , !P6 ;  /* 0xff800000abab7808 */ /* 0x000fe20007000000 */
[----:B------:R-:W-:Y:S01]  /*5d20*/  FFMA.FTZ R167, R18, -UR17, R73 ;  /* 0x8000001112a77c23 */ /* 0x000fe20008010049 */
[----:B------:R-:W-:Y:S01]  /*5d30*/  FSEL R166, R166, -INF , !P3 ;  /* 0xff800000a6a67808 */ /* 0x000fe20005800000 */
[----:B--2---:R-:W-:Y:S01]  /*5d40*/  FFMA.FTZ R160, R16, -UR17, R75 ;  /* 0x8000001110a07c23 */ /* 0x004fe2000801004b */
        /* <DEDUP_REMOVED lines=119> */
.L_x_1488:
[----:B------:R-:W-:Y:S05]  /*64c0*/  BSYNC B0 ;  /* 0x0000000000007941 */ /* 0x000fea0003800000 */
.L_x_1487:
[----:B------:R-:W0:Y:S02]  /*64d0*/  LDGDEPBAR ;  /* 0x00000000000079af */ /* 0x000e240000000000 */
.L_x_1486:
        /* <DEDUP_REMOVED lines=317> */
[----:B------:R-:W-:-:S04]  /*78b0*/  UIMAD UR4, UR8, UR19, URZ ;  /* 0x00000013080472a4 */ /* 0x000fc8000f8e023f */
[----:B------:R-:W1:Y:S01]  /*78c0*/  @!P3 LDC.64 R10, c[0x0][0x220] ;  /* 0x00008800ff0abb82 */ /* 0x000e620000000a00 */
[----:B------:R-:W-:Y:S02]  /*78d0*/  UISETP.GT.AND UP0, UPT, UR19, UR5, UPT ;  /* 0x000000051300728c */ /* 0x000fe4000bf04270 */
[----:B------:R-:W-:-:S05]  /*78e0*/  UIMAD UR4, UR6, UR9, UR4 ;  /* 0x00000009060472a4 */ /* 0x000fca000f8e0204 */
        /* <DEDUP_REMOVED lines=103> */
[----:B-1----:R-:W1:Y:S04]  /*7f60*/  LDSM.16.M88.4 R12, [R201+0x6000] ;  /* 0x00600000c90c783b */ /* 0x002e680000000200 */
[----:B------:R-:W4:Y:S04]  /*7f70*/  LDSM.16.M88.4 R156, [R201+0x6800] ;  /* 0x00680000c99c783b */ /* 0x000f280000000200 */
[----:B------:R-:W5:Y:S04]  /*7f80*/  LDSM.16.M88.4 R148, [R201+0x7000] ;  /* 0x00700000c994783b */ /* 0x000f680000000200 */
[----:B--2---:R-:W2:Y:S04]  /*7f90*/  LDSM.16.M88.4 R8, [R201+0x7800] ;  /* 0x00780000c908783b */ /* 0x004ea80000000200 */
[----:B------:R-:W-:Y:S04]  /*7fa0*/  LDSM.16.M88.4 R20, [R200] ;  /* 0x00000000c814783b */ /* 0x000fe80000000200 */
[----:B------:R-:W2:Y:S04]  /*7fb0*/  LDSM.16.M88.4 R176, [R199] ;  /* 0x00000000c7b0783b */ /* 0x000ea80000000200 */
[----:B------:R-:W2:Y:S04]  /*7fc0*/  LDSM.16.M88.4 R164, [R191] ;  /* 0x00000000bfa4783b */ /* 0x000ea80000000200 */
[----:B------:R-:W2:Y:S04]  /*7fd0*/  LDSM.16.M88.4 R136, [R190] ;  /* 0x00000000be88783b */ /* 0x000ea80000000200 */
[----:B------:R-:W2:Y:S04]  /*7fe0*/  LDSM.16.M88.4 R28, [R189] ;  /* 0x00000000bd1c783b */ /* 0x000ea80000000200 */
[----:B---3--:R-:W-:Y:S01]  /*7ff0*/  LDSM.16.M88.4 R4, [R198] ;  /* 0x00000000c604783b */ /* 0x008fe20000000200 */
[C---:B-1----:R-:W-:Y:S03]  /*8000*/  HMMA.16816.F32.BF16 R16, R140.reuse, R12, RZ ;  /* 0x0000000c8c10723c */ /* 0x042fe600000418ff */
[----:B------:R-:W1:Y:S04]  /*8010*/  LDSM.16.M88.4 R172, [R195+0x6000] ;  /* 0x00600000c3ac783b */ /* 0x000e680000000200 */
        /* <DEDUP_REMOVED lines=10> */
[C---:B--2---:R-:W-:Y:S06]  /*80c0*/  HMMA.16816.F32.BF16 R144, R140.reuse, R8, RZ ;  /* 0x000000088c90723c */ /* 0x044fec00000418ff */
[----:B------:R-:W-:Y:S01]  /*80d0*/  HMMA.16816.F32.BF16 R140, R140, R10, RZ ;  /* 0x0000000a8c8c723c */ /* 0x000fe200000418ff */
[----:B------:R-:W2:Y:S05]  /*80e0*/  LDSM.16.M88.4 R8, [R197] ;  /* 0x00000000c508783b */ /* 0x000eaa0000000200 */
[C---:B------:R-:W-:Y:S06]  /*80f0*/  HMMA.16816.F32.BF16 R16, R20.reuse, R176, R16 ;  /* 0x000000b01410723c */ /* 0x040fec0000041810 */
        /* <DEDUP_REMOVED lines=8> */
[C---:B------:R-:W-:Y:S06]  /*8180*/  HMMA.16816.F32.BF16 R144, R20.reuse, R28, R144 ;  /* 0x0000001c1490723c */ /* 0x040fec0000041890 */
[----:B------:R-:W-:Y:S01]  /*8190*/  HMMA.16816.F32.BF16 R140, R20, R30, R140 ;  /* 0x0000001e148c723c */ /* 0x000fe2000004188c */
[----:B------:R-:W2:Y:S04]  /*81a0*/  LDSM.16.M88.4 R28, [R188+0x1800] ;  /* 0x00180000bc1c783b */ /* 0x000ea80000000200 */
[----:B------:R-:W2:Y:S01]  /*81b0*/  LDSM.16.M88.4 R20, [R202+0x2000] ;  /* 0x00200000ca14783b */ /* 0x000ea20000000200 */
[C---:B-1----:R-:W-:Y:S06]  /*81c0*/  HMMA.16816.F32.BF16 R16, R4.reuse, R172, R16 ;  /* 0x000000ac0410723c */ /* 0x042fec0000041810 */
[C---:B------:R-:W-:Y:S01]  /*81d0*/  HMMA.16816.F32.BF16 R12, R4.reuse, R174, R12 ;  /* 0x000000ae040c723c */ /* 0x040fe2000004180c */
[----:B------:R-:W1:Y:S05]  /*81e0*/  LDSM.16.M88.4 R172, [R201+0x8800] ;  /* 0x00880000c9ac783b */ /* 0x000e6a0000000200 */
        /* <DEDUP_REMOVED lines=15> */
[----:B------:R-:W2:Y:S05]  /*82e0*/  LDSM.16.M88.4 R164, [R186] ;  /* 0x00000000baa4783b */ /* 0x000eaa0000000200 */
[C---:B------:R-:W-:Y:S06]  /*82f0*/  HMMA.16816.F32.BF16 R152, R8.reuse, R136, R152 ;  /* 0x000000880898723c */ /* 0x040fec0000041898 */
[C---:B------:R-:W-:Y:S01]  /*8300*/  HMMA.16816.F32.BF16 R148, R8.reuse, R138, R148 ;  /* 0x0000008a0894723c */ /* 0x040fe20000041894 */
[----:B------:R-:W2:Y:S05]  /*8310*/  LDSM.16.M88.4 R136, [R185] ;  /* 0x00000000b988783b */ /* 0x000eaa0000000200 */
[C---:B------:R-:W-:Y:S06]  /*8320*/  HMMA.16816.F32.BF16 R144, R8.reuse, R28, R144 ;  /* 0x0000001c0890723c */ /* 0x040fec0000041890 */
[----:B------:R-:W-:Y:S01]  /*8330*/  HMMA.16816.F32.BF16 R140, R8, R30, R140 ;  /* 0x0000001e088c723c */ /* 0x000fe2000004188c */
[----:B------:R-:W2:Y:S04]  /*8340*/  LDSM.16.M88.4 R28, [R184] ;  /* 0x00000000b81c783b */ /* 0x000ea80000000200 */
[----:B------:R-:W2:Y:S01]  /*8350*/  LDSM.16.M88.4 R8, [R198+0x2000] ;  /* 0x00200000c608783b */ /* 0x000ea20000000200 */
[C---:B------:R-:W-:Y:S06]  /*8360*/  HMMA.16816.F32.BF16 R16, R20.reuse, R176, R16 ;  /* 0x000000b01410723c */ /* 0x040fec0000041810 */
[C---:B------:R-:W-:Y:S01]  /*8370*/  HMMA.16816.F32.BF16 R12, R20.reuse, R178, R12 ;  /* 0x000000b2140c723c */ /* 0x040fe2000004180c */
[----:B------:R-:W2:Y:S05]  /*8380*/  LDSM.16.M88.4 R176, [R195+0x8800] ;  /* 0x00880000c3b0783b */ /* 0x000eaa0000000200 */
[C---:B-1----:R-:W-:Y:S06]  /*8390*/  HMMA.16816.F32.BF16 R160, R20.reuse, R172, R160 ;  /* 0x000000ac14a0723c */ /* 0x042fec00000418a0 */
[C---:B------:R-:W-:Y:S01]  /*83a0*/  HMMA.16816.F32.BF16 R156, R20.reuse, R174, R156 ;  /* 0x000000ae149c723c */ /* 0x040fe2000004189c */
[----:B------:R-:W-:Y:S05]  /*83b0*/  LDSM.16.M88.4 R172, [R188+0x2000] ;  /* 0x00200000bcac783b */ /* 0x000fea0000000200 */
[C---:B---3--:R-:W-:Y:S06]  /*83c0*/  HMMA.16816.F32.BF16 R152, R20.reuse, R32, R152 ;  /* 0x000000201498723c */ /* 0x048fec0000041898 */
[C---:B------:R-:W-:Y:S01]  /*83d0*/  HMMA.16816.F32.BF16 R148, R20.reuse, R34, R148 ;  /* 0x000000221494723c */ /* 0x040fe20000041894 */
[----:B------:R-:W-:Y:S05]  /*83e0*/  LDSM.16.M88.4 R32, [R197+0x2000] ;  /* 0x00200000c520783b */ /* 0x000fea0000000200 */
[C---:B----4-:R-:W-:Y:S06]  /*83f0*/  HMMA.16816.F32.BF16 R144, R20.reuse, R24, R144 ;  /* 0x000000181490723c */ /* 0x050fec0000041890 */
[----:B------:R-:W-:Y:S01]  /*8400*/  HMMA.16816.F32.BF16 R140, R20, R26, R140 ;  /* 0x0000001a148c723c */ /* 0x000fe2000004188c */
[----:B------:R-:W1:Y:S04]  /*8410*/  LDSM.16.M88.4 R24, [R195+0x9000] ;  /* 0x00900000c318783b */ /* 0x000e680000000200 */
[----:B------:R-:W3:Y:S01]  /*8420*/  LDSM.16.M88.4 R20, [R195+0x9800] ;  /* 0x00980000c314783b */ /* 0x000ee20000000200 */
[C---:B-----5:R-:W-:Y:S06]  /*8430*/  HMMA.16816.F32.BF16 R16, R4.reuse, R168, R16 ;  /* 0x000000a80410723c */ /* 0x060fec0000041810 */
        /* <DEDUP_REMOVED lines=31> */
[C---:B--2---:R-:W-:Y:S06]  /*8630*/  HMMA.16816.F32.BF16 R152, R32.reuse, R164, R152 ;  /* 0x000000a42098723c */ /* 0x044fec0000041898 */
[C---:B------:R-:W-:Y:S01]  /*8640*/  HMMA.16816.F32.BF16 R148, R32.reuse, R166, R148 ;  /* 0x000000a62094723c */ /* 0x040fe20000041894 */
[----:B------:R-:W2:Y:S05]  /*8650*/  LDSM.16.M88.4 R164, [R180] ;  /* 0x00000000b4a4783b */ /* 0x000eaa0000000200 */
[C---:B-----5:R-:W-:Y:S06]  /*8660*/  HMMA.16816.F32.BF16 R144, R32.reuse, R136, R144 ;  /* 0x000000882090723c */ /* 0x060fec0000041890 */
[----:B------:R-:W-:Y:S01]  /*8670*/  HMMA.16816.F32.BF16 R140, R32, R138, R140 ;  /* 0x0000008a208c723c */ /* 0x000fe2000004188c */
[----:B------:R-:W-:Y:S04]  /*8680*/  LDSM.16.M88.4 R136, [R198+0x4000] ;  /* 0x00400000c688783b */ /* 0x000fe80000000200 */
[----:B------:R-:W5:Y:S01]  /*8690*/  LDSM.16.M88.4 R32, [R195+0xa000] ;  /* 0x00a00000c320783b */ /* 0x000f620000000200 */
[C---:B------:R-:W-:Y:S06]  /*86a0*/  HMMA.16816.F32.BF16 R16, R4.reuse, R28, R16 ;  /* 0x0000001c0410723c */ /* 0x040fec0000041810 */
[C---:B------:R-:W-:Y:S01]  /*86b0*/  HMMA.16816.F32.BF16 R12, R4.reuse, R30, R12 ;  /* 0x0000001e040c723c */ /* 0x040fe2000004180c */
[----:B------:R-:W5:Y:S05]  /*86c0*/  LDSM.16.M88.4 R28, [R195+0xa800] ;  /* 0x00a80000c31c783b */ /* 0x000f6a0000000200 */
        /* <DEDUP_REMOVED lines=17> */
[C---:B--2---:R-:W-:Y:S06]  /*87e0*/  HMMA.16816.F32.BF16 R144, R176.reuse, R164, R144 ;  /* 0x000000a4b090723c */ /* 0x044fec0000041890 */
[----:B------:R-:W-:Y:S01]  /*87f0*/  HMMA.16816.F32.BF16 R176, R176, R166, R140 ;  /* 0x000000a6b0b0723c */ /* 0x000fe2000004188c */
[----:B------:R-:W2:Y:S04]  /*8800*/  LDSM.16.M88.4 R164, [R188+0x5000] ;  /* 0x00500000bca4783b */ /* 0x000ea80000000200 */
[----:B------:R-:W2:Y:S01]  /*8810*/  LDSM.16.M88.4 R140, [R188+0x5800] ;  /* 0x00580000bc8c783b */ /* 0x000ea20000000200 */
[----:B-----5:R-:W-:Y:S01]  /*8820*/  HMMA.16816.F32.BF16 R16, R136, R32, R16 ;  /* 0x000000208810723c */ /* 0x020fe20000041810 */
[----:B------:R-:W-:-:S05]  /*8830*/  DEPBAR.LE SB0, 0x0 ;  /* 0x000080000000791a */ /* 0x000fca0000000000 */
[C---:B------:R-:W-:Y:S06]  /*8840*/  HMMA.16816.F32.BF16 R12, R136.reuse, R34, R12 ;  /* 0x00000022880c723c */ /* 0x040fec000004180c */
[C---:B------:R-:W-:Y:S06]  /*8850*/  HMMA.16816.F32.BF16 R160, R136.reuse, R28, R160 ;  /* 0x0000001c88a0723c */ /* 0x040fec00000418a0 */
[C---:B------:R-:W-:Y:S06]  /*8860*/  HMMA.16816.F32.BF16 R156, R136.reuse, R30, R156 ;  /* 0x0000001e889c723c */ /* 0x040fec000004189c */
[C---:B-1----:R-:W-:Y:S06]  /*8870*/  HMMA.16816.F32.BF16 R152, R136.reuse, R24, R152 ;  /* 0x000000188898723c */ /* 0x042fec0000041898 */
        /* <DEDUP_REMOVED lines=12> */
[----:B------:R-:W-:Y:S01]  /*8940*/  IMAD.IADD R7, R223, 0x1, -R5 ;  /* 0x00000001df077824 */ /* 0x000fe200078e0a05 */
[C---:B------:R-:W-:Y:S02]  /*8950*/  ISETP.GE.AND P6, PT, R5.reuse, R221, PT ;  /* 0x000000dd0500720c */ /* 0x040fe40003fc6270 */
[----:B------:R-:W-:-:S02]  /*8960*/  ISETP.GE.AND P1, PT, R5, R218, PT ;  /* 0x000000da0500720c */ /* 0x000fc40003f26270 */
[C---:B--2---:R-:W-:Y:S01]  /*8970*/  HMMA.16816.F32.BF16 R152, R8.reuse, R164, R152 ;  /* 0x000000a40898723c */ /* 0x044fe20000041898 */
[----:B------:R-:W-:Y:S01]  /*8980*/  FMUL.FTZ R2, R17, UR10 ;  /* 0x0000000a11027c20 */ /* 0x000fe20008410000 */
[----:B------:R-:W-:Y:S01]  /*8990*/  FMUL.FTZ R16, R16, UR10 ;  /* 0x0000000a10107c20 */ /* 0x000fe20008410000 */
[----:B------:R-:W-:Y:S01]  /*89a0*/  FMUL.FTZ R18, R18, UR10 ;  /* 0x0000000a12127c20 */ /* 0x000fe20008410000 */
[C---:B------:R-:W-:Y:S02]  /*89b0*/  ISETP.LT.OR P6, PT, R5.reuse, R222, P6 ;  /* 0x000000de0500720c */ /* 0x040fe400037c1670 */
[C---:B------:R-:W-:Y:S01]  /*89c0*/  HMMA.16816.F32.BF16 R148, R8.reuse, R166, R148 ;  /* 0x000000a60894723c */ /* 0x040fe20000041894 */
[----:B------:R1:W2:Y:S01]  /*89d0*/  MUFU.TANH R0, R16 ;  /* 0x0000001000007308 */ /* 0x0002a20000002400 */
[----:B------:R-:W-:Y:S01]  /*89e0*/  ISETP.LT.OR P1, PT, R5, R219, P1 ;  /* 0x000000db0500720c */ /* 0x000fe20000f21670 */
[----:B------:R-:W-:Y:S01]  /*89f0*/  IMAD.IADD R5, R220, 0x1, -R5 ;  /* 0x00000001dc057824 */ /* 0x000fe200078e0a05 */
[----:B------:R-:W-:Y:S01]  /*8a00*/  IABS R7, R7 ;  /* 0x0000000700077213 */ /* 0x000fe20000000000 */
[----:B------:R-:W-:Y:S01]  /*8a10*/  FMUL.FTZ R20, R13, UR10 ;  /* 0x0000000a0d147c20 */ /* 0x000fe20008410000 */
[C---:B------:R-:W-:Y:S01]  /*8a20*/  HMMA.16816.F32.BF16 R144, R8.reuse, R140, R144 ;  /* 0x0000008c0890723c */ /* 0x040fe20000041890 */
[----:B------:R-:W-:Y:S01]  /*8a30*/  IABS R6, R6 ;  /* 0x0000000600067213 */ /* 0x000fe20000000000 */
[----:B------:R-:W-:Y:S01]  /*8a40*/  FMUL.FTZ R17, R14, UR10 ;  /* 0x0000000a0e117c20 */ /* 0x000fe20008410000 */
[----:B------:R-:W3:Y:S01]  /*8a50*/  MUFU.TANH R2, R2 ;  /* 0x0000000200027308 */ /* 0x000ee20000002400 */
[----:B------:R-:W-:Y:S01]  /*8a60*/  IABS R5, R5 ;  /* 0x0000000500057213 */ /* 0x000fe20000000000 */
[----:B------:R-:W-:Y:S01]  /*8a70*/  FMUL.FTZ R12, R12, UR10 ;  /* 0x0000000a0c0c7c20 */ /* 0x000fe20008410000 */
[----:B------:R-:W-:Y:S01]  /*8a80*/  HMMA.16816.F32.BF16 R176, R8, R142, R176 ;  /* 0x0000008e08b0723c */ /* 0x000fe200000418b0 */
[----:B------:R-:W-:Y:S01]  /*8a90*/  I2FP.F32.S32 R7, R7 ;  /* 0x0000000700077245 */ /* 0x000fe20000201400 */
[----:B------:R-:W-:Y:S01]  /*8aa0*/  FMUL.FTZ R14, R162, UR10 ;  /* 0x0000000aa20e7c20 */ /* 0x000fe20008410000 */
[----:B------:R-:W-:Y:S01]  /*8ab0*/  I2FP.F32.S32 R5, R5 ;  /* 0x0000000500057245 */ /* 0x000fe20000201400 */
[----:B------:R-:W-:Y:S01]  /*8ac0*/  FMUL.FTZ R13, R163, UR10 ;  /* 0x0000000aa30d7c20 */ /* 0x000fe20008410000 */
[----:B------:R-:W-:Y:S01]  /*8ad0*/  I2FP.F32.S32 R6, R6 ;  /* 0x0000000600067245 */ /* 0x000fe20000201400 */
[----:B------:R-:W-:Y:S01]  /*8ae0*/  MUFU.TANH R20, R20 ;  /* 0x0000001400147308 */ /* 0x000fe20000002400 */
[----:B------:R-:W-:Y:S01]  /*8af0*/  FMUL.FTZ R8, R19, UR10 ;  /* 0x0000000a13087c20 */ /* 0x000fe20008410000 */
[----:B------:R-:W-:-:S02]  /*8b00*/  IMAD.IADD R11, R223, 0x1, -R4 ;  /* 0x00000001df0b7824 */ /* 0x000fc400078e0a04 */
[----:B------:R-:W-:Y:S01]  /*8b10*/  FMUL.FTZ R9, R15, UR10 ;  /* 0x0000000a0f097c20 */ /* 0x000fe20008410000 */
[----:B------:R-:W-:Y:S01]  /*8b20*/  ISETP.LT.OR P5, PT, R4, R219, P5 ;  /* 0x000000db0400720c */ /* 0x000fe20002fa1670 */
[----:B-1----:R-:W-:Y:S01]  /*8b30*/  FMUL.FTZ R16, R160, UR10 ;  /* 0x0000000aa0107c20 */ /* 0x002fe20008410000 */
[----:B------:R-:W-:Y:S01]  /*8b40*/  ISETP.GE.AND P0, PT, R4, R221, PT ;  /* 0x000000dd0400720c */ /* 0x000fe20003f06270 */
[----:B------:R-:W-:Y:S01]  /*8b50*/  FMUL.FTZ R15, R161, UR10 ;  /* 0x0000000aa10f7c20 */ /* 0x000fe20008410000 */
[----:B------:R-:W1:Y:S01]  /*8b60*/  MUFU.TANH R8, R8 ;  /* 0x0000000800087308 */ /* 0x000e620000002400 */
[----:B------:R-:W-:Y:S01]  /*8b70*/  IABS R11, R11 ;  /* 0x0000000b000b7213 */ /* 0x000fe20000000000 */
[----:B------:R-:W-:Y:S01]  /*8b80*/  FMUL.FTZ R10, R158, UR10 ;  /* 0x0000000a9e0a7c20 */ /* 0x000fe20008410000 */
[----:B------:R-:W-:Y:S01]  /*8b90*/  ISETP.LT.OR P0, PT, R4, R222, P0 ;  /* 0x000000de0400720c */ /* 0x000fe20000701670 */
[----:B------:R-:W-:Y:S01]  /*8ba0*/  FMUL.FTZ R27, R152, UR10 ;  /* 0x0000000a981b7c20 */ /* 0x000fe20008410000 */
[----:B------:R-:W-:Y:S01]  /*8bb0*/  I2FP.F32.S32 R11, R11 ;  /* 0x0000000b000b7245 */ /* 0x000fe20000201400 */
[----:B------:R-:W-:-:S02]  /*8bc0*/  FMUL.FTZ R24, R153, UR10 ;  /* 0x0000000a99187c20 */ /* 0x000fc40008410000 */
[----:B------:R-:W4:Y:S02]  /*8bd0*/  MUFU.TANH R19, R18 ;  /* 0x0000001200137308 */ /* 0x000f240000002400 */
[----:B--2---:R-:W-:Y:S01]  /*8be0*/  FFMA.FTZ R11, R11, -UR17, R0 ;  /* 0x800000110b0b7c23 */ /* 0x004fe20008010000 */
[----:B---3--:R-:W-:Y:S01]  /*8bf0*/  FFMA.FTZ R0, R7, -UR17, R2 ;  /* 0x8000001107007c23 */ /* 0x008fe20008010002 */
[----:B------:R-:W-:Y:S02]  /*8c00*/  VIADD R2, R4, 0x9 ;  /* 0x0000000904027836 */ /* 0x000fe40000000000 */
[----:B------:R-:W-:Y:S01]  /*8c10*/  FMUL.FTZ R176, R176, UR10 ;  /* 0x0000000ab0b07c20 */ /* 0x000fe20008410000 */
[----:B------:R-:W-:Y:S01]  /*8c20*/  FMUL.FTZ R177, R177, UR10 ;  /* 0x0000000ab1b17c20 */ /* 0x000fe20008410000 */
[----:B------:R-:W-:Y:S01]  /*8c30*/  FMUL.FTZ R178, R178, UR10 ;  /* 0x0000000ab2b27c20 */ /* 0x000fe20008410000 */
[----:B------:R-:W-:Y:S01]  /*8c40*/  FSEL R0, R0, -INF , !P6 ;  /* 0xff80000000007808 */ /* 0x000fe20007000000 */
[----:B-1----:R-:W-:Y:S01]  /*8c50*/  FFMA.FTZ R21, R5, -UR17, R8 ;  /* 0x8000001105157c23 */ /* 0x002fe20008010008 */
[----:B------:R-:W-:Y:S01]  /*8c60*/  VIADD R5, R4, 0x8 ;  /* 0x0000000804057836 */ /* 0x000fe20000000000 */
[----:B------:R-:W-:Y:S01]  /*8c70*/  MUFU.TANH R17, R17 ;  /* 0x0000001100117308 */ /* 0x000fe20000002400 */
[C---:B------:R-:W-:Y:S01]  /*8c80*/  ISETP.GE.AND P6, PT, R2.reuse, R221, PT ;  /* 0x000000dd0200720c */ /* 0x040fe20003fc6270 */
[--C-:B------:R-:W-:Y:S01]  /*8c90*/  IMAD.IADD R7, R223, 0x1, -R2.reuse ;  /* 0x00000001df077824 */ /* 0x100fe200078e0a02 */
[----:B------:R-:W-:Y:S01]  /*8ca0*/  FSEL R21, R21, -INF , !P1 ;  /* 0xff80000015157808 */ /* 0x000fe20004800000 */
[----:B------:R-:W-:Y:S01]  /*8cb0*/  IMAD.IADD R8, R223, 0x1, -R5 ;  /* 0x00000001df087824 */ /* 0x000fe200078e0a05 */
[----:B------:R-:W-:Y:S01]  /*8cc0*/  ISETP.GE.AND P1, PT, R2, R218, PT ;  /* 0x000000da0200720c */ /* 0x000fe20003f26270 */
[----:B----4-:R-:W-:Y:S01]  /*8cd0*/  FFMA.FTZ R6, R6, -UR17, R19 ;  /* 0x8000001106067c23 */ /* 0x010fe20008010013 */
[C---:B------:R-:W-:Y:S01]  /*8ce0*/  ISETP.LT.OR P6, PT, R2.reuse, R222, P6 ;  /* 0x000000de0200720c */ /* 0x040fe200037c1670 */
[----:B------:R-:W1:Y:S01]  /*8cf0*/  MUFU.TANH R19, R12 ;  /* 0x0000000c00137308 */ /* 0x000e620000002400 */
[----:B------:R-:W-:Y:S01]  /*8d00*/  ISETP.LT.OR P1, PT, R2, R219, P1 ;  /* 0x000000db0200720c */ /* 0x000fe20000f21670 */
[----:B------:R-:W-:Y:S01]  /*8d10*/  IMAD.IADD R2, R220, 0x1, -R2 ;  /* 0x00000001dc027824 */ /* 0x000fe200078e0a02 */
[----:B------:R-:W-:Y:S01]  /*8d20*/  FSEL R23, R6, -INF , !P5 ;  /* 0xff80000006177808 */ /* 0x000fe20006800000 */
[----:B------:R-:W-:Y:S01]  /*8d30*/  IMAD.IADD R6, R220, 0x1, -R5 ;  /* 0x00000001dc067824 */ /* 0x000fe200078e0a05 */
[----:B------:R-:W-:Y:S01]  /*8d40*/  IABS R8, R8 ;  /* 0x0000000800087213 */ /* 0x000fe20000000000 */
[----:B------:R-:W-:Y:S01]  /*8d50*/  FMUL.FTZ R179, R179, UR10 ;  /* 0x0000000ab3b37c20 */ /* 0x000fe20008410000 */
[----:B------:R-:W-:Y:S01]  /*8d60*/  IABS R7, R7 ;  /* 0x0000000700077213 */ /* 0x000fe20000000000 */
[----:B------:R-:W2:Y:S01]  /*8d70*/  MUFU.TANH R9, R9 ;  /* 0x0000000900097308 */ /* 0x000ea20000002400 */
[----:B------:R-:W-:-:S02]  /*8d80*/  IABS R6, R6 ;  /* 0x0000000600067213 */ /* 0x000fc40000000000 */
[----:B------:R-:W-:Y:S02]  /*8d90*/  IABS R2, R2 ;  /* 0x0000000200027213 */ /* 0x000fe40000000000 */
[----:B------:R-:W-:Y:S02]  /*8da0*/  I2FP.F32.S32 R8, R8 ;  /* 0x0000000800087245 */ /* 0x000fe40000201400 */
[----:B------:R-:W-:Y:S01]  /*8db0*/  I2FP.F32.S32 R6, R6 ;  /* 0x0000000600067245 */ /* 0x000fe20000201400 */
[----:B------:R-:W3:Y:S01]  /*8dc0*/  MUFU.TANH R16, R16 ;  /* 0x0000001000107308 */ /* 0x000ee20000002400 */
[----:B------:R-:W-:Y:S01]  /*8dd0*/  I2FP.F32.S32 R7, R7 ;  /* 0x0000000700077245 */ /* 0x000fe20000201400 */
[----:B-1----:R-:W-:Y:S01]  /*8de0*/  FFMA.FTZ R22, R8, -UR17, R19 ;  /* 0x8000001108167c23 */ /* 0x002fe20008010013 */
[----:B------:R-:W-:Y:S01]  /*8df0*/  FSEL R18, R11, -INF , !P0 ;  /* 0xff8000000b127808 */ /* 0x000fe20004000000 */
[----:B------:R-:W-:Y:S01]  /*8e00*/  FFMA.FTZ R17, R6, -UR17, R17 ;  /* 0x8000001106117c23 */ /* 0x000fe20008010011 */
[----:B------:R-:W-:Y:S01]  /*8e10*/  ISETP.GE.AND P0, PT, R5, R221, PT ;  /* 0x000000dd0500720c */ /* 0x000fe20003f06270 */
[----:B------:R-:W-:Y:S01]  /*8e20*/  FFMA.FTZ R8, R7, -UR17, R20 ;  /* 0x8000001107087c23 */ /* 0x000fe20008010014 */
[C---:B------:R-:W-:Y:S01]  /*8e30*/  ISETP.GE.AND P5, PT, R5.reuse, R218, PT ;  /* 0x000000da0500720c */ /* 0x040fe20003fa6270 */
[C---:B------:R-:W-:Y:S01]  /*8e40*/  VIADD R7, R4.reuse, 0x10 ;  /* 0x0000001004077836 */ /* 0x040fe20000000000 */
[----:B------:R-:W-:Y:S01]  /*8e50*/  I2FP.F32.S32 R2, R2 ;  /* 0x0000000200027245 */ /* 0x000fe20000201400 */
[----:B------:R-:W-:Y:S01]  /*8e60*/  VIADD R6, R4, 0x11 ;  /* 0x0000001104067836 */ /* 0x000fe20000000000 */
[C---:B------:R-:W-:Y:S01]  /*8e70*/  ISETP.LT.OR P0, PT, R5.reuse, R222, P0 ;  /* 0x000000de0500720c */ /* 0x040fe20000701670 */
[----:B------:R-:W1:Y:S01]  /*8e80*/  MUFU.TANH R14, R14 ;  /* 0x0000000e000e7308 */ /* 0x000e620000002400 */
[----:B------:R-:W-:Y:S01]  /*8e90*/  ISETP.LT.OR P5, PT, R5, R219, P5 ;  /* 0x000000db0500720c */ /* 0x000fe20002fa1670 */
[----:B--2---:R-:W-:Y:S01]  /*8ea0*/  FFMA.FTZ R19, R2, -UR17, R9 ;  /* 0x8000001102137c23 */ /* 0x004fe20008010009 */
[----:B------:R-:W-:Y:S01]  /*8eb0*/  FSEL R20, R22, -INF , !P0 ;  /* 0xff80000016147808 */ /* 0x000fe20004000000 */
[--C-:B------:R-:W-:Y:S01]  /*8ec0*/  IMAD.IADD R9, R223, 0x1, -R7.reuse ;  /* 0x00000001df097824 */ /* 0x100fe200078e0a07 */
[----:B------:R-:W-:Y:S01]  /*8ed0*/  FSEL R25, R17, -INF , !P5 ;  /* 0xff80000011197808 */ /* 0x000fe20006800000 */
[----:B------:R-:W-:Y:S01]  /*8ee0*/  FMUL.FTZ R12, R156, UR10 ;  /* 0x0000000a9c0c7c20 */ /* 0x000fe20008410000 */
[CC--:B------:R-:W-:Y:S01]  /*8ef0*/  ISETP.GE.AND P0, PT, R7.reuse, R221.reuse, PT ;  /* 0x000000dd0700720c */ /* 0x0c0fe20003f06270 */
[----:B------:R-:W2:Y:S01]  /*8f00*/  MUFU.TANH R15, R15 ;  /* 0x0000000f000f7308 */ /* 0x000ea20000002400 */
[-C--:B------:R-:W-:Y:S01]  /*8f10*/  ISETP.GE.AND P5, PT, R7, R218.reuse, PT ;  /* 0x000000da0700720c */ /* 0x080fe20003fa6270 */
[----:B------:R-:W-:Y:S01]  /*8f20*/  FMUL.FTZ R11, R157, UR10 ;  /* 0x0000000a9d0b7c20 */ /* 0x000fe20008410000 */
[----:B------:R-:W-:Y:S01]  /*8f30*/  FSEL R2, R8, -INF , !P6 ;  /* 0xff80000008027808 */ /* 0x000fe20007000000 */
[--C-:B------:R-:W-:Y:S01]  /*8f40*/  IMAD.IADD R8, R223, 0x1, -R6.reuse ;  /* 0x00000001df087824 */ /* 0x100fe200078e0a06 */
[----:B------:R-:W-:Y:S01]  /*8f50*/  FSEL R19, R19, -INF , !P1 ;  /* 0xff80000013137808 */ /* 0x000fe20004800000 */
[----:B------:R-:W-:Y:S01]  /*8f60*/  FMUL.FTZ R5, R159, UR10 ;  /* 0x0000000a9f057c20 */ /* 0x000fe20008410000 */
[C---:B------:R-:W-:Y:S01]  /*8f70*/  ISETP.GE.AND P6, PT, R6.reuse, R221, PT ;  /* 0x000000dd0600720c */ /* 0x040fe20003fc6270 */
[----:B------:R-:W4:Y:S01]  /*8f80*/  MUFU.TANH R13, R13 ;  /* 0x0000000d000d7308 */ /* 0x000f220000002400 */
[----:B------:R-:W-:Y:S01]  /*8f90*/  ISETP.GE.AND P1, PT, R6, R218, PT ;  /* 0x000000da0600720c */ /* 0x000fe20003f26270 */
[----:B------:R-:W-:Y:S01]  /*8fa0*/  FMUL.FTZ R17, R154, UR10 ;  /* 0x0000000a9a117c20 */ /* 0x000fe20008410000 */
[-C--:B------:R-:W-:Y:S01]  /*8fb0*/  ISETP.LT.OR P0, PT, R7, R222.reuse, P0 ;  /* 0x000000de0700720c */ /* 0x080fe20000701670 */
[----:B------:R-:W-:Y:S01]  /*8fc0*/  FMUL.FTZ R22, R155, UR10 ;  /* 0x0000000a9b167c20 */ /* 0x000fe20008410000 */
[-C--:B------:R-:W-:Y:S01]  /*8fd0*/  ISETP.LT.OR P5, PT, R7, R219.reuse, P5 ;  /* 0x000000db0700720c */ /* 0x080fe20002fa1670 */
[----:B------:R-:W-:Y:S01]  /*8fe0*/  IMAD.IADD R7, R220, 0x1, -R7 ;  /* 0x00000001dc077824 */ /* 0x000fe200078e0a07 */
[C---:B------:R-:W-:Y:S01]  /*8ff0*/  ISETP.LT.OR P6, PT, R6.reuse, R222, P6 ;  /* 0x000000de0600720c */ /* 0x040fe200037c1670 */
[----:B------:R-:W5:Y:S01]  /*9000*/  MUFU.TANH R12, R12 ;  /* 0x0000000c000c7308 */ /* 0x000f620000002400 */
[----:B------:R-:W-:Y:S01]  /*9010*/  ISETP.LT.OR P1, PT, R6, R219, P1 ;  /* 0x000000db0600720c */ /* 0x000fe20000f21670 */
[----:B------:R-:W-:Y:S01]  /*9020*/  IMAD.IADD R6, R220, 0x1, -R6 ;  /* 0x00000001dc067824 */ /* 0x000fe200078e0a06 */
[----:B------:R-:W-:-:S02]  /*9030*/  IABS R9, R9 ;  /* 0x0000000900097213 */ /* 0x000fc40000000000 */
[----:B------:R-:W-:Y:S02]  /*9040*/  IABS R7, R7 ;  /* 0x0000000700077213 */ /* 0x000fe40000000000 */
[----:B------:R-:W-:Y:S01]  /*9050*/  IABS R8, R8 ;  /* 0x0000000800087213 */ /* 0x000fe20000000000 */
[----:B------:R-:W5:Y:S01]  /*9060*/  MUFU.TANH R10, R10 ;  /* 0x0000000a000a7308 */ /* 0x000f620000002400 */
[----:B------:R-:W-:Y:S02]  /*9070*/  IABS R6, R6 ;  /* 0x0000000600067213 */ /* 0x000fe40000000000 */
[----:B------:R-:W-:Y:S02]  /*9080*/  I2FP.F32.S32 R9, R9 ;  /* 0x0000000900097245 */ /* 0x000fe40000201400 */
[----:B------:R-:W-:Y:S02]  /*9090*/  I2FP.F32.S32 R7, R7 ;  /* 0x0000000700077245 */ /* 0x000fe40000201400 */
[----:B------:R-:W-:Y:S01]  /*90a0*/  I2FP.F32.S32 R8, R8 ;  /* 0x0000000800087245 */ /* 0x000fe20000201400 */
[----:B---3--:R-:W-:Y:S01]  /*90b0*/  FFMA.FTZ R9, R9, -UR17, R16 ;  /* 0x8000001109097c23 */ /* 0x008fe20008010010 */
[----:B------:R-:W-:Y:S01]  /*90c0*/  I2FP.F32.S32 R6, R6 ;  /* 0x0000000600067245 */ /* 0x000fe20000201400 */
[----:B-1----:R-:W-:Y:S01]  /*90d0*/  FFMA.FTZ R14, R7, -UR17, R14 ;  /* 0x80000011070e7c23 */ /* 0x002fe2000801000e */
[----:B------:R-:W-:-:S02]  /*90e0*/  VIADD R7, R4, 0x18 ;  /* 0x0000001804077836 */ /* 0x000fc40000000000 */
[----:B--2---:R-:W-:Y:S01]  /*90f0*/  FFMA.FTZ R8, R8, -UR17, R15 ;  /* 0x8000001108087c23 */ /* 0x004fe2000801000f */
[----:B------:R-:W-:Y:S01]  /*9100*/  FSEL R170, R9, -INF , !P0 ;  /* 0xff80000009aa7808 */ /* 0x000fe20004000000 */
[----:B----4-:R-:W-:Y:S01]  /*9110*/  FFMA.FTZ R13, R6, -UR17, R13 ;  /* 0x80000011060d7c23 */ /* 0x010fe2000801000d */
[----:B------:R-:W-:Y:S01]  /*9120*/  VIADD R6, R4, 0x19 ;  /* 0x0000001904067836 */ /* 0x000fe20000000000 */
[----:B------:R-:W-:Y:S01]  /*9130*/  FSEL R135, R14, -INF , !P5 ;  /* 0xff8000000e877808 */ /* 0x000fe20006800000 */
[--C-:B------:R-:W-:Y:S01]  /*9140*/  IMAD.IADD R9, R223, 0x1, -R7.reuse ;  /* 0x00000001df097824 */ /* 0x100fe200078e0a07 */
[CC--:B------:R-:W-:Y:S01]  /*9150*/  ISETP.GE.AND P0, PT, R7.reuse, R221.reuse, PT ;  /* 0x000000dd0700720c */ /* 0x0c0fe20003f06270 */
[----:B------:R-:W1:Y:S01]  /*9160*/  MUFU.TANH R11, R11 ;  /* 0x0000000b000b7308 */ /* 0x000e620000002400 */
[-C--:B------:R-:W-:Y:S01]  /*9170*/  ISETP.GE.AND P5, PT, R7, R218.reuse, PT ;  /* 0x000000da0700720c */ /* 0x080fe20003fa6270 */
[----:B------:R-:W-:Y:S01]  /*9180*/  FMUL.FTZ R14, R151, UR10 ;  /* 0x0000000a970e7c20 */ /* 0x000fe20008410000 */
[----:B------:R-:W-:Y:S01]  /*9190*/  FSEL R138, R8, -INF , !P6 ;  /* 0xff800000088a7808 */ /* 0x000fe20007000000 */
[--C-:B------:R-:W-:Y:S01]  /*91a0*/  IMAD.IADD R8, R223, 0x1, -R6.reuse ;  /* 0x00000001df087824 */ /* 0x100fe200078e0a06 */
[----:B------:R-:W-:Y:S01]  /*91b0*/  FSEL R133, R13, -INF , !P1 ;  /* 0xff8000000d857808 */ /* 0x000fe20004800000 */
[----:B------:R-:W-:Y:S01]  /*91c0*/  FMUL.FTZ R16, R149, UR10 ;  /* 0x0000000a95107c20 */ /* 0x000fe20008410000 */
[C---:B------:R-:W-:Y:S01]  /*91d0*/  ISETP.GE.AND P6, PT, R6.reuse, R221, PT ;  /* 0x000000dd0600720c */ /* 0x040fe20003fc6270 */
[----:B------:R-:W2:Y:S01]  /*91e0*/  MUFU.TANH R5, R5 ;  /* 0x0000000500057308 */ /* 0x000ea20000002400 */
[----:B------:R-:W-:Y:S01]  /*91f0*/  ISETP.GE.AND P1, PT, R6, R218, PT ;  /* 0x000000da0600720c */ /* 0x000fe20003f26270 */
[----:B------:R-:W-:Y:S01]  /*9200*/  FMUL.FTZ R15, R148, UR10 ;  /* 0x0000000a940f7c20 */ /* 0x000fe20008410000 */
[CC--:B------:R-:W-:Y:S01]  /*9210*/  ISETP.LT.OR P0, PT, R7.reuse, R222.reuse, P0 ;  /* 0x000000de0700720c */ /* 0x0c0fe20000701670 */
[----:B------:R-:W-:Y:S01]  /*9220*/  FMUL.FTZ R13, R150, UR10 ;  /* 0x0000000a960d7c20 */ /* 0x000fe20008410000 */
[-C--:B------:R-:W-:Y:S01]  /*9230*/  ISETP.LT.OR P5, PT, R7, R219.reuse, P5 ;  /* 0x000000db0700720c */ /* 0x080fe20002fa1670 */
[----:B------:R-:W-:Y:S01]  /*9240*/  IMAD.IADD R7, R220, 0x1, -R7 ;  /* 0x00000001dc077824 */ /* 0x000fe200078e0a07 */
[C---:B------:R-:W-:Y:S01]  /*9250*/  ISETP.LT.OR P6, PT, R6.reuse, R222, P6 ;  /* 0x000000de0600720c */ /* 0x040fe200037c1670 */
[----:B------:R-:W3:Y:S01]  /*9260*/  MUFU.TANH R27, R27 ;  /* 0x0000001b001b7308 */ /* 0x000ee20000002400 */
        /* <DEDUP_REMOVED lines=10> */
[----:B-----5:R-:W-:Y:S01]  /*9310*/  FFMA.FTZ R12, R9, -UR17, R12 ;  /* 0x80000011090c7c23 */ /* 0x020fe2000801000c */
[----:B------:R-:W-:Y:S01]  /*9320*/  I2FP.F32.S32 R6, R6 ;  /* 0x0000000600067245 */ /* 0x000fe20000201400 */
[----:B------:R-:W-:Y:S01]  /*9330*/  FFMA.FTZ R7, R7, -UR17, R10 ;  /* 0x8000001107077c23 */ /* 0x000fe2000801000a */
[----:B------:R-:W-:-:S02]  /*9340*/  VIADD R10, R4, 0x20 ;  /* 0x00000020040a7836 */ /* 0x000fc40000000000 */
[----:B-1----:R-:W-:Y:S01]  /*9350*/  FFMA.FTZ R8, R8, -UR17, R11 ;  /* 0x8000001108087c23 */ /* 0x002fe2000801000b */
[----:B------:R-:W-:Y:S02]  /*9360*/  VIADD R9, R4, 0x21 ;  /* 0x0000002104097836 */ /* 0x000fe40000000000 */
[----:B--2---:R-:W-:Y:S01]  /*9370*/  FFMA.FTZ R5, R6, -UR17, R5 ;  /* 0x8000001106057c23 */ /* 0x004fe20008010005 */
[----:B------:R-:W-:Y:S01]  /*9380*/  FSEL R136, R12, -INF , !P0 ;  /* 0xff8000000c887808 */ /* 0x000fe20004000000 */
[----:B------:R-:W-:Y:S01]  /*9390*/  IMAD.IADD R12, R223, 0x1, -R10 ;  /* 0x00000001df0c7824 */ /* 0x000fe200078e0a0a */
[----:B------:R-:W-:Y:S01]  /*93a0*/  FSEL R151, R7, -INF , !P5 ;  /* 0xff80000007977808 */ /* 0x000fe20006800000 */
[----:B------:R-:W1:Y:S01]  /*93b0*/  MUFU.TANH R24, R24 ;  /* 0x0000001800187308 */ /* 0x000e620000002400 */
[CC--:B------:R-:W-:Y:S01]  /*93c0*/  ISETP.GE.AND P0, PT, R10.reuse, R221.reuse, PT ;  /* 0x000000dd0a00720c */ /* 0x0c0fe20003f06270 */
[----:B------:R-:W-:Y:S01]  /*93d0*/  IMAD.IADD R11, R223, 0x1, -R9 ;  /* 0x00000001df0b7824 */ /* 0x000fe200078e0a09 */
[-C--:B------:R-:W-:Y:S01]  /*93e0*/  ISETP.GE.AND P5, PT, R10, R218.reuse, PT ;  /* 0x000000da0a00720c */ /* 0x080fe20003fa6270 */
[----:B------:R-:W-:Y:S01]  /*93f0*/  FMUL.FTZ R6, R146, UR10 ;  /* 0x0000000a92067c20 */ /* 0x000fe20008410000 */
[----:B------:R-:W-:Y:S01]  /*9400*/  FSEL R134, R8, -INF , !P6 ;  /* 0xff80000008867808 */ /* 0x000fe20007000000 */
[----:B------:R-:W-:Y:S01]  /*9410*/  FMUL.FTZ R8, R144, UR10 ;  /* 0x0000000a90087c20 */ /* 0x000fe20008410000 */
[----:B------:R-:W-:Y:S01]  /*9420*/  FSEL R149, R5, -INF , !P1 ;  /* 0xff80000005957808 */ /* 0x000fe20004800000 */
[----:B------:R-:W2:Y:S01]  /*9430*/  MUFU.TANH R22, R22 ;  /* 0x0000001600167308 */ /* 0x000ea20000002400 */
[----:B------:R-:W-:Y:S01]  /*9440*/  ISETP.GE.AND P6, PT, R9, R221, PT ;  /* 0x000000dd0900720c */ /* 0x000fe20003fc6270 */
[----:B------:R-:W-:Y:S01]  /*9450*/  FMUL.FTZ R5, R147, UR10 ;  /* 0x0000000a93057c20 */ /* 0x000fe20008410000 */
[----:B------:R-:W-:Y:S01]  /*9460*/  ISETP.GE.AND P1, PT, R9, R218, PT ;  /* 0x000000da0900720c */ /* 0x000fe20003f26270 */
[----:B------:R-:W-:Y:S01]  /*9470*/  FMUL.FTZ R7, R145, UR10 ;  /* 0x0000000a91077c20 */ /* 0x000fe20008410000 */
[----:B------:R-:W-:-:S02]  /*9480*/  ISETP.LT.OR P0, PT, R10, R222, P0 ;  /* 0x000000de0a00720c */ /* 0x000fc40000701670 */
[-C--:B------:R-:W-:Y:S01]  /*9490*/  ISETP.LT.OR P5, PT, R10, R219.reuse, P5 ;  /* 0x000000db0a00720c */ /* 0x080fe20002fa1670 */
[C---:B------:R-:W-:Y:S01]  /*94a0*/  IMAD.IADD R10, R220.reuse, 0x1, -R10 ;  /* 0x00000001dc0a7824 */ /* 0x040fe200078e0a0a */
[C---:B------:R-:W-:Y:S01]  /*94b0*/  ISETP.LT.OR P6, PT, R9.reuse, R222, P6 ;  /* 0x000000de0900720c */ /* 0x040fe200037c1670 */
[----:B------:R-:W5:Y:S01]  /*94c0*/  MUFU.TANH R15, R15 ;  /* 0x0000000f000f7308 */ /* 0x000f620000002400 */
[----:B------:R-:W-:Y:S01]  /*94d0*/  ISETP.LT.OR P1, PT, R9, R219, P1 ;  /* 0x000000db0900720c */ /* 0x000fe20000f21670 */
[----:B------:R-:W-:Y:S01]  /*94e0*/  IMAD.IADD R9, R220, 0x1, -R9 ;  /* 0x00000001dc097824 */ /* 0x000fe200078e0a09 */
[----:B------:R-:W-:Y:S02]  /*94f0*/  IABS R12, R12 ;  /* 0x0000000c000c7213 */ /* 0x000fe40000000000 */
[----:B------:R-:W-:Y:S02]  /*9500*/  IABS R10, R10 ;  /* 0x0000000a000a7213 */ /* 0x000fe40000000000 */
[----:B------:R-:W-:Y:S01]  /*9510*/  IABS R11, R11 ;  /* 0x0000000b000b7213 */ /* 0x000fe20000000000 */
[----:B------:R-:W5:Y:S01]  /*9520*/  MUFU.TANH R13, R13 ;  /* 0x0000000d000d7308 */ /* 0x000f620000002400 */
[----:B------:R-:W-:-:S02]  /*9530*/  IABS R9, R9 ;  /* 0x0000000900097213 */ /* 0x000fc40000000000 */
[----:B------:R-:W-:Y:S02]  /*9540*/  I2FP.F32.S32 R12, R12 ;  /* 0x0000000c000c7245 */ /* 0x000fe40000201400 */
[----:B------:R-:W-:Y:S02]  /*9550*/  I2FP.F32.S32 R10, R10 ;  /* 0x0000000a000a7245 */ /* 0x000fe40000201400 */
[----:B------:R-:W-:Y:S01]  /*9560*/  I2FP.F32.S32 R11, R11 ;  /* 0x0000000b000b7245 */ /* 0x000fe20000201400 */
[----:B---3--:R-:W-:Y:S01]  /*9570*/  FFMA.FTZ R12, R12, -UR17, R27 ;  /* 0x800000110c0c7c23 */ /* 0x008fe2000801001b */
[----:B------:R-:W-:Y:S01]  /*9580*/  I2FP.F32.S32 R9, R9 ;  /* 0x0000000900097245 */ /* 0x000fe20000201400 */
[----:B----4-:R-:W-:Y:S01]  /*9590*/  FFMA.FTZ R10, R10, -UR17, R17 ;  /* 0x800000110a0a7c23 */ /* 0x010fe20008010011 */
        /* <DEDUP_REMOVED lines=11> */
[----:B------:R-:W-:Y:S01]  /*9650*/  ISETP.GE.AND P6, PT, R9, R221, PT ;  /* 0x000000dd0900720c */ /* 0x000fe20003fc6270 */
        /* <DEDUP_REMOVED lines=12> */
[----:B-----5:R-:W-:Y:S01]  /*9720*/  FFMA.FTZ R12, R12, -UR17, R15 ;  /* 0x800000110c0c7c23 */ /* 0x020fe2000801000f */
[C---:B------:R-:W-:Y:S01]  /*9730*/  ISETP.GE.AND P5, PT, R17.reuse, R218, PT ;  /* 0x000000da1100720c */ /* 0x040fe20003fa6270 */
        /* <DEDUP_REMOVED lines=11> */
[----:B-1----:R-:W-:Y:S01]  /*97f0*/  FFMA.FTZ R16, R11, -UR17, R16 ;  /* 0x800000110b107c23 */ /* 0x002fe20008010010 */
[----:B------:R-:W-:Y:S01]  /*9800*/  FSEL R143, R10, -INF , !P5 ;  /* 0xff8000000a8f7808 */ /* 0x000fe20006800000 */
[----:B--2---:R-:W-:Y:S01]  /*9810*/  FFMA.FTZ R14, R9, -UR17, R14 ;  /* 0x80000011090e7c23 */ /* 0x004fe2000801000e */
[C---:B------:R-:W-:Y:S01]  /*9820*/  ISETP.GE.AND P0, PT, R13.reuse, R221, PT ;  /* 0x000000dd0d00720c */ /* 0x040fe20003f06270 */
[C---:B------:R-:W-:Y:S01]  /*9830*/  VIADD R11, R4.reuse, 0x31 ;  /* 0x00000031040b7836 */ /* 0x040fe20000000000 */
[----:B------:R-:W-:Y:S01]  /*9840*/  ISETP.GE.AND P5, PT, R13, R218, PT ;  /* 0x000000da0d00720c */ /* 0x000fe20003fa6270 */
[--C-:B------:R-:W-:Y:S01]  /*9850*/  IMAD.IADD R10, R223, 0x1, -R13.reuse ;  /* 0x00000001df0a7824 */ /* 0x100fe200078e0a0d */
[C---:B------:R-:W-:Y:S01]  /*9860*/  ISETP.LT.OR P0, PT, R13.reuse, R222, P0 ;  /* 0x000000de0d00720c */ /* 0x040fe20000701670 */
        /* <DEDUP_REMOVED lines=8> */
[----:B------:R-:W1:Y:S01]  /*98f0*/  MUFU.TANH R5, R5 ;  /* 0x0000000500057308 */ /* 0x000e620000002400 */
[----:B------:R-:W-:Y:S01]  /*9900*/  ISETP.GE.AND P1, PT, R11, R218, PT ;  /* 0x000000da0b00720c */ /* 0x000fe20003f26270 */
[----:B------:R-:W-:Y:S01]  /*9910*/  VIADD R4, R4, 0x39 ;  /* 0x0000003904047836 */ /* 0x000fe20000000000 */
[----:B------:R-:W-:-:S02]  /*9920*/  IABS R10, R10 ;  /* 0x0000000a000a7213 */ /* 0x000fc40000000000 */
[----:B------:R-:W-:Y:S02]  /*9930*/  IABS R13, R13 ;  /* 0x0000000d000d7213 */ /* 0x000fe40000000000 */
[C---:B------:R-:W-:Y:S01]  /*9940*/  ISETP.LT.OR P6, PT, R11.reuse, R222, P6 ;  /* 0x000000de0b00720c */ /* 0x040fe200037c1670 */
[----:B------:R-:W2:Y:S01]  /*9950*/  MUFU.TANH R7, R7 ;  /* 0x0000000700077308 */ /* 0x000ea20000002400 */
[----:B------:R-:W-:Y:S01]  /*9960*/  ISETP.LT.OR P1, PT, R11, R219, P1 ;  /* 0x000000db0b00720c */ /* 0x000fe20000f21670 */
[----:B------:R-:W-:Y:S01]  /*9970*/  IMAD.IADD R11, R220, 0x1, -R11 ;  /* 0x00000001dc0b7824 */ /* 0x000fe200078e0a0b */
[----:B------:R-:W-:Y:S02]  /*9980*/  I2FP.F32.S32 R15, R10 ;  /* 0x0000000a000f7245 */ /* 0x000fe40000201400 */
[----:B------:R-:W-:Y:S02]  /*9990*/  I2FP.F32.S32 R13, R13 ;  /* 0x0000000d000d7245 */ /* 0x000fe40000201400 */
[----:B------:R-:W-:Y:S01]  /*99a0*/  IABS R11, R11 ;  /* 0x0000000b000b7213 */ /* 0x000fe20000000000 */
[----:B---3--:R-:W-:Y:S01]  /*99b0*/  FFMA.FTZ R8, R15, -UR17, R8 ;  /* 0x800000110f087c23 */ /* 0x008fe20008010008 */
[----:B------:R-:W-:Y:S01]  /*99c0*/  IABS R14, R14 ;  /* 0x0000000e000e7213 */ /* 0x000fe20000000000 */
[----:B----4-:R-:W-:Y:S01]  /*99d0*/  FFMA.FTZ R6, R13, -UR17, R6 ;  /* 0x800000110d067c23 */ /* 0x010fe20008010006 */
[----:B------:R-:W-:Y:S01]  /*99e0*/  I2FP.F32.S32 R10, R11 ;  /* 0x0000000b000a7245 */ /* 0x000fe20000201400 */
[----:B------:R-:W-:Y:S01]  /*99f0*/  MUFU.TANH R177, R177 ;  /* 0x000000b100b17308 */ /* 0x000fe20000002400 */
[----:B------:R-:W-:-:S02]  /*9a00*/  I2FP.F32.S32 R11, R14 ;  /* 0x0000000e000b7245 */ /* 0x000fc40000201400 */
[----:B------:R-:W-:Y:S01]  /*9a10*/  FSEL R172, R8, -INF , !P0 ;  /* 0xff80000008ac7808 */ /* 0x000fe20004000000 */
[----:B------:R-:W-:Y:S01]  /*9a20*/  IMAD.IADD R8, R220, 0x1, -R9 ;  /* 0x00000001dc087824 */ /* 0x000fe200078e0a09 */
[----:B------:R-:W-:Y:S01]  /*9a30*/  FSEL R167, R6, -INF , !P5 ;  /* 0xff80000006a77808 */ /* 0x000fe20006800000 */
[----:B-----5:R-:W-:Y:S01]  /*9a40*/  FFMA.FTZ R11, R11, -UR17, R176 ;  /* 0x800000110b0b7c23 */ /* 0x020fe200080100b0 */
[C---:B------:R-:W-:Y:S01]  /*9a50*/  ISETP.GE.AND P0, PT, R9.reuse, R221, PT ;  /* 0x000000dd0900720c */ /* 0x040fe20003f06270 */
[----:B------:R-:W3:Y:S01]  /*9a60*/  MUFU.TANH R178, R178 ;  /* 0x000000b200b27308 */ /* 0x000ee20000002400 */
[----:B------:R-:W-:Y:S01]  /*9a70*/  BAR.SYNC.DEFER_BLOCKING 0x0 ;  /* 0x0000000000007b1d */ /* 0x000fe20000010000 */
[C---:B------:R-:W-:Y:S01]  /*9a80*/  ISETP.GE.AND P5, PT, R9.reuse, R218, PT ;  /* 0x000000da0900720c */ /* 0x040fe20003fa6270 */
[----:B------:R-:W-:Y:S01]  /*9a90*/  IMAD.IADD R6, R220, 0x1, -R4 ;  /* 0x00000001dc067824 */ /* 0x000fe200078e0a04 */
[----:B------:R-:W-:Y:S01]  /*9aa0*/  IABS R12, R12 ;  /* 0x0000000c000c7213 */ /* 0x000fe20000000000 */
[----:B-1----:R-:W-:Y:S01]  /*9ab0*/  FFMA.FTZ R5, R10, -UR17, R5 ;  /* 0x800000110a057c23 */ /* 0x002fe20008010005 */
[----:B------:R-:W-:-:S02]  /*9ac0*/  ISETP.LT.OR P0, PT, R9, R222, P0 ;  /* 0x000000de0900720c */ /* 0x000fc40000701670 */
[----:B------:R-:W1:Y:S01]  /*9ad0*/  MUFU.TANH R179, R179 ;  /* 0x000000b300b37308 */ /* 0x000e620000002400 */
[----:B------:R-:W-:Y:S01]  /*9ae0*/  ISETP.LT.OR P5, PT, R9, R219, P5 ;  /* 0x000000db0900720c */ /* 0x000fe20002fa1670 */
[----:B------:R-:W-:Y:S01]  /*9af0*/  IMAD.IADD R9, R223, 0x1, -R4 ;  /* 0x00000001df097824 */ /* 0x000fe200078e0a04 */
[----:B------:R-:W-:Y:S02]  /*9b00*/  I2FP.F32.S32 R12, R12 ;  /* 0x0000000c000c7245 */ /* 0x000fe40000201400 */
[----:B------:R-:W-:Y:S02]  /*9b10*/  FSEL R166, R11, -INF , !P0 ;  /* 0xff8000000ba67808 */ /* 0x000fe40004000000 */
[----:B------:R-:W-:Y:S01]  /*9b20*/  IABS R8, R8 ;  /* 0x0000000800087213 */ /* 0x000fe20000000000 */
[----:B--2---:R-:W-:Y:S01]  /*9b30*/  FFMA.FTZ R7, R12, -UR17, R7 ;  /* 0x800000110c077c23 */ /* 0x004fe20008010007 */
[----:B------:R-:W-:Y:S02]  /*9b40*/  PLOP3.LUT P0, PT, PT, PT, UP0, 0x80, 0x0 ;  /* 0x000000000000781c */ /* 0x000fe40003f0f008 */
[----:B------:R-:W-:-:S02]  /*9b50*/  IABS R9, R9 ;  /* 0x0000000900097213 */ /* 0x000fc40000000000 */
[----:B------:R-:W-:Y:S02]  /*9b60*/  IABS R6, R6 ;  /* 0x0000000600067213 */ /* 0x000fe40000000000 */
[----:B------:R-:W-:Y:S02]  /*9b70*/  FSEL R165, R5, -INF , !P1 ;  /* 0xff80000005a57808 */ /* 0x000fe40004800000 */
[----:B------:R-:W-:Y:S02]  /*9b80*/  I2FP.F32.S32 R5, R8 ;  /* 0x0000000800057245 */ /* 0x000fe40000201400 */
[----:B------:R-:W-:Y:S02]  /*9b90*/  I2FP.F32.S32 R8, R9 ;  /* 0x0000000900087245 */ /* 0x000fe40000201400 */
[----:B------:R-:W-:Y:S01]  /*9ba0*/  I2FP.F32.S32 R6, R6 ;  /* 0x0000000600067245 */ /* 0x000fe20000201400 */
[----:B---3--:R-:W-:Y:S01]  /*9bb0*/  FFMA.FTZ R5, R5, -UR17, R178 ;  /* 0x8000001105057c23 */ /* 0x008fe200080100b2 */
[----:B------:R-:W-:Y:S01]  /*9bc0*/  FSEL R168, R7, -INF , !P6 ;  /* 0xff80000007a87808 */ /* 0x000fe20007000000 */
[----:B------:R-:W-:Y:S01]  /*9bd0*/  FFMA.FTZ R8, R8, -UR17, R177 ;  /* 0x8000001108087c23 */ /* 0x000fe200080100b1 */
[----:B------:R-:W-:Y:S01]  /*9be0*/  ISETP.GE.AND P6, PT, R4, R221, PT ;  /* 0x000000dd0400720c */ /* 0x000fe20003fc6270 */
[----:B-1----:R-:W-:Y:S01]  /*9bf0*/  FFMA.FTZ R6, R6, -UR17, R179 ;  /* 0x8000001106067c23 */ /* 0x002fe200080100b3 */
        /* <DEDUP_REMOVED lines=82> */
[----:B-1----:R-:W-:Y:S01]  /*a120*/  @!P2 LEA R8, P1, R22, R8, 0x1 ;  /* 0x000000081608a211 */ /* 0x002fe200078208ff */
        /* <DEDUP_REMOVED lines=39> */
.L_x_1492:
[----:B------:R-:W-:Y:S05]  /*a3a0*/  BSYNC B0 ;  /* 0x0000000000007941 */ /* 0x000fea0003800000 */
.L_x_1491:
[----:B------:R-:W0:Y:S02]  /*a3b0*/  LDGDEPBAR ;  /* 0x00000000000079af */ /* 0x000e240000000000 */
.L_x_1490:
        /* <DEDUP_REMOVED lines=49> */
[----:B------:R-:W-:Y:S01]  /*a6d0*/  FFMA.FTZ R156, R18, UR11, -R169 ;  /* 0x0000000b129c7c23 */ /* 0x000fe200080108a9 */
[----:B------:R-:W-:Y:S01]  /*a6e0*/  FSEL R6, R157, RZ, P0 ;  /* 0x000000ff9d067208 */ /* 0x000fe20000000000 */
[----:B------:R-:W-:Y:S01]  /*a6f0*/  FADD.FTZ R4, R132, -R5 ;  /* 0x8000000584047221 */ /* 0x000fe20000010000 */
[--C-:B------:R-:W-:Y:S01]  /*a700*/  FFMA.FTZ R155, R0, UR11, -R169.reuse ;  /* 0x0000000b009b7c23 */ /* 0x100fe200080108a9 */
[--C-:B------:R-:W-:Y:S01]  /*a710*/  FFMA.FTZ R159, R19, UR11, -R162.reuse ;  /* 0x0000000b139f7c23 */ /* 0x100fe200080108a2 */
[----:B------:R-:W-:Y:S01]  /*a720*/  FFMA.FTZ R0, R25, UR11, -R162 ;  /* 0x0000000b19007c23 */ /* 0x000fe200080108a2 */
[----:B------:R-:W1:Y:S01]  /*a730*/  LDSM.16.MT88.4 R16, [R194+0xc000] ;  /* 0x00c00000c210783b */ /* 0x000e620000004200 */
[----:B------:R-:W-:Y:S01]  /*a740*/  FADD.FTZ R6, R3, -R6 ;  /* 0x8000000603067221 */ /* 0x000fe20000010000 */
[--C-:B------:R-:W-:Y:S01]  /*a750*/  FFMA.FTZ R153, R2, UR11, -R169.reuse ;  /* 0x0000000b02997c23 */ /* 0x100fe200080108a9 */
[--C-:B------:R-:W-:Y:S01]  /*a760*/  FFMA.FTZ R154, R20, UR11, -R169.reuse ;  /* 0x0000000b149a7c23 */ /* 0x100fe200080108a9 */
[----:B------:R-:W2:Y:S01]  /*a770*/  LDSM.16.MT88.4 R24, [R193+0xc000] ;  /* 0x00c00000c118783b */ /* 0x000ea20000004200 */
[--C-:B------:R-:W-:Y:S01]  /*a780*/  FFMA.FTZ R152, R23, UR11, -R162.reuse ;  /* 0x0000000b17987c23 */ /* 0x100fe200080108a2 */
[--C-:B------:R-:W-:Y:S01]  /*a790*/  FFMA.FTZ R2, R21, UR11, -R162.reuse ;  /* 0x0000000b15027c23 */ /* 0x100fe200080108a2 */
[----:B------:R-:W-:Y:S01]  /*a7a0*/  FMUL.FTZ R160, R4, UR11 ;  /* 0x0000000b04a07c20 */ /* 0x000fe20008410000 */
[----:B------:R-:W-:Y:S01]  /*a7b0*/  FMUL.FTZ R3, R6, UR11 ;  /* 0x0000000b06037c20 */ /* 0x000fe20008410000 */
[----:B------:R-:W-:Y:S01]  /*a7c0*/  MUFU.EX2 R156, R156 ;  /* 0x0000009c009c7308 */ /* 0x000fe20000000800 */
[--C-:B------:R-:W-:Y:S01]  /*a7d0*/  FFMA.FTZ R173, R138, UR11, -R169.reuse ;  /* 0x0000000b8aad7c23 */ /* 0x100fe200080108a9 */
[--C-:B------:R-:W-:Y:S01]  /*a7e0*/  FFMA.FTZ R171, R136, UR11, -R169.reuse ;  /* 0x0000000b88ab7c23 */ /* 0x100fe200080108a9 */
[--C-:B------:R-:W-:Y:S01]  /*a7f0*/  FFMA.FTZ R170, R170, UR11, -R169.reuse ;  /* 0x0000000baaaa7c23 */ /* 0x100fe200080108a9 */
[----:B------:R-:W3:Y:S01]  /*a800*/  LDSM.16.MT88.4 R136, [R192+0x10000] ;  /* 0x01000000c088783b */ /* 0x000ee20000004200 */
[--C-:B------:R-:W-:Y:S01]  /*a810*/  FFMA.FTZ R174, R134, UR11, -R169.reuse ;  /* 0x0000000b86ae7c23 */ /* 0x100fe200080108a9 */
[--C-:B------:R-:W-:Y:S01]  /*a820*/  FFMA.FTZ R175, R135, UR11, -R162.reuse ;  /* 0x0000000b87af7c23 */ /* 0x100fe200080108a2 */
[--C-:B------:R-:W-:Y:S01]  /*a830*/  FFMA.FTZ R178, R133, UR11, -R162.reuse ;  /* 0x0000000b85b27c23 */ /* 0x100fe200080108a2 */
[----:B------:R-:W4:Y:S01]  /*a840*/  MUFU.EX2 R155, R155 ;  /* 0x0000009b009b7308 */ /* 0x000f220000000800 */
[--C-:B------:R-:W-:Y:S01]  /*a850*/  FFMA.FTZ R176, R151, UR11, -R162.reuse ;  /* 0x0000000b97b07c23 */ /* 0x100fe200080108a2 */
[--C-:B------:R-:W-:Y:S01]  /*a860*/  FFMA.FTZ R177, R149, UR11, -R162.reuse ;  /* 0x0000000b95b17c23 */ /* 0x100fe200080108a2 */
[----:B------:R-:W-:Y:S01]  /*a870*/  LDSM.16.MT88.4 R132, [R196+0xc800] ;  /* 0x00c80000c484783b */ /* 0x000fe20000004200 */
[--C-:B------:R-:W-:Y:S01]  /*a880*/  FFMA.FTZ R179, R146, UR11, -R169.reuse ;  /* 0x0000000b92b37c23 */ /* 0x100fe200080108a9 */
[--C-:B------:R-:W-:Y:S01]  /*a890*/  FFMA.FTZ R204, R144, UR11, -R169.reuse ;  /* 0x0000000b90cc7c23 */ /* 0x100fe200080108a9 */
[--C-:B------:R-:W-:Y:S01]  /*a8a0*/  FFMA.FTZ R207, R147, UR11, -R162.reuse ;  /* 0x0000000b93cf7c23 */ /* 0x100fe200080108a2 */
[--C-:B------:R-:W-:Y:S01]  /*a8b0*/  FFMA.FTZ R210, R145, UR11, -R162.reuse ;  /* 0x0000000b91d27c23 */ /* 0x100fe200080108a2 */
[----:B------:R-:W-:Y:S01]  /*a8c0*/  MUFU.EX2 R154, R154 ;  /* 0x0000009a009a7308 */ /* 0x000fe20000000800 */
[----:B------:R-:W-:Y:S01]  /*a8d0*/  LDSM.16.MT88.4 R144, [R196+0xf000] ;  /* 0x00f00000c490783b */ /* 0x000fe20000004200 */
[--C-:B------:R-:W-:Y:S01]  /*a8e0*/  FFMA.FTZ R205, R142, UR11, -R169.reuse ;  /* 0x0000000b8ecd7c23 */ /* 0x100fe200080108a9 */
[----:B------:R-:W-:Y:S01]  /*a8f0*/  FFMA.FTZ R206, R140, UR11, -R169 ;  /* 0x0000000b8cce7c23 */ /* 0x000fe200080108a9 */
[--C-:B------:R-:W-:Y:S01]  /*a900*/  FFMA.FTZ R211, R143, UR11, -R162.reuse ;  /* 0x0000000b8fd37c23 */ /* 0x100fe200080108a2 */
[--C-:B------:R-:W-:Y:S01]  /*a910*/  FFMA.FTZ R228, R141, UR11, -R162.reuse ;  /* 0x0000000b8de47c23 */ /* 0x100fe200080108a2 */
[----:B------:R-:W-:Y:S01]  /*a920*/  LDSM.16.MT88.4 R148, [R192+0xd000] ;  /* 0x00d00000c094783b */ /* 0x000fe20000004200 */
[--C-:B------:R-:W-:Y:S01]  /*a930*/  FFMA.FTZ R165, R165, UR11, -R162.reuse ;  /* 0x0000000ba5a57c23 */ /* 0x100fe200080108a2 */
[----:B------:R-:W5:Y:S01]  /*a940*/  MUFU.EX2 R153, R153 ;  /* 0x0000009900997308 */ /* 0x000f620000000800 */
[----:B----4-:R-:W-:Y:S01]  /*a950*/  F2FP.BF16.F32.PACK_AB R4, R155, R156 ;  /* 0x0000009c9b04723e */ /* 0x010fe200000010ff */
[----:B------:R-:W-:Y:S01]  /*a960*/  LDSM.16.MT88.4 R140, [R194+0xf000] ;  /* 0x00f00000c28c783b */ /* 0x000fe20000004200 */
[----:B------:R-:W-:-:S05]  /*a970*/  FFMA.FTZ R163, R163, UR11, -R162 ;  /* 0x0000000ba3a37c23 */ /* 0x000fca00080108a2 */
[----:B------:R-:W-:Y:S08]  /*a980*/  MUFU.EX2 R152, R152 ;  /* 0x0000009800987308 */ /* 0x000ff00000000800 */
        /* <DEDUP_REMOVED lines=84> */
[----:B------:R-:W5:Y:S01]  /*aed0*/  MUFU.EX2 R178, R178 ;  /* 0x000000b200b27308 */ /* 0x000f620000000800 */
[----:B---3--:R-:W-:Y:S01]  /*aee0*/  HMMA.16816.F32.BF16 R92, R4, R136, R92 ;  /* 0x00000088045c723c */ /* 0x008fe2000004185c */
        /* <DEDUP_REMOVED lines=11> */
[----:B------:R-:W3:Y:S02]  /*afa0*/  MUFU.EX2 R177, R177 ;  /* 0x000000b100b17308 */ /* 0x000ee40000000800 */
[-C--:B------:R-:W-:Y:S01]  /*afb0*/  FMUL.FTZ R118, R46, R3.reuse ;  /* 0x000000032e767220 */ /* 0x080fe20000410000 */
[-C--:B------:R-:W-:Y:S01]  /*afc0*/  FMUL.FTZ R119, R47, R3.reuse ;  /* 0x000000032f777220 */ /* 0x080fe20000410000 */
[-C--:B------:R-:W-:Y:S01]  /*afd0*/  FMUL.FTZ R46, R50, R3.reuse ;  /* 0x00000003322e7220 */ /* 0x080fe20000410000 */
[----:B------:R-:W-:-:S03]  /*afe0*/  FMUL.FTZ R47, R51, R3 ;  /* 0x00000003332f7220 */ /* 0x000fc60000410000 */
[----:B------:R-:W-:Y:S02]  /*aff0*/  MUFU.EX2 R179, R179 ;  /* 0x000000b300b37308 */ /* 0x000fe40000000800 */
[C---:B------:R-:W-:Y:S06]  /*b000*/  HMMA.16816.F32.BF16 R48, R4.reuse, R112, R116 ;  /* 0x000000700430723c */ /* 0x040fec0000041874 */
[C---:B------:R-:W-:Y:S01]  /*b010*/  HMMA.16816.F32.BF16 R44, R4.reuse, R114, R44 ;  /* 0x00000072042c723c */ /* 0x040fe2000004182c */
[-C--:B------:R-:W-:Y:S01]  /*b020*/  FMUL.FTZ R116, R52, R160.reuse ;  /* 0x000000a034747220 */ /* 0x080fe20000410000 */
[-C--:B------:R-:W-:Y:S01]  /*b030*/  FMUL.FTZ R117, R53, R160.reuse ;  /* 0x000000a035757220 */ /* 0x080fe20000410000 */
[-C--:B------:R-:W-:Y:S01]  /*b040*/  FMUL.FTZ R118, R54, R3.reuse ;  /* 0x0000000336767220 */ /* 0x080fe20000410000 */
[-C--:B------:R-:W-:Y:S01]  /*b050*/  FMUL.FTZ R119, R55, R3.reuse ;  /* 0x0000000337777220 */ /* 0x080fe20000410000 */
[----:B------:R-:W4:Y:S01]  /*b060*/  LDSM.16.MT88.4 R112, [R196+0x10000] ;  /* 0x01000000c470783b */ /* 0x000f220000004200 */
[-C--:B------:R-:W-:Y:S01]  /*b070*/  FMUL.FTZ R52, R56, R160.reuse ;  /* 0x000000a038347220 */ /* 0x080fe20000410000 */
[-C--:B------:R-:W-:Y:S01]  /*b080*/  FMUL.FTZ R53, R57, R160.reuse ;  /* 0x000000a039357220 */ /* 0x080fe20000410000 */
[-C--:B------:R-:W-:Y:S01]  /*b090*/  FMUL.FTZ R54, R58, R3.reuse ;  /* 0x000000033a367220 */ /* 0x080fe20000410000 */
[-C--:B------:R-:W-:Y:S01]  /*b0a0*/  FMUL.FTZ R55, R59, R3.reuse ;  /* 0x000000033b377220 */ /* 0x080fe20000410000 */
[----:B------:R-:W3:Y:S01]  /*b0b0*/  MUFU.EX2 R204, R204 ;  /* 0x000000cc00cc7308 */ /* 0x000ee20000000800 */
        /* <DEDUP_REMOVED lines=24> */
[C---:B----4-:R-:W-:Y:S01]  /*b240*/  HMMA.16816.F32.BF16 R72, R4.reuse, R112, R116 ;  /* 0x000000700448723c */ /* 0x050fe20000041874 */
[----:B------:R-:W4:Y:S05]  /*b250*/  LDSM.16.MT88.4 R116, [R194+0xc800] ;  /* 0x00c80000c274783b */ /* 0x000f2a0000004200 */
        /* <DEDUP_REMOVED lines=26> */
[C---:B-----5:R-:W-:Y:S01]  /*b400*/  F2FP.BF16.F32.PACK_AB R105, R178.reuse, R175 ;  /* 0x000000afb269723e */ /* 0x060fe200000010ff */
[----:B------:R-:W-:Y:S01]  /*b410*/  MUFU.EX2 R165, R165 ;  /* 0x000000a500a57308 */ /* 0x000fe20000000800 */
[----:B------:R-:W-:Y:S01]  /*b420*/  FADD.FTZ R3, R178, R3 ;  /* 0x00000003b2037221 */ /* 0x000fe20000010000 */
[----:B------:R-:W-:Y:S01]  /*b430*/  HMMA.16816.F32.BF16 R4, R4, R138, R96 ;  /* 0x0000008a0404723c */ /* 0x000fe20000041860 */
[----:B------:R-:W-:Y:S01]  /*b440*/  F2FP.BF16.F32.PACK_AB R106, R174, R171 ;  /* 0x000000abae6a723e */ /* 0x000fe200000010ff */
[----:B------:R-:W-:Y:S01]  /*b450*/  LDSM.16.MT88.4 R96, [R193+0x10800] ;  /* 0x01080000c160783b */ /* 0x000fe20000004200 */
[----:B---3--:R-:W-:Y:S01]  /*b460*/  F2FP.BF16.F32.PACK_AB R107, R177, R176 ;  /* 0x000000b0b16b723e */ /* 0x008fe200000010ff */
[----:B------:R-:W-:-:S02]  /*b470*/  FADD.FTZ R0, R173, R170 ;  /* 0x000000aaad007221 */ /* 0x000fc40000010000 */
[----:B------:R-:W-:Y:S01]  /*b480*/  LDSM.16.MT88.4 R136, [R192+0xf000] ;  /* 0x00f00000c088783b */ /* 0x000fe20000004200 */
[----:B------:R-:W-:Y:S01]  /*b490*/  MUFU.EX2 R163, R163 ;  /* 0x000000a300a37308 */ /* 0x000fe20000000800 */
[----:B------:R-:W-:Y:S01]  /*b4a0*/  FADD.FTZ R171, R171, R0 ;  /* 0x00000000abab7221 */ /* 0x000fe20000010000 */
[----:B------:R-:W-:Y:S01]  /*b4b0*/  FADD.FTZ R0, R176, R3 ;  /* 0x00000003b0007221 */ /* 0x000fe20000010000 */
[----:B----4-:R-:W-:Y:S02]  /*b4c0*/  HMMA.16816.F32.BF16 R20, R104, R116, R20 ;  /* 0x000000746814723c */ /* 0x010fe40000041814 */
[----:B------:R-:W-:Y:S01]  /*b4d0*/  FADD.FTZ R174, R174, R171 ;  /* 0x000000abaeae7221 */ /* 0x000fe20000010000 */
[----:B------:R-:W-:-:S03]  /*b4e0*/  FADD.FTZ R0, R177, R0 ;  /* 0x00000000b1007221 */ /* 0x000fc60000010000 */
[C---:B------:R-:W-:Y:S01]  /*b4f0*/  HMMA.16816.F32.BF16 R16, R104.reuse, R118, R16 ;  /* 0x000000766810723c */ /* 0x040fe20000041810 */
[----:B------:R-:W3:Y:S05]  /*b500*/  LDSM.16.MT88.4 R116, [R192+0xe800] ;  /* 0x00e80000c074783b */ /* 0x000eea0000004200 */
[C---:B------:R-:W-:Y:S06]  /*b510*/  HMMA.16816.F32.BF16 R28, R104.reuse, R128, R28 ;  /* 0x00000080681c723c */ /* 0x040fec000004181c */
        /* <DEDUP_REMOVED lines=26> */
[C---:B----4-:R-:W-:Y:S01]  /*b6c0*/  HMMA.16816.F32.BF16 R72, R104.reuse, R128, R72 ;  /* 0x000000806848723c */ /* 0x050fe20000041848 */
[----:B------:R-:W-:Y:S01]  /*b6d0*/  F2FP.BF16.F32.PACK_AB R98, R206, R205 ;  /* 0x000000cdce62723e */ /* 0x000fe200000010ff */
[----:B------:R-:W-:Y:S01]  /*b6e0*/  FADD.FTZ R204, R204, R179 ;  /* 0x000000b3cccc7221 */ /* 0x000fe20000010000 */
[----:B-1----:R-:W-:Y:S01]  /*b6f0*/  F2FP.BF16.F32.PACK_AB R99, R228, R211 ;  /* 0x000000d3e463723e */ /* 0x002fe200000010ff */
[----:B------:R-:W-:Y:S02]  /*b700*/  FADD.FTZ R210, R210, R207 ;  /* 0x000000cfd2d27221 */ /* 0x000fe40000010000 */
[----:B------:R-:W-:Y:S01]  /*b710*/  HMMA.16816.F32.BF16 R68, R104, R130, R68 ;  /* 0x000000826844723c */ /* 0x000fe20000041844 */
[----:B------:R-:W-:-:S04]  /*b720*/  FADD.FTZ R3, R205, R204 ;  /* 0x000000cccd037221 */ /* 0x000fc80000010000 */
        /* <DEDUP_REMOVED lines=55> */
[----:B------:R-:W-:Y:S01]  /*baa0*/  FADD.FTZ R148, R148, R3 ;  /* 0x0000000394947221 */ /* 0x000fe20000010000 */
[----:B------:R-:W-:-:S03]  /*bab0*/  MOV R3, R157 ;  /* 0x0000009d00037202 */ /* 0x000fc60000000f00 */
[----:B------:R-:W-:Y:S02]  /*bac0*/  FADD.FTZ R149, R149, R148 ;  /* 0x0000009495957221 */ /* 0x000fe40000010000 */
[----:B------:R-:W1:Y:S01]  /*bad0*/  MUFU.EX2 R162, R162 ;  /* 0x000000a200a27308 */ /* 0x000e620000000800 */
[----:B--2---:R-:W-:Y:S01]  /*bae0*/  F2FP.BF16.F32.PACK_AB R98, R151, R150 ;  /* 0x000000969762723e */ /* 0x004fe200000010ff */
[----:B------:R-:W-:-:S04]  /*baf0*/  FADD.FTZ R150, R150, R149 ;  /* 0x0000009596967221 */ /* 0x000fc80000010000 */
[----:B------:R-:W-:Y:S01]  /*bb00*/  FADD.FTZ R229, R151, R150 ;  /* 0x0000009697e57221 */ /* 0x000fe20000010000 */
[----:B----4-:R-:W-:Y:S02]  /*bb10*/  F2FP.BF16.F32.PACK_AB R97, R165, R164 ;  /* 0x000000a4a561723e */ /* 0x010fe400000010ff */
[----:B-1----:R-:W-:-:S07]  /*bb20*/  F2FP.BF16.F32.PACK_AB R99, R162, R163 ;  /* 0x000000a3a263723e */ /* 0x002fce00000010ff */
        /* <DEDUP_REMOVED lines=15> */
[C---:B---3--:R-:W-:Y:S06]  /*bc20*/  HMMA.16816.F32.BF16 R76, R96.reuse, R80, R76 ;  /* 0x00000050604c723c */ /* 0x048fec000004184c */
        /* <DEDUP_REMOVED lines=11> */
[----:B------:R-:W-:Y:S01]  /*bce0*/  HMMA.16816.F32.BF16 R72, R96, R134, R72 ;  /* 0x000000866048723c */ /* 0x000fe20000041848 */
[----:B------:R-:W-:-:S05]  /*bcf0*/  MOV R132, R158 ;  /* 0x0000009e00847202 */ /* 0x000fca0000000f00 */
[C---:B-1----:R-:W-:Y:S06]  /*bd00*/  HMMA.16816.F32.BF16 R84, R96.reuse, R136, R84 ;  /* 0x000000886054723c */ /* 0x042fec0000041854 */
[C---:B------:R-:W-:Y:S06]  /*bd10*/  HMMA.16816.F32.BF16 R88, R96.reuse, R138, R88 ;  /* 0x0000008a6058723c */ /* 0x040fec0000041858 */
[C---:B--2---:R-:W-:Y:S06]  /*bd20*/  HMMA.16816.F32.BF16 R92, R96.reuse, R16, R92 ;  /* 0x00000010605c723c */ /* 0x044fec000004185c */
[----:B------:R-:W-:-:S15]  /*bd30*/  HMMA.16816.F32.BF16 R96, R96, R18, R4 ;  /* 0x000000126060723c */ /* 0x000fde0000041804 */
[----:B------:R-:W-:-:S09]  /*bd40*/  NOP ;  /* 0x0000000000007918 */ /* 0x000fd20000000000 */
.L_x_1489:
        /* <DEDUP_REMOVED lines=17> */
.L_x_1496:
        /* <DEDUP_REMOVED lines=27> */
[----:B------:R3:W-:Y:S02]  /*c010*/  @P3 STS.128 [R213+0x8000], RZ ;  /* 0x008000ffd5003388 */ /* 0x0007e40000000c00 */
[----:B------:R-:W4:Y:S01]  /*c020*/  @!P3 LDC.64 R12, c[0x0][0x218] ;  /* 0x00008600ff0cbb82 */ /* 0x000f220000000a00 */
[C---:B------:R-:W-:Y:S01]  /*c030*/  @!P1 LEA.HI.X R29, R15.reuse, R5, R16, 0x1, P0 ;  /* 0x000000050f1d9211 */ /* 0x040fe200000f0c10 */
[----:B------:R-:W-:Y:S01]  /*c040*/  @!PT LDS RZ, [RZ] ;  /* 0x00000000fffff984 */ /* 0x000fe20000000800 */
[----:B------:R-:W-:Y:S01]  /*c050*/  @!PT LDS RZ, [RZ] ;  /* 0x00000000fffff984 */ /* 0x000fe20000000800 */
[----:B------:R-:W-:Y:S01]  /*c060*/  @!PT LDS RZ, [RZ] ;  /* 0x00000000fffff984 */ /* 0x000fe20000000800 */
[----:B------:R3:W-:Y:S01]  /*c070*/  @!P3 LDGSTS.E.BYPASS.LTC128B.128 [R213+0x8000], desc[UR26][R30.64+0x80] ;  /* 0x080000801ed5bfae */ /* 0x0007e2000b901d5a */
[----:B------:R-:W-:Y:S03]  /*c080*/  IADD3 R15, P0, R15, UR32, RZ ;  /* 0x000000200f0f7c10 */ /* 0x000fe6000ff1e0ff */
[----:B------:R3:W-:Y:S01]  /*c090*/  @P1 STS.128 [R213+0xa000], RZ ;  /* 0x00a000ffd5001388 */ /* 0x0007e20000000c00 */
[----:B------:R-:W-:Y:S01]  /*c0a0*/  IADD3.X R16, R16, UR31, RZ, P0, !PT ;  /* 0x0000001f10107c10 */ /* 0x000fe200087fe4ff */
[----:B------:R-:W3:Y:S01]  /*c0b0*/  @!P2 LDC.64 R4, c[0x0][0x218] ;  /* 0x00008600ff04ab82 */ /* 0x000ee20000000a00 */
[C---:B-----5:R-:W-:Y:S01]  /*c0c0*/  @!P2 LEA R34, P0, R15.reuse, R10, 0x1 ;  /* 0x0000000a0f22a211 */ /* 0x060fe200078008ff */
[----:B------:R-:W-:Y:S01]  /*c0d0*/  @!PT LDS RZ, [RZ] ;  /* 0x00000000fffff984 */ /* 0x000fe20000000800 */
[----:B------:R-:W-:Y:S01]  /*c0e0*/  @!PT LDS RZ, [RZ] ;  /* 0x00000000fffff984 */ /* 0x000fe20000000800 */
[----:B------:R-:W-:Y:S01]  /*c0f0*/  @!PT LDS RZ, [RZ] ;  /* 0x00000000fffff984 */ /* 0x000fe20000000800 */
[----:B------:R2:W-:Y:S03]  /*c100*/  @!P1 LDGSTS.E.BYPASS.LTC128B.128 [R213+0xa000], desc[UR26][R28.64+0x100] ;  /* 0x0a0001001cd59fae */ /* 0x0005e6000b901d5a */
[C-C-:B------:R-:W-:Y:S01]  /*c110*/  @!P2 LEA.HI.X R35, R15.reuse, R11, R16.reuse, 0x1, P0 ;  /* 0x0000000b0f23a211 */ /* 0x140fe200000f0c10 */
[----:B------:R2:W-:Y:S01]  /*c120*/  @P2 STS.128 [R213+0x6800], RZ ;  /* 0x006800ffd5002388 */ /* 0x0005e20000000c00 */
[C---:B-1----:R-:W-:Y:S01]  /*c130*/  @!P3 LEA R132, P0, R15.reuse, R8, 0x1 ;  /* 0x000000080f84b211 */ /* 0x042fe200078008ff */
[----:B------:R-:W1:Y:S02]  /*c140*/  @!P1 LDC.64 R10, c[0x0][0x218] ;  /* 0x00008600ff0a9b82 */ /* 0x000e640000000a00 */
[----:B------:R-:W-:Y:S01]  /*c150*/  @!PT LDS RZ, [RZ] ;  /* 0x00000000fffff984 */ /* 0x000fe20000000800 */
[----:B------:R-:W-:Y:S01]  /*c160*/  @!PT LDS RZ, [RZ] ;  /* 0x00000000fffff984 */ /* 0x000fe20000000800 */
[----:B------:R-:W-:Y:S01]  /*c170*/  @!PT LDS RZ, [RZ] ;  /* 0x00000000fffff984 */ /* 0x000fe20000000800 */
[----:B------:R1:W-:Y:S01]  /*c180*/  @!P2 LDGSTS.E.BYPASS.LTC128B.128 [R213+0x6800], desc[UR26][R34.64] ;  /* 0x0680000022d5afae */ /* 0x0003e2000b901d5a */
[C-C-:B------:R-:W-:Y:S02]  /*c190*/  @!P3 LEA.HI.X R133, R15.reuse, R9, R16.reuse, 0x1, P0 ;  /* 0x000000090f85b211 */ /* 0x140fe400000f0c10 */
[C---:B--2---:R-:W-:Y:S01]  /*c1a0*/  @!P1 LEA R134, P0, R15.reuse, R6, 0x1 ;  /* 0x000000060f869211 */ /* 0x044fe200078008ff */
[----:B------:R2:W-:Y:S02]  /*c1b0*/  @P3 STS.128 [R213+0x8800], RZ ;  /* 0x008800ffd5003388 */ /* 0x0005e40000000c00 */
[----:B------:R-:W5:Y:S01]  /*c1c0*/  @!P2 LDC.64 R8, c[0x0][0x218] ;  /* 0x00008600ff08ab82 */ /* 0x000f620000000a00 */
        /* <DEDUP_REMOVED lines=8> */
[----:B------:R-:W2:Y:S01]  /*c250*/  @!P3 LDC.64 R6, c[0x0][0x218] ;  /* 0x00008600ff06bb82 */ /* 0x000ea20000000a00 */
[C---:B---3--:R-:W-:Y:S01]  /*c260*/  @!P2 LEA R136, P0, R15.reuse, R4, 0x1 ;  /* 0x000000040f88a211 */ /* 0x048fe200078008ff */
[----:B------:R-:W-:Y:S01]  /*c270*/  @!PT LDS RZ, [RZ] ;  /* 0x00000000fffff984 */ /* 0x000fe20000000800 */
[----:B------:R-:W-:Y:S01]  /*c280*/  @!PT LDS RZ, [RZ] ;  /* 0x00000000fffff984 */ /* 0x000fe20000000800 */
[----:B------:R-:W-:Y:S01]  /*c290*/  @!PT LDS RZ, [RZ] ;  /* 0x00000000fffff984 */ /* 0x000fe20000000800 */
[----:B------:R3:W-:Y:S03]  /*c2a0*/  @!P1 LDGSTS.E.BYPASS.LTC128B.128 [R213+0xa800], desc[UR26][R134.64+0x100] ;  /* 0x0a80010086d59fae */ /* 0x0007e6000b901d5a */
[C-C-:B------:R-:W-:Y:S01]  /*c2b0*/  @!P2 LEA.HI.X R137, R15.reuse, R5, R16.reuse, 0x1, P0 ;  /* 0x000000050f89a211 */ /* 0x140fe200000f0c10 */
[----:B------:R3:W-:Y:S01]  /*c2c0*/  @P2 STS.128 [R213+0x7000], RZ ;  /* 0x007000ffd5002388 */ /* 0x0007e20000000c00 */
[C---:B----4-:R-:W-:Y:S01]  /*c2d0*/  @!P3 LEA R12, P0, R15.reuse, R12, 0x1 ;  /* 0x0000000c0f0cb211 */ /* 0x050fe200078008ff */
[----:B------:R-:W4:Y:S02]  /*c2e0*/  @!P1 LDC.64 R4, c[0x0][0x218] ;  /* 0x00008600ff049b82 */ /* 0x000f240000000a00 */
[----:B------:R-:W-:Y:S01]  /*c2f0*/  @!PT LDS RZ, [RZ] ;  /* 0x00000000fffff984 */ /* 0x000fe20000000800 */
[----:B------:R-:W-:Y:S01]  /*c300*/  @!PT LDS RZ, [RZ] ;  /* 0x00000000fffff984 */ /* 0x000fe20000000800 */
[----:B------:R-:W-:Y:S01]  /*c310*/  @!PT LDS RZ, [RZ] ;  /* 0x00000000fffff984 */ /* 0x000fe20000000800 */
[----:B------:R3:W-:Y:S01]  /*c320*/  @!P2 LDGSTS.E.BYPASS.LTC128B.128 [R213+0x7000], desc[UR26][R136.64] ;  /* 0x0700000088d5afae */ /* 0x0007e2000b901d5a */
[C-C-:B------:R-:W-:Y:S02]  /*c330*/  @!P3 LEA.HI.X R13, R15.reuse, R13, R16.reuse, 0x1, P0 ;  /* 0x0000000d0f0db211 */ /* 0x140fe400000f0c10 */
[C---:B-1----:R-:W-:Y:S01]  /*c340*/  @!P1 LEA R10, P0, R15.reuse, R10, 0x1 ;  /* 0x0000000a0f0a9211 */ /* 0x042fe200078008ff */
        /* <DEDUP_REMOVED lines=36> */
.L_x_1494:
        /* <DEDUP_REMOVED lines=16> */
[C---:B------:R-:W-:Y:S05]  /*c690*/  IADD3 R3, P4, R26.reuse, UR24, RZ ;  /* 0x000000181a037c10 */ /* 0x040fea000ff9e0ff */
[----:B------:R-:W-:Y:S01]  /*c6a0*/  @!PT LDS RZ, [RZ] ;  /* 0x00000000fffff984 */ /* 0x000fe20000000800 */
[----:B------:R-:W-:Y:S01]  /*c6b0*/  @!PT LDS RZ, [RZ] ;  /* 0x00000000fffff984 */ /* 0x000fe20000000800 */
[----:B------:R-:W-:Y:S01]  /*c6c0*/  @!PT LDS RZ, [RZ] ;  /* 0x00000000fffff984 */ /* 0x000fe20000000800 */
[----:B------:R-:W-:Y:S01]  /*c6d0*/  @!P2 LDGSTS.E.BYPASS.LTC128B.128 [R213+0xc000], desc[UR26][R234.64] ;  /* 0x0c000000ead5afae */ /* 0x000fe2000b901d5a */
[----:B------:R-:W5:Y:S05]  /*c6e0*/  @!P1 LDC.64 R22, c[0x0][0x220] ;  /* 0x00008800ff169b82 */ /* 0x000f6a0000000a00 */
[----:B------:R-:W-:Y:S03]  /*c6f0*/  @P3 STS.128 [R213+0xe000], RZ ;  /* 0x00e000ffd5003388 */ /* 0x000fe60000000c00 */
        /* <DEDUP_REMOVED lines=17> */
[----:B------:R2:W-:Y:S01]  /*c810*/  @!P1 LDGSTS.E.BYPASS.LTC128B.128 [R213+0x10000], desc[UR26][R230.64+0x100] ;  /* 0x10000100e6d59fae */ /* 0x0005e2000b901d5a */
[----:B------:R-:W5:Y:S01]  /*c820*/  @!P3 LDC.64 R26, c[0x0][0x220] ;  /* 0x00008800ff1abb82 */ /* 0x000f620000000a00 */
[C---:B---3--:R-:W-:Y:S02]  /*c830*/  @!P3 LEA R34, P0, R3.reuse, R20, 0x1 ;  /* 0x000000140322b211 */ /* 0x048fe400078008ff */
[C-C-:B------:R-:W-:Y:S02]  /*c840*/  @!P2 LEA.HI.X R33, R3.reuse, R209, R30.reuse, 0x1, P4 ;  /* 0x000000d10321a211 */ /* 0x140fe400020f0c1e */
[----:B------:R-:W-:Y:S01]  /*c850*/  @P2 STS.128 [R213+0xc800], RZ ;  /* 0x00c800ffd5002388 */ /* 0x000fe20000000c00 */
[C-C-:B------:R-:W-:Y:S02]  /*c860*/  @!P3 LEA.HI.X R35, R3.reuse, R21, R30.reuse, 0x1, P0 ;  /* 0x000000150323b211 */ /* 0x140fe400000f0c1e */
[C---:B----4-:R-:W-:Y:S03]  /*c870*/  @!P1 LEA R28, P0, R3.reuse, R28, 0x1 ;  /* 0x0000001c031c9211 */ /* 0x050fe600078008ff */
[----:B------:R-:W-:Y:S01]  /*c880*/  @!PT LDS RZ, [RZ] ;  /* 0x00000000fffff984 */ /* 0x000fe20000000800 */
[----:B------:R-:W-:Y:S01]  /*c890*/  @!PT LDS RZ, [RZ] ;  /* 0x00000000fffff984 */ /* 0x000fe20000000800 */
[----:B------:R-:W-:Y:S01]  /*c8a0*/  @!PT LDS RZ, [RZ] ;  /* 0x00000000fffff984 */ /* 0x000fe20000000800 */
[----:B------:R3:W-:Y:S01]  /*c8b0*/  @!P2 LDGSTS.E.BYPASS.LTC128B.128 [R213+0xc800], desc[UR26][R32.64] ;  /* 0x0c80000020d5afae */ /* 0x0007e2000b901d5a */
[C---:B------:R-:W-:Y:S01]  /*c8c0*/  IADD3 R31, P4, R3.reuse, UR24, RZ ;  /* 0x00000018031f7c10 */ /* 0x040fe2000ff9e0ff */
[----:B------:R-:W4:Y:S01]  /*c8d0*/  @!P3 LDC.64 R22, c[0x0][0x220] ;  /* 0x00008800ff16bb82 */ /* 0x000f220000000a00 */
[----:B------:R-:W-:Y:S03]  /*c8e0*/  @!P1 LEA.HI.X R29, R3, R29, R30, 0x1, P0 ;  /* 0x0000001d031d9211 */ /* 0x000fe600000f0c1e */
[----:B------:R-:W-:Y:S01]  /*c8f0*/  @P3 STS.128 [R213+0xe800], RZ ;  /* 0x00e800ffd5003388 */ /* 0x000fe20000000c00 */
[----:B------:R-:W-:Y:S02]  /*c900*/  IADD3.X R30, R30, UR23, RZ, P4, !PT ;  /* 0x000000171e1e7c10 */ /* 0x000fe4000a7fe4ff */
[C---:B------:R-:W-:Y:S03]  /*c910*/  IADD3 R3, P5, R31.reuse, UR24, RZ ;  /* 0x000000181f037c10 */ /* 0x040fe6000ffbe0ff */
[----:B------:R-:W-:Y:S01]  /*c920*/  @!PT LDS RZ, [RZ] ;  /* 0x00000000fffff984 */ /* 0x000fe20000000800 */
[----:B------:R-:W-:Y:S01]  /*c930*/  @!PT LDS RZ, [RZ] ;  /* 0x00000000fffff984 */ /* 0x000fe20000000800 */
[----:B------:R-:W-:Y:S01]  /*c940*/  @!PT LDS RZ, [RZ] ;  /* 0x00000000fffff984 */ /* 0x000fe20000000800 */
[----:B------:R-:W-:Y:S01]  /*c950*/  @!P3 LDGSTS.E.BYPASS.LTC128B.128 [R213+0xe800], desc[UR26][R34.64+0x80] ;  /* 0x0e80008022d5bfae */ /* 0x000fe2000b901d5a */
[----:B------:R-:W3:Y:S05]  /*c960*/  @!P1 LDC.64 R20, c[0x0][0x220] ;  /* 0x00008800ff149b82 */ /* 0x000eea0000000a00 */
[----:B------:R-:W-:Y:S06]  /*c970*/  @P1 STS.128 [R213+0x10800], RZ ;  /* 0x010800ffd5001388 */ /* 0x000fec0000000c00 */
[----:B------:R-:W-:Y:S01]  /*c980*/  @!PT LDS RZ, [RZ] ;  /* 0x00000000fffff984 */ /* 0x000fe20000000800 */
[----:B------:R-:W-:Y:S01]  /*c990*/  @!PT LDS RZ, [RZ] ;  /* 0x00000000fffff984 */ /* 0x000fe20000000800 */
[----:B------:R-:W-:Y:S01]  /*c9a0*/  @!PT LDS RZ, [RZ] ;  /* 0x00000000fffff984 */ /* 0x000fe20000000800 */
[----:B------:R-:W-:Y:S01]  /*c9b0*/  @!P1 LDGSTS.E.BYPASS.LTC128B.128 [R213+0x10800], desc[UR26][R28.64+0x100] ;  /* 0x108001001cd59fae */ /* 0x000fe2000b901d5a */
[C---:B-----5:R-:W-:Y:S02]  /*c9c0*/  @!P3 LEA R26, P4, R31.reuse, R26, 0x1 ;  /* 0x0000001a1f1ab211 */ /* 0x060fe400078808ff */
[C---:B--2---:R-:W-:Y:S03]  /*c9d0*/  @!P2 LEA R230, P0, R31.reuse, R206, 0x1 ;  /* 0x000000ce1fe6a211 */ /* 0x044fe600078008ff */
[----:B------:R-:W-:Y:S01]  /*c9e0*/  @P2 STS.128 [R213+0xd000], RZ ;  /* 0x00d000ffd5002388 */ /* 0x000fe20000000c00 */
[C-C-:B------:R-:W-:Y:S02]  /*c9f0*/  @!P3 LEA.HI.X R27, R31.reuse, R27, R30.reuse, 0x1, P4 ;  /* 0x0000001b1f1bb211 */ /* 0x140fe400020f0c1e */
[C-C-:B------:R-:W-:Y:S02]  /*ca00*/  @!P2 LEA.HI.X R231, R31.reuse, R207, R30.reuse, 0x1, P0 ;  /* 0x000000cf1fe7a211 */ /* 0x140fe400000f0c1e */
[----:B-1----:R-:W-:Y:S02]  /*ca10*/  @!P1 LEA R24, P0, R31, R24, 0x1 ;  /* 0x000000181f189211 */ /* 0x002fe400078008ff */
[----:B----4-:R-:W-:Y:S01]  /*ca20*/  @!P3 LEA R22, P4, R3, R22, 0x1 ;  /* 0x000000160316b211 */ /* 0x010fe200078808ff */
[----:B------:R-:W-:Y:S01]  /*ca30*/  @!PT LDS RZ, [RZ] ;  /* 0x00000000fffff984 */ /* 0x000fe20000000800 */
[----:B------:R-:W-:Y:S01]  /*ca40*/  @!PT LDS RZ, [RZ] ;  /* 0x00000000fffff984 */ /* 0x000fe20000000800 */
[----:B------:R-:W-:Y:S01]  /*ca50*/  @!PT LDS RZ, [RZ] ;  /* 0x00000000fffff984 */ /* 0x000fe20000000800 */
[----:B------:R-:W-:Y:S01]  /*ca60*/  @!P2 LDGSTS.E.BYPASS.LTC128B.128 [R213+0xd000], desc[UR26][R230.64] ;  /* 0x0d000000e6d5afae */ /* 0x000fe2000b901d5a */
[----:B------:R-:W-:Y:S02]  /*ca70*/  @!P1 LEA.HI.X R25, R31, R25, R30, 0x1, P0 ;  /* 0x000000191f199211 */ /* 0x000fe400000f0c1e */
[----:B------:R-:W-:Y:S03]  /*ca80*/  IADD3.X R30, R30, UR23, RZ, P5, !PT ;  /* 0x000000171e1e7c10 */ /* 0x000fe6000affe4ff */
[----:B------:R-:W-:Y:S01]  /*ca90*/  @P3 STS.128 [R213+0xf000], RZ ;  /* 0x00f000ffd5003388 */ /* 0x000fe20000000c00 */
[C---:B---3--:R-:W-:Y:S02]  /*caa0*/  @!P2 LEA R32, P5, R3.reuse, R204, 0x1 ;  /* 0x000000cc0320a211 */ /* 0x048fe400078a08ff */
[C-C-:B------:R-:W-:Y:S03]  /*cab0*/  @!P3 LEA.HI.X R23, R3.reuse, R23, R30.reuse, 0x1, P4 ;  /* 0x000000170317b211 */ /* 0x140fe600020f0c1e */
[----:B------:R-:W-:Y:S01]  /*cac0*/  @!PT LDS RZ, [RZ] ;  /* 0x00000000fffff984 */ /* 0x000fe20000000800 */
[----:B------:R-:W-:Y:S01]  /*cad0*/  @!PT LDS RZ, [RZ] ;  /* 0x00000000fffff984 */ /* 0x000fe20000000800 */
[----:B------:R-:W-:Y:S01]  /*cae0*/  @!PT LDS RZ, [RZ] ;  /* 0x00000000fffff984 */ /* 0x000fe20000000800 */
[----:B------:R-:W-:Y:S01]  /*caf0*/  @!P3 LDGSTS.E.BYPASS.LTC128B.128 [R213+0xf000], desc[UR26][R26.64+0x80] ;  /* 0x0f0000801ad5bfae */ /* 0x000fe2000b901d5a */
[C-C-:B------:R-:W-:Y:S02]  /*cb00*/  @!P2 LEA.HI.X R33, R3.reuse, R205, R30.reuse, 0x1, P5 ;  /* 0x000000cd0321a211 */ /* 0x140fe400028f0c1e */
[C---:B------:R-:W-:Y:S03]  /*cb10*/  @!P1 LEA R20, P0, R3.reuse, R20, 0x1 ;  /* 0x0000001403149211 */ /* 0x040fe600078008ff */
[----:B------:R-:W-:Y:S01]  /*cb20*/  @P1 STS.128 [R213+0x11000], RZ ;  /* 0x011000ffd5001388 */ /* 0x000fe20000000c00 */
[----:B------:R-:W-:Y:S05]  /*cb30*/  @!P1 LEA.HI.X R21, R3, R21, R30, 0x1, P0 ;  /* 0x0000001503159211 */ /* 0x000fea00000f0c1e */
[----:B------:R-:W-:Y:S01]  /*cb40*/  @!PT LDS RZ, [RZ] ;  /* 0x00000000fffff984 */ /* 0x000fe20000000800 */
[----:B------:R-:W-:Y:S01]  /*cb50*/  @!PT LDS RZ, [RZ] ;  /* 0x00000000fffff984 */ /* 0x000fe20000000800 */
[----:B------:R-:W-:Y:S01]  /*cb60*/  @!PT LDS RZ, [RZ] ;  /* 0x00000000fffff984 */ /* 0x000fe20000000800 */
[----:B------:R-:W-:Y:S01]  /*cb70*/  @!P1 LDGSTS.E.BYPASS.LTC128B.128 [R213+0x11000], desc[UR26][R24.64+0x100] ;  /* 0x1100010018d59fae */ /* 0x000fe2000b901d5a */
[----:B------:R-:W-:Y:S05]  /*cb80*/  IMAD.U32 R3, RZ, RZ, UR12 ;  /* 0x0000000cff037e24 */ /* 0x000fea000f8e00ff */
[----:B------:R-:W-:Y:S01]  /*cb90*/  @P2 STS.128 [R213+0xd800], RZ ;  /* 0x00d800ffd5002388 */ /* 0x000fe20000000c00 */
[----:B------:R-:W-:Y:S05]  /*cba0*/  IMAD R3, R3, 0x40, R224 ;  /* 0x0000004003037824 */ /* 0x000fea00078e02e0 */
[----:B------:R-:W-:Y:S01]  /*cbb0*/  @!PT LDS RZ, [RZ] ;  /* 0x00000000fffff984 */ /* 0x000fe20000000800 */
[----:B------:R-:W-:Y:S01]  /*cbc0*/  @!PT LDS RZ, [RZ] ;  /* 0x00000000fffff984 */ /* 0x000fe20000000800 */
[----:B------:R-:W-:Y:S01]  /*cbd0*/  @!PT LDS RZ, [RZ] ;  /* 0x00000000fffff984 */ /* 0x000fe20000000800 */
[----:B------:R-:W-:Y:S01]  /*cbe0*/  @!P2 LDGSTS.E.BYPASS.LTC128B.128 [R213+0xd800], desc[UR26][R32.64] ;  /* 0x0d80000020d5afae */ /* 0x000fe2000b901d5a */
[C---:B------:R-:W-:Y:S01]  /*cbf0*/  VIADD R232, R3.reuse, 0x1 ;  /* 0x0000000103e87836 */ /* 0x040fe20000000000 */
[-C--:B------:R-:W-:Y:S01]  /*cc00*/  ISETP.GE.AND P4, PT, R3, R222.reuse, PT ;  /* 0x000000de0300720c */ /* 0x080fe20003f86270 */
[C-C-:B------:R-:W-:Y:S03]  /*cc10*/  IMAD.IADD R239, R223.reuse, 0x1, -R3.reuse ;  /* 0x00000001dfef7824 */ /* 0x140fe600078e0a03 */
[----:B------:R-:W-:Y:S01]  /*cc20*/  @P3 STS.128 [R213+0xf800], RZ ;  /* 0x00f800ffd5003388 */ /* 0x000fe20000000c00 */
[--C-:B------:R-:W-:Y:S01]  /*cc30*/  IMAD.IADD R237, R223, 0x1, -R232.reuse ;  /* 0x00000001dfed7824 */ /* 0x100fe200078e0ae8 */
[----:B------:R-:W-:Y:S01]  /*cc40*/  ISETP.GE.AND P0, PT, R232, R222, PT ;  /* 0x000000dee800720c */ /* 0x000fe20003f06270 */
[----:B------:R-:W-:Y:S03]  /*cc50*/  IMAD.IADD R234, R220, 0x1, -R3 ;  /* 0x00000001dcea7824 */ /* 0x000fe600078e0a03 */
[----:B------:R-:W-:Y:S01]  /*cc60*/  @!PT LDS RZ, [RZ] ;  /* 0x00000000fffff984 */ /* 0x000fe20000000800 */
[----:B------:R-:W-:Y:S01]  /*cc70*/  @!PT LDS RZ, [RZ] ;  /* 0x00000000fffff984 */ /* 0x000fe20000000800 */
[----:B------:R-:W-:Y:S01]  /*cc80*/  @!PT LDS RZ, [RZ] ;  /* 0x00000000fffff984 */ /* 0x000fe20000000800 */
[----:B------:R-:W-:Y:S01]  /*cc90*/  @!P3 LDGSTS.E.BYPASS.LTC128B.128 [R213+0xf800], desc[UR26][R22.64+0x80] ;  /* 0x0f80008016d5bfae */ /* 0x000fe2000b901d5a */
[C---:B------:R-:W-:Y:S01]  /*cca0*/  ISETP.GE.AND P6, PT, R232.reuse, R219, PT ;  /* 0x000000dbe800720c */ /* 0x040fe20003fc6270 */
[C---:B------:R-:W-:Y:S01]  /*ccb0*/  VIADD R240, R3.reuse, 0x8 ;  /* 0x0000000803f07836 */ /* 0x040fe20000000000 */
[C---:B------:R-:W-:Y:S03]  /*ccc0*/  ISETP.GE.OR P0, PT, R232.reuse, R221, !P0 ;  /* 0x000000dde800720c */ /* 0x040fe60004706670 */
[----:B------:R-:W-:Y:S01]  /*ccd0*/  @P1 STS.128 [R213+0x11800], RZ ;  /* 0x011800ffd5001388 */ /* 0x000fe20000000c00 */
[----:B------:R-:W-:Y:S01]  /*cce0*/  ISETP.GE.OR P6, PT, R232, R218, !P6 ;  /* 0x000000dae800720c */ /* 0x000fe200077c6670 */
[----:B------:R-:W-:Y:S01]  /*ccf0*/  IMAD.IADD R232, R220, 0x1, -R232 ;  /* 0x00000001dce87824 */ /* 0x000fe200078e0ae8 */
[----:B------:R-:W-:Y:S03]  /*cd00*/  IABS R239, R239 ;  /* 0x000000ef00ef7213 */ /* 0x000fe60000000000 */
[----:B------:R-:W-:Y:S01]  /*cd10*/  @!PT LDS RZ, [RZ] ;  /* 0x00000000fffff984 */ /* 0x000fe20000000800 */
[----:B------:R-:W-:Y:S01]  /*cd20*/  @!PT LDS RZ, [RZ] ;  /* 0x00000000fffff984 */ /* 0x000fe20000000800 */
[----:B------:R-:W-:Y:S01]  /*cd30*/  @!PT LDS RZ, [RZ] ;  /* 0x00000000fffff984 */ /* 0x000fe20000000800 */
[----:B------:R1:W-:Y:S01]  /*cd40*/  @!P1 LDGSTS.E.BYPASS.LTC128B.128 [R213+0x11800], desc[UR26][R20.64+0x100] ;  /* 0x1180010014d59fae */ /* 0x0003e2000b901d5a */
[----:B------:R-:W-:Y:S01]  /*cd50*/  IABS R237, R237 ;  /* 0x000000ed00ed7213 */ /* 0x000fe20000000000 */
[C---:B------:R-:W-:Y:S01]  /*cd60*/  VIADD R242, R3.reuse, 0x11 ;  /* 0x0000001103f27836 */ /* 0x040fe20000000000 */
[----:B------:R-:W-:Y:S03]  /*cd70*/  IABS R234, R234 ;  /* 0x000000ea00ea7213 */ /* 0x000fe60000000000 */
[----:B------:R-:W-:Y:S01]  /*cd80*/  LDSM.16.M88.4 R132, [R202] ;  /* 0x00000000ca84783b */ /* 0x000fe20000000200 */
[----:B------:R-:W-:Y:S02]  /*cd90*/  IABS R232, R232 ;  /* 0x000000e800e87213 */ /* 0x000fe40000000000 */
[----:B------:R-:W-:Y:S02]  /*cda0*/  I2FP.F32.S32 R239, R239 ;  /* 0x000000ef00ef7245 */ /* 0x000fe40000201400 */
[----:B------:R-:W-:Y:S01]  /*cdb0*/  I2FP.F32.S32 R237, R237 ;  /* 0x000000ed00ed7245 */ /* 0x000fe20000201400 */
[----:B------:R-:W2:Y:S01]  /*cdc0*/  LDSM.16.M88.4 R136, [R201+0x6000] ;  /* 0x00600000c988783b */ /* 0x000ea20000000200 */
[----:B------:R-:W-:Y:S02]  /*cdd0*/  I2FP.F32.S32 R234, R234 ;  /* 0x000000ea00ea7245 */ /* 0x000fe40000201400 */
[----:B------:R-:W-:Y:S02]  /*cde0*/  I2FP.F32.S32 R232, R232 ;  /* 0x000000e800e87245 */ /* 0x000fe40000201400 */
[C---:B------:R-:W-:Y:S01]  /*cdf0*/  ISETP.GE.AND P5, PT, R3.reuse, R219, PT ;  /* 0x000000db0300720c */ /* 0x040fe20003fa6270 */
[----:B------:R-:W3:Y:S01]  /*ce00*/  LDSM.16.M88.4 R140, [R201+0x6800] ;  /* 0x00680000c98c783b */ /* 0x000ee20000000200 */
[CC--:B------:R-:W-:Y:S02]  /*ce10*/  ISETP.GE.OR P4, PT, R3.reuse, R221.reuse, !P4 ;  /* 0x000000dd0300720c */ /* 0x0c0fe40006786670 */
[----:B------:R-:W-:Y:S03]  /*ce20*/  ISETP.GE.OR P5, PT, R3, R218, !P5 ;  /* 0x000000da0300720c */ /* 0x000fe60006fa6670 */
[----:B------:R-:W1:Y:S06]  /*ce30*/  LDSM.16.M88.4 R144, [R201+0x7000] ;  /* 0x00700000c990783b */ /* 0x000e6c0000000200 */
[----:B------:R-:W4:Y:S06]  /*ce40*/  LDSM.16.M88.4 R148, [R201+0x7800] ;  /* 0x00780000c994783b */ /* 0x000f2c0000000200 */
        /* <DEDUP_REMOVED lines=11> */
[C---:B-1----:R-:W-:Y:S05]  /*cf00*/  HMMA.16816.F32.BF16 R20, R132.reuse, R144, RZ ;  /* 0x000000908414723c */ /* 0x042fea00000418ff */
[----:B------:R-:W1:Y:S01]  /*cf10*/  LDSM.16.M88.4 R176, [R195+0x6000] ;  /* 0x00600000c3b0783b */ /* 0x000e620000000200 */
[C---:B------:R-:W-:Y:S05]  /*cf20*/  HMMA.16816.F32.BF16 R24, R132.reuse, R146, RZ ;  /* 0x000000928418723c */ /* 0x040fea00000418ff */
[----:B------:R-:W-:Y:S01]  /*cf30*/  LDSM.16.M88.4 R136, [R195+0x7000] ;  /* 0x00700000c388783b */ /* 0x000fe20000000200 */
[C---:B----4-:R-:W-:Y:S05]  /*cf40*/  HMMA.16816.F32.BF16 R28, R132.reuse, R148, RZ ;  /* 0x00000094841c723c */ /* 0x050fea00000418ff */
[----:B------:R-:W-:Y:S01]  /*cf50*/  LDSM.16.M88.4 R140, [R195+0x7800] ;  /* 0x00780000c38c783b */ /* 0x000fe20000000200 */
[----:B------:R-:W-:Y:S05]  /*cf60*/  HMMA.16816.F32.BF16 R32, R132, R150, RZ ;  /* 0x000000968420723c */ /* 0x000fea00000418ff */
[----:B------:R-:W4:Y:S01]  /*cf70*/  LDSM.16.M88.4 R132, [R195+0x6800] ;  /* 0x00680000c384783b */ /* 0x000f220000000200 */
        /* <DEDUP_REMOVED lines=14> */
[C---:B-1----:R-:W-:Y:S01]  /*d060*/  HMMA.16816.F32.BF16 R4, R172.reuse, R176, R4 ;  /* 0x000000b0ac04723c */ /* 0x042fe20000041804 */
[----:B------:R-:W1:Y:S05]  /*d070*/  LDSM.16.M88.4 R168, [R201+0x8000] ;  /* 0x00800000c9a8783b */ /* 0x000e6a0000000200 */
[C---:B------:R-:W-:Y:S01]  /*d080*/  HMMA.16816.F32.BF16 R8, R172.reuse, R178, R8 ;  /* 0x000000b2ac08723c */ /* 0x040fe20000041808 */
[----:B------:R-:W-:Y:S05]  /*d090*/  LDSM.16.M88.4 R176, [R187] ;  /* 0x00000000bbb0783b */ /* 0x000fea0000000200 */
[C---:B----4-:R-:W-:Y:S06]  /*d0a0*/  HMMA.16816.F32.BF16 R12, R172.reuse, R132, R12 ;  /* 0x00000084ac0c723c */ /* 0x050fec000004180c */
[C---:B------:R-:W-:Y:S01]  /*d0b0*/  HMMA.16816.F32.BF16 R16, R172.reuse, R134, R16 ;  /* 0x00000086ac10723c */ /* 0x040fe20000041810 */
[----:B------:R-:W3:Y:S05]  /*d0c0*/  LDSM.16.M88.4 R132, [R201+0x8800] ;  /* 0x00880000c984783b */ /* 0x000eea0000000200 */
        /* <DEDUP_REMOVED lines=19> */
[C---:B-1----:R-:W-:Y:S01]  /*d200*/  HMMA.16816.F32.BF16 R4, R164.reuse, R168, R4 ;  /* 0x000000a8a404723c */ /* 0x042fe20000041804 */
[----:B------:R-:W1:Y:S05]  /*d210*/  LDSM.16.M88.4 R160, [R195+0x8000] ;  /* 0x00800000c3a0783b */ /* 0x000e6a0000000200 */
[C---:B------:R-:W-:Y:S01]  /*d220*/  HMMA.16816.F32.BF16 R8, R164.reuse, R170, R8 ;  /* 0x000000aaa408723c */ /* 0x040fe20000041808 */
[----:B------:R-:W-:Y:S05]  /*d230*/  LDSM.16.M88.4 R168, [R188+0x2000] ;  /* 0x00200000bca8783b */ /* 0x000fea0000000200 */
        /* <DEDUP_REMOVED lines=22> */
[C---:B-1----:R-:W-:Y:S01]  /*d3a0*/  HMMA.16816.F32.BF16 R4, R156.reuse, R160, R4 ;  /* 0x000000a09c04723c */ /* 0x042fe20000041804 */
[----:B------:R-:W1:Y:S05]  /*d3b0*/  LDSM.16.M88.4 R172, [R202+0x4000] ;  /* 0x00400000caac783b */ /* 0x000e6a0000000200 */
[C---:B------:R-:W-:Y:S01]  /*d3c0*/  HMMA.16816.F32.BF16 R8, R156.reuse, R162, R8 ;  /* 0x000000a29c08723c */ /* 0x040fe20000041808 */
[----:B------:R-:W-:Y:S05]  /*d3d0*/  LDSM.16.M88.4 R160, [R183] ;  /* 0x00000000b7a0783b */ /* 0x000fea0000000200 */
        /* <DEDUP_REMOVED lines=44> */
[C---:B-1----:R-:W-:Y:S06]  /*d6a0*/  HMMA.16816.F32.BF16 R4, R164.reuse, R168, R4 ;  /* 0x000000a8a404723c */ /* 0x042fec0000041804 */
[C---:B------:R-:W-:Y:S06]  /*d6b0*/  HMMA.16816.F32.BF16 R8, R164.reuse, R170, R8 ;  /* 0x000000aaa408723c */ /* 0x040fec0000041808 */
[C---:B---3--:R-:W-:Y:S06]  /*d6c0*/  HMMA.16816.F32.BF16 R12, R164.reuse, R132, R12 ;  /* 0x00000084a40c723c */ /* 0x048fec000004180c */
[C---:B------:R-:W-:Y:S01]  /*d6d0*/  HMMA.16816.F32.BF16 R16, R164.reuse, R134, R16 ;  /* 0x00000086a410723c */ /* 0x040fe20000041810 */
[----:B------:R-:W1:Y:S05]  /*d6e0*/  LDSM.16.M88.4 R132, [R188+0x4800] ;  /* 0x00480000bc84783b */ /* 0x000e6a0000000200 */
[C---:B----4-:R-:W-:Y:S06]  /*d6f0*/  HMMA.16816.F32.BF16 R20, R164.reuse, R136, R20 ;  /* 0x00000088a414723c */ /* 0x050fec0000041814 */
[C---:B------:R-:W-:Y:S06]  /*d700*/  HMMA.16816.F32.BF16 R24, R164.reuse, R138, R24 ;  /* 0x0000008aa418723c */ /* 0x040fec0000041818 */
[C---:B------:R-:W-:Y:S06]  /*d710*/  HMMA.16816.F32.BF16 R28, R164.reuse, R140, R28 ;  /* 0x0000008ca41c723c */ /* 0x040fec000004181c */
[----:B------:R-:W-:Y:S06]  /*d720*/  HMMA.16816.F32.BF16 R32, R164, R142, R32 ;  /* 0x0000008ea420723c */ /* 0x000fec0000041820 */
[C---:B-----5:R-:W-:Y:S06]  /*d730*/  HMMA.16816.F32.BF16 R4, R172.reuse, R176, R4 ;  /* 0x000000b0ac04723c */ /* 0x060fec0000041804 */
        /* <DEDUP_REMOVED lines=17> */
[----:B------:R-:W-:Y:S04]  /*d850*/  VIADD R239, R3, 0x9 ;  /* 0x0000000903ef7836 */ /* 0x000fe80000000000 */
[----:B------:R-:W-:Y:S01]  /*d860*/  FSEL R150, R228, -INF , !P4 ;  /* 0xff800000e4967808 */ /* 0x000fe20006000000 */
[----:B------:R-:W-:Y:S01]  /*d870*/  IMAD.IADD R228, R223, 0x1, -R240 ;  /* 0x00000001dfe47824 */ /* 0x000fe200078e0af0 */
[-C--:B------:R-:W-:Y:S02]  /*d880*/  ISETP.GE.AND P4, PT, R240, R222.reuse, PT ;  /* 0x000000def000720c */ /* 0x080fe40003f86270 */
[----:B------:R-:W2:Y:S01]  /*d890*/  MUFU.TANH R247, R247 ;  /* 0x000000f700f77308 */ /* 0x000ea20000002400 */
[----:B---3--:R-:W-:Y:S01]  /*d8a0*/  FFMA.FTZ R230, R237, -UR17, R230 ;  /* 0x80000011ede67c23 */ /* 0x008fe200080100e6 */
[----:B------:R-:W-:Y:S01]  /*d8b0*/  IMAD.IADD R241, R220, 0x1, -R239 ;  /* 0x00000001dcf17824 */ /* 0x000fe200078e0aef */
[----:B------:R-:W-:Y:S01]  /*d8c0*/  ISETP.GE.OR P4, PT, R240, R221, !P4 ;  /* 0x000000ddf000720c */ /* 0x000fe20006786670 */
[C---:B-1----:R-:W-:Y:S03]  /*d8d0*/  HMMA.16816.F32.BF16 R20, R172.reuse, R132, R20 ;  /* 0x00000084ac14723c */ /* 0x042fe60000041814 */
[----:B------:R-:W-:Y:S01]  /*d8e0*/  FSEL R251, R230, -INF , !P0 ;  /* 0xff800000e6fb7808 */ /* 0x000fe20004000000 */
[----:B----4-:R-:W-:Y:S01]  /*d8f0*/  FFMA.FTZ R249, R234, -UR17, R249 ;  /* 0x80000011eaf97c23 */ /* 0x010fe200080100f9 */
[C---:B------:R-:W-:Y:S01]  /*d900*/  ISETP.GE.AND P0, PT, R240.reuse, R219, PT ;  /* 0x000000dbf000720c */ /* 0x040fe20003f06270 */
[C---:B------:R-:W-:Y:S01]  /*d910*/  HMMA.16816.F32.BF16 R24, R172.reuse, R134, R24 ;  /* 0x00000086ac18723c */ /* 0x040fe20000041818 */
[----:B------:R-:W1:Y:S01]  /*d920*/  LDSM.16.M88.4 R132, [R188+0x5800] ;  /* 0x00580000bc84783b */ /* 0x000e620000000200 */
[----:B------:R-:W-:Y:S04]  /*d930*/  DEPBAR.LE SB0, 0x0 ;  /* 0x000080000000791a */ /* 0x000fe80000000000 */
[----:B------:R-:W-:Y:S01]  /*d940*/  FSEL R249, R249, -INF , !P5 ;  /* 0xff800000f9f97808 */ /* 0x000fe20006800000 */
[----:B------:R-:W-:Y:S01]  /*d950*/  BAR.SYNC.DEFER_BLOCKING 0x0 ;  /* 0x0000000000007b1d */ /* 0x000fe20000010000 */
[C---:B------:R-:W-:Y:S02]  /*d960*/  ISETP.GE.AND P5, PT, R239.reuse, R222, PT ;  /* 0x000000deef00720c */ /* 0x040fe40003fa6270 */
[----:B------:R-:W-:Y:S01]  /*d970*/  ISETP.GE.OR P0, PT, R240, R218, !P0 ;  /* 0x000000daf000720c */ /* 0x000fe20004706670 */
[----:B--2---:R-:W-:Y:S01]  /*d980*/  FFMA.FTZ R247, R232, -UR17, R247 ;  /* 0x80000011e8f77c23 */ /* 0x004fe200080100f7 */
[----:B------:R-:W-:Y:S01]  /*d990*/  ISETP.GE.OR P5, PT, R239, R221, !P5 ;  /* 0x000000ddef00720c */ /* 0x000fe20006fa6670 */
[----:B------:R-:W-:Y:S02]  /*d9a0*/  IMAD.IADD R230, R220, 0x1, -R240 ;  /* 0x00000001dce67824 */ /* 0x000fe400078e0af0 */
[----:B------:R-:W-:Y:S01]  /*d9b0*/  FMUL.FTZ R237, R13, UR10 ;  /* 0x0000000a0ded7c20 */ /* 0x000fe20008410000 */
[----:B------:R-:W-:Y:S01]  /*d9c0*/  IMAD.IADD R240, R223, 0x1, -R239 ;  /* 0x00000001dff07824 */ /* 0x000fe200078e0aef */
[----:B------:R-:W-:Y:S01]  /*d9d0*/  FSEL R247, R247, -INF , !P6 ;  /* 0xff800000f7f77808 */ /* 0x000fe20007000000 */
[----:B------:R-:W-:Y:S01]  /*d9e0*/  FMUL.FTZ R232, R14, UR10 ;  /* 0x0000000a0ee87c20 */ /* 0x000fe20008410000 */
[----:B------:R-:W-:Y:S01]  /*d9f0*/  ISETP.GE.AND P6, PT, R239, R219, PT ;  /* 0x000000dbef00720c */ /* 0x000fe20003fc6270 */
[----:B------:R-:W-:Y:S01]  /*da00*/  FMUL.FTZ R234, R15, UR10 ;  /* 0x0000000a0fea7c20 */ /* 0x000fe20008410000 */
[----:B------:R-:W-:Y:S01]  /*da10*/  IABS R240, R240 ;  /* 0x000000f000f07213 */ /* 0x000fe20000000000 */
[----:B------:R-:W-:Y:S01]  /*da20*/  FMUL.FTZ R21, R21, UR10 ;  /* 0x0000000a15157c20 */ /* 0x000fe20008410000 */
[----:B------:R-:W-:Y:S01]  /*da30*/  ISETP.GE.OR P6, PT, R239, R218, !P6 ;  /* 0x000000daef00720c */ /* 0x000fe200077c6670 */
[----:B------:R-:W-:Y:S01]  /*da40*/  FMUL.FTZ R22, R22, UR10 ;  /* 0x0000000a16167c20 */ /* 0x000fe20008410000 */
[----:B------:R-:W-:Y:S01]  /*da50*/  IABS R239, R228 ;  /* 0x000000e400ef7213 */ /* 0x000fe20000000000 */
[----:B------:R-:W-:Y:S01]  /*da60*/  FMUL.FTZ R20, R20, UR10 ;  /* 0x0000000a14147c20 */ /* 0x000fe20008410000 */
[----:B------:R-:W-:Y:S01]  /*da70*/  I2FP.F32.S32 R240, R240 ;  /* 0x000000f000f07245 */ /* 0x000fe20000201400 */
[----:B------:R-:W-:Y:S01]  /*da80*/  FMUL.FTZ R23, R23, UR10 ;  /* 0x0000000a17177c20 */ /* 0x000fe20008410000 */
[----:B------:R-:W-:Y:S01]  /*da90*/  I2FP.F32.S32 R239, R239 ;  /* 0x000000ef00ef7245 */ /* 0x000fe20000201400 */
[----:B------:R-:W-:Y:S01]  /*daa0*/  FMUL.FTZ R24, R24, UR10 ;  /* 0x0000000a18187c20 */ /* 0x000fe20008410000 */
[----:B------:R-:W-:Y:S01]  /*dab0*/  IABS R228, R241 ;  /* 0x000000f100e47213 */ /* 0x000fe20000000000 */
[----:B------:R-:W2:Y:S01]  /*dac0*/  MUFU.TANH R236, R236 ;  /* 0x000000ec00ec7308 */ /* 0x000ea20000002400 */
[----:B------:R-:W-:Y:S01]  /*dad0*/  IABS R230, R230 ;  /* 0x000000e600e67213 */ /* 0x000fe20000000000 */
[----:B------:R-:W-:Y:S01]  /*dae0*/  FMUL.FTZ R27, R27, UR10 ;  /* 0x0000000a1b1b7c20 */ /* 0x000fe20008410000 */
[----:B------:R-:W-:Y:S01]  /*daf0*/  I2FP.F32.S32 R228, R228 ;  /* 0x000000e400e47245 */ /* 0x000fe20000201400 */
[----:B------:R-:W-:Y:S01]  /*db00*/  FMUL.FTZ R25, R25, UR10 ;  /* 0x0000000a19197c20 */ /* 0x000fe20008410000 */
[----:B------:R-:W-:Y:S01]  /*db10*/  I2FP.F32.S32 R230, R230 ;  /* 0x000000e600e67245 */ /* 0x000fe20000201400 */
[----:B------:R-:W-:Y:S04]  /*db20*/  FMUL.FTZ R26, R26, UR10 ;  /* 0x0000000a1a1a7c20 */ /* 0x000fe80008410000 */
[----:B------:R-:W3:Y:S01]  /*db30*/  MUFU.TANH R235, R235 ;  /* 0x000000eb00eb7308 */ /* 0x000ee20000002400 */
[C---:B-1----:R-:W-:Y:S09]  /*db40*/  HMMA.16816.F32.BF16 R28, R172.reuse, R132, R28 ;  /* 0x00000084ac1c723c */ /* 0x042ff2000004181c */
[----:B------:R-:W1:Y:S02]  /*db50*/  MUFU.TANH R233, R233 ;  /* 0x000000e900e97308 */ /* 0x000e640000002400 */
[----:B--2---:R-:W-:Y:S01]  /*db60*/  FFMA.FTZ R236, R239, -UR17, R236 ;  /* 0x80000011efec7c23 */ /* 0x004fe200080100ec */
[----:B------:R-:W-:Y:S04]  /*db70*/  HMMA.16816.F32.BF16 R32, R172, R134, R32 ;  /* 0x00000086ac20723c */ /* 0x000fe80000041820 */
[----:B------:R-:W-:Y:S03]  /*db80*/  FSEL R158, R236, -INF , !P4 ;  /* 0xff800000ec9e7808 */ /* 0x000fe60006000000 */
[----:B------:R-:W-:Y:S01]  /*db90*/  MUFU.TANH R236, R237 ;  /* 0x000000ed00ec7308 */ /* 0x000fe20000002400 */
[----:B---3--:R-:W-:Y:S03]  /*dba0*/  FFMA.FTZ R235, R240, -UR17, R235 ;  /* 0x80000011f0eb7c23 */ /* 0x008fe600080100eb */
[----:B------:R-:W-:Y:S02]  /*dbb0*/  VIADD R240, R3, 0x10 ;  /* 0x0000001003f07836 */ /* 0x000fe40000000000 */
[----:B------:R-:W-:Y:S02]  /*dbc0*/  FSEL R154, R235, -INF , !P5 ;  /* 0xff800000eb9a7808 */ /* 0x000fe40006800000 */
[--C-:B------:R-:W-:Y:S01]  /*dbd0*/  IMAD.IADD R243, R220, 0x1, -R240.reuse ;  /* 0x00000001dcf37824 */ /* 0x100fe200078e0af0 */
[C---:B------:R-:W-:Y:S01]  /*dbe0*/  ISETP.GE.AND P4, PT, R240.reuse, R222, PT ;  /* 0x000000def000720c */ /* 0x040fe20003f86270 */
[----:B------:R2:W-:Y:S01]  /*dbf0*/  MUFU.TANH R237, R232 ;  /* 0x000000e800ed7308 */ /* 0x0005e20000002400 */
[----:B------:R-:W-:Y:S01]  /*dc00*/  ISETP.GE.AND P5, PT, R240, R219, PT ;  /* 0x000000dbf000720c */ /* 0x000fe20003fa6270 */
[----:B-1----:R-:W-:Y:S01]  /*dc10*/  FFMA.FTZ R241, R228, -UR17, R233 ;  /* 0x80000011e4f17c23 */ /* 0x002fe200080100e9 */
[----:B------:R-:W-:Y:S01]  /*dc20*/  ISETP.GE.OR P4, PT, R240, R221, !P4 ;  /* 0x000000ddf000720c */ /* 0x000fe20006786670 */
[----:B------:R-:W-:Y:S01]  /*dc30*/  FMUL.FTZ R228, R18, UR10 ;  /* 0x0000000a12e47c20 */ /* 0x000fe20008410000 */
[-C--:B------:R-:W-:Y:S01]  /*dc40*/  ISETP.GE.OR P5, PT, R240, R218.reuse, !P5 ;  /* 0x000000daf000720c */ /* 0x080fe20006fa6670 */
[----:B------:R-:W-:Y:S01]  /*dc50*/  FMUL.FTZ R233, R16, UR10 ;  /* 0x0000000a10e97c20 */ /* 0x000fe20008410000 */
[----:B------:R-:W-:Y:S03]  /*dc60*/  FSEL R14, R241, -INF , !P6 ;  /* 0xff800000f10e7808 */ /* 0x000fe60007000000 */
[----:B------:R-:W1:Y:S01]  /*dc70*/  MUFU.TANH R231, R231 ;  /* 0x000000e700e77308 */ /* 0x000e620000002400 */
[----:B------:R-:W-:Y:S01]  /*dc80*/  ISETP.GE.AND P6, PT, R242, R219, PT ;  /* 0x000000dbf200720c */ /* 0x000fe20003fc6270 */
[----:B------:R-:W-:Y:S02]  /*dc90*/  IMAD.IADD R241, R223, 0x1, -R240 ;  /* 0x00000001dff17824 */ /* 0x000fe400078e0af0 */
[----:B------:R-:W-:Y:S01]  /*dca0*/  FMUL.FTZ R29, R29, UR10 ;  /* 0x0000000a1d1d7c20 */ /* 0x000fe20008410000 */
[--C-:B------:R-:W-:Y:S01]  /*dcb0*/  IMAD.IADD R240, R220, 0x1, -R242.reuse ;  /* 0x00000001dcf07824 */ /* 0x100fe200078e0af2 */
[----:B------:R-:W-:Y:S01]  /*dcc0*/  ISETP.GE.OR P6, PT, R242, R218, !P6 ;  /* 0x000000daf200720c */ /* 0x000fe200077c6670 */
[----:B------:R-:W-:Y:S01]  /*dcd0*/  FMUL.FTZ R28, R28, UR10 ;  /* 0x0000000a1c1c7c20 */ /* 0x000fe20008410000 */
[----:B------:R-:W-:Y:S02]  /*dce0*/  IABS R241, R241 ;  /* 0x000000f100f17213 */ /* 0x000fe40000000000 */
[----:B------:R3:W4:Y:S01]  /*dcf0*/  MUFU.TANH R235, R234 ;  /* 0x000000ea00eb7308 */ /* 0x0007220000002400 */
[----:B--2---:R-:W-:Y:S01]  /*dd00*/  IABS R232, R243 ;  /* 0x000000f300e87213 */ /* 0x004fe20000000000 */
[----:B------:R-:W-:Y:S01]  /*dd10*/  FMUL.FTZ R33, R33, UR10 ;  /* 0x0000000a21217c20 */ /* 0x000fe20008410000 */
[----:B------:R-:W-:Y:S01]  /*dd20*/  IABS R240, R240 ;  /* 0x000000f000f07213 */ /* 0x000fe20000000000 */
[----:B------:R-:W-:Y:S01]  /*dd30*/  FMUL.FTZ R32, R32, UR10 ;  /* 0x0000000a20207c20 */ /* 0x000fe20008410000 */
[----:B------:R-:W-:Y:S01]  /*dd40*/  I2FP.F32.S32 R232, R232 ;  /* 0x000000e800e87245 */ /* 0x000fe20000201400 */
[----:B------:R-:W-:Y:S01]  /*dd50*/  FMUL.FTZ R31, R31, UR10 ;  /* 0x0000000a1f1f7c20 */ /* 0x000fe20008410000 */
[----:B------:R-:W-:Y:S03]  /*dd60*/  I2FP.F32.S32 R241, R241 ;  /* 0x000000f100f17245 */ /* 0x000fe60000201400 */
[----:B------:R-:W2:Y:S01]  /*dd70*/  MUFU.TANH R238, R238 ;  /* 0x000000ee00ee7308 */ /* 0x000ea20000002400 */
[----:B-1----:R-:W-:Y:S01]  /*dd80*/  FFMA.FTZ R239, R230, -UR17, R231 ;  /* 0x80000011e6ef7c23 */ /* 0x002fe200080100e7 */
[----:B------:R-:W-:Y:S01]  /*dd90*/  FFMA.FTZ R237, R232, -UR17, R237 ;  /* 0x80000011e8ed7c23 */ /* 0x000fe200080100ed */
[----:B------:R-:W-:Y:S01]  /*dda0*/  FMUL.FTZ R230, R19, UR10 ;  /* 0x0000000a13e67c20 */ /* 0x000fe20008410000 */
[----:B------:R-:W-:Y:S01]  /*ddb0*/  FMUL.FTZ R231, R17, UR10 ;  /* 0x0000000a11e77c20 */ /* 0x000fe20008410000 */
[----:B------:R-:W-:Y:S01]  /*ddc0*/  FMUL.FTZ R30, R30, UR10 ;  /* 0x0000000a1e1e7c20 */ /* 0x000fe20008410000 */
[----:B------:R-:W-:Y:S01]  /*ddd0*/  FSEL R18, R239, -INF , !P0 ;  /* 0xff800000ef127808 */ /* 0x000fe20004000000 */
[----:B------:R-:W-:Y:S01]  /*dde0*/  IMAD.IADD R239, R223, 0x1, -R242 ;  /* 0x00000001dfef7824 */ /* 0x000fe200078e0af2 */
[C---:B------:R-:W-:Y:S02]  /*ddf0*/  ISETP.GE.AND P0, PT, R242.reuse, R222, PT ;  /* 0x000000def200720c */ /* 0x040fe40003f06270 */
[----:B------:R1:W5:Y:S01]  /*de00*/  MUFU.TANH R232, R233 ;  /* 0x000000e900e87308 */ /* 0x0003620000002400 */
[----:B---3--:R-:W-:Y:S01]  /*de10*/  I2FP.F32.S32 R234, R240 ;  /* 0x000000f000ea7245 */ /* 0x008fe20000201400 */
[----:B------:R-:W-:Y:S01]  /*de20*/  FMUL.FTZ R35, R35, UR10 ;  /* 0x0000000a23237c20 */ /* 0x000fe20008410000 */
[----:B------:R-:W-:Y:S02]  /*de30*/  IABS R239, R239 ;  /* 0x000000ef00ef7213 */ /* 0x000fe40000000000 */
[----:B------:R-:W-:Y:S01]  /*de40*/  ISETP.GE.OR P0, PT, R242, R221, !P0 ;  /* 0x000000ddf200720c */ /* 0x000fe20004706670 */
[----:B----4-:R-:W-:Y:S01]  /*de50*/  FFMA.FTZ R235, R234, -UR17, R235 ;  /* 0x80000011eaeb7c23 */ /* 0x010fe200080100eb */
[----:B------:R-:W-:Y:S01]  /*de60*/  I2FP.F32.S32 R239, R239 ;  /* 0x000000ef00ef7245 */ /* 0x000fe20000201400 */
[----:B--2---:R-:W-:Y:S01]  /*de70*/  FFMA.FTZ R238, R241, -UR17, R238 ;  /* 0x80000011f1ee7c23 */ /* 0x004fe200080100ee */
[----:B------:R-:W-:Y:S01]  /*de80*/  FSEL R237, R237, -INF , !P5 ;  /* 0xff800000eded7808 */ /* 0x000fe20006800000 */
[----:B------:R-:W-:Y:S01]  /*de90*/  VIADD R234, R3, 0x18 ;  /* 0x0000001803ea7836 */ /* 0x000fe20000000000 */
[----:B------:R-:W2:Y:S01]  /*dea0*/  MUFU.TANH R228, R228 ;  /* 0x000000e400e47308 */ /* 0x000ea20000002400 */
[----:B------:R-:W-:Y:S01]  /*deb0*/  FFMA.FTZ R239, R239, -UR17, R236 ;  /* 0x80000011efef7c23 */ /* 0x000fe200080100ec */
[----:B------:R-:W-:Y:S01]  /*dec0*/  FSEL R245, R238, -INF , !P4 ;  /* 0xff800000eef57808 */ /* 0x000fe20006000000 */
[----:B------:R-:W-:Y:S01]  /*ded0*/  VIADD R236, R3, 0x19 ;  /* 0x0000001903ec7836 */ /* 0x000fe20000000000 */
[-C--:B------:R-:W-:Y:S01]  /*dee0*/  ISETP.GE.AND P4, PT, R234, R222.reuse, PT ;  /* 0x000000deea00720c */ /* 0x080fe20003f86270 */
[--C-:B------:R-:W-:Y:S01]  /*def0*/  IMAD.IADD R241, R220, 0x1, -R234.reuse ;  /* 0x00000001dcf17824 */ /* 0x100fe200078e0aea */
[----:B------:R-:W-:Y:S01]  /*df00*/  FSEL R239, R239, -INF , !P0 ;  /* 0xff800000efef7808 */ /* 0x000fe20004000000 */
[----:B------:R-:W-:Y:S01]  /*df10*/  VIADD R238, R3, 0x20 ;  /* 0x0000002003ee7836 */ /* 0x000fe20000000000 */
[-C--:B------:R-:W-:Y:S02]  /*df20*/  ISETP.GE.AND P0, PT, R234, R219.reuse, PT ;  /* 0x000000dbea00720c */ /* 0x080fe40003f06270 */
[----:B------:R-:W3:Y:S01]  /*df30*/  MUFU.TANH R230, R230 ;  /* 0x000000e600e67308 */ /* 0x000ee20000002400 */
[----:B-1----:R-:W-:Y:S01]  /*df40*/  FSEL R233, R235, -INF , !P6 ;  /* 0xff800000ebe97808 */ /* 0x002fe20007000000 */
[C---:B------:R-:W-:Y:S01]  /*df50*/  IMAD.IADD R235, R223.reuse, 0x1, -R234 ;  /* 0x00000001dfeb7824 */ /* 0x040fe200078e0aea */
[C---:B------:R-:W-:Y:S02]  /*df60*/  ISETP.GE.AND P5, PT, R236.reuse, R222, PT ;  /* 0x000000deec00720c */ /* 0x040fe40003fa6270 */
[----:B------:R-:W-:Y:S02]  /*df70*/  ISETP.GE.AND P6, PT, R236, R219, PT ;  /* 0x000000dbec00720c */ /* 0x000fe40003fc6270 */
[CC--:B------:R-:W-:Y:S03]  /*df80*/  ISETP.GE.OR P4, PT, R234.reuse, R221.reuse, !P4 ;  /* 0x000000ddea00720c */ /* 0x0c0fe60006786670 */
[----:B------:R-:W1:Y:S01]  /*df90*/  MUFU.TANH R231, R231 ;  /* 0x000000e700e77308 */ /* 0x000e620000002400 */
[-C--:B------:R-:W-:Y:S01]  /*dfa0*/  ISETP.GE.OR P0, PT, R234, R218.reuse, !P0 ;  /* 0x000000daea00720c */ /* 0x080fe20004706670 */
[--C-:B------:R-:W-:Y:S01]  /*dfb0*/  IMAD.IADD R234, R223, 0x1, -R236.reuse ;  /* 0x00000001dfea7824 */ /* 0x100fe200078e0aec */
[C---:B------:R-:W-:Y:S02]  /*dfc0*/  ISETP.GE.OR P5, PT, R236.reuse, R221, !P5 ;  /* 0x000000ddec00720c */ /* 0x040fe40006fa6670 */
[----:B------:R-:W-:Y:S01]  /*dfd0*/  ISETP.GE.OR P6, PT, R236, R218, !P6 ;  /* 0x000000daec00720c */ /* 0x000fe200077c6670 */
[----:B------:R-:W-:Y:S01]  /*dfe0*/  IMAD.IADD R236, R220, 0x1, -R236 ;  /* 0x00000001dcec7824 */ /* 0x000fe200078e0aec */
[----:B------:R-:W-:Y:S03]  /*dff0*/  IABS R243, R235 ;  /* 0x000000eb00f37213 */ /* 0x000fe60000000000 */
[----:B------:R-:W-:Y:S01]  /*e000*/  MUFU.TANH R250, R21 ;  /* 0x0000001500fa7308 */ /* 0x000fe20000002400 */
[----:B------:R-:W-:Y:S02]  /*e010*/  IABS R241, R241 ;  /* 0x000000f100f17213 */ /* 0x000fe40000000000 */
[----:B------:R-:W-:Y:S01]  /*e020*/  IABS R235, R236 ;  /* 0x000000ec00eb7213 */ /* 0x000fe20000000000 */
[----:B------:R-:W-:Y:S01]  /*e030*/  VIADD R236, R3, 0x21 ;  /* 0x0000002103ec7836 */ /* 0x000fe20000000000 */
[----:B------:R-:W-:Y:S02]  /*e040*/  I2FP.F32.S32 R243, R243 ;  /* 0x000000f300f37245 */ /* 0x000fe40000201400 */
[----:B------:R-:W-:Y:S03]  /*e050*/  I2FP.F32.S32 R241, R241 ;  /* 0x000000f100f17245 */ /* 0x000fe60000201400 */
[----:B------:R4:W-:Y:S01]  /*e060*/  MUFU.TANH R244, R22 ;  /* 0x0000001600f47308 */ /* 0x0009e20000002400 */
[----:B------:R-:W-:Y:S01]  /*e070*/  IABS R234, R234 ;  /* 0x000000ea00ea7213 */ /* 0x000fe20000000000 */
[----:B-----5:R-:W-:Y:S01]  /*e080*/  FFMA.FTZ R232, R243, -UR17, R232 ;  /* 0x80000011f3e87c23 */ /* 0x020fe200080100e8 */
[----:B------:R-:W-:Y:S01]  /*e090*/  I2FP.F32.S32 R235, R235 ;  /* 0x000000eb00eb7245 */ /* 0x000fe20000201400 */
[----:B--2---:R-:W-:Y:S01]  /*e0a0*/  FFMA.FTZ R228, R241, -UR17, R228 ;  /* 0x80000011f1e47c23 */ /* 0x004fe200080100e4 */
[----:B------:R-:W-:Y:S02]  /*e0b0*/  I2FP.F32.S32 R234, R234 ;  /* 0x000000ea00ea7245 */ /* 0x000fe40000201400 */
[----:B------:R-:W-:Y:S03]  /*e0c0*/  FSEL R243, R232, -INF , !P4 ;  /* 0xff800000e8f37808 */ /* 0x000fe60006000000 */
[----:B------:R2:W5:Y:S01]  /*e0d0*/  MUFU.TANH R252, R20 ;  /* 0x0000001400fc7308 */ /* 0x0005620000002400 */
[-C--:B------:R-:W-:Y:S01]  /*e0e0*/  ISETP.GE.AND P4, PT, R238, R222.reuse, PT ;  /* 0x000000deee00720c */ /* 0x080fe20003f86270 */
[----:B---3--:R-:W-:Y:S01]  /*e0f0*/  FFMA.FTZ R230, R235, -UR17, R230 ;  /* 0x80000011ebe67c23 */ /* 0x008fe200080100e6 */
[----:B------:R-:W-:Y:S01]  /*e100*/  FSEL R235, R228, -INF , !P0 ;  /* 0xff800000e4eb7808 */ /* 0x000fe20004000000 */
[C---:B------:R-:W-:Y:S01]  /*e110*/  IMAD.IADD R228, R223.reuse, 0x1, -R238 ;  /* 0x00000001dfe47824 */ /* 0x040fe200078e0aee */
[----:B------:R-:W-:Y:S01]  /*e120*/  ISETP.GE.AND P0, PT, R236, R222, PT ;  /* 0x000000deec00720c */ /* 0x000fe20003f06270 */
[--C-:B------:R-:W-:Y:S01]  /*e130*/  IMAD.IADD R232, R223, 0x1, -R236.reuse ;  /* 0x00000001dfe87824 */ /* 0x100fe200078e0aec */
[----:B------:R-:W-:Y:S03]  /*e140*/  ISETP.GE.OR P4, PT, R238, R221, !P4 ;  /* 0x000000ddee00720c */ /* 0x000fe60006786670 */
[----:B------:R-:W3:Y:S01]  /*e150*/  MUFU.TANH R242, R23 ;  /* 0x0000001700f27308 */ /* 0x000ee20000002400 */
[----:B------:R-:W-:Y:S01]  /*e160*/  IABS R228, R228 ;  /* 0x000000e400e47213 */ /* 0x000fe20000000000 */
[----:B-1----:R-:W-:Y:S01]  /*e170*/  FFMA.FTZ R231, R234, -UR17, R231 ;  /* 0x80000011eae77c23 */ /* 0x002fe200080100e7 */
[----:B----4-:R-:W-:Y:S01]  /*e180*/  IABS R22, R232 ;  /* 0x000000e800167213 */ /* 0x010fe20000000000 */
[----:B------:R-:W-:Y:S01]  /*e190*/  IMAD.IADD R21, R220, 0x1, -R236 ;  /* 0x00000001dc157824 */ /* 0x000fe200078e0aec */
[----:B------:R-:W-:Y:S01]  /*e1a0*/  I2FP.F32.S32 R228, R228 ;  /* 0x000000e400e47245 */ /* 0x000fe20000201400 */
[----:B------:R-:W-:Y:S01]  /*e1b0*/  VIADD R234, R3, 0x28 ;  /* 0x0000002803ea7836 */ /* 0x000fe20000000000 */
[----:B------:R-:W-:Y:S03]  /*e1c0*/  FSEL R241, R231, -INF , !P5 ;  /* 0xff800000e7f17808 */ /* 0x000fe60006800000 */
[----:B------:R-:W1:Y:S01]  /*e1d0*/  MUFU.TANH R248, R24 ;  /* 0x0000001800f87308 */ /* 0x000e620000002400 */
[----:B------:R-:W-:Y:S01]  /*e1e0*/  ISETP.GE.AND P5, PT, R238, R219, PT ;  /* 0x000000dbee00720c */ /* 0x000fe20003fa6270 */
[----:B--2---:R-:W-:Y:S01]  /*e1f0*/  IMAD.IADD R20, R223, 0x1, -R234 ;  /* 0x00000001df147824 */ /* 0x004fe200078e0aea */
[----:B------:R-:W-:Y:S01]  /*e200*/  IABS R21, R21 ;  /* 0x0000001500157213 */ /* 0x000fe20000000000 */
[----:B-----5:R-:W-:Y:S01]  /*e210*/  FFMA.FTZ R252, R228, -UR17, R252 ;  /* 0x80000011e4fc7c23 */ /* 0x020fe200080100fc */
[----:B------:R-:W-:Y:S01]  /*e220*/  FSEL R231, R230, -INF , !P6 ;  /* 0xff800000e6e77808 */ /* 0x000fe20007000000 */
[----:B------:R-:W-:Y:S01]  /*e230*/  IMAD.IADD R230, R220, 0x1, -R238 ;  /* 0x00000001dce67824 */ /* 0x000fe200078e0aee */
[----:B------:R-:W-:Y:S03]  /*e240*/  I2FP.F32.S32 R22, R22 ;  /* 0x0000001600167245 */ /* 0x000fe60000201400 */
[----:B------:R2:W4:Y:S01]  /*e250*/  MUFU.TANH R246, R25 ;  /* 0x0000001900f67308 */ /* 0x0005220000002400 */
[----:B------:R-:W-:Y:S02]  /*e260*/  ISETP.GE.OR P5, PT, R238, R218, !P5 ;  /* 0x000000daee00720c */ /* 0x000fe40006fa6670 */
[----:B------:R-:W-:Y:S01]  /*e270*/  I2FP.F32.S32 R21, R21 ;  /* 0x0000001500157245 */ /* 0x000fe20000201400 */
[----:B------:R-:W-:Y:S01]  /*e280*/  FFMA.FTZ R250, R22, -UR17, R250 ;  /* 0x8000001116fa7c23 */ /* 0x000fe200080100fa */
[----:B------:R-:W-:Y:S01]  /*e290*/  IABS R20, R20 ;  /* 0x0000001400147213 */ /* 0x000fe20000000000 */
[----:B------:R-:W-:Y:S01]  /*e2a0*/  VIADD R22, R3, 0x30 ;  /* 0x0000003003167836 */ /* 0x000fe20000000000 */
[----:B------:R-:W-:Y:S03]  /*e2b0*/  ISETP.GE.OR P0, PT, R236, R221, !P0 ;  /* 0x000000ddec00720c */ /* 0x000fe60004706670 */
[----:B------:R5:W-:Y:S01]  /*e2c0*/  MUFU.TANH R238, R27 ;  /* 0x0000001b00ee7308 */ /* 0x000be20000002400 */
[----:B------:R-:W-:Y:S01]  /*e2d0*/  IABS R230, R230 ;  /* 0x000000e600e67213 */ /* 0x000fe20000000000 */
[----:B---3--:R-:W-:Y:S01]  /*e2e0*/  FFMA.FTZ R242, R21, -UR17, R242 ;  /* 0x8000001115f27c23 */ /* 0x008fe200080100f2 */
[----:B------:R-:W-:Y:S01]  /*e2f0*/  I2FP.F32.S32 R21, R20 ;  /* 0x0000001400157245 */ /* 0x000fe20000201400 */
[----:B------:R-:W-:Y:S01]  /*e300*/  VIADD R20, R3, 0x31 ;  /* 0x0000003103147836 */ /* 0x000fe20000000000 */
[----:B------:R-:W-:Y:S02]  /*e310*/  I2FP.F32.S32 R23, R230 ;  /* 0x000000e600177245 */ /* 0x000fe40000201400 */
[----:B------:R-:W-:Y:S01]  /*e320*/  FSEL R252, R252, -INF , !P4 ;  /* 0xff800000fcfc7808 */ /* 0x000fe20006000000 */
[----:B-1----:R-:W-:Y:S01]  /*e330*/  FFMA.FTZ R248, R21, -UR17, R248 ;  /* 0x8000001115f87c23 */ /* 0x002fe200080100f8 */
[----:B------:R-:W-:Y:S01]  /*e340*/  FSEL R250, R250, -INF , !P0 ;  /* 0xff800000fafa7808 */ /* 0x000fe20004000000 */
[----:B------:R-:W-:Y:S01]  /*e350*/  FFMA.FTZ R244, R23, -UR17, R244 ;  /* 0x8000001117f47c23 */ /* 0x000fe200080100f4 */
[C---:B------:R-:W-:Y:S01]  /*e360*/  ISETP.GE.AND P4, PT, R234.reuse, R222, PT ;  /* 0x000000deea00720c */ /* 0x040fe20003f86270 */
[----:B------:R-:W-:Y:S01]  /*e370*/  VIADD R21, R3, 0x29 ;  /* 0x0000002903157836 */ /* 0x000fe20000000000 */
[-C--:B------:R-:W-:Y:S01]  /*e380*/  ISETP.GE.AND P0, PT, R234, R219.reuse, PT ;  /* 0x000000dbea00720c */ /* 0x080fe20003f06270 */
[----:B------:R-:W1:Y:S01]  /*e390*/  MUFU.TANH R240, R26 ;  /* 0x0000001a00f07308 */ /* 0x000e620000002400 */
[----:B------:R-:W-:Y:S01]  /*e3a0*/  ISETP.GE.AND P6, PT, R236, R219, PT ;  /* 0x000000dbec00720c */ /* 0x000fe20003fc6270 */
[C-C-:B------:R-:W-:Y:S01]  /*e3b0*/  IMAD.IADD R24, R223.reuse, 0x1, -R21.reuse ;  /* 0x00000001df187824 */ /* 0x140fe200078e0a15 */
[----:B------:R-:W-:Y:S01]  /*e3c0*/  ISETP.GE.OR P4, PT, R234, R221, !P4 ;  /* 0x000000ddea00720c */ /* 0x000fe20006786670 */
[----:B------:R-:W-:Y:S01]  /*e3d0*/  IMAD.IADD R23, R220, 0x1, -R21 ;  /* 0x00000001dc177824 */ /* 0x000fe200078e0a15 */
[-C--:B------:R-:W-:Y:S01]  /*e3e0*/  ISETP.GE.OR P0, PT, R234, R218.reuse, !P0 ;  /* 0x000000daea00720c */ /* 0x080fe20004706670 */
[----:B------:R-:W-:Y:S01]  /*e3f0*/  IMAD.IADD R234, R220, 0x1, -R234 ;  /* 0x00000001dcea7824 */ /* 0x000fe200078e0aea */
[----:B------:R-:W-:Y:S01]  /*e400*/  ISETP.GE.OR P6, PT, R236, R218, !P6 ;  /* 0x000000daec00720c */ /* 0x000fe200077c6670 */
[----:B--2---:R-:W-:Y:S01]  /*e410*/  IMAD.IADD R25, R223, 0x1, -R22 ;  /* 0x00000001df197824 */ /* 0x004fe200078e0a16 */
[----:B------:R-:W-:Y:S01]  /*e420*/  FSEL R244, R244, -INF , !P5 ;  /* 0xff800000f4f47808 */ /* 0x000fe20006800000 */
[----:B------:R-:W-:Y:S01]  /*e430*/  MUFU.TANH R236, R28 ;  /* 0x0000001c00ec7308 */ /* 0x000fe20000002400 */
[----:B------:R-:W-:Y:S02]  /*e440*/  FSEL R242, R242, -INF , !P6 ;  /* 0xff800000f2f27808 */ /* 0x000fe40007000000 */
[C---:B------:R-:W-:Y:S02]  /*e450*/  ISETP.GE.AND P5, PT, R21.reuse, R222, PT ;  /* 0x000000de1500720c */ /* 0x040fe40003fa6270 */
[C---:B------:R-:W-:Y:S02]  /*e460*/  ISETP.GE.AND P6, PT, R21.reuse, R219, PT ;  /* 0x000000db1500720c */ /* 0x040fe40003fc6270 */
[----:B-----5:R-:W-:Y:S03]  /*e470*/  IABS R27, R234 ;  /* 0x000000ea001b7213 */ /* 0x020fe60000000000 */
[----:B------:R-:W-:Y:S01]  /*e480*/  MUFU.TANH R33, R33 ;  /* 0x0000002100217308 */ /* 0x000fe20000002400 */
[----:B------:R-:W-:Y:S02]  /*e490*/  IABS R24, R24 ;  /* 0x0000001800187213 */ /* 0x000fe40000000000 */
[C---:B------:R-:W-:Y:S02]  /*e4a0*/  ISETP.GE.OR P5, PT, R21.reuse, R221, !P5 ;  /* 0x000000dd1500720c */ /* 0x040fe40006fa6670 */
[----:B------:R-:W-:Y:S01]  /*e4b0*/  ISETP.GE.OR P6, PT, R21, R218, !P6 ;  /* 0x000000da1500720c */ /* 0x000fe200077c6670 */
[----:B------:R-:W-:Y:S01]  /*e4c0*/  IMAD.IADD R21, R223, 0x1, -R20 ;  /* 0x00000001df157824 */ /* 0x000fe200078e0a14 */
[----:B------:R-:W-:Y:S03]  /*e4d0*/  IABS R23, R23 ;  /* 0x0000001700177213 */ /* 0x000fe60000000000 */
[----:B------:R-:W2:Y:S01]  /*e4e0*/  MUFU.TANH R234, R29 ;  /* 0x0000001d00ea7308 */ /* 0x000ea20000002400 */
[----:B------:R-:W-:Y:S02]  /*e4f0*/  I2FP.F32.S32 R24, R24 ;  /* 0x0000001800187245 */ /* 0x000fe40000201400 */
[----:B------:R-:W-:Y:S02]  /*e500*/  I2FP.F32.S32 R27, R27 ;  /* 0x0000001b001b7245 */ /* 0x000fe40000201400 */
[----:B------:R-:W-:Y:S01]  /*e510*/  I2FP.F32.S32 R23, R23 ;  /* 0x0000001700177245 */ /* 0x000fe20000201400 */
[----:B----4-:R-:W-:Y:S01]  /*e520*/  FFMA.FTZ R246, R24, -UR17, R246 ;  /* 0x8000001118f67c23 */ /* 0x010fe200080100f6 */
[----:B------:R-:W-:Y:S01]  /*e530*/  IABS R21, R21 ;  /* 0x0000001500157213 */ /* 0x000fe20000000000 */
[----:B-1----:R-:W-:Y:S01]  /*e540*/  FFMA.FTZ R240, R27, -UR17, R240 ;  /* 0x800000111bf07c23 */ /* 0x002fe200080100f0 */
[----:B------:R-:W-:Y:S01]  /*e550*/  IABS R25, R25 ;  /* 0x0000001900197213 */ /* 0x000fe20000000000 */
[----:B------:R-:W-:Y:S01]  /*e560*/  FFMA.FTZ R238, R23, -UR17, R238 ;  /* 0x8000001117ee7c23 */ /* 0x000fe200080100ee */
[----:B------:R-:W-:Y:S01]  /*e570*/  I2FP.F32.S32 R21, R21 ;  /* 0x0000001500157245 */ /* 0x000fe20000201400 */
[----:B------:R-:W-:Y:S01]  /*e580*/  IMAD.IADD R27, R220, 0x1, -R20 ;  /* 0x00000001dc1b7824 */ /* 0x000fe200078e0a14 */
[----:B------:R-:W-:Y:S01]  /*e590*/  FSEL R248, R248, -INF , !P4 ;  /* 0xff800000f8f87808 */ /* 0x000fe20006000000 */
[----:B------:R-:W-:Y:S01]  /*e5a0*/  VIADD R24, R3, 0x38 ;  /* 0x0000003803187836 */ /* 0x000fe20000000000 */
[----:B------:R-:W-:Y:S01]  /*e5b0*/  FSEL R246, R246, -INF , !P5 ;  /* 0xff800000f6f67808 */ /* 0x000fe20006800000 */
[----:B------:R-:W1:Y:S01]  /*e5c0*/  MUFU.TANH R32, R32 ;  /* 0x0000002000207308 */ /* 0x000e620000002400 */
[CC--:B------:R-:W-:Y:S01]  /*e5d0*/  ISETP.GE.AND P4, PT, R22.reuse, R222.reuse, PT ;  /* 0x000000de1600720c */ /* 0x0c0fe20003f86270 */
[----:B--2---:R-:W-:Y:S01]  /*e5e0*/  FFMA.FTZ R234, R21, -UR17, R234 ;  /* 0x8000001115ea7c23 */ /* 0x004fe200080100ea */
[-C--:B------:R-:W-:Y:S01]  /*e5f0*/  ISETP.GE.AND P5, PT, R22, R219.reuse, PT ;  /* 0x000000db1600720c */ /* 0x080fe20003fa6270 */
[----:B------:R-:W-:Y:S01]  /*e600*/  VIADD R21, R3, 0x39 ;  /* 0x0000003903157836 */ /* 0x000fe20000000000 */
[----:B------:R-:W-:Y:S01]  /*e610*/  FSEL R240, R240, -INF , !P0 ;  /* 0xff800000f0f07808 */ /* 0x000fe20004000000 */
[----:B------:R-:W-:Y:S01]  /*e620*/  IMAD.IADD R29, R220, 0x1, -R22 ;  /* 0x00000001dc1d7824 */ /* 0x000fe200078e0a16 */
[----:B------:R-:W-:Y:S01]  /*e630*/  FSEL R238, R238, -INF , !P6 ;  /* 0xff800000eeee7808 */ /* 0x000fe20007000000 */
[----:B------:R-:W-:Y:S01]  /*e640*/  IMAD.IADD R3, R223, 0x1, -R24 ;  /* 0x00000001df037824 */ /* 0x000fe200078e0a18 */
[C---:B------:R-:W-:Y:S01]  /*e650*/  ISETP.GE.AND P0, PT, R20.reuse, R222, PT ;  /* 0x000000de1400720c */ /* 0x040fe20003f06270 */
[----:B------:R-:W2:Y:S01]  /*e660*/  MUFU.TANH R26, R31 ;  /* 0x0000001f001a7308 */ /* 0x000ea20000002400 */
[----:B------:R-:W-:Y:S01]  /*e670*/  ISETP.GE.AND P6, PT, R20, R219, PT ;  /* 0x000000db1400720c */ /* 0x000fe20003fc6270 */
[----:B------:R-:W-:Y:S01]  /*e680*/  FMUL.FTZ R23, R34, UR10 ;  /* 0x0000000a22177c20 */ /* 0x000fe20008410000 */
[----:B------:R-:W-:Y:S02]  /*e690*/  I2FP.F32.S32 R25, R25 ;  /* 0x0000001900197245 */ /* 0x000fe40000201400 */
[CC--:B------:R-:W-:Y:S02]  /*e6a0*/  ISETP.GE.OR P4, PT, R22.reuse, R221.reuse, !P4 ;  /* 0x000000dd1600720c */ /* 0x0c0fe40006786670 */
[-C--:B------:R-:W-:Y:S01]  /*e6b0*/  ISETP.GE.OR P5, PT, R22, R218.reuse, !P5 ;  /* 0x000000da1600720c */ /* 0x080fe20006fa6670 */
[----:B------:R-:W-:Y:S01]  /*e6c0*/  FFMA.FTZ R236, R25, -UR17, R236 ;  /* 0x8000001119ec7c23 */ /* 0x000fe200080100ec */
[C---:B------:R-:W-:Y:S01]  /*e6d0*/  ISETP.GE.OR P0, PT, R20.reuse, R221, !P0 ;  /* 0x000000dd1400720c */ /* 0x040fe20004706670 */
[----:B------:R-:W3:Y:S01]  /*e6e0*/  MUFU.TANH R30, R30 ;  /* 0x0000001e001e7308 */ /* 0x000ee20000002400 */
[----:B------:R-:W-:Y:S01]  /*e6f0*/  ISETP.GE.OR P6, PT, R20, R218, !P6 ;  /* 0x000000da1400720c */ /* 0x000fe200077c6670 */
[----:B------:R-:W-:Y:S01]  /*e700*/  IMAD.IADD R20, R223, 0x1, -R21 ;  /* 0x00000001df147824 */ /* 0x000fe200078e0a15 */
[----:B------:R-:W-:Y:S02]  /*e710*/  FMNMX.FTZ R22, R150, R0, !PT ;  /* 0x0000000096167209 */ /* 0x000fe40007810000 */
[----:B------:R-:W-:Y:S02]  /*e720*/  IABS R3, R3 ;  /* 0x0000000300037213 */ /* 0x000fe40000000000 */
[----:B------:R-:W-:Y:S03]  /*e730*/  FMNMX.FTZ R25, R251, R22, !PT ;  /* 0x00000016fb197209 */ /* 0x000fe60007810000 */
[----:B------:R-:W4:Y:S01]  /*e740*/  MUFU.TANH R23, R23 ;  /* 0x0000001700177308 */ /* 0x000f220000002400 */
[----:B------:R-:W-:Y:S02]  /*e750*/  IABS R20, R20 ;  /* 0x0000001400147213 */ /* 0x000fe40000000000 */
[----:B------:R-:W-:Y:S02]  /*e760*/  FMNMX.FTZ R25, R158, R25, !PT ;  /* 0x000000199e197209 */ /* 0x000fe40007810000 */
[----:B------:R-:W-:Y:S02]  /*e770*/  I2FP.F32.S32 R20, R20 ;  /* 0x0000001400147245 */ /* 0x000fe40000201400 */
[----:B------:R-:W-:Y:S02]  /*e780*/  FMNMX.FTZ R22, R154, R25, !PT ;  /* 0x000000199a167209 */ /* 0x000fe40007810000 */
[----:B------:R-:W-:Y:S01]  /*e790*/  IABS R27, R27 ;  /* 0x0000001b001b7213 */ /* 0x000fe20000000000 */
[----:B------:R-:W-:Y:S01]  /*e7a0*/  FFMA.FTZ R33, R20, -UR17, R33 ;  /* 0x8000001114217c23 */ /* 0x000fe20008010021 */
[----:B------:R-:W-:Y:S02]  /*e7b0*/  FMNMX.FTZ R20, R245, R22, !PT ;  /* 0x00000016f5147209 */ /* 0x000fe40007810000 */
[----:B------:R-:W-:Y:S02]  /*e7c0*/  I2FP.F32.S32 R3, R3 ;  /* 0x0000000300037245 */ /* 0x000fe40000201400 */
[----:B------:R-:W-:Y:S02]  /*e7d0*/  FMNMX.FTZ R22, R249, R2, !PT ;  /* 0x00000002f9167209 */ /* 0x000fe40007810000 */
[----:B------:R-:W-:Y:S01]  /*e7e0*/  FMNMX.FTZ R20, R239, R20, !PT ;  /* 0x00000014ef147209 */ /* 0x000fe20007810000 */
[----:B-1----:R-:W-:Y:S01]  /*e7f0*/  FFMA.FTZ R32, R3, -UR17, R32 ;  /* 0x8000001103207c23 */ /* 0x002fe20008010020 */
[----:B------:R-:W-:Y:S02]  /*e800*/  I2FP.F32.S32 R27, R27 ;  /* 0x0000001b001b7245 */ /* 0x000fe40000201400 */
[----:B------:R-:W-:Y:S01]  /*e810*/  FMNMX.FTZ R3, R247, R22, !PT ;  /* 0x00000016f7037209 */ /* 0x000fe20007810000 */
[----:B------:R-:W-:Y:S01]  /*e820*/  IMAD.IADD R22, R220, 0x1, -R21 ;  /* 0x00000001dc167824 */ /* 0x000fe200078e0a15 */
[----:B------:R-:W-:Y:S01]  /*e830*/  FMNMX.FTZ R20, R243, R20, !PT ;  /* 0x00000014f3147209 */ /* 0x000fe20007810000 */
[----:B--2---:R-:W-:Y:S01]  /*e840*/  FFMA.FTZ R26, R27, -UR17, R26 ;  /* 0x800000111b1a7c23 */ /* 0x004fe2000801001a */
[----:B------:R-:W-:Y:S02]  /*e850*/  FMNMX.FTZ R3, R18, R3, !PT ;  /* 0x0000000312037209 */ /* 0x000fe40007810000 */
[----:B------:R-:W-:Y:S02]  /*e860*/  FMNMX.FTZ R27, R241, R20, !PT ;  /* 0x00000014f11b7209 */ /* 0x000fe40007810000 */
[----:B------:R-:W-:Y:S02]  /*e870*/  IABS R29, R29 ;  /* 0x0000001d001d7213 */ /* 0x000fe40000000000 */
[----:B------:R-:W-:Y:S02]  /*e880*/  FMNMX.FTZ R20, R14, R3, !PT ;  /* 0x000000030e147209 */ /* 0x000fe40007810000 */
[----:B------:R-:W-:Y:S01]  /*e890*/  FMNMX.FTZ R27, R252, R27, !PT ;  /* 0x0000001bfc1b7209 */ /* 0x000fe20007810000 */
[----:B------:R1:W2:Y:S01]  /*e8a0*/  MUFU.TANH R3, R35 ;  /* 0x0000002300037308 */ /* 0x0002a20000002400 */
[----:B------:R-:W-:Y:S02]  /*e8b0*/  I2FP.F32.S32 R29, R29 ;  /* 0x0000001d001d7245 */ /* 0x000fe40000201400 */
[----:B------:R-:W-:Y:S02]  /*e8c0*/  FMNMX.FTZ R20, R237, R20, !PT ;  /* 0x00000014ed147209 */ /* 0x000fe40007810000 */
[----:B------:R-:W-:Y:S01]  /*e8d0*/  FMNMX.FTZ R27, R250, R27, !PT ;  /* 0x0000001bfa1b7209 */ /* 0x000fe20007810000 */
[----:B---3--:R-:W-:Y:S01]  /*e8e0*/  FFMA.FTZ R30, R29, -UR17, R30 ;  /* 0x800000111d1e7c23 */ /* 0x008fe2000801001e */
[----:B------:R-:W-:Y:S02]  /*e8f0*/  FSEL R236, R236, -INF , !P4 ;  /* 0xff800000ecec7808 */ /* 0x000fe40006000000 */
[----:B------:R-:W-:Y:S02]  /*e900*/  ISETP.GE.AND P4, PT, R24, R222, PT ;  /* 0x000000de1800720c */ /* 0x000fe40003f86270 */
[----:B------:R-:W-:Y:S02]  /*e910*/  FMNMX.FTZ R20, R233, R20, !PT ;  /* 0x00000014e9147209 */ /* 0x000fe40007810000 */
[----:B------:R-:W-:Y:S02]  /*e920*/  FMNMX.FTZ R27, R248, R27, !PT ;  /* 0x0000001bf81b7209 */ /* 0x000fe40007810000 */
[----:B------:R-:W-:Y:S02]  /*e930*/  ISETP.GE.OR P4, PT, R24, R221, !P4 ;  /* 0x000000dd1800720c */ /* 0x000fe40006786670 */
[----:B------:R-:W-:Y:S02]  /*e940*/  FSEL R234, R234, -INF , !P0 ;  /* 0xff800000eaea7808 */ /* 0x000fe40004000000 */
[----:B------:R-:W-:Y:S02]  /*e950*/  FMNMX.FTZ R20, R235, R20, !PT ;  /* 0x00000014eb147209 */ /* 0x000fe40007810000 */
[----:B------:R-:W-:Y:S02]  /*e960*/  FMNMX.FTZ R27, R246, R27, !PT ;  /* 0x0000001bf61b7209 */ /* 0x000fe40007810000 */
[----:B------:R-:W-:Y:S02]  /*e970*/  PLOP3.LUT P0, PT, PT, PT, UP0, 0x80, 0x0 ;  /* 0x000000000000781c */ /* 0x000fe40003f0f008 */
[----:B------:R-:W-:Y:S02]  /*e980*/  FSEL R228, R30, -INF , !P5 ;  /* 0xff8000001ee47808 */ /* 0x000fe40006800000 */
[----:B------:R-:W-:Y:S02]  /*e990*/  ISETP.GE.AND P5, PT, R24, R219, PT ;  /* 0x000000db1800720c */ /* 0x000fe40003fa6270 */
[----:B------:R-:W-:Y:S02]  /*e9a0*/  FSEL R232, R32, -INF , !P4 ;  /* 0xff80000020e87808 */ /* 0x000fe40006000000 */
[----:B------:R-:W-:Y:S02]  /*e9b0*/  ISETP.GE.AND P4, PT, R21, R222, PT ;  /* 0x000000de1500720c */ /* 0x000fe40003f86270 */
        /* <DEDUP_REMOVED lines=17> */
[----:B-12-4-:R-:W-:Y:S06]  /*ead0*/  @P0 BRA `(.L_x_1496) ;  /* 0xffffffd000e00947 */ /* 0x016fec000383ffff */
.L_x_1495:
[----:B------:R-:W-:Y:S01]  /*eae0*/  FMNMX.FTZ R25, R238, R25, !PT ;  /* 0x00000019ee197209 */ /* 0x000fe20007810000 */
[----:B------:R-:W-:Y:S01]  /*eaf0*/  FFMA.FTZ R23, R24, -UR17, R23 ;  /* 0x8000001118177c23 */ /* 0x000fe20008010017 */
[----:B------:R-:W-:Y:S01]  /*eb00*/  FSEL R146, R26, -INF , !P6 ;  /* 0xff8000001a927808 */ /* 0x000fe20007000000 */
[----:B------:R-:W-:Y:S01]  /*eb10*/  FFMA.FTZ R3, R22, -UR17, R3 ;  /* 0x8000001116037c23 */ /* 0x000fe20008010003 */
[----:B------:R-:W-:Y:S01]  /*eb20*/  FMNMX.FTZ R25, R228, R25, !PT ;  /* 0x00000019e4197209 */ /* 0x000fe20007810000 */
[----:B---3--:R-:W1:Y:S01]  /*eb30*/  SHFL.BFLY PT, R5, R20, 0x2, 0x1f ;  /* 0x0c401f0014057f89 */ /* 0x008e6200000e0000 */
[----:B------:R-:W-:Y:S01]  /*eb40*/  ISETP.GE.OR P4, PT, R21, R218, !P4 ;  /* 0x000000da1500720c */ /* 0x000fe20006786670 */
[----:B------:R-:W-:Y:S01]  /*eb50*/  UISETP.GT.AND UP0, UPT, UR12, UR5, UPT ;  /* 0x000000050c00728c */ /* 0x000fe2000bf04270 */
[----:B------:R-:W-:Y:S05]  /*eb60*/  FSEL R144, R23, -INF , !P5 ;  /* 0xff80000017907808 */ /* 0x000fea0006800000 */
[----:B------:R-:W-:Y:S01]  /*eb70*/  LDSM.16.MT88.4 R28, [R193+0xc000] ;  /* 0x00c00000c11c783b */ /* 0x000fe20000004200 */
[----:B------:R-:W-:Y:S01]  /*eb80*/  FMNMX.FTZ R25, R146, R25, !PT ;  /* 0x0000001992197209 */ /* 0x000fe20007810000 */
[----:B------:R-:W-:Y:S01]  /*eb90*/  UMOV UR19, UR12 ;  /* 0x0000000c00137c82 */ /* 0x000fe20008000000 */
[----:B------:R-:W-:Y:S02]  /*eba0*/  FSEL R133, R3, -INF , !P4 ;  /* 0xff80000003857808 */ /* 0x000fe40006000000 */
[----:B------:R-:W-:Y:S03]  /*ebb0*/  FMNMX.FTZ R8, R144, R25, !PT ;  /* 0x0000001990087209 */ /* 0x000fe60007810000 */
[----:B------:R-:W-:Y:S01]  /*ebc0*/  LDSM.16.MT88.4 R140, [R193+0xe800] ;  /* 0x00e80000c18c783b */ /* 0x000fe20000004200 */
[----:B------:R-:W-:Y:S07]  /*ebd0*/  FMNMX.FTZ R6, R133, R8, !PT ;  /* 0x0000000885067209 */ /* 0x000fee0007810000 */
[----:B------:R-:W2:Y:S08]  /*ebe0*/  SHFL.BFLY PT, R3, R6, 0x2, 0x1f ;  /* 0x0c401f0006037f89 */ /* 0x000eb000000e0000 */
[----:B------:R-:W-:Y:S01]  /*ebf0*/  LDSM.16.MT88.4 R160, [R196+0x11800] ;  /* 0x01180000c4a0783b */ /* 0x000fe20000004200 */
[----:B-1----:R-:W-:Y:S07]  /*ec00*/  FMNMX.FTZ R5, R20, R5, !PT ;  /* 0x0000000514057209 */ /* 0x002fee0007810000 */
[----:B------:R-:W1:Y:S08]  /*ec10*/  SHFL.BFLY PT, R132, R5, 0x1, 0x1f ;  /* 0x0c201f0005847f89 */ /* 0x000e7000000e0000 */
[----:B------:R-:W-:Y:S01]  /*ec20*/  LDSM.16.MT88.4 R20, [R194+0xc000] ;  /* 0x00c00000c214783b */ /* 0x000fe20000004200 */
[----:B--2---:R-:W-:Y:S07]  /*ec30*/  FMNMX.FTZ R4, R6, R3, !PT ;  /* 0x0000000306047209 */ /* 0x004fee0007810000 */
[----:B------:R-:W2:Y:S01]  /*ec40*/  SHFL.BFLY PT, R3, R4, 0x1, 0x1f ;  /* 0x0c201f0004037f89 */ /* 0x000ea200000e0000 */
[----:B-1----:R-:W-:Y:S04]  /*ec50*/  FMNMX.FTZ R132, R5, R132, !PT ;  /* 0x0000008405847209 */ /* 0x002fe80007810000 */
[C---:B------:R-:W-:Y:S01]  /*ec60*/  FSETP.NEU.FTZ.AND P1, PT, R132.reuse, -INF , PT ;  /* 0xff8000008400780b */ /* 0x040fe20003f3d000 */
[C---:B------:R-:W-:Y:S03]  /*ec70*/  FMUL.FTZ R147, R132.reuse, UR4 ;  /* 0x0000000484937c20 */ /* 0x040fe60008410000 */
[----:B------:R-:W-:Y:S02]  /*ec80*/  FSEL R5, R132, RZ, P1 ;  /* 0x000000ff84057208 */ /* 0x000fe40000800000 */
[----:B------:R-:W-:Y:S03]  /*ec90*/  FSEL R147, R147, RZ, P1 ;  /* 0x000000ff93937208 */ /* 0x000fe60000800000 */
[----:B------:R-:W-:Y:S02]  /*eca0*/  FADD.FTZ R0, -R5, R0 ;  /* 0x0000000005007221 */ /* 0x000fe40000010100 */
[--C-:B------:R-:W-:Y:S01]  /*ecb0*/  FFMA.FTZ R169, R150, UR4, -R147.reuse ;  /* 0x0000000496a97c23 */ /* 0x100fe20008010893 */
[--C-:B------:R-:W-:Y:S01]  /*ecc0*/  FFMA.FTZ R165, R158, UR4, -R147.reuse ;  /* 0x000000049ea57c23 */ /* 0x100fe20008010893 */
[----:B--2---:R-:W-:Y:S01]  /*ecd0*/  FMNMX.FTZ R3, R4, R3, !PT ;  /* 0x0000000304037209 */ /* 0x004fe20007810000 */
[----:B------:R-:W-:Y:S01]  /*ece0*/  FMUL.FTZ R6, R0, UR4 ;  /* 0x0000000400067c20 */ /* 0x000fe20008410000 */
[--C-:B------:R-:W-:Y:S01]  /*ecf0*/  FFMA.FTZ R164, R154, UR4, -R147.reuse ;  /* 0x000000049aa47c23 */ /* 0x100fe20008010893 */
[--C-:B------:R-:W-:Y:S01]  /*ed00*/  FFMA.FTZ R166, R251, UR4, -R147.reuse ;  /* 0x00000004fba67c23 */ /* 0x100fe20008010893 */
[C---:B------:R-:W-:Y:S01]  /*ed10*/  FSETP.NEU.FTZ.AND P0, PT, R3.reuse, -INF , PT ;  /* 0xff8000000300780b */ /* 0x040fe20003f1d000 */
[C---:B------:R-:W-:Y:S01]  /*ed20*/  FMUL.FTZ R145, R3.reuse, UR4 ;  /* 0x0000000403917c20 */ /* 0x040fe20008410000 */
[----:B------:R-:W-:Y:S01]  /*ed30*/  MUFU.EX2 R169, R169 ;  /* 0x000000a900a97308 */ /* 0x000fe20000000800 */
[----:B------:R-:W-:Y:S01]  /*ed40*/  LDSM.16.MT88.4 R148, [R194+0xf800] ;  /* 0x00f80000c294783b */ /* 0x000fe20000004200 */
[----:B------:R-:W-:Y:S01]  /*ed50*/  FSEL R5, R3, RZ, P0 ;  /* 0x000000ff03057208 */ /* 0x000fe20000000000 */
[--C-:B------:R-:W-:Y:S01]  /*ed60*/  FFMA.FTZ R168, R245, UR4, -R147.reuse ;  /* 0x00000004f5a87c23 */ /* 0x100fe20008010893 */
[----:B------:R-:W-:Y:S01]  /*ed70*/  FSEL R145, R145, RZ, P0 ;  /* 0x000000ff91917208 */ /* 0x000fe20000000000 */
[--C-:B------:R-:W-:Y:S01]  /*ed80*/  FFMA.FTZ R173, R239, UR4, -R147.reuse ;  /* 0x00000004efad7c23 */ /* 0x100fe20008010893 */
[----:B------:R-:W-:Y:S01]  /*ed90*/  FFMA.FTZ R170, R243, UR4, -R147 ;  /* 0x00000004f3aa7c23 */ /* 0x000fe20008010893 */
[----:B------:R-:W-:Y:S03]  /*eda0*/  FADD.FTZ R0, -R5, R2 ;  /* 0x0000000205007221 */ /* 0x000fe60000010100 */
[----:B------:R-:W1:Y:S01]  /*edb0*/  MUFU.EX2 R166, R166 ;  /* 0x000000a600a67308 */ /* 0x000e620000000800 */
[--C-:B------:R-:W-:Y:S01]  /*edc0*/  FFMA.FTZ R167, R14, UR4, -R145.reuse ;  /* 0x000000040ea77c23 */ /* 0x100fe20008010891 */
[--C-:B------:R-:W-:Y:S01]  /*edd0*/  FFMA.FTZ R171, R249, UR4, -R145.reuse ;  /* 0x00000004f9ab7c23 */ /* 0x100fe20008010891 */
[----:B------:R-:W2:Y:S01]  /*ede0*/  LDSM.16.MT88.4 R12, [R196+0xc000] ;  /* 0x00c00000c40c783b */ /* 0x000ea20000004200 */
[--C-:B------:R-:W-:Y:S01]  /*edf0*/  FFMA.FTZ R135, R247, UR4, -R145.reuse ;  /* 0x00000004f7877c23 */ /* 0x100fe20008010891 */
[--C-:B------:R-:W-:Y:S01]  /*ee00*/  FFMA.FTZ R134, R18, UR4, -R145.reuse ;  /* 0x0000000412867c23 */ /* 0x100fe20008010891 */
[----:B------:R-:W-:Y:S01]  /*ee10*/  FMUL.FTZ R8, R0, UR4 ;  /* 0x0000000400087c20 */ /* 0x000fe20008410000 */
[--C-:B------:R-:W-:Y:S03]  /*ee20*/  FFMA.FTZ R172, R237, UR4, -R145.reuse ;  /* 0x00000004edac7c23 */ /* 0x100fe60008010891 */
[----:B------:R-:W-:Y:S01]  /*ee30*/  MUFU.EX2 R165, R165 ;  /* 0x000000a500a57308 */ /* 0x000fe20000000800 */
[--C-:B------:R-:W-:Y:S01]  /*ee40*/  FFMA.FTZ R177, R233, UR4, -R145.reuse ;  /* 0x00000004e9b17c23 */ /* 0x100fe20008010891 */
[--C-:B------:R-:W-:Y:S01]  /*ee50*/  FFMA.FTZ R174, R235, UR4, -R145.reuse ;  /* 0x00000004ebae7c23 */ /* 0x100fe20008010891 */
[----:B------:R-:W-:Y:S01]  /*ee60*/  LDSM.16.MT88.4 R152, [R193+0xf800] ;  /* 0x00f80000c198783b */ /* 0x000fe20000004200 */
[--C-:B------:R-:W-:Y:S01]  /*ee70*/  FFMA.FTZ R179, R231, UR4, -R145.reuse ;  /* 0x00000004e7b37c23 */ /* 0x100fe20008010891 */
[--C-:B------:R-:W-:Y:S01]  /*ee80*/  FFMA.FTZ R235, R244, UR4, -R145.reuse ;  /* 0x00000004f4eb7c23 */ /* 0x100fe20008010891 */
[--C-:B------:R-:W-:Y:S01]  /*ee90*/  FFMA.FTZ R242, R242, UR4, -R145.reuse ;  /* 0x00000004f2f27c23 */ /* 0x100fe20008010891 */
[--C-:B------:R-:W-:Y:S03]  /*eea0*/  FFMA.FTZ R237, R240, UR4, -R145.reuse ;  /* 0x00000004f0ed7c23 */ /* 0x100fe60008010891 */
[----:B------:R-:W3:Y:S01]  /*eeb0*/  MUFU.EX2 R164, R164 ;  /* 0x000000a400a47308 */ /* 0x000ee20000000800 */
[----:B-1----:R-:W-:Y:S01]  /*eec0*/  F2FP.BF16.F32.PACK_AB R136, R166, R169 ;  /* 0x000000a9a688723e */ /* 0x002fe200000010ff */
[--C-:B------:R-:W-:Y:S01]  /*eed0*/  FFMA.FTZ R238, R238, UR4, -R145.reuse ;  /* 0x00000004eeee7c23 */ /* 0x100fe20008010891 */
[----:B------:R-:W-:Y:S01]  /*eee0*/  LDSM.16.MT88.4 R156, [R192+0xf800] ;  /* 0x00f80000c09c783b */ /* 0x000fe20000004200 */
[--C-:B------:R-:W-:Y:S01]  /*eef0*/  FFMA.FTZ R228, R228, UR4, -R145.reuse ;  /* 0x00000004e4e47c23 */ /* 0x100fe20008010891 */
[--C-:B------:R-:W-:Y:S01]  /*ef00*/  FFMA.FTZ R243, R146, UR4, -R145.reuse ;  /* 0x0000000492f37c23 */ /* 0x100fe20008010891 */
        /* <DEDUP_REMOVED lines=11> */
[----:B---3--:R-:W-:Y:S01]  /*efc0*/  F2FP.BF16.F32.PACK_AB R138, R164, R165 ;  /* 0x000000a5a48a723e */ /* 0x008fe200000010ff */
[----:B------:R-:W-:Y:S01]  /*efd0*/  FFMA.FTZ R147, R230, UR4, -R147 ;  /* 0x00000004e6937c23 */ /* 0x000fe20008010893 */
[----:B------:R-:W-:Y:S01]  /*efe0*/  FFMA.FTZ R230, R144, UR4, -R145 ;  /* 0x0000000490e67c23 */ /* 0x000fe20008010891 */
[----:B------:R-:W-:Y:S06]  /*eff0*/  PLOP3.LUT P0, PT, PT, PT, UP0, 0x80, 0x0 ;  /* 0x000000000000781c */ /* 0x000fec0003f0f008 */
        /* <DEDUP_REMOVED lines=23> */
[C---:B--2---:R-:W-:Y:S01]  /*f170*/  HMMA.16816.F32.BF16 R4, R136.reuse, R12, R4 ;  /* 0x0000000c8804723c */ /* 0x044fe20000041804 */
        /* <DEDUP_REMOVED lines=287> */
.L_x_1493:
        /* <DEDUP_REMOVED lines=208> */
.L_x_1497:
        /* <DEDUP_REMOVED lines=23> */
.L_x_1498:
        /* <DEDUP_REMOVED lines=124> */
.L_x_1500:
[----:B------:R-:W-:Y:S05]  /*119a0*/  BSYNC B0 ;  /* 0x0000000000007941 */ /* 0x000fea0003800000 */
.L_x_1499:
        /* <DEDUP_REMOVED lines=36> */
.L_x_1502:
[----:B------:R-:W-:Y:S05]  /*11bf0*/  BSYNC B0 ;  /* 0x0000000000007941 */ /* 0x000fea0003800000 */
.L_x_1501:
        /* <DEDUP_REMOVED lines=24> */
.L_x_1504:
[----:B------:R-:W-:Y:S05]  /*11d80*/  BSYNC B0 ;  /* 0x0000000000007941 */ /* 0x000fea0003800000 */
.L_x_1503:
        /* <DEDUP_REMOVED lines=24> */
.L_x_1506:
[----:B------:R-:W-:Y:S05]  /*11f10*/  BSYNC B0 ;  /* 0x0000000000007941 */ /* 0x000fea0003800000 */
.L_x_1505:
        /* <DEDUP_REMOVED lines=23> */
.L_x_1507:
        /* <DEDUP_REMOVED lines=15> */
.L_x_1535:


//--------------------- .nv.shared._ZN5flash16flash_fwd_kernelI23Flash_fwd_kernel_traitsILi192ELi128ELi64ELi8ELb0ELb0EN7cutlass10bfloat16_tE19Flash_kernel_traitsILi192ELi128ELi64ELi8ES3_EELb0ELb0ELb0ELb0ELb0ELb1ELb0ELb0EEEvNS_16Flash_fwd_paramsE --------------------------
	.section	.nv.shared._ZN5flash16flash_fwd_kernelI23Flash_fwd_kernel_traitsILi192ELi128ELi64ELi8ELb0ELb0EN7cutlass10bfloat16_tE19Flash_kernel_traitsILi192ELi128ELi64ELi8ES3_EELb0ELb0ELb0ELb0ELb0ELb1ELb0ELb0EEEvNS_16Flash_fwd_paramsE,"aw",@nobits
	.sectionflags	@""
	.align	16
	.zero		1024


//--------------------- .nv.shared.reserved.0     --------------------------
	.section	.nv.shared.reserved.0,"aw",@nobits
	.weak		__nv_reservedSMEM_offset_0_alias
	.size		__nv_reservedSMEM_offset_0_alias, 0, 0
	.other		__nv_reservedSMEM_offset_0_alias,@"STO_CUDA_RESERVED_SHARED STV_DEFAULT"
__nv_reservedSMEM_offset_0_alias:
	.zero		0


//--------------------- .nv.global                --------------------------
	.section	.nv.global,"aw",@nobits
.nv.global:
	.type		_ZN66_INTERNAL_9144f5bb_30_flash_fwd_hdim192_bf16_sm80_cu_0106449f_30274cute1_E,@object
	.size		_ZN66_INTERNAL_9144f5bb_30_flash_fwd_hdim192_bf16_sm80_cu_0106449f_30274cute1_E,(_ZN66_INTERNAL_9144f5bb_30_flash_fwd_hdim192_bf16_sm80_cu_0106449f_30274cuda3std3__45__cpo6cbeginE - _ZN66_INTERNAL_9144f5bb_30_flash_fwd_hdim192_bf16_sm80_cu_0106449f_30274cute1_E)
_ZN66_INTERNAL_9144f5bb_30_flash_fwd_hdim192_bf16_sm80_cu_0106449f_30274cute1_E:
	.zero		1
	.type		_ZN66_INTERNAL_9144f5bb_30_flash_fwd_hdim192_bf16_sm80_cu_0106449f_30274cuda3std3__45__cpo6cbeginE,@object
	.size		_ZN66_INTERNAL_9144f5bb_30_flash_fwd_hdim192_bf16_sm80_cu_0106449f_30274cuda3std3__45__cpo6cbeginE,(_ZN66_INTERNAL_9144f5bb_30_flash_fwd_hdim192_bf16_sm80_cu_0106449f_30274cuda3std3__48in_placeE - _ZN66_INTERNAL_9144f5bb_30_flash_fwd_hdim192_bf16_sm80_cu_0106449f_30274cuda3std3__45__cpo6cbeginE)
_ZN66_INTERNAL_9144f5bb_30_flash_fwd_hdim192_bf16_sm80_cu_0106449f_30274cuda3std3__45__cpo6cbeginE:
	.zero		1
	.type		_ZN66_INTERNAL_9144f5bb_30_flash_fwd_hdim192_bf16_sm80_cu_0106449f_30274cuda3std3__48in_placeE,@object
	.size		_ZN66_INTERNAL_9144f5bb_30_flash_fwd_hdim192_bf16_sm80_cu_0106449f_30274cuda3std3__48in_placeE,(_ZN66_INTERNAL_9144f5bb_30_flash_fwd_hdim192_bf16_sm80_cu_0106449f_30274cuda3std6ranges3__45__cpo9iter_moveE - _ZN66_INTERNAL_9144f5bb_30_flash_fwd_hdim192_bf16_sm80_cu_0106449f_30274cuda3std3__48in_placeE)
_ZN66_INTERNAL_9144f5bb_30_flash_fwd_hdim192_bf16_sm80_cu_0106449f_30274cuda3std3__48in_placeE:
	.zero		1
	.type		_ZN66_INTERNAL_9144f5bb_30_flash_fwd_hdim192_bf16_sm80_cu_0106449f_30274cuda3std6ranges3__45__cpo9iter_moveE,@object
	.size		_ZN66_INTERNAL_9144f5bb_30_flash_fwd_hdim192_bf16_sm80_cu_0106449f_30274cuda3std6ranges3__45__cpo9iter_moveE,(_ZN66_INTERNAL_9144f5bb_30_flash_fwd_hdim192_bf16_sm80_cu_0106449f_30274cuda3std3__45__cpo5beginE - _ZN66_INTERNAL_9144f5bb_30_flash_fwd_hdim192_bf16_sm80_cu_0106449f_30274cuda3std6ranges3__45__cpo9iter_moveE)
_ZN66_INTERNAL_9144f5bb_30_flash_fwd_hdim192_bf16_sm80_cu_0106449f_30274cuda3std6ranges3__45__cpo9iter_moveE:
	.zero		1
	.type		_ZN66_INTERNAL_9144f5bb_30_flash_fwd_hdim192_bf16_sm80_cu_0106449f_30274cuda3std3__45__cpo5beginE,@object
	.size		_ZN66_INTERNAL_9144f5bb_30_flash_fwd_hdim192_bf16_sm80_cu_0106449f_30274cuda3std3__45__cpo5beginE,(_ZN66_INTERNAL_9144f5bb_30_flash_fwd_hdim192_bf16_sm80_cu_0106449f_30274cuda3std3__468_GLOBAL__N__9144f5bb_30_flash_fwd_hdim192_bf16_sm80_cu_0106449f_30276ignoreE - _ZN66_INTERNAL_9144f5bb_30_flash_fwd_hdim192_bf16_sm80_cu_0106449f_30274cuda3std3__45__cpo5beginE)
_ZN66_INTERNAL_9144f5bb_30_flash_fwd_hdim192_bf16_sm80_cu_0106449f_30274cuda3std3__45__cpo5beginE:
	.zero		1
	.type		_ZN66_INTERNAL_9144f5bb_30_flash_fwd_hdim192_bf16_sm80_cu_0106449f_30274cuda3std3__468_GLOBAL__N__9144f5bb_30_flash_fwd_hdim192_bf16_sm80_cu_0106449f_30276ignoreE,@object
	.size		_ZN66_INTERNAL_9144f5bb_30_flash_fwd_hdim192_bf16_sm80_cu_0106449f_30274cuda3std3__468_GLOBAL__N__9144f5bb_30_flash_fwd_hdim192_bf16_sm80_cu_0106449f_30276ignoreE,(_ZN66_INTERNAL_9144f5bb_30_flash_fwd_hdim192_bf16_sm80_cu_0106449f_30274cute7productE - _ZN66_INTERNAL_9144f5bb_30_flash_fwd_hdim192_bf16_sm80_cu_0106449f_30274cuda3std3__468_GLOBAL__N__9144f5bb_30_flash_fwd_hdim192_bf16_sm80_cu_0106449f_30276ignoreE)
_ZN66_INTERNAL_9144f5bb_30_flash_fwd_hdim192_bf16_sm80_cu_0106449f_30274cuda3std3__468_GLOBAL__N__9144f5bb_30_flash_fwd_hdim192_bf16_sm80_cu_0106449f_30276ignoreE:
	.zero		1
	.type		_ZN66_INTERNAL_9144f5bb_30_flash_fwd_hdim192_bf16_sm80_cu_0106449f_30274cute7productE,@object
	.size		_ZN66_INTERNAL_9144f5bb_30_flash_fwd_hdim192_bf16_sm80_cu_0106449f_30274cute7productE,(_ZN66_INTERNAL_9144f5bb_30_flash_fwd_hdim192_bf16_sm80_cu_0106449f_30274cuda3std3__45__cpo3endE - _ZN66_INTERNAL_9144f5bb_30_flash_fwd_hdim192_bf16_sm80_cu_0106449f_30274cute7productE)
_ZN66_INTERNAL_9144f5bb_30_flash_fwd_hdim192_bf16_sm80_cu_0106449f_30274cute7productE:
	.zero		1
	.type		_ZN66_INTERNAL_9144f5bb_30_flash_fwd_hdim192_bf16_sm80_cu_0106449f_30274cuda3std3__45__cpo3endE,@object
	.size		_ZN66_INTERNAL_9144f5bb_30_flash_fwd_hdim192_bf16_sm80_cu_0106449f_30274cuda3std3__45__cpo3endE,(_ZN66_INTERNAL_9144f5bb_30_flash_fwd_hdim192_bf16_sm80_cu_0106449f_30274cuda3std3__419piecewise_constructE - _ZN66_INTERNAL_9144f5bb_30_flash_fwd_hdim192_bf16_sm80_cu_0106449f_30274cuda3std3__45__cpo3endE)
_ZN66_INTERNAL_9144f5bb_30_flash_fwd_hdim192_bf16_sm80_cu_0106449f_30274cuda3std3__45__cpo3endE:
	.zero		1
	.type		_ZN66_INTERNAL_9144f5bb_30_flash_fwd_hdim192_bf16_sm80_cu_0106449f_30274cuda3std3__419piecewise_constructE,@object
	.size		_ZN66_INTERNAL_9144f5bb_30_flash_fwd_hdim192_bf16_sm80_cu_0106449f_30274cuda3std3__419piecewise_constructE,(_ZN66_INTERNAL_9144f5bb_30_flash_fwd_hdim192_bf16_sm80_cu_0106449f_30274cuda3std3__45__cpo4cendE - _ZN66_INTERNAL_9144f5bb_30_flash_fwd_hdim192_bf16_sm80_cu_0106449f_30274cuda3std3__419piecewise_constructE)
_ZN66_INTERNAL_9144f5bb_30_flash_fwd_hdim192_bf16_sm80_cu_0106449f_30274cuda3std3__419piecewise_constructE:
	.zero		1
	.type		_ZN66_INTERNAL_9144f5bb_30_flash_fwd_hdim192_bf16_sm80_cu_0106449f_30274cuda3std3__45__cpo4cendE,@object
	.size		_ZN66_INTERNAL_9144f5bb_30_flash_fwd_hdim192_bf16_sm80_cu_0106449f_30274cuda3std3__45__cpo4cendE,(_ZN66_INTERNAL_9144f5bb_30_flash_fwd_hdim192_bf16_sm80_cu_0106449f_30274cuda3std6ranges3__45__cpo4swapE - _ZN66_INTERNAL_9144f5bb_30_flash_fwd_hdim192_bf16_sm80_cu_0106449f_30274cuda3std3__45__cpo4cendE)
_ZN66_INTERNAL_9144f5bb_30_flash_fwd_hdim192_bf16_sm80_cu_0106449f_30274cuda3std3__45__cpo4cendE:
	.zero		1
	.type		_ZN66_INTERNAL_9144f5bb_30_flash_fwd_hdim192_bf16_sm80_cu_0106449f_30274cuda3std6ranges3__45__cpo4swapE,@object
	.size		_ZN66_INTERNAL_9144f5bb_30_flash_fwd_hdim192_bf16_sm80_cu_0106449f_30274cuda3std6ranges3__45__cpo4swapE,(.L_7 - _ZN66_INTERNAL_9144f5bb_30_flash_fwd_hdim192_bf16_sm80_cu_0106449f_30274cuda3std6ranges3__45__cpo4swapE)
_ZN66_INTERNAL_9144f5bb_30_flash_fwd_hdim192_bf16_sm80_cu_0106449f_30274cuda3std6ranges3__45__cpo4swapE:
	.zero		1
.L_7:


//--------------------- .nv.shared._ZN5flash16flash_fwd_kernelI23Flash_fwd_kernel_traitsILi192ELi128ELi64ELi8ELb0ELb0EN7cutlass10bfloat16_tE19Flash_kernel_traitsILi192ELi128ELi64ELi8ES3_EELb0ELb0ELb0ELb0ELb0ELb1ELb1ELb0EEEvNS_16Flash_fwd_paramsE --------------------------
	.section	.nv.shared._ZN5flash16flash_fwd_kernelI23Flash_fwd_kernel_traitsILi192ELi128ELi64ELi8ELb0ELb0EN7cutlass10bfloat16_tE19Flash_kernel_traitsILi192ELi128ELi64ELi8ES3_EELb0ELb0ELb0ELb0ELb0ELb1ELb1ELb0EEEvNS_16Flash_fwd_paramsE,"aw",@nobits
	.sectionflags	@""
	.align	16
	.zero		1024


//--------------------- .nv.shared._ZN5flash16flash_fwd_kernelI23Flash_fwd_kernel_traitsILi192ELi128ELi64ELi8ELb0ELb0EN7cutlass10bfloat16_tE19Flash_kernel_traitsILi192ELi128ELi64ELi8ES3_EELb0ELb0ELb0ELb0ELb0ELb0ELb0ELb0EEEvNS_16Flash_fwd_paramsE --------------------------
	.section	.nv.shared._ZN5flash16flash_fwd_kernelI23Flash_fwd_kernel_traitsILi192ELi128ELi64ELi8ELb0ELb0EN7cutlass10bfloat16_tE19Flash_kernel_traitsILi192ELi128ELi64ELi8ES3_EELb0ELb0ELb0ELb0ELb0ELb0ELb0ELb0EEEvNS_16Flash_fwd_paramsE,"aw",@nobits
	.sectionflags	@""
	.align	16
	.zero		1024


//--------------------- .nv.shared._ZN5flash16flash_fwd_kernelI23Flash_fwd_kernel_traitsILi192ELi128ELi64ELi8ELb0ELb0EN7cutlass10bfloat16_tE19Flash_kernel_traitsILi192ELi128ELi64ELi8ES3_EELb0ELb0ELb0ELb0ELb0ELb0ELb1ELb0EEEvNS_16Flash_fwd_paramsE --------------------------
	.section	.nv.shared._ZN5flash16flash_fwd_kernelI23Flash_fwd_kernel_traitsILi192ELi128ELi64ELi8ELb0ELb0EN7cutlass10bfloat16_tE19Flash_kernel_traitsILi192ELi128ELi64ELi8ES3_EELb0ELb0ELb0ELb0ELb0ELb0ELb1ELb0EEEvNS_16Flash_fwd_paramsE,"aw",@nobits
	.sectionflags	@""
	.align	16
	.zero		1024


//--------------------- .nv.shared._ZN5flash16flash_fwd_kernelI23Flash_fwd_kernel_traitsILi192ELi128ELi64ELi8ELb0ELb0EN7cutlass10bfloat16_tE19Flash_kernel_traitsILi192ELi128ELi64ELi8ES3_EELb0ELb0ELb0ELb1ELb0ELb0ELb0ELb0EEEvNS_16Flash_fwd_paramsE --------------------------
	.section	.nv.shared._ZN5flash16flash_fwd_kernelI23Flash_fwd_kernel_traitsILi192ELi128ELi64ELi8ELb0ELb0EN7cutlass10bfloat16_tE19Flash_kernel_traitsILi192ELi128ELi64ELi8ES3_EELb0ELb0ELb0ELb1ELb0ELb0ELb0ELb0EEEvNS_16Flash_fwd_paramsE,"aw",@nobits
	.sectionflags	@""
	.align	16
	.zero		1024


//--------------------- .nv.shared._ZN5flash16flash_fwd_kernelI23Flash_fwd_kernel_traitsILi192ELi128ELi64ELi8ELb0ELb0EN7cutlass10bfloat16_tE19Flash_kernel_traitsILi192ELi128ELi64ELi8ES3_EELb0ELb0ELb0ELb1ELb0ELb0ELb1ELb0EEEvNS_16Flash_fwd_paramsE --------------------------
	.section	.nv.shared._ZN5flash16flash_fwd_kernelI23Flash_fwd_kernel_traitsILi192ELi128ELi64ELi8ELb0ELb0EN7cutlass10bfloat16_tE19Flash_kernel_traitsILi192ELi128ELi64ELi8ES3_EELb0ELb0ELb0ELb1ELb0ELb0ELb1ELb0EEEvNS_16Flash_fwd_paramsE,"aw",@nobits
	.sectionflags	@""
	.align	16
	.zero		1024


//--------------------- .nv.shared._ZN5flash16flash_fwd_kernelI23Flash_fwd_kernel_traitsILi192ELi128ELi64ELi8ELb0ELb0EN7cutlass10bfloat16_tE19Flash_kernel_traitsILi192ELi128ELi64ELi8ES3_EELb0ELb0ELb1ELb0ELb0ELb1ELb0ELb0EEEvNS_16Flash_fwd_paramsE --------------------------
	.section	.nv.shared._ZN5flash16flash_fwd_kernelI23Flash_fwd_kernel_traitsILi192ELi128ELi64ELi8ELb0ELb0EN7cutlass10bfloat16_tE19Flash_kernel_traitsILi192ELi128ELi64ELi8ES3_EELb0ELb0ELb1ELb0ELb0ELb1ELb0ELb0EEEvNS_16Flash_fwd_paramsE,"aw",@nobits
	.sectionflags	@""
	.align	16
	.zero		1024


//--------------------- .nv.shared._ZN5flash16flash_fwd_kernelI23Flash_fwd_kernel_traitsILi192ELi128ELi64ELi8ELb0ELb0EN7cutlass10bfloat16_tE19Flash_kernel_traitsILi192ELi128ELi64ELi8ES3_EELb0ELb0ELb1ELb0ELb0ELb1ELb1ELb0EEEvNS_16Flash_fwd_paramsE --------------------------
	.section	.nv.shared._ZN5flash16flash_fwd_kernelI23Flash_fwd_kernel_traitsILi192ELi128ELi64ELi8ELb0ELb0EN7cutlass10bfloat16_tE19Flash_kernel_traitsILi192ELi128ELi64ELi8ES3_EELb0ELb0ELb1ELb0ELb0ELb1ELb1ELb0EEEvNS_16Flash_fwd_paramsE,"aw",@nobits
	.sectionflags	@""
	.align	16
	.zero		1024


//--------------------- .nv.shared._ZN5flash16flash_fwd_kernelI23Flash_fwd_kernel_traitsILi192ELi128ELi64ELi8ELb0ELb0EN7cutlass10bfloat16_tE19Flash_kernel_traitsILi192ELi128ELi64ELi8ES3_EELb0ELb0ELb1ELb0ELb0ELb0ELb0ELb0EEEvNS_16Flash_fwd_paramsE --------------------------
	.section	.nv.shared._ZN5flash16flash_fwd_kernelI23Flash_fwd_kernel_traitsILi192ELi128ELi64ELi8ELb0ELb0EN7cutlass10bfloat16_tE19Flash_kernel_traitsILi192ELi128ELi64ELi8ES3_EELb0ELb0ELb1ELb0ELb0ELb0ELb0ELb0EEEvNS_16Flash_fwd_paramsE,"aw",@nobits
	.sectionflags	@""
	.align	16
	.zero		1024


//--------------------- .nv.shared._ZN5flash16flash_fwd_kernelI23Flash_fwd_kernel_traitsILi192ELi128ELi64ELi8ELb0ELb0EN7cutlass10bfloat16_tE19Flash_kernel_traitsILi192ELi128ELi64ELi8ES3_EELb0ELb0ELb1ELb0ELb0ELb0ELb1ELb0EEEvNS_16Flash_fwd_paramsE --------------------------
	.section	.nv.shared._ZN5flash16flash_fwd_kernelI23Flash_fwd_kernel_traitsILi192ELi128ELi64ELi8ELb0ELb0EN7cutlass10bfloat16_tE19Flash_kernel_traitsILi192ELi128ELi64ELi8ES3_EELb0ELb0ELb1ELb0ELb0ELb0ELb1ELb0EEEvNS_16Flash_fwd_paramsE,"aw",@nobits
	.sectionflags	@""
	.align	16
	.zero		1024


//--------------------- .nv.shared._ZN5flash16flash_fwd_kernelI23Flash_fwd_kernel_traitsILi192ELi128ELi64ELi8ELb0ELb0EN7cutlass10bfloat16_tE19Flash_kernel_traitsILi192ELi128ELi64ELi8ES3_EELb0ELb0ELb1ELb1ELb0ELb0ELb0ELb0EEEvNS_16Flash_fwd_paramsE --------------------------
	.section	.nv.shared._ZN5flash16flash_fwd_kernelI23Flash_fwd_kernel_traitsILi192ELi128ELi64ELi8ELb0ELb0EN7cutlass10bfloat16_tE19Flash_kernel_traitsILi192ELi128ELi64ELi8ES3_EELb0ELb0ELb1ELb1ELb0ELb0ELb0ELb0EEEvNS_16Flash_fwd_paramsE,"aw",@nobits
	.sectionflags	@""
	.align	16
	.zero		1024


//--------------------- .nv.shared._ZN5flash16flash_fwd_kernelI23Flash_fwd_kernel_traitsILi192ELi128ELi64ELi8ELb0ELb0EN7cutlass10bfloat16_tE19Flash_kernel_traitsILi192ELi128ELi64ELi8ES3_EELb0ELb0ELb1ELb1ELb0ELb0ELb1ELb0EEEvNS_16Flash_fwd_paramsE --------------------------
	.section	.nv.shared._ZN5flash16flash_fwd_kernelI23Flash_fwd_kernel_traitsILi192ELi128ELi64ELi8ELb0ELb0EN7cutlass10bfloat16_tE19Flash_kernel_traitsILi192ELi128ELi64ELi8ES3_EELb0ELb0ELb1ELb1ELb0ELb0ELb1ELb0EEEvNS_16Flash_fwd_paramsE,"aw",@nobits
	.sectionflags	@""
	.align	16
	.zero		1024


//--------------------- .nv.shared._ZN5flash16flash_fwd_kernelI23Flash_fwd_kernel_traitsILi192ELi64ELi64ELi4ELb0ELb0EN7cutlass10bfloat16_tE19Flash_kernel_traitsILi192ELi64ELi64ELi4ES3_EELb1ELb0ELb0ELb0ELb0ELb0ELb0ELb0EEEvNS_16Flash_fwd_paramsE --------------------------
	.section	.nv.shared._ZN5flash16flash_fwd_kernelI23Flash_fwd_kernel_traitsILi192ELi64ELi64ELi4ELb0ELb0EN7cutlass10bfloat16_tE19Flash_kernel_traitsILi192ELi64ELi64ELi4ES3_EELb1ELb0ELb0ELb0ELb0ELb0ELb0ELb0EEEvNS_16Flash_fwd_paramsE,"aw",@nobits
	.sectionflags	@""
	.align	16
	.zero		1024


//--------------------- .nv.shared._ZN5flash16flash_fwd_kernelI23Flash_fwd_kernel_traitsILi192ELi64ELi64ELi4ELb0ELb0EN7cutlass10bfloat16_tE19Flash_kernel_traitsILi192ELi64ELi64ELi4ES3_EELb1ELb0ELb1ELb0ELb0ELb0ELb0ELb0EEEvNS_16Flash_fwd_paramsE --------------------------
	.section	.nv.shared._ZN5flash16flash_fwd_kernelI23Flash_fwd_kernel_traitsILi192ELi64ELi64ELi4ELb0ELb0EN7cutlass10bfloat16_tE19Flash_kernel_traitsILi192ELi64ELi64ELi4ES3_EELb1ELb0ELb1ELb0ELb0ELb0ELb0ELb0EEEvNS_16Flash_fwd_paramsE,"aw",@nobits
	.sectionflags	@""
	.align	16
	.zero		1024


//--------------------- .nv.shared._ZN5flash16flash_fwd_kernelI23Flash_fwd_kernel_traitsILi192ELi64ELi64ELi4ELb0ELb0EN7cutlass10bfloat16_tE19Flash_kernel_traitsILi192ELi64ELi64ELi4ES3_EELb1ELb0ELb0ELb0ELb0ELb1ELb0ELb0EEEvNS_16Flash_fwd_paramsE --------------------------
	.section	.nv.shared._ZN5flash16flash_fwd_kernelI23Flash_fwd_kernel_traitsILi192ELi64ELi64ELi4ELb0ELb0EN7cutlass10bfloat16_tE19Flash_kernel_traitsILi192ELi64ELi64ELi4ES3_EELb1ELb0ELb0ELb0ELb0ELb1ELb0ELb0EEEvNS_16Flash_fwd_paramsE,"aw",@nobits
	.sectionflags	@""
	.align	16
	.zero		1024


//--------------------- .nv.shared._ZN5flash16flash_fwd_kernelI23Flash_fwd_kernel_traitsILi192ELi64ELi64ELi4ELb0ELb0EN7cutlass10bfloat16_tE19Flash_kernel_traitsILi192ELi64ELi64ELi4ES3_EELb0ELb0ELb0ELb0ELb0ELb1ELb1ELb0EEEvNS_16Flash_fwd_paramsE --------------------------
	.section	.nv.shared._ZN5flash16flash_fwd_kernelI23Flash_fwd_kernel_traitsILi192ELi64ELi64ELi4ELb0ELb0EN7cutlass10bfloat16_tE19Flash_kernel_traitsILi192ELi64ELi64ELi4ES3_EELb0ELb0ELb0ELb0ELb0ELb1ELb1ELb0EEEvNS_16Flash_fwd_paramsE,"aw",@nobits
	.sectionflags	@""
	.align	16
	.zero		1024


//--------------------- .nv.shared._ZN5flash16flash_fwd_kernelI23Flash_fwd_kernel_traitsILi192ELi64ELi64ELi4ELb0ELb0EN7cutlass10bfloat16_tE19Flash_kernel_traitsILi192ELi64ELi64ELi4ES3_EELb1ELb0ELb0ELb1ELb0ELb0ELb0ELb0EEEvNS_16Flash_fwd_paramsE --------------------------
	.section	.nv.shared._ZN5flash16flash_fwd_kernelI23Flash_fwd_kernel_traitsILi192ELi64ELi64ELi4ELb0ELb0EN7cutlass10bfloat16_tE19Flash_kernel_traitsILi192ELi64ELi64ELi4ES3_EELb1ELb0ELb0ELb1ELb0ELb0ELb0ELb0EEEvNS_16Flash_fwd_paramsE,"aw",@nobits
	.sectionflags	@""
	.align	16
	.zero		1024


//--------------------- .nv.shared._ZN5flash16flash_fwd_kernelI23Flash_fwd_kernel_traitsILi192ELi64ELi64ELi4ELb0ELb0EN7cutlass10bfloat16_tE19Flash_kernel_traitsILi192ELi64ELi64ELi4ES3_EELb1ELb0ELb0ELb0ELb0ELb0ELb0ELb1EEEvNS_16Flash_fwd_paramsE --------------------------
	.section	.nv.shared._ZN5flash16flash_fwd_kernelI23Flash_fwd_kernel_traitsILi192ELi64ELi64ELi4ELb0ELb0EN7cutlass10bfloat16_tE19Flash_kernel_traitsILi192ELi64ELi64ELi4ES3_EELb1ELb0ELb0ELb0ELb0ELb0ELb0ELb1EEEvNS_16Flash_fwd_paramsE,"aw",@nobits
	.sectionflags	@""
	.align	16
	.zero		1024


//--------------------- .nv.shared._ZN5flash16flash_fwd_kernelI23Flash_fwd_kernel_traitsILi192ELi64ELi64ELi4ELb0ELb0EN7cutlass10bfloat16_tE19Flash_kernel_traitsILi192ELi64ELi64ELi4ES3_EELb0ELb0ELb0ELb0ELb0ELb0ELb1ELb0EEEvNS_16Flash_fwd_paramsE --------------------------
	.section	.nv.shared._ZN5flash16flash_fwd_kernelI23Flash_fwd_kernel_traitsILi192ELi64ELi64ELi4ELb0ELb0EN7cutlass10bfloat16_tE19Flash_kernel_traitsILi192ELi64ELi64ELi4ES3_EELb0ELb0ELb0ELb0ELb0ELb0ELb1ELb0EEEvNS_16Flash_fwd_paramsE,"aw",@nobits
	.sectionflags	@""
	.align	16
	.zero		1024


//--------------------- .nv.shared._ZN5flash16flash_fwd_kernelI23Flash_fwd_kernel_traitsILi192ELi64ELi64ELi4ELb0ELb0EN7cutlass10bfloat16_tE19Flash_kernel_traitsILi192ELi64ELi64ELi4ES3_EELb1ELb0ELb0ELb1ELb0ELb0ELb0ELb1EEEvNS_16Flash_fwd_paramsE --------------------------
	.section	.nv.shared._ZN5flash16flash_fwd_kernelI23Flash_fwd_kernel_traitsILi192ELi64ELi64ELi4ELb0ELb0EN7cutlass10bfloat16_tE19Flash_kernel_traitsILi192ELi64ELi64ELi4ES3_EELb1ELb0ELb0ELb1ELb0ELb0ELb0ELb1EEEvNS_16Flash_fwd_paramsE,"aw",@nobits
	.sectionflags	@""
	.align	16
	.zero		1024


//--------------------- .nv.shared._ZN5flash16flash_fwd_kernelI23Flash_fwd_kernel_traitsILi192ELi64ELi64ELi4ELb0ELb0EN7cutlass10bfloat16_tE19Flash_kernel_traitsILi192ELi64ELi64ELi4ES3_EELb0ELb0ELb0ELb1ELb0ELb0ELb1ELb0EEEvNS_16Flash_fwd_paramsE --------------------------
	.section	.nv.shared._ZN5flash16flash_fwd_kernelI23Flash_fwd_kernel_traitsILi192ELi64ELi64ELi4ELb0ELb0EN7cutlass10bfloat16_tE19Flash_kernel_traitsILi192ELi64ELi64ELi4ES3_EELb0ELb0ELb0ELb1ELb0ELb0ELb1ELb0EEEvNS_16Flash_fwd_paramsE,"aw",@nobits
	.sectionflags	@""
	.align	16
	.zero		1024


//--------------------- .nv.shared._ZN5flash16flash_fwd_kernelI23Flash_fwd_kernel_traitsILi192ELi64ELi64ELi4ELb0ELb0EN7cutlass10bfloat16_tE19Flash_kernel_traitsILi192ELi64ELi64ELi4ES3_EELb1ELb0ELb1ELb0ELb0ELb1ELb0ELb0EEEvNS_16Flash_fwd_paramsE --------------------------
	.section	.nv.shared._ZN5flash16flash_fwd_kernelI23Flash_fwd_kernel_traitsILi192ELi64ELi64ELi4ELb0ELb0EN7cutlass10bfloat16_tE19Flash_kernel_traitsILi192ELi64ELi64ELi4ES3_EELb1ELb0ELb1ELb0ELb0ELb1ELb0ELb0EEEvNS_16Flash_fwd_paramsE,"aw",@nobits
	.sectionflags	@""
	.align	16
	.zero		1024


//--------------------- .nv.shared._ZN5flash16flash_fwd_kernelI23Flash_fwd_kernel_traitsILi192ELi64ELi64ELi4ELb0ELb0EN7cutlass10bfloat16_tE19Flash_kernel_traitsILi192ELi64ELi64ELi4ES3_EELb0ELb0ELb1ELb0ELb0ELb1ELb1ELb0EEEvNS_16Flash_fwd_paramsE --------------------------
	.section	.nv.shared._ZN5flash16flash_fwd_kernelI23Flash_fwd_kernel_traitsILi192ELi64ELi64ELi4ELb0ELb0EN7cutlass10bfloat16_tE19Flash_kernel_traitsILi192ELi64ELi64ELi4ES3_EELb0ELb0ELb1ELb0ELb0ELb1ELb1ELb0EEEvNS_16Flash_fwd_paramsE,"aw",@nobits
	.sectionflags	@""
	.align	16
	.zero		1024


//--------------------- .nv.shared._ZN5flash16flash_fwd_kernelI23Flash_fwd_kernel_traitsILi192ELi64ELi64ELi4ELb0ELb0EN7cutlass10bfloat16_tE19Flash_kernel_traitsILi192ELi64ELi64ELi4ES3_EELb1ELb0ELb1ELb1ELb0ELb0ELb0ELb0EEEvNS_16Flash_fwd_paramsE --------------------------
	.section	.nv.shared._ZN5flash16flash_fwd_kernelI23Flash_fwd_kernel_traitsILi192ELi64ELi64ELi4ELb0ELb0EN7cutlass10bfloat16_tE19Flash_kernel_traitsILi192ELi64ELi64ELi4ES3_EELb1ELb0ELb1ELb1ELb0ELb0ELb0ELb0EEEvNS_16Flash_fwd_paramsE,"aw",@nobits
	.sectionflags	@""
	.align	16
	.zero		1024


//--------------------- .nv.shared._ZN5flash16flash_fwd_kernelI23Flash_fwd_kernel_traitsILi192ELi64ELi64ELi4ELb0ELb0EN7cutlass10bfloat16_tE19Flash_kernel_traitsILi192ELi64ELi64ELi4ES3_EELb1ELb0ELb1ELb0ELb0ELb0ELb0ELb1EEEvNS_16Flash_fwd_paramsE --------------------------
	.section	.nv.shared._ZN5flash16flash_fwd_kernelI23Flash_fwd_kernel_traitsILi192ELi64ELi64ELi4ELb0ELb0EN7cutlass10bfloat16_tE19Flash_kernel_traitsILi192ELi64ELi64ELi4ES3_EELb1ELb0ELb1ELb0ELb0ELb0ELb0ELb1EEEvNS_16Flash_fwd_paramsE,"aw",@nobits
	.sectionflags	@""
	.align	16
	.zero		1024


//--------------------- .nv.shared._ZN5flash16flash_fwd_kernelI23Flash_fwd_kernel_traitsILi192ELi64ELi64ELi4ELb0ELb0EN7cutlass10bfloat16_tE19Flash_kernel_traitsILi192ELi64ELi64ELi4ES3_EELb0ELb0ELb1ELb0ELb0ELb0ELb1ELb0EEEvNS_16Flash_fwd_paramsE --------------------------
	.section	.nv.shared._ZN5flash16flash_fwd_kernelI23Flash_fwd_kernel_traitsILi192ELi64ELi64ELi4ELb0ELb0EN7cutlass10bfloat16_tE19Flash_kernel_traitsILi192ELi64ELi64ELi4ES3_EELb0ELb0ELb1ELb0ELb0ELb0ELb1ELb0EEEvNS_16Flash_fwd_paramsE,"aw",@nobits
	.sectionflags	@""
	.align	16
	.zero		1024


//--------------------- .nv.shared._ZN5flash16flash_fwd_kernelI23Flash_fwd_kernel_traitsILi192ELi64ELi64ELi4ELb0ELb0EN7cutlass10bfloat16_tE19Flash_kernel_traitsILi192ELi64ELi64ELi4ES3_EELb1ELb0ELb1ELb1ELb0ELb0ELb0ELb1EEEvNS_16Flash_fwd_paramsE --------------------------
	.section	.nv.shared._ZN5flash16flash_fwd_kernelI23Flash_fwd_kernel_traitsILi192ELi64ELi64ELi4ELb0ELb0EN7cutlass10bfloat16_tE19Flash_kernel_traitsILi192ELi64ELi64ELi4ES3_EELb1ELb0ELb1ELb1ELb0ELb0ELb0ELb1EEEvNS_16Flash_fwd_paramsE,"aw",@nobits
	.sectionflags	@""
	.align	16
	.zero		1024


//--------------------- .nv.shared._ZN5flash16flash_fwd_kernelI23Flash_fwd_kernel_traitsILi192ELi64ELi64ELi4ELb0ELb0EN7cutlass10bfloat16_tE19Flash_kernel_traitsILi192ELi64ELi64ELi4ES3_EELb0ELb0ELb1ELb1ELb0ELb0ELb1ELb0EEEvNS_16Flash_fwd_paramsE --------------------------
	.section	.nv.shared._ZN5flash16flash_fwd_kernelI23Flash_fwd_kernel_traitsILi192ELi64ELi64ELi4ELb0ELb0EN7cutlass10bfloat16_tE19Flash_kernel_traitsILi192ELi64ELi64ELi4ES3_EELb0ELb0ELb1ELb1ELb0ELb0ELb1ELb0EEEvNS_16Flash_fwd_paramsE,"aw",@nobits
	.sectionflags	@""
	.align	16
	.zero		1024


//--------------------- .nv.constant0._ZN5flash16flash_fwd_kernelI23Flash_fwd_kernel_traitsILi192ELi128ELi64ELi8ELb0ELb0EN7cutlass10bfloat16_tE19Flash_kernel_traitsILi192ELi128ELi64ELi8ES3_EELb0ELb0ELb0ELb0ELb0ELb1ELb0ELb0EEEvNS_16Flash_fwd_paramsE --------------------------
	.section	.nv.constant0._ZN5flash16flash_fwd_kernelI23Flash_fwd_kernel_traitsILi192ELi128ELi64ELi8ELb0ELb0EN7cutlass10bfloat16_tE19Flash_kernel_traitsILi192ELi128ELi64ELi8ES3_EELb0ELb0ELb0ELb0ELb0ELb1ELb0ELb0EEEvNS_16Flash_fwd_paramsE,"a",@progbits
	.sectionflags	@""
	.align	4
.nv.constant0._ZN5flash16flash_fwd_kernelI23Flash_fwd_kernel_traitsILi192ELi128ELi64ELi8ELb0ELb0EN7cutlass10bfloat16_tE19Flash_kernel_traitsILi192ELi128ELi64ELi8ES3_EELb0ELb0ELb0ELb0ELb0ELb1ELb0ELb0EEEvNS_16Flash_fwd_paramsE:
	.zero		992


//--------------------- .nv.constant0._ZN5flash16flash_fwd_kernelI23Flash_fwd_kernel_traitsILi192ELi128ELi64ELi8ELb0ELb0EN7cutlass10bfloat16_tE19Flash_kernel_traitsILi192ELi128ELi64ELi8ES3_EELb0ELb0ELb0ELb0ELb0ELb1ELb1ELb0EEEvNS_16Flash_fwd_paramsE --------------------------
	.section	.nv.constant0._ZN5flash16flash_fwd_kernelI23Flash_fwd_kernel_traitsILi192ELi128ELi64ELi8ELb0ELb0EN7cutlass10bfloat16_tE19Flash_kernel_traitsILi192ELi128ELi64ELi8ES3_EELb0ELb0ELb0ELb0ELb0ELb1ELb1ELb0EEEvNS_16Flash_fwd_paramsE,"a",@progbits
	.sectionflags	@""
	.align	4
.nv.constant0._ZN5flash16flash_fwd_kernelI23Flash_fwd_kernel_traitsILi192ELi128ELi64ELi8ELb0ELb0EN7cutlass10bfloat16_tE19Flash_kernel_traitsILi192ELi128ELi64ELi8ES3_EELb0ELb0ELb0ELb0ELb0ELb1ELb1ELb0EEEvNS_16Flash_fwd_paramsE:
	.zero		992


//--------------------- .nv.constant0._ZN5flash16flash_fwd_kernelI23Flash_fwd_kernel_traitsILi192ELi128ELi64ELi8ELb0ELb0EN7cutlass10bfloat16_tE19Flash_kernel_traitsILi192ELi128ELi64ELi8ES3_EELb0ELb0ELb0ELb0ELb0ELb0ELb0ELb0EEEvNS_16Flash_fwd_paramsE --------------------------
	.section	.nv.constant0._ZN5flash16flash_fwd_kernelI23Flash_fwd_kernel_traitsILi192ELi128ELi64ELi8ELb0ELb0EN7cutlass10bfloat16_tE19Flash_kernel_traitsILi192ELi128ELi64ELi8ES3_EELb0ELb0ELb0ELb0ELb0ELb0ELb0ELb0EEEvNS_16Flash_fwd_paramsE,"a",@progbits
	.sectionflags	@""
	.align	4
.nv.constant0._ZN5flash16flash_fwd_kernelI23Flash_fwd_kernel_traitsILi192ELi128ELi64ELi8ELb0ELb0EN7cutlass10bfloat16_tE19Flash_kernel_traitsILi192ELi128ELi64ELi8ES3_EELb0ELb0ELb0ELb0ELb0ELb0ELb0ELb0EEEvNS_16Flash_fwd_paramsE:
	.zero		992


//--------------------- .nv.constant0._ZN5flash16flash_fwd_kernelI23Flash_fwd_kernel_traitsILi192ELi128ELi64ELi8ELb0ELb0EN7cutlass10bfloat16_tE19Flash_kernel_traitsILi192ELi128ELi64ELi8ES3_EELb0ELb0ELb0ELb0ELb0ELb0ELb1ELb0EEEvNS_16Flash_fwd_paramsE --------------------------
	.section	.nv.constant0._ZN5flash16flash_fwd_kernelI23Flash_fwd_kernel_traitsILi192ELi128ELi64ELi8ELb0ELb0EN7cutlass10bfloat16_tE19Flash_kernel_traitsILi192ELi128ELi64ELi8ES3_EELb0ELb0ELb0ELb0ELb0ELb0ELb1ELb0EEEvNS_16Flash_fwd_paramsE,"a",@progbits
	.sectionflags	@""
	.align	4
.nv.constant0._ZN5flash16flash_fwd_kernelI23Flash_fwd_kernel_traitsILi192ELi128ELi64ELi8ELb0ELb0EN7cutlass10bfloat16_tE19Flash_kernel_traitsILi192ELi128ELi64ELi8ES3_EELb0ELb0ELb0ELb0ELb0ELb0ELb1ELb0EEEvNS_16Flash_fwd_paramsE:
	.zero		992


//--------------------- .nv.constant0._ZN5flash16flash_fwd_kernelI23Flash_fwd_kernel_traitsILi192ELi128ELi64ELi8ELb0ELb0EN7cutlass10bfloat16_tE19Flash_kernel_traitsILi192ELi128ELi64ELi8ES3_EELb0ELb0ELb0ELb1ELb0ELb0ELb0ELb0EEEvNS_16Flash_fwd_paramsE --------------------------
	.section	.nv.constant0._ZN5flash16flash_fwd_kernelI23Flash_fwd_kernel_traitsILi192ELi128ELi64ELi8ELb0ELb0EN7cutlass10bfloat16_tE19Flash_kernel_traitsILi192ELi128ELi64ELi8ES3_EELb0ELb0ELb0ELb1ELb0ELb0ELb0ELb0EEEvNS_16Flash_fwd_paramsE,"a",@progbits
	.sectionflags	@""
	.align	4
.nv.constant0._ZN5flash16flash_fwd_kernelI23Flash_fwd_kernel_traitsILi192ELi128ELi64ELi8ELb0ELb0EN7cutlass10bfloat16_tE19Flash_kernel_traitsILi192ELi128ELi64ELi8ES3_EELb0ELb0ELb0ELb1ELb0ELb0ELb0ELb0EEEvNS_16Flash_fwd_paramsE:
	.zero		992


//--------------------- .nv.constant0._ZN5flash16flash_fwd_kernelI23Flash_fwd_kernel_traitsILi192ELi128ELi64ELi8ELb0ELb0EN7cutlass10bfloat16_tE19Flash_kernel_traitsILi192ELi128ELi64ELi8ES3_EELb0ELb0ELb0ELb1ELb0ELb0ELb1ELb0EEEvNS_16Flash_fwd_paramsE --------------------------
	.section	.nv.constant0._ZN5flash16flash_fwd_kernelI23Flash_fwd_kernel_traitsILi192ELi128ELi64ELi8ELb0ELb0EN7cutlass10bfloat16_tE19Flash_kernel_traitsILi192ELi128ELi64ELi8ES3_EELb0ELb0ELb0ELb1ELb0ELb0ELb1ELb0EEEvNS_16Flash_fwd_paramsE,"a",@progbits
	.sectionflags	@""
	.align	4
.nv.constant0._ZN5flash16flash_fwd_kernelI23Flash_fwd_kernel_traitsILi192ELi128ELi64ELi8ELb0ELb0EN7cutlass10bfloat16_tE19Flash_kernel_traitsILi192ELi128ELi64ELi8ES3_EELb0ELb0ELb0ELb1ELb0ELb0ELb1ELb0EEEvNS_16Flash_fwd_paramsE:
	.zero		992


//--------------------- .nv.constant0._ZN5flash16flash_fwd_kernelI23Flash_fwd_kernel_traitsILi192ELi128ELi64ELi8ELb0ELb0EN7cutlass10bfloat16_tE19Flash_kernel_traitsILi192ELi128ELi64ELi8ES3_EELb0ELb0ELb1ELb0ELb0ELb1ELb0ELb0EEEvNS_16Flash_fwd_paramsE --------------------------
	.section	.nv.constant0._ZN5flash16flash_fwd_kernelI23Flash_fwd_kernel_traitsILi192ELi128ELi64ELi8ELb0ELb0EN7cutlass10bfloat16_tE19Flash_kernel_traitsILi192ELi128ELi64ELi8ES3_EELb0ELb0ELb1ELb0ELb0ELb1ELb0ELb0EEEvNS_16Flash_fwd_paramsE,"a",@progbits
	.sectionflags	@""
	.align	4
.nv.constant0._ZN5flash16flash_fwd_kernelI23Flash_fwd_kernel_traitsILi192ELi128ELi64ELi8ELb0ELb0EN7cutlass10bfloat16_tE19Flash_kernel_traitsILi192ELi128ELi64ELi8ES3_EELb0ELb0ELb1ELb0ELb0ELb1ELb0ELb0EEEvNS_16Flash_fwd_paramsE:
	.zero		992


//--------------------- .nv.constant0._ZN5flash16flash_fwd_kernelI23Flash_fwd_kernel_traitsILi192ELi128ELi64ELi8ELb0ELb0EN7cutlass10bfloat16_tE19Flash_kernel_traitsILi192ELi128ELi64ELi8ES3_EELb0ELb0ELb1ELb0ELb0ELb1ELb1ELb0EEEvNS_16Flash_fwd_paramsE --------------------------
	.section	.nv.constant0._ZN5flash16flash_fwd_kernelI23Flash_fwd_kernel_traitsILi192ELi128ELi64ELi8ELb0ELb0EN7cutlass10bfloat16_tE19Flash_kernel_traitsILi192ELi128ELi64ELi8ES3_EELb0ELb0ELb1ELb0ELb0ELb1ELb1ELb0EEEvNS_16Flash_fwd_paramsE,"a",@progbits
	.sectionflags	@""
	.align	4
.nv.constant0._ZN5flash16flash_fwd_kernelI23Flash_fwd_kernel_traitsILi192ELi128ELi64ELi8ELb0ELb0EN7cutlass10bfloat16_tE19Flash_kernel_traitsILi192ELi128ELi64ELi8ES3_EELb0ELb0ELb1ELb0ELb0ELb1ELb1ELb0EEEvNS_16Flash_fwd_paramsE:
	.zero		992


//--------------------- .nv.constant0._ZN5flash16flash_fwd_kernelI23Flash_fwd_kernel_traitsILi192ELi128ELi64ELi8ELb0ELb0EN7cutlass10bfloat16_tE19Flash_kernel_traitsILi192ELi128ELi64ELi8ES3_EELb0ELb0ELb1ELb0ELb0ELb0ELb0ELb0EEEvNS_16Flash_fwd_paramsE --------------------------
	.section	.nv.constant0._ZN5flash16flash_fwd_kernelI23Flash_fwd_kernel_traitsILi192ELi128ELi64ELi8ELb0ELb0EN7cutlass10bfloat16_tE19Flash_kernel_traitsILi192ELi128ELi64ELi8ES3_EELb0ELb0ELb1ELb0ELb0ELb0ELb0ELb0EEEvNS_16Flash_fwd_paramsE,"a",@progbits
	.sectionflags	@""
	.align	4
.nv.constant0._ZN5flash16flash_fwd_kernelI23Flash_fwd_kernel_traitsILi192ELi128ELi64ELi8ELb0ELb0EN7cutlass10bfloat16_tE19Flash_kernel_traitsILi192ELi128ELi64ELi8ES3_EELb0ELb0ELb1ELb0ELb0ELb0ELb0ELb0EEEvNS_16Flash_fwd_paramsE:
	.zero		992


//--------------------- .nv.constant0._ZN5flash16flash_fwd_kernelI23Flash_fwd_kernel_traitsILi192ELi128ELi64ELi8ELb0ELb0EN7cutlass10bfloat16_tE19Flash_kernel_traitsILi192ELi128ELi64ELi8ES3_EELb0ELb0ELb1ELb0ELb0ELb0ELb1ELb0EEEvNS_16Flash_fwd_paramsE --------------------------
	.section	.nv.constant0._ZN5flash16flash_fwd_kernelI23Flash_fwd_kernel_traitsILi192ELi128ELi64ELi8ELb0ELb0EN7cutlass10bfloat16_tE19Flash_kernel_traitsILi192ELi128ELi64ELi8ES3_EELb0ELb0ELb1ELb0ELb0ELb0ELb1ELb0EEEvNS_16Flash_fwd_paramsE,"a",@progbits
	.sectionflags	@""
	.align	4
.nv.constant0._ZN5flash16flash_fwd_kernelI23Flash_fwd_kernel_traitsILi192ELi128ELi64ELi8ELb0ELb0EN7cutlass10bfloat16_tE19Flash_kernel_traitsILi192ELi128ELi64ELi8ES3_EELb0ELb0ELb1ELb0ELb0ELb0ELb1ELb0EEEvNS_16Flash_fwd_paramsE:
	.zero		992


//--------------------- .nv.constant0._ZN5flash16flash_fwd_kernelI23Flash_fwd_kernel_traitsILi192ELi128ELi64ELi8ELb0ELb0EN7cutlass10bfloat16_tE19Flash_kernel_traitsILi192ELi128ELi64ELi8ES3_EELb0ELb0ELb1ELb1ELb0ELb0ELb0ELb0EEEvNS_16Flash_fwd_paramsE --------------------------
	.section	.nv.constant0._ZN5flash16flash_fwd_kernelI23Flash_fwd_kernel_traitsILi192ELi128ELi64ELi8ELb0ELb0EN7cutlass10bfloat16_tE19Flash_kernel_traitsILi192ELi128ELi64ELi8ES3_EELb0ELb0ELb1ELb1ELb0ELb0ELb0ELb0EEEvNS_16Flash_fwd_paramsE,"a",@progbits
	.sectionflags	@""
	.align	4
.nv.constant0._ZN5flash16flash_fwd_kernelI23Flash_fwd_kernel_traitsILi192ELi128ELi64ELi8ELb0ELb0EN7cutlass10bfloat16_tE19Flash_kernel_traitsILi192ELi128ELi64ELi8ES3_EELb0ELb0ELb1ELb1ELb0ELb0ELb0ELb0EEEvNS_16Flash_fwd_paramsE:
	.zero		992


//--------------------- .nv.constant0._ZN5flash16flash_fwd_kernelI23Flash_fwd_kernel_traitsILi192ELi128ELi64ELi8ELb0ELb0EN7cutlass10bfloat16_tE19Flash_kernel_traitsILi192ELi128ELi64ELi8ES3_EELb0ELb0ELb1ELb1ELb0ELb0ELb1ELb0EEEvNS_16Flash_fwd_paramsE --------------------------
	.section	.nv.constant0._ZN5flash16flash_fwd_kernelI23Flash_fwd_kernel_traitsILi192ELi128ELi64ELi8ELb0ELb0EN7cutlass10bfloat16_tE19Flash_kernel_traitsILi192ELi128ELi64ELi8ES3_EELb0ELb0ELb1ELb1ELb0ELb0ELb1ELb0EEEvNS_16Flash_fwd_paramsE,"a",@progbits
	.sectionflags	@""
	.align	4
.nv.constant0._ZN5flash16flash_fwd_kernelI23Flash_fwd_kernel_traitsILi192ELi128ELi64ELi8ELb0ELb0EN7cutlass10bfloat16_tE19Flash_kernel_traitsILi192ELi128ELi64ELi8ES3_EELb0ELb0ELb1ELb1ELb0ELb0ELb1ELb0EEEvNS_16Flash_fwd_paramsE:
	.zero		992


//--------------------- .nv.constant0._ZN5flash16flash_fwd_kernelI23Flash_fwd_kernel_traitsILi192ELi64ELi64ELi4ELb0ELb0EN7cutlass10bfloat16_tE19Flash_kernel_traitsILi192ELi64ELi64ELi4ES3_EELb1ELb0ELb0ELb0ELb0ELb0ELb0ELb0EEEvNS_16Flash_fwd_paramsE --------------------------
	.section	.nv.constant0._ZN5flash16flash_fwd_kernelI23Flash_fwd_kernel_traitsILi192ELi64ELi64ELi4ELb0ELb0EN7cutlass10bfloat16_tE19Flash_kernel_traitsILi192ELi64ELi64ELi4ES3_EELb1ELb0ELb0ELb0ELb0ELb0ELb0ELb0EEEvNS_16Flash_fwd_paramsE,"a",@progbits
	.sectionflags	@""
	.align	4
.nv.constant0._ZN5flash16flash_fwd_kernelI23Flash_fwd_kernel_traitsILi192ELi64ELi64ELi4ELb0ELb0EN7cutlass10bfloat16_tE19Flash_kernel_traitsILi192ELi64ELi64ELi4ES3_EELb1ELb0ELb0ELb0ELb0ELb0ELb0ELb0EEEvNS_16Flash_fwd_paramsE:
	.zero		992


//--------------------- .nv.constant0._ZN5flash16flash_fwd_kernelI23Flash_fwd_kernel_traitsILi192ELi64ELi64ELi4ELb0ELb0EN7cutlass10bfloat16_tE19Flash_kernel_traitsILi192ELi64ELi64ELi4ES3_EELb1ELb0ELb1ELb0ELb0ELb0ELb0ELb0EEEvNS_16Flash_fwd_paramsE --------------------------
	.section	.nv.constant0._ZN5flash16flash_fwd_kernelI23Flash_fwd_kernel_traitsILi192ELi64ELi64ELi4ELb0ELb0EN7cutlass10bfloat16_tE19Flash_kernel_traitsILi192ELi64ELi64ELi4ES3_EELb1ELb0ELb1ELb0ELb0ELb0ELb0ELb0EEEvNS_16Flash_fwd_paramsE,"a",@progbits
	.sectionflags	@""
	.align	4
.nv.constant0._ZN5flash16flash_fwd_kernelI23Flash_fwd_kernel_traitsILi192ELi64ELi64ELi4ELb0ELb0EN7cutlass10bfloat16_tE19Flash_kernel_traitsILi192ELi64ELi64ELi4ES3_EELb1ELb0ELb1ELb0ELb0ELb0ELb0ELb0EEEvNS_16Flash_fwd_paramsE:
	.zero		992


//--------------------- .nv.constant0._ZN5flash16flash_fwd_kernelI23Flash_fwd_kernel_traitsILi192ELi64ELi64ELi4ELb0ELb0EN7cutlass10bfloat16_tE19Flash_kernel_traitsILi192ELi64ELi64ELi4ES3_EELb1ELb0ELb0ELb0ELb0ELb1ELb0ELb0EEEvNS_16Flash_fwd_paramsE --------------------------
	.section	.nv.constant0._ZN5flash16flash_fwd_kernelI23Flash_fwd_kernel_traitsILi192ELi64ELi64ELi4ELb0ELb0EN7cutlass10bfloat16_tE19Flash_kernel_traitsILi192ELi64ELi64ELi4ES3_EELb1ELb0ELb0ELb0ELb0ELb1ELb0ELb0EEEvNS_16Flash_fwd_paramsE,"a",@progbits
	.sectionflags	@""
	.align	4
.nv.constant0._ZN5flash16flash_fwd_kernelI23Flash_fwd_kernel_traitsILi192ELi64ELi64ELi4ELb0ELb0EN7cutlass10bfloat16_tE19Flash_kernel_traitsILi192ELi64ELi64ELi4ES3_EELb1ELb0ELb0ELb0ELb0ELb1ELb0ELb0EEEvNS_16Flash_fwd_paramsE:
	.zero		992


//--------------------- .nv.constant0._ZN5flash16flash_fwd_kernelI23Flash_fwd_kernel_traitsILi192ELi64ELi64ELi4ELb0ELb0EN7cutlass10bfloat16_tE19Flash_kernel_traitsILi192ELi64ELi64ELi4ES3_EELb0ELb0ELb0ELb0ELb0ELb1ELb1ELb0EEEvNS_16Flash_fwd_paramsE --------------------------
	.section	.nv.constant0._ZN5flash16flash_fwd_kernelI23Flash_fwd_kernel_traitsILi192ELi64ELi64ELi4ELb0ELb0EN7cutlass10bfloat16_tE19Flash_kernel_traitsILi192ELi64ELi64ELi4ES3_EELb0ELb0ELb0ELb0ELb0ELb1ELb1ELb0EEEvNS_16Flash_fwd_paramsE,"a",@progbits
	.sectionflags	@""
	.align	4
.nv.constant0._ZN5flash16flash_fwd_kernelI23Flash_fwd_kernel_traitsILi192ELi64ELi64ELi4ELb0ELb0EN7cutlass10bfloat16_tE19Flash_kernel_traitsILi192ELi64ELi64ELi4ES3_EELb0ELb0ELb0ELb0ELb0ELb1ELb1ELb0EEEvNS_16Flash_fwd_paramsE:
	.zero		992


//--------------------- .nv.constant0._ZN5flash16flash_fwd_kernelI23Flash_fwd_kernel_traitsILi192ELi64ELi64ELi4ELb0ELb0EN7cutlass10bfloat16_tE19Flash_kernel_traitsILi192ELi64ELi64ELi4ES3_EELb1ELb0ELb0ELb1ELb0ELb0ELb0ELb0EEEvNS_16Flash_fwd_paramsE --------------------------
	.section	.nv.constant0._ZN5flash16flash_fwd_kernelI23Flash_fwd_kernel_traitsILi192ELi64ELi64ELi4ELb0ELb0EN7cutlass10bfloat16_tE19Flash_kernel_traitsILi192ELi64ELi64ELi4ES3_EELb1ELb0ELb0ELb1ELb0ELb0ELb0ELb0EEEvNS_16Flash_fwd_paramsE,"a",@progbits
	.sectionflags	@""
	.align	4
.nv.constant0._ZN5flash16flash_fwd_kernelI23Flash_fwd_kernel_traitsILi192ELi64ELi64ELi4ELb0ELb0EN7cutlass10bfloat16_tE19Flash_kernel_traitsILi192ELi64ELi64ELi4ES3_EELb1ELb0ELb0ELb1ELb0ELb0ELb0ELb0EEEvNS_16Flash_fwd_paramsE:
	.zero		992


//--------------------- .nv.constant0._ZN5flash16flash_fwd_kernelI23Flash_fwd_kernel_traitsILi192ELi64ELi64ELi4ELb0ELb0EN7cutlass10bfloat16_tE19Flash_kernel_traitsILi192ELi64ELi64ELi4ES3_EELb1ELb0ELb0ELb0ELb0ELb0ELb0ELb1EEEvNS_16Flash_fwd_paramsE --------------------------
	.section	.nv.constant0._ZN5flash16flash_fwd_kernelI23Flash_fwd_kernel_traitsILi192ELi64ELi64ELi4ELb0ELb0EN7cutlass10bfloat16_tE19Flash_kernel_traitsILi192ELi64ELi64ELi4ES3_EELb1ELb0ELb0ELb0ELb0ELb0ELb0ELb1EEEvNS_16Flash_fwd_paramsE,"a",@progbits
	.sectionflags	@""
	.align	4
.nv.constant0._ZN5flash16flash_fwd_kernelI23Flash_fwd_kernel_traitsILi192ELi64ELi64ELi4ELb0ELb0EN7cutlass10bfloat16_tE19Flash_kernel_traitsILi192ELi64ELi64ELi4ES3_EELb1ELb0ELb0ELb0ELb0ELb0ELb0ELb1EEEvNS_16Flash_fwd_paramsE:
	.zero		992


//--------------------- .nv.constant0._ZN5flash16flash_fwd_kernelI23Flash_fwd_kernel_traitsILi192ELi64ELi64ELi4ELb0ELb0EN7cutlass10bfloat16_tE19Flash_kernel_traitsILi192ELi64ELi64ELi4ES3_EELb0ELb0ELb0ELb0ELb0ELb0ELb1ELb0EEEvNS_16Flash_fwd_paramsE --------------------------
	.section	.nv.constant0._ZN5flash16flash_fwd_kernelI23Flash_fwd_kernel_traitsILi192ELi64ELi64ELi4ELb0ELb0EN7cutlass10bfloat16_tE19Flash_kernel_traitsILi192ELi64ELi64ELi4ES3_EELb0ELb0ELb0ELb0ELb0ELb0ELb1ELb0EEEvNS_16Flash_fwd_paramsE,"a",@progbits
	.sectionflags	@""
	.align	4
.nv.constant0._ZN5flash16flash_fwd_kernelI23Flash_fwd_kernel_traitsILi192ELi64ELi64ELi4ELb0ELb0EN7cutlass10bfloat16_tE19Flash_kernel_traitsILi192ELi64ELi64ELi4ES3_EELb0ELb0ELb0ELb0ELb0ELb0ELb1ELb0EEEvNS_16Flash_fwd_paramsE:
	.zero		992


//--------------------- .nv.constant0._ZN5flash16flash_fwd_kernelI23Flash_fwd_kernel_traitsILi192ELi64ELi64ELi4ELb0ELb0EN7cutlass10bfloat16_tE19Flash_kernel_traitsILi192ELi64ELi64ELi4ES3_EELb1ELb0ELb0ELb1ELb0ELb0ELb0ELb1EEEvNS_16Flash_fwd_paramsE --------------------------
	.section	.nv.constant0._ZN5flash16flash_fwd_kernelI23Flash_fwd_kernel_traitsILi192ELi64ELi64ELi4ELb0ELb0EN7cutlass10bfloat16_tE19Flash_kernel_traitsILi192ELi64ELi64ELi4ES3_EELb1ELb0ELb0ELb1ELb0ELb0ELb0ELb1EEEvNS_16Flash_fwd_paramsE,"a",@progbits
	.sectionflags	@""
	.align	4
.nv.constant0._ZN5flash16flash_fwd_kernelI23Flash_fwd_kernel_traitsILi192ELi64ELi64ELi4ELb0ELb0EN7cutlass10bfloat16_tE19Flash_kernel_traitsILi192ELi64ELi64ELi4ES3_EELb1ELb0ELb0ELb1ELb0ELb0ELb0ELb1EEEvNS_16Flash_fwd_paramsE:
	.zero		992


//--------------------- .nv.constant0._ZN5flash16flash_fwd_kernelI23Flash_fwd_kernel_traitsILi192ELi64ELi64ELi4ELb0ELb0EN7cutlass10bfloat16_tE19Flash_kernel_traitsILi192ELi64ELi64ELi4ES3_EELb0ELb0ELb0ELb1ELb0ELb0ELb1ELb0EEEvNS_16Flash_fwd_paramsE --------------------------
	.section	.nv.constant0._ZN5flash16flash_fwd_kernelI23Flash_fwd_kernel_traitsILi192ELi64ELi64ELi4ELb0ELb0EN7cutlass10bfloat16_tE19Flash_kernel_traitsILi192ELi64ELi64ELi4ES3_EELb0ELb0ELb0ELb1ELb0ELb0ELb1ELb0EEEvNS_16Flash_fwd_paramsE,"a",@progbits
	.sectionflags	@""
	.align	4
.nv.constant0._ZN5flash16flash_fwd_kernelI23Flash_fwd_kernel_traitsILi192ELi64ELi64ELi4ELb0ELb0EN7cutlass10bfloat16_tE19Flash_kernel_traitsILi192ELi64ELi64ELi4ES3_EELb0ELb0ELb0ELb1ELb0ELb0ELb1ELb0EEEvNS_16Flash_fwd_paramsE:
	.zero		992


//--------------------- .nv.constant0._ZN5flash16flash_fwd_kernelI23Flash_fwd_kernel_traitsILi192ELi64ELi64ELi4ELb0ELb0EN7cutlass10bfloat16_tE19Flash_kernel_traitsILi192ELi64ELi64ELi4ES3_EELb1ELb0ELb1ELb0ELb0ELb1ELb0ELb0EEEvNS_16Flash_fwd_paramsE --------------------------
	.section	.nv.constant0._ZN5flash16flash_fwd_kernelI23Flash_fwd_kernel_traitsILi192ELi64ELi64ELi4ELb0ELb0EN7cutlass10bfloat16_tE19Flash_kernel_traitsILi192ELi64ELi64ELi4ES3_EELb1ELb0ELb1ELb0ELb0ELb1ELb0ELb0EEEvNS_16Flash_fwd_paramsE,"a",@progbits
	.sectionflags	@""
	.align	4
.nv.constant0._ZN5flash16flash_fwd_kernelI23Flash_fwd_kernel_traitsILi192ELi64ELi64ELi4ELb0ELb0EN7cutlass10bfloat16_tE19Flash_kernel_traitsILi192ELi64ELi64ELi4ES3_EELb1ELb0ELb1ELb0ELb0ELb1ELb0ELb0EEEvNS_16Flash_fwd_paramsE:
	.zero		992


//--------------------- .nv.constant0._ZN5flash16flash_fwd_kernelI23Flash_fwd_kernel_traitsILi192ELi64ELi64ELi4ELb0ELb0EN7cutlass10bfloat16_tE19Flash_kernel_traitsILi192ELi64ELi64ELi4ES3_EELb0ELb0ELb1ELb0ELb0ELb1ELb1ELb0EEEvNS_16Flash_fwd_paramsE --------------------------
	.section	.nv.constant0._ZN5flash16flash_fwd_kernelI23Flash_fwd_kernel_traitsILi192ELi64ELi64ELi4ELb0ELb0EN7cutlass10bfloat16_tE19Flash_kernel_traitsILi192ELi64ELi64ELi4ES3_EELb0ELb0ELb1ELb0ELb0ELb1ELb1ELb0EEEvNS_16Flash_fwd_paramsE,"a",@progbits
	.sectionflags	@""
	.align	4
.nv.constant0._ZN5flash16flash_fwd_kernelI23Flash_fwd_kernel_traitsILi192ELi64ELi64ELi4ELb0ELb0EN7cutlass10bfloat16_tE19Flash_kernel_traitsILi192ELi64ELi64ELi4ES3_EELb0ELb0ELb1ELb0ELb0ELb1ELb1ELb0EEEvNS_16Flash_fwd_paramsE:
	.zero		992


//--------------------- .nv.constant0._ZN5flash16flash_fwd_kernelI23Flash_fwd_kernel_traitsILi192ELi64ELi64ELi4ELb0ELb0EN7cutlass10bfloat16_tE19Flash_kernel_traitsILi192ELi64ELi64ELi4ES3_EELb1ELb0ELb1ELb1ELb0ELb0ELb0ELb0EEEvNS_16Flash_fwd_paramsE --------------------------
	.section	.nv.constant0._ZN5flash16flash_fwd_kernelI23Flash_fwd_kernel_traitsILi192ELi64ELi64ELi4ELb0ELb0EN7cutlass10bfloat16_tE19Flash_kernel_traitsILi192ELi64ELi64ELi4ES3_EELb1ELb0ELb1ELb1ELb0ELb0ELb0ELb0EEEvNS_16Flash_fwd_paramsE,"a",@progbits
	.sectionflags	@""
	.align	4
.nv.constant0._ZN5flash16flash_fwd_kernelI23Flash_fwd_kernel_traitsILi192ELi64ELi64ELi4ELb0ELb0EN7cutlass10bfloat16_tE19Flash_kernel_traitsILi192ELi64ELi64ELi4ES3_EELb1ELb0ELb1ELb1ELb0ELb0ELb0ELb0EEEvNS_16Flash_fwd_paramsE:
	.zero		992


//--------------------- .nv.constant0._ZN5flash16flash_fwd_kernelI23Flash_fwd_kernel_traitsILi192ELi64ELi64ELi4ELb0ELb0EN7cutlass10bfloat16_tE19Flash_kernel_traitsILi192ELi64ELi64ELi4ES3_EELb1ELb0ELb1ELb0ELb0ELb0ELb0ELb1EEEvNS_16Flash_fwd_paramsE --------------------------
	.section	.nv.constant0._ZN5flash16flash_fwd_kernelI23Flash_fwd_kernel_traitsILi192ELi64ELi64ELi4ELb0ELb0EN7cutlass10bfloat16_tE19Flash_kernel_traitsILi192ELi64ELi64ELi4ES3_EELb1ELb0ELb1ELb0ELb0ELb0ELb0ELb1EEEvNS_16Flash_fwd_paramsE,"a",@progbits
	.sectionflags	@""
	.align	4
.nv.constant0._ZN5flash16flash_fwd_kernelI23Flash_fwd_kernel_traitsILi192ELi64ELi64ELi4ELb0ELb0EN7cutlass10bfloat16_tE19Flash_kernel_traitsILi192ELi64ELi64ELi4ES3_EELb1ELb0ELb1ELb0ELb0ELb0ELb0ELb1EEEvNS_16Flash_fwd_paramsE:
	.zero		992


//--------------------- .nv.constant0._ZN5flash16flash_fwd_kernelI23Flash_fwd_kernel_traitsILi192ELi64ELi64ELi4ELb0ELb0EN7cutlass10bfloat16_tE19Flash_kernel_traitsILi192ELi64ELi64ELi4ES3_EELb0ELb0ELb1ELb0ELb0ELb0ELb1ELb0EEEvNS_16Flash_fwd_paramsE --------------------------
	.section	.nv.constant0._ZN5flash16flash_fwd_kernelI23Flash_fwd_kernel_traitsILi192ELi64ELi64ELi4ELb0ELb0EN7cutlass10bfloat16_tE19Flash_kernel_traitsILi192ELi64ELi64ELi4ES3_EELb0ELb0ELb1ELb0ELb0ELb0ELb1ELb0EEEvNS_16Flash_fwd_paramsE,"a",@progbits
	.sectionflags	@""
	.align	4
.nv.constant0._ZN5flash16flash_fwd_kernelI23Flash_fwd_kernel_traitsILi192ELi64ELi64ELi4ELb0ELb0EN7cutlass10bfloat16_tE19Flash_kernel_traitsILi192ELi64ELi64ELi4ES3_EELb0ELb0ELb1ELb0ELb0ELb0ELb1ELb0EEEvNS_16Flash_fwd_paramsE:
	.zero		992


//--------------------- .nv.constant0._ZN5flash16flash_fwd_kernelI23Flash_fwd_kernel_traitsILi192ELi64ELi64ELi4ELb0ELb0EN7cutlass10bfloat16_tE19Flash_kernel_traitsILi192ELi64ELi64ELi4ES3_EELb1ELb0ELb1ELb1ELb0ELb0ELb0ELb1EEEvNS_16Flash_fwd_paramsE --------------------------
	.section	.nv.constant0._ZN5flash16flash_fwd_kernelI23Flash_fwd_kernel_traitsILi192ELi64ELi64ELi4ELb0ELb0EN7cutlass10bfloat16_tE19Flash_kernel_traitsILi192ELi64ELi64ELi4ES3_EELb1ELb0ELb1ELb1ELb0ELb0ELb0ELb1EEEvNS_16Flash_fwd_paramsE,"a",@progbits
	.sectionflags	@""
	.align	4
.nv.constant0._ZN5flash16flash_fwd_kernelI23Flash_fwd_kernel_traitsILi192ELi64ELi64ELi4ELb0ELb0EN7cutlass10bfloat16_tE19Flash_kernel_traitsILi192ELi64ELi64ELi4ES3_EELb1ELb0ELb1ELb1ELb0ELb0ELb0ELb1EEEvNS_16Flash_fwd_paramsE:
	.zero		992


//--------------------- .nv.constant0._ZN5flash16flash_fwd_kernelI23Flash_fwd_kernel_traitsILi192ELi64ELi64ELi4ELb0ELb0EN7cutlass10bfloat16_tE19Flash_kernel_traitsILi192ELi64ELi64ELi4ES3_EELb0ELb0ELb1ELb1ELb0ELb0ELb1ELb0EEEvNS_16Flash_fwd_paramsE --------------------------
	.section	.nv.constant0._ZN5flash16flash_fwd_kernelI23Flash_fwd_kernel_traitsILi192ELi64ELi64ELi4ELb0ELb0EN7cutlass10bfloat16_tE19Flash_kernel_traitsILi192ELi64ELi64ELi4ES3_EELb0ELb0ELb1ELb1ELb0ELb0ELb1ELb0EEEvNS_16Flash_fwd_paramsE,"a",@progbits
	.sectionflags	@""
	.align	4
.nv.constant0._ZN5flash16flash_fwd_kernelI23Flash_fwd_kernel_traitsILi192ELi64ELi64ELi4ELb0ELb0EN7cutlass10bfloat16_tE19Flash_kernel_traitsILi192ELi64ELi64ELi4ES3_EELb0ELb0ELb1ELb1ELb0ELb0ELb1ELb0EEEvNS_16Flash_fwd_paramsE:
	.zero		992


//--------------------- SYMBOLS --------------------------

	.type		.nv.reservedSmem.offset0,@object
	.size		.nv.reservedSmem.offset0,0x4
